	.target	sm_90a

	.elftype	@"ET_EXEC"


//--------------------- .note.nv.tkinfo           --------------------------
	.section	.note.nv.tkinfo,"",@"SHT_NOTE"
	.sectionflags	@"SHF_NOTE_NV_TKINFO"
	.tkinfo
        /*0018*/ 	.word	0x00000002
        /*0030*/ 	.string	""
        /*0030*/ 	.string	"ptxas"
        /*0030*/ 	.string	"Cuda compilation tools, release 13.0, V13.0.88"
        /*0030*/ 	.string	"Build cuda_13.0.r13.0/compiler.36424714_0"
        /*0030*/ 	.string	"-arch sm_90a -m 64 "



//--------------------- .note.nv.cuinfo           --------------------------
	.section	.note.nv.cuinfo,"",@"SHT_NOTE"
	.sectionflags	@"SHF_NOTE_NV_CUINFO"
        /*0018*/ 	.short	0x0002
        /*001a*/ 	.short	0x005a
        /*001c*/ 	.short	0x0082
	.zero		2


//--------------------- .nv.info                  --------------------------
	.section	.nv.info,"",@"SHT_CUDA_INFO"
	.align	4


	//----- nvinfo : EIATTR_REGCOUNT
	.align		4
        /*0000*/ 	.byte	0x04, 0x2f
        /*0002*/ 	.short	(.L_12 - .L_11)
	.align		4
.L_11:
        /*0004*/ 	.word	index@(_ZN5flash16flash_fwd_kernelI23Flash_fwd_kernel_traitsILi32ELi128ELi128ELi4ELb0ELb0EN7cutlass6half_tE19Flash_kernel_traitsILi32ELi128ELi128ELi4ES3_EELb0ELb1ELb0ELb1ELb0ELb0ELb1ELb0EEEvNS_16Flash_fwd_paramsE)
        /*0008*/ 	.word	0x000000ff


	//----- nvinfo : EIATTR_FRAME_SIZE
	.align		4
.L_12:
        /*000c*/ 	.byte	0x04, 0x11
        /*000e*/ 	.short	(.L_14 - .L_13)
	.align		4
.L_13:
        /*0010*/ 	.word	index@(_ZN5flash16flash_fwd_kernelI23Flash_fwd_kernel_traitsILi32ELi128ELi128ELi4ELb0ELb0EN7cutlass6half_tE19Flash_kernel_traitsILi32ELi128ELi128ELi4ES3_EELb0ELb1ELb0ELb1ELb0ELb0ELb1ELb0EEEvNS_16Flash_fwd_paramsE)
        /*0014*/ 	.word	0x00000000


	//----- nvinfo : EIATTR_REGCOUNT
	.align		4
.L_14:
        /*0018*/ 	.byte	0x04, 0x2f
        /*001a*/ 	.short	(.L_16 - .L_15)
	.align		4
.L_15:
        /*001c*/ 	.word	index@(_ZN5flash16flash_fwd_kernelI23Flash_fwd_kernel_traitsILi32ELi128ELi128ELi4ELb0ELb0EN7cutlass6half_tE19Flash_kernel_traitsILi32ELi128ELi128ELi4ES3_EELb1ELb1ELb0ELb1ELb0ELb0ELb0ELb1EEEvNS_16Flash_fwd_paramsE)
        /*0020*/ 	.word	0x000000ff


	//----- nvinfo : EIATTR_FRAME_SIZE
	.align		4
.L_16:
        /*0024*/ 	.byte	0x04, 0x11
        /*0026*/ 	.short	(.L_18 - .L_17)
	.align		4
.L_17:
        /*0028*/ 	.word	index@($_ZN5flash16flash_fwd_kernelI23Flash_fwd_kernel_traitsILi32ELi128ELi128ELi4ELb0ELb0EN7cutlass6half_tE19Flash_kernel_traitsILi32ELi128ELi128ELi4ES3_EELb1ELb1ELb0ELb1ELb0ELb0ELb0ELb1EEEvNS_16Flash_fwd_paramsE$_ZN5flash22compute_attn_1rowblockI23Flash_fwd_kernel_traitsILi32ELi128ELi128ELi4ELb0ELb0EN7cutlass6half_tE19Flash_kernel_traitsILi32ELi128ELi128ELi4ES3_EELb1ELb1ELb0ELb1ELb0ELb0ELb0ELb1ENS_16Flash_fwd_paramsEEEvRKT8_iii)
        /*002c*/ 	.word	0x00000410


	//----- nvinfo : EIATTR_FRAME_SIZE
	.align		4
.L_18:
        /*0030*/ 	.byte	0x04, 0x11
        /*0032*/ 	.short	(.L_20 - .L_19)
	.align		4
.L_19:
        /*0034*/ 	.word	index@(_ZN5flash16flash_fwd_kernelI23Flash_fwd_kernel_traitsILi32ELi128ELi128ELi4ELb0ELb0EN7cutlass6half_tE19Flash_kernel_traitsILi32ELi128ELi128ELi4ES3_EELb1ELb1ELb0ELb1ELb0ELb0ELb0ELb1EEEvNS_16Flash_fwd_paramsE)
        /*0038*/ 	.word	0x00000410


	//----- nvinfo : EIATTR_REGCOUNT
	.align		4
.L_20:
        /*003c*/ 	.byte	0x04, 0x2f
        /*003e*/ 	.short	(.L_22 - .L_21)
	.align		4
.L_21:
        /*0040*/ 	.word	index@(_ZN5flash16flash_fwd_kernelI23Flash_fwd_kernel_traitsILi32ELi128ELi128ELi4ELb0ELb0EN7cutlass6half_tE19Flash_kernel_traitsILi32ELi128ELi128ELi4ES3_EELb0ELb1ELb0ELb0ELb0ELb0ELb1ELb0EEEvNS_16Flash_fwd_paramsE)
        /*0044*/ 	.word	0x000000ff


	//----- nvinfo : EIATTR_FRAME_SIZE
	.align		4
.L_22:
        /*0048*/ 	.byte	0x04, 0x11
        /*004a*/ 	.short	(.L_24 - .L_23)
	.align		4
.L_23:
        /*004c*/ 	.word	index@(_ZN5flash16flash_fwd_kernelI23Flash_fwd_kernel_traitsILi32ELi128ELi128ELi4ELb0ELb0EN7cutlass6half_tE19Flash_kernel_traitsILi32ELi128ELi128ELi4ES3_EELb0ELb1ELb0ELb0ELb0ELb0ELb1ELb0EEEvNS_16Flash_fwd_paramsE)
        /*0050*/ 	.word	0x00000058


	//----- nvinfo : EIATTR_REGCOUNT
	.align		4
.L_24:
        /*0054*/ 	.byte	0x04, 0x2f
        /*0056*/ 	.short	(.L_26 - .L_25)
	.align		4
.L_25:
        /*0058*/ 	.word	index@(_ZN5flash16flash_fwd_kernelI23Flash_fwd_kernel_traitsILi32ELi128ELi128ELi4ELb0ELb0EN7cutlass6half_tE19Flash_kernel_traitsILi32ELi128ELi128ELi4ES3_EELb1ELb1ELb0ELb0ELb0ELb0ELb0ELb1EEEvNS_16Flash_fwd_paramsE)
        /*005c*/ 	.word	0x000000ff


	//----- nvinfo : EIATTR_FRAME_SIZE
	.align		4
.L_26:
        /*0060*/ 	.byte	0x04, 0x11
        /*0062*/ 	.short	(.L_28 - .L_27)
	.align		4
.L_27:
        /*0064*/ 	.word	index@(_ZN5flash16flash_fwd_kernelI23Flash_fwd_kernel_traitsILi32ELi128ELi128ELi4ELb0ELb0EN7cutlass6half_tE19Flash_kernel_traitsILi32ELi128ELi128ELi4ES3_EELb1ELb1ELb0ELb0ELb0ELb0ELb0ELb1EEEvNS_16Flash_fwd_paramsE)
        /*0068*/ 	.word	0x00000450


	//----- nvinfo : EIATTR_REGCOUNT
	.align		4
.L_28:
        /*006c*/ 	.byte	0x04, 0x2f
        /*006e*/ 	.short	(.L_30 - .L_29)
	.align		4
.L_29:
        /*0070*/ 	.word	index@(_ZN5flash16flash_fwd_kernelI23Flash_fwd_kernel_traitsILi32ELi128ELi128ELi4ELb0ELb0EN7cutlass6half_tE19Flash_kernel_traitsILi32ELi128ELi128ELi4ES3_EELb1ELb1ELb0ELb1ELb0ELb0ELb0ELb0EEEvNS_16Flash_fwd_paramsE)
        /*0074*/ 	.word	0x000000ff


	//----- nvinfo : EIATTR_FRAME_SIZE
	.align		4
.L_30:
        /*0078*/ 	.byte	0x04, 0x11
        /*007a*/ 	.short	(.L_32 - .L_31)
	.align		4
.L_31:
        /*007c*/ 	.word	index@(_ZN5flash16flash_fwd_kernelI23Flash_fwd_kernel_traitsILi32ELi128ELi128ELi4ELb0ELb0EN7cutlass6half_tE19Flash_kernel_traitsILi32ELi128ELi128ELi4ES3_EELb1ELb1ELb0ELb1ELb0ELb0ELb0ELb0EEEvNS_16Flash_fwd_paramsE)
        /*0080*/ 	.word	0x00000090


	//----- nvinfo : EIATTR_REGCOUNT
	.align		4
.L_32:
        /*0084*/ 	.byte	0x04, 0x2f
        /*0086*/ 	.short	(.L_34 - .L_33)
	.align		4
.L_33:
        /*0088*/ 	.word	index@(_ZN5flash16flash_fwd_kernelI23Flash_fwd_kernel_traitsILi32ELi128ELi128ELi4ELb0ELb0EN7cutlass6half_tE19Flash_kernel_traitsILi32ELi128ELi128ELi4ES3_EELb0ELb1ELb0ELb0ELb0ELb1ELb1ELb0EEEvNS_16Flash_fwd_paramsE)
        /*008c*/ 	.word	0x000000ff


	//----- nvinfo : EIATTR_FRAME_SIZE
	.align		4
.L_34:
        /*0090*/ 	.byte	0x04, 0x11
        /*0092*/ 	.short	(.L_36 - .L_35)
	.align		4
.L_35:
        /*0094*/ 	.word	index@(_ZN5flash16flash_fwd_kernelI23Flash_fwd_kernel_traitsILi32ELi128ELi128ELi4ELb0ELb0EN7cutlass6half_tE19Flash_kernel_traitsILi32ELi128ELi128ELi4ES3_EELb0ELb1ELb0ELb0ELb0ELb1ELb1ELb0EEEvNS_16Flash_fwd_paramsE)
        /*0098*/ 	.word	0x00000078


	//----- nvinfo : EIATTR_REGCOUNT
	.align		4
.L_36:
        /*009c*/ 	.byte	0x04, 0x2f
        /*009e*/ 	.short	(.L_38 - .L_37)
	.align		4
.L_37:
        /*00a0*/ 	.word	index@(_ZN5flash16flash_fwd_kernelI23Flash_fwd_kernel_traitsILi32ELi128ELi128ELi4ELb0ELb0EN7cutlass6half_tE19Flash_kernel_traitsILi32ELi128ELi128ELi4ES3_EELb1ELb1ELb0ELb0ELb0ELb1ELb0ELb0EEEvNS_16Flash_fwd_paramsE)
        /*00a4*/ 	.word	0x000000ff


	//----- nvinfo : EIATTR_FRAME_SIZE
	.align		4
.L_38:
        /*00a8*/ 	.byte	0x04, 0x11
        /*00aa*/ 	.short	(.L_40 - .L_39)
	.align		4
.L_39:
        /*00ac*/ 	.word	index@(_ZN5flash16flash_fwd_kernelI23Flash_fwd_kernel_traitsILi32ELi128ELi128ELi4ELb0ELb0EN7cutlass6half_tE19Flash_kernel_traitsILi32ELi128ELi128ELi4ES3_EELb1ELb1ELb0ELb0ELb0ELb1ELb0ELb0EEEvNS_16Flash_fwd_paramsE)
        /*00b0*/ 	.word	0x000000a8


	//----- nvinfo : EIATTR_REGCOUNT
	.align		4
.L_40:
        /*00b4*/ 	.byte	0x04, 0x2f
        /*00b6*/ 	.short	(.L_42 - .L_41)
	.align		4
.L_41:
        /*00b8*/ 	.word	index@(_ZN5flash16flash_fwd_kernelI23Flash_fwd_kernel_traitsILi32ELi128ELi128ELi4ELb0ELb0EN7cutlass6half_tE19Flash_kernel_traitsILi32ELi128ELi128ELi4ES3_EELb0ELb1ELb0ELb0ELb1ELb1ELb1ELb0EEEvNS_16Flash_fwd_paramsE)
        /*00bc*/ 	.word	0x000000ff


	//----- nvinfo : EIATTR_FRAME_SIZE
	.align		4
.L_42:
        /*00c0*/ 	.byte	0x04, 0x11
        /*00c2*/ 	.short	(.L_44 - .L_43)
	.align		4
.L_43:
        /*00c4*/ 	.word	index@(_ZN5flash16flash_fwd_kernelI23Flash_fwd_kernel_traitsILi32ELi128ELi128ELi4ELb0ELb0EN7cutlass6half_tE19Flash_kernel_traitsILi32ELi128ELi128ELi4ES3_EELb0ELb1ELb0ELb0ELb1ELb1ELb1ELb0EEEvNS_16Flash_fwd_paramsE)
        /*00c8*/ 	.word	0x00000048


	//----- nvinfo : EIATTR_REGCOUNT
	.align		4
.L_44:
        /*00cc*/ 	.byte	0x04, 0x2f
        /*00ce*/ 	.short	(.L_46 - .L_45)
	.align		4
.L_45:
        /*00d0*/ 	.word	index@(_ZN5flash16flash_fwd_kernelI23Flash_fwd_kernel_traitsILi32ELi128ELi128ELi4ELb0ELb0EN7cutlass6half_tE19Flash_kernel_traitsILi32ELi128ELi128ELi4ES3_EELb1ELb1ELb0ELb0ELb1ELb1ELb0ELb0EEEvNS_16Flash_fwd_paramsE)
        /*00d4*/ 	.word	0x000000ff


	//----- nvinfo : EIATTR_FRAME_SIZE
	.align		4
.L_46:
        /*00d8*/ 	.byte	0x04, 0x11
        /*00da*/ 	.short	(.L_48 - .L_47)
	.align		4
.L_47:
        /*00dc*/ 	.word	index@(_ZN5flash16flash_fwd_kernelI23Flash_fwd_kernel_traitsILi32ELi128ELi128ELi4ELb0ELb0EN7cutlass6half_tE19Flash_kernel_traitsILi32ELi128ELi128ELi4ES3_EELb1ELb1ELb0ELb0ELb1ELb1ELb0ELb0EEEvNS_16Flash_fwd_paramsE)
        /*00e0*/ 	.word	0x00000068


	//----- nvinfo : EIATTR_REGCOUNT
	.align		4
.L_48:
        /*00e4*/ 	.byte	0x04, 0x2f
        /*00e6*/ 	.short	(.L_50 - .L_49)
	.align		4
.L_49:
        /*00e8*/ 	.word	index@(_ZN5flash16flash_fwd_kernelI23Flash_fwd_kernel_traitsILi32ELi128ELi128ELi4ELb0ELb0EN7cutlass6half_tE19Flash_kernel_traitsILi32ELi128ELi128ELi4ES3_EELb1ELb1ELb0ELb0ELb0ELb0ELb0ELb0EEEvNS_16Flash_fwd_paramsE)
        /*00ec*/ 	.word	0x000000ff


	//----- nvinfo : EIATTR_FRAME_SIZE
	.align		4
.L_50:
        /*00f0*/ 	.byte	0x04, 0x11
        /*00f2*/ 	.short	(.L_52 - .L_51)
	.align		4
.L_51:
        /*00f4*/ 	.word	index@(_ZN5flash16flash_fwd_kernelI23Flash_fwd_kernel_traitsILi32ELi128ELi128ELi4ELb0ELb0EN7cutlass6half_tE19Flash_kernel_traitsILi32ELi128ELi128ELi4ES3_EELb1ELb1ELb0ELb0ELb0ELb0ELb0ELb0EEEvNS_16Flash_fwd_paramsE)
        /*00f8*/ 	.word	0x000000f0


	//----- nvinfo : EIATTR_REGCOUNT
	.align		4
.L_52:
        /*00fc*/ 	.byte	0x04, 0x2f
        /*00fe*/ 	.short	(.L_54 - .L_53)
	.align		4
.L_53:
        /*0100*/ 	.word	index@(_ZN5flash16flash_fwd_kernelI23Flash_fwd_kernel_traitsILi32ELi128ELi128ELi4ELb0ELb0EN7cutlass6half_tE19Flash_kernel_traitsILi32ELi128ELi128ELi4ES3_EELb0ELb1ELb0ELb1ELb0ELb0ELb0ELb0EEEvNS_16Flash_fwd_paramsE)
        /*0104*/ 	.word	0x000000ff


	//----- nvinfo : EIATTR_FRAME_SIZE
	.align		4
.L_54:
        /*0108*/ 	.byte	0x04, 0x11
        /*010a*/ 	.short	(.L_56 - .L_55)
	.align		4
.L_55:
        /*010c*/ 	.word	index@(_ZN5flash16flash_fwd_kernelI23Flash_fwd_kernel_traitsILi32ELi128ELi128ELi4ELb0ELb0EN7cutlass6half_tE19Flash_kernel_traitsILi32ELi128ELi128ELi4ES3_EELb0ELb1ELb0ELb1ELb0ELb0ELb0ELb0EEEvNS_16Flash_fwd_paramsE)
        /*0110*/ 	.word	0x00000010


	//----- nvinfo : EIATTR_REGCOUNT
	.align		4
.L_56:
        /*0114*/ 	.byte	0x04, 0x2f
        /*0116*/ 	.short	(.L_58 - .L_57)
	.align		4
.L_57:
        /*0118*/ 	.word	index@(_ZN5flash16flash_fwd_kernelI23Flash_fwd_kernel_traitsILi32ELi128ELi128ELi4ELb0ELb0EN7cutlass6half_tE19Flash_kernel_traitsILi32ELi128ELi128ELi4ES3_EELb0ELb1ELb0ELb0ELb0ELb0ELb0ELb0EEEvNS_16Flash_fwd_paramsE)
        /*011c*/ 	.word	0x000000ff


	//----- nvinfo : EIATTR_FRAME_SIZE
	.align		4
.L_58:
        /*0120*/ 	.byte	0x04, 0x11
        /*0122*/ 	.short	(.L_60 - .L_59)
	.align		4
.L_59:
        /*0124*/ 	.word	index@(_ZN5flash16flash_fwd_kernelI23Flash_fwd_kernel_traitsILi32ELi128ELi128ELi4ELb0ELb0EN7cutlass6half_tE19Flash_kernel_traitsILi32ELi128ELi128ELi4ES3_EELb0ELb1ELb0ELb0ELb0ELb0ELb0ELb0EEEvNS_16Flash_fwd_paramsE)
        /*0128*/ 	.word	0x00000030


	//----- nvinfo : EIATTR_REGCOUNT
	.align		4
.L_60:
        /*012c*/ 	.byte	0x04, 0x2f
        /*012e*/ 	.short	(.L_62 - .L_61)
	.align		4
.L_61:
        /*0130*/ 	.word	index@(_ZN5flash16flash_fwd_kernelI23Flash_fwd_kernel_traitsILi32ELi128ELi128ELi4ELb0ELb0EN7cutlass6half_tE19Flash_kernel_traitsILi32ELi128ELi128ELi4ES3_EELb0ELb1ELb0ELb0ELb0ELb1ELb0ELb0EEEvNS_16Flash_fwd_paramsE)
        /*0134*/ 	.word	0x000000ff


	//----- nvinfo : EIATTR_FRAME_SIZE
	.align		4
.L_62:
        /*0138*/ 	.byte	0x04, 0x11
        /*013a*/ 	.short	(.L_64 - .L_63)
	.align		4
.L_63:
        /*013c*/ 	.word	index@(_ZN5flash16flash_fwd_kernelI23Flash_fwd_kernel_traitsILi32ELi128ELi128ELi4ELb0ELb0EN7cutlass6half_tE19Flash_kernel_traitsILi32ELi128ELi128ELi4ES3_EELb0ELb1ELb0ELb0ELb0ELb1ELb0ELb0EEEvNS_16Flash_fwd_paramsE)
        /*0140*/ 	.word	0x00000118


	//----- nvinfo : EIATTR_REGCOUNT
	.align		4
.L_64:
        /*0144*/ 	.byte	0x04, 0x2f
        /*0146*/ 	.short	(.L_66 - .L_65)
	.align		4
.L_65:
        /*0148*/ 	.word	index@(_ZN5flash16flash_fwd_kernelI23Flash_fwd_kernel_traitsILi32ELi128ELi128ELi4ELb0ELb0EN7cutlass6half_tE19Flash_kernel_traitsILi32ELi128ELi128ELi4ES3_EELb0ELb1ELb0ELb0ELb1ELb1ELb0ELb0EEEvNS_16Flash_fwd_paramsE)
        /*014c*/ 	.word	0x000000ff


	//----- nvinfo : EIATTR_FRAME_SIZE
	.align		4
.L_66:
        /*0150*/ 	.byte	0x04, 0x11
        /*0152*/ 	.short	(.L_68 - .L_67)
	.align		4
.L_67:
        /*0154*/ 	.word	index@(_ZN5flash16flash_fwd_kernelI23Flash_fwd_kernel_traitsILi32ELi128ELi128ELi4ELb0ELb0EN7cutlass6half_tE19Flash_kernel_traitsILi32ELi128ELi128ELi4ES3_EELb0ELb1ELb0ELb0ELb1ELb1ELb0ELb0EEEvNS_16Flash_fwd_paramsE)
        /*0158*/ 	.word	0x00000020


	//----- nvinfo : EIATTR_MIN_STACK_SIZE
	.align		4
.L_68:
        /*015c*/ 	.byte	0x04, 0x12
        /*015e*/ 	.short	(.L_70 - .L_69)
	.align		4
.L_69:
        /*0160*/ 	.word	index@(_ZN5flash16flash_fwd_kernelI23Flash_fwd_kernel_traitsILi32ELi128ELi128ELi4ELb0ELb0EN7cutlass6half_tE19Flash_kernel_traitsILi32ELi128ELi128ELi4ES3_EELb0ELb1ELb0ELb0ELb1ELb1ELb0ELb0EEEvNS_16Flash_fwd_paramsE)
        /*0164*/ 	.word	0x00000020


	//----- nvinfo : EIATTR_MIN_STACK_SIZE
	.align		4
.L_70:
        /*0168*/ 	.byte	0x04, 0x12
        /*016a*/ 	.short	(.L_72 - .L_71)
	.align		4
.L_71:
        /*016c*/ 	.word	index@(_ZN5flash16flash_fwd_kernelI23Flash_fwd_kernel_traitsILi32ELi128ELi128ELi4ELb0ELb0EN7cutlass6half_tE19Flash_kernel_traitsILi32ELi128ELi128ELi4ES3_EELb0ELb1ELb0ELb0ELb0ELb1ELb0ELb0EEEvNS_16Flash_fwd_paramsE)
        /*0170*/ 	.word	0x00000118


	//----- nvinfo : EIATTR_MIN_STACK_SIZE
	.align		4
.L_72:
        /*0174*/ 	.byte	0x04, 0x12
        /*0176*/ 	.short	(.L_74 - .L_73)
	.align		4
.L_73:
        /*0178*/ 	.word	index@(_ZN5flash16flash_fwd_kernelI23Flash_fwd_kernel_traitsILi32ELi128ELi128ELi4ELb0ELb0EN7cutlass6half_tE19Flash_kernel_traitsILi32ELi128ELi128ELi4ES3_EELb0ELb1ELb0ELb0ELb0ELb0ELb0ELb0EEEvNS_16Flash_fwd_paramsE)
        /*017c*/ 	.word	0x00000030


	//----- nvinfo : EIATTR_MIN_STACK_SIZE
	.align		4
.L_74:
        /*0180*/ 	.byte	0x04, 0x12
        /*0182*/ 	.short	(.L_76 - .L_75)
	.align		4
.L_75:
        /*0184*/ 	.word	index@(_ZN5flash16flash_fwd_kernelI23Flash_fwd_kernel_traitsILi32ELi128ELi128ELi4ELb0ELb0EN7cutlass6half_tE19Flash_kernel_traitsILi32ELi128ELi128ELi4ES3_EELb0ELb1ELb0ELb1ELb0ELb0ELb0ELb0EEEvNS_16Flash_fwd_paramsE)
        /*0188*/ 	.word	0x00000010


	//----- nvinfo : EIATTR_MIN_STACK_SIZE
	.align		4
.L_76:
        /*018c*/ 	.byte	0x04, 0x12
        /*018e*/ 	.short	(.L_78 - .L_77)
	.align		4
.L_77:
        /*0190*/ 	.word	index@(_ZN5flash16flash_fwd_kernelI23Flash_fwd_kernel_traitsILi32ELi128ELi128ELi4ELb0ELb0EN7cutlass6half_tE19Flash_kernel_traitsILi32ELi128ELi128ELi4ES3_EELb1ELb1ELb0ELb0ELb0ELb0ELb0ELb0EEEvNS_16Flash_fwd_paramsE)
        /*0194*/ 	.word	0x000000f0


	//----- nvinfo : EIATTR_MIN_STACK_SIZE
	.align		4
.L_78:
        /*0198*/ 	.byte	0x04, 0x12
        /*019a*/ 	.short	(.L_80 - .L_79)
	.align		4
.L_79:
        /*019c*/ 	.word	index@(_ZN5flash16flash_fwd_kernelI23Flash_fwd_kernel_traitsILi32ELi128ELi128ELi4ELb0ELb0EN7cutlass6half_tE19Flash_kernel_traitsILi32ELi128ELi128ELi4ES3_EELb1ELb1ELb0ELb0ELb1ELb1ELb0ELb0EEEvNS_16Flash_fwd_paramsE)
        /*01a0*/ 	.word	0x00000068


	//----- nvinfo : EIATTR_MIN_STACK_SIZE
	.align		4
.L_80:
        /*01a4*/ 	.byte	0x04, 0x12
        /*01a6*/ 	.short	(.L_82 - .L_81)
	.align		4
.L_81:
        /*01a8*/ 	.word	index@(_ZN5flash16flash_fwd_kernelI23Flash_fwd_kernel_traitsILi32ELi128ELi128ELi4ELb0ELb0EN7cutlass6half_tE19Flash_kernel_traitsILi32ELi128ELi128ELi4ES3_EELb0ELb1ELb0ELb0ELb1ELb1ELb1ELb0EEEvNS_16Flash_fwd_paramsE)
        /*01ac*/ 	.word	0x00000048


	//----- nvinfo : EIATTR_MIN_STACK_SIZE
	.align		4
.L_82:
        /*01b0*/ 	.byte	0x04, 0x12
        /*01b2*/ 	.short	(.L_84 - .L_83)
	.align		4
.L_83:
        /*01b4*/ 	.word	index@(_ZN5flash16flash_fwd_kernelI23Flash_fwd_kernel_traitsILi32ELi128ELi128ELi4ELb0ELb0EN7cutlass6half_tE19Flash_kernel_traitsILi32ELi128ELi128ELi4ES3_EELb1ELb1ELb0ELb0ELb0ELb1ELb0ELb0EEEvNS_16Flash_fwd_paramsE)
        /*01b8*/ 	.word	0x000000a8


	//----- nvinfo : EIATTR_MIN_STACK_SIZE
	.align		4
.L_84:
        /*01bc*/ 	.byte	0x04, 0x12
        /*01be*/ 	.short	(.L_86 - .L_85)
	.align		4
.L_85:
        /*01c0*/ 	.word	index@(_ZN5flash16flash_fwd_kernelI23Flash_fwd_kernel_traitsILi32ELi128ELi128ELi4ELb0ELb0EN7cutlass6half_tE19Flash_kernel_traitsILi32ELi128ELi128ELi4ES3_EELb0ELb1ELb0ELb0ELb0ELb1ELb1ELb0EEEvNS_16Flash_fwd_paramsE)
        /*01c4*/ 	.word	0x00000078


	//----- nvinfo : EIATTR_MIN_STACK_SIZE
	.align		4
.L_86:
        /*01c8*/ 	.byte	0x04, 0x12
        /*01ca*/ 	.short	(.L_88 - .L_87)
	.align		4
.L_87:
        /*01cc*/ 	.word	index@(_ZN5flash16flash_fwd_kernelI23Flash_fwd_kernel_traitsILi32ELi128ELi128ELi4ELb0ELb0EN7cutlass6half_tE19Flash_kernel_traitsILi32ELi128ELi128ELi4ES3_EELb1ELb1ELb0ELb1ELb0ELb0ELb0ELb0EEEvNS_16Flash_fwd_paramsE)
        /*01d0*/ 	.word	0x00000090


	//----- nvinfo : EIATTR_MIN_STACK_SIZE
	.align		4
.L_88:
        /*01d4*/ 	.byte	0x04, 0x12
        /*01d6*/ 	.short	(.L_90 - .L_89)
	.align		4
.L_89:
        /*01d8*/ 	.word	index@(_ZN5flash16flash_fwd_kernelI23Flash_fwd_kernel_traitsILi32ELi128ELi128ELi4ELb0ELb0EN7cutlass6half_tE19Flash_kernel_traitsILi32ELi128ELi128ELi4ES3_EELb1ELb1ELb0ELb0ELb0ELb0ELb0ELb1EEEvNS_16Flash_fwd_paramsE)
        /*01dc*/ 	.word	0x00000450


	//----- nvinfo : EIATTR_MIN_STACK_SIZE
	.align		4
.L_90:
        /*01e0*/ 	.byte	0x04, 0x12
        /*01e2*/ 	.short	(.L_92 - .L_91)
	.align		4
.L_91:
        /*01e4*/ 	.word	index@(_ZN5flash16flash_fwd_kernelI23Flash_fwd_kernel_traitsILi32ELi128ELi128ELi4ELb0ELb0EN7cutlass6half_tE19Flash_kernel_traitsILi32ELi128ELi128ELi4ES3_EELb0ELb1ELb0ELb0ELb0ELb0ELb1ELb0EEEvNS_16Flash_fwd_paramsE)
        /*01e8*/ 	.word	0x00000058


	//----- nvinfo : EIATTR_MIN_STACK_SIZE
	.align		4
.L_92:
        /*01ec*/ 	.byte	0x04, 0x12
        /*01ee*/ 	.short	(.L_94 - .L_93)
	.align		4
.L_93:
        /*01f0*/ 	.word	index@(_ZN5flash16flash_fwd_kernelI23Flash_fwd_kernel_traitsILi32ELi128ELi128ELi4ELb0ELb0EN7cutlass6half_tE19Flash_kernel_traitsILi32ELi128ELi128ELi4ES3_EELb1ELb1ELb0ELb1ELb0ELb0ELb0ELb1EEEvNS_16Flash_fwd_paramsE)
        /*01f4*/ 	.word	0x00000410


	//----- nvinfo : EIATTR_MIN_STACK_SIZE
	.align		4
.L_94:
        /*01f8*/ 	.byte	0x04, 0x12
        /*01fa*/ 	.short	(.L_96 - .L_95)
	.align		4
.L_95:
        /*01fc*/ 	.word	index@(_ZN5flash16flash_fwd_kernelI23Flash_fwd_kernel_traitsILi32ELi128ELi128ELi4ELb0ELb0EN7cutlass6half_tE19Flash_kernel_traitsILi32ELi128ELi128ELi4ES3_EELb0ELb1ELb0ELb1ELb0ELb0ELb1ELb0EEEvNS_16Flash_fwd_paramsE)
        /*0200*/ 	.word	0x00000000
.L_96:


//--------------------- .nv.compat                --------------------------
	.section	.nv.compat,"",@"SHT_CUDA_COMPAT_INFO"
	.align	4
        /*0000*/ 	.byte	0x02, 0x09, 0x01, 0x00, 0x02, 0x02, 0x01, 0x00, 0x02, 0x05, 0x05, 0x00, 0x03, 0x07, 0x01, 0x01
        /*0010*/ 	.byte	0x02, 0x03, 0x00, 0x00, 0x02, 0x06, 0x01, 0x00, 0x04, 0x0b, 0x08, 0x00, 0x00, 0x00, 0x00, 0x00
        /*0020*/ 	.byte	0x00, 0x00, 0x00, 0x00


//--------------------- .nv.info._ZN5flash16flash_fwd_kernelI23Flash_fwd_kernel_traitsILi32ELi128ELi128ELi4ELb0ELb0EN7cutlass6half_tE19Flash_kernel_traitsILi32ELi128ELi128ELi4ES3_EELb0ELb1ELb0ELb0ELb1ELb1ELb0ELb0EEEvNS_16Flash_fwd_paramsE --------------------------
	.section	.nv.info._ZN5flash16flash_fwd_kernelI23Flash_fwd_kernel_traitsILi32ELi128ELi128ELi4ELb0ELb0EN7cutlass6half_tE19Flash_kernel_traitsILi32ELi128ELi128ELi4ES3_EELb0ELb1ELb0ELb0ELb1ELb1ELb0ELb0EEEvNS_16Flash_fwd_paramsE,"",@"SHT_CUDA_INFO"
	.sectionflags	@""
	.align	4


	//----- nvinfo : EIATTR_CUDA_API_VERSION
	.align		4
        /*0000*/ 	.byte	0x04, 0x37
        /*0002*/ 	.short	(.L_98 - .L_97)
.L_97:
        /*0004*/ 	.word	0x00000082


	//----- nvinfo : EIATTR_KPARAM_INFO
	.align		4
.L_98:
        /*0008*/ 	.byte	0x04, 0x17
        /*000a*/ 	.short	(.L_100 - .L_99)
.L_99:
        /*000c*/ 	.word	0x00000000
        /*0010*/ 	.short	0x0000
        /*0012*/ 	.short	0x0000
        /*0014*/ 	.byte	0x00, 0xf0, 0x41, 0x07


	//----- nvinfo : EIATTR_SPARSE_MMA_MASK
	.align		4
.L_100:
        /*0018*/ 	.byte	0x03, 0x50
        /*001a*/ 	.short	0x0000


	//----- nvinfo : EIATTR_MAXREG_COUNT
	.align		4
        /*001c*/ 	.byte	0x03, 0x1b
        /*001e*/ 	.short	0x00ff


	//----- nvinfo : EIATTR_NUM_BARRIERS
	.align		4
        /*0020*/ 	.byte	0x02, 0x4c
        /*0022*/ 	.byte	0x01
	.zero		1


	//----- nvinfo : EIATTR_ANNOTATIONS
	.align		4
        /*0024*/ 	.byte	0x04, 0x55
        /*0026*/ 	.short	(.L_102 - .L_101)


	//   ....[0]....
.L_101:
        /*0028*/ 	.word	0x00000001
        /*002c*/ 	.byte	0x50, 0x04, 0x00, 0x00, 0x01, 0x00, 0x00, 0x00, 0xa0, 0x05, 0x00, 0x00, 0x01, 0x00, 0x00, 0x00
        /*003c*/ 	.byte	0xb0, 0x0b, 0x00, 0x00, 0x01, 0x00, 0x00, 0x00, 0x90, 0x13, 0x00, 0x00, 0x01, 0x00, 0x00, 0x00
        /*004c*/ 	.byte	0x80, 0x3f, 0x00, 0x00, 0x01, 0x00, 0x00, 0x00, 0xe0, 0x58, 0x00, 0x00, 0x01, 0x00, 0x00, 0x00
        /*005c*/ 	.byte	0x60, 0x9b, 0x00, 0x00, 0x01, 0x00, 0x00, 0x00, 0x70, 0x9b, 0x00, 0x00, 0x01, 0x00, 0x00, 0x00
        /*006c*/ 	.byte	0xe0, 0x9d, 0x00, 0x00, 0x01, 0x00, 0x00, 0x00, 0x10, 0x9e, 0x00, 0x00


	//----- nvinfo : EIATTR_MERCURY_ISA_VERSION
	.align		4
.L_102:
        /*0078*/ 	.byte	0x03, 0x5f
        /*007a*/ 	.short	0x0101


	//----- nvinfo : EIATTR_COOP_GROUP_MASK_REGIDS
	.align		4
        /*007c*/ 	.byte	0x04, 0x29
        /*007e*/ 	.short	(.L_104 - .L_103)


	//   ....[0]....
.L_103:
        /*0080*/ 	.word	0xffffffff


	//   ....[1]....
        /*0084*/ 	.word	0xffffffff


	//   ....[2]....
        /*0088*/ 	.word	0xffffffff


	//   ....[3]....
        /*008c*/ 	.word	0xffffffff


	//   ....[4]....
        /*0090*/ 	.word	0xffffffff


	//   ....[5]....
        /*0094*/ 	.word	0xffffffff


	//   ....[6]....
        /*0098*/ 	.word	0xffffffff


	//   ....[7]....
        /*009c*/ 	.word	0xffffffff


	//   ....[8]....
        /*00a0*/ 	.word	0xffffffff


	//   ....[9]....
        /*00a4*/ 	.word	0xffffffff


	//   ....[10]....
        /*00a8*/ 	.word	0xffffffff


	//   ....[11]....
        /*00ac*/ 	.word	0xffffffff


	//   ....[12]....
        /*00b0*/ 	.word	0xffffffff


	//   ....[13]....
        /*00b4*/ 	.word	0xffffffff


	//   ....[14]....
        /*00b8*/ 	.word	0xffffffff


	//   ....[15]....
        /*00bc*/ 	.word	0xffffffff


	//   ....[16]....
        /*00c0*/ 	.word	0xffffffff


	//   ....[17]....
        /*00c4*/ 	.word	0xffffffff


	//   ....[18]....
        /*00c8*/ 	.word	0xffffffff


	//   ....[19]....
        /*00cc*/ 	.word	0xffffffff


	//   ....[20]....
        /*00d0*/ 	.word	0xffffffff


	//   ....[21]....
        /*00d4*/ 	.word	0xffffffff


	//   ....[22]....
        /*00d8*/ 	.word	0xffffffff


	//   ....[23]....
        /*00dc*/ 	.word	0xffffffff


	//----- nvinfo : EIATTR_COOP_GROUP_INSTR_OFFSETS
	.align		4
.L_104:
        /*00e0*/ 	.byte	0x04, 0x28
        /*00e2*/ 	.short	(.L_106 - .L_105)


	//   ....[0]....
.L_105:
        /*00e4*/ 	.word	0x000020f0


	//   ....[1]....
        /*00e8*/ 	.word	0x000021f0


	//   ....[2]....
        /*00ec*/ 	.word	0x00002a10


	//   ....[3]....
        /*00f0*/ 	.word	0x00002b30


	//   ....[4]....
        /*00f4*/ 	.word	0x000038e0


	//   ....[5]....
        /*00f8*/ 	.word	0x00003a20


	//   ....[6]....
        /*00fc*/ 	.word	0x00003d80


	//   ....[7]....
        /*0100*/ 	.word	0x00003dc0


	//   ....[8]....
        /*0104*/ 	.word	0x00006910


	//   ....[9]....
        /*0108*/ 	.word	0x00006950


	//   ....[10]....
        /*010c*/ 	.word	0x000069c0


	//   ....[11]....
        /*0110*/ 	.word	0x000069d0


	//   ....[12]....
        /*0114*/ 	.word	0x00006a20


	//   ....[13]....
        /*0118*/ 	.word	0x00006a30


	//   ....[14]....
        /*011c*/ 	.word	0x00006a40


	//   ....[15]....
        /*0120*/ 	.word	0x00006a50


	//   ....[16]....
        /*0124*/ 	.word	0x00008fa0


	//   ....[17]....
        /*0128*/ 	.word	0x00008fe0


	//   ....[18]....
        /*012c*/ 	.word	0x00009010


	//   ....[19]....
        /*0130*/ 	.word	0x00009030


	//   ....[20]....
        /*0134*/ 	.word	0x000090a0


	//   ....[21]....
        /*0138*/ 	.word	0x000090d0


	//   ....[22]....
        /*013c*/ 	.word	0x00009100


	//   ....[23]....
        /*0140*/ 	.word	0x00009110


	//----- nvinfo : EIATTR_EXIT_INSTR_OFFSETS
	.align		4
.L_106:
        /*0144*/ 	.byte	0x04, 0x1c
        /*0146*/ 	.short	(.L_108 - .L_107)


	//   ....[0]....
.L_107:
        /*0148*/ 	.word	0x000001b0


	//   ....[1]....
        /*014c*/ 	.word	0x0000a020


	//   ....[2]....
        /*0150*/ 	.word	0x0000a710


	//   ....[3]....
        /*0154*/ 	.word	0x0000a7a0


	//----- nvinfo : EIATTR_CRS_STACK_SIZE
	.align		4
.L_108:
        /*0158*/ 	.byte	0x04, 0x1e
        /*015a*/ 	.short	(.L_110 - .L_109)
.L_109:
        /*015c*/ 	.word	0x00000000


	//----- nvinfo : EIATTR_CBANK_PARAM_SIZE
	.align		4
.L_110:
        /*0160*/ 	.byte	0x03, 0x19
        /*0162*/ 	.short	0x01d0


	//----- nvinfo : EIATTR_PARAM_CBANK
	.align		4
        /*0164*/ 	.byte	0x04, 0x0a
        /*0166*/ 	.short	(.L_112 - .L_111)
	.align		4
.L_111:
        /*0168*/ 	.word	index@(.nv.constant0._ZN5flash16flash_fwd_kernelI23Flash_fwd_kernel_traitsILi32ELi128ELi128ELi4ELb0ELb0EN7cutlass6half_tE19Flash_kernel_traitsILi32ELi128ELi128ELi4ES3_EELb0ELb1ELb0ELb0ELb1ELb1ELb0ELb0EEEvNS_16Flash_fwd_paramsE)
        /*016c*/ 	.short	0x0210
        /*016e*/ 	.short	0x01d0


	//----- nvinfo : EIATTR_SW_WAR
	.align		4
.L_112:
        /*0170*/ 	.byte	0x04, 0x36
        /*0172*/ 	.short	(.L_114 - .L_113)
.L_113:
        /*0174*/ 	.word	0x00000008
.L_114:


//--------------------- .nv.info._ZN5flash16flash_fwd_kernelI23Flash_fwd_kernel_traitsILi32ELi128ELi128ELi4ELb0ELb0EN7cutlass6half_tE19Flash_kernel_traitsILi32ELi128ELi128ELi4ES3_EELb0ELb1ELb0ELb0ELb0ELb1ELb0ELb0EEEvNS_16Flash_fwd_paramsE --------------------------
	.section	.nv.info._ZN5flash16flash_fwd_kernelI23Flash_fwd_kernel_traitsILi32ELi128ELi128ELi4ELb0ELb0EN7cutlass6half_tE19Flash_kernel_traitsILi32ELi128ELi128ELi4ES3_EELb0ELb1ELb0ELb0ELb0ELb1ELb0ELb0EEEvNS_16Flash_fwd_paramsE,"",@"SHT_CUDA_INFO"
	.sectionflags	@""
	.align	4


	//----- nvinfo : EIATTR_CUDA_API_VERSION
	.align		4
        /*0000*/ 	.byte	0x04, 0x37
        /*0002*/ 	.short	(.L_116 - .L_115)
.L_115:
        /*0004*/ 	.word	0x00000082


	//----- nvinfo : EIATTR_KPARAM_INFO
	.align		4
.L_116:
        /*0008*/ 	.byte	0x04, 0x17
        /*000a*/ 	.short	(.L_118 - .L_117)
.L_117:
        /*000c*/ 	.word	0x00000000
        /*0010*/ 	.short	0x0000
        /*0012*/ 	.short	0x0000
        /*0014*/ 	.byte	0x00, 0xf0, 0x41, 0x07


	//----- nvinfo : EIATTR_SPARSE_MMA_MASK
	.align		4
.L_118:
        /*0018*/ 	.byte	0x03, 0x50
        /*001a*/ 	.short	0x0000


	//----- nvinfo : EIATTR_MAXREG_COUNT
	.align		4
        /*001c*/ 	.byte	0x03, 0x1b
        /*001e*/ 	.short	0x00ff


	//----- nvinfo : EIATTR_NUM_BARRIERS
	.align		4
        /*0020*/ 	.byte	0x02, 0x4c
        /*0022*/ 	.byte	0x01
	.zero		1


	//----- nvinfo : EIATTR_ANNOTATIONS
	.align		4
        /*0024*/ 	.byte	0x04, 0x55
        /*0026*/ 	.short	(.L_120 - .L_119)


	//   ....[0]....
.L_119:
        /*0028*/ 	.word	0x00000001
        /*002c*/ 	.byte	0xe0, 0x01, 0x00, 0x00, 0x01, 0x00, 0x00, 0x00, 0x90, 0x06, 0x00, 0x00, 0x01, 0x00, 0x00, 0x00
        /* <DEDUP_REMOVED lines=56> */
        /*03bc*/ 	.byte	0x90, 0x0d, 0x01, 0x00


	//----- nvinfo : EIATTR_MERCURY_ISA_VERSION
	.align		4
.L_120:
        /*03c0*/ 	.byte	0x03, 0x5f
        /*03c2*/ 	.short	0x0101


	//----- nvinfo : EIATTR_COOP_GROUP_MASK_REGIDS
	.align		4
        /*03c4*/ 	.byte	0x04, 0x29
        /*03c6*/ 	.short	(.L_122 - .L_121)


	//   ....[0]....
.L_121:
        /*03c8*/ 	.word	0xffffffff


	//   ....[1]....
        /*03cc*/ 	.word	0xffffffff


	//   ....[2]....
        /*03d0*/ 	.word	0xffffffff


	//   ....[3]....
        /*03d4*/ 	.word	0xffffffff


	//   ....[4]....
        /*03d8*/ 	.word	0xffffffff


	//   ....[5]....
        /*03dc*/ 	.word	0xffffffff


	//   ....[6]....
        /*03e0*/ 	.word	0xffffffff


	//   ....[7]....
        /*03e4*/ 	.word	0xffffffff


	//   ....[8]....
        /*03e8*/ 	.word	0xffffffff


	//   ....[9]....
        /*03ec*/ 	.word	0xffffffff


	//   ....[10]....
        /*03f0*/ 	.word	0xffffffff


	//   ....[11]....
        /*03f4*/ 	.word	0xffffffff


	//   ....[12]....
        /*03f8*/ 	.word	0xffffffff


	//   ....[13]....
        /*03fc*/ 	.word	0xffffffff


	//   ....[14]....
        /*0400*/ 	.word	0xffffffff


	//   ....[15]....
        /*0404*/ 	.word	0xffffffff


	//   ....[16]....
        /*0408*/ 	.word	0xffffffff


	//   ....[17]....
        /*040c*/ 	.word	0xffffffff


	//   ....[18]....
        /*0410*/ 	.word	0xffffffff


	//   ....[19]....
        /*0414*/ 	.word	0xffffffff


	//   ....[20]....
        /*0418*/ 	.word	0xffffffff


	//   ....[21]....
        /*041c*/ 	.word	0xffffffff


	//   ....[22]....
        /*0420*/ 	.word	0xffffffff


	//   ....[23]....
        /*0424*/ 	.word	0xffffffff


	//   ....[24]....
        /*0428*/ 	.word	0xffffffff


	//   ....[25]....
        /*042c*/ 	.word	0xffffffff


	//   ....[26]....
        /*0430*/ 	.word	0xffffffff


	//   ....[27]....
        /*0434*/ 	.word	0xffffffff


	//   ....[28]....
        /*0438*/ 	.word	0xffffffff


	//   ....[29]....
        /*043c*/ 	.word	0xffffffff


	//   ....[30]....
        /*0440*/ 	.word	0xffffffff


	//   ....[31]....
        /*0444*/ 	.word	0xffffffff


	//----- nvinfo : EIATTR_COOP_GROUP_INSTR_OFFSETS
	.align		4
.L_122:
        /*0448*/ 	.byte	0x04, 0x28
        /*044a*/ 	.short	(.L_124 - .L_123)


	//   ....[0]....
.L_123:
        /*044c*/ 	.word	0x00002c60


	//   ....[1]....
        /*0450*/ 	.word	0x00002cf0


	//   ....[2]....
        /*0454*/ 	.word	0x00003650


	//   ....[3]....
        /*0458*/ 	.word	0x000036d0


	//   ....[4]....
        /*045c*/ 	.word	0x000046e0


	//   ....[5]....
        /*0460*/ 	.word	0x000047c0


	//   ....[6]....
        /*0464*/ 	.word	0x00004a30


	//   ....[7]....
        /*0468*/ 	.word	0x00004a80


	//   ....[8]....
        /*046c*/ 	.word	0x00007a90


	//   ....[9]....
        /*0470*/ 	.word	0x00007ba0


	//   ....[10]....
        /*0474*/ 	.word	0x00008760


	//   ....[11]....
        /*0478*/ 	.word	0x00008a40


	//   ....[12]....
        /*047c*/ 	.word	0x00009320


	//   ....[13]....
        /*0480*/ 	.word	0x00009430


	//   ....[14]....
        /*0484*/ 	.word	0x00009c30


	//   ....[15]....
        /*0488*/ 	.word	0x00009cc0


	//   ....[16]....
        /*048c*/ 	.word	0x0000cf20


	//   ....[17]....
        /*0490*/ 	.word	0x0000cf60


	//   ....[18]....
        /*0494*/ 	.word	0x0000cfd0


	//   ....[19]....
        /*0498*/ 	.word	0x0000cfe0


	//   ....[20]....
        /*049c*/ 	.word	0x0000d030


	//   ....[21]....
        /*04a0*/ 	.word	0x0000d040


	//   ....[22]....
        /*04a4*/ 	.word	0x0000d050


	//   ....[23]....
        /*04a8*/ 	.word	0x0000d060


	//   ....[24]....
        /*04ac*/ 	.word	0x0000f5f0


	//   ....[25]....
        /*04b0*/ 	.word	0x0000f600


	//   ....[26]....
        /*04b4*/ 	.word	0x0000f610


	//   ....[27]....
        /*04b8*/ 	.word	0x0000f620


	//   ....[28]....
        /*04bc*/ 	.word	0x0000f660


	//   ....[29]....
        /*04c0*/ 	.word	0x0000f6a0


	//   ....[30]....
        /*04c4*/ 	.word	0x0000f7e0


	//   ....[31]....
        /*04c8*/ 	.word	0x0000f810


	//----- nvinfo : EIATTR_EXIT_INSTR_OFFSETS
	.align		4
.L_124:
        /*04cc*/ 	.byte	0x04, 0x1c
        /*04ce*/ 	.short	(.L_126 - .L_125)


	//   ....[0]....
.L_125:
        /*04d0*/ 	.word	0x00000330


	//   ....[1]....
        /*04d4*/ 	.word	0x000109e0


	//   ....[2]....
        /*04d8*/ 	.word	0x00010ac0


	//   ....[3]....
        /*04dc*/ 	.word	0x00011560


	//   ....[4]....
        /*04e0*/ 	.word	0x000115f0


	//----- nvinfo : EIATTR_CRS_STACK_SIZE
	.align		4
.L_126:
        /*04e4*/ 	.byte	0x04, 0x1e
        /*04e6*/ 	.short	(.L_128 - .L_127)
.L_127:
        /*04e8*/ 	.word	0x00000000


	//----- nvinfo : EIATTR_CBANK_PARAM_SIZE
	.align		4
.L_128:
        /*04ec*/ 	.byte	0x03, 0x19
        /*04ee*/ 	.short	0x01d0


	//----- nvinfo : EIATTR_PARAM_CBANK
	.align		4
        /*04f0*/ 	.byte	0x04, 0x0a
        /*04f2*/ 	.short	(.L_130 - .L_129)
	.align		4
.L_129:
        /*04f4*/ 	.word	index@(.nv.constant0._ZN5flash16flash_fwd_kernelI23Flash_fwd_kernel_traitsILi32ELi128ELi128ELi4ELb0ELb0EN7cutlass6half_tE19Flash_kernel_traitsILi32ELi128ELi128ELi4ES3_EELb0ELb1ELb0ELb0ELb0ELb1ELb0ELb0EEEvNS_16Flash_fwd_paramsE)
        /*04f8*/ 	.short	0x0210
        /*04fa*/ 	.short	0x01d0


	//----- nvinfo : EIATTR_SW_WAR
	.align		4
.L_130:
        /*04fc*/ 	.byte	0x04, 0x36
        /*04fe*/ 	.short	(.L_132 - .L_131)
.L_131:
        /*0500*/ 	.word	0x00000008
.L_132:


//--------------------- .nv.info._ZN5flash16flash_fwd_kernelI23Flash_fwd_kernel_traitsILi32ELi128ELi128ELi4ELb0ELb0EN7cutlass6half_tE19Flash_kernel_traitsILi32ELi128ELi128ELi4ES3_EELb0ELb1ELb0ELb0ELb0ELb0ELb0ELb0EEEvNS_16Flash_fwd_paramsE --------------------------
	.section	.nv.info._ZN5flash16flash_fwd_kernelI23Flash_fwd_kernel_traitsILi32ELi128ELi128ELi4ELb0ELb0EN7cutlass6half_tE19Flash_kernel_traitsILi32ELi128ELi128ELi4ES3_EELb0ELb1ELb0ELb0ELb0ELb0ELb0ELb0EEEvNS_16Flash_fwd_paramsE,"",@"SHT_CUDA_INFO"
	.sectionflags	@""
	.align	4


	//----- nvinfo : EIATTR_CUDA_API_VERSION
	.align		4
        /*0000*/ 	.byte	0x04, 0x37
        /*0002*/ 	.short	(.L_134 - .L_133)
.L_133:
        /*0004*/ 	.word	0x00000082


	//----- nvinfo : EIATTR_KPARAM_INFO
	.align		4
.L_134:
        /*0008*/ 	.byte	0x04, 0x17
        /*000a*/ 	.short	(.L_136 - .L_135)
.L_135:
        /*000c*/ 	.word	0x00000000
        /*0010*/ 	.short	0x0000
        /*0012*/ 	.short	0x0000
        /*0014*/ 	.byte	0x00, 0xf0, 0x41, 0x07


	//----- nvinfo : EIATTR_SPARSE_MMA_MASK
	.align		4
.L_136:
        /*0018*/ 	.byte	0x03, 0x50
        /*001a*/ 	.short	0x0000


	//----- nvinfo : EIATTR_MAXREG_COUNT
	.align		4
        /*001c*/ 	.byte	0x03, 0x1b
        /*001e*/ 	.short	0x00ff


	//----- nvinfo : EIATTR_NUM_BARRIERS
	.align		4
        /*0020*/ 	.byte	0x02, 0x4c
        /*0022*/ 	.byte	0x01
	.zero		1


	//----- nvinfo : EIATTR_ANNOTATIONS
	.align		4
        /*0024*/ 	.byte	0x04, 0x55
        /*0026*/ 	.short	(.L_138 - .L_137)


	//   ....[0]....
.L_137:
        /* <DEDUP_REMOVED lines=11> */


	//----- nvinfo : EIATTR_MERCURY_ISA_VERSION
	.align		4
.L_138:
        /*00c0*/ 	.byte	0x03, 0x5f
        /*00c2*/ 	.short	0x0101


	//----- nvinfo : EIATTR_INT_WARP_WIDE_INSTR_OFFSETS
	.align		4
        /*00c4*/ 	.byte	0x04, 0x31
        /*00c6*/ 	.short	(.L_140 - .L_139)


	//   ....[0]....
.L_139:
        /*00c8*/ 	.word	0x00006db0


	//----- nvinfo : EIATTR_COOP_GROUP_MASK_REGIDS
	.align		4
.L_140:
        /*00cc*/ 	.byte	0x04, 0x29
        /*00ce*/ 	.short	(.L_142 - .L_141)


	//   ....[0]....
.L_141:
        /*00d0*/ 	.word	0xffffffff


	//   ....[1]....
        /*00d4*/ 	.word	0xffffffff


	//   ....[2]....
        /*00d8*/ 	.word	0xffffffff


	//   ....[3]....
        /*00dc*/ 	.word	0xffffffff


	//   ....[4]....
        /*00e0*/ 	.word	0xffffffff


	//   ....[5]....
        /*00e4*/ 	.word	0xffffffff


	//   ....[6]....
        /*00e8*/ 	.word	0xffffffff


	//   ....[7]....
        /*00ec*/ 	.word	0xffffffff


	//   ....[8]....
        /*00f0*/ 	.word	0xffffffff


	//   ....[9]....
        /*00f4*/ 	.word	0xffffffff


	//   ....[10]....
        /*00f8*/ 	.word	0xffffffff


	//   ....[11]....
        /*00fc*/ 	.word	0xffffffff


	//   ....[12]....
        /*0100*/ 	.word	0xffffffff


	//   ....[13]....
        /*0104*/ 	.word	0xffffffff


	//   ....[14]....
        /*0108*/ 	.word	0xffffffff


	//   ....[15]....
        /*010c*/ 	.word	0xffffffff


	//   ....[16]....
        /*0110*/ 	.word	0xffffffff


	//   ....[17]....
        /*0114*/ 	.word	0xffffffff


	//   ....[18]....
        /*0118*/ 	.word	0xffffffff


	//   ....[19]....
        /*011c*/ 	.word	0xffffffff


	//   ....[20]....
        /*0120*/ 	.word	0xffffffff


	//   ....[21]....
        /*0124*/ 	.word	0xffffffff


	//   ....[22]....
        /*0128*/ 	.word	0xffffffff


	//   ....[23]....
        /*012c*/ 	.word	0xffffffff


	//   ....[24]....
        /*0130*/ 	.word	0xffffffff


	//   ....[25]....
        /*0134*/ 	.word	0xffffffff


	//   ....[26]....
        /*0138*/ 	.word	0xffffffff


	//   ....[27]....
        /*013c*/ 	.word	0xffffffff


	//   ....[28]....
        /*0140*/ 	.word	0xffffffff


	//   ....[29]....
        /*0144*/ 	.word	0xffffffff


	//   ....[30]....
        /*0148*/ 	.word	0xffffffff


	//   ....[31]....
        /*014c*/ 	.word	0xffffffff


	//----- nvinfo : EIATTR_COOP_GROUP_INSTR_OFFSETS
	.align		4
.L_142:
        /*0150*/ 	.byte	0x04, 0x28
        /*0152*/ 	.short	(.L_144 - .L_143)


	//   ....[0]....
.L_143:
        /*0154*/ 	.word	0x00004500


	//   ....[1]....
        /*0158*/ 	.word	0x00004530


	//   ....[2]....
        /*015c*/ 	.word	0x00004570


	//   ....[3]....
        /*0160*/ 	.word	0x00004580


	//   ....[4]....
        /*0164*/ 	.word	0x00004fe0


	//   ....[5]....
        /*0168*/ 	.word	0x00005060


	//   ....[6]....
        /*016c*/ 	.word	0x000052e0


	//   ....[7]....
        /*0170*/ 	.word	0x00005330


	//   ....[8]....
        /*0174*/ 	.word	0x00008e30


	//   ....[9]....
        /*0178*/ 	.word	0x00008e50


	//   ....[10]....
        /*017c*/ 	.word	0x00009230


	//   ....[11]....
        /*0180*/ 	.word	0x00009280


	//   ....[12]....
        /*0184*/ 	.word	0x00009a80


	//   ....[13]....
        /*0188*/ 	.word	0x00009b50


	//   ....[14]....
        /*018c*/ 	.word	0x00009e50


	//   ....[15]....
        /*0190*/ 	.word	0x00009ea0


	//   ....[16]....
        /*0194*/ 	.word	0x0000d2a0


	//   ....[17]....
        /*0198*/ 	.word	0x0000d2f0


	//   ....[18]....
        /*019c*/ 	.word	0x0000d350


	//   ....[19]....
        /*01a0*/ 	.word	0x0000d360


	//   ....[20]....
        /*01a4*/ 	.word	0x0000d3b0


	//   ....[21]....
        /*01a8*/ 	.word	0x0000d3c0


	//   ....[22]....
        /*01ac*/ 	.word	0x0000d3d0


	//   ....[23]....
        /*01b0*/ 	.word	0x0000d3e0


	//   ....[24]....
        /*01b4*/ 	.word	0x0000f960


	//   ....[25]....
        /*01b8*/ 	.word	0x0000f980


	//   ....[26]....
        /*01bc*/ 	.word	0x0000f9a0


	//   ....[27]....
        /*01c0*/ 	.word	0x0000f9d0


	//   ....[28]....
        /*01c4*/ 	.word	0x0000fa30


	//   ....[29]....
        /*01c8*/ 	.word	0x0000fa80


	//   ....[30]....
        /*01cc*/ 	.word	0x0000fac0


	//   ....[31]....
        /*01d0*/ 	.word	0x0000fae0


	//----- nvinfo : EIATTR_EXIT_INSTR_OFFSETS
	.align		4
.L_144:
        /*01d4*/ 	.byte	0x04, 0x1c
        /*01d6*/ 	.short	(.L_146 - .L_145)


	//   ....[0]....
.L_145:
        /*01d8*/ 	.word	0x000004c0


	//   ....[1]....
        /*01dc*/ 	.word	0x00010e30


	//   ....[2]....
        /*01e0*/ 	.word	0x00010f10


	//   ....[3]....
        /*01e4*/ 	.word	0x000119d0


	//   ....[4]....
        /*01e8*/ 	.word	0x00011a60


	//----- nvinfo : EIATTR_CRS_STACK_SIZE
	.align		4
.L_146:
        /*01ec*/ 	.byte	0x04, 0x1e
        /*01ee*/ 	.short	(.L_148 - .L_147)
.L_147:
        /*01f0*/ 	.word	0x00000000


	//----- nvinfo : EIATTR_CBANK_PARAM_SIZE
	.align		4
.L_148:
        /*01f4*/ 	.byte	0x03, 0x19
        /*01f6*/ 	.short	0x01d0


	//----- nvinfo : EIATTR_PARAM_CBANK
	.align		4
        /*01f8*/ 	.byte	0x04, 0x0a
        /*01fa*/ 	.short	(.L_150 - .L_149)
	.align		4
.L_149:
        /*01fc*/ 	.word	index@(.nv.constant0._ZN5flash16flash_fwd_kernelI23Flash_fwd_kernel_traitsILi32ELi128ELi128ELi4ELb0ELb0EN7cutlass6half_tE19Flash_kernel_traitsILi32ELi128ELi128ELi4ES3_EELb0ELb1ELb0ELb0ELb0ELb0ELb0ELb0EEEvNS_16Flash_fwd_paramsE)
        /*0200*/ 	.short	0x0210
        /*0202*/ 	.short	0x01d0


	//----- nvinfo : EIATTR_SW_WAR
	.align		4
.L_150:
        /*0204*/ 	.byte	0x04, 0x36
        /*0206*/ 	.short	(.L_152 - .L_151)
.L_151:
        /*0208*/ 	.word	0x00000008
.L_152:


//--------------------- .nv.info._ZN5flash16flash_fwd_kernelI23Flash_fwd_kernel_traitsILi32ELi128ELi128ELi4ELb0ELb0EN7cutlass6half_tE19Flash_kernel_traitsILi32ELi128ELi128ELi4ES3_EELb0ELb1ELb0ELb1ELb0ELb0ELb0ELb0EEEvNS_16Flash_fwd_paramsE --------------------------
	.section	.nv.info._ZN5flash16flash_fwd_kernelI23Flash_fwd_kernel_traitsILi32ELi128ELi128ELi4ELb0ELb0EN7cutlass6half_tE19Flash_kernel_traitsILi32ELi128ELi128ELi4ES3_EELb0ELb1ELb0ELb1ELb0ELb0ELb0ELb0EEEvNS_16Flash_fwd_paramsE,"",@"SHT_CUDA_INFO"
	.sectionflags	@""
	.align	4


	//----- nvinfo : EIATTR_CUDA_API_VERSION
	.align		4
        /*0000*/ 	.byte	0x04, 0x37
        /*0002*/ 	.short	(.L_154 - .L_153)
.L_153:
        /*0004*/ 	.word	0x00000082


	//----- nvinfo : EIATTR_KPARAM_INFO
	.align		4
.L_154:
        /*0008*/ 	.byte	0x04, 0x17
        /*000a*/ 	.short	(.L_156 - .L_155)
.L_155:
        /*000c*/ 	.word	0x00000000
        /*0010*/ 	.short	0x0000
        /*0012*/ 	.short	0x0000
        /*0014*/ 	.byte	0x00, 0xf0, 0x41, 0x07


	//----- nvinfo : EIATTR_SPARSE_MMA_MASK
	.align		4
.L_156:
        /*0018*/ 	.byte	0x03, 0x50
        /*001a*/ 	.short	0x0000


	//----- nvinfo : EIATTR_MAXREG_COUNT
	.align		4
        /*001c*/ 	.byte	0x03, 0x1b
        /*001e*/ 	.short	0x00ff


	//----- nvinfo : EIATTR_NUM_BARRIERS
	.align		4
        /*0020*/ 	.byte	0x02, 0x4c
        /*0022*/ 	.byte	0x01
	.zero		1


	//----- nvinfo : EIATTR_ANNOTATIONS
	.align		4
        /*0024*/ 	.byte	0x04, 0x55
        /*0026*/ 	.short	(.L_158 - .L_157)


	//   ....[0]....
.L_157:
        /*0028*/ 	.word	0x00000001
        /*002c*/ 	.byte	0xe0, 0x84, 0x00, 0x00, 0x01, 0x00, 0x00, 0x00, 0x30, 0x86, 0x00, 0x00, 0x01, 0x00, 0x00, 0x00
        /*003c*/ 	.byte	0xf0, 0x86, 0x00, 0x00, 0x01, 0x00, 0x00, 0x00, 0x20, 0xa1, 0x00, 0x00, 0x01, 0x00, 0x00, 0x00
        /*004c*/ 	.byte	0x30, 0xa1, 0x00, 0x00, 0x01, 0x00, 0x00, 0x00, 0x40, 0xa1, 0x00, 0x00


	//----- nvinfo : EIATTR_MERCURY_ISA_VERSION
	.align		4
.L_158:
        /*0058*/ 	.byte	0x03, 0x5f
        /*005a*/ 	.short	0x0101


	//----- nvinfo : EIATTR_INT_WARP_WIDE_INSTR_OFFSETS
	.align		4
        /*005c*/ 	.byte	0x04, 0x31
        /*005e*/ 	.short	(.L_160 - .L_159)


	//   ....[0]....
.L_159:
        /*0060*/ 	.word	0x00007710


	//----- nvinfo : EIATTR_COOP_GROUP_MASK_REGIDS
	.align		4
.L_160:
        /*0064*/ 	.byte	0x04, 0x29
        /*0066*/ 	.short	(.L_162 - .L_161)


	//   ....[0]....
.L_161:
        /*0068*/ 	.word	0xffffffff


	//   ....[1]....
        /*006c*/ 	.word	0xffffffff


	//   ....[2]....
        /*0070*/ 	.word	0xffffffff


	//   ....[3]....
        /*0074*/ 	.word	0xffffffff


	//   ....[4]....
        /*0078*/ 	.word	0xffffffff


	//   ....[5]....
        /*007c*/ 	.word	0xffffffff


	//   ....[6]....
        /*0080*/ 	.word	0xffffffff


	//   ....[7]....
        /*0084*/ 	.word	0xffffffff


	//   ....[8]....
        /*0088*/ 	.word	0xffffffff


	//   ....[9]....
        /*008c*/ 	.word	0xffffffff


	//   ....[10]....
        /*0090*/ 	.word	0xffffffff


	//   ....[11]....
        /*0094*/ 	.word	0xffffffff


	//   ....[12]....
        /*0098*/ 	.word	0xffffffff


	//   ....[13]....
        /*009c*/ 	.word	0xffffffff


	//   ....[14]....
        /*00a0*/ 	.word	0xffffffff


	//   ....[15]....
        /*00a4*/ 	.word	0xffffffff


	//   ....[16]....
        /*00a8*/ 	.word	0xffffffff


	//   ....[17]....
        /*00ac*/ 	.word	0xffffffff


	//   ....[18]....
        /*00b0*/ 	.word	0xffffffff


	//   ....[19]....
        /*00b4*/ 	.word	0xffffffff


	//   ....[20]....
        /*00b8*/ 	.word	0xffffffff


	//   ....[21]....
        /*00bc*/ 	.word	0xffffffff


	//   ....[22]....
        /*00c0*/ 	.word	0xffffffff


	//   ....[23]....
        /*00c4*/ 	.word	0xffffffff


	//   ....[24]....
        /*00c8*/ 	.word	0xffffffff


	//   ....[25]....
        /*00cc*/ 	.word	0xffffffff


	//   ....[26]....
        /*00d0*/ 	.word	0xffffffff


	//   ....[27]....
        /*00d4*/ 	.word	0xffffffff


	//   ....[28]....
        /*00d8*/ 	.word	0xffffffff


	//   ....[29]....
        /*00dc*/ 	.word	0xffffffff


	//   ....[30]....
        /*00e0*/ 	.word	0xffffffff


	//   ....[31]....
        /*00e4*/ 	.word	0xffffffff


	//----- nvinfo : EIATTR_COOP_GROUP_INSTR_OFFSETS
	.align		4
.L_162:
        /*00e8*/ 	.byte	0x04, 0x28
        /*00ea*/ 	.short	(.L_164 - .L_163)


	//   ....[0]....
.L_163:
        /*00ec*/ 	.word	0x00004f90


	//   ....[1]....
        /*00f0*/ 	.word	0x00005060


	//   ....[2]....
        /*00f4*/ 	.word	0x00005080


	//   ....[3]....
        /*00f8*/ 	.word	0x00005110


	//   ....[4]....
        /*00fc*/ 	.word	0x000059f0


	//   ....[5]....
        /*0100*/ 	.word	0x00005b10


	//   ....[6]....
        /*0104*/ 	.word	0x00005ba0


	//   ....[7]....
        /*0108*/ 	.word	0x00005d40


	//   ....[8]....
        /*010c*/ 	.word	0x0000a490


	//   ....[9]....
        /*0110*/ 	.word	0x0000a4b0


	//   ....[10]....
        /*0114*/ 	.word	0x0000a970


	//   ....[11]....
        /*0118*/ 	.word	0x0000aac0


	//   ....[12]....
        /*011c*/ 	.word	0x0000ac50


	//   ....[13]....
        /*0120*/ 	.word	0x0000ae00


	//   ....[14]....
        /*0124*/ 	.word	0x0000b160


	//   ....[15]....
        /*0128*/ 	.word	0x0000b330


	//   ....[16]....
        /*012c*/ 	.word	0x0000ed20


	//   ....[17]....
        /*0130*/ 	.word	0x0000ed60


	//   ....[18]....
        /*0134*/ 	.word	0x0000ed90


	//   ....[19]....
        /*0138*/ 	.word	0x0000eda0


	//   ....[20]....
        /*013c*/ 	.word	0x0000f4f0


	//   ....[21]....
        /*0140*/ 	.word	0x0000f7e0


	//   ....[22]....
        /*0144*/ 	.word	0x0000fec0


	//   ....[23]....
        /*0148*/ 	.word	0x0000ff60


	//   ....[24]....
        /*014c*/ 	.word	0x00011770


	//   ....[25]....
        /*0150*/ 	.word	0x00011790


	//   ....[26]....
        /*0154*/ 	.word	0x000117b0


	//   ....[27]....
        /*0158*/ 	.word	0x000117e0


	//   ....[28]....
        /*015c*/ 	.word	0x00011850


	//   ....[29]....
        /*0160*/ 	.word	0x00011890


	//   ....[30]....
        /*0164*/ 	.word	0x000119b0


	//   ....[31]....
        /*0168*/ 	.word	0x000119e0


	//----- nvinfo : EIATTR_EXIT_INSTR_OFFSETS
	.align		4
.L_164:
        /*016c*/ 	.byte	0x04, 0x1c
        /*016e*/ 	.short	(.L_166 - .L_165)


	//   ....[0]....
.L_165:
        /*0170*/ 	.word	0x000004c0


	//   ....[1]....
        /*0174*/ 	.word	0x00012b70


	//   ....[2]....
        /*0178*/ 	.word	0x00012c50


	//   ....[3]....
        /*017c*/ 	.word	0x00013720


	//   ....[4]....
        /*0180*/ 	.word	0x000137b0


	//----- nvinfo : EIATTR_CRS_STACK_SIZE
	.align		4
.L_166:
        /*0184*/ 	.byte	0x04, 0x1e
        /*0186*/ 	.short	(.L_168 - .L_167)
.L_167:
        /*0188*/ 	.word	0x00000000


	//----- nvinfo : EIATTR_CBANK_PARAM_SIZE
	.align		4
.L_168:
        /*018c*/ 	.byte	0x03, 0x19
        /*018e*/ 	.short	0x01d0


	//----- nvinfo : EIATTR_PARAM_CBANK
	.align		4
        /*0190*/ 	.byte	0x04, 0x0a
        /*0192*/ 	.short	(.L_170 - .L_169)
	.align		4
.L_169:
        /*0194*/ 	.word	index@(.nv.constant0._ZN5flash16flash_fwd_kernelI23Flash_fwd_kernel_traitsILi32ELi128ELi128ELi4ELb0ELb0EN7cutlass6half_tE19Flash_kernel_traitsILi32ELi128ELi128ELi4ES3_EELb0ELb1ELb0ELb1ELb0ELb0ELb0ELb0EEEvNS_16Flash_fwd_paramsE)
        /*0198*/ 	.short	0x0210
        /*019a*/ 	.short	0x01d0


	//----- nvinfo : EIATTR_SW_WAR
	.align		4
.L_170:
        /*019c*/ 	.byte	0x04, 0x36
        /*019e*/ 	.short	(.L_172 - .L_171)
.L_171:
        /*01a0*/ 	.word	0x00000008
.L_172:


//--------------------- .nv.info._ZN5flash16flash_fwd_kernelI23Flash_fwd_kernel_traitsILi32ELi128ELi128ELi4ELb0ELb0EN7cutlass6half_tE19Flash_kernel_traitsILi32ELi128ELi128ELi4ES3_EELb1ELb1ELb0ELb0ELb0ELb0ELb0ELb0EEEvNS_16Flash_fwd_paramsE --------------------------
	.section	.nv.info._ZN5flash16flash_fwd_kernelI23Flash_fwd_kernel_traitsILi32ELi128ELi128ELi4ELb0ELb0EN7cutlass6half_tE19Flash_kernel_traitsILi32ELi128ELi128ELi4ES3_EELb1ELb1ELb0ELb0ELb0ELb0ELb0ELb0EEEvNS_16Flash_fwd_paramsE,"",@"SHT_CUDA_INFO"
	.sectionflags	@""
	.align	4


	//----- nvinfo : EIATTR_CUDA_API_VERSION
	.align		4
        /*0000*/ 	.byte	0x04, 0x37
        /*0002*/ 	.short	(.L_174 - .L_173)
.L_173:
        /*0004*/ 	.word	0x00000082


	//----- nvinfo : EIATTR_KPARAM_INFO
	.align		4
.L_174:
        /*0008*/ 	.byte	0x04, 0x17
        /*000a*/ 	.short	(.L_176 - .L_175)
.L_175:
        /*000c*/ 	.word	0x00000000
        /*0010*/ 	.short	0x0000
        /*0012*/ 	.short	0x0000
        /*0014*/ 	.byte	0x00, 0xf0, 0x41, 0x07


	//----- nvinfo : EIATTR_SPARSE_MMA_MASK
	.align		4
.L_176:
        /*0018*/ 	.byte	0x03, 0x50
        /*001a*/ 	.short	0x0000


	//----- nvinfo : EIATTR_MAXREG_COUNT
	.align		4
        /*001c*/ 	.byte	0x03, 0x1b
        /*001e*/ 	.short	0x00ff


	//----- nvinfo : EIATTR_NUM_BARRIERS
	.align		4
        /*0020*/ 	.byte	0x02, 0x4c
        /*0022*/ 	.byte	0x01
	.zero		1


	//----- nvinfo : EIATTR_ANNOTATIONS
	.align		4
        /*0024*/ 	.byte	0x04, 0x55
        /*0026*/ 	.short	(.L_178 - .L_177)


	//   ....[0]....
.L_177:
        /* <DEDUP_REMOVED lines=95> */


	//----- nvinfo : EIATTR_MERCURY_ISA_VERSION
	.align		4
.L_178:
        /*0600*/ 	.byte	0x03, 0x5f
        /*0602*/ 	.short	0x0101


	//----- nvinfo : EIATTR_INT_WARP_WIDE_INSTR_OFFSETS
	.align		4
        /*0604*/ 	.byte	0x04, 0x31
        /*0606*/ 	.short	(.L_180 - .L_179)


	//   ....[0]....
.L_179:
        /*0608*/ 	.word	0x0000a0f0


	//----- nvinfo : EIATTR_COOP_GROUP_MASK_REGIDS
	.align		4
.L_180:
        /*060c*/ 	.byte	0x04, 0x29
        /*060e*/ 	.short	(.L_182 - .L_181)


	//   ....[0]....
.L_181:
        /*0610*/ 	.word	0xffffffff


	//   ....[1]....
        /*0614*/ 	.word	0xffffffff


	//   ....[2]....
        /*0618*/ 	.word	0xffffffff


	//   ....[3]....
        /*061c*/ 	.word	0xffffffff


	//   ....[4]....
        /*0620*/ 	.word	0xffffffff


	//   ....[5]....
        /*0624*/ 	.word	0xffffffff


	//   ....[6]....
        /*0628*/ 	.word	0xffffffff


	//   ....[7]....
        /*062c*/ 	.word	0xffffffff


	//   ....[8]....
        /*0630*/ 	.word	0xffffffff


	//   ....[9]....
        /*0634*/ 	.word	0xffffffff


	//   ....[10]....
        /*0638*/ 	.word	0xffffffff


	//   ....[11]....
        /*063c*/ 	.word	0xffffffff


	//   ....[12]....
        /*0640*/ 	.word	0xffffffff


	//   ....[13]....
        /*0644*/ 	.word	0xffffffff


	//   ....[14]....
        /*0648*/ 	.word	0xffffffff


	//   ....[15]....
        /*064c*/ 	.word	0xffffffff


	//   ....[16]....
        /*0650*/ 	.word	0xffffffff


	//   ....[17]....
        /*0654*/ 	.word	0xffffffff


	//   ....[18]....
        /*0658*/ 	.word	0xffffffff


	//   ....[19]....
        /*065c*/ 	.word	0xffffffff


	//   ....[20]....
        /*0660*/ 	.word	0xffffffff


	//   ....[21]....
        /*0664*/ 	.word	0xffffffff


	//   ....[22]....
        /*0668*/ 	.word	0xffffffff


	//   ....[23]....
        /*066c*/ 	.word	0xffffffff


	//   ....[24]....
        /*0670*/ 	.word	0xffffffff


	//   ....[25]....
        /*0674*/ 	.word	0xffffffff


	//   ....[26]....
        /*0678*/ 	.word	0xffffffff


	//   ....[27]....
        /*067c*/ 	.word	0xffffffff


	//   ....[28]....
        /*0680*/ 	.word	0xffffffff


	//   ....[29]....
        /*0684*/ 	.word	0xffffffff


	//   ....[30]....
        /*0688*/ 	.word	0xffffffff


	//   ....[31]....
        /*068c*/ 	.word	0xffffffff


	//----- nvinfo : EIATTR_COOP_GROUP_INSTR_OFFSETS
	.align		4
.L_182:
        /*0690*/ 	.byte	0x04, 0x28
        /*0692*/ 	.short	(.L_184 - .L_183)


	//   ....[0]....
.L_183:
        /*0694*/ 	.word	0x000048d0


	//   ....[1]....
        /*0698*/ 	.word	0x00004a10


	//   ....[2]....
        /*069c*/ 	.word	0x00004a40


	//   ....[3]....
        /*06a0*/ 	.word	0x00004ba0


	//   ....[4]....
        /*06a4*/ 	.word	0x000054e0


	//   ....[5]....
        /*06a8*/ 	.word	0x000055c0


	//   ....[6]....
        /*06ac*/ 	.word	0x00005610


	//   ....[7]....
        /*06b0*/ 	.word	0x000056e0


	//   ....[8]....
        /*06b4*/ 	.word	0x0000cd10


	//   ....[9]....
        /*06b8*/ 	.word	0x0000ce30


	//   ....[10]....
        /*06bc*/ 	.word	0x0000d7a0


	//   ....[11]....
        /*06c0*/ 	.word	0x0000d7b0


	//   ....[12]....
        /*06c4*/ 	.word	0x0000d7d0


	//   ....[13]....
        /*06c8*/ 	.word	0x0000d880


	//   ....[14]....
        /*06cc*/ 	.word	0x0000d8a0


	//   ....[15]....
        /*06d0*/ 	.word	0x0000d8d0


	//   ....[16]....
        /*06d4*/ 	.word	0x00014db0


	//   ....[17]....
        /*06d8*/ 	.word	0x00014e60


	//   ....[18]....
        /*06dc*/ 	.word	0x00014f60


	//   ....[19]....
        /*06e0*/ 	.word	0x00014fa0


	//   ....[20]....
        /*06e4*/ 	.word	0x00014fe0


	//   ....[21]....
        /*06e8*/ 	.word	0x00015020


	//   ....[22]....
        /*06ec*/ 	.word	0x00015100


	//   ....[23]....
        /*06f0*/ 	.word	0x00015130


	//   ....[24]....
        /*06f4*/ 	.word	0x0001a3b0


	//   ....[25]....
        /*06f8*/ 	.word	0x0001a3c0


	//   ....[26]....
        /*06fc*/ 	.word	0x0001a3d0


	//   ....[27]....
        /*0700*/ 	.word	0x0001a3e0


	//   ....[28]....
        /*0704*/ 	.word	0x0001a410


	//   ....[29]....
        /*0708*/ 	.word	0x0001a430


	//   ....[30]....
        /*070c*/ 	.word	0x0001a450


	//   ....[31]....
        /*0710*/ 	.word	0x0001a480


	//----- nvinfo : EIATTR_EXIT_INSTR_OFFSETS
	.align		4
.L_184:
        /*0714*/ 	.byte	0x04, 0x1c
        /*0716*/ 	.short	(.L_186 - .L_185)


	//   ....[0]....
.L_185:
        /*0718*/ 	.word	0x000006d0


	//   ....[1]....
        /*071c*/ 	.word	0x0001b860


	//   ....[2]....
        /*0720*/ 	.word	0x0001b940


	//   ....[3]....
        /*0724*/ 	.word	0x0001c3e0


	//   ....[4]....
        /*0728*/ 	.word	0x0001c470


	//----- nvinfo : EIATTR_CRS_STACK_SIZE
	.align		4
.L_186:
        /*072c*/ 	.byte	0x04, 0x1e
        /*072e*/ 	.short	(.L_188 - .L_187)
.L_187:
        /*0730*/ 	.word	0x00000000


	//----- nvinfo : EIATTR_CBANK_PARAM_SIZE
	.align		4
.L_188:
        /*0734*/ 	.byte	0x03, 0x19
        /*0736*/ 	.short	0x01d0


	//----- nvinfo : EIATTR_PARAM_CBANK
	.align		4
        /*0738*/ 	.byte	0x04, 0x0a
        /*073a*/ 	.short	(.L_190 - .L_189)
	.align		4
.L_189:
        /*073c*/ 	.word	index@(.nv.constant0._ZN5flash16flash_fwd_kernelI23Flash_fwd_kernel_traitsILi32ELi128ELi128ELi4ELb0ELb0EN7cutlass6half_tE19Flash_kernel_traitsILi32ELi128ELi128ELi4ES3_EELb1ELb1ELb0ELb0ELb0ELb0ELb0ELb0EEEvNS_16Flash_fwd_paramsE)
        /*0740*/ 	.short	0x0210
        /*0742*/ 	.short	0x01d0


	//----- nvinfo : EIATTR_SW_WAR
	.align		4
.L_190:
        /*0744*/ 	.byte	0x04, 0x36
        /*0746*/ 	.short	(.L_192 - .L_191)
.L_191:
        /*0748*/ 	.word	0x00000008
.L_192:


//--------------------- .nv.info._ZN5flash16flash_fwd_kernelI23Flash_fwd_kernel_traitsILi32ELi128ELi128ELi4ELb0ELb0EN7cutlass6half_tE19Flash_kernel_traitsILi32ELi128ELi128ELi4ES3_EELb1ELb1ELb0ELb0ELb1ELb1ELb0ELb0EEEvNS_16Flash_fwd_paramsE --------------------------
	.section	.nv.info._ZN5flash16flash_fwd_kernelI23Flash_fwd_kernel_traitsILi32ELi128ELi128ELi4ELb0ELb0EN7cutlass6half_tE19Flash_kernel_traitsILi32ELi128ELi128ELi4ES3_EELb1ELb1ELb0ELb0ELb1ELb1ELb0ELb0EEEvNS_16Flash_fwd_paramsE,"",@"SHT_CUDA_INFO"
	.sectionflags	@""
	.align	4


	//----- nvinfo : EIATTR_CUDA_API_VERSION
	.align		4
        /*0000*/ 	.byte	0x04, 0x37
        /*0002*/ 	.short	(.L_194 - .L_193)
.L_193:
        /*0004*/ 	.word	0x00000082


	//----- nvinfo : EIATTR_KPARAM_INFO
	.align		4
.L_194:
        /*0008*/ 	.byte	0x04, 0x17
        /*000a*/ 	.short	(.L_196 - .L_195)
.L_195:
        /*000c*/ 	.word	0x00000000
        /*0010*/ 	.short	0x0000
        /*0012*/ 	.short	0x0000
        /*0014*/ 	.byte	0x00, 0xf0, 0x41, 0x07


	//----- nvinfo : EIATTR_SPARSE_MMA_MASK
	.align		4
.L_196:
        /*0018*/ 	.byte	0x03, 0x50
        /*001a*/ 	.short	0x0000


	//----- nvinfo : EIATTR_MAXREG_COUNT
	.align		4
        /*001c*/ 	.byte	0x03, 0x1b
        /*001e*/ 	.short	0x00ff


	//----- nvinfo : EIATTR_NUM_BARRIERS
	.align		4
        /*0020*/ 	.byte	0x02, 0x4c
        /*0022*/ 	.byte	0x01
	.zero		1


	//----- nvinfo : EIATTR_ANNOTATIONS
	.align		4
        /*0024*/ 	.byte	0x04, 0x55
        /*0026*/ 	.short	(.L_198 - .L_197)


	//   ....[0]....
.L_197:
        /* <DEDUP_REMOVED lines=36> */
        /*025c*/ 	.byte	0xf0, 0xed, 0x00, 0x00, 0x01, 0x00, 0x00, 0x00, 0x30, 0xee, 0x00, 0x00


	//----- nvinfo : EIATTR_MERCURY_ISA_VERSION
	.align		4
.L_198:
        /*0268*/ 	.byte	0x03, 0x5f
        /*026a*/ 	.short	0x0101


	//----- nvinfo : EIATTR_COOP_GROUP_MASK_REGIDS
	.align		4
        /*026c*/ 	.byte	0x04, 0x29
        /*026e*/ 	.short	(.L_200 - .L_199)


	//   ....[0]....
.L_199:
        /*0270*/ 	.word	0xffffffff


	//   ....[1]....
        /*0274*/ 	.word	0xffffffff


	//   ....[2]....
        /*0278*/ 	.word	0xffffffff


	//   ....[3]....
        /*027c*/ 	.word	0xffffffff


	//   ....[4]....
        /*0280*/ 	.word	0xffffffff


	//   ....[5]....
        /*0284*/ 	.word	0xffffffff


	//   ....[6]....
        /*0288*/ 	.word	0xffffffff


	//   ....[7]....
        /*028c*/ 	.word	0xffffffff


	//   ....[8]....
        /*0290*/ 	.word	0xffffffff


	//   ....[9]....
        /*0294*/ 	.word	0xffffffff


	//   ....[10]....
        /*0298*/ 	.word	0xffffffff


	//   ....[11]....
        /*029c*/ 	.word	0xffffffff


	//   ....[12]....
        /*02a0*/ 	.word	0xffffffff


	//   ....[13]....
        /*02a4*/ 	.word	0xffffffff


	//   ....[14]....
        /*02a8*/ 	.word	0xffffffff


	//   ....[15]....
        /*02ac*/ 	.word	0xffffffff


	//   ....[16]....
        /*02b0*/ 	.word	0xffffffff


	//   ....[17]....
        /*02b4*/ 	.word	0xffffffff


	//   ....[18]....
        /*02b8*/ 	.word	0xffffffff


	//   ....[19]....
        /*02bc*/ 	.word	0xffffffff


	//   ....[20]....
        /*02c0*/ 	.word	0xffffffff


	//   ....[21]....
        /*02c4*/ 	.word	0xffffffff


	//   ....[22]....
        /*02c8*/ 	.word	0xffffffff


	//   ....[23]....
        /*02cc*/ 	.word	0xffffffff


	//----- nvinfo : EIATTR_COOP_GROUP_INSTR_OFFSETS
	.align		4
.L_200:
        /*02d0*/ 	.byte	0x04, 0x28
        /*02d2*/ 	.short	(.L_202 - .L_201)


	//   ....[0]....
.L_201:
        /*02d4*/ 	.word	0x00002d30


	//   ....[1]....
        /*02d8*/ 	.word	0x00002f30


	//   ....[2]....
        /*02dc*/ 	.word	0x000039b0


	//   ....[3]....
        /*02e0*/ 	.word	0x00003a70


	//   ....[4]....
        /*02e4*/ 	.word	0x00003b40


	//   ....[5]....
        /*02e8*/ 	.word	0x00003c70


	//   ....[6]....
        /*02ec*/ 	.word	0x00003f00


	//   ....[7]....
        /*02f0*/ 	.word	0x00003f70


	//   ....[8]....
        /*02f4*/ 	.word	0x00009d60


	//   ....[9]....
        /*02f8*/ 	.word	0x00009ec0


	//   ....[10]....
        /*02fc*/ 	.word	0x00009f00


	//   ....[11]....
        /*0300*/ 	.word	0x0000a020


	//   ....[12]....
        /*0304*/ 	.word	0x0000a140


	//   ....[13]....
        /*0308*/ 	.word	0x0000a180


	//   ....[14]....
        /*030c*/ 	.word	0x0000a1d0


	//   ....[15]....
        /*0310*/ 	.word	0x0000a310


	//   ....[16]....
        /*0314*/ 	.word	0x0000f480


	//   ....[17]....
        /*0318*/ 	.word	0x0000f4c0


	//   ....[18]....
        /*031c*/ 	.word	0x0000f500


	//   ....[19]....
        /*0320*/ 	.word	0x0000f520


	//   ....[20]....
        /*0324*/ 	.word	0x0000f570


	//   ....[21]....
        /*0328*/ 	.word	0x0000f590


	//   ....[22]....
        /*032c*/ 	.word	0x0000f5b0


	//   ....[23]....
        /*0330*/ 	.word	0x0000f5c0


	//----- nvinfo : EIATTR_EXIT_INSTR_OFFSETS
	.align		4
.L_202:
        /*0334*/ 	.byte	0x04, 0x1c
        /*0336*/ 	.short	(.L_204 - .L_203)


	//   ....[0]....
.L_203:
        /*0338*/ 	.word	0x00000370


	//   ....[1]....
        /*033c*/ 	.word	0x00010690


	//   ....[2]....
        /*0340*/ 	.word	0x00010d70


	//   ....[3]....
        /*0344*/ 	.word	0x00010e00


	//----- nvinfo : EIATTR_CRS_STACK_SIZE
	.align		4
.L_204:
        /*0348*/ 	.byte	0x04, 0x1e
        /*034a*/ 	.short	(.L_206 - .L_205)
.L_205:
        /*034c*/ 	.word	0x00000000


	//----- nvinfo : EIATTR_CBANK_PARAM_SIZE
	.align		4
.L_206:
        /*0350*/ 	.byte	0x03, 0x19
        /*0352*/ 	.short	0x01d0


	//----- nvinfo : EIATTR_PARAM_CBANK
	.align		4
        /*0354*/ 	.byte	0x04, 0x0a
        /*0356*/ 	.short	(.L_208 - .L_207)
	.align		4
.L_207:
        /*0358*/ 	.word	index@(.nv.constant0._ZN5flash16flash_fwd_kernelI23Flash_fwd_kernel_traitsILi32ELi128ELi128ELi4ELb0ELb0EN7cutlass6half_tE19Flash_kernel_traitsILi32ELi128ELi128ELi4ES3_EELb1ELb1ELb0ELb0ELb1ELb1ELb0ELb0EEEvNS_16Flash_fwd_paramsE)
        /*035c*/ 	.short	0x0210
        /*035e*/ 	.short	0x01d0


	//----- nvinfo : EIATTR_SW_WAR
	.align		4
.L_208:
        /*0360*/ 	.byte	0x04, 0x36
        /*0362*/ 	.short	(.L_210 - .L_209)
.L_209:
        /*0364*/ 	.word	0x00000008
.L_210:


//--------------------- .nv.info._ZN5flash16flash_fwd_kernelI23Flash_fwd_kernel_traitsILi32ELi128ELi128ELi4ELb0ELb0EN7cutlass6half_tE19Flash_kernel_traitsILi32ELi128ELi128ELi4ES3_EELb0ELb1ELb0ELb0ELb1ELb1ELb1ELb0EEEvNS_16Flash_fwd_paramsE --------------------------
	.section	.nv.info._ZN5flash16flash_fwd_kernelI23Flash_fwd_kernel_traitsILi32ELi128ELi128ELi4ELb0ELb0EN7cutlass6half_tE19Flash_kernel_traitsILi32ELi128ELi128ELi4ES3_EELb0ELb1ELb0ELb0ELb1ELb1ELb1ELb0EEEvNS_16Flash_fwd_paramsE,"",@"SHT_CUDA_INFO"
	.sectionflags	@""
	.align	4


	//----- nvinfo : EIATTR_CUDA_API_VERSION
	.align		4
        /*0000*/ 	.byte	0x04, 0x37
        /*0002*/ 	.short	(.L_212 - .L_211)
.L_211:
        /*0004*/ 	.word	0x00000082


	//----- nvinfo : EIATTR_KPARAM_INFO
	.align		4
.L_212:
        /*0008*/ 	.byte	0x04, 0x17
        /*000a*/ 	.short	(.L_214 - .L_213)
.L_213:
        /*000c*/ 	.word	0x00000000
        /*0010*/ 	.short	0x0000
        /*0012*/ 	.short	0x0000
        /*0014*/ 	.byte	0x00, 0xf0, 0x41, 0x07


	//----- nvinfo : EIATTR_SPARSE_MMA_MASK
	.align		4
.L_214:
        /*0018*/ 	.byte	0x03, 0x50
        /*001a*/ 	.short	0x0000


	//----- nvinfo : EIATTR_MAXREG_COUNT
	.align		4
        /*001c*/ 	.byte	0x03, 0x1b
        /*001e*/ 	.short	0x00ff


	//----- nvinfo : EIATTR_NUM_BARRIERS
	.align		4
        /*0020*/ 	.byte	0x02, 0x4c
        /*0022*/ 	.byte	0x01
	.zero		1


	//----- nvinfo : EIATTR_ANNOTATIONS
	.align		4
        /*0024*/ 	.byte	0x04, 0x55
        /*0026*/ 	.short	(.L_216 - .L_215)


	//   ....[0]....
.L_215:
        /* <DEDUP_REMOVED lines=17> */


	//----- nvinfo : EIATTR_MERCURY_ISA_VERSION
	.align		4
.L_216:
        /*0128*/ 	.byte	0x03, 0x5f
        /*012a*/ 	.short	0x0101


	//----- nvinfo : EIATTR_COOP_GROUP_MASK_REGIDS
	.align		4
        /*012c*/ 	.byte	0x04, 0x29
        /*012e*/ 	.short	(.L_218 - .L_217)


	//   ....[0]....
.L_217:
        /*0130*/ 	.word	0xffffffff


	//   ....[1]....
        /*0134*/ 	.word	0xffffffff


	//   ....[2]....
        /*0138*/ 	.word	0xffffffff


	//   ....[3]....
        /*013c*/ 	.word	0xffffffff


	//   ....[4]....
        /*0140*/ 	.word	0xffffffff


	//   ....[5]....
        /*0144*/ 	.word	0xffffffff


	//   ....[6]....
        /*0148*/ 	.word	0xffffffff


	//   ....[7]....
        /*014c*/ 	.word	0xffffffff


	//   ....[8]....
        /*0150*/ 	.word	0xffffffff


	//   ....[9]....
        /*0154*/ 	.word	0xffffffff


	//   ....[10]....
        /*0158*/ 	.word	0xffffffff


	//   ....[11]....
        /*015c*/ 	.word	0xffffffff


	//   ....[12]....
        /*0160*/ 	.word	0xffffffff


	//   ....[13]....
        /*0164*/ 	.word	0xffffffff


	//   ....[14]....
        /*0168*/ 	.word	0xffffffff


	//   ....[15]....
        /*016c*/ 	.word	0xffffffff


	//   ....[16]....
        /*0170*/ 	.word	0xffffffff


	//   ....[17]....
        /*0174*/ 	.word	0xffffffff


	//   ....[18]....
        /*0178*/ 	.word	0xffffffff


	//   ....[19]....
        /*017c*/ 	.word	0xffffffff


	//   ....[20]....
        /*0180*/ 	.word	0xffffffff


	//   ....[21]....
        /*0184*/ 	.word	0xffffffff


	//   ....[22]....
        /*0188*/ 	.word	0xffffffff


	//   ....[23]....
        /*018c*/ 	.word	0xffffffff


	//----- nvinfo : EIATTR_COOP_GROUP_INSTR_OFFSETS
	.align		4
.L_218:
        /*0190*/ 	.byte	0x04, 0x28
        /*0192*/ 	.short	(.L_220 - .L_219)


	//   ....[0]....
.L_219:
        /*0194*/ 	.word	0x00002ff0


	//   ....[1]....
        /*0198*/ 	.word	0x000030e0


	//   ....[2]....
        /*019c*/ 	.word	0x00003ba0


	//   ....[3]....
        /*01a0*/ 	.word	0x00003c30


	//   ....[4]....
        /*01a4*/ 	.word	0x000049b0


	//   ....[5]....
        /*01a8*/ 	.word	0x00004a30


	//   ....[6]....
        /*01ac*/ 	.word	0x00004c90


	//   ....[7]....
        /*01b0*/ 	.word	0x00004cd0


	//   ....[8]....
        /*01b4*/ 	.word	0x00008870


	//   ....[9]....
        /*01b8*/ 	.word	0x000088c0


	//   ....[10]....
        /*01bc*/ 	.word	0x00008920


	//   ....[11]....
        /*01c0*/ 	.word	0x00008930


	//   ....[12]....
        /*01c4*/ 	.word	0x00008980


	//   ....[13]....
        /*01c8*/ 	.word	0x00008990


	//   ....[14]....
        /*01cc*/ 	.word	0x000089a0


	//   ....[15]....
        /*01d0*/ 	.word	0x000089b0


	//   ....[16]....
        /*01d4*/ 	.word	0x0000b0d0


	//   ....[17]....
        /*01d8*/ 	.word	0x0000b0e0


	//   ....[18]....
        /*01dc*/ 	.word	0x0000b0f0


	//   ....[19]....
        /*01e0*/ 	.word	0x0000b100


	//   ....[20]....
        /*01e4*/ 	.word	0x0000b120


	//   ....[21]....
        /*01e8*/ 	.word	0x0000b150


	//   ....[22]....
        /*01ec*/ 	.word	0x0000b170


	//   ....[23]....
        /*01f0*/ 	.word	0x0000b180


	//----- nvinfo : EIATTR_EXIT_INSTR_OFFSETS
	.align		4
.L_220:
        /*01f4*/ 	.byte	0x04, 0x1c
        /*01f6*/ 	.short	(.L_222 - .L_221)


	//   ....[0]....
.L_221:
        /*01f8*/ 	.word	0x000001b0


	//   ....[1]....
        /*01fc*/ 	.word	0x0000c090


	//   ....[2]....
        /*0200*/ 	.word	0x0000c780


	//   ....[3]....
        /*0204*/ 	.word	0x0000c810


	//----- nvinfo : EIATTR_CRS_STACK_SIZE
	.align		4
.L_222:
        /*0208*/ 	.byte	0x04, 0x1e
        /*020a*/ 	.short	(.L_224 - .L_223)
.L_223:
        /*020c*/ 	.word	0x00000000


	//----- nvinfo : EIATTR_CBANK_PARAM_SIZE
	.align		4
.L_224:
        /*0210*/ 	.byte	0x03, 0x19
        /*0212*/ 	.short	0x01d0


	//----- nvinfo : EIATTR_PARAM_CBANK
	.align		4
        /*0214*/ 	.byte	0x04, 0x0a
        /*0216*/ 	.short	(.L_226 - .L_225)
	.align		4
.L_225:
        /*0218*/ 	.word	index@(.nv.constant0._ZN5flash16flash_fwd_kernelI23Flash_fwd_kernel_traitsILi32ELi128ELi128ELi4ELb0ELb0EN7cutlass6half_tE19Flash_kernel_traitsILi32ELi128ELi128ELi4ES3_EELb0ELb1ELb0ELb0ELb1ELb1ELb1ELb0EEEvNS_16Flash_fwd_paramsE)
        /*021c*/ 	.short	0x0210
        /*021e*/ 	.short	0x01d0


	//----- nvinfo : EIATTR_SW_WAR
	.align		4
.L_226:
        /*0220*/ 	.byte	0x04, 0x36
        /*0222*/ 	.short	(.L_228 - .L_227)
.L_227:
        /*0224*/ 	.word	0x00000008
.L_228:


//--------------------- .nv.info._ZN5flash16flash_fwd_kernelI23Flash_fwd_kernel_traitsILi32ELi128ELi128ELi4ELb0ELb0EN7cutlass6half_tE19Flash_kernel_traitsILi32ELi128ELi128ELi4ES3_EELb1ELb1ELb0ELb0ELb0ELb1ELb0ELb0EEEvNS_16Flash_fwd_paramsE --------------------------
	.section	.nv.info._ZN5flash16flash_fwd_kernelI23Flash_fwd_kernel_traitsILi32ELi128ELi128ELi4ELb0ELb0EN7cutlass6half_tE19Flash_kernel_traitsILi32ELi128ELi128ELi4ES3_EELb1ELb1ELb0ELb0ELb0ELb1ELb0ELb0EEEvNS_16Flash_fwd_paramsE,"",@"SHT_CUDA_INFO"
	.sectionflags	@""
	.align	4


	//----- nvinfo : EIATTR_CUDA_API_VERSION
	.align		4
        /*0000*/ 	.byte	0x04, 0x37
        /*0002*/ 	.short	(.L_230 - .L_229)
.L_229:
        /*0004*/ 	.word	0x00000082


	//----- nvinfo : EIATTR_KPARAM_INFO
	.align		4
.L_230:
        /*0008*/ 	.byte	0x04, 0x17
        /*000a*/ 	.short	(.L_232 - .L_231)
.L_231:
        /*000c*/ 	.word	0x00000000
        /*0010*/ 	.short	0x0000
        /*0012*/ 	.short	0x0000
        /*0014*/ 	.byte	0x00, 0xf0, 0x41, 0x07


	//----- nvinfo : EIATTR_SPARSE_MMA_MASK
	.align		4
.L_232:
        /*0018*/ 	.byte	0x03, 0x50
        /*001a*/ 	.short	0x0000


	//----- nvinfo : EIATTR_MAXREG_COUNT
	.align		4
        /*001c*/ 	.byte	0x03, 0x1b
        /*001e*/ 	.short	0x00ff


	//----- nvinfo : EIATTR_NUM_BARRIERS
	.align		4
        /*0020*/ 	.byte	0x02, 0x4c
        /*0022*/ 	.byte	0x01
	.zero		1


	//----- nvinfo : EIATTR_ANNOTATIONS
	.align		4
        /*0024*/ 	.byte	0x04, 0x55
        /*0026*/ 	.short	(.L_234 - .L_233)


	//   ....[0]....
.L_233:
        /* <DEDUP_REMOVED lines=52> */


	//----- nvinfo : EIATTR_MERCURY_ISA_VERSION
	.align		4
.L_234:
        /*0350*/ 	.byte	0x03, 0x5f
        /*0352*/ 	.short	0x0101


	//----- nvinfo : EIATTR_INT_WARP_WIDE_INSTR_OFFSETS
	.align		4
        /*0354*/ 	.byte	0x04, 0x31
        /*0356*/ 	.short	(.L_236 - .L_235)


	//   ....[0]....
.L_235:
        /*0358*/ 	.word	0x00001470


	//   ....[1]....
        /*035c*/ 	.word	0x00001a30


	//----- nvinfo : EIATTR_COOP_GROUP_MASK_REGIDS
	.align		4
.L_236:
        /*0360*/ 	.byte	0x04, 0x29
        /*0362*/ 	.short	(.L_238 - .L_237)


	//   ....[0]....
.L_237:
        /*0364*/ 	.word	0xffffffff


	//   ....[1]....
        /*0368*/ 	.word	0xffffffff


	//   ....[2]....
        /*036c*/ 	.word	0xffffffff


	//   ....[3]....
        /*0370*/ 	.word	0xffffffff


	//   ....[4]....
        /*0374*/ 	.word	0xffffffff


	//   ....[5]....
        /*0378*/ 	.word	0xffffffff


	//   ....[6]....
        /*037c*/ 	.word	0xffffffff


	//   ....[7]....
        /*0380*/ 	.word	0xffffffff


	//   ....[8]....
        /*0384*/ 	.word	0xffffffff


	//   ....[9]....
        /*0388*/ 	.word	0xffffffff


	//   ....[10]....
        /*038c*/ 	.word	0xffffffff


	//   ....[11]....
        /*0390*/ 	.word	0xffffffff


	//   ....[12]....
        /*0394*/ 	.word	0xffffffff


	//   ....[13]....
        /*0398*/ 	.word	0xffffffff


	//   ....[14]....
        /*039c*/ 	.word	0xffffffff


	//   ....[15]....
        /*03a0*/ 	.word	0xffffffff


	//   ....[16]....
        /*03a4*/ 	.word	0xffffffff


	//   ....[17]....
        /*03a8*/ 	.word	0xffffffff


	//   ....[18]....
        /*03ac*/ 	.word	0xffffffff


	//   ....[19]....
        /*03b0*/ 	.word	0xffffffff


	//   ....[20]....
        /*03b4*/ 	.word	0xffffffff


	//   ....[21]....
        /*03b8*/ 	.word	0xffffffff


	//   ....[22]....
        /*03bc*/ 	.word	0xffffffff


	//   ....[23]....
        /*03c0*/ 	.word	0xffffffff


	//   ....[24]....
        /*03c4*/ 	.word	0xffffffff


	//   ....[25]....
        /*03c8*/ 	.word	0xffffffff


	//   ....[26]....
        /*03cc*/ 	.word	0xffffffff


	//   ....[27]....
        /*03d0*/ 	.word	0xffffffff


	//   ....[28]....
        /*03d4*/ 	.word	0xffffffff


	//   ....[29]....
        /*03d8*/ 	.word	0xffffffff


	//   ....[30]....
        /*03dc*/ 	.word	0xffffffff


	//   ....[31]....
        /*03e0*/ 	.word	0xffffffff


	//----- nvinfo : EIATTR_COOP_GROUP_INSTR_OFFSETS
	.align		4
.L_238:
        /*03e4*/ 	.byte	0x04, 0x28
        /*03e6*/ 	.short	(.L_240 - .L_239)


	//   ....[0]....
.L_239:
        /*03e8*/ 	.word	0x00003ab0


	//   ....[1]....
        /*03ec*/ 	.word	0x00003d10


	//   ....[2]....
        /*03f0*/ 	.word	0x000045b0


	//   ....[3]....
        /*03f4*/ 	.word	0x000047a0


	//   ....[4]....
        /*03f8*/ 	.word	0x000047e0


	//   ....[5]....
        /*03fc*/ 	.word	0x00004980


	//   ....[6]....
        /*0400*/ 	.word	0x00004ba0


	//   ....[7]....
        /*0404*/ 	.word	0x00004c00


	//   ....[8]....
        /*0408*/ 	.word	0x0000b480


	//   ....[9]....
        /*040c*/ 	.word	0x0000b4c0


	//   ....[10]....
        /*0410*/ 	.word	0x0000b650


	//   ....[11]....
        /*0414*/ 	.word	0x0000b680


	//   ....[12]....
        /*0418*/ 	.word	0x0000c180


	//   ....[13]....
        /*041c*/ 	.word	0x0000c290


	//   ....[14]....
        /*0420*/ 	.word	0x0000c2a0


	//   ....[15]....
        /*0424*/ 	.word	0x0000c350


	//   ....[16]....
        /*0428*/ 	.word	0x00012620


	//   ....[17]....
        /*042c*/ 	.word	0x00012660


	//   ....[18]....
        /*0430*/ 	.word	0x000126e0


	//   ....[19]....
        /*0434*/ 	.word	0x00012730


	//   ....[20]....
        /*0438*/ 	.word	0x00012790


	//   ....[21]....
        /*043c*/ 	.word	0x000127d0


	//   ....[22]....
        /*0440*/ 	.word	0x00012870


	//   ....[23]....
        /*0444*/ 	.word	0x000128b0


	//   ....[24]....
        /*0448*/ 	.word	0x00017ac0


	//   ....[25]....
        /*044c*/ 	.word	0x00017ad0


	//   ....[26]....
        /*0450*/ 	.word	0x00017ae0


	//   ....[27]....
        /*0454*/ 	.word	0x00017af0


	//   ....[28]....
        /*0458*/ 	.word	0x00017b20


	//   ....[29]....
        /*045c*/ 	.word	0x00017b40


	//   ....[30]....
        /*0460*/ 	.word	0x00017b60


	//   ....[31]....
        /*0464*/ 	.word	0x00017b70


	//----- nvinfo : EIATTR_EXIT_INSTR_OFFSETS
	.align		4
.L_240:
        /*0468*/ 	.byte	0x04, 0x1c
        /*046a*/ 	.short	(.L_242 - .L_241)


	//   ....[0]....
.L_241:
        /*046c*/ 	.word	0x00000720


	//   ....[1]....
        /*0470*/ 	.word	0x00018ec0


	//   ....[2]....
        /*0474*/ 	.word	0x00018fa0


	//   ....[3]....
        /*0478*/ 	.word	0x000199f0


	//   ....[4]....
        /*047c*/ 	.word	0x00019a80


	//----- nvinfo : EIATTR_CRS_STACK_SIZE
	.align		4
.L_242:
        /*0480*/ 	.byte	0x04, 0x1e
        /*0482*/ 	.short	(.L_244 - .L_243)
.L_243:
        /*0484*/ 	.word	0x00000000


	//----- nvinfo : EIATTR_CBANK_PARAM_SIZE
	.align		4
.L_244:
        /*0488*/ 	.byte	0x03, 0x19
        /*048a*/ 	.short	0x01d0


	//----- nvinfo : EIATTR_PARAM_CBANK
	.align		4
        /*048c*/ 	.byte	0x04, 0x0a
        /*048e*/ 	.short	(.L_246 - .L_245)
	.align		4
.L_245:
        /*0490*/ 	.word	index@(.nv.constant0._ZN5flash16flash_fwd_kernelI23Flash_fwd_kernel_traitsILi32ELi128ELi128ELi4ELb0ELb0EN7cutlass6half_tE19Flash_kernel_traitsILi32ELi128ELi128ELi4ES3_EELb1ELb1ELb0ELb0ELb0ELb1ELb0ELb0EEEvNS_16Flash_fwd_paramsE)
        /*0494*/ 	.short	0x0210
        /*0496*/ 	.short	0x01d0


	//----- nvinfo : EIATTR_SW_WAR
	.align		4
.L_246:
        /*0498*/ 	.byte	0x04, 0x36
        /*049a*/ 	.short	(.L_248 - .L_247)
.L_247:
        /*049c*/ 	.word	0x00000008
.L_248:


//--------------------- .nv.info._ZN5flash16flash_fwd_kernelI23Flash_fwd_kernel_traitsILi32ELi128ELi128ELi4ELb0ELb0EN7cutlass6half_tE19Flash_kernel_traitsILi32ELi128ELi128ELi4ES3_EELb0ELb1ELb0ELb0ELb0ELb1ELb1ELb0EEEvNS_16Flash_fwd_paramsE --------------------------
	.section	.nv.info._ZN5flash16flash_fwd_kernelI23Flash_fwd_kernel_traitsILi32ELi128ELi128ELi4ELb0ELb0EN7cutlass6half_tE19Flash_kernel_traitsILi32ELi128ELi128ELi4ES3_EELb0ELb1ELb0ELb0ELb0ELb1ELb1ELb0EEEvNS_16Flash_fwd_paramsE,"",@"SHT_CUDA_INFO"
	.sectionflags	@""
	.align	4


	//----- nvinfo : EIATTR_CUDA_API_VERSION
	.align		4
        /*0000*/ 	.byte	0x04, 0x37
        /*0002*/ 	.short	(.L_250 - .L_249)
.L_249:
        /*0004*/ 	.word	0x00000082


	//----- nvinfo : EIATTR_KPARAM_INFO
	.align		4
.L_250:
        /*0008*/ 	.byte	0x04, 0x17
        /*000a*/ 	.short	(.L_252 - .L_251)
.L_251:
        /*000c*/ 	.word	0x00000000
        /*0010*/ 	.short	0x0000
        /*0012*/ 	.short	0x0000
        /*0014*/ 	.byte	0x00, 0xf0, 0x41, 0x07


	//----- nvinfo : EIATTR_SPARSE_MMA_MASK
	.align		4
.L_252:
        /*0018*/ 	.byte	0x03, 0x50
        /*001a*/ 	.short	0x0000


	//----- nvinfo : EIATTR_MAXREG_COUNT
	.align		4
        /*001c*/ 	.byte	0x03, 0x1b
        /*001e*/ 	.short	0x00ff


	//----- nvinfo : EIATTR_NUM_BARRIERS
	.align		4
        /*0020*/ 	.byte	0x02, 0x4c
        /*0022*/ 	.byte	0x01
	.zero		1


	//----- nvinfo : EIATTR_ANNOTATIONS
	.align		4
        /*0024*/ 	.byte	0x04, 0x55
        /*0026*/ 	.short	(.L_254 - .L_253)


	//   ....[0]....
.L_253:
        /* <DEDUP_REMOVED lines=36> */


	//----- nvinfo : EIATTR_MERCURY_ISA_VERSION
	.align		4
.L_254:
        /*0250*/ 	.byte	0x03, 0x5f
        /*0252*/ 	.short	0x0101


	//----- nvinfo : EIATTR_COOP_GROUP_MASK_REGIDS
	.align		4
        /*0254*/ 	.byte	0x04, 0x29
        /*0256*/ 	.short	(.L_256 - .L_255)


	//   ....[0]....
.L_255:
        /*0258*/ 	.word	0xffffffff


	//   ....[1]....
        /*025c*/ 	.word	0xffffffff


	//   ....[2]....
        /*0260*/ 	.word	0xffffffff


	//   ....[3]....
        /*0264*/ 	.word	0xffffffff


	//   ....[4]....
        /*0268*/ 	.word	0xffffffff


	//   ....[5]....
        /*026c*/ 	.word	0xffffffff


	//   ....[6]....
        /*0270*/ 	.word	0xffffffff


	//   ....[7]....
        /*0274*/ 	.word	0xffffffff


	//   ....[8]....
        /*0278*/ 	.word	0xffffffff


	//   ....[9]....
        /*027c*/ 	.word	0xffffffff


	//   ....[10]....
        /*0280*/ 	.word	0xffffffff


	//   ....[11]....
        /*0284*/ 	.word	0xffffffff


	//   ....[12]....
        /*0288*/ 	.word	0xffffffff


	//   ....[13]....
        /*028c*/ 	.word	0xffffffff


	//   ....[14]....
        /*0290*/ 	.word	0xffffffff


	//   ....[15]....
        /*0294*/ 	.word	0xffffffff


	//   ....[16]....
        /*0298*/ 	.word	0xffffffff


	//   ....[17]....
        /*029c*/ 	.word	0xffffffff


	//   ....[18]....
        /*02a0*/ 	.word	0xffffffff


	//   ....[19]....
        /*02a4*/ 	.word	0xffffffff


	//   ....[20]....
        /*02a8*/ 	.word	0xffffffff


	//   ....[21]....
        /*02ac*/ 	.word	0xffffffff


	//   ....[22]....
        /*02b0*/ 	.word	0xffffffff


	//   ....[23]....
        /*02b4*/ 	.word	0xffffffff


	//   ....[24]....
        /*02b8*/ 	.word	0xffffffff


	//   ....[25]....
        /*02bc*/ 	.word	0xffffffff


	//   ....[26]....
        /*02c0*/ 	.word	0xffffffff


	//   ....[27]....
        /*02c4*/ 	.word	0xffffffff


	//   ....[28]....
        /*02c8*/ 	.word	0xffffffff


	//   ....[29]....
        /*02cc*/ 	.word	0xffffffff


	//   ....[30]....
        /*02d0*/ 	.word	0xffffffff


	//   ....[31]....
        /*02d4*/ 	.word	0xffffffff


	//----- nvinfo : EIATTR_COOP_GROUP_INSTR_OFFSETS
	.align		4
.L_256:
        /*02d8*/ 	.byte	0x04, 0x28
        /*02da*/ 	.short	(.L_258 - .L_257)


	//   ....[0]....
.L_257:
        /*02dc*/ 	.word	0x00003b00


	//   ....[1]....
        /*02e0*/ 	.word	0x00003bf0


	//   ....[2]....
        /*02e4*/ 	.word	0x000045b0


	//   ....[3]....
        /*02e8*/ 	.word	0x00004610


	//   ....[4]....
        /*02ec*/ 	.word	0x000054a0


	//   ....[5]....
        /*02f0*/ 	.word	0x00005660


	//   ....[6]....
        /*02f4*/ 	.word	0x00005880


	//   ....[7]....
        /*02f8*/ 	.word	0x000058d0


	//   ....[8]....
        /*02fc*/ 	.word	0x00009300


	//   ....[9]....
        /*0300*/ 	.word	0x00009610


	//   ....[10]....
        /*0304*/ 	.word	0x0000a230


	//   ....[11]....
        /*0308*/ 	.word	0x0000a770


	//   ....[12]....
        /*030c*/ 	.word	0x0000ae70


	//   ....[13]....
        /*0310*/ 	.word	0x0000af00


	//   ....[14]....
        /*0314*/ 	.word	0x0000b5c0


	//   ....[15]....
        /*0318*/ 	.word	0x0000b620


	//   ....[16]....
        /*031c*/ 	.word	0x0000f920


	//   ....[17]....
        /*0320*/ 	.word	0x0000f960


	//   ....[18]....
        /*0324*/ 	.word	0x0000f9d0


	//   ....[19]....
        /*0328*/ 	.word	0x0000f9e0


	//   ....[20]....
        /*032c*/ 	.word	0x0000fa30


	//   ....[21]....
        /*0330*/ 	.word	0x0000fa40


	//   ....[22]....
        /*0334*/ 	.word	0x0000fa50


	//   ....[23]....
        /*0338*/ 	.word	0x0000fa60


	//   ....[24]....
        /*033c*/ 	.word	0x00012200


	//   ....[25]....
        /*0340*/ 	.word	0x00012210


	//   ....[26]....
        /*0344*/ 	.word	0x00012220


	//   ....[27]....
        /*0348*/ 	.word	0x00012230


	//   ....[28]....
        /*034c*/ 	.word	0x00012270


	//   ....[29]....
        /*0350*/ 	.word	0x000122a0


	//   ....[30]....
        /*0354*/ 	.word	0x00012340


	//   ....[31]....
        /*0358*/ 	.word	0x00012370


	//----- nvinfo : EIATTR_EXIT_INSTR_OFFSETS
	.align		4
.L_258:
        /*035c*/ 	.byte	0x04, 0x1c
        /*035e*/ 	.short	(.L_260 - .L_259)


	//   ....[0]....
.L_259:
        /*0360*/ 	.word	0x00000330


	//   ....[1]....
        /*0364*/ 	.word	0x00013540


	//   ....[2]....
        /*0368*/ 	.word	0x00013620


	//   ....[3]....
        /*036c*/ 	.word	0x000140c0


	//   ....[4]....
        /*0370*/ 	.word	0x00014150


	//----- nvinfo : EIATTR_CRS_STACK_SIZE
	.align		4
.L_260:
        /*0374*/ 	.byte	0x04, 0x1e
        /*0376*/ 	.short	(.L_262 - .L_261)
.L_261:
        /*0378*/ 	.word	0x00000000


	//----- nvinfo : EIATTR_CBANK_PARAM_SIZE
	.align		4
.L_262:
        /*037c*/ 	.byte	0x03, 0x19
        /*037e*/ 	.short	0x01d0


	//----- nvinfo : EIATTR_PARAM_CBANK
	.align		4
        /*0380*/ 	.byte	0x04, 0x0a
        /*0382*/ 	.short	(.L_264 - .L_263)
	.align		4
.L_263:
        /*0384*/ 	.word	index@(.nv.constant0._ZN5flash16flash_fwd_kernelI23Flash_fwd_kernel_traitsILi32ELi128ELi128ELi4ELb0ELb0EN7cutlass6half_tE19Flash_kernel_traitsILi32ELi128ELi128ELi4ES3_EELb0ELb1ELb0ELb0ELb0ELb1ELb1ELb0EEEvNS_16Flash_fwd_paramsE)
        /*0388*/ 	.short	0x0210
        /*038a*/ 	.short	0x01d0


	//----- nvinfo : EIATTR_SW_WAR
	.align		4
.L_264:
        /*038c*/ 	.byte	0x04, 0x36
        /*038e*/ 	.short	(.L_266 - .L_265)
.L_265:
        /*0390*/ 	.word	0x00000008
.L_266:


//--------------------- .nv.info._ZN5flash16flash_fwd_kernelI23Flash_fwd_kernel_traitsILi32ELi128ELi128ELi4ELb0ELb0EN7cutlass6half_tE19Flash_kernel_traitsILi32ELi128ELi128ELi4ES3_EELb1ELb1ELb0ELb1ELb0ELb0ELb0ELb0EEEvNS_16Flash_fwd_paramsE --------------------------
	.section	.nv.info._ZN5flash16flash_fwd_kernelI23Flash_fwd_kernel_traitsILi32ELi128ELi128ELi4ELb0ELb0EN7cutlass6half_tE19Flash_kernel_traitsILi32ELi128ELi128ELi4ES3_EELb1ELb1ELb0ELb1ELb0ELb0ELb0ELb0EEEvNS_16Flash_fwd_paramsE,"",@"SHT_CUDA_INFO"
	.sectionflags	@""
	.align	4


	//----- nvinfo : EIATTR_CUDA_API_VERSION
	.align		4
        /*0000*/ 	.byte	0x04, 0x37
        /*0002*/ 	.short	(.L_268 - .L_267)
.L_267:
        /*0004*/ 	.word	0x00000082


	//----- nvinfo : EIATTR_KPARAM_INFO
	.align		4
.L_268:
        /*0008*/ 	.byte	0x04, 0x17
        /*000a*/ 	.short	(.L_270 - .L_269)
.L_269:
        /*000c*/ 	.word	0x00000000
        /*0010*/ 	.short	0x0000
        /*0012*/ 	.short	0x0000
        /*0014*/ 	.byte	0x00, 0xf0, 0x41, 0x07


	//----- nvinfo : EIATTR_SPARSE_MMA_MASK
	.align		4
.L_270:
        /*0018*/ 	.byte	0x03, 0x50
        /*001a*/ 	.short	0x0000


	//----- nvinfo : EIATTR_MAXREG_COUNT
	.align		4
        /*001c*/ 	.byte	0x03, 0x1b
        /*001e*/ 	.short	0x00ff


	//----- nvinfo : EIATTR_NUM_BARRIERS
	.align		4
        /*0020*/ 	.byte	0x02, 0x4c
        /*0022*/ 	.byte	0x01
	.zero		1


	//----- nvinfo : EIATTR_ANNOTATIONS
	.align		4
        /*0024*/ 	.byte	0x04, 0x55
        /*0026*/ 	.short	(.L_272 - .L_271)


	//   ....[0]....
.L_271:
        /* <DEDUP_REMOVED lines=41> */


	//----- nvinfo : EIATTR_MERCURY_ISA_VERSION
	.align		4
.L_272:
        /*02a8*/ 	.byte	0x03, 0x5f
        /*02aa*/ 	.short	0x0101


	//----- nvinfo : EIATTR_INT_WARP_WIDE_INSTR_OFFSETS
	.align		4
        /*02ac*/ 	.byte	0x04, 0x31
        /*02ae*/ 	.short	(.L_274 - .L_273)


	//   ....[0]....
.L_273:
        /*02b0*/ 	.word	0x00009e60


	//----- nvinfo : EIATTR_COOP_GROUP_MASK_REGIDS
	.align		4
.L_274:
        /*02b4*/ 	.byte	0x04, 0x29
        /*02b6*/ 	.short	(.L_276 - .L_275)


	//   ....[0]....
.L_275:
        /*02b8*/ 	.word	0xffffffff


	//   ....[1]....
        /*02bc*/ 	.word	0xffffffff


	//   ....[2]....
        /*02c0*/ 	.word	0xffffffff


	//   ....[3]....
        /*02c4*/ 	.word	0xffffffff


	//   ....[4]....
        /*02c8*/ 	.word	0xffffffff


	//   ....[5]....
        /*02cc*/ 	.word	0xffffffff


	//   ....[6]....
        /*02d0*/ 	.word	0xffffffff


	//   ....[7]....
        /*02d4*/ 	.word	0xffffffff


	//   ....[8]....
        /*02d8*/ 	.word	0xffffffff


	//   ....[9]....
        /*02dc*/ 	.word	0xffffffff


	//   ....[10]....
        /*02e0*/ 	.word	0xffffffff


	//   ....[11]....
        /*02e4*/ 	.word	0xffffffff


	//   ....[12]....
        /*02e8*/ 	.word	0xffffffff


	//   ....[13]....
        /*02ec*/ 	.word	0xffffffff


	//   ....[14]....
        /*02f0*/ 	.word	0xffffffff


	//   ....[15]....
        /*02f4*/ 	.word	0xffffffff


	//   ....[16]....
        /*02f8*/ 	.word	0xffffffff


	//   ....[17]....
        /*02fc*/ 	.word	0xffffffff


	//   ....[18]....
        /*0300*/ 	.word	0xffffffff


	//   ....[19]....
        /*0304*/ 	.word	0xffffffff


	//   ....[20]....
        /*0308*/ 	.word	0xffffffff


	//   ....[21]....
        /*030c*/ 	.word	0xffffffff


	//   ....[22]....
        /*0310*/ 	.word	0xffffffff


	//   ....[23]....
        /*0314*/ 	.word	0xffffffff


	//   ....[24]....
        /*0318*/ 	.word	0xffffffff


	//   ....[25]....
        /*031c*/ 	.word	0xffffffff


	//   ....[26]....
        /*0320*/ 	.word	0xffffffff


	//   ....[27]....
        /*0324*/ 	.word	0xffffffff


	//   ....[28]....
        /*0328*/ 	.word	0xffffffff


	//   ....[29]....
        /*032c*/ 	.word	0xffffffff


	//   ....[30]....
        /*0330*/ 	.word	0xffffffff


	//   ....[31]....
        /*0334*/ 	.word	0xffffffff


	//----- nvinfo : EIATTR_COOP_GROUP_INSTR_OFFSETS
	.align		4
.L_276:
        /*0338*/ 	.byte	0x04, 0x28
        /*033a*/ 	.short	(.L_278 - .L_277)


	//   ....[0]....
.L_277:
        /*033c*/ 	.word	0x00005630


	//   ....[1]....
        /*0340*/ 	.word	0x00005790


	//   ....[2]....
        /*0344*/ 	.word	0x000057c0


	//   ....[3]....
        /*0348*/ 	.word	0x000058c0


	//   ....[4]....
        /*034c*/ 	.word	0x00005980


	//   ....[5]....
        /*0350*/ 	.word	0x00005ab0


	//   ....[6]....
        /*0354*/ 	.word	0x00005b50


	//   ....[7]....
        /*0358*/ 	.word	0x00005c90


	//   ....[8]....
        /*035c*/ 	.word	0x0000cdb0


	//   ....[9]....
        /*0360*/ 	.word	0x0000ced0


	//   ....[10]....
        /*0364*/ 	.word	0x0000cf00


	//   ....[11]....
        /*0368*/ 	.word	0x0000d050


	//   ....[12]....
        /*036c*/ 	.word	0x0000d7b0


	//   ....[13]....
        /*0370*/ 	.word	0x0000d830


	//   ....[14]....
        /*0374*/ 	.word	0x0000d9d0


	//   ....[15]....
        /*0378*/ 	.word	0x0000daf0


	//   ....[16]....
        /*037c*/ 	.word	0x00013a90


	//   ....[17]....
        /*0380*/ 	.word	0x00013c50


	//   ....[18]....
        /*0384*/ 	.word	0x000141f0


	//   ....[19]....
        /*0388*/ 	.word	0x000144c0


	//   ....[20]....
        /*038c*/ 	.word	0x00014c00


	//   ....[21]....
        /*0390*/ 	.word	0x00014f20


	//   ....[22]....
        /*0394*/ 	.word	0x00015470


	//   ....[23]....
        /*0398*/ 	.word	0x00015710


	//   ....[24]....
        /*039c*/ 	.word	0x00018b40


	//   ....[25]....
        /*03a0*/ 	.word	0x00018b50


	//   ....[26]....
        /*03a4*/ 	.word	0x00018b60


	//   ....[27]....
        /*03a8*/ 	.word	0x00018b70


	//   ....[28]....
        /*03ac*/ 	.word	0x00018c80


	//   ....[29]....
        /*03b0*/ 	.word	0x00018cb0


	//   ....[30]....
        /*03b4*/ 	.word	0x00018cc0


	//   ....[31]....
        /*03b8*/ 	.word	0x00018cd0


	//----- nvinfo : EIATTR_EXIT_INSTR_OFFSETS
	.align		4
.L_278:
        /*03bc*/ 	.byte	0x04, 0x1c
        /*03be*/ 	.short	(.L_280 - .L_279)


	//   ....[0]....
.L_279:
        /*03c0*/ 	.word	0x000006d0


	//   ....[1]....
        /*03c4*/ 	.word	0x0001a0d0


	//   ....[2]....
        /*03c8*/ 	.word	0x0001a1b0


	//   ....[3]....
        /*03cc*/ 	.word	0x0001ac60


	//   ....[4]....
        /*03d0*/ 	.word	0x0001acf0


	//----- nvinfo : EIATTR_CRS_STACK_SIZE
	.align		4
.L_280:
        /*03d4*/ 	.byte	0x04, 0x1e
        /*03d6*/ 	.short	(.L_282 - .L_281)
.L_281:
        /*03d8*/ 	.word	0x00000000


	//----- nvinfo : EIATTR_CBANK_PARAM_SIZE
	.align		4
.L_282:
        /*03dc*/ 	.byte	0x03, 0x19
        /*03de*/ 	.short	0x01d0


	//----- nvinfo : EIATTR_PARAM_CBANK
	.align		4
        /*03e0*/ 	.byte	0x04, 0x0a
        /*03e2*/ 	.short	(.L_284 - .L_283)
	.align		4
.L_283:
        /*03e4*/ 	.word	index@(.nv.constant0._ZN5flash16flash_fwd_kernelI23Flash_fwd_kernel_traitsILi32ELi128ELi128ELi4ELb0ELb0EN7cutlass6half_tE19Flash_kernel_traitsILi32ELi128ELi128ELi4ES3_EELb1ELb1ELb0ELb1ELb0ELb0ELb0ELb0EEEvNS_16Flash_fwd_paramsE)
        /*03e8*/ 	.short	0x0210
        /*03ea*/ 	.short	0x01d0


	//----- nvinfo : EIATTR_SW_WAR
	.align		4
.L_284:
        /*03ec*/ 	.byte	0x04, 0x36
        /*03ee*/ 	.short	(.L_286 - .L_285)
.L_285:
        /*03f0*/ 	.word	0x00000008
.L_286:


//--------------------- .nv.info._ZN5flash16flash_fwd_kernelI23Flash_fwd_kernel_traitsILi32ELi128ELi128ELi4ELb0ELb0EN7cutlass6half_tE19Flash_kernel_traitsILi32ELi128ELi128ELi4ES3_EELb1ELb1ELb0ELb0ELb0ELb0ELb0ELb1EEEvNS_16Flash_fwd_paramsE --------------------------
	.section	.nv.info._ZN5flash16flash_fwd_kernelI23Flash_fwd_kernel_traitsILi32ELi128ELi128ELi4ELb0ELb0EN7cutlass6half_tE19Flash_kernel_traitsILi32ELi128ELi128ELi4ES3_EELb1ELb1ELb0ELb0ELb0ELb0ELb0ELb1EEEvNS_16Flash_fwd_paramsE,"",@"SHT_CUDA_INFO"
	.sectionflags	@""
	.align	4


	//----- nvinfo : EIATTR_CUDA_API_VERSION
	.align		4
        /*0000*/ 	.byte	0x04, 0x37
        /*0002*/ 	.short	(.L_288 - .L_287)
.L_287:
        /*0004*/ 	.word	0x00000082


	//----- nvinfo : EIATTR_KPARAM_INFO
	.align		4
.L_288:
        /*0008*/ 	.byte	0x04, 0x17
        /*000a*/ 	.short	(.L_290 - .L_289)
.L_289:
        /*000c*/ 	.word	0x00000000
        /*0010*/ 	.short	0x0000
        /*0012*/ 	.short	0x0000
        /*0014*/ 	.byte	0x00, 0xf0, 0x41, 0x07


	//----- nvinfo : EIATTR_SPARSE_MMA_MASK
	.align		4
.L_290:
        /*0018*/ 	.byte	0x03, 0x50
        /*001a*/ 	.short	0x0000


	//----- nvinfo : EIATTR_MAXREG_COUNT
	.align		4
        /*001c*/ 	.byte	0x03, 0x1b
        /*001e*/ 	.short	0x00ff


	//----- nvinfo : EIATTR_NUM_BARRIERS
	.align		4
        /*0020*/ 	.byte	0x02, 0x4c
        /*0022*/ 	.byte	0x01
	.zero		1


	//----- nvinfo : EIATTR_ANNOTATIONS
	.align		4
        /*0024*/ 	.byte	0x04, 0x55
        /*0026*/ 	.short	(.L_292 - .L_291)


	//   ....[0]....
.L_291:
        /* <DEDUP_REMOVED lines=496> */


	//----- nvinfo : EIATTR_MERCURY_ISA_VERSION
	.align		4
.L_292:
        /*1f18*/ 	.byte	0x03, 0x5f
        /*1f1a*/ 	.short	0x0101


	//----- nvinfo : EIATTR_INT_WARP_WIDE_INSTR_OFFSETS
	.align		4
        /*1f1c*/ 	.byte	0x04, 0x31
        /*1f1e*/ 	.short	(.L_294 - .L_293)


	//   ....[0]....
.L_293:
        /*1f20*/ 	.word	0x00010540


	//----- nvinfo : EIATTR_COOP_GROUP_MASK_REGIDS
	.align		4
.L_294:
        /*1f24*/ 	.byte	0x04, 0x29
        /*1f26*/ 	.short	(.L_296 - .L_295)


	//   ....[0]....
.L_295:
        /*1f28*/ 	.word	0xffffffff


	//   ....[1]....
        /*1f2c*/ 	.word	0xffffffff


	//   ....[2]....
        /*1f30*/ 	.word	0xffffffff


	//   ....[3]....
        /*1f34*/ 	.word	0xffffffff


	//   ....[4]....
        /*1f38*/ 	.word	0xffffffff


	//   ....[5]....
        /*1f3c*/ 	.word	0xffffffff


	//   ....[6]....
        /*1f40*/ 	.word	0xffffffff


	//   ....[7]....
        /*1f44*/ 	.word	0xffffffff


	//   ....[8]....
        /*1f48*/ 	.word	0xffffffff


	//   ....[9]....
        /*1f4c*/ 	.word	0xffffffff


	//   ....[10]....
        /*1f50*/ 	.word	0xffffffff


	//   ....[11]....
        /*1f54*/ 	.word	0xffffffff


	//   ....[12]....
        /*1f58*/ 	.word	0xffffffff


	//   ....[13]....
        /*1f5c*/ 	.word	0xffffffff


	//   ....[14]....
        /*1f60*/ 	.word	0xffffffff


	//   ....[15]....
        /*1f64*/ 	.word	0xffffffff


	//   ....[16]....
        /*1f68*/ 	.word	0xffffffff


	//   ....[17]....
        /*1f6c*/ 	.word	0xffffffff


	//   ....[18]....
        /*1f70*/ 	.word	0xffffffff


	//   ....[19]....
        /*1f74*/ 	.word	0xffffffff


	//   ....[20]....
        /*1f78*/ 	.word	0xffffffff


	//   ....[21]....
        /*1f7c*/ 	.word	0xffffffff


	//   ....[22]....
        /*1f80*/ 	.word	0xffffffff


	//   ....[23]....
        /*1f84*/ 	.word	0xffffffff


	//   ....[24]....
        /*1f88*/ 	.word	0xffffffff


	//   ....[25]....
        /*1f8c*/ 	.word	0xffffffff


	//   ....[26]....
        /*1f90*/ 	.word	0xffffffff


	//   ....[27]....
        /*1f94*/ 	.word	0xffffffff


	//   ....[28]....
        /*1f98*/ 	.word	0xffffffff


	//   ....[29]....
        /*1f9c*/ 	.word	0xffffffff


	//   ....[30]....
        /*1fa0*/ 	.word	0xffffffff


	//   ....[31]....
        /*1fa4*/ 	.word	0xffffffff


	//----- nvinfo : EIATTR_COOP_GROUP_INSTR_OFFSETS
	.align		4
.L_296:
        /*1fa8*/ 	.byte	0x04, 0x28
        /*1faa*/ 	.short	(.L_298 - .L_297)


	//   ....[0]....
.L_297:
        /*1fac*/ 	.word	0x00003a80


	//   ....[1]....
        /*1fb0*/ 	.word	0x00003aa0


	//   ....[2]....
        /*1fb4*/ 	.word	0x00004a00


	//   ....[3]....
        /*1fb8*/ 	.word	0x00004bb0


	//   ....[4]....
        /*1fbc*/ 	.word	0x00006790


	//   ....[5]....
        /*1fc0*/ 	.word	0x00006940


	//   ....[6]....
        /*1fc4*/ 	.word	0x000073c0


	//   ....[7]....
        /*1fc8*/ 	.word	0x00007590


	//   ....[8]....
        /*1fcc*/ 	.word	0x00013120


	//   ....[9]....
        /*1fd0*/ 	.word	0x00013160


	//   ....[10]....
        /*1fd4*/ 	.word	0x000131d0


	//   ....[11]....
        /*1fd8*/ 	.word	0x00013270


	//   ....[12]....
        /*1fdc*/ 	.word	0x000141e0


	//   ....[13]....
        /*1fe0*/ 	.word	0x00014300


	//   ....[14]....
        /*1fe4*/ 	.word	0x00014530


	//   ....[15]....
        /*1fe8*/ 	.word	0x00014a20


	//   ....[16]....
        /*1fec*/ 	.word	0x00020a20


	//   ....[17]....
        /*1ff0*/ 	.word	0x00020ad0


	//   ....[18]....
        /*1ff4*/ 	.word	0x00020b30


	//   ....[19]....
        /*1ff8*/ 	.word	0x00020c20


	//   ....[20]....
        /*1ffc*/ 	.word	0x00020cc0


	//   ....[21]....
        /*2000*/ 	.word	0x00020d00


	//   ....[22]....
        /*2004*/ 	.word	0x00020f00


	//   ....[23]....
        /*2008*/ 	.word	0x00020f30


	//   ....[24]....
        /*200c*/ 	.word	0x0002b230


	//   ....[25]....
        /*2010*/ 	.word	0x0002b250


	//   ....[26]....
        /*2014*/ 	.word	0x0002b320


	//   ....[27]....
        /*2018*/ 	.word	0x0002b330


	//   ....[28]....
        /*201c*/ 	.word	0x0002b350


	//   ....[29]....
        /*2020*/ 	.word	0x0002b370


	//   ....[30]....
        /*2024*/ 	.word	0x0002b380


	//   ....[31]....
        /*2028*/ 	.word	0x0002b390


	//----- nvinfo : EIATTR_EXIT_INSTR_OFFSETS
	.align		4
.L_298:
        /*202c*/ 	.byte	0x04, 0x1c
        /*202e*/ 	.short	(.L_300 - .L_299)


	//   ....[0]....
.L_299:
        /*2030*/ 	.word	0x00000680


	//   ....[1]....
        /*2034*/ 	.word	0x0002c690


	//   ....[2]....
        /*2038*/ 	.word	0x0002c770


	//   ....[3]....
        /*203c*/ 	.word	0x0002d250


	//   ....[4]....
        /*2040*/ 	.word	0x0002d2e0


	//----- nvinfo : EIATTR_CRS_STACK_SIZE
	.align		4
.L_300:
        /*2044*/ 	.byte	0x04, 0x1e
        /*2046*/ 	.short	(.L_302 - .L_301)
.L_301:
        /*2048*/ 	.word	0x00000000


	//----- nvinfo : EIATTR_CBANK_PARAM_SIZE
	.align		4
.L_302:
        /*204c*/ 	.byte	0x03, 0x19
        /*204e*/ 	.short	0x01d0


	//----- nvinfo : EIATTR_PARAM_CBANK
	.align		4
        /*2050*/ 	.byte	0x04, 0x0a
        /*2052*/ 	.short	(.L_304 - .L_303)
	.align		4
.L_303:
        /*2054*/ 	.word	index@(.nv.constant0._ZN5flash16flash_fwd_kernelI23Flash_fwd_kernel_traitsILi32ELi128ELi128ELi4ELb0ELb0EN7cutlass6half_tE19Flash_kernel_traitsILi32ELi128ELi128ELi4ES3_EELb1ELb1ELb0ELb0ELb0ELb0ELb0ELb1EEEvNS_16Flash_fwd_paramsE)
        /*2058*/ 	.short	0x0210
        /*205a*/ 	.short	0x01d0


	//----- nvinfo : EIATTR_SW_WAR
	.align		4
.L_304:
        /*205c*/ 	.byte	0x04, 0x36
        /*205e*/ 	.short	(.L_306 - .L_305)
.L_305:
        /*2060*/ 	.word	0x00000008
.L_306:


//--------------------- .nv.info._ZN5flash16flash_fwd_kernelI23Flash_fwd_kernel_traitsILi32ELi128ELi128ELi4ELb0ELb0EN7cutlass6half_tE19Flash_kernel_traitsILi32ELi128ELi128ELi4ES3_EELb0ELb1ELb0ELb0ELb0ELb0ELb1ELb0EEEvNS_16Flash_fwd_paramsE --------------------------
	.section	.nv.info._ZN5flash16flash_fwd_kernelI23Flash_fwd_kernel_traitsILi32ELi128ELi128ELi4ELb0ELb0EN7cutlass6half_tE19Flash_kernel_traitsILi32ELi128ELi128ELi4ES3_EELb0ELb1ELb0ELb0ELb0ELb0ELb1ELb0EEEvNS_16Flash_fwd_paramsE,"",@"SHT_CUDA_INFO"
	.sectionflags	@""
	.align	4


	//----- nvinfo : EIATTR_CUDA_API_VERSION
	.align		4
        /*0000*/ 	.byte	0x04, 0x37
        /*0002*/ 	.short	(.L_308 - .L_307)
.L_307:
        /*0004*/ 	.word	0x00000082


	//----- nvinfo : EIATTR_KPARAM_INFO
	.align		4
.L_308:
        /*0008*/ 	.byte	0x04, 0x17
        /*000a*/ 	.short	(.L_310 - .L_309)
.L_309:
        /*000c*/ 	.word	0x00000000
        /*0010*/ 	.short	0x0000
        /*0012*/ 	.short	0x0000
        /*0014*/ 	.byte	0x00, 0xf0, 0x41, 0x07


	//----- nvinfo : EIATTR_SPARSE_MMA_MASK
	.align		4
.L_310:
        /*0018*/ 	.byte	0x03, 0x50
        /*001a*/ 	.short	0x0000


	//----- nvinfo : EIATTR_MAXREG_COUNT
	.align		4
        /*001c*/ 	.byte	0x03, 0x1b
        /*001e*/ 	.short	0x00ff


	//----- nvinfo : EIATTR_NUM_BARRIERS
	.align		4
        /*0020*/ 	.byte	0x02, 0x4c
        /*0022*/ 	.byte	0x01
	.zero		1


	//----- nvinfo : EIATTR_ANNOTATIONS
	.align		4
        /*0024*/ 	.byte	0x04, 0x55
        /*0026*/ 	.short	(.L_312 - .L_311)


	//   ....[0]....
.L_311:
        /* <DEDUP_REMOVED lines=26> */


	//----- nvinfo : EIATTR_MERCURY_ISA_VERSION
	.align		4
.L_312:
        /*01b0*/ 	.byte	0x03, 0x5f
        /*01b2*/ 	.short	0x0101


	//----- nvinfo : EIATTR_INT_WARP_WIDE_INSTR_OFFSETS
	.align		4
        /*01b4*/ 	.byte	0x04, 0x31
        /*01b6*/ 	.short	(.L_314 - .L_313)


	//   ....[0]....
.L_313:
        /*01b8*/ 	.word	0x00007d00


	//----- nvinfo : EIATTR_COOP_GROUP_MASK_REGIDS
	.align		4
.L_314:
        /*01bc*/ 	.byte	0x04, 0x29
        /*01be*/ 	.short	(.L_316 - .L_315)


	//   ....[0]....
.L_315:
        /*01c0*/ 	.word	0xffffffff


	//   ....[1]....
        /*01c4*/ 	.word	0xffffffff


	//   ....[2]....
        /*01c8*/ 	.word	0xffffffff


	//   ....[3]....
        /*01cc*/ 	.word	0xffffffff


	//   ....[4]....
        /*01d0*/ 	.word	0xffffffff


	//   ....[5]....
        /*01d4*/ 	.word	0xffffffff


	//   ....[6]....
        /*01d8*/ 	.word	0xffffffff


	//   ....[7]....
        /*01dc*/ 	.word	0xffffffff


	//   ....[8]....
        /*01e0*/ 	.word	0xffffffff


	//   ....[9]....
        /*01e4*/ 	.word	0xffffffff


	//   ....[10]....
        /*01e8*/ 	.word	0xffffffff


	//   ....[11]....
        /*01ec*/ 	.word	0xffffffff


	//   ....[12]....
        /*01f0*/ 	.word	0xffffffff


	//   ....[13]....
        /*01f4*/ 	.word	0xffffffff


	//   ....[14]....
        /*01f8*/ 	.word	0xffffffff


	//   ....[15]....
        /*01fc*/ 	.word	0xffffffff


	//   ....[16]....
        /*0200*/ 	.word	0xffffffff


	//   ....[17]....
        /*0204*/ 	.word	0xffffffff


	//   ....[18]....
        /*0208*/ 	.word	0xffffffff


	//   ....[19]....
        /*020c*/ 	.word	0xffffffff


	//   ....[20]....
        /*0210*/ 	.word	0xffffffff


	//   ....[21]....
        /*0214*/ 	.word	0xffffffff


	//   ....[22]....
        /*0218*/ 	.word	0xffffffff


	//   ....[23]....
        /*021c*/ 	.word	0xffffffff


	//   ....[24]....
        /*0220*/ 	.word	0xffffffff


	//   ....[25]....
        /*0224*/ 	.word	0xffffffff


	//   ....[26]....
        /*0228*/ 	.word	0xffffffff


	//   ....[27]....
        /*022c*/ 	.word	0xffffffff


	//   ....[28]....
        /*0230*/ 	.word	0xffffffff


	//   ....[29]....
        /*0234*/ 	.word	0xffffffff


	//   ....[30]....
        /*0238*/ 	.word	0xffffffff


	//   ....[31]....
        /*023c*/ 	.word	0xffffffff


	//----- nvinfo : EIATTR_COOP_GROUP_INSTR_OFFSETS
	.align		4
.L_316:
        /*0240*/ 	.byte	0x04, 0x28
        /*0242*/ 	.short	(.L_318 - .L_317)


	//   ....[0]....
.L_317:
        /*0244*/ 	.word	0x00005530


	//   ....[1]....
        /*0248*/ 	.word	0x00005560


	//   ....[2]....
        /*024c*/ 	.word	0x00005590


	//   ....[3]....
        /*0250*/ 	.word	0x000055a0


	//   ....[4]....
        /*0254*/ 	.word	0x00006010


	//   ....[5]....
        /*0258*/ 	.word	0x00006090


	//   ....[6]....
        /*025c*/ 	.word	0x00006350


	//   ....[7]....
        /*0260*/ 	.word	0x000063b0


	//   ....[8]....
        /*0264*/ 	.word	0x0000adb0


	//   ....[9]....
        /*0268*/ 	.word	0x0000add0


	//   ....[10]....
        /*026c*/ 	.word	0x0000b1c0


	//   ....[11]....
        /*0270*/ 	.word	0x0000b210


	//   ....[12]....
        /*0274*/ 	.word	0x0000ba90


	//   ....[13]....
        /*0278*/ 	.word	0x0000bb50


	//   ....[14]....
        /*027c*/ 	.word	0x0000bd60


	//   ....[15]....
        /*0280*/ 	.word	0x0000bdd0


	//   ....[16]....
        /*0284*/ 	.word	0x000103d0


	//   ....[17]....
        /*0288*/ 	.word	0x00010420


	//   ....[18]....
        /*028c*/ 	.word	0x00010480


	//   ....[19]....
        /*0290*/ 	.word	0x00010490


	//   ....[20]....
        /*0294*/ 	.word	0x000104e0


	//   ....[21]....
        /*0298*/ 	.word	0x000104f0


	//   ....[22]....
        /*029c*/ 	.word	0x00010500


	//   ....[23]....
        /*02a0*/ 	.word	0x00010510


	//   ....[24]....
        /*02a4*/ 	.word	0x00012c70


	//   ....[25]....
        /*02a8*/ 	.word	0x00012c80


	//   ....[26]....
        /*02ac*/ 	.word	0x00012c90


	//   ....[27]....
        /*02b0*/ 	.word	0x00012cb0


	//   ....[28]....
        /*02b4*/ 	.word	0x00012ce0


	//   ....[29]....
        /*02b8*/ 	.word	0x00012d00


	//   ....[30]....
        /*02bc*/ 	.word	0x00012d30


	//   ....[31]....
        /*02c0*/ 	.word	0x00012dd0


	//----- nvinfo : EIATTR_EXIT_INSTR_OFFSETS
	.align		4
.L_318:
        /*02c4*/ 	.byte	0x04, 0x1c
        /*02c6*/ 	.short	(.L_320 - .L_319)


	//   ....[0]....
.L_319:
        /*02c8*/ 	.word	0x000004c0


	//   ....[1]....
        /*02cc*/ 	.word	0x00014080


	//   ....[2]....
        /*02d0*/ 	.word	0x00014160


	//   ....[3]....
        /*02d4*/ 	.word	0x00014c20


	//   ....[4]....
        /*02d8*/ 	.word	0x00014cb0


	//----- nvinfo : EIATTR_CRS_STACK_SIZE
	.align		4
.L_320:
        /*02dc*/ 	.byte	0x04, 0x1e
        /*02de*/ 	.short	(.L_322 - .L_321)
.L_321:
        /*02e0*/ 	.word	0x00000000


	//----- nvinfo : EIATTR_CBANK_PARAM_SIZE
	.align		4
.L_322:
        /*02e4*/ 	.byte	0x03, 0x19
        /*02e6*/ 	.short	0x01d0


	//----- nvinfo : EIATTR_PARAM_CBANK
	.align		4
        /*02e8*/ 	.byte	0x04, 0x0a
        /*02ea*/ 	.short	(.L_324 - .L_323)
	.align		4
.L_323:
        /*02ec*/ 	.word	index@(.nv.constant0._ZN5flash16flash_fwd_kernelI23Flash_fwd_kernel_traitsILi32ELi128ELi128ELi4ELb0ELb0EN7cutlass6half_tE19Flash_kernel_traitsILi32ELi128ELi128ELi4ES3_EELb0ELb1ELb0ELb0ELb0ELb0ELb1ELb0EEEvNS_16Flash_fwd_paramsE)
        /*02f0*/ 	.short	0x0210
        /*02f2*/ 	.short	0x01d0


	//----- nvinfo : EIATTR_SW_WAR
	.align		4
.L_324:
        /*02f4*/ 	.byte	0x04, 0x36
        /*02f6*/ 	.short	(.L_326 - .L_325)
.L_325:
        /*02f8*/ 	.word	0x00000008
.L_326:


//--------------------- .nv.info._ZN5flash16flash_fwd_kernelI23Flash_fwd_kernel_traitsILi32ELi128ELi128ELi4ELb0ELb0EN7cutlass6half_tE19Flash_kernel_traitsILi32ELi128ELi128ELi4ES3_EELb1ELb1ELb0ELb1ELb0ELb0ELb0ELb1EEEvNS_16Flash_fwd_paramsE --------------------------
	.section	.nv.info._ZN5flash16flash_fwd_kernelI23Flash_fwd_kernel_traitsILi32ELi128ELi128ELi4ELb0ELb0EN7cutlass6half_tE19Flash_kernel_traitsILi32ELi128ELi128ELi4ES3_EELb1ELb1ELb0ELb1ELb0ELb0ELb0ELb1EEEvNS_16Flash_fwd_paramsE,"",@"SHT_CUDA_INFO"
	.sectionflags	@""
	.align	4


	//----- nvinfo : EIATTR_CUDA_API_VERSION
	.align		4
        /*0000*/ 	.byte	0x04, 0x37
        /*0002*/ 	.short	(.L_328 - .L_327)
.L_327:
        /*0004*/ 	.word	0x00000082


	//----- nvinfo : EIATTR_KPARAM_INFO
	.align		4
.L_328:
        /*0008*/ 	.byte	0x04, 0x17
        /*000a*/ 	.short	(.L_330 - .L_329)
.L_329:
        /*000c*/ 	.word	0x00000000
        /*0010*/ 	.short	0x0000
        /*0012*/ 	.short	0x0000
        /*0014*/ 	.byte	0x00, 0xf0, 0x41, 0x07


	//----- nvinfo : EIATTR_SPARSE_MMA_MASK
	.align		4
.L_330:
        /*0018*/ 	.byte	0x03, 0x50
        /*001a*/ 	.short	0x0000


	//----- nvinfo : EIATTR_MAXREG_COUNT
	.align		4
        /*001c*/ 	.byte	0x03, 0x1b
        /*001e*/ 	.short	0x00ff


	//----- nvinfo : EIATTR_NUM_BARRIERS
	.align		4
        /*0020*/ 	.byte	0x02, 0x4c
        /*0022*/ 	.byte	0x01
	.zero		1


	//----- nvinfo : EIATTR_ANNOTATIONS
	.align		4
        /*0024*/ 	.byte	0x04, 0x55
        /*0026*/ 	.short	(.L_332 - .L_331)


	//   ....[0]....
.L_331:
        /* <DEDUP_REMOVED lines=440> */


	//----- nvinfo : EIATTR_MERCURY_ISA_VERSION
	.align		4
.L_332:
        /*1b90*/ 	.byte	0x03, 0x5f
        /*1b92*/ 	.short	0x0101


	//----- nvinfo : EIATTR_COOP_GROUP_MASK_REGIDS
	.align		4
        /*1b94*/ 	.byte	0x04, 0x29
        /*1b96*/ 	.short	(.L_334 - .L_333)


	//   ....[0]....
.L_333:
        /*1b98*/ 	.word	0xffffffff


	//   ....[1]....
        /*1b9c*/ 	.word	0xffffffff


	//   ....[2]....
        /*1ba0*/ 	.word	0xffffffff


	//   ....[3]....
        /*1ba4*/ 	.word	0xffffffff


	//   ....[4]....
        /*1ba8*/ 	.word	0xffffffff


	//   ....[5]....
        /*1bac*/ 	.word	0xffffffff


	//   ....[6]....
        /*1bb0*/ 	.word	0xffffffff


	//   ....[7]....
        /*1bb4*/ 	.word	0xffffffff


	//   ....[8]....
        /*1bb8*/ 	.word	0xffffffff


	//   ....[9]....
        /*1bbc*/ 	.word	0xffffffff


	//   ....[10]....
        /*1bc0*/ 	.word	0xffffffff


	//   ....[11]....
        /*1bc4*/ 	.word	0xffffffff


	//   ....[12]....
        /*1bc8*/ 	.word	0xffffffff


	//   ....[13]....
        /*1bcc*/ 	.word	0xffffffff


	//   ....[14]....
        /*1bd0*/ 	.word	0xffffffff


	//   ....[15]....
        /*1bd4*/ 	.word	0xffffffff


	//   ....[16]....
        /*1bd8*/ 	.word	0xffffffff


	//   ....[17]....
        /*1bdc*/ 	.word	0xffffffff


	//   ....[18]....
        /*1be0*/ 	.word	0xffffffff


	//   ....[19]....
        /*1be4*/ 	.word	0xffffffff


	//   ....[20]....
        /*1be8*/ 	.word	0xffffffff


	//   ....[21]....
        /*1bec*/ 	.word	0xffffffff


	//   ....[22]....
        /*1bf0*/ 	.word	0xffffffff


	//   ....[23]....
        /*1bf4*/ 	.word	0xffffffff


	//   ....[24]....
        /*1bf8*/ 	.word	0xffffffff


	//   ....[25]....
        /*1bfc*/ 	.word	0xffffffff


	//   ....[26]....
        /*1c00*/ 	.word	0xffffffff


	//   ....[27]....
        /*1c04*/ 	.word	0xffffffff


	//   ....[28]....
        /*1c08*/ 	.word	0xffffffff


	//   ....[29]....
        /*1c0c*/ 	.word	0xffffffff


	//   ....[30]....
        /*1c10*/ 	.word	0xffffffff


	//   ....[31]....
        /*1c14*/ 	.word	0xffffffff


	//   ....[32]....
        /*1c18*/ 	.word	0x05000004


	//   ....[33]....
        /*1c1c*/ 	.word	0x05000004


	//   ....[34]....
        /*1c20*/ 	.word	0x05000004


	//   ....[35]....
        /*1c24*/ 	.word	0x05000004


	//   ....[36]....
        /*1c28*/ 	.word	0x05000004


	//   ....[37]....
        /*1c2c*/ 	.word	0x05000004


	//   ....[38]....
        /*1c30*/ 	.word	0x05000004


	//   ....[39]....
        /*1c34*/ 	.word	0x05000004


	//----- nvinfo : EIATTR_COOP_GROUP_INSTR_OFFSETS
	.align		4
.L_334:
        /*1c38*/ 	.byte	0x04, 0x28
        /*1c3a*/ 	.short	(.L_336 - .L_335)


	//   ....[0]....
.L_335:
        /*1c3c*/ 	.word	0x00005970


	//   ....[1]....
        /*1c40*/ 	.word	0x000059b0


	//   ....[2]....
        /*1c44*/ 	.word	0x00005a20


	//   ....[3]....
        /*1c48*/ 	.word	0x00005a30


	//   ....[4]....
        /*1c4c*/ 	.word	0x00005a60


	//   ....[5]....
        /*1c50*/ 	.word	0x00005a70


	//   ....[6]....
        /*1c54*/ 	.word	0x00005aa0


	//   ....[7]....
        /*1c58*/ 	.word	0x00005ab0


	//   ....[8]....
        /*1c5c*/ 	.word	0x00013b30


	//   ....[9]....
        /*1c60*/ 	.word	0x00013bb0


	//   ....[10]....
        /*1c64*/ 	.word	0x00014350


	//   ....[11]....
        /*1c68*/ 	.word	0x00014370


	//   ....[12]....
        /*1c6c*/ 	.word	0x000149e0


	//   ....[13]....
        /*1c70*/ 	.word	0x00014a00


	//   ....[14]....
        /*1c74*/ 	.word	0x00014fe0


	//   ....[15]....
        /*1c78*/ 	.word	0x00015000


	//   ....[16]....
        /*1c7c*/ 	.word	0x00021770


	//   ....[17]....
        /*1c80*/ 	.word	0x000218b0


	//   ....[18]....
        /*1c84*/ 	.word	0x000218f0


	//   ....[19]....
        /*1c88*/ 	.word	0x00021a20


	//   ....[20]....
        /*1c8c*/ 	.word	0x00021a50


	//   ....[21]....
        /*1c90*/ 	.word	0x00021a70


	//   ....[22]....
        /*1c94*/ 	.word	0x00021bd0


	//   ....[23]....
        /*1c98*/ 	.word	0x00021cc0


	//   ....[24]....
        /*1c9c*/ 	.word	0x0002bce0


	//   ....[25]....
        /*1ca0*/ 	.word	0x0002bcf0


	//   ....[26]....
        /*1ca4*/ 	.word	0x0002bd00


	//   ....[27]....
        /*1ca8*/ 	.word	0x0002bd10


	//   ....[28]....
        /*1cac*/ 	.word	0x0002bd40


	//   ....[29]....
        /*1cb0*/ 	.word	0x0002bd60


	//   ....[30]....
        /*1cb4*/ 	.word	0x0002bd80


	//   ....[31]....
        /*1cb8*/ 	.word	0x0002bd90


	//   ....[32]....
        /*1cbc*/ 	.word	0x0002e0a0


	//   ....[33]....
        /*1cc0*/ 	.word	0x0002e100


	//   ....[34]....
        /*1cc4*/ 	.word	0x0002e170


	//   ....[35]....
        /*1cc8*/ 	.word	0x0002e1e0


	//   ....[36]....
        /*1ccc*/ 	.word	0x0002e250


	//   ....[37]....
        /*1cd0*/ 	.word	0x0002e2d0


	//   ....[38]....
        /*1cd4*/ 	.word	0x0002e340


	//   ....[39]....
        /*1cd8*/ 	.word	0x0002e3b0


	//----- nvinfo : EIATTR_EXIT_INSTR_OFFSETS
	.align		4
.L_336:
        /*1cdc*/ 	.byte	0x04, 0x1c
        /*1cde*/ 	.short	(.L_338 - .L_337)


	//   ....[0]....
.L_337:
        /*1ce0*/ 	.word	0x00000060


	//----- nvinfo : EIATTR_CRS_STACK_SIZE
	.align		4
.L_338:
        /*1ce4*/ 	.byte	0x04, 0x1e
        /*1ce6*/ 	.short	(.L_340 - .L_339)
.L_339:
        /*1ce8*/ 	.word	0x00000000


	//----- nvinfo : EIATTR_CBANK_PARAM_SIZE
	.align		4
.L_340:
        /*1cec*/ 	.byte	0x03, 0x19
        /*1cee*/ 	.short	0x01d0


	//----- nvinfo : EIATTR_PARAM_CBANK
	.align		4
        /*1cf0*/ 	.byte	0x04, 0x0a
        /*1cf2*/ 	.short	(.L_342 - .L_341)
	.align		4
.L_341:
        /*1cf4*/ 	.word	index@(.nv.constant0._ZN5flash16flash_fwd_kernelI23Flash_fwd_kernel_traitsILi32ELi128ELi128ELi4ELb0ELb0EN7cutlass6half_tE19Flash_kernel_traitsILi32ELi128ELi128ELi4ES3_EELb1ELb1ELb0ELb1ELb0ELb0ELb0ELb1EEEvNS_16Flash_fwd_paramsE)
        /*1cf8*/ 	.short	0x0210
        /*1cfa*/ 	.short	0x01d0


	//----- nvinfo : EIATTR_SW_WAR
	.align		4
.L_342:
        /*1cfc*/ 	.byte	0x04, 0x36
        /*1cfe*/ 	.short	(.L_344 - .L_343)
.L_343:
        /*1d00*/ 	.word	0x00000008
.L_344:


//--------------------- .nv.info._ZN5flash16flash_fwd_kernelI23Flash_fwd_kernel_traitsILi32ELi128ELi128ELi4ELb0ELb0EN7cutlass6half_tE19Flash_kernel_traitsILi32ELi128ELi128ELi4ES3_EELb0ELb1ELb0ELb1ELb0ELb0ELb1ELb0EEEvNS_16Flash_fwd_paramsE --------------------------
	.section	.nv.info._ZN5flash16flash_fwd_kernelI23Flash_fwd_kernel_traitsILi32ELi128ELi128ELi4ELb0ELb0EN7cutlass6half_tE19Flash_kernel_traitsILi32ELi128ELi128ELi4ES3_EELb0ELb1ELb0ELb1ELb0ELb0ELb1ELb0EEEvNS_16Flash_fwd_paramsE,"",@"SHT_CUDA_INFO"
	.sectionflags	@""
	.align	4


	//----- nvinfo : EIATTR_CUDA_API_VERSION
	.align		4
        /*0000*/ 	.byte	0x04, 0x37
        /*0002*/ 	.short	(.L_346 - .L_345)
.L_345:
        /*0004*/ 	.word	0x00000082


	//----- nvinfo : EIATTR_KPARAM_INFO
	.align		4
.L_346:
        /*0008*/ 	.byte	0x04, 0x17
        /*000a*/ 	.short	(.L_348 - .L_347)
.L_347:
        /*000c*/ 	.word	0x00000000
        /*0010*/ 	.short	0x0000
        /*0012*/ 	.short	0x0000
        /*0014*/ 	.byte	0x00, 0xf0, 0x41, 0x07


	//----- nvinfo : EIATTR_SPARSE_MMA_MASK
	.align		4
.L_348:
        /*0018*/ 	.byte	0x03, 0x50
        /*001a*/ 	.short	0x0000


	//----- nvinfo : EIATTR_MAXREG_COUNT
	.align		4
        /*001c*/ 	.byte	0x03, 0x1b
        /*001e*/ 	.short	0x00ff


	//----- nvinfo : EIATTR_NUM_BARRIERS
	.align		4
        /*0020*/ 	.byte	0x02, 0x4c
        /*0022*/ 	.byte	0x01
	.zero		1


	//----- nvinfo : EIATTR_MERCURY_ISA_VERSION
	.align		4
        /*0024*/ 	.byte	0x03, 0x5f
        /*0026*/ 	.short	0x0101


	//----- nvinfo : EIATTR_INT_WARP_WIDE_INSTR_OFFSETS
	.align		4
        /*0028*/ 	.byte	0x04, 0x31
        /*002a*/ 	.short	(.L_350 - .L_349)


	//   ....[0]....
.L_349:
        /*002c*/ 	.word	0x000086e0


	//----- nvinfo : EIATTR_COOP_GROUP_MASK_REGIDS
	.align		4
.L_350:
        /*0030*/ 	.byte	0x04, 0x29
        /*0032*/ 	.short	(.L_352 - .L_351)


	//   ....[0]....
.L_351:
        /*0034*/ 	.word	0xffffffff


	//   ....[1]....
        /*0038*/ 	.word	0xffffffff


	//   ....[2]....
        /*003c*/ 	.word	0xffffffff


	//   ....[3]....
        /*0040*/ 	.word	0xffffffff


	//   ....[4]....
        /*0044*/ 	.word	0xffffffff


	//   ....[5]....
        /*0048*/ 	.word	0xffffffff


	//   ....[6]....
        /*004c*/ 	.word	0xffffffff


	//   ....[7]....
        /*0050*/ 	.word	0xffffffff


	//   ....[8]....
        /*0054*/ 	.word	0xffffffff


	//   ....[9]....
        /*0058*/ 	.word	0xffffffff


	//   ....[10]....
        /*005c*/ 	.word	0xffffffff


	//   ....[11]....
        /*0060*/ 	.word	0xffffffff


	//   ....[12]....
        /*0064*/ 	.word	0xffffffff


	//   ....[13]....
        /*0068*/ 	.word	0xffffffff


	//   ....[14]....
        /*006c*/ 	.word	0xffffffff


	//   ....[15]....
        /*0070*/ 	.word	0xffffffff


	//   ....[16]....
        /*0074*/ 	.word	0xffffffff


	//   ....[17]....
        /*0078*/ 	.word	0xffffffff


	//   ....[18]....
        /*007c*/ 	.word	0xffffffff


	//   ....[19]....
        /*0080*/ 	.word	0xffffffff


	//   ....[20]....
        /*0084*/ 	.word	0xffffffff


	//   ....[21]....
        /*0088*/ 	.word	0xffffffff


	//   ....[22]....
        /*008c*/ 	.word	0xffffffff


	//   ....[23]....
        /*0090*/ 	.word	0xffffffff


	//   ....[24]....
        /*0094*/ 	.word	0xffffffff


	//   ....[25]....
        /*0098*/ 	.word	0xffffffff


	//   ....[26]....
        /*009c*/ 	.word	0xffffffff


	//   ....[27]....
        /*00a0*/ 	.word	0xffffffff


	//   ....[28]....
        /*00a4*/ 	.word	0xffffffff


	//   ....[29]....
        /*00a8*/ 	.word	0xffffffff


	//   ....[30]....
        /*00ac*/ 	.word	0xffffffff


	//   ....[31]....
        /*00b0*/ 	.word	0xffffffff


	//----- nvinfo : EIATTR_COOP_GROUP_INSTR_OFFSETS
	.align		4
.L_352:
        /*00b4*/ 	.byte	0x04, 0x28
        /*00b6*/ 	.short	(.L_354 - .L_353)


	//   ....[0]....
.L_353:
        /*00b8*/ 	.word	0x00005db0


	//   ....[1]....
        /*00bc*/ 	.word	0x00005dd0


	//   ....[2]....
        /*00c0*/ 	.word	0x000063b0


	//   ....[3]....
        /*00c4*/ 	.word	0x00006470


	//   ....[4]....
        /*00c8*/ 	.word	0x00006580


	//   ....[5]....
        /*00cc*/ 	.word	0x00006720


	//   ....[6]....
        /*00d0*/ 	.word	0x00006cd0


	//   ....[7]....
        /*00d4*/ 	.word	0x00006d80


	//   ....[8]....
        /*00d8*/ 	.word	0x0000c2f0


	//   ....[9]....
        /*00dc*/ 	.word	0x0000c310


	//   ....[10]....
        /*00e0*/ 	.word	0x0000c800


	//   ....[11]....
        /*00e4*/ 	.word	0x0000c860


	//   ....[12]....
        /*00e8*/ 	.word	0x0000ce50


	//   ....[13]....
        /*00ec*/ 	.word	0x0000cfb0


	//   ....[14]....
        /*00f0*/ 	.word	0x0000d1e0


	//   ....[15]....
        /*00f4*/ 	.word	0x0000d390


	//   ....[16]....
        /*00f8*/ 	.word	0x00011d80


	//   ....[17]....
        /*00fc*/ 	.word	0x00011da0


	//   ....[18]....
        /*0100*/ 	.word	0x00011e80


	//   ....[19]....
        /*0104*/ 	.word	0x00011ea0


	//   ....[20]....
        /*0108*/ 	.word	0x000126a0


	//   ....[21]....
        /*010c*/ 	.word	0x00012750


	//   ....[22]....
        /*0110*/ 	.word	0x00012d00


	//   ....[23]....
        /*0114*/ 	.word	0x00012d70


	//   ....[24]....
        /*0118*/ 	.word	0x00014700


	//   ....[25]....
        /*011c*/ 	.word	0x00014720


	//   ....[26]....
        /*0120*/ 	.word	0x00014740


	//   ....[27]....
        /*0124*/ 	.word	0x00014770


	//   ....[28]....
        /*0128*/ 	.word	0x000147e0


	//   ....[29]....
        /*012c*/ 	.word	0x00014810


	//   ....[30]....
        /*0130*/ 	.word	0x00014870


	//   ....[31]....
        /*0134*/ 	.word	0x00014950


	//----- nvinfo : EIATTR_EXIT_INSTR_OFFSETS
	.align		4
.L_354:
        /*0138*/ 	.byte	0x04, 0x1c
        /*013a*/ 	.short	(.L_356 - .L_355)


	//   ....[0]....
.L_355:
        /*013c*/ 	.word	0x000004b0


	//   ....[1]....
        /*0140*/ 	.word	0x00015b00


	//   ....[2]....
        /*0144*/ 	.word	0x00015be0


	//   ....[3]....
        /*0148*/ 	.word	0x000166b0


	//   ....[4]....
        /*014c*/ 	.word	0x00016740


	//----- nvinfo : EIATTR_CRS_STACK_SIZE
	.align		4
.L_356:
        /*0150*/ 	.byte	0x04, 0x1e
        /*0152*/ 	.short	(.L_358 - .L_357)
.L_357:
        /*0154*/ 	.word	0x00000000


	//----- nvinfo : EIATTR_CBANK_PARAM_SIZE
	.align		4
.L_358:
        /*0158*/ 	.byte	0x03, 0x19
        /*015a*/ 	.short	0x01d0


	//----- nvinfo : EIATTR_PARAM_CBANK
	.align		4
        /*015c*/ 	.byte	0x04, 0x0a
        /*015e*/ 	.short	(.L_360 - .L_359)
	.align		4
.L_359:
        /*0160*/ 	.word	index@(.nv.constant0._ZN5flash16flash_fwd_kernelI23Flash_fwd_kernel_traitsILi32ELi128ELi128ELi4ELb0ELb0EN7cutlass6half_tE19Flash_kernel_traitsILi32ELi128ELi128ELi4ES3_EELb0ELb1ELb0ELb1ELb0ELb0ELb1ELb0EEEvNS_16Flash_fwd_paramsE)
        /*0164*/ 	.short	0x0210
        /*0166*/ 	.short	0x01d0


	//----- nvinfo : EIATTR_SW_WAR
	.align		4
.L_360:
        /*0168*/ 	.byte	0x04, 0x36
        /*016a*/ 	.short	(.L_362 - .L_361)
.L_361:
        /*016c*/ 	.word	0x00000008
.L_362:


//--------------------- .nv.callgraph             --------------------------
	.section	.nv.callgraph,"",@"SHT_CUDA_CALLGRAPH"
	.align	4
	.sectionentsize	8
	.align		4
        /*0000*/ 	.word	0x00000000
	.align		4
        /*0004*/ 	.word	0xffffffff
	.align		4
        /*0008*/ 	.word	0x00000000
	.align		4
        /*000c*/ 	.word	0xfffffffe
	.align		4
        /*0010*/ 	.word	0x00000000
	.align		4
        /*0014*/ 	.word	0xfffffffd
	.align		4
        /*0018*/ 	.word	0x00000000
	.align		4
        /*001c*/ 	.word	0xfffffffc


//--------------------- .nv.constant4             --------------------------
	.section	.nv.constant4,"a",@progbits
	.align	8
	.align		8
.nv.constant4:
        /*0000*/ 	.dword	_ZN72_INTERNAL_17ee4e52_36_flash_fwd_hdim32_fp16_causal_sm80_cu_a6473388_28644cuda3std3__45__cpo5beginE
	.align		8
        /*0008*/ 	.dword	_ZN72_INTERNAL_17ee4e52_36_flash_fwd_hdim32_fp16_causal_sm80_cu_a6473388_28644cuda3std3__45__cpo3endE
	.align		8
        /*0010*/ 	.dword	_ZN72_INTERNAL_17ee4e52_36_flash_fwd_hdim32_fp16_causal_sm80_cu_a6473388_28644cuda3std3__45__cpo6cbeginE
	.align		8
        /*0018*/ 	.dword	_ZN72_INTERNAL_17ee4e52_36_flash_fwd_hdim32_fp16_causal_sm80_cu_a6473388_28644cuda3std3__45__cpo4cendE
	.align		8
        /*0020*/ 	.dword	_ZN72_INTERNAL_17ee4e52_36_flash_fwd_hdim32_fp16_causal_sm80_cu_a6473388_28644cuda3std3__474_GLOBAL__N__17ee4e52_36_flash_fwd_hdim32_fp16_causal_sm80_cu_a6473388_28646ignoreE
	.align		8
        /*0028*/ 	.dword	_ZN72_INTERNAL_17ee4e52_36_flash_fwd_hdim32_fp16_causal_sm80_cu_a6473388_28644cuda3std3__419piecewise_constructE
	.align		8
        /*0030*/ 	.dword	_ZN72_INTERNAL_17ee4e52_36_flash_fwd_hdim32_fp16_causal_sm80_cu_a6473388_28644cuda3std3__48in_placeE
	.align		8
        /*0038*/ 	.dword	_ZN72_INTERNAL_17ee4e52_36_flash_fwd_hdim32_fp16_causal_sm80_cu_a6473388_28644cuda3std6ranges3__45__cpo4swapE
	.align		8
        /*0040*/ 	.dword	_ZN72_INTERNAL_17ee4e52_36_flash_fwd_hdim32_fp16_causal_sm80_cu_a6473388_28644cuda3std6ranges3__45__cpo9iter_moveE
	.align		8
        /*0048*/ 	.dword	_ZN72_INTERNAL_17ee4e52_36_flash_fwd_hdim32_fp16_causal_sm80_cu_a6473388_28644cute7productE
	.align		8
        /*0050*/ 	.dword	_ZN72_INTERNAL_17ee4e52_36_flash_fwd_hdim32_fp16_causal_sm80_cu_a6473388_28644cute1_E


//--------------------- .text._ZN5flash16flash_fwd_kernelI23Flash_fwd_kernel_traitsILi32ELi128ELi128ELi4ELb0ELb0EN7cutlass6half_tE19Flash_kernel_traitsILi32ELi128ELi128ELi4ES3_EELb0ELb1ELb0ELb0ELb1ELb1ELb0ELb0EEEvNS_16Flash_fwd_paramsE --------------------------
	.section	.text._ZN5flash16flash_fwd_kernelI23Flash_fwd_kernel_traitsILi32ELi128ELi128ELi4ELb0ELb0EN7cutlass6half_tE19Flash_kernel_traitsILi32ELi128ELi128ELi4ES3_EELb0ELb1ELb0ELb0ELb1ELb1ELb0ELb0EEEvNS_16Flash_fwd_paramsE,"ax",@progbits
	.align	128
        .global         _ZN5flash16flash_fwd_kernelI23Flash_fwd_kernel_traitsILi32ELi128ELi128ELi4ELb0ELb0EN7cutlass6half_tE19Flash_kernel_traitsILi32ELi128ELi128ELi4ES3_EELb0ELb1ELb0ELb0ELb1ELb1ELb0ELb0EEEvNS_16Flash_fwd_paramsE
        .type           _ZN5flash16flash_fwd_kernelI23Flash_fwd_kernel_traitsILi32ELi128ELi128ELi4ELb0ELb0EN7cutlass6half_tE19Flash_kernel_traitsILi32ELi128ELi128ELi4ES3_EELb0ELb1ELb0ELb0ELb1ELb1ELb0ELb0EEEvNS_16Flash_fwd_paramsE,@function
        .size           _ZN5flash16flash_fwd_kernelI23Flash_fwd_kernel_traitsILi32ELi128ELi128ELi4ELb0ELb0EN7cutlass6half_tE19Flash_kernel_traitsILi32ELi128ELi128ELi4ES3_EELb0ELb1ELb0ELb0ELb1ELb1ELb0ELb0EEEvNS_16Flash_fwd_paramsE,(.L_x_716 - _ZN5flash16flash_fwd_kernelI23Flash_fwd_kernel_traitsILi32ELi128ELi128ELi4ELb0ELb0EN7cutlass6half_tE19Flash_kernel_traitsILi32ELi128ELi128ELi4ES3_EELb0ELb1ELb0ELb0ELb1ELb1ELb0ELb0EEEvNS_16Flash_fwd_paramsE)
        .other          _ZN5flash16flash_fwd_kernelI23Flash_fwd_kernel_traitsILi32ELi128ELi128ELi4ELb0ELb0EN7cutlass6half_tE19Flash_kernel_traitsILi32ELi128ELi128ELi4ES3_EELb0ELb1ELb0ELb0ELb1ELb1ELb0ELb0EEEvNS_16Flash_fwd_paramsE,@"STO_CUDA_ENTRY STV_DEFAULT"
_ZN5flash16flash_fwd_kernelI23Flash_fwd_kernel_traitsILi32ELi128ELi128ELi4ELb0ELb0EN7cutlass6half_tE19Flash_kernel_traitsILi32ELi128ELi128ELi4ES3_EELb0ELb1ELb0ELb0ELb1ELb1ELb0ELb0EEEvNS_16Flash_fwd_paramsE:
.text._ZN5flash16flash_fwd_kernelI23Flash_fwd_kernel_traitsILi32ELi128ELi128ELi4ELb0ELb0EN7cutlass6half_tE19Flash_kernel_traitsILi32ELi128ELi128ELi4ES3_EELb0ELb1ELb0ELb0ELb1ELb1ELb0ELb0EEEvNS_16Flash_fwd_paramsE:
[----:B------:R-:W1:Y:S08]  /*0000*/  LDC R1, c[0x0][0x28] ;  /* 0x00000a00ff017b82 */ /* 0x000e700000000800 */
[----:B------:R-:W2:Y:S01]  /*0010*/  LDC.64 R4, c[0x0][0x300] ;  /* 0x0000c000ff047b82 */ /* 0x000ea20000000a00 */
[----:B------:R-:W3:Y:S01]  /*0020*/  S2R R25, SR_CTAID.Y ;  /* 0x0000000000197919 */ /* 0x000ee20000002600 */
[----:B------:R-:W-:Y:S01]  /*0030*/  IMAD.MOV.U32 R8, RZ, RZ, RZ ;  /* 0x000000ffff087224 */ /* 0x000fe200078e00ff */
[----:B------:R-:W-:Y:S01]  /*0040*/  ULDC.64 UR14, c[0x0][0x208] ;  /* 0x00008200000e7ab9 */ /* 0x000fe20000000a00 */
[----:B------:R-:W-:Y:S01]  /*0050*/  ULDC UR18, c[0x0][0x2c4] ;  /* 0x0000b10000127ab9 */ /* 0x000fe20000000800 */
[----:B-1----:R-:W-:-:S03]  /*0060*/  VIADD R1, R1, 0xffffffe0 ;  /* 0xffffffe001017836 */ /* 0x002fc60000000000 */
[----:B------:R-:W1:Y:S01]  /*0070*/  LDC.64 R2, c[0x0][0x308] ;  /* 0x0000c200ff027b82 */ /* 0x000e620000000a00 */
[----:B--2---:R-:W-:-:S04]  /*0080*/  ISETP.NE.U32.AND P0, PT, R4, RZ, PT ;  /* 0x000000ff0400720c */ /* 0x004fc80003f05070 */
[----:B------:R-:W-:Y:S02]  /*0090*/  ISETP.NE.AND.EX P0, PT, R5, RZ, PT, P0 ;  /* 0x000000ff0500720c */ /* 0x000fe40003f05300 */
[----:B-1----:R-:W-:-:S04]  /*00a0*/  ISETP.NE.U32.AND P2, PT, R2, RZ, PT ;  /* 0x000000ff0200720c */ /* 0x002fc80003f45070 */
[----:B------:R-:W-:-:S07]  /*00b0*/  ISETP.NE.AND.EX P2, PT, R3, RZ, PT, P2 ;  /* 0x000000ff0300720c */ /* 0x000fce0003f45320 */
[----:B------:R-:W3:Y:S08]  /*00c0*/  @P0 LDC.64 R2, c[0x0][0x300] ;  /* 0x0000c000ff020b82 */ /* 0x000ef00000000a00 */
[----:B------:R-:W1:Y:S01]  /*00d0*/  @P2 LDC.64 R6, c[0x0][0x308] ;  /* 0x0000c200ff062b82 */ /* 0x000e620000000a00 */
[----:B---3--:R-:W-:-:S05]  /*00e0*/  @P0 IMAD.WIDE R4, R25, 0x4, R2 ;  /* 0x0000000419040825 */ /* 0x008fca00078e0202 */
[----:B------:R2:W3:Y:S01]  /*00f0*/  @P0 LDG.E R8, desc[UR14][R4.64] ;  /* 0x0000000e04080981 */ /* 0x0004e2000c1e1900 */
[----:B-1----:R-:W-:-:S05]  /*0100*/  @P2 IMAD.WIDE R2, R25, 0x4, R6 ;  /* 0x0000000419022825 */ /* 0x002fca00078e0206 */
[----:B------:R-:W3:Y:S01]  /*0110*/  @P2 LDG.E R0, desc[UR14][R2.64] ;  /* 0x0000000e02002981 */ /* 0x000ee2000c1e1900 */
[----:B------:R-:W1:Y:S01]  /*0120*/  S2R R10, SR_CTAID.X ;  /* 0x00000000000a7919 */ /* 0x000e620000002500 */
[----:B--2---:R-:W2:Y:S08]  /*0130*/  @!P2 LDC.64 R4, c[0x0][0x2c8] ;  /* 0x0000b200ff04ab82 */ /* 0x004eb00000000a00 */
[----:B------:R-:W4:Y:S01]  /*0140*/  @!P2 LDC.64 R2, c[0x0][0x318] ;  /* 0x0000c600ff02ab82 */ /* 0x000f220000000a00 */
[----:B-1----:R-:W-:-:S05]  /*0150*/  IMAD.SHL.U32 R83, R10, 0x80, RZ ;  /* 0x000000800a537824 */ /* 0x002fca00078e00ff */
[----:B------:R-:W-:Y:S02]  /*0160*/  ISETP.GE.AND P1, PT, R83, UR18, PT ;  /* 0x0000001253007c0c */ /* 0x000fe4000bf26270 */
[----:B----4-:R-:W-:-:S04]  /*0170*/  @!P2 ISETP.NE.U32.AND P0, PT, R2, RZ, PT ;  /* 0x000000ff0200a20c */ /* 0x010fc80003f05070 */
[----:B------:R-:W-:Y:S01]  /*0180*/  @!P2 ISETP.NE.AND.EX P0, PT, R3, RZ, PT, P0 ;  /* 0x000000ff0300a20c */ /* 0x000fe20003f05300 */
[----:B---3--:R-:W-:-:S03]  /*0190*/  @P2 IMAD.IADD R80, R0, 0x1, -R8 ;  /* 0x0000000100502824 */ /* 0x008fc600078e0a08 */
[----:B--2---:R-:W-:-:S03]  /*01a0*/  @!P2 SEL R0, R5, RZ, P0 ;  /* 0x000000ff0500a207 */ /* 0x004fc60000000000 */
[----:B------:R-:W-:Y:S06]  /*01b0*/  @P1 EXIT ;  /* 0x000000000000194d */ /* 0x000fec0003800000 */
[----:B------:R-:W-:Y:S01]  /*01c0*/  VIADD R2, R83, 0xff ;  /* 0x000000ff53027836 */ /* 0x000fe20000000000 */
[----:B------:R-:W-:Y:S01]  /*01d0*/  @!P2 IADD3 R80, R0, R4, -R8 ;  /* 0x000000040050a210 */ /* 0x000fe20007ffe808 */
[----:B------:R-:W-:Y:S01]  /*01e0*/  ULDC UR17, c[0x0][0x398] ;  /* 0x0000e60000117ab9 */ /* 0x000fe20000000800 */
[----:B------:R-:W1:Y:S02]  /*01f0*/  S2R R26, SR_CTAID.Z ;  /* 0x00000000001a7919 */ /* 0x000e640000002700 */
[C---:B------:R-:W-:Y:S01]  /*0200*/  IADD3 R0, R80.reuse, -UR18, R2 ;  /* 0x8000001250007c10 */ /* 0x040fe2000fffe002 */
[----:B------:R-:W-:Y:S01]  /*0210*/  VIADD R2, R80, 0x7f ;  /* 0x0000007f50027836 */ /* 0x000fe20000000000 */
[----:B------:R-:W2:Y:S03]  /*0220*/  S2R R82, SR_TID.X ;  /* 0x0000000000527919 */ /* 0x000ea60000002100 */
[----:B------:R-:W-:Y:S01]  /*0230*/  VIADD R3, R0, UR17 ;  /* 0x0000001100037c36 */ /* 0x000fe20008000000 */
[----:B------:R-:W-:-:S04]  /*0240*/  SHF.R.S32.HI R0, RZ, 0x1f, R2 ;  /* 0x0000001fff007819 */ /* 0x000fc80000011402 */
[----:B------:R-:W-:Y:S02]  /*0250*/  SHF.R.S32.HI R4, RZ, 0x1f, R3 ;  /* 0x0000001fff047819 */ /* 0x000fe40000011403 */
[----:B------:R-:W-:Y:S02]  /*0260*/  LEA.HI R0, R0, R2, RZ, 0x7 ;  /* 0x0000000200007211 */ /* 0x000fe400078f38ff */
[----:B------:R-:W-:Y:S02]  /*0270*/  LEA.HI R2, R4, R3, RZ, 0x7 ;  /* 0x0000000304027211 */ /* 0x000fe400078f38ff */
[----:B------:R-:W-:Y:S02]  /*0280*/  SHF.R.S32.HI R0, RZ, 0x7, R0 ;  /* 0x00000007ff007819 */ /* 0x000fe40000011400 */
[----:B------:R-:W-:-:S04]  /*0290*/  SHF.R.S32.HI R2, RZ, 0x7, R2 ;  /* 0x00000007ff027819 */ /* 0x000fc80000011402 */
[----:B------:R-:W-:-:S04]  /*02a0*/  VIMNMX R225, R0, R2, PT ;  /* 0x0000000200e17248 */ /* 0x000fc80003fe0100 */
[----:B------:R-:W-:-:S13]  /*02b0*/  ISETP.GE.AND P0, PT, R225, 0x1, PT ;  /* 0x00000001e100780c */ /* 0x000fda0003f06270 */
[----:B-12---:R-:W-:Y:S05]  /*02c0*/  @!P0 BRA `(.L_x_0) ;  /* 0x0000009c00588947 */ /* 0x006fea0003800000 */
[----:B------:R-:W1:Y:S01]  /*02d0*/  LDC R27, c[0x0][0x278] ;  /* 0x00009e00ff1b7b82 */ /* 0x000e620000000800 */
[----:B------:R-:W-:Y:S01]  /*02e0*/  SHF.R.S32.HI R13, RZ, 0x1f, R82 ;  /* 0x0000001fff0d7819 */ /* 0x000fe20000011452 */
[----:B------:R-:W-:Y:S01]  /*02f0*/  ULDC.64 UR6, c[0x0][0x250] ;  /* 0x0000940000067ab9 */ /* 0x000fe20000000a00 */
[----:B------:R-:W-:Y:S01]  /*0300*/  SHF.R.S32.HI R24, RZ, 0x1f, R25 ;  /* 0x0000001fff187819 */ /* 0x000fe20000011419 */
[----:B------:R-:W-:Y:S01]  /*0310*/  ULDC.64 UR8, c[0x0][0x248] ;  /* 0x0000920000087ab9 */ /* 0x000fe20000000a00 */
[CC--:B------:R-:W-:Y:S01]  /*0320*/  LEA.HI R5, R13.reuse, R82.reuse, RZ, 0x2 ;  /* 0x000000520d057211 */ /* 0x0c0fe200078f10ff */
[----:B------:R-:W-:Y:S01]  /*0330*/  ULDC.64 UR4, c[0x0][0x228] ;  /* 0x00008a0000047ab9 */ /* 0x000fe20000000a00 */
[----:B------:R-:W-:Y:S01]  /*0340*/  LEA.HI R22, R13, R82, RZ, 0x3 ;  /* 0x000000520d167211 */ /* 0x000fe200078f18ff */
[----:B------:R-:W2:Y:S01]  /*0350*/  S2UR UR19, SR_CgaCtaId ;  /* 0x00000000001379c3 */ /* 0x000ea20000008800 */
[----:B------:R-:W-:Y:S01]  /*0360*/  SHF.R.S32.HI R2, RZ, 0x2, R5 ;  /* 0x00000002ff027819 */ /* 0x000fe20000011405 */
[----:B------:R-:W-:Y:S01]  /*0370*/  ULDC.64 UR12, c[0x0][0x240] ;  /* 0x00009000000c7ab9 */ /* 0x000fe20000000a00 */
[----:B------:R-:W-:Y:S01]  /*0380*/  SHF.R.S32.HI R6, RZ, 0x3, R22 ;  /* 0x00000003ff067819 */ /* 0x000fe20000011416 */
[----:B------:R-:W-:Y:S01]  /*0390*/  ULDC.64 UR10, c[0x0][0x230] ;  /* 0x00008c00000a7ab9 */ /* 0x000fe20000000a00 */
[--C-:B------:R-:W-:Y:S01]  /*03a0*/  SHF.R.S32.HI R3, RZ, 0x1f, R2.reuse ;  /* 0x0000001fff037819 */ /* 0x100fe20000011402 */
[----:B------:R-:W-:Y:S01]  /*03b0*/  USHF.L.U32 UR16, UR12, 0x6, URZ ;  /* 0x000000060c107899 */ /* 0x000fe2000800063f */
[----:B------:R-:W-:Y:S01]  /*03c0*/  IADD3 R9, P0, R2, R8, RZ ;  /* 0x0000000802097210 */ /* 0x000fe20007f1e0ff */
[----:B------:R-:W-:Y:S01]  /*03d0*/  VIADD R81, R225, 0xffffffff ;  /* 0xffffffffe1517836 */ /* 0x000fe20000000000 */
[----:B------:R-:W-:Y:S01]  /*03e0*/  LEA.HI R227, R13, R82, RZ, 0x5 ;  /* 0x000000520de37211 */ /* 0x000fe200078f28ff */
[----:B------:R-:W-:Y:S01]  /*03f0*/  IMAD.WIDE R28, R10, 0x80, R2 ;  /* 0x000000800a1c7825 */ /* 0x000fe200078e0202 */
[----:B------:R-:W-:Y:S01]  /*0400*/  LEA.HI.X.SX32 R8, R8, R3, 0x1, P0 ;  /* 0x0000000308087211 */ /* 0x000fe200000f0eff */
[----:B------:R-:W-:Y:S01]  /*0410*/  USHF.L.U32 UR20, UR6, 0x6, URZ ;  /* 0x0000000606147899 */ /* 0x000fe2000800063f */
[----:B------:R-:W-:Y:S01]  /*0420*/  LOP3.LUT R10, R22, 0xfffffff8, RZ, 0xc0, !PT ;  /* 0xfffffff8160a7812 */ /* 0x000fe200078ec0ff */
[----:B------:R-:W-:Y:S01]  /*0430*/  USHF.L.U64.HI UR21, UR6, 0x6, UR7 ;  /* 0x0000000606157899 */ /* 0x000fe20008010207 */
[----:B------:R-:W-:Y:S01]  /*0440*/  SHF.R.S32.HI R240, RZ, 0x5, R227 ;  /* 0x00000005fff07819 */ /* 0x000fe200000114e3 */
[----:B------:R3:W-:Y:S01]  /*0450*/  STL.64 [R1+0x10], R28 ;  /* 0x0000101c01007387 */ /* 0x0007e20000100a00 */
[----:B-1----:R-:W-:-:S05]  /*0460*/  IABS R0, R27 ;  /* 0x0000001b00007213 */ /* 0x002fca0000000000 */
[----:B------:R-:W-:-:S04]  /*0470*/  IMAD.MOV.U32 R23, RZ, RZ, R0 ;  /* 0x000000ffff177224 */ /* 0x000fc800078e0000 */
[----:B------:R-:W1:Y:S08]  /*0480*/  I2F.RP R0, R23 ;  /* 0x0000001700007306 */ /* 0x000e700000209400 */
[----:B-1----:R1:W4:Y:S02]  /*0490*/  MUFU.RCP R4, R0 ;  /* 0x0000000000047308 */ /* 0x0023240000001000 */
[----:B-1----:R-:W-:-:S04]  /*04a0*/  LEA.HI R0, R5, R2, RZ, 0x1 ;  /* 0x0000000205007211 */ /* 0x002fc800078f08ff */
[----:B------:R-:W-:-:S05]  /*04b0*/  LOP3.LUT R0, R0, 0x7fffffe, RZ, 0xc0, !PT ;  /* 0x07fffffe00007812 */ /* 0x000fca00078ec0ff */
[----:B------:R-:W-:Y:S01]  /*04c0*/  IMAD.IADD R14, R2, 0x1, -R0 ;  /* 0x00000001020e7824 */ /* 0x000fe200078e0a00 */
[----:B------:R-:W-:Y:S01]  /*04d0*/  LEA.HI R0, R13, R82, RZ, 0x4 ;  /* 0x000000520d007211 */ /* 0x000fe200078f20ff */
[----:B----4-:R-:W-:Y:S01]  /*04e0*/  VIADD R2, R4, 0xffffffe ;  /* 0x0ffffffe04027836 */ /* 0x010fe20000000000 */
[----:B------:R-:W-:Y:S01]  /*04f0*/  LOP3.LUT R4, R5, 0xfffffffc, RZ, 0xc0, !PT ;  /* 0xfffffffc05047812 */ /* 0x000fe200078ec0ff */
[----:B------:R-:W-:Y:S01]  /*0500*/  IMAD R14, R240, 0x8, R14 ;  /* 0x00000008f00e7824 */ /* 0x000fe200078e020e */
[----:B------:R-:W-:Y:S01]  /*0510*/  SHF.R.S32.HI R5, RZ, 0x4, R0 ;  /* 0x00000004ff057819 */ /* 0x000fe20000011400 */
[----:B------:R1:W4:Y:S01]  /*0520*/  F2I.FTZ.U32.TRUNC.NTZ R3, R2 ;  /* 0x0000000200037305 */ /* 0x000322000021f000 */
[----:B------:R-:W-:Y:S01]  /*0530*/  SHF.R.S32.HI R13, RZ, 0x1f, R26 ;  /* 0x0000001fff0d7819 */ /* 0x000fe2000001141a */
[----:B------:R-:W-:Y:S02]  /*0540*/  IMAD.IADD R7, R82, 0x1, -R4 ;  /* 0x0000000152077824 */ /* 0x000fe400078e0a04 */
[----:B------:R-:W-:-:S02]  /*0550*/  IMAD.SHL.U32 R4, R6, 0x40, RZ ;  /* 0x0000004006047824 */ /* 0x000fc400078e00ff */
[----:B------:R-:W-:-:S03]  /*0560*/  IMAD.SHL.U32 R30, R7, 0x8, RZ ;  /* 0x00000008071e7824 */ /* 0x000fc600078e00ff */
[----:B------:R-:W-:Y:S02]  /*0570*/  LOP3.LUT R4, R4, 0xc0, RZ, 0xc0, !PT ;  /* 0x000000c004047812 */ /* 0x000fe400078ec0ff */
[----:B------:R-:W-:Y:S02]  /*0580*/  SHF.R.S32.HI R31, RZ, 0x1f, R30 ;  /* 0x0000001fff1f7819 */ /* 0x000fe4000001141e */
[----:B-1----:R-:W-:-:S03]  /*0590*/  LOP3.LUT R2, R0, 0xfffffff0, RZ, 0xc0, !PT ;  /* 0xfffffff000027812 */ /* 0x002fc600078ec0ff */
[----:B------:R-:W-:Y:S01]  /*05a0*/  STL.64 [R1+0x8], R30 ;  /* 0x0000081e01007387 */ /* 0x000fe20000100a00 */
[----:B------:R-:W-:-:S04]  /*05b0*/  LEA.HI R0, R0, R5, RZ, 0x1 ;  /* 0x0000000500007211 */ /* 0x000fc800078f08ff */
[----:B------:R-:W-:Y:S01]  /*05c0*/  LOP3.LUT R6, R0, 0xfffffffe, RZ, 0xc0, !PT ;  /* 0xfffffffe00067812 */ /* 0x000fe200078ec0ff */
[C---:B------:R-:W-:Y:S02]  /*05d0*/  IMAD.IADD R0, R82.reuse, 0x1, -R2 ;  /* 0x0000000152007824 */ /* 0x040fe400078e0a02 */
[----:B------:R-:W-:Y:S02]  /*05e0*/  IMAD.IADD R2, R82, 0x1, -R10 ;  /* 0x0000000152027824 */ /* 0x000fe400078e0a0a */
[----:B------:R-:W-:Y:S01]  /*05f0*/  IMAD.IADD R19, R5, 0x1, -R6 ;  /* 0x0000000105137824 */ /* 0x000fe200078e0a06 */
[----:B------:R-:W-:Y:S01]  /*0600*/  LOP3.LUT R6, R4, 0x18, R30, 0xf8, !PT ;  /* 0x0000001804067812 */ /* 0x000fe200078ef81e */
[----:B----4-:R-:W-:Y:S01]  /*0610*/  IMAD.MOV R5, RZ, RZ, -R3 ;  /* 0x000000ffff057224 */ /* 0x010fe200078e0a03 */
[----:B------:R-:W-:Y:S02]  /*0620*/  LEA.HI R18, R2, R2, RZ, 0x1 ;  /* 0x0000000202127211 */ /* 0x000fe400078f08ff */
[----:B------:R-:W-:Y:S01]  /*0630*/  SHF.R.U32.HI R4, RZ, 0x3, R4 ;  /* 0x00000003ff047819 */ /* 0x000fe20000011604 */
[----:B------:R-:W-:Y:S01]  /*0640*/  IMAD.MOV.U32 R7, RZ, RZ, R5 ;  /* 0x000000ffff077224 */ /* 0x000fe200078e0005 */
[----:B------:R-:W-:-:S02]  /*0650*/  LOP3.LUT R5, R18, 0x3fffffe, RZ, 0xc0, !PT ;  /* 0x03fffffe12057812 */ /* 0x000fc400078ec0ff */
[----:B------:R-:W-:Y:S02]  /*0660*/  LEA.HI R10, R0, R0, RZ, 0x1 ;  /* 0x00000000000a7211 */ /* 0x000fe400078f08ff */
[----:B------:R-:W-:Y:S01]  /*0670*/  LOP3.LUT R17, R6, R4, RZ, 0x3c, !PT ;  /* 0x0000000406117212 */ /* 0x000fe200078e3cff */
[----:B------:R-:W-:Y:S01]  /*0680*/  IMAD.IADD R20, R2, 0x1, -R5 ;  /* 0x0000000102147824 */ /* 0x000fe200078e0a05 */
[----:B------:R-:W-:Y:S01]  /*0690*/  SHF.R.S32.HI R11, RZ, 0x1f, R0 ;  /* 0x0000001fff0b7819 */ /* 0x000fe20000011400 */
[----:B------:R-:W-:Y:S01]  /*06a0*/  IMAD R4, R7, R23, RZ ;  /* 0x0000001707047224 */ /* 0x000fe200078e02ff */
[----:B------:R-:W-:Y:S01]  /*06b0*/  LOP3.LUT R6, R10, 0x7fffffe, RZ, 0xc0, !PT ;  /* 0x07fffffe0a067812 */ /* 0x000fe200078ec0ff */
[----:B------:R-:W-:Y:S01]  /*06c0*/  IMAD.MOV.U32 R2, RZ, RZ, RZ ;  /* 0x000000ffff027224 */ /* 0x000fe200078e00ff */
[----:B------:R-:W-:Y:S01]  /*06d0*/  LEA.HI R21, R11, R0, RZ, 0x3 ;  /* 0x000000000b157211 */ /* 0x000fe200078f18ff */
[----:B------:R-:W-:Y:S01]  /*06e0*/  IMAD.U32 R17, R14, 0x20, R17 ;  /* 0x000000200e117824 */ /* 0x000fe200078e0011 */
[----:B------:R-:W-:Y:S01]  /*06f0*/  IABS R11, R26 ;  /* 0x0000001a000b7213 */ /* 0x000fe20000000000 */
[----:B------:R-:W-:-:S04]  /*0700*/  IMAD.HI.U32 R3, R3, R4, R2 ;  /* 0x0000000403037227 */ /* 0x000fc800078e0002 */
[----:B------:R-:W-:Y:S02]  /*0710*/  IMAD.IADD R224, R0, 0x1, -R6 ;  /* 0x0000000100e07824 */ /* 0x000fe400078e0a06 */
[----:B------:R-:W-:Y:S02]  /*0720*/  IMAD R0, R8, UR6, RZ ;  /* 0x0000000608007c24 */ /* 0x000fe4000f8e02ff */
[----:B------:R-:W-:-:S04]  /*0730*/  IMAD.HI.U32 R12, R3, R11, RZ ;  /* 0x0000000b030c7227 */ /* 0x000fc800078e00ff */
[----:B------:R-:W-:Y:S02]  /*0740*/  IMAD R16, R9, UR7, R0 ;  /* 0x0000000709107c24 */ /* 0x000fe4000f8e0200 */
[----:B------:R-:W-:Y:S02]  /*0750*/  IMAD.MOV R0, RZ, RZ, -R12 ;  /* 0x000000ffff007224 */ /* 0x000fe400078e0a0c */
[----:B------:R-:W-:Y:S02]  /*0760*/  IMAD R2, R8, UR8, RZ ;  /* 0x0000000808027c24 */ /* 0x000fe4000f8e02ff */
[----:B------:R-:W-:Y:S01]  /*0770*/  IMAD R0, R23, R0, R11 ;  /* 0x0000000017007224 */ /* 0x000fe200078e020b */
[--C-:B------:R-:W-:Y:S01]  /*0780*/  SHF.R.S32.HI R11, RZ, 0x1, R10.reuse ;  /* 0x00000001ff0b7819 */ /* 0x100fe2000001140a */
[----:B------:R-:W-:Y:S01]  /*0790*/  IMAD R4, R24, UR4, RZ ;  /* 0x0000000418047c24 */ /* 0x000fe2000f8e02ff */
[----:B------:R-:W-:Y:S01]  /*07a0*/  SHF.R.S32.HI R10, RZ, 0x1f, R10 ;  /* 0x0000001fff0a7819 */ /* 0x000fe2000001140a */
[----:B------:R-:W-:Y:S01]  /*07b0*/  IMAD R15, R9, UR9, R2 ;  /* 0x00000009090f7c24 */ /* 0x000fe2000f8e0202 */
[----:B------:R-:W-:Y:S01]  /*07c0*/  ISETP.GT.U32.AND P2, PT, R23, R0, PT ;  /* 0x000000001700720c */ /* 0x000fe20003f44070 */
[C---:B------:R-:W-:Y:S01]  /*07d0*/  IMAD R8, R25.reuse, UR5, R4 ;  /* 0x0000000519087c24 */ /* 0x040fe2000f8e0204 */
[----:B------:R-:W-:Y:S01]  /*07e0*/  LEA.HI R10, R10, R11, RZ, 0x2 ;  /* 0x0000000b0a0a7211 */ /* 0x000fe200078f10ff */
[----:B------:R-:W-:Y:S01]  /*07f0*/  IMAD.WIDE.U32 R2, R25, UR4, R30 ;  /* 0x0000000419027c25 */ /* 0x000fe2000f8e001e */
[----:B------:R-:W-:-:S02]  /*0800*/  ULDC.64 UR4, c[0x0][0x258] ;  /* 0x0000960000047ab9 */ /* 0x000fc40000000a00 */
[----:B------:R-:W-:Y:S01]  /*0810*/  LOP3.LUT R10, R10, 0xfffffffc, RZ, 0xc0, !PT ;  /* 0xfffffffc0a0a7812 */ /* 0x000fe200078ec0ff */
[----:B------:R-:W-:Y:S02]  /*0820*/  IMAD.IADD R3, R3, 0x1, R8 ;  /* 0x0000000103037824 */ /* 0x000fe400078e0208 */
[----:B------:R-:W-:Y:S02]  /*0830*/  IMAD R13, R13, UR4, RZ ;  /* 0x000000040d0d7c24 */ /* 0x000fe4000f8e02ff */
[----:B------:R-:W-:-:S04]  /*0840*/  IMAD.WIDE.U32 R4, R9, UR8, R30 ;  /* 0x0000000809047c25 */ /* 0x000fc8000f8e001e */
[----:B------:R-:W-:Y:S02]  /*0850*/  @!P2 IMAD.IADD R0, R0, 0x1, -R23 ;  /* 0x000000010000a824 */ /* 0x000fe400078e0a17 */
[----:B------:R-:W-:-:S03]  /*0860*/  IMAD.WIDE.U32 R6, R9, UR6, R30 ;  /* 0x0000000609067c25 */ /* 0x000fc6000f8e001e */
[----:B------:R-:W-:Y:S01]  /*0870*/  ISETP.GE.U32.AND P3, PT, R0, R23, PT ;  /* 0x000000170000720c */ /* 0x000fe20003f66070 */
[C---:B------:R-:W-:Y:S02]  /*0880*/  IMAD R13, R26.reuse, UR5, R13 ;  /* 0x000000051a0d7c24 */ /* 0x040fe4000f8e020d */
[----:B------:R-:W-:Y:S01]  /*0890*/  IMAD.WIDE.U32 R8, R26, UR4, R2 ;  /* 0x000000041a087c25 */ /* 0x000fe2000f8e0002 */
[----:B------:R-:W-:-:S03]  /*08a0*/  ULDC.64 UR4, c[0x0][0x238] ;  /* 0x00008e0000047ab9 */ /* 0x000fc60000000a00 */
[----:B------:R-:W-:Y:S02]  /*08b0*/  IMAD.IADD R3, R5, 0x1, R15 ;  /* 0x0000000105037824 */ /* 0x000fe400078e020f */
[----:B------:R-:W-:Y:S02]  /*08c0*/  IMAD.MOV.U32 R2, RZ, RZ, R4 ;  /* 0x000000ffff027224 */ /* 0x000fe400078e0004 */
[----:B------:R-:W-:Y:S02]  /*08d0*/  IMAD.IADD R5, R9, 0x1, R13 ;  /* 0x0000000109057824 */ /* 0x000fe400078e020d */
[----:B------:R-:W-:Y:S02]  /*08e0*/  IMAD.MOV.U32 R4, RZ, RZ, R8 ;  /* 0x000000ffff047224 */ /* 0x000fe400078e0008 */
[----:B------:R-:W-:Y:S02]  /*08f0*/  IMAD R0, R29, UR12, RZ ;  /* 0x0000000c1d007c24 */ /* 0x000fe4000f8e02ff */
[----:B------:R-:W-:-:S02]  /*0900*/  IMAD R8, R24, UR10, RZ ;  /* 0x0000000a18087c24 */ /* 0x000fc4000f8e02ff */
[----:B------:R-:W-:Y:S02]  /*0910*/  IMAD.IADD R7, R7, 0x1, R16 ;  /* 0x0000000107077824 */ /* 0x000fe400078e0210 */
[----:B------:R-:W-:Y:S02]  /*0920*/  IMAD.IADD R15, R11, 0x1, -R10 ;  /* 0x000000010b0f7824 */ /* 0x000fe400078e0a0a */
[----:B------:R-:W-:Y:S02]  /*0930*/  IMAD R13, R24, UR4, RZ ;  /* 0x00000004180d7c24 */ /* 0x000fe4000f8e02ff */
[----:B------:R-:W-:-:S04]  /*0940*/  IMAD.WIDE.U32 R10, R25, UR10, R2 ;  /* 0x0000000a190a7c25 */ /* 0x000fc8000f8e0002 */
[C---:B------:R-:W-:Y:S02]  /*0950*/  IMAD R0, R28.reuse, UR13, R0 ;  /* 0x0000000d1c007c24 */ /* 0x040fe4000f8e0200 */
[----:B------:R-:W-:Y:S01]  /*0960*/  IMAD.WIDE.U32 R2, R28, UR12, R4 ;  /* 0x0000000c1c027c25 */ /* 0x000fe2000f8e0004 */
[----:B------:R-:W-:-:S03]  /*0970*/  LOP3.LUT R5, R26, R27, RZ, 0x3c, !PT ;  /* 0x0000001b1a057212 */ /* 0x000fc600078e3cff */
[----:B------:R-:W-:Y:S01]  /*0980*/  IMAD R14, R25, UR11, R8 ;  /* 0x0000000b190e7c24 */ /* 0x000fe2000f8e0208 */
[----:B------:R-:W-:Y:S01]  /*0990*/  ISETP.GE.AND P1, PT, R5, RZ, PT ;  /* 0x000000ff0500720c */ /* 0x000fe20003f26270 */
[C---:B------:R-:W-:Y:S01]  /*09a0*/  IMAD R13, R25.reuse, UR5, R13 ;  /* 0x00000005190d7c24 */ /* 0x040fe2000f8e020d */
[----:B------:R-:W-:Y:S01]  /*09b0*/  ULDC.64 UR10, c[0x0][0x260] ;  /* 0x00009800000a7ab9 */ /* 0x000fe20000000a00 */
[----:B------:R-:W-:Y:S01]  /*09c0*/  IMAD.WIDE.U32 R8, R25, UR4, R6 ;  /* 0x0000000419087c25 */ /* 0x000fe2000f8e0006 */
[----:B------:R-:W-:Y:S02]  /*09d0*/  ULDC.64 UR4, c[0x0][0x210] ;  /* 0x0000840000047ab9 */ /* 0x000fe40000000a00 */
[----:B------:R-:W-:Y:S01]  /*09e0*/  LEA R4, P0, R2, UR4, 0x1 ;  /* 0x0000000402047c11 */ /* 0x000fe2000f8008ff */
[----:B------:R-:W-:Y:S01]  /*09f0*/  IMAD.IADD R0, R3, 0x1, R0 ;  /* 0x0000000103007824 */ /* 0x000fe200078e0200 */
[----:B------:R-:W-:Y:S01]  /*0a00*/  USHF.L.U64.HI UR4, UR12, 0x6, UR13 ;  /* 0x000000060c047899 */ /* 0x000fe2000801020d */
[----:B------:R-:W-:Y:S01]  /*0a10*/  @!P2 VIADD R12, R12, 0x1 ;  /* 0x000000010c0ca836 */ /* 0x000fe20000000000 */
[----:B------:R-:W-:Y:S01]  /*0a20*/  USHF.L.U64.HI UR12, UR8, 0x7, UR9 ;  /* 0x00000007080c7899 */ /* 0x000fe20008010209 */
[----:B------:R-:W-:Y:S01]  /*0a30*/  IMAD.IADD R7, R11, 0x1, R14 ;  /* 0x000000010b077824 */ /* 0x000fe200078e020e */
[----:B------:R-:W-:Y:S01]  /*0a40*/  LEA.HI.X R5, R2, UR5, R0, 0x1, P0 ;  /* 0x0000000502057c11 */ /* 0x000fe200080f0c00 */
[----:B------:R-:W-:Y:S01]  /*0a50*/  UMOV UR5, 0x400 ;  /* 0x0000040000057882 */ /* 0x000fe20000000000 */
[----:B------:R-:W-:Y:S01]  /*0a60*/  ISETP.NE.AND P0, PT, R27, RZ, PT ;  /* 0x000000ff1b00720c */ /* 0x000fe20003f05270 */
[----:B------:R-:W-:Y:S01]  /*0a70*/  @P3 VIADD R12, R12, 0x1 ;  /* 0x000000010c0c3836 */ /* 0x000fe20000000000 */
[----:B--2---:R-:W-:Y:S01]  /*0a80*/  ULEA UR5, UR19, UR5, 0x18 ;  /* 0x0000000513057291 */ /* 0x004fe2000f8ec03f */
[----:B------:R-:W-:Y:S01]  /*0a90*/  IADD3 R2, P2, R4, UR16, RZ ;  /* 0x0000001004027c10 */ /* 0x000fe2000ff5e0ff */
[----:B------:R-:W-:Y:S01]  /*0aa0*/  IMAD.MOV.U32 R6, RZ, RZ, R10 ;  /* 0x000000ffff067224 */ /* 0x000fe200078e000a */
[----:B------:R-:W-:Y:S01]  /*0ab0*/  USHF.L.U32 UR13, UR8, 0x7, URZ ;  /* 0x00000007080d7899 */ /* 0x000fe2000800063f */
[----:B------:R-:W-:Y:S01]  /*0ac0*/  IMAD.MOV.U32 R0, RZ, RZ, R12 ;  /* 0x000000ffff007224 */ /* 0x000fe200078e000c */
[----:B------:R-:W-:Y:S01]  /*0ad0*/  IADD3.X R3, R5, UR4, RZ, P2, !PT ;  /* 0x0000000405037c10 */ /* 0x000fe200097fe4ff */
[----:B------:R-:W-:Y:S01]  /*0ae0*/  IMAD.IADD R9, R9, 0x1, R13 ;  /* 0x0000000109097824 */ /* 0x000fe200078e020d */
[----:B------:R-:W-:Y:S01]  /*0af0*/  LEA R226, R17, UR5, 0x1 ;  /* 0x0000000511e27c11 */ /* 0x000fe2000f8e08ff */
[----:B------:R-:W-:Y:S01]  /*0b00*/  @!P1 IMAD.MOV R0, RZ, RZ, -R0 ;  /* 0x000000ffff009224 */ /* 0x000fe200078e0a00 */
[----:B------:R-:W-:Y:S01]  /*0b10*/  SHF.R.S32.HI R10, RZ, 0x1f, R81 ;  /* 0x0000001fff0a7819 */ /* 0x000fe20000011451 */
[----:B------:R-:W-:Y:S01]  /*0b20*/  USHF.L.U64.HI UR19, UR8, 0x6, UR9 ;  /* 0x0000000608137899 */ /* 0x000fe20008010209 */
[----:B------:R-:W-:Y:S01]  /*0b30*/  @!P0 LOP3.LUT R0, RZ, R27, RZ, 0x33, !PT ;  /* 0x0000001bff008212 */ /* 0x000fe200078e33ff */
[----:B------:R-:W-:Y:S01]  /*0b40*/  @!PT LDS RZ, [RZ] ;  /* 0x00000000fffff984 */ /* 0x000fe20000000800 */
[----:B------:R-:W-:Y:S01]  /*0b50*/  @!PT LDS RZ, [RZ] ;  /* 0x00000000fffff984 */ /* 0x000fe20000000800 */
[----:B------:R-:W-:Y:S01]  /*0b60*/  @!PT LDS RZ, [RZ] ;  /* 0x00000000fffff984 */ /* 0x000fe20000000800 */
[----:B------:R1:W-:Y:S04]  /*0b70*/  LDGSTS.E.BYPASS.LTC128B.128 [R226], desc[UR14][R4.64] ;  /* 0x0000000004e27fae */ /* 0x0003e8000b901d4e */
[----:B------:R2:W-:Y:S01]  /*0b80*/  LDGSTS.E.BYPASS.LTC128B.128 [R226+0x800], desc[UR14][R2.64] ;  /* 0x0080000002e27fae */ /* 0x0005e2000b901d4e */
[----:B---3--:R-:W-:-:S04]  /*0b90*/  IMAD.WIDE.U32 R28, R0, UR10, R6 ;  /* 0x0000000a001c7c25 */ /* 0x008fc8000f8e0006 */
[----:B------:R-:W-:Y:S01]  /*0ba0*/  IMAD R7, R81, UR12, RZ ;  /* 0x0000000c51077c24 */ /* 0x000fe2000f8e02ff */
[----:B------:R-:W-:Y:S01]  /*0bb0*/  STL.64 [R1], R28 ;  /* 0x0000001c01007387 */ /* 0x000fe20000100a00 */
[----:B------:R-:W-:Y:S02]  /*0bc0*/  IMAD.MOV.U32 R248, RZ, RZ, R28 ;  /* 0x000000fffff87224 */ /* 0x000fe400078e001c */
[----:B------:R-:W-:Y:S01]  /*0bd0*/  IMAD R7, R10, UR13, R7 ;  /* 0x0000000d0a077c24 */ /* 0x000fe2000f8e0207 */
[----:B-1----:R-:W-:Y:S02]  /*0be0*/  SHF.R.S32.HI R5, RZ, 0x1f, R0 ;  /* 0x0000001fff057819 */ /* 0x002fe40000011400 */
[----:B--2---:R-:W-:-:S03]  /*0bf0*/  IADD3 R2, P0, R2, UR16, RZ ;  /* 0x0000001002027c10 */ /* 0x004fc6000ff1e0ff */
[----:B------:R-:W-:Y:S01]  /*0c00*/  IMAD R4, R5, UR10, RZ ;  /* 0x0000000a05047c24 */ /* 0x000fe2000f8e02ff */
[----:B------:R-:W-:-:S03]  /*0c10*/  IADD3.X R3, R3, UR4, RZ, P0, !PT ;  /* 0x0000000403037c10 */ /* 0x000fc600087fe4ff */
[C---:B------:R-:W-:Y:S01]  /*0c20*/  IMAD R4, R0.reuse, UR11, R4 ;  /* 0x0000000b00047c24 */ /* 0x040fe2000f8e0204 */
[----:B------:R-:W-:Y:S02]  /*0c30*/  ULDC.64 UR10, c[0x0][0x268] ;  /* 0x00009a00000a7ab9 */ /* 0x000fe40000000a00 */
[----:B------:R-:W-:Y:S01]  /*0c40*/  IMAD R6, R5, UR10, RZ ;  /* 0x0000000a05067c24 */ /* 0x000fe2000f8e02ff */
[----:B------:R1:W-:Y:S01]  /*0c50*/  LDGSTS.E.BYPASS.LTC128B.128 [R226+0x1000], desc[UR14][R2.64] ;  /* 0x0100000002e27fae */ /* 0x0003e2000b901d4e */
[----:B------:R-:W-:Y:S02]  /*0c60*/  IMAD.IADD R249, R29, 0x1, R4 ;  /* 0x000000011df97824 */ /* 0x000fe400078e0204 */
[----:B------:R-:W-:-:S04]  /*0c70*/  IMAD.WIDE.U32 R250, R0, UR10, R8 ;  /* 0x0000000a00fa7c25 */ /* 0x000fc8000f8e0008 */
[----:B------:R-:W-:-:S04]  /*0c80*/  IMAD.WIDE.U32 R4, R81, UR13, R248 ;  /* 0x0000000d51047c25 */ /* 0x000fc8000f8e00f8 */
[----:B------:R-:W-:Y:S01]  /*0c90*/  IMAD R11, R0, UR11, R6 ;  /* 0x0000000b000b7c24 */ /* 0x000fe2000f8e0206 */
[----:B------:R-:W-:Y:S01]  /*0ca0*/  ULDC.64 UR10, c[0x0][0x218] ;  /* 0x00008600000a7ab9 */ /* 0x000fe20000000a00 */
[----:B------:R-:W-:Y:S01]  /*0cb0*/  IMAD R0, R10, UR6, RZ ;  /* 0x000000060a007c24 */ /* 0x000fe2000f8e02ff */
[----:B------:R-:W-:Y:S01]  /*0cc0*/  LEA R6, P0, R4, UR10, 0x1 ;  /* 0x0000000a04067c11 */ /* 0x000fe2000f8008ff */
[----:B------:R-:W-:Y:S02]  /*0cd0*/  IMAD.IADD R7, R5, 0x1, R7 ;  /* 0x0000000105077824 */ /* 0x000fe400078e0207 */
[----:B------:R-:W-:-:S03]  /*0ce0*/  IMAD.WIDE.U32 R8, R81, UR6, RZ ;  /* 0x0000000651087c25 */ /* 0x000fc6000f8e00ff */
[----:B------:R-:W-:Y:S01]  /*0cf0*/  LEA.HI.X R7, R4, UR11, R7, 0x1, P0 ;  /* 0x0000000b04077c11 */ /* 0x000fe200080f0c07 */
[----:B------:R-:W-:Y:S02]  /*0d00*/  IMAD R0, R81, UR7, R0 ;  /* 0x0000000751007c24 */ /* 0x000fe4000f8e0200 */
[----:B------:R-:W-:Y:S01]  /*0d10*/  IMAD.IADD R247, R251, 0x1, R11 ;  /* 0x00000001fbf77824 */ /* 0x000fe200078e020b */
[----:B------:R-:W-:Y:S01]  /*0d20*/  SHF.R.S32.HI R11, RZ, 0x1, R18 ;  /* 0x00000001ff0b7819 */ /* 0x000fe20000011412 */
[----:B------:R-:W-:Y:S01]  /*0d30*/  IMAD.IADD R0, R9, 0x1, R0 ;  /* 0x0000000109007824 */ /* 0x000fe200078e0200 */
[----:B------:R-:W-:Y:S02]  /*0d40*/  LEA R9, P0, R8, R250, 0x7 ;  /* 0x000000fa08097211 */ /* 0x000fe400078038ff */
[----:B-1----:R-:W-:Y:S01]  /*0d50*/  IADD3 R2, P1, R2, UR16, RZ ;  /* 0x0000001002027c10 */ /* 0x002fe2000ff3e0ff */
[----:B------:R-:W-:Y:S01]  /*0d60*/  USHF.L.U32 UR16, UR8, 0x6, URZ ;  /* 0x0000000608107899 */ /* 0x000fe2000800063f */
[----:B------:R-:W-:Y:S01]  /*0d70*/  LEA.HI.X R8, R8, R247, R0, 0x7, P0 ;  /* 0x000000f708087211 */ /* 0x000fe200000f3c00 */
[----:B------:R-:W-:Y:S01]  /*0d80*/  IMAD.SHL.U32 R0, R11, 0x40, RZ ;  /* 0x000000400b007824 */ /* 0x000fe200078e00ff */
[----:B------:R-:W-:Y:S01]  /*0d90*/  IADD3.X R3, R3, UR4, RZ, P1, !PT ;  /* 0x0000000403037c10 */ /* 0x000fe20008ffe4ff */
[----:B------:R-:W-:Y:S01]  /*0da0*/  ULDC.64 UR8, c[0x0][0x220] ;  /* 0x0000880000087ab9 */ /* 0x000fe20000000a00 */
[----:B------:R-:W-:Y:S01]  /*0db0*/  UIADD3 UR4, UR5, 0x2000, URZ ;  /* 0x0000200005047890 */ /* 0x000fe2000fffe03f */
[----:B------:R-:W-:-:S02]  /*0dc0*/  IADD3 R4, P1, R6, UR16, RZ ;  /* 0x0000001006047c10 */ /* 0x000fc4000ff3e0ff */
[----:B------:R1:W-:Y:S01]  /*0dd0*/  LDGSTS.E.BYPASS.LTC128B.128 [R226+0x1800], desc[UR14][R2.64] ;  /* 0x0180000002e27fae */ /* 0x0003e2000b901d4e */
[----:B------:R-:W-:Y:S02]  /*0de0*/  LOP3.LUT R0, R0, 0xc0, RZ, 0xc0, !PT ;  /* 0x000000c000007812 */ /* 0x000fe400078ec0ff */
[----:B------:R-:W-:Y:S01]  /*0df0*/  IADD3.X R5, R7, UR19, RZ, P1, !PT ;  /* 0x0000001307057c10 */ /* 0x000fe20008ffe4ff */
[----:B------:R-:W-:Y:S04]  /*0e00*/  LDGSTS.E.BYPASS.LTC128B.128 [R226+0x2000], desc[UR14][R6.64] ;  /* 0x0200000006e27fae */ /* 0x000fe8000b901d4e */
[----:B------:R2:W-:Y:S01]  /*0e10*/  LDGSTS.E.BYPASS.LTC128B.128 [R226+0x2800], desc[UR14][R4.64] ;  /* 0x0280000004e27fae */ /* 0x0005e2000b901d4e */
[----:B-1----:R-:W-:-:S04]  /*0e20*/  IADD3 R2, P0, R4, UR16, RZ ;  /* 0x0000001004027c10 */ /* 0x002fc8000ff1e0ff */
[----:B------:R-:W-:Y:S02]  /*0e30*/  IADD3.X R3, R5, UR19, RZ, P0, !PT ;  /* 0x0000001305037c10 */ /* 0x000fe400087fe4ff */
[----:B--2---:R-:W-:-:S03]  /*0e40*/  IADD3 R4, P0, R2, UR16, RZ ;  /* 0x0000001002047c10 */ /* 0x004fc6000ff1e0ff */
[----:B------:R1:W-:Y:S01]  /*0e50*/  LDGSTS.E.BYPASS.LTC128B.128 [R226+0x3000], desc[UR14][R2.64] ;  /* 0x0300000002e27fae */ /* 0x0003e2000b901d4e */
[----:B------:R-:W-:-:S05]  /*0e60*/  IADD3.X R5, R3, UR19, RZ, P0, !PT ;  /* 0x0000001303057c10 */ /* 0x000fca00087fe4ff */
[----:B------:R2:W-:Y:S04]  /*0e70*/  LDGSTS.E.BYPASS.LTC128B.128 [R226+0x3800], desc[UR14][R4.64] ;  /* 0x0380000004e27fae */ /* 0x0005e8000b901d4e */
[----:B------:R-:W0:Y:S01]  /*0e80*/  LDGDEPBAR ;  /* 0x00000000000079af */ /* 0x000e220000000000 */
[----:B-1----:R-:W-:Y:S02]  /*0e90*/  LOP3.LUT R3, R0, 0x8, R22, 0xf8, !PT ;  /* 0x0000000800037812 */ /* 0x002fe400078ef816 */
[----:B------:R-:W-:Y:S02]  /*0ea0*/  SHF.R.U32.HI R0, RZ, 0x3, R0 ;  /* 0x00000003ff007819 */ /* 0x000fe40000011600 */
[----:B------:R-:W-:Y:S02]  /*0eb0*/  LEA R2, P0, R9, UR8, 0x1 ;  /* 0x0000000809027c11 */ /* 0x000fe4000f8008ff */
[----:B------:R-:W-:Y:S01]  /*0ec0*/  LOP3.LUT R10, R3, R0, RZ, 0x3c, !PT ;  /* 0x00000000030a7212 */ /* 0x000fe200078e3cff */
[----:B------:R-:W-:Y:S01]  /*0ed0*/  IMAD.SHL.U32 R0, R15, 0x40, RZ ;  /* 0x000000400f007824 */ /* 0x000fe200078e00ff */
[----:B------:R-:W-:Y:S01]  /*0ee0*/  LEA.HI.X R3, R9, UR9, R8, 0x1, P0 ;  /* 0x0000000909037c11 */ /* 0x000fe200080f0c08 */
[----:B------:R-:W-:-:S04]  /*0ef0*/  DEPBAR.LE SB0, 0x0 ;  /* 0x000080000000791a */ /* 0x000fc80000000000 */
[----:B------:R-:W-:Y:S01]  /*0f00*/  BAR.SYNC.DEFER_BLOCKING 0x0 ;  /* 0x0000000000007b1d */ /* 0x000fe20000010000 */
[----:B--2---:R-:W-:Y:S01]  /*0f10*/  IMAD.SHL.U32 R4, R21, 0x20, RZ ;  /* 0x0000002015047824 */ /* 0x004fe200078e00ff */
[----:B------:R-:W-:Y:S01]  /*0f20*/  LOP3.LUT R0, R0, 0xc0, RZ, 0xc0, !PT ;  /* 0x000000c000007812 */ /* 0x000fe200078ec0ff */
[C---:B------:R-:W-:Y:S02]  /*0f30*/  IMAD.SHL.U32 R5, R19.reuse, 0x8, RZ ;  /* 0x0000000813057824 */ /* 0x040fe400078e00ff */
[----:B------:R-:W-:Y:S01]  /*0f40*/  IMAD R8, R19, 0x8, R20 ;  /* 0x0000000813087824 */ /* 0x000fe200078e0214 */
[----:B------:R-:W-:Y:S02]  /*0f50*/  LOP3.LUT R213, R4, 0xffffff00, RZ, 0xc0, !PT ;  /* 0xffffff0004d57812 */ /* 0x000fe400078ec0ff */
[----:B------:R-:W-:Y:S02]  /*0f60*/  LOP3.LUT R7, R0, 0x8, R5, 0xf8, !PT ;  /* 0x0000000800077812 */ /* 0x000fe400078ef805 */
[----:B------:R-:W-:Y:S01]  /*0f70*/  SHF.R.U32.HI R6, RZ, 0x3, R0 ;  /* 0x00000003ff067819 */ /* 0x000fe20000011600 */
[----:B------:R-:W-:Y:S01]  /*0f80*/  IMAD R5, R240, 0x200, R213 ;  /* 0x00000200f0057824 */ /* 0x000fe200078e02d5 */
[----:B------:R-:W-:Y:S01]  /*0f90*/  IADD3 R4, P0, R2, UR20, RZ ;  /* 0x0000001402047c10 */ /* 0x000fe2000ff1e0ff */
[----:B------:R-:W-:Y:S01]  /*0fa0*/  IMAD.U32 R0, R8, 0x20, R10 ;  /* 0x0000002008007824 */ /* 0x000fe200078e000a */
[----:B------:R-:W-:Y:S01]  /*0fb0*/  LOP3.LUT R212, R7, R6, RZ, 0x3c, !PT ;  /* 0x0000000607d47212 */ /* 0x000fe200078e3cff */
[----:B------:R-:W-:Y:S01]  /*0fc0*/  IMAD R9, R224, 0x20, R5 ;  /* 0x00000020e0097824 */ /* 0x000fe200078e0205 */
[----:B------:R-:W-:-:S02]  /*0fd0*/  IADD3 R6, P1, R4, UR20, RZ ;  /* 0x0000001404067c10 */ /* 0x000fc4000ff3e0ff */
[----:B------:R-:W-:Y:S02]  /*0fe0*/  IADD3.X R5, R3, UR21, RZ, P0, !PT ;  /* 0x0000001503057c10 */ /* 0x000fe400087fe4ff */
[----:B------:R-:W-:Y:S02]  /*0ff0*/  IADD3 R8, P0, R6, UR20, RZ ;  /* 0x0000001406087c10 */ /* 0x000fe4000ff1e0ff */
[----:B------:R-:W-:Y:S01]  /*1000*/  IADD3.X R7, R5, UR21, RZ, P1, !PT ;  /* 0x0000001505077c10 */ /* 0x000fe20008ffe4ff */
[----:B------:R-:W-:Y:S01]  /*1010*/  @!PT LDS RZ, [RZ] ;  /* 0x00000000fffff984 */ /* 0x000fe20000000800 */
[----:B------:R-:W-:Y:S01]  /*1020*/  @!PT LDS RZ, [RZ] ;  /* 0x00000000fffff984 */ /* 0x000fe20000000800 */
[----:B------:R-:W-:Y:S01]  /*1030*/  @!PT LDS RZ, [RZ] ;  /* 0x00000000fffff984 */ /* 0x000fe20000000800 */
[----:B------:R1:W-:Y:S01]  /*1040*/  LDGSTS.E.BYPASS.LTC128B.128 [R226+0x4000], desc[UR14][R2.64] ;  /* 0x0400000002e27fae */ /* 0x0003e2000b901d4e */
[----:B------:R-:W-:Y:S02]  /*1050*/  LOP3.LUT P1, RZ, R15, 0x2, RZ, 0xc0, !PT ;  /* 0x000000020fff7812 */ /* 0x000fe4000782c0ff */
[----:B------:R-:W-:Y:S01]  /*1060*/  LEA R214, R0, UR4, 0x1 ;  /* 0x0000000400d67c11 */ /* 0x000fe2000f8e08ff */
[----:B------:R-:W-:Y:S04]  /*1070*/  LDGSTS.E.BYPASS.LTC128B.128 [R226+0x4800], desc[UR14][R4.64] ;  /* 0x0480000004e27fae */ /* 0x000fe8000b901d4e */
[----:B------:R2:W-:Y:S01]  /*1080*/  LDGSTS.E.BYPASS.LTC128B.128 [R226+0x5000], desc[UR14][R6.64] ;  /* 0x0500000006e27fae */ /* 0x0005e2000b901d4e */
[----:B------:R-:W-:-:S02]  /*1090*/  VIADD R217, R214, 0x20 ;  /* 0x00000020d6d97836 */ /* 0x000fc40000000000 */
[----:B-1----:R-:W-:Y:S01]  /*10a0*/  IMAD.IADD R2, R212, 0x1, R9 ;  /* 0x00000001d4027824 */ /* 0x002fe200078e0209 */
[----:B------:R-:W-:Y:S02]  /*10b0*/  IADD3.X R9, R7, UR21, RZ, P0, !PT ;  /* 0x0000001507097c10 */ /* 0x000fe400087fe4ff */
[----:B------:R-:W-:Y:S02]  /*10c0*/  LEA R3, R0, UR5, 0x1 ;  /* 0x0000000500037c11 */ /* 0x000fe4000f8e08ff */
[----:B------:R-:W-:Y:S01]  /*10d0*/  LEA R215, R2, UR5, 0x1 ;  /* 0x0000000502d77c11 */ /* 0x000fe2000f8e08ff */
[----:B------:R1:W-:Y:S01]  /*10e0*/  LDGSTS.E.BYPASS.LTC128B.128 [R226+0x5800], desc[UR14][R8.64] ;  /* 0x0580000008e27fae */ /* 0x0003e2000b901d4e */
[----:B------:R-:W-:Y:S01]  /*10f0*/  LOP3.LUT P0, RZ, R11, 0x2, RZ, 0xc0, !PT ;  /* 0x000000020bff7812 */ /* 0x000fe2000780c0ff */
[----:B------:R-:W-:Y:S02]  /*1100*/  IMAD.MOV.U32 R2, RZ, RZ, 0x20 ;  /* 0x00000020ff027424 */ /* 0x000fe400078e00ff */
[----:B------:R-:W-:Y:S03]  /*1110*/  LDSM.16.M88.4 R16, [R215] ;  /* 0x00000000d710783b */ /* 0x000fe60000000200 */
[----:B------:R-:W-:Y:S01]  /*1120*/  SEL R0, R2, 0xffffffe0, !P1 ;  /* 0xffffffe002007807 */ /* 0x000fe20004800000 */
[----:B------:R-:W3:Y:S01]  /*1130*/  LDSM.16.M88.4 R40, [R3+0x2000] ;  /* 0x002000000328783b */ /* 0x000ee20000000200 */
[----:B------:R-:W-:-:S03]  /*1140*/  LOP3.LUT R2, R227, 0xffffffe0, RZ, 0xc0, !PT ;  /* 0xffffffe0e3027812 */ /* 0x000fc600078ec0ff */
[----:B------:R-:W4:Y:S01]  /*1150*/  LDSM.16.M88.4 R36, [R3+0x2400] ;  /* 0x002400000324783b */ /* 0x000f220000000200 */
[----:B------:R-:W-:Y:S02]  /*1160*/  IMAD.IADD R216, R215, 0x1, R0 ;  /* 0x00000001d7d87824 */ /* 0x000fe400078e0200 */
[----:B------:R-:W-:Y:S01]  /*1170*/  @P0 VIADD R217, R214, 0xffffffe0 ;  /* 0xffffffe0d6d90836 */ /* 0x000fe20000000000 */
[----:B------:R-:W5:Y:S01]  /*1180*/  LDSM.16.M88.4 R32, [R3+0x2800] ;  /* 0x002800000320783b */ /* 0x000f620000000200 */
[----:B------:R-:W-:-:S03]  /*1190*/  IMAD.IADD R2, R82, 0x1, -R2 ;  /* 0x0000000152027824 */ /* 0x000fc600078e0a02 */
[----:B------:R-:W5:Y:S04]  /*11a0*/  LDSM.16.M88.4 R12, [R215+0x1000] ;  /* 0x00100000d70c783b */ /* 0x000f680000000200 */
[----:B------:R-:W5:Y:S04]  /*11b0*/  LDSM.16.M88.4 R28, [R3+0x2c00] ;  /* 0x002c0000031c783b */ /* 0x000f680000000200 */
[----:B------:R-:W5:Y:S04]  /*11c0*/  LDSM.16.M88.4 R24, [R3+0x3000] ;  /* 0x003000000318783b */ /* 0x000f680000000200 */
[----:B------:R-:W5:Y:S04]  /*11d0*/  LDSM.16.M88.4 R20, [R3+0x3400] ;  /* 0x003400000314783b */ /* 0x000f680000000200 */
[----:B------:R-:W5:Y:S04]  /*11e0*/  LDSM.16.M88.4 R44, [R3+0x3800] ;  /* 0x00380000032c783b */ /* 0x000f680000000200 */
[----:B--2---:R-:W-:Y:S04]  /*11f0*/  LDSM.16.M88.4 R4, [R216] ;  /* 0x00000000d804783b */ /* 0x004fe80000000200 */
[----:B------:R-:W2:Y:S04]  /*1200*/  LDSM.16.M88.4 R52, [R217] ;  /* 0x00000000d934783b */ /* 0x000ea80000000200 */
[----:B------:R5:W2:Y:S01]  /*1210*/  LDSM.16.M88.4 R48, [R3+0x3c00] ;  /* 0x003c00000330783b */ /* 0x000aa20000000200 */
[C---:B---3--:R-:W-:Y:S03]  /*1220*/  HMMA.16816.F32 R176, R16.reuse, R40, RZ ;  /* 0x0000002810b0723c */ /* 0x048fe600000018ff */
[----:B------:R-:W3:Y:S03]  /*1230*/  LDSM.16.M88.4 R56, [R217+0x400] ;  /* 0x00040000d938783b */ /* 0x000ee60000000200 */
[C---:B------:R-:W-:Y:S01]  /*1240*/  HMMA.16816.F32 R160, R16.reuse, R42, RZ ;  /* 0x0000002a10a0723c */ /* 0x040fe200000018ff */
[----:B------:R-:W-:Y:S04]  /*1250*/  LDSM.16.M88.4 R76, [R217+0x1800] ;  /* 0x00180000d94c783b */ /* 0x000fe80000000200 */
[----:B-1----:R-:W1:Y:S01]  /*1260*/  LDSM.16.M88.4 R8, [R216+0x1000] ;  /* 0x00100000d808783b */ /* 0x002e620000000200 */
[C---:B----4-:R-:W-:Y:S03]  /*1270*/  HMMA.16816.F32 R172, R16.reuse, R36, RZ ;  /* 0x0000002410ac723c */ /* 0x050fe600000018ff */
[----:B------:R-:W4:Y:S03]  /*1280*/  LDSM.16.M88.4 R72, [R217+0x1400] ;  /* 0x00140000d948783b */ /* 0x000f260000000200 */
[----:B-----5:R-:W-:Y:S01]  /*1290*/  HMMA.16816.F32 R168, R16, R32, RZ ;  /* 0x0000002010a8723c */ /* 0x020fe200000018ff */
[----:B------:R-:W5:Y:S01]  /*12a0*/  LDSM.16.M88.4 R60, [R217+0x800] ;  /* 0x00080000d93c783b */ /* 0x000f620000000200 */
[----:B------:R-:W-:-:S03]  /*12b0*/  SHF.R.S32.HI R3, RZ, 0x1f, R2 ;  /* 0x0000001fff037819 */ /* 0x000fc60000011402 */
[----:B------:R-:W5:Y:S01]  /*12c0*/  LDSM.16.M88.4 R64, [R217+0xc00] ;  /* 0x000c0000d940783b */ /* 0x000f620000000200 */
[C---:B------:R-:W-:Y:S01]  /*12d0*/  HMMA.16816.F32 R156, R16.reuse, R38, RZ ;  /* 0x00000026109c723c */ /* 0x040fe200000018ff */
[----:B------:R-:W-:Y:S02]  /*12e0*/  LEA.HI R3, R3, R2, RZ, 0x2 ;  /* 0x0000000203037211 */ /* 0x000fe400078f10ff */
[----:B------:R-:W5:Y:S01]  /*12f0*/  LDSM.16.M88.4 R68, [R217+0x1000] ;  /* 0x00100000d944783b */ /* 0x000f620000000200 */
[----:B------:R-:W-:Y:S02]  /*1300*/  IMAD R2, R240, 0x10, R83 ;  /* 0x00000010f0027824 */ /* 0x000fe400078e0253 */
[----:B------:R-:W-:Y:S01]  /*1310*/  HMMA.16816.F32 R152, R16, R34, RZ ;  /* 0x000000221098723c */ /* 0x000fe200000018ff */
[----:B------:R-:W5:Y:S01]  /*1320*/  LDSM.16.M88.4 R96, [R217+0x1c00] ;  /* 0x001c0000d960783b */ /* 0x000f620000000200 */
[----:B------:R-:W-:Y:S01]  /*1330*/  SHF.R.S32.HI R200, RZ, 0x2, R3 ;  /* 0x00000002ffc87819 */ /* 0x000fe20000011403 */
[----:B------:R-:W-:-:S02]  /*1340*/  IMAD.SHL.U32 R3, R82, 0x2, RZ ;  /* 0x0000000252037824 */ /* 0x000fc400078e00ff */
[----:B------:R-:W0:Y:S01]  /*1350*/  LDGDEPBAR ;  /* 0x00000000000079af */ /* 0x000e220000000000 */
[C---:B------:R-:W-:Y:S01]  /*1360*/  HMMA.16816.F32 R112, R12.reuse, R40, RZ ;  /* 0x000000280c70723c */ /* 0x040fe200000018ff */
[----:B------:R-:W-:Y:S02]  /*1370*/  IADD3 R2, R2, 0x1, R200 ;  /* 0x0000000102027810 */ /* 0x000fe40007ffe0c8 */
[----:B------:R-:W-:Y:S01]  /*1380*/  LOP3.LUT R3, R3, 0x6, RZ, 0xc0, !PT ;  /* 0x0000000603037812 */ /* 0x000fe200078ec0ff */
[----:B------:R5:W-:Y:S01]  /*1390*/  STL [R1+0x1c], R200 ;  /* 0x00001cc801007387 */ /* 0x000be20000100800 */
[----:B------:R-:W-:Y:S01]  /*13a0*/  IADD3 R2, R80, -UR18, R2 ;  /* 0x8000001250027c10 */ /* 0x000fe2000fffe002 */
[C---:B------:R-:W-:Y:S06]  /*13b0*/  HMMA.16816.F32 R108, R12.reuse, R42, RZ ;  /* 0x0000002a0c6c723c */ /* 0x040fec00000018ff */
[C---:B------:R-:W-:Y:S06]  /*13c0*/  HMMA.16816.F32 R104, R12.reuse, R36, RZ ;  /* 0x000000240c68723c */ /* 0x040fec00000018ff */
[----:B------:R-:W-:Y:S01]  /*13d0*/  HMMA.16816.F32 R100, R12, R38, RZ ;  /* 0x000000260c64723c */ /* 0x000fe200000018ff */
[----:B------:R-:W-:-:S05]  /*13e0*/  DEPBAR.LE SB0, 0x0 ;  /* 0x000080000000791a */ /* 0x000fca0000000000 */
[C---:B------:R-:W-:Y:S06]  /*13f0*/  HMMA.16816.F32 R92, R12.reuse, R32, RZ ;  /* 0x000000200c5c723c */ /* 0x040fec00000018ff */
[----:B------:R-:W-:Y:S06]  /*1400*/  HMMA.16816.F32 R88, R12, R34, RZ ;  /* 0x000000220c58723c */ /* 0x000fec00000018ff */
[C---:B------:R-:W-:Y:S06]  /*1410*/  HMMA.16816.F32 R164, R16.reuse, R28, RZ ;  /* 0x0000001c10a4723c */ /* 0x040fec00000018ff */
[C---:B------:R-:W-:Y:S06]  /*1420*/  HMMA.16816.F32 R144, R16.reuse, R24, RZ ;  /* 0x000000181090723c */ /* 0x040fec00000018ff */
[C---:B------:R-:W-:Y:S06]  /*1430*/  HMMA.16816.F32 R148, R16.reuse, R30, RZ ;  /* 0x0000001e1094723c */ /* 0x040fec00000018ff */
[----:B------:R-:W-:Y:S06]  /*1440*/  HMMA.16816.F32 R140, R16, R26, RZ ;  /* 0x0000001a108c723c */ /* 0x000fec00000018ff */
[C---:B------:R-:W-:Y:S06]  /*1450*/  HMMA.16816.F32 R40, R12.reuse, R28, RZ ;  /* 0x0000001c0c28723c */ /* 0x040fec00000018ff */
[C---:B------:R-:W-:Y:S06]  /*1460*/  HMMA.16816.F32 R84, R12.reuse, R30, RZ ;  /* 0x0000001e0c54723c */ /* 0x040fec00000018ff */
[C---:B------:R-:W-:Y:S06]  /*1470*/  HMMA.16816.F32 R32, R12.reuse, R24, RZ ;  /* 0x000000180c20723c */ /* 0x040fec00000018ff */
[----:B------:R-:W-:Y:S06]  /*1480*/  HMMA.16816.F32 R36, R12, R26, RZ ;  /* 0x0000001a0c24723c */ /* 0x000fec00000018ff */
[C---:B------:R-:W-:Y:S06]  /*1490*/  HMMA.16816.F32 R136, R16.reuse, R20, RZ ;  /* 0x000000141088723c */ /* 0x040fec00000018ff */
[----:B------:R-:W-:Y:S06]  /*14a0*/  HMMA.16816.F32 R132, R16, R22, RZ ;  /* 0x000000161084723c */ /* 0x000fec00000018ff */
[C---:B------:R-:W-:Y:S06]  /*14b0*/  HMMA.16816.F32 R24, R12.reuse, R20, RZ ;  /* 0x000000140c18723c */ /* 0x040fec00000018ff */
[C---:B------:R-:W-:Y:S06]  /*14c0*/  HMMA.16816.F32 R28, R12.reuse, R22, RZ ;  /* 0x000000160c1c723c */ /* 0x040fec00000018ff */
[----:B------:R-:W-:Y:S06]  /*14d0*/  HMMA.16816.F32 R20, R12, R44, RZ ;  /* 0x0000002c0c14723c */ /* 0x000fec00000018ff */
[----:B--2---:R-:W-:Y:S06]  /*14e0*/  HMMA.16816.F32 R176, R4, R52, R176 ;  /* 0x0000003404b0723c */ /* 0x004fec00000018b0 */
[C---:B------:R-:W-:Y:S06]  /*14f0*/  HMMA.16816.F32 R128, R16.reuse, R44, RZ ;  /* 0x0000002c1080723c */ /* 0x040fec00000018ff */
[C---:B------:R-:W-:Y:S06]  /*1500*/  HMMA.16816.F32 R120, R16.reuse, R48, RZ ;  /* 0x000000301078723c */ /* 0x040fec00000018ff */
[C---:B------:R-:W-:Y:S06]  /*1510*/  HMMA.16816.F32 R124, R16.reuse, R46, RZ ;  /* 0x0000002e107c723c */ /* 0x040fec00000018ff */
[----:B------:R-:W-:Y:S06]  /*1520*/  HMMA.16816.F32 R116, R16, R50, RZ ;  /* 0x000000321074723c */ /* 0x000fec00000018ff */
[----:B------:R-:W-:Y:S06]  /*1530*/  HMMA.16816.F32 R16, R12, R48, RZ ;  /* 0x000000300c10723c */ /* 0x000fec00000018ff */
[----:B------:R-:W-:Y:S06]  /*1540*/  HMMA.16816.F32 R160, R4, R54, R160 ;  /* 0x0000003604a0723c */ /* 0x000fec00000018a0 */
[C---:B------:R-:W-:Y:S06]  /*1550*/  HMMA.16816.F32 R44, R12.reuse, R46, RZ ;  /* 0x0000002e0c2c723c */ /* 0x040fec00000018ff */
[----:B------:R-:W-:Y:S06]  /*1560*/  HMMA.16816.F32 R180, R12, R50, RZ ;  /* 0x000000320cb4723c */ /* 0x000fec00000018ff */
[----:B---3--:R-:W-:Y:S01]  /*1570*/  HMMA.16816.F32 R172, R4, R56, R172 ;  /* 0x0000003804ac723c */ /* 0x008fe200000018ac */
[----:B------:R-:W-:-:S02]  /*1580*/  VIADD R13, R2, UR17 ;  /* 0x00000011020d7c36 */ /* 0x000fc40008000000 */
[----:B------:R-:W-:-:S03]  /*1590*/  IMAD R2, R81, 0x80, R3 ;  /* 0x0000008051027824 */ /* 0x000fc600078e0203 */
[----:B-1----:R-:W-:Y:S01]  /*15a0*/  HMMA.16816.F32 R232, R8, R76, R20 ;  /* 0x0000004c08e8723c */ /* 0x002fe20000001814 */
[----:B------:R-:W-:Y:S01]  /*15b0*/  VIMNMX R3, R13, R80, PT ;  /* 0x000000500d037248 */ /* 0x000fe20003fe0100 */
[C---:B------:R-:W-:Y:S02]  /*15c0*/  VIADD R49, R2.reuse, 0x50 ;  /* 0x0000005002317836 */ /* 0x040fe40000000000 */
[C---:B------:R-:W-:Y:S01]  /*15d0*/  VIADD R48, R2.reuse, 0x51 ;  /* 0x0000005102307836 */ /* 0x040fe20000000000 */
[CC--:B------:R-:W-:Y:S01]  /*15e0*/  ISETP.GE.AND P2, PT, R2.reuse, R3.reuse, PT ;  /* 0x000000030200720c */ /* 0x0c0fe20003f46270 */
[----:B------:R-:W-:Y:S01]  /*15f0*/  HMMA.16816.F32 R156, R4, R58, R156 ;  /* 0x0000003a049c723c */ /* 0x000fe2000000189c */
[C---:B------:R-:W-:Y:S02]  /*1600*/  VIADD R22, R2.reuse, 0x1 ;  /* 0x0000000102167836 */ /* 0x040fe40000000000 */
[----:B------:R-:W-:Y:S01]  /*1610*/  VIADD R21, R2, 0x8 ;  /* 0x0000000802157836 */ /* 0x000fe20000000000 */
[----:B------:R-:W-:Y:S01]  /*1620*/  FSEL R14, R176, -INF , !P2 ;  /* 0xff800000b00e7808 */ /* 0x000fe20005000000 */
[----:B------:R-:W-:Y:S01]  /*1630*/  VIADD R23, R2, 0x10 ;  /* 0x0000001002177836 */ /* 0x000fe20000000000 */
[-C--:B------:R-:W-:Y:S01]  /*1640*/  ISETP.GE.AND P1, PT, R22, R3.reuse, PT ;  /* 0x000000031600720c */ /* 0x080fe20003f26270 */
[----:B----4-:R-:W-:Y:S01]  /*1650*/  HMMA.16816.F32 R228, R8, R72, R24 ;  /* 0x0000004808e4723c */ /* 0x010fe20000001818 */
[----:B------:R-:W-:Y:S01]  /*1660*/  ISETP.GE.AND P0, PT, R21, R3, PT ;  /* 0x000000031500720c */ /* 0x000fe20003f06270 */
[C---:B------:R-:W-:Y:S01]  /*1670*/  VIADD R51, R2.reuse, 0x58 ;  /* 0x0000005802337836 */ /* 0x040fe20000000000 */
[----:B------:R-:W-:Y:S01]  /*1680*/  FSEL R15, R177, -INF , !P1 ;  /* 0xff800000b10f7808 */ /* 0x000fe20004800000 */
[----:B------:R-:W-:-:S02]  /*1690*/  VIADD R50, R2, 0x59 ;  /* 0x0000005902327836 */ /* 0x000fc40000000000 */
[C---:B-----5:R-:W-:Y:S01]  /*16a0*/  HMMA.16816.F32 R168, R4.reuse, R60, R168 ;  /* 0x0000003c04a8723c */ /* 0x060fe200000018a8 */
[C---:B------:R-:W-:Y:S02]  /*16b0*/  VIADD R24, R2.reuse, 0x9 ;  /* 0x0000000902187836 */ /* 0x040fe40000000000 */
[C---:B------:R-:W-:Y:S02]  /*16c0*/  VIADD R27, R2.reuse, 0x28 ;  /* 0x00000028021b7836 */ /* 0x040fe40000000000 */
[----:B------:R-:W-:Y:S01]  /*16d0*/  VIADD R26, R2, 0x29 ;  /* 0x00000029021a7836 */ /* 0x000fe20000000000 */
[----:B------:R-:W-:Y:S01]  /*16e0*/  HMMA.16816.F32 R164, R4, R64, R164 ;  /* 0x0000004004a4723c */ /* 0x000fe200000018a4 */
[----:B------:R-:W-:Y:S01]  /*16f0*/  ISETP.GE.AND P1, PT, R24, R3, PT ;  /* 0x000000031800720c */ /* 0x000fe20003f26270 */
[----:B------:R-:W-:-:S04]  /*1700*/  VIADD R25, R2, 0x30 ;  /* 0x0000003002197836 */ /* 0x000fc80000000000 */
[C---:B------:R-:W-:Y:S06]  /*1710*/  HMMA.16816.F32 R144, R4.reuse, R68, R144 ;  /* 0x000000440490723c */ /* 0x040fec0000001890 */
        /* <DEDUP_REMOVED lines=8> */
[----:B------:R-:W-:Y:S06]  /*17a0*/  HMMA.16816.F32 R116, R4, R98, R116 ;  /* 0x000000620474723c */ /* 0x000fec0000001874 */
[----:B------:R-:W-:Y:S01]  /*17b0*/  HMMA.16816.F32 R236, R8, R96, R16 ;  /* 0x0000006008ec723c */ /* 0x000fe20000001810 */
[----:B------:R-:W-:-:S05]  /*17c0*/  FMNMX.FTZ R4, R14, R15, !PT ;  /* 0x0000000f0e047209 */ /* 0x000fca0007810000 */
[C---:B------:R-:W-:Y:S01]  /*17d0*/  HMMA.16816.F32 R200, R8.reuse, R74, R28 ;  /* 0x0000004a08c8723c */ /* 0x040fe2000000181c */
[----:B------:R-:W-:Y:S02]  /*17e0*/  FSEL R16, R160, -INF , !P0 ;  /* 0xff800000a0107808 */ /* 0x000fe40004000000 */
[-C--:B------:R-:W-:Y:S02]  /*17f0*/  ISETP.GE.AND P0, PT, R23, R3.reuse, PT ;  /* 0x000000031700720c */ /* 0x080fe40003f06270 */
[----:B------:R-:W-:Y:S01]  /*1800*/  FSEL R17, R161, -INF , !P1 ;  /* 0xff800000a1117808 */ /* 0x000fe20004800000 */
[C---:B------:R-:W-:Y:S01]  /*1810*/  HMMA.16816.F32 R220, R8.reuse, R68, R32 ;  /* 0x0000004408dc723c */ /* 0x040fe20000001820 */
[----:B------:R-:W-:Y:S01]  /*1820*/  VIADD R29, R2, 0x11 ;  /* 0x00000011021d7836 */ /* 0x000fe20000000000 */
[----:B------:R-:W-:Y:S01]  /*1830*/  FMNMX.FTZ R4, R16, R4, !PT ;  /* 0x0000000410047209 */ /* 0x000fe20007810000 */
[----:B------:R-:W-:Y:S01]  /*1840*/  VIADD R31, R2, 0x20 ;  /* 0x00000020021f7836 */ /* 0x000fe20000000000 */
[----:B------:R-:W-:Y:S01]  /*1850*/  FSEL R19, R172, -INF , !P0 ;  /* 0xff800000ac137808 */ /* 0x000fe20004000000 */
[C---:B------:R-:W-:Y:S01]  /*1860*/  VIADD R28, R2.reuse, 0x21 ;  /* 0x00000021021c7836 */ /* 0x040fe20000000000 */
[-C--:B------:R-:W-:Y:S01]  /*1870*/  ISETP.GE.AND P1, PT, R29, R3.reuse, PT ;  /* 0x000000031d00720c */ /* 0x080fe20003f26270 */
[C---:B------:R-:W-:Y:S01]  /*1880*/  VIADD R33, R2.reuse, 0x18 ;  /* 0x0000001802217836 */ /* 0x040fe20000000000 */
[----:B------:R-:W-:Y:S01]  /*1890*/  FMNMX.FTZ R4, R17, R4, !PT ;  /* 0x0000000411047209 */ /* 0x000fe20007810000 */
[C---:B------:R-:W-:Y:S01]  /*18a0*/  VIADD R32, R2.reuse, 0x19 ;  /* 0x0000001902207836 */ /* 0x040fe20000000000 */
[----:B------:R-:W-:Y:S01]  /*18b0*/  FSEL R18, R173, -INF , !P1 ;  /* 0xff800000ad127808 */ /* 0x000fe20004800000 */
[C---:B------:R-:W-:Y:S01]  /*18c0*/  HMMA.16816.F32 R196, R8.reuse, R70, R36 ;  /* 0x0000004608c4723c */ /* 0x040fe20000001824 */
[-C--:B------:R-:W-:Y:S01]  /*18d0*/  ISETP.GE.AND P0, PT, R33, R3.reuse, PT ;  /* 0x000000032100720c */ /* 0x080fe20003f06270 */
[C---:B------:R-:W-:Y:S01]  /*18e0*/  VIADD R30, R2.reuse, 0x31 ;  /* 0x00000031021e7836 */ /* 0x040fe20000000000 */
[----:B------:R-:W-:Y:S01]  /*18f0*/  FMNMX.FTZ R4, R19, R4, !PT ;  /* 0x0000000413047209 */ /* 0x000fe20007810000 */
[----:B------:R-:W-:Y:S01]  /*1900*/  VIADD R34, R2, 0x38 ;  /* 0x0000003802227836 */ /* 0x000fe20000000000 */
[-C--:B------:R-:W-:Y:S01]  /*1910*/  ISETP.GE.AND P1, PT, R32, R3.reuse, PT ;  /* 0x000000032000720c */ /* 0x080fe20003f26270 */
[C---:B------:R-:W-:Y:S01]  /*1920*/  HMMA.16816.F32 R204, R8.reuse, R64, R40 ;  /* 0x0000004008cc723c */ /* 0x040fe20000001828 */
[----:B------:R-:W-:Y:S01]  /*1930*/  FSEL R20, R156, -INF , !P0 ;  /* 0xff8000009c147808 */ /* 0x000fe20004000000 */
[----:B------:R-:W-:Y:S01]  /*1940*/  VIADD R35, R2, 0x39 ;  /* 0x0000003902237836 */ /* 0x000fe20000000000 */
[----:B------:R-:W-:Y:S01]  /*1950*/  FMNMX.FTZ R4, R18, R4, !PT ;  /* 0x0000000412047209 */ /* 0x000fe20007810000 */
[C---:B------:R-:W-:Y:S01]  /*1960*/  VIADD R36, R2.reuse, 0x40 ;  /* 0x0000004002247836 */ /* 0x040fe20000000000 */
[-C--:B------:R-:W-:Y:S01]  /*1970*/  ISETP.GE.AND P0, PT, R31, R3.reuse, PT ;  /* 0x000000031f00720c */ /* 0x080fe20003f06270 */
[C---:B------:R-:W-:Y:S01]  /*1980*/  HMMA.16816.F32 R208, R8.reuse, R78, R44 ;  /* 0x0000004e08d0723c */ /* 0x040fe2000000182c */
[----:B------:R-:W-:Y:S01]  /*1990*/  FSEL R37, R157, -INF , !P1 ;  /* 0xff8000009d257808 */ /* 0x000fe20004800000 */
[----:B------:R-:W-:Y:S01]  /*19a0*/  VIADD R38, R2, 0x41 ;  /* 0x0000004102267836 */ /* 0x000fe20000000000 */
[----:B------:R-:W-:Y:S01]  /*19b0*/  FMNMX.FTZ R4, R20, R4, !PT ;  /* 0x0000000414047209 */ /* 0x000fe20007810000 */
[----:B------:R-:W-:Y:S01]  /*19c0*/  VIADD R64, R2, 0x79 ;  /* 0x0000007902407836 */ /* 0x000fe20000000000 */
[-C--:B------:R-:W-:Y:S01]  /*19d0*/  ISETP.GE.AND P1, PT, R28, R3.reuse, PT ;  /* 0x000000031c00720c */ /* 0x080fe20003f26270 */
[C---:B------:R-:W-:Y:S01]  /*19e0*/  HMMA.16816.F32 R100, R8.reuse, R58, R100 ;  /* 0x0000003a0864723c */ /* 0x040fe20000001864 */
[----:B------:R-:W-:Y:S01]  /*19f0*/  FSEL R39, R168, -INF , !P0 ;  /* 0xff800000a8277808 */ /* 0x000fe20004000000 */
[C---:B------:R-:W-:Y:S01]  /*1a00*/  VIADD R45, R2.reuse, 0x48 ;  /* 0x00000048022d7836 */ /* 0x040fe20000000000 */
[----:B------:R-:W-:Y:S01]  /*1a10*/  FMNMX.FTZ R4, R37, R4, !PT ;  /* 0x0000000425047209 */ /* 0x000fe20007810000 */
[----:B------:R-:W-:Y:S01]  /*1a20*/  VIADD R47, R2, 0x49 ;  /* 0x00000049022f7836 */ /* 0x000fe20000000000 */
[----:B------:R-:W-:Y:S01]  /*1a30*/  ISETP.GE.AND P0, PT, R27, R3, PT ;  /* 0x000000031b00720c */ /* 0x000fe20003f06270 */
[----:B------:R-:W-:Y:S01]  /*1a40*/  HMMA.16816.F32 R92, R8, R60, R92 ;  /* 0x0000003c085c723c */ /* 0x000fe2000000185c */
[----:B------:R-:W-:-:S02]  /*1a50*/  FSEL R40, R169, -INF , !P1 ;  /* 0xff800000a9287808 */ /* 0x000fc40004800000 */
[----:B------:R-:W-:Y:S02]  /*1a60*/  FMNMX.FTZ R4, R39, R4, !PT ;  /* 0x0000000427047209 */ /* 0x000fe40007810000 */
[-C--:B------:R-:W-:Y:S01]  /*1a70*/  ISETP.GE.AND P1, PT, R26, R3.reuse, PT ;  /* 0x000000031a00720c */ /* 0x080fe20003f26270 */
[C---:B------:R-:W-:Y:S01]  /*1a80*/  HMMA.16816.F32 R188, R8.reuse, R56, R104 ;  /* 0x0000003808bc723c */ /* 0x040fe20000001868 */
[----:B------:R-:W-:Y:S02]  /*1a90*/  FSEL R41, R152, -INF , !P0 ;  /* 0xff80000098297808 */ /* 0x000fe40004000000 */
[----:B------:R-:W-:Y:S02]  /*1aa0*/  FMNMX.FTZ R4, R40, R4, !PT ;  /* 0x0000000428047209 */ /* 0x000fe40007810000 */
[-C--:B------:R-:W-:Y:S01]  /*1ab0*/  ISETP.GE.AND P0, PT, R25, R3.reuse, PT ;  /* 0x000000031900720c */ /* 0x080fe20003f06270 */
[C---:B------:R-:W-:Y:S01]  /*1ac0*/  HMMA.16816.F32 R104, R8.reuse, R62, R88 ;  /* 0x0000003e0868723c */ /* 0x040fe20000001858 */
[----:B------:R-:W-:Y:S01]  /*1ad0*/  FSEL R42, R153, -INF , !P1 ;  /* 0xff800000992a7808 */ /* 0x000fe20004800000 */
        /* <DEDUP_REMOVED lines=8> */
[----:B------:R-:W-:Y:S01]  /*1b60*/  BAR.SYNC.DEFER_BLOCKING 0x0 ;  /* 0x0000000000007b1d */ /* 0x000fe20000010000 */
[----:B------:R-:W-:Y:S01]  /*1b70*/  ISETP.GE.AND P0, PT, R34, R3, PT ;  /* 0x000000032200720c */ /* 0x000fe20003f06270 */
[----:B------:R-:W-:Y:S01]  /*1b80*/  HMMA.16816.F32 R112, R8, R52, R112 ;  /* 0x000000340870723c */ /* 0x000fe20000001870 */
[----:B------:R-:W-:-:S02]  /*1b90*/  FSEL R44, R165, -INF , !P1 ;  /* 0xff800000a52c7808 */ /* 0x000fc40004800000 */
[----:B------:R-:W-:Y:S02]  /*1ba0*/  FMNMX.FTZ R4, R43, R4, !PT ;  /* 0x000000042b047209 */ /* 0x000fe40007810000 */
[-C--:B------:R-:W-:Y:S01]  /*1bb0*/  ISETP.GE.AND P1, PT, R35, R3.reuse, PT ;  /* 0x000000032300720c */ /* 0x080fe20003f26270 */
[C---:B------:R-:W-:Y:S01]  /*1bc0*/  HMMA.16816.F32 R108, R8.reuse, R54, R108 ;  /* 0x00000036086c723c */ /* 0x040fe2000000186c */
[----:B------:R-:W-:Y:S01]  /*1bd0*/  FSEL R46, R148, -INF , !P0 ;  /* 0xff800000942e7808 */ /* 0x000fe20004000000 */
[----:B------:R-:W-:Y:S01]  /*1be0*/  VIADD R53, R2, 0x60 ;  /* 0x0000006002357836 */ /* 0x000fe20000000000 */
[----:B------:R-:W-:Y:S01]  /*1bf0*/  FMNMX.FTZ R4, R44, R4, !PT ;  /* 0x000000042c047209 */ /* 0x000fe20007810000 */
[----:B------:R-:W-:Y:S01]  /*1c00*/  VIADD R52, R2, 0x61 ;  /* 0x0000006102347836 */ /* 0x000fe20000000000 */
[-C--:B------:R-:W-:Y:S01]  /*1c10*/  ISETP.GE.AND P0, PT, R36, R3.reuse, PT ;  /* 0x000000032400720c */ /* 0x080fe20003f06270 */
[----:B------:R-:W-:Y:S01]  /*1c20*/  HMMA.16816.F32 R180, R8, R98, R180 ;  /* 0x0000006208b4723c */ /* 0x000fe200000018b4 */
[----:B------:R-:W-:Y:S01]  /*1c30*/  FSEL R58, R149, -INF , !P1 ;  /* 0xff800000953a7808 */ /* 0x000fe20004800000 */
[----:B------:R-:W-:Y:S01]  /*1c40*/  VIADD R54, R2, 0x68 ;  /* 0x0000006802367836 */ /* 0x000fe20000000000 */
[----:B------:R-:W-:Y:S01]  /*1c50*/  FMNMX.FTZ R4, R46, R4, !PT ;  /* 0x000000042e047209 */ /* 0x000fe20007810000 */
[----:B------:R-:W-:Y:S01]  /*1c60*/  VIADD R55, R2, 0x71 ;  /* 0x0000007102377836 */ /* 0x000fe20000000000 */
[----:B------:R-:W-:-:S02]  /*1c70*/  ISETP.GE.AND P1, PT, R38, R3, PT ;  /* 0x000000032600720c */ /* 0x000fc40003f26270 */
[----:B------:R-:W-:Y:S02]  /*1c80*/  FSEL R59, R144, -INF , !P0 ;  /* 0xff800000903b7808 */ /* 0x000fe40004000000 */
[----:B------:R-:W-:Y:S02]  /*1c90*/  FMNMX.FTZ R4, R58, R4, !PT ;  /* 0x000000043a047209 */ /* 0x000fe40007810000 */
[-C--:B------:R-:W-:Y:S02]  /*1ca0*/  ISETP.GE.AND P0, PT, R45, R3.reuse, PT ;  /* 0x000000032d00720c */ /* 0x080fe40003f06270 */
[----:B------:R-:W-:Y:S02]  /*1cb0*/  FSEL R60, R145, -INF , !P1 ;  /* 0xff800000913c7808 */ /* 0x000fe40004800000 */
[----:B------:R-:W-:Y:S02]  /*1cc0*/  FMNMX.FTZ R4, R59, R4, !PT ;  /* 0x000000043b047209 */ /* 0x000fe40007810000 */
        /* <DEDUP_REMOVED lines=21> */
[----:B------:R-:W-:Y:S02]  /*1e20*/  ISETP.GE.AND P0, PT, R54, R3, PT ;  /* 0x000000033600720c */ /* 0x000fe40003f06270 */
[----:B------:R-:W-:Y:S02]  /*1e30*/  FSEL R67, R129, -INF , !P1 ;  /* 0xff80000081437808 */ /* 0x000fe40004800000 */
[----:B------:R-:W-:Y:S02]  /*1e40*/  FMNMX.FTZ R4, R68, R4, !PT ;  /* 0x0000000444047209 */ /* 0x000fe40007810000 */
[----:B------:R-:W-:-:S02]  /*1e50*/  FSEL R73, R124, -INF , !P0 ;  /* 0xff8000007c497808 */ /* 0x000fc40004000000 */
[-C--:B------:R-:W-:Y:S02]  /*1e60*/  ISETP.GE.AND P0, PT, R56, R3.reuse, PT ;  /* 0x000000033800720c */ /* 0x080fe40003f06270 */
[----:B------:R-:W-:Y:S02]  /*1e70*/  ISETP.GE.AND P1, PT, R57, R3, PT ;  /* 0x000000033900720c */ /* 0x000fe40003f26270 */
[----:B------:R-:W-:Y:S02]  /*1e80*/  FMNMX.FTZ R4, R67, R4, !PT ;  /* 0x0000000443047209 */ /* 0x000fe40007810000 */
[----:B------:R-:W-:Y:S02]  /*1e90*/  FSEL R76, R120, -INF , !P0 ;  /* 0xff800000784c7808 */ /* 0x000fe40004000000 */
[----:B------:R-:W-:Y:S02]  /*1ea0*/  FSEL R74, R125, -INF , !P1 ;  /* 0xff8000007d4a7808 */ /* 0x000fe40004800000 */
[----:B------:R-:W-:-:S02]  /*1eb0*/  FMNMX.FTZ R4, R73, R4, !PT ;  /* 0x0000000449047209 */ /* 0x000fc40007810000 */
[-C--:B------:R-:W-:Y:S02]  /*1ec0*/  ISETP.GE.AND P0, PT, R62, R3.reuse, PT ;  /* 0x000000033e00720c */ /* 0x080fe40003f06270 */
[----:B------:R-:W-:Y:S02]  /*1ed0*/  ISETP.GE.AND P1, PT, R55, R3, PT ;  /* 0x000000033700720c */ /* 0x000fe40003f26270 */
[----:B------:R-:W-:Y:S02]  /*1ee0*/  FMNMX.FTZ R4, R74, R4, !PT ;  /* 0x000000044a047209 */ /* 0x000fe40007810000 */
[----:B------:R-:W-:Y:S02]  /*1ef0*/  FSEL R77, R116, -INF , !P0 ;  /* 0xff800000744d7808 */ /* 0x000fe40004000000 */
[----:B------:R-:W-:Y:S02]  /*1f00*/  ISETP.NE.AND P0, PT, R225, 0x1, PT ;  /* 0x00000001e100780c */ /* 0x000fe40003f05270 */
[----:B------:R-:W-:-:S02]  /*1f10*/  FSEL R78, R121, -INF , !P1 ;  /* 0xff800000794e7808 */ /* 0x000fc40004800000 */
[----:B------:R-:W-:Y:S02]  /*1f20*/  FMNMX.FTZ R4, R76, R4, !PT ;  /* 0x000000044c047209 */ /* 0x000fe40007810000 */
[----:B------:R-:W-:Y:S02]  /*1f30*/  ISETP.GE.AND P1, PT, R64, R3, PT ;  /* 0x000000034000720c */ /* 0x000fe40003f26270 */
[----:B------:R-:W-:Y:S02]  /*1f40*/  FMNMX.FTZ R3, R78, R4, !PT ;  /* 0x000000044e037209 */ /* 0x000fe40007810000 */
[----:B------:R-:W-:Y:S02]  /*1f50*/  FSEL R72, R117, -INF , !P1 ;  /* 0xff80000075487808 */ /* 0x000fe40004800000 */
[----:B------:R-:W-:-:S04]  /*1f60*/  FMNMX.FTZ R3, R77, R3, !PT ;  /* 0x000000034d037209 */ /* 0x000fc80007810000 */
[----:B------:R-:W-:Y:S01]  /*1f70*/  FMNMX.FTZ R12, R72, R3, !PT ;  /* 0x00000003480c7209 */ /* 0x000fe20007810000 */
[----:B------:R-:W-:Y:S06]  /*1f80*/  @!P0 BRA `(.L_x_1) ;  /* 0x0000000000588947 */ /* 0x000fec0003800000 */
[----:B------:R-:W-:-:S04]  /*1f90*/  VIADD R3, R225, 0xfffffffe ;  /* 0xfffffffee1037836 */ /* 0x000fc80000000000 */
[C---:B------:R-:W-:Y:S01]  /*1fa0*/  IMAD R6, R3.reuse, UR12, RZ ;  /* 0x0000000c03067c24 */ /* 0x040fe2000f8e02ff */
[----:B------:R-:W-:Y:S01]  /*1fb0*/  SHF.R.S32.HI R7, RZ, 0x1f, R3 ;  /* 0x0000001fff077819 */ /* 0x000fe20000011403 */
[----:B------:R-:W-:-:S04]  /*1fc0*/  IMAD.WIDE.U32 R4, R3, UR13, R248 ;  /* 0x0000000d03047c25 */ /* 0x000fc8000f8e00f8 */
[----:B------:R-:W-:Y:S01]  /*1fd0*/  IMAD R3, R7, UR13, R6 ;  /* 0x0000000d07037c24 */ /* 0x000fe2000f8e0206 */
[----:B------:R-:W-:-:S03]  /*1fe0*/  LEA R8, P2, R4, UR10, 0x1 ;  /* 0x0000000a04087c11 */ /* 0x000fc6000f8408ff */
[----:B------:R-:W-:Y:S01]  /*1ff0*/  IMAD.IADD R3, R5, 0x1, R3 ;  /* 0x0000000105037824 */ /* 0x000fe200078e0203 */
[----:B------:R-:W-:-:S04]  /*2000*/  IADD3 R6, P1, R8, UR16, RZ ;  /* 0x0000001008067c10 */ /* 0x000fc8000ff3e0ff */
[----:B------:R-:W-:Y:S02]  /*2010*/  LEA.HI.X R9, R4, UR11, R3, 0x1, P2 ;  /* 0x0000000b04097c11 */ /* 0x000fe400090f0c03 */
[----:B------:R-:W-:Y:S02]  /*2020*/  IADD3 R4, P2, R6, UR16, RZ ;  /* 0x0000001006047c10 */ /* 0x000fe4000ff5e0ff */
[----:B------:R-:W-:Y:S01]  /*2030*/  IADD3.X R7, R9, UR19, RZ, P1, !PT ;  /* 0x0000001309077c10 */ /* 0x000fe20008ffe4ff */
[----:B------:R-:W-:Y:S01]  /*2040*/  @!PT LDS RZ, [RZ] ;  /* 0x00000000fffff984 */ /* 0x000fe20000000800 */
[----:B------:R-:W-:Y:S01]  /*2050*/  @!PT LDS RZ, [RZ] ;  /* 0x00000000fffff984 */ /* 0x000fe20000000800 */
[----:B------:R-:W-:Y:S01]  /*2060*/  @!PT LDS RZ, [RZ] ;  /* 0x00000000fffff984 */ /* 0x000fe20000000800 */
[----:B------:R1:W-:Y:S01]  /*2070*/  LDGSTS.E.BYPASS.LTC128B.128 [R226+0x2000], desc[UR14][R8.64] ;  /* 0x0200000008e27fae */ /* 0x0003e2000b901d4e */
[----:B------:R-:W-:Y:S02]  /*2080*/  IADD3 R10, P1, R4, UR16, RZ ;  /* 0x00000010040a7c10 */ /* 0x000fe4000ff3e0ff */
[----:B------:R-:W-:Y:S01]  /*2090*/  IADD3.X R5, R7, UR19, RZ, P2, !PT ;  /* 0x0000001307057c10 */ /* 0x000fe200097fe4ff */
[----:B------:R1:W-:Y:S03]  /*20a0*/  LDGSTS.E.BYPASS.LTC128B.128 [R226+0x2800], desc[UR14][R6.64] ;  /* 0x0280000006e27fae */ /* 0x0003e6000b901d4e */
[----:B------:R-:W-:Y:S01]  /*20b0*/  IADD3.X R11, R5, UR19, RZ, P1, !PT ;  /* 0x00000013050b7c10 */ /* 0x000fe20008ffe4ff */
[----:B------:R1:W-:Y:S04]  /*20c0*/  LDGSTS.E.BYPASS.LTC128B.128 [R226+0x3000], desc[UR14][R4.64] ;  /* 0x0300000004e27fae */ /* 0x0003e8000b901d4e */
[----:B------:R1:W-:Y:S04]  /*20d0*/  LDGSTS.E.BYPASS.LTC128B.128 [R226+0x3800], desc[UR14][R10.64] ;  /* 0x038000000ae27fae */ /* 0x0003e8000b901d4e */
[----:B------:R-:W0:Y:S02]  /*20e0*/  LDGDEPBAR ;  /* 0x00000000000079af */ /* 0x000e240000000000 */
.L_x_1:
[----:B------:R-:W2:Y:S01]  /*20f0*/  SHFL.BFLY PT, R3, R12, 0x2, 0x1f ;  /* 0x0c401f000c037f89 */ /* 0x000ea200000e0000 */
[----:B------:R-:W-:Y:S01]  /*2100*/  ULDC UR4, c[0x0][0x2ec] ;  /* 0x0000bb0000047ab9 */ /* 0x000fe20000000800 */
[C-C-:B-1----:R-:W-:Y:S02]  /*2110*/  VIADDMNMX R6, R13.reuse, 0x8, R80.reuse, PT ;  /* 0x000000080d067846 */ /* 0x142fe40003800150 */
[----:B------:R-:W-:Y:S02]  /*2120*/  VIADDMNMX R7, R13, 0x40, R80, PT ;  /* 0x000000400d077846 */ /* 0x000fe40003800150 */
[-C--:B------:R-:W-:Y:S02]  /*2130*/  ISETP.GE.AND P3, PT, R2, R6.reuse, PT ;  /* 0x000000060200720c */ /* 0x080fe40003f66270 */
[----:B------:R-:W-:Y:S02]  /*2140*/  ISETP.GE.AND P2, PT, R22, R6, PT ;  /* 0x000000061600720c */ /* 0x000fe40003f46270 */
[----:B------:R-:W-:-:S02]  /*2150*/  FSEL R11, R178, -INF , !P3 ;  /* 0xff800000b20b7808 */ /* 0x000fc40005800000 */
[----:B------:R-:W-:Y:S02]  /*2160*/  FSEL R10, R179, -INF , !P2 ;  /* 0xff800000b30a7808 */ /* 0x000fe40005000000 */
[----:B------:R-:W-:Y:S02]  /*2170*/  ISETP.GE.AND P2, PT, R24, R6, PT ;  /* 0x000000061800720c */ /* 0x000fe40003f46270 */
[----:B------:R-:W-:Y:S02]  /*2180*/  FMNMX.FTZ R5, R11, R10, !PT ;  /* 0x0000000a0b057209 */ /* 0x000fe40007810000 */
[----:B------:R-:W-:Y:S02]  /*2190*/  VIADDMNMX R8, R13, 0x48, R80, PT ;  /* 0x000000480d087846 */ /* 0x000fe40003800150 */
[----:B------:R-:W-:Y:S02]  /*21a0*/  ISETP.GE.AND P4, PT, R2, R7, PT ;  /* 0x000000070200720c */ /* 0x000fe40003f86270 */
[----:B------:R-:W-:-:S02]  /*21b0*/  ISETP.GE.AND P3, PT, R21, R8, PT ;  /* 0x000000081500720c */ /* 0x000fc40003f66270 */
[----:B--2---:R-:W-:Y:S02]  /*21c0*/  FMNMX.FTZ R3, R12, R3, !PT ;  /* 0x000000030c037209 */ /* 0x004fe40007810000 */
[-C--:B------:R-:W-:Y:S02]  /*21d0*/  ISETP.GE.AND P5, PT, R22, R7.reuse, PT ;  /* 0x000000071600720c */ /* 0x080fe40003fa6270 */
[----:B------:R-:W-:Y:S01]  /*21e0*/  ISETP.GE.AND P6, PT, R21, R7, PT ;  /* 0x000000071500720c */ /* 0x000fe20003fc6270 */
[----:B------:R-:W1:Y:S02]  /*21f0*/  SHFL.BFLY PT, R4, R3, 0x1, 0x1f ;  /* 0x0c201f0003047f89 */ /* 0x000e6400000e0000 */
[----:B-1----:R-:W-:-:S04]  /*2200*/  FMNMX.FTZ R139, R3, R4, !PT ;  /* 0x00000004038b7209 */ /* 0x002fc80007810000 */
[C---:B------:R-:W-:Y:S01]  /*2210*/  FSETP.NEU.FTZ.AND P1, PT, R139.reuse, -INF , PT ;  /* 0xff8000008b00780b */ /* 0x040fe20003f3d000 */
[----:B------:R-:W-:-:S05]  /*2220*/  FMUL.FTZ R3, R139, UR4 ;  /* 0x000000048b037c20 */ /* 0x000fca0008410000 */
[----:B------:R-:W-:Y:S02]  /*2230*/  FSEL R3, R3, RZ, P1 ;  /* 0x000000ff03037208 */ /* 0x000fe40000800000 */
[----:B------:R-:W-:-:S03]  /*2240*/  ISETP.GE.AND P1, PT, R21, R6, PT ;  /* 0x000000061500720c */ /* 0x000fc60003f26270 */
[--C-:B------:R-:W-:Y:S01]  /*2250*/  FFMA.FTZ R4, R14, UR4, -R3.reuse ;  /* 0x000000040e047c23 */ /* 0x100fe20008010803 */
[----:B------:R-:W-:Y:S02]  /*2260*/  FSEL R14, R163, -INF , !P2 ;  /* 0xff800000a30e7808 */ /* 0x000fe40005000000 */
[-C--:B------:R-:W-:Y:S01]  /*2270*/  ISETP.GE.AND P2, PT, R23, R6.reuse, PT ;  /* 0x000000061700720c */ /* 0x080fe20003f46270 */
[----:B------:R1:W-:Y:S03]  /*2280*/  MUFU.EX2 R242, R4 ;  /* 0x0000000400f27308 */ /* 0x0003e60000000800 */
[----:B------:R-:W-:Y:S02]  /*2290*/  FSEL R9, R174, -INF , !P2 ;  /* 0xff800000ae097808 */ /* 0x000fe40005000000 */
[----:B------:R-:W-:Y:S01]  /*22a0*/  ISETP.GE.AND P2, PT, R33, R6, PT ;  /* 0x000000062100720c */ /* 0x000fe20003f46270 */
[----:B-1----:R-:W-:Y:S01]  /*22b0*/  FFMA.FTZ R4, R15, UR4, -R3 ;  /* 0x000000040f047c23 */ /* 0x002fe20008010803 */
[----:B------:R-:W-:-:S02]  /*22c0*/  FSEL R15, R162, -INF , !P1 ;  /* 0xff800000a20f7808 */ /* 0x000fc40004800000 */
[-C--:B------:R-:W-:Y:S01]  /*22d0*/  ISETP.GE.AND P1, PT, R29, R6.reuse, PT ;  /* 0x000000061d00720c */ /* 0x080fe20003f26270 */
[----:B------:R1:W-:Y:S03]  /*22e0*/  MUFU.EX2 R241, R4 ;  /* 0x0000000400f17308 */ /* 0x0003e60000000800 */
[----:B------:R-:W-:Y:S02]  /*22f0*/  FSEL R12, R175, -INF , !P1 ;  /* 0xff800000af0c7808 */ /* 0x000fe40004800000 */
[-C--:B------:R-:W-:Y:S01]  /*2300*/  ISETP.GE.AND P1, PT, R32, R6.reuse, PT ;  /* 0x000000062000720c */ /* 0x080fe20003f26270 */
[--C-:B-1----:R-:W-:Y:S01]  /*2310*/  FFMA.FTZ R4, R16, UR4, -R3.reuse ;  /* 0x0000000410047c23 */ /* 0x102fe20008010803 */
[----:B------:R-:W-:Y:S02]  /*2320*/  FSEL R16, R158, -INF , !P2 ;  /* 0xff8000009e107808 */ /* 0x000fe40005000000 */
[----:B------:R-:W-:Y:S01]  /*2330*/  ISETP.GE.AND P2, PT, R31, R6, PT ;  /* 0x000000061f00720c */ /* 0x000fe20003f46270 */
[----:B------:R1:W-:Y:S02]  /*2340*/  MUFU.EX2 R243, R4 ;  /* 0x0000000400f37308 */ /* 0x0003e40000000800 */
[----:B-1----:R-:W-:Y:S01]  /*2350*/  FFMA.FTZ R4, R17, UR4, -R3 ;  /* 0x0000000411047c23 */ /* 0x002fe20008010803 */
[----:B------:R-:W-:-:S02]  /*2360*/  FSEL R17, R159, -INF , !P1 ;  /* 0xff8000009f117808 */ /* 0x000fc40004800000 */
[----:B------:R-:W-:-:S03]  /*2370*/  ISETP.GE.AND P1, PT, R28, R6, PT ;  /* 0x000000061c00720c */ /* 0x000fc60003f26270 */
[----:B------:R1:W-:Y:S02]  /*2380*/  MUFU.EX2 R252, R4 ;  /* 0x0000000400fc7308 */ /* 0x0003e40000000800 */
[----:B-1----:R-:W-:Y:S01]  /*2390*/  FFMA.FTZ R4, R19, UR4, -R3 ;  /* 0x0000000413047c23 */ /* 0x002fe20008010803 */
[----:B------:R-:W-:Y:S02]  /*23a0*/  FSEL R19, R171, -INF , !P1 ;  /* 0xff800000ab137808 */ /* 0x000fe40004800000 */
[----:B------:R-:W-:-:S03]  /*23b0*/  ISETP.GE.AND P1, PT, R26, R6, PT ;  /* 0x000000061a00720c */ /* 0x000fc60003f26270 */
[----:B------:R1:W-:Y:S02]  /*23c0*/  MUFU.EX2 R116, R4 ;  /* 0x0000000400747308 */ /* 0x0003e40000000800 */
[----:B-1----:R-:W-:Y:S01]  /*23d0*/  FFMA.FTZ R4, R18, UR4, -R3 ;  /* 0x0000000412047c23 */ /* 0x002fe20008010803 */
[----:B------:R-:W-:Y:S02]  /*23e0*/  FSEL R18, R170, -INF , !P2 ;  /* 0xff800000aa127808 */ /* 0x000fe40005000000 */
[----:B------:R-:W-:-:S03]  /*23f0*/  ISETP.GE.AND P2, PT, R27, R6, PT ;  /* 0x000000061b00720c */ /* 0x000fc60003f46270 */
[----:B------:R1:W-:Y:S02]  /*2400*/  MUFU.EX2 R117, R4 ;  /* 0x0000000400757308 */ /* 0x0003e40000000800 */
[----:B-1----:R-:W-:Y:S01]  /*2410*/  FMNMX.FTZ R4, R15, R5, !PT ;  /* 0x000000050f047209 */ /* 0x002fe20007810000 */
[----:B------:R-:W-:Y:S01]  /*2420*/  FFMA.FTZ R5, R20, UR4, -R3 ;  /* 0x0000000414057c23 */ /* 0x000fe20008010803 */
[----:B------:R-:W-:Y:S02]  /*2430*/  FSEL R20, R154, -INF , !P2 ;  /* 0xff8000009a147808 */ /* 0x000fe40005000000 */
[----:B------:R-:W-:Y:S02]  /*2440*/  FMNMX.FTZ R4, R14, R4, !PT ;  /* 0x000000040e047209 */ /* 0x000fe40007810000 */
[----:B------:R1:W-:Y:S01]  /*2450*/  MUFU.EX2 R120, R5 ;  /* 0x0000000500787308 */ /* 0x0003e20000000800 */
[----:B------:R-:W-:Y:S02]  /*2460*/  ISETP.GE.AND P2, PT, R25, R6, PT ;  /* 0x000000061900720c */ /* 0x000fe40003f46270 */
[----:B------:R-:W-:-:S04]  /*2470*/  FMNMX.FTZ R4, R9, R4, !PT ;  /* 0x0000000409047209 */ /* 0x000fc80007810000 */
[----:B------:R-:W-:-:S04]  /*2480*/  FMNMX.FTZ R4, R12, R4, !PT ;  /* 0x000000040c047209 */ /* 0x000fc80007810000 */
[----:B------:R-:W-:-:S04]  /*2490*/  FMNMX.FTZ R4, R16, R4, !PT ;  /* 0x0000000410047209 */ /* 0x000fc80007810000 */
[----:B------:R-:W-:Y:S01]  /*24a0*/  FMNMX.FTZ R4, R17, R4, !PT ;  /* 0x0000000411047209 */ /* 0x000fe20007810000 */
[----:B-1----:R-:W-:Y:S01]  /*24b0*/  FFMA.FTZ R5, R37, UR4, -R3 ;  /* 0x0000000425057c23 */ /* 0x002fe20008010803 */
[----:B------:R-:W-:Y:S02]  /*24c0*/  FSEL R37, R155, -INF , !P1 ;  /* 0xff8000009b257808 */ /* 0x000fe40004800000 */
[----:B------:R-:W-:Y:S01]  /*24d0*/  FMNMX.FTZ R4, R18, R4, !PT ;  /* 0x0000000412047209 */ /* 0x000fe20007810000 */
[----:B------:R1:W-:Y:S01]  /*24e0*/  MUFU.EX2 R124, R5 ;  /* 0x00000005007c7308 */ /* 0x0003e20000000800 */
[----:B------:R-:W-:Y:S02]  /*24f0*/  ISETP.GE.AND P1, PT, R30, R6, PT ;  /* 0x000000061e00720c */ /* 0x000fe40003f26270 */
[----:B------:R-:W-:-:S04]  /*2500*/  FMNMX.FTZ R4, R19, R4, !PT ;  /* 0x0000000413047209 */ /* 0x000fc80007810000 */
[----:B------:R-:W-:-:S04]  /*2510*/  FMNMX.FTZ R4, R20, R4, !PT ;  /* 0x0000000414047209 */ /* 0x000fc80007810000 */
[----:B------:R-:W-:Y:S01]  /*2520*/  FMNMX.FTZ R4, R37, R4, !PT ;  /* 0x0000000425047209 */ /* 0x000fe20007810000 */
[--C-:B-1----:R-:W-:Y:S01]  /*2530*/  FFMA.FTZ R5, R39, UR4, -R3.reuse ;  /* 0x0000000427057c23 */ /* 0x102fe20008010803 */
[----:B------:R-:W-:Y:S02]  /*2540*/  FSEL R39, R166, -INF , !P2 ;  /* 0xff800000a6277808 */ /* 0x000fe40005000000 */
[----:B------:R-:W-:Y:S01]  /*2550*/  ISETP.GE.AND P2, PT, R34, R6, PT ;  /* 0x000000062200720c */ /* 0x000fe20003f46270 */
[----:B------:R1:W-:Y:S01]  /*2560*/  MUFU.EX2 R125, R5 ;  /* 0x00000005007d7308 */ /* 0x0003e20000000800 */
[----:B------:R-:W-:Y:S01]  /*2570*/  FMNMX.FTZ R4, R39, R4, !PT ;  /* 0x0000000427047209 */ /* 0x000fe20007810000 */
[----:B-1----:R-:W-:Y:S01]  /*2580*/  FFMA.FTZ R5, R40, UR4, -R3 ;  /* 0x0000000428057c23 */ /* 0x002fe20008010803 */
[----:B------:R-:W-:Y:S02]  /*2590*/  FSEL R40, R167, -INF , !P1 ;  /* 0xff800000a7287808 */ /* 0x000fe40004800000 */
[----:B------:R-:W-:-:S03]  /*25a0*/  ISETP.GE.AND P1, PT, R35, R6, PT ;  /* 0x000000062300720c */ /* 0x000fc60003f26270 */
[----:B------:R1:W-:Y:S01]  /*25b0*/  MUFU.EX2 R128, R5 ;  /* 0x0000000500807308 */ /* 0x0003e20000000800 */
[----:B------:R-:W-:Y:S01]  /*25c0*/  FMNMX.FTZ R4, R40, R4, !PT ;  /* 0x0000000428047209 */ /* 0x000fe20007810000 */
[----:B-1----:R-:W-:Y:S01]  /*25d0*/  FFMA.FTZ R5, R41, UR4, -R3 ;  /* 0x0000000429057c23 */ /* 0x002fe20008010803 */
[----:B------:R-:W-:Y:S02]  /*25e0*/  FSEL R41, R150, -INF , !P2 ;  /* 0xff80000096297808 */ /* 0x000fe40005000000 */
[----:B------:R-:W-:-:S03]  /*25f0*/  ISETP.GE.AND P2, PT, R36, R6, PT ;  /* 0x000000062400720c */ /* 0x000fc60003f46270 */
[----:B------:R1:W-:Y:S01]  /*2600*/  MUFU.EX2 R129, R5 ;  /* 0x0000000500817308 */ /* 0x0003e20000000800 */
[----:B------:R-:W-:Y:S02]  /*2610*/  FMNMX.FTZ R4, R41, R4, !PT ;  /* 0x0000000429047209 */ /* 0x000fe40007810000 */
[----:B------:R-:W-:Y:S02]  /*2620*/  FSEL R71, R146, -INF , !P2 ;  /* 0xff80000092477808 */ /* 0x000fe40005000000 */
[----:B------:R-:W-:-:S04]  /*2630*/  ISETP.GE.AND P2, PT, R45, R6, PT ;  /* 0x000000062d00720c */ /* 0x000fc80003f46270 */
[----:B------:R-:W-:Y:S02]  /*2640*/  FSEL R79, R142, -INF , !P2 ;  /* 0xff8000008e4f7808 */ /* 0x000fe40005000000 */
[----:B------:R-:W-:-:S04]  /*2650*/  ISETP.GE.AND P2, PT, R49, R6, PT ;  /* 0x000000063100720c */ /* 0x000fc80003f46270 */
[----:B------:R-:W-:Y:S01]  /*2660*/  FSEL R82, R186, -INF , !P2 ;  /* 0xff800000ba527808 */ /* 0x000fe20005000000 */
[----:B-1----:R-:W-:Y:S01]  /*2670*/  FFMA.FTZ R5, R42, UR4, -R3 ;  /* 0x000000042a057c23 */ /* 0x002fe20008010803 */
[----:B------:R-:W-:Y:S02]  /*2680*/  FSEL R42, R151, -INF , !P1 ;  /* 0xff800000972a7808 */ /* 0x000fe40004800000 */
[----:B------:R-:W-:Y:S01]  /*2690*/  ISETP.GE.AND P1, PT, R38, R6, PT ;  /* 0x000000062600720c */ /* 0x000fe20003f26270 */
[----:B------:R1:W-:Y:S01]  /*26a0*/  MUFU.EX2 R132, R5 ;  /* 0x0000000500847308 */ /* 0x0003e20000000800 */
[----:B------:R-:W-:Y:S02]  /*26b0*/  FMNMX.FTZ R4, R42, R4, !PT ;  /* 0x000000042a047209 */ /* 0x000fe40007810000 */
[----:B------:R-:W-:Y:S02]  /*26c0*/  FSEL R75, R147, -INF , !P1 ;  /* 0xff800000934b7808 */ /* 0x000fe40004800000 */
[----:B------:R-:W-:-:S02]  /*26d0*/  FMNMX.FTZ R4, R71, R4, !PT ;  /* 0x0000000447047209 */ /* 0x000fc40007810000 */
[----:B------:R-:W-:Y:S02]  /*26e0*/  ISETP.GE.AND P1, PT, R47, R6, PT ;  /* 0x000000062f00720c */ /* 0x000fe40003f26270 */
[----:B------:R-:W-:Y:S02]  /*26f0*/  FMNMX.FTZ R4, R75, R4, !PT ;  /* 0x000000044b047209 */ /* 0x000fe40007810000 */
[----:B------:R-:W-:Y:S02]  /*2700*/  FSEL R81, R143, -INF , !P1 ;  /* 0xff8000008f517808 */ /* 0x000fe40004800000 */
[----:B------:R-:W-:Y:S02]  /*2710*/  FMNMX.FTZ R4, R79, R4, !PT ;  /* 0x000000044f047209 */ /* 0x000fe40007810000 */
[----:B------:R-:W-:Y:S02]  /*2720*/  ISETP.GE.AND P1, PT, R48, R6, PT ;  /* 0x000000063000720c */ /* 0x000fe40003f26270 */
[----:B------:R-:W-:Y:S01]  /*2730*/  FMNMX.FTZ R4, R81, R4, !PT ;  /* 0x0000000451047209 */ /* 0x000fe20007810000 */
[----:B-1----:R-:W-:Y:S01]  /*2740*/  FFMA.FTZ R5, R43, UR4, -R3 ;  /* 0x000000042b057c23 */ /* 0x002fe20008010803 */
[----:B------:R-:W-:-:S02]  /*2750*/  FSEL R83, R187, -INF , !P1 ;  /* 0xff800000bb537808 */ /* 0x000fc40004800000 */
[----:B------:R-:W-:Y:S01]  /*2760*/  ISETP.GE.AND P2, PT, R51, R6, PT ;  /* 0x000000063300720c */ /* 0x000fe20003f46270 */
[----:B------:R1:W-:Y:S01]  /*2770*/  MUFU.EX2 R133, R5 ;  /* 0x0000000500857308 */ /* 0x0003e20000000800 */
[----:B------:R-:W-:Y:S02]  /*2780*/  FMNMX.FTZ R4, R82, R4, !PT ;  /* 0x0000000452047209 */ /* 0x000fe40007810000 */
[----:B------:R-:W-:Y:S02]  /*2790*/  ISETP.GE.AND P1, PT, R50, R6, PT ;  /* 0x000000063200720c */ /* 0x000fe40003f26270 */
[----:B------:R-:W-:Y:S02]  /*27a0*/  FSEL R84, R134, -INF , !P2 ;  /* 0xff80000086547808 */ /* 0x000fe40005000000 */
[----:B------:R-:W-:Y:S02]  /*27b0*/  FMNMX.FTZ R4, R83, R4, !PT ;  /* 0x0000000453047209 */ /* 0x000fe40007810000 */
[----:B------:R-:W-:-:S02]  /*27c0*/  FSEL R85, R135, -INF , !P1 ;  /* 0xff80000087557808 */ /* 0x000fc40004800000 */
[----:B------:R-:W-:Y:S02]  /*27d0*/  ISETP.GE.AND P2, PT, R53, R6, PT ;  /* 0x000000063500720c */ /* 0x000fe40003f46270 */
[----:B------:R-:W-:Y:S02]  /*27e0*/  FMNMX.FTZ R4, R84, R4, !PT ;  /* 0x0000000454047209 */ /* 0x000fe40007810000 */
[----:B------:R-:W-:Y:S02]  /*27f0*/  ISETP.GE.AND P1, PT, R52, R6, PT ;  /* 0x000000063400720c */ /* 0x000fe40003f26270 */
[----:B------:R-:W-:Y:S01]  /*2800*/  FSEL R86, R130, -INF , !P2 ;  /* 0xff80000082567808 */ /* 0x000fe20005000000 */
[----:B-1----:R-:W-:Y:S01]  /*2810*/  FFMA.FTZ R5, R44, UR4, -R3 ;  /* 0x000000042c057c23 */ /* 0x002fe20008010803 */
[----:B------:R-:W-:Y:S02]  /*2820*/  FMNMX.FTZ R4, R85, R4, !PT ;  /* 0x0000000455047209 */ /* 0x000fe40007810000 */
[----:B------:R-:W-:Y:S01]  /*2830*/  FSEL R87, R131, -INF , !P1 ;  /* 0xff80000083577808 */ /* 0x000fe20004800000 */
[----:B------:R1:W-:Y:S01]  /*2840*/  MUFU.EX2 R136, R5 ;  /* 0x0000000500887308 */ /* 0x0003e20000000800 */
[----:B------:R-:W-:-:S02]  /*2850*/  ISETP.GE.AND P2, PT, R54, R6, PT ;  /* 0x000000063600720c */ /* 0x000fc40003f46270 */
[----:B------:R-:W-:Y:S02]  /*2860*/  FMNMX.FTZ R4, R86, R4, !PT ;  /* 0x0000000456047209 */ /* 0x000fe40007810000 */
[----:B------:R-:W-:Y:S02]  /*2870*/  ISETP.GE.AND P1, PT, R57, R6, PT ;  /* 0x000000063900720c */ /* 0x000fe40003f26270 */
[----:B------:R-:W-:Y:S02]  /*2880*/  FSEL R88, R126, -INF , !P2 ;  /* 0xff8000007e587808 */ /* 0x000fe40005000000 */
[----:B------:R-:W-:Y:S02]  /*2890*/  FMNMX.FTZ R4, R87, R4, !PT ;  /* 0x0000000457047209 */ /* 0x000fe40007810000 */
[----:B------:R-:W-:Y:S02]  /*28a0*/  FSEL R89, R127, -INF , !P1 ;  /* 0xff8000007f597808 */ /* 0x000fe40004800000 */
[----:B------:R-:W-:-:S02]  /*28b0*/  ISETP.GE.AND P2, PT, R56, R6, PT ;  /* 0x000000063800720c */ /* 0x000fc40003f46270 */
[----:B------:R-:W-:Y:S02]  /*28c0*/  FMNMX.FTZ R4, R88, R4, !PT ;  /* 0x0000000458047209 */ /* 0x000fe40007810000 */
[----:B------:R-:W-:Y:S01]  /*28d0*/  ISETP.GE.AND P1, PT, R55, R6, PT ;  /* 0x000000063700720c */ /* 0x000fe20003f26270 */
[----:B-1----:R-:W-:Y:S01]  /*28e0*/  FFMA.FTZ R5, R46, UR4, -R3 ;  /* 0x000000042e057c23 */ /* 0x002fe20008010803 */
[----:B------:R-:W-:Y:S02]  /*28f0*/  FSEL R90, R122, -INF , !P2 ;  /* 0xff8000007a5a7808 */ /* 0x000fe40005000000 */
[----:B------:R-:W-:Y:S01]  /*2900*/  FMNMX.FTZ R4, R89, R4, !PT ;  /* 0x0000000459047209 */ /* 0x000fe20007810000 */
[----:B------:R1:W-:Y:S01]  /*2910*/  MUFU.EX2 R137, R5 ;  /* 0x0000000500897308 */ /* 0x0003e20000000800 */
[----:B------:R-:W-:Y:S02]  /*2920*/  FSEL R164, R123, -INF , !P1 ;  /* 0xff8000007ba47808 */ /* 0x000fe40004800000 */
[----:B------:R-:W-:-:S02]  /*2930*/  ISETP.GE.AND P2, PT, R62, R6, PT ;  /* 0x000000063e00720c */ /* 0x000fc40003f46270 */
[----:B------:R-:W-:Y:S02]  /*2940*/  FMNMX.FTZ R4, R90, R4, !PT ;  /* 0x000000045a047209 */ /* 0x000fe40007810000 */
[----:B------:R-:W-:Y:S02]  /*2950*/  ISETP.GE.AND P1, PT, R64, R6, PT ;  /* 0x000000064000720c */ /* 0x000fe40003f26270 */
[----:B------:R-:W-:Y:S02]  /*2960*/  FSEL R165, R118, -INF , !P2 ;  /* 0xff80000076a57808 */ /* 0x000fe40005000000 */
[----:B------:R-:W-:Y:S02]  /*2970*/  FMNMX.FTZ R4, R164, R4, !PT ;  /* 0x00000004a4047209 */ /* 0x000fe40007810000 */
[----:B------:R-:W-:Y:S02]  /*2980*/  FSEL R166, R119, -INF , !P1 ;  /* 0xff80000077a67808 */ /* 0x000fe40004800000 */
[----:B------:R-:W-:Y:S01]  /*2990*/  FMNMX.FTZ R4, R165, R4, !PT ;  /* 0x00000004a5047209 */ /* 0x000fe20007810000 */
[--C-:B-1----:R-:W-:Y:S01]  /*29a0*/  FFMA.FTZ R5, R58, UR4, -R3.reuse ;  /* 0x000000043a057c23 */ /* 0x102fe20008010803 */
[----:B------:R-:W-:Y:S01]  /*29b0*/  ISETP.GE.AND P2, PT, R2, R8, PT ;  /* 0x000000080200720c */ /* 0x000fe20003f46270 */
[----:B------:R-:W-:Y:S01]  /*29c0*/  FFMA.FTZ R2, R76, UR4, -R3 ;  /* 0x000000044c027c23 */ /* 0x000fe20008010803 */
[----:B------:R-:W-:Y:S01]  /*29d0*/  FMNMX.FTZ R4, R166, R4, !PT ;  /* 0x00000004a6047209 */ /* 0x000fe20007810000 */
[----:B------:R1:W-:Y:S01]  /*29e0*/  MUFU.EX2 R140, R5 ;  /* 0x00000005008c7308 */ /* 0x0003e20000000800 */
[----:B------:R-:W-:-:S02]  /*29f0*/  FSEL R46, R112, -INF , !P4 ;  /* 0xff800000702e7808 */ /* 0x000fc40006000000 */
[----:B------:R-:W-:Y:S01]  /*2a00*/  FSEL R58, R113, -INF , !P5 ;  /* 0xff800000713a7808 */ /* 0x000fe20006800000 */
[----:B------:R-:W2:Y:S01]  /*2a10*/  SHFL.BFLY PT, R6, R4, 0x2, 0x1f ;  /* 0x0c401f0004067f89 */ /* 0x000ea200000e0000 */
[-C--:B------:R-:W-:Y:S02]  /*2a20*/  ISETP.GE.AND P1, PT, R22, R8.reuse, PT ;  /* 0x000000081600720c */ /* 0x080fe40003f26270 */
[-C--:B------:R-:W-:Y:S01]  /*2a30*/  ISETP.GE.AND P4, PT, R24, R7.reuse, PT ;  /* 0x000000071800720c */ /* 0x080fe20003f86270 */
[----:B------:R3:W-:Y:S01]  /*2a40*/  MUFU.EX2 R169, R2 ;  /* 0x0000000200a97308 */ /* 0x0007e20000000800 */
[----:B------:R-:W-:Y:S02]  /*2a50*/  FSEL R43, R108, -INF , !P6 ;  /* 0xff8000006c2b7808 */ /* 0x000fe40007000000 */
[----:B------:R-:W-:Y:S02]  /*2a60*/  ISETP.GE.AND P6, PT, R29, R7, PT ;  /* 0x000000071d00720c */ /* 0x000fe40003fc6270 */
[----:B------:R-:W-:Y:S01]  /*2a70*/  ISETP.GE.AND P5, PT, R23, R8, PT ;  /* 0x000000081700720c */ /* 0x000fe20003fa6270 */
[----:B-1----:R-:W-:Y:S01]  /*2a80*/  FFMA.FTZ R5, R59, UR4, -R3 ;  /* 0x000000043b057c23 */ /* 0x002fe20008010803 */
[----:B------:R-:W-:-:S02]  /*2a90*/  FSEL R59, R114, -INF , !P2 ;  /* 0xff800000723b7808 */ /* 0x000fc40005000000 */
[----:B------:R-:W-:Y:S01]  /*2aa0*/  ISETP.GE.AND P2, PT, R24, R8, PT ;  /* 0x000000081800720c */ /* 0x000fe20003f46270 */
[----:B------:R1:W-:Y:S01]  /*2ab0*/  MUFU.EX2 R141, R5 ;  /* 0x00000005008d7308 */ /* 0x0003e20000000800 */
[----:B------:R-:W-:Y:S02]  /*2ac0*/  FSEL R24, R109, -INF , !P4 ;  /* 0xff8000006d187808 */ /* 0x000fe40006000000 */
[----:B------:R-:W-:Y:S01]  /*2ad0*/  ISETP.GE.AND P4, PT, R33, R7, PT ;  /* 0x000000072100720c */ /* 0x000fe20003f86270 */
[----:B---3--:R-:W-:Y:S01]  /*2ae0*/  FFMA.FTZ R2, R78, UR4, -R3 ;  /* 0x000000044e027c23 */ /* 0x008fe20008010803 */
[----:B--2---:R-:W-:-:S03]  /*2af0*/  FMNMX.FTZ R4, R4, R6, !PT ;  /* 0x0000000604047209 */ /* 0x004fc60007810000 */
[----:B------:R2:W-:Y:S01]  /*2b00*/  MUFU.EX2 R97, R2 ;  /* 0x0000000200617308 */ /* 0x0005e20000000800 */
[----:B------:R-:W-:Y:S02]  /*2b10*/  FSEL R21, R100, -INF , !P4 ;  /* 0xff80000064157808 */ /* 0x000fe40006000000 */
[----:B------:R-:W-:Y:S01]  /*2b20*/  ISETP.GE.AND P4, PT, R28, R7, PT ;  /* 0x000000071c00720c */ /* 0x000fe20003f86270 */
[----:B------:R-:W3:Y:S01]  /*2b30*/  SHFL.BFLY PT, R6, R4, 0x1, 0x1f ;  /* 0x0c201f0004067f89 */ /* 0x000ee200000e0000 */
[----:B-1----:R-:W-:Y:S01]  /*2b40*/  FFMA.FTZ R5, R60, UR4, -R3 ;  /* 0x000000043c057c23 */ /* 0x002fe20008010803 */
[----:B------:R-:W-:-:S03]  /*2b50*/  FSEL R60, R110, -INF , !P3 ;  /* 0xff8000006e3c7808 */ /* 0x000fc60005800000 */
[----:B------:R1:W-:Y:S01]  /*2b60*/  MUFU.EX2 R144, R5 ;  /* 0x0000000500907308 */ /* 0x0003e20000000800 */
[----:B--2---:R-:W-:-:S07]  /*2b70*/  FFMA.FTZ R2, R77, UR4, -R3 ;  /* 0x000000044d027c23 */ /* 0x004fce0008010803 */
[----:B------:R2:W-:Y:S01]  /*2b80*/  MUFU.EX2 R98, R2 ;  /* 0x0000000200627308 */ /* 0x0005e20000000800 */
[----:B---3--:R-:W-:Y:S01]  /*2b90*/  FMNMX.FTZ R138, R4, R6, !PT ;  /* 0x00000006048a7209 */ /* 0x008fe20007810000 */
[----:B-1----:R-:W-:Y:S01]  /*2ba0*/  FFMA.FTZ R5, R61, UR4, -R3 ;  /* 0x000000043d057c23 */ /* 0x002fe20008010803 */
[----:B------:R-:W-:Y:S02]  /*2bb0*/  FSEL R61, R115, -INF , !P1 ;  /* 0xff800000733d7808 */ /* 0x000fe40004800000 */
[----:B------:R-:W-:-:S03]  /*2bc0*/  FSETP.NEU.FTZ.AND P3, PT, R138, -INF , PT ;  /* 0xff8000008a00780b */ /* 0x000fc60003f7d000 */
[----:B------:R1:W-:Y:S01]  /*2bd0*/  MUFU.EX2 R145, R5 ;  /* 0x0000000500917308 */ /* 0x0003e20000000800 */
[-C--:B------:R-:W-:Y:S02]  /*2be0*/  ISETP.GE.AND P1, PT, R23, R7.reuse, PT ;  /* 0x000000071700720c */ /* 0x080fe40003f26270 */
[----:B------:R-:W-:Y:S01]  /*2bf0*/  FSEL R23, R189, -INF , !P6 ;  /* 0xff800000bd177808 */ /* 0x000fe20007000000 */
[----:B--2---:R-:W-:Y:S01]  /*2c00*/  FMUL.FTZ R2, R138, UR4 ;  /* 0x000000048a027c20 */ /* 0x004fe20008410000 */
[----:B------:R-:W-:Y:S02]  /*2c10*/  FSEL R44, R188, -INF , !P1 ;  /* 0xff800000bc2c7808 */ /* 0x000fe40004800000 */
[----:B------:R-:W-:Y:S02]  /*2c20*/  ISETP.GE.AND P1, PT, R29, R8, PT ;  /* 0x000000081d00720c */ /* 0x000fe40003f26270 */
[----:B------:R-:W-:Y:S02]  /*2c30*/  FSEL R29, R111, -INF , !P2 ;  /* 0xff8000006f1d7808 */ /* 0x000fe40005000000 */
[----:B------:R-:W-:-:S02]  /*2c40*/  ISETP.GE.AND P2, PT, R31, R7, PT ;  /* 0x000000071f00720c */ /* 0x000fc40003f46270 */
[-C--:B------:R-:W-:Y:S02]  /*2c50*/  ISETP.GE.AND P6, PT, R32, R8.reuse, PT ;  /* 0x000000082000720c */ /* 0x080fe40003fc6270 */
[----:B------:R-:W-:Y:S01]  /*2c60*/  FSEL R22, R92, -INF , !P2 ;  /* 0xff8000005c167808 */ /* 0x000fe20005000000 */
[----:B-1----:R-:W-:Y:S01]  /*2c70*/  FFMA.FTZ R5, R63, UR4, -R3 ;  /* 0x000000043f057c23 */ /* 0x002fe20008010803 */
[----:B------:R-:W-:Y:S02]  /*2c80*/  ISETP.GE.AND P2, PT, R27, R8, PT ;  /* 0x000000081b00720c */ /* 0x000fe40003f46270 */
[----:B------:R-:W-:Y:S01]  /*2c90*/  FMNMX.FTZ R4, R59, R61, !PT ;  /* 0x0000003d3b047209 */ /* 0x000fe20007810000 */
[----:B------:R1:W-:Y:S03]  /*2ca0*/  MUFU.EX2 R245, R5 ;  /* 0x0000000500f57308 */ /* 0x0003e60000000800 */
[----:B------:R-:W-:-:S04]  /*2cb0*/  FMNMX.FTZ R4, R60, R4, !PT ;  /* 0x000000043c047209 */ /* 0x000fc80007810000 */
[----:B------:R-:W-:Y:S01]  /*2cc0*/  FMNMX.FTZ R4, R29, R4, !PT ;  /* 0x000000041d047209 */ /* 0x000fe20007810000 */
[----:B-1----:R-:W-:-:S04]  /*2cd0*/  FFMA.FTZ R5, R65, UR4, -R3 ;  /* 0x0000000441057c23 */ /* 0x002fc80008010803 */
[----:B------:R1:W-:Y:S02]  /*2ce0*/  MUFU.EX2 R244, R5 ;  /* 0x0000000500f47308 */ /* 0x0003e40000000800 */
[----:B-1----:R-:W-:Y:S01]  /*2cf0*/  FFMA.FTZ R5, R66, UR4, -R3 ;  /* 0x0000000442057c23 */ /* 0x002fe20008010803 */
[----:B------:R-:W-:Y:S02]  /*2d00*/  FSEL R66, R103, -INF , !P6 ;  /* 0xff80000067427808 */ /* 0x000fe40007000000 */
[----:B------:R-:W-:-:S03]  /*2d10*/  ISETP.GE.AND P6, PT, R25, R7, PT ;  /* 0x000000071900720c */ /* 0x000fc60003fc6270 */
[----:B------:R1:W2:Y:S02]  /*2d20*/  MUFU.EX2 R148, R5 ;  /* 0x0000000500947308 */ /* 0x0002a40000000800 */
[----:B-1----:R-:W-:-:S06]  /*2d30*/  FFMA.FTZ R5, R70, UR4, -R3 ;  /* 0x0000000446057c23 */ /* 0x002fcc0008010803 */
[----:B------:R1:W-:Y:S02]  /*2d40*/  MUFU.EX2 R121, R5 ;  /* 0x0000000500797308 */ /* 0x0003e40000000800 */
        /* <DEDUP_REMOVED lines=8> */
[--C-:B-1----:R-:W-:Y:S01]  /*2dd0*/  FFMA.FTZ R5, R74, UR4, -R3.reuse ;  /* 0x000000044a057c23 */ /* 0x102fe20008010803 */
[----:B------:R-:W-:-:S05]  /*2de0*/  FFMA.FTZ R3, R72, UR4, -R3 ;  /* 0x0000000448037c23 */ /* 0x000fca0008010803 */
[----:B------:R1:W3:Y:S08]  /*2df0*/  MUFU.EX2 R168, R5 ;  /* 0x0000000500a87308 */ /* 0x0002f00000000800 */
[----:B------:R4:W-:Y:S01]  /*2e00*/  MUFU.EX2 R246, R3 ;  /* 0x0000000300f67308 */ /* 0x0009e20000000800 */
[----:B-1----:R-:W-:Y:S02]  /*2e10*/  FSEL R5, R2, RZ, P3 ;  /* 0x000000ff02057208 */ /* 0x002fe40001800000 */
[----:B------:R-:W-:-:S02]  /*2e20*/  ISETP.GE.AND P3, PT, R33, R8, PT ;  /* 0x000000082100720c */ /* 0x000fc40003f66270 */
[----:B------:R-:W-:Y:S01]  /*2e30*/  FSEL R33, R190, -INF , !P5 ;  /* 0xff800000be217808 */ /* 0x000fe20006800000 */
[----:B------:R-:W-:Y:S01]  /*2e40*/  FFMA.FTZ R2, R11, UR4, -R5 ;  /* 0x000000040b027c23 */ /* 0x000fe20008010805 */
[----:B------:R-:W-:Y:S02]  /*2e50*/  ISETP.GE.AND P5, PT, R32, R7, PT ;  /* 0x000000072000720c */ /* 0x000fe40003fa6270 */
[----:B----4-:R-:W-:Y:S01]  /*2e60*/  FMNMX.FTZ R3, R46, R58, !PT ;  /* 0x0000003a2e037209 */ /* 0x010fe20007810000 */
[----:B------:R1:W-:Y:S01]  /*2e70*/  MUFU.EX2 R159, R2 ;  /* 0x00000002009f7308 */ /* 0x0003e20000000800 */
[----:B------:R-:W-:Y:S02]  /*2e80*/  FSEL R32, R191, -INF , !P1 ;  /* 0xff800000bf207808 */ /* 0x000fe40004800000 */
[----:B------:R-:W-:Y:S02]  /*2e90*/  FMNMX.FTZ R3, R43, R3, !PT ;  /* 0x000000032b037209 */ /* 0x000fe40007810000 */
[----:B------:R-:W-:-:S02]  /*2ea0*/  ISETP.GE.AND P1, PT, R31, R8, PT ;  /* 0x000000081f00720c */ /* 0x000fc40003f26270 */
[----:B------:R-:W-:Y:S02]  /*2eb0*/  FMNMX.FTZ R3, R24, R3, !PT ;  /* 0x0000000318037209 */ /* 0x000fe40007810000 */
[----:B------:R-:W-:Y:S02]  /*2ec0*/  FSEL R78, R94, -INF , !P1 ;  /* 0xff8000005e4e7808 */ /* 0x000fe40004800000 */
[----:B------:R-:W-:Y:S02]  /*2ed0*/  ISETP.GE.AND P1, PT, R26, R7, PT ;  /* 0x000000071a00720c */ /* 0x000fe40003f26270 */
[----:B------:R-:W-:Y:S02]  /*2ee0*/  FSEL R65, R102, -INF , !P3 ;  /* 0xff80000066417808 */ /* 0x000fe40005800000 */
[----:B------:R-:W-:Y:S01]  /*2ef0*/  FSEL R11, R105, -INF , !P1 ;  /* 0xff800000690b7808 */ /* 0x000fe20004800000 */
[----:B-1----:R-:W-:Y:S01]  /*2f00*/  FFMA.FTZ R2, R10, UR4, -R5 ;  /* 0x000000040a027c23 */ /* 0x002fe20008010805 */
[----:B------:R-:W-:-:S02]  /*2f10*/  ISETP.GE.AND P3, PT, R28, R8, PT ;  /* 0x000000081c00720c */ /* 0x000fc40003f66270 */
[----:B------:R-:W-:Y:S01]  /*2f20*/  FSEL R10, R204, -INF , !P6 ;  /* 0xff800000cc0a7808 */ /* 0x000fe20007000000 */
[----:B------:R1:W-:Y:S01]  /*2f30*/  MUFU.EX2 R158, R2 ;  /* 0x00000002009e7308 */ /* 0x0003e20000000800 */
[----:B------:R-:W-:Y:S02]  /*2f40*/  FSEL R91, R95, -INF , !P3 ;  /* 0xff8000005f5b7808 */ /* 0x000fe40005800000 */
[----:B------:R-:W-:Y:S02]  /*2f50*/  ISETP.GE.AND P3, PT, R25, R8, PT ;  /* 0x000000081900720c */ /* 0x000fe40003f66270 */
[-C--:B------:R-:W-:Y:S02]  /*2f60*/  ISETP.GE.AND P1, PT, R34, R7.reuse, PT ;  /* 0x000000072200720c */ /* 0x080fe40003f26270 */
[----:B------:R-:W-:Y:S02]  /*2f70*/  FSEL R96, R206, -INF , !P3 ;  /* 0xff800000ce607808 */ /* 0x000fe40005800000 */
[----:B------:R-:W-:-:S02]  /*2f80*/  ISETP.GE.AND P3, PT, R35, R7, PT ;  /* 0x000000072300720c */ /* 0x000fc40003f66270 */
[----:B------:R-:W-:Y:S02]  /*2f90*/  FMNMX.FTZ R4, R33, R4, !PT ;  /* 0x0000000421047209 */ /* 0x000fe40007810000 */
[----:B------:R-:W-:Y:S02]  /*2fa0*/  FSEL R63, R193, -INF , !P3 ;  /* 0xff800000c13f7808 */ /* 0x000fe40005800000 */
[----:B------:R-:W-:Y:S01]  /*2fb0*/  ISETP.GE.AND P6, PT, R34, R8, PT ;  /* 0x000000082200720c */ /* 0x000fe20003fc6270 */
[----:B-1----:R-:W-:Y:S01]  /*2fc0*/  FFMA.FTZ R2, R15, UR4, -R5 ;  /* 0x000000040f027c23 */ /* 0x002fe20008010805 */
[----:B------:R-:W-:Y:S02]  /*2fd0*/  FSEL R15, R101, -INF , !P5 ;  /* 0xff800000650f7808 */ /* 0x000fe40006800000 */
[----:B------:R-:W-:Y:S01]  /*2fe0*/  ISETP.GE.AND P5, PT, R27, R7, PT ;  /* 0x000000071b00720c */ /* 0x000fe20003fa6270 */
[----:B------:R1:W-:Y:S01]  /*2ff0*/  MUFU.EX2 R156, R2 ;  /* 0x00000002009c7308 */ /* 0x0003e20000000800 */
[----:B------:R-:W-:Y:S01]  /*3000*/  FSEL R76, R194, -INF , !P6 ;  /* 0xff800000c24c7808 */ /* 0x000fe20007000000 */
[----:B--2---:R-:W-:Y:S01]  /*3010*/  IMAD.MOV.U32 R194, RZ, RZ, R148 ;  /* 0x000000ffffc27224 */ /* 0x004fe200078e0094 */
[----:B------:R-:W-:-:S02]  /*3020*/  FSEL R13, R104, -INF , !P5 ;  /* 0xff800000680d7808 */ /* 0x000fc40006800000 */
[----:B------:R-:W-:Y:S02]  /*3030*/  ISETP.GE.AND P5, PT, R30, R7, PT ;  /* 0x000000071e00720c */ /* 0x000fe40003fa6270 */
[-C--:B------:R-:W-:Y:S02]  /*3040*/  ISETP.GE.AND P3, PT, R38, R8.reuse, PT ;  /* 0x000000082600720c */ /* 0x080fe40003f66270 */
[-C--:B------:R-:W-:Y:S01]  /*3050*/  ISETP.GE.AND P6, PT, R49, R8.reuse, PT ;  /* 0x000000083100720c */ /* 0x080fe20003fc6270 */
[----:B-1----:R-:W-:Y:S01]  /*3060*/  FFMA.FTZ R2, R14, UR4, -R5 ;  /* 0x000000040e027c23 */ /* 0x002fe20008010805 */
[----:B------:R-:W-:Y:S02]  /*3070*/  FSEL R14, R93, -INF , !P4 ;  /* 0xff8000005d0e7808 */ /* 0x000fe40006000000 */
[----:B------:R-:W-:Y:S01]  /*3080*/  FSEL R93, R106, -INF , !P2 ;  /* 0xff8000006a5d7808 */ /* 0x000fe20005000000 */
[----:B------:R1:W-:Y:S01]  /*3090*/  MUFU.EX2 R157, R2 ;  /* 0x00000002009d7308 */ /* 0x0003e20000000800 */
[----:B------:R-:W-:-:S02]  /*30a0*/  ISETP.GE.AND P2, PT, R30, R8, PT ;  /* 0x000000081e00720c */ /* 0x000fc40003f46270 */
[----:B------:R-:W-:Y:S02]  /*30b0*/  ISETP.GE.AND P4, PT, R26, R8, PT ;  /* 0x000000081a00720c */ /* 0x000fe40003f86270 */
[----:B------:R-:W-:Y:S02]  /*30c0*/  FSEL R95, R207, -INF , !P2 ;  /* 0xff800000cf5f7808 */ /* 0x000fe40005000000 */
[-C--:B------:R-:W-:Y:S02]  /*30d0*/  ISETP.GE.AND P2, PT, R36, R7.reuse, PT ;  /* 0x000000072400720c */ /* 0x080fe40003f46270 */
[----:B------:R-:W-:Y:S02]  /*30e0*/  FSEL R92, R107, -INF , !P4 ;  /* 0xff8000006b5c7808 */ /* 0x000fe40006000000 */
[----:B------:R-:W-:Y:S01]  /*30f0*/  FSEL R72, R220, -INF , !P2 ;  /* 0xff800000dc487808 */ /* 0x000fe20005000000 */
[----:B------:R-:W-:Y:S01]  /*3100*/  IMAD.MOV.U32 R220, RZ, RZ, R98 ;  /* 0x000000ffffdc7224 */ /* 0x000fe200078e0062 */
[----:B------:R-:W-:-:S02]  /*3110*/  ISETP.GE.AND P2, PT, R45, R7, PT ;  /* 0x000000072d00720c */ /* 0x000fc40003f46270 */
[-C--:B------:R-:W-:Y:S01]  /*3120*/  ISETP.GE.AND P4, PT, R36, R8.reuse, PT ;  /* 0x000000082400720c */ /* 0x080fe20003f86270 */
[----:B-1----:R-:W-:Y:S01]  /*3130*/  FFMA.FTZ R2, R9, UR4, -R5 ;  /* 0x0000000409027c23 */ /* 0x002fe20008010805 */
[----:B------:R-:W-:Y:S02]  /*3140*/  FSEL R9, R205, -INF , !P5 ;  /* 0xff800000cd097808 */ /* 0x000fe40006800000 */
[----:B------:R-:W-:Y:S01]  /*3150*/  FSEL R74, R196, -INF , !P2 ;  /* 0xff800000c44a7808 */ /* 0x000fe20005000000 */
[----:B------:R1:W-:Y:S01]  /*3160*/  MUFU.EX2 R163, R2 ;  /* 0x0000000200a37308 */ /* 0x0003e20000000800 */
[----:B------:R-:W-:Y:S02]  /*3170*/  ISETP.GE.AND P2, PT, R49, R7, PT ;  /* 0x000000073100720c */ /* 0x000fe40003f46270 */
[----:B------:R-:W-:Y:S02]  /*3180*/  ISETP.GE.AND P5, PT, R35, R8, PT ;  /* 0x000000082300720c */ /* 0x000fe40003fa6270 */
[----:B------:R-:W-:-:S02]  /*3190*/  FSEL R94, R228, -INF , !P2 ;  /* 0xff800000e45e7808 */ /* 0x000fc40005000000 */
[-C--:B------:R-:W-:Y:S02]  /*31a0*/  ISETP.GE.AND P2, PT, R51, R7.reuse, PT ;  /* 0x000000073300720c */ /* 0x080fe40003f46270 */
[----:B------:R-:W-:Y:S01]  /*31b0*/  FSEL R77, R195, -INF , !P5 ;  /* 0xff800000c34d7808 */ /* 0x000fe20006800000 */
[----:B------:R-:W-:Y:S01]  /*31c0*/  IMAD.MOV.U32 R195, RZ, RZ, R145 ;  /* 0x000000ffffc37224 */ /* 0x000fe200078e0091 */
[----:B------:R-:W-:Y:S02]  /*31d0*/  FSEL R98, R200, -INF , !P2 ;  /* 0xff800000c8627808 */ /* 0x000fe40005000000 */
[----:B------:R-:W-:Y:S02]  /*31e0*/  ISETP.GE.AND P2, PT, R53, R7, PT ;  /* 0x000000073500720c */ /* 0x000fe40003f46270 */
[----:B------:R-:W-:Y:S01]  /*31f0*/  ISETP.GE.AND P5, PT, R48, R8, PT ;  /* 0x000000083000720c */ /* 0x000fe20003fa6270 */
[----:B-1----:R-:W-:Y:S01]  /*3200*/  FFMA.FTZ R2, R12, UR4, -R5 ;  /* 0x000000040c027c23 */ /* 0x002fe20008010805 */
[----:B------:R-:W-:-:S02]  /*3210*/  FSEL R12, R192, -INF , !P1 ;  /* 0xff800000c00c7808 */ /* 0x000fc40004800000 */
[-C--:B------:R-:W-:Y:S01]  /*3220*/  ISETP.GE.AND P1, PT, R38, R7.reuse, PT ;  /* 0x000000072600720c */ /* 0x080fe20003f26270 */
[----:B------:R1:W-:Y:S01]  /*3230*/  MUFU.EX2 R219, R2 ;  /* 0x0000000200db7308 */ /* 0x0003e20000000800 */
[----:B------:R-:W-:Y:S01]  /*3240*/  FSEL R101, R232, -INF , !P2 ;  /* 0xff800000e8657808 */ /* 0x000fe20005000000 */
[----:B---3--:R-:W-:Y:S01]  /*3250*/  IMAD.MOV.U32 R232, RZ, RZ, R168 ;  /* 0x000000ffffe87224 */ /* 0x008fe200078e00a8 */
[----:B------:R-:W-:Y:S01]  /*3260*/  FSEL R73, R221, -INF , !P1 ;  /* 0xff800000dd497808 */ /* 0x000fe20004800000 */
[----:B------:R-:W-:Y:S01]  /*3270*/  IMAD.MOV.U32 R221, RZ, RZ, R97 ;  /* 0x000000ffffdd7224 */ /* 0x000fe200078e0061 */
[-C--:B------:R-:W-:Y:S02]  /*3280*/  ISETP.GE.AND P1, PT, R47, R7.reuse, PT ;  /* 0x000000072f00720c */ /* 0x080fe40003f26270 */
[----:B------:R-:W-:Y:S02]  /*3290*/  ISETP.GE.AND P2, PT, R54, R7, PT ;  /* 0x000000073600720c */ /* 0x000fe40003f46270 */
[----:B------:R-:W-:-:S02]  /*32a0*/  FSEL R80, R197, -INF , !P1 ;  /* 0xff800000c5507808 */ /* 0x000fc40004800000 */
[----:B------:R-:W-:Y:S02]  /*32b0*/  ISETP.GE.AND P1, PT, R48, R7, PT ;  /* 0x000000073000720c */ /* 0x000fe40003f26270 */
[----:B------:R-:W-:Y:S01]  /*32c0*/  FSEL R103, R208, -INF , !P2 ;  /* 0xff800000d0677808 */ /* 0x000fe20005000000 */
[----:B------:R-:W-:Y:S01]  /*32d0*/  IMAD.MOV.U32 R208, RZ, RZ, R153 ;  /* 0x000000ffffd07224 */ /* 0x000fe200078e0099 */
[----:B------:R-:W-:Y:S02]  /*32e0*/  FSEL R97, R229, -INF , !P1 ;  /* 0xff800000e5617808 */ /* 0x000fe40004800000 */
[----:B-1----:R-:W-:Y:S01]  /*32f0*/  FMNMX.FTZ R2, R44, R3, !PT ;  /* 0x000000032c027209 */ /* 0x002fe20007810000 */
[----:B------:R-:W-:Y:S01]  /*3300*/  FFMA.FTZ R3, R16, UR4, -R5 ;  /* 0x0000000410037c23 */ /* 0x000fe20008010805 */
[----:B------:R-:W-:Y:S02]  /*3310*/  ISETP.GE.AND P1, PT, R50, R7, PT ;  /* 0x000000073200720c */ /* 0x000fe40003f26270 */
[----:B------:R-:W-:Y:S01]  /*3320*/  FMNMX.FTZ R2, R23, R2, !PT ;  /* 0x0000000217027209 */ /* 0x000fe20007810000 */
[----:B------:R1:W-:Y:S01]  /*3330*/  MUFU.EX2 R162, R3 ;  /* 0x0000000300a27308 */ /* 0x0003e20000000800 */
[----:B------:R-:W-:Y:S01]  /*3340*/  FSEL R99, R201, -INF , !P1 ;  /* 0xff800000c9637808 */ /* 0x000fe20004800000 */
[----:B------:R-:W-:Y:S01]  /*3350*/  IMAD.MOV.U32 R201, RZ, RZ, R169 ;  /* 0x000000ffffc97224 */ /* 0x000fe200078e00a9 */
[----:B------:R-:W-:-:S02]  /*3360*/  FMNMX.FTZ R2, R21, R2, !PT ;  /* 0x0000000215027209 */ /* 0x000fc40007810000 */
[-C--:B------:R-:W-:Y:S02]  /*3370*/  ISETP.GE.AND P1, PT, R52, R7.reuse, PT ;  /* 0x000000073400720c */ /* 0x080fe40003f26270 */
[----:B------:R-:W-:Y:S02]  /*3380*/  FMNMX.FTZ R2, R15, R2, !PT ;  /* 0x000000020f027209 */ /* 0x000fe40007810000 */
[----:B------:R-:W-:Y:S01]  /*3390*/  FSEL R102, R233, -INF , !P1 ;  /* 0xff800000e9667808 */ /* 0x000fe20004800000 */
[----:B------:R-:W-:Y:S01]  /*33a0*/  IMAD.MOV.U32 R233, RZ, RZ, R160 ;  /* 0x000000ffffe97224 */ /* 0x000fe200078e00a0 */
[----:B------:R-:W-:Y:S02]  /*33b0*/  FMNMX.FTZ R2, R22, R2, !PT ;  /* 0x0000000216027209 */ /* 0x000fe40007810000 */
[-C--:B------:R-:W-:Y:S02]  /*33c0*/  ISETP.GE.AND P1, PT, R57, R7.reuse, PT ;  /* 0x000000073900720c */ /* 0x080fe40003f26270 */
[----:B------:R-:W-:Y:S01]  /*33d0*/  FMNMX.FTZ R2, R14, R2, !PT ;  /* 0x000000020e027209 */ /* 0x000fe20007810000 */
[----:B-1----:R-:W-:Y:S01]  /*33e0*/  FFMA.FTZ R3, R17, UR4, -R5 ;  /* 0x0000000411037c23 */ /* 0x002fe20008010805 */
[----:B------:R-:W-:-:S02]  /*33f0*/  ISETP.GE.AND P2, PT, R56, R7, PT ;  /* 0x000000073800720c */ /* 0x000fc40003f46270 */
[----:B------:R-:W-:Y:S01]  /*3400*/  FMNMX.FTZ R2, R13, R2, !PT ;  /* 0x000000020d027209 */ /* 0x000fe20007810000 */
[----:B------:R1:W-:Y:S01]  /*3410*/  MUFU.EX2 R161, R3 ;  /* 0x0000000300a17308 */ /* 0x0003e20000000800 */
[----:B------:R-:W-:Y:S01]  /*3420*/  FSEL R107, R209, -INF , !P1 ;  /* 0xff800000d16b7808 */ /* 0x000fe20004800000 */
[----:B------:R-:W-:Y:S01]  /*3430*/  IMAD.MOV.U32 R209, RZ, RZ, R152 ;  /* 0x000000ffffd17224 */ /* 0x000fe200078e0098 */
[----:B------:R-:W-:Y:S02]  /*3440*/  FMNMX.FTZ R2, R11, R2, !PT ;  /* 0x000000020b027209 */ /* 0x000fe40007810000 */
[----:B------:R-:W-:Y:S02]  /*3450*/  ISETP.GE.AND P1, PT, R55, R7, PT ;  /* 0x000000073700720c */ /* 0x000fe40003f26270 */
[----:B------:R-:W-:Y:S02]  /*3460*/  FMNMX.FTZ R2, R10, R2, !PT ;  /* 0x000000020a027209 */ /* 0x000fe40007810000 */
[----:B------:R-:W-:Y:S01]  /*3470*/  FSEL R106, R236, -INF , !P2 ;  /* 0xff800000ec6a7808 */ /* 0x000fe20005000000 */
[----:B------:R-:W-:Y:S01]  /*3480*/  IMAD.MOV.U32 R236, RZ, RZ, R149 ;  /* 0x000000ffffec7224 */ /* 0x000fe200078e0095 */
[----:B------:R-:W-:-:S02]  /*3490*/  FMNMX.FTZ R2, R9, R2, !PT ;  /* 0x0000000209027209 */ /* 0x000fc40007810000 */
[----:B------:R-:W-:Y:S02]  /*34a0*/  ISETP.GE.AND P2, PT, R62, R7, PT ;  /* 0x000000073e00720c */ /* 0x000fe40003f46270 */
[----:B------:R-:W-:Y:S01]  /*34b0*/  FMNMX.FTZ R2, R12, R2, !PT ;  /* 0x000000020c027209 */ /* 0x000fe20007810000 */
[----:B-1----:R-:W-:Y:S01]  /*34c0*/  FFMA.FTZ R3, R18, UR4, -R5 ;  /* 0x0000000412037c23 */ /* 0x002fe20008010805 */
[----:B------:R-:W-:Y:S01]  /*34d0*/  FSEL R109, R237, -INF , !P1 ;  /* 0xff800000ed6d7808 */ /* 0x000fe20004800000 */
[----:B------:R-:W-:Y:S01]  /*34e0*/  IMAD.MOV.U32 R237, RZ, RZ, R121 ;  /* 0x000000ffffed7224 */ /* 0x000fe200078e0079 */
[----:B------:R-:W-:Y:S01]  /*34f0*/  FMNMX.FTZ R2, R63, R2, !PT ;  /* 0x000000023f027209 */ /* 0x000fe20007810000 */
[----:B------:R1:W-:Y:S01]  /*3500*/  MUFU.EX2 R207, R3 ;  /* 0x0000000300cf7308 */ /* 0x0003e20000000800 */
        /* <DEDUP_REMOVED lines=9> */
[----:B------:R-:W-:-:S02]  /*35a0*/  ISETP.GE.AND P1, PT, R47, R8, PT ;  /* 0x000000082f00720c */ /* 0x000fc40003f26270 */
[----:B------:R-:W-:Y:S01]  /*35b0*/  FMNMX.FTZ R2, R94, R2, !PT ;  /* 0x000000025e027209 */ /* 0x000fe20007810000 */
[----:B------:R1:W-:Y:S03]  /*35c0*/  MUFU.EX2 R218, R3 ;  /* 0x0000000300da7308 */ /* 0x0003e60000000800 */
[----:B------:R-:W-:-:S04]  /*35d0*/  FMNMX.FTZ R2, R97, R2, !PT ;  /* 0x0000000261027209 */ /* 0x000fc80007810000 */
[----:B------:R-:W-:-:S04]  /*35e0*/  FMNMX.FTZ R2, R98, R2, !PT ;  /* 0x0000000262027209 */ /* 0x000fc80007810000 */
[----:B------:R-:W-:Y:S01]  /*35f0*/  FMNMX.FTZ R2, R99, R2, !PT ;  /* 0x0000000263027209 */ /* 0x000fe20007810000 */
[----:B-1----:R-:W-:-:S04]  /*3600*/  FFMA.FTZ R3, R20, UR4, -R5 ;  /* 0x0000000414037c23 */ /* 0x002fc80008010805 */
        /* <DEDUP_REMOVED lines=11> */
[----:B-1----:R-:W-:Y:S01]  /*36c0*/  FMNMX.FTZ R3, R101, R2, !PT ;  /* 0x0000000265037209 */ /* 0x002fe20007810000 */
[----:B------:R-:W-:-:S03]  /*36d0*/  FFMA.FTZ R2, R71, UR4, -R5 ;  /* 0x0000000447027c23 */ /* 0x000fc60008010805 */
[----:B------:R-:W-:Y:S02]  /*36e0*/  FMNMX.FTZ R3, R102, R3, !PT ;  /* 0x0000000366037209 */ /* 0x000fe40007810000 */
[----:B------:R1:W-:Y:S02]  /*36f0*/  MUFU.EX2 R193, R2 ;  /* 0x0000000200c17308 */ /* 0x0003e40000000800 */
[----:B------:R-:W-:-:S04]  /*3700*/  FMNMX.FTZ R3, R103, R3, !PT ;  /* 0x0000000367037209 */ /* 0x000fc80007810000 */
[----:B------:R-:W-:-:S04]  /*3710*/  FMNMX.FTZ R3, R107, R3, !PT ;  /* 0x000000036b037209 */ /* 0x000fc80007810000 */
[----:B------:R-:W-:-:S04]  /*3720*/  FMNMX.FTZ R3, R106, R3, !PT ;  /* 0x000000036a037209 */ /* 0x000fc80007810000 */
[----:B------:R-:W-:Y:S02]  /*3730*/  FMNMX.FTZ R3, R109, R3, !PT ;  /* 0x000000036d037209 */ /* 0x000fe40007810000 */
[----:B-1----:R-:W-:Y:S01]  /*3740*/  FMNMX.FTZ R2, R32, R4, !PT ;  /* 0x0000000420027209 */ /* 0x002fe20007810000 */
[----:B------:R-:W-:-:S03]  /*3750*/  FFMA.FTZ R4, R75, UR4, -R5 ;  /* 0x000000044b047c23 */ /* 0x000fc60008010805 */
[----:B------:R-:W-:Y:S01]  /*3760*/  FMNMX.FTZ R2, R65, R2, !PT ;  /* 0x0000000241027209 */ /* 0x000fe20007810000 */
[----:B------:R1:W-:Y:S03]  /*3770*/  MUFU.EX2 R192, R4 ;  /* 0x0000000400c07308 */ /* 0x0003e60000000800 */
[----:B------:R-:W-:-:S04]  /*3780*/  FMNMX.FTZ R2, R66, R2, !PT ;  /* 0x0000000242027209 */ /* 0x000fc80007810000 */
[----:B------:R-:W-:-:S04]  /*3790*/  FMNMX.FTZ R2, R78, R2, !PT ;  /* 0x000000024e027209 */ /* 0x000fc80007810000 */
[----:B------:R-:W-:-:S04]  /*37a0*/  FMNMX.FTZ R2, R91, R2, !PT ;  /* 0x000000025b027209 */ /* 0x000fc80007810000 */
[----:B------:R-:W-:Y:S01]  /*37b0*/  FMNMX.FTZ R2, R93, R2, !PT ;  /* 0x000000025d027209 */ /* 0x000fe20007810000 */
[----:B-1----:R-:W-:Y:S01]  /*37c0*/  FFMA.FTZ R4, R79, UR4, -R5 ;  /* 0x000000044f047c23 */ /* 0x002fe20008010805 */
[----:B------:R-:W-:Y:S01]  /*37d0*/  FSEL R79, R222, -INF , !P4 ;  /* 0xff800000de4f7808 */ /* 0x000fe20006000000 */
[----:B------:R-:W-:Y:S01]  /*37e0*/  IMAD.MOV.U32 R222, RZ, RZ, R144 ;  /* 0x000000ffffde7224 */ /* 0x000fe200078e0090 */
[----:B------:R-:W-:Y:S01]  /*37f0*/  FMNMX.FTZ R2, R92, R2, !PT ;  /* 0x000000025c027209 */ /* 0x000fe20007810000 */
[----:B------:R1:W-:Y:S01]  /*3800*/  MUFU.EX2 R191, R4 ;  /* 0x0000000400bf7308 */ /* 0x0003e20000000800 */
[----:B------:R-:W-:Y:S02]  /*3810*/  ISETP.GE.AND P4, PT, R51, R8, PT ;  /* 0x000000083300720c */ /* 0x000fe40003f86270 */
[----:B------:R-:W-:-:S04]  /*3820*/  FMNMX.FTZ R2, R96, R2, !PT ;  /* 0x0000000260027209 */ /* 0x000fc80007810000 */
[----:B------:R-:W-:-:S04]  /*3830*/  FMNMX.FTZ R2, R95, R2, !PT ;  /* 0x000000025f027209 */ /* 0x000fc80007810000 */
[----:B------:R-:W-:-:S04]  /*3840*/  FMNMX.FTZ R2, R76, R2, !PT ;  /* 0x000000024c027209 */ /* 0x000fc80007810000 */
[----:B------:R-:W-:Y:S02]  /*3850*/  FMNMX.FTZ R2, R77, R2, !PT ;  /* 0x000000024d027209 */ /* 0x000fe40007810000 */
[----:B-1----:R-:W-:Y:S01]  /*3860*/  FMNMX.FTZ R4, R119, R3, !PT ;  /* 0x0000000377047209 */ /* 0x002fe20007810000 */
[----:B------:R-:W-:Y:S01]  /*3870*/  FFMA.FTZ R3, R81, UR4, -R5 ;  /* 0x0000000451037c23 */ /* 0x000fe20008010805 */
[----:B------:R-:W-:Y:S01]  /*3880*/  FSEL R81, R223, -INF , !P3 ;  /* 0xff800000df517808 */ /* 0x000fe20005800000 */
[----:B------:R-:W-:Y:S01]  /*3890*/  IMAD.MOV.U32 R223, RZ, RZ, R141 ;  /* 0x000000ffffdf7224 */ /* 0x000fe200078e008d */
[----:B------:R-:W-:Y:S01]  /*38a0*/  FMNMX.FTZ R4, R121, R4, !PT ;  /* 0x0000000479047209 */ /* 0x000fe20007810000 */
[----:B------:R1:W-:Y:S01]  /*38b0*/  MUFU.EX2 R190, R3 ;  /* 0x0000000300be7308 */ /* 0x0003e20000000800 */
[----:B------:R-:W-:Y:S02]  /*38c0*/  FMNMX.FTZ R2, R79, R2, !PT ;  /* 0x000000024f027209 */ /* 0x000fe40007810000 */
[----:B------:R-:W-:Y:S01]  /*38d0*/  ISETP.GE.AND P3, PT, R50, R8, PT ;  /* 0x000000083200720c */ /* 0x000fe20003f66270 */
[----:B------:R-:W2:Y:S01]  /*38e0*/  SHFL.BFLY PT, R6, R4, 0x2, 0x1f ;  /* 0x0c401f0004067f89 */ /* 0x000ea200000e0000 */
[----:B------:R-:W-:-:S02]  /*38f0*/  FMNMX.FTZ R2, R81, R2, !PT ;  /* 0x0000000251027209 */ /* 0x000fc40007810000 */
[----:B------:R-:W-:Y:S01]  /*3900*/  FSEL R100, R203, -INF , !P3 ;  /* 0xff800000cb647808 */ /* 0x000fe20005800000 */
[----:B------:R-:W-:Y:S01]  /*3910*/  IMAD.MOV.U32 R203, RZ, RZ, R132 ;  /* 0x000000ffffcb7224 */ /* 0x000fe200078e0084 */
[----:B------:R-:W-:-:S04]  /*3920*/  ISETP.GE.AND P3, PT, R55, R8, PT ;  /* 0x000000083700720c */ /* 0x000fc80003f66270 */
[----:B------:R-:W-:Y:S01]  /*3930*/  FSEL R110, R239, -INF , !P3 ;  /* 0xff800000ef6e7808 */ /* 0x000fe20005800000 */
[----:B------:R-:W-:Y:S02]  /*3940*/  IMAD.MOV.U32 R239, RZ, RZ, R117 ;  /* 0x000000ffffef7224 */ /* 0x000fe400078e0075 */
[--C-:B-1----:R-:W-:Y:S01]  /*3950*/  FFMA.FTZ R3, R82, UR4, -R5.reuse ;  /* 0x0000000452037c23 */ /* 0x102fe20008010805 */
[----:B------:R-:W-:Y:S01]  /*3960*/  FSEL R82, R198, -INF , !P2 ;  /* 0xff800000c6527808 */ /* 0x000fe20005000000 */
[----:B------:R-:W-:Y:S01]  /*3970*/  IMAD.MOV.U32 R198, RZ, RZ, R140 ;  /* 0x000000ffffc67224 */ /* 0x000fe200078e008c */
[----:B------:R-:W-:Y:S01]  /*3980*/  ISETP.GE.AND P2, PT, R53, R8, PT ;  /* 0x000000083500720c */ /* 0x000fe20003f46270 */
[----:B------:R1:W-:Y:S01]  /*3990*/  MUFU.EX2 R189, R3 ;  /* 0x0000000300bd7308 */ /* 0x0003e20000000800 */
[----:B------:R-:W-:Y:S02]  /*39a0*/  FMNMX.FTZ R2, R82, R2, !PT ;  /* 0x0000000252027209 */ /* 0x000fe40007810000 */
[----:B--2---:R-:W-:Y:S01]  /*39b0*/  FMNMX.FTZ R4, R4, R6, !PT ;  /* 0x0000000604047209 */ /* 0x004fe20007810000 */
[----:B-1----:R-:W-:Y:S01]  /*39c0*/  FFMA.FTZ R3, R83, UR4, -R5 ;  /* 0x0000000453037c23 */ /* 0x002fe20008010805 */
[----:B------:R-:W-:Y:S01]  /*39d0*/  FSEL R83, R199, -INF , !P1 ;  /* 0xff800000c7537808 */ /* 0x000fe20004800000 */
[----:B------:R-:W-:Y:S01]  /*39e0*/  IMAD.MOV.U32 R199, RZ, RZ, R137 ;  /* 0x000000ffffc77224 */ /* 0x000fe200078e0089 */
[----:B------:R-:W-:Y:S01]  /*39f0*/  ISETP.GE.AND P1, PT, R52, R8, PT ;  /* 0x000000083400720c */ /* 0x000fe20003f26270 */
[----:B------:R1:W-:Y:S01]  /*3a00*/  MUFU.EX2 R188, R3 ;  /* 0x0000000300bc7308 */ /* 0x0003e20000000800 */
[----:B------:R-:W-:Y:S01]  /*3a10*/  FMNMX.FTZ R2, R83, R2, !PT ;  /* 0x0000000253027209 */ /* 0x000fe20007810000 */
[----:B------:R-:W2:Y:S01]  /*3a20*/  SHFL.BFLY PT, R137, R4, 0x1, 0x1f ;  /* 0x0c201f0004897f89 */ /* 0x000ea200000e0000 */
[----:B------:R-:W-:Y:S01]  /*3a30*/  FSEL R104, R235, -INF , !P1 ;  /* 0xff800000eb687808 */ /* 0x000fe20004800000 */
[----:B------:R-:W-:Y:S01]  /*3a40*/  IMAD.MOV.U32 R235, RZ, RZ, R128 ;  /* 0x000000ffffeb7224 */ /* 0x000fe200078e0080 */
[----:B------:R-:W-:-:S04]  /*3a50*/  ISETP.GE.AND P1, PT, R64, R8, PT ;  /* 0x000000084000720c */ /* 0x000fc80003f26270 */
[----:B------:R-:W-:Y:S01]  /*3a60*/  FSEL R111, R183, -INF , !P1 ;  /* 0xff800000b76f7808 */ /* 0x000fe20004800000 */
[----:B-1----:R-:W-:Y:S01]  /*3a70*/  FFMA.FTZ R3, R84, UR4, -R5 ;  /* 0x0000000454037c23 */ /* 0x002fe20008010805 */
[----:B------:R-:W-:Y:S02]  /*3a80*/  FSEL R84, R230, -INF , !P6 ;  /* 0xff800000e6547808 */ /* 0x000fe40007000000 */
[----:B------:R-:W-:Y:S01]  /*3a90*/  ISETP.GE.AND P6, PT, R54, R8, PT ;  /* 0x000000083600720c */ /* 0x000fe20003fc6270 */
[----:B------:R1:W-:Y:S01]  /*3aa0*/  MUFU.EX2 R187, R3 ;  /* 0x0000000300bb7308 */ /* 0x0003e20000000800 */
[----:B------:R-:W-:Y:S02]  /*3ab0*/  FMNMX.FTZ R2, R84, R2, !PT ;  /* 0x0000000254027209 */ /* 0x000fe40007810000 */
[----:B--2---:R-:W-:-:S04]  /*3ac0*/  FMNMX.FTZ R137, R4, R137, !PT ;  /* 0x0000008904897209 */ /* 0x004fc80007810000 */
[C---:B------:R-:W-:Y:S01]  /*3ad0*/  FSETP.NEU.FTZ.AND P3, PT, R137.reuse, -INF , PT ;  /* 0xff8000008900780b */ /* 0x040fe20003f7d000 */
[----:B------:R-:W-:-:S05]  /*3ae0*/  FMUL.FTZ R4, R137, UR4 ;  /* 0x0000000489047c20 */ /* 0x000fca0008410000 */
[----:B------:R-:W-:Y:S01]  /*3af0*/  FSEL R4, R4, RZ, P3 ;  /* 0x000000ff04047208 */ /* 0x000fe20001800000 */
[----:B-1----:R-:W-:Y:S01]  /*3b00*/  FFMA.FTZ R3, R85, UR4, -R5 ;  /* 0x0000000455037c23 */ /* 0x002fe20008010805 */
[----:B------:R-:W-:Y:S01]  /*3b10*/  FSEL R85, R231, -INF , !P5 ;  /* 0xff800000e7557808 */ /* 0x000fe20006800000 */
[----:B------:R-:W-:Y:S01]  /*3b20*/  IMAD.MOV.U32 R231, RZ, RZ, R136 ;  /* 0x000000ffffe77224 */ /* 0x000fe200078e0088 */
[----:B------:R-:W-:Y:S01]  /*3b30*/  ISETP.GE.AND P5, PT, R57, R8, PT ;  /* 0x000000083900720c */ /* 0x000fe20003fa6270 */
[----:B------:R1:W-:Y:S01]  /*3b40*/  MUFU.EX2 R186, R3 ;  /* 0x0000000300ba7308 */ /* 0x0003e20000000800 */
[----:B------:R-:W-:Y:S01]  /*3b50*/  FMNMX.FTZ R2, R85, R2, !PT ;  /* 0x0000000255027209 */ /* 0x000fe20007810000 */
[----:B------:R-:W-:Y:S01]  /*3b60*/  FFMA.FTZ R6, R21, UR4, -R4 ;  /* 0x0000000415067c23 */ /* 0x000fe20008010804 */
[----:B------:R-:W-:Y:S01]  /*3b70*/  FSEL R105, R211, -INF , !P5 ;  /* 0xff800000d3697808 */ /* 0x000fe20006800000 */
[----:B------:R-:W-:-:S04]  /*3b80*/  IMAD.MOV.U32 R211, RZ, RZ, R124 ;  /* 0x000000ffffd37224 */ /* 0x000fc800078e007c */
[----:B------:R-:W-:Y:S01]  /*3b90*/  MUFU.EX2 R136, R6 ;  /* 0x0000000600887308 */ /* 0x000fe20000000800 */
[----:B-1----:R-:W-:Y:S01]  /*3ba0*/  FFMA.FTZ R3, R86, UR4, -R5 ;  /* 0x0000000456037c23 */ /* 0x002fe20008010805 */
[----:B------:R-:W-:Y:S01]  /*3bb0*/  FSEL R86, R202, -INF , !P4 ;  /* 0xff800000ca567808 */ /* 0x000fe20006000000 */
[----:B------:R-:W-:Y:S01]  /*3bc0*/  IMAD.MOV.U32 R202, RZ, RZ, R133 ;  /* 0x000000ffffca7224 */ /* 0x000fe200078e0085 */
[----:B------:R-:W-:-:S04]  /*3bd0*/  ISETP.GE.AND P4, PT, R56, R8, PT ;  /* 0x000000083800720c */ /* 0x000fc80003f86270 */
[----:B------:R1:W-:Y:S01]  /*3be0*/  MUFU.EX2 R185, R3 ;  /* 0x0000000300b97308 */ /* 0x0003e20000000800 */
[----:B------:R-:W-:Y:S02]  /*3bf0*/  FMNMX.FTZ R2, R86, R2, !PT ;  /* 0x0000000256027209 */ /* 0x000fe40007810000 */
[----:B------:R-:W-:Y:S01]  /*3c00*/  FSEL R108, R238, -INF , !P4 ;  /* 0xff800000ee6c7808 */ /* 0x000fe20006000000 */
[----:B------:R-:W-:Y:S01]  /*3c10*/  IMAD.MOV.U32 R238, RZ, RZ, R120 ;  /* 0x000000ffffee7224 */ /* 0x000fe200078e0078 */
[----:B------:R-:W-:Y:S01]  /*3c20*/  FMNMX.FTZ R2, R100, R2, !PT ;  /* 0x0000000264027209 */ /* 0x000fe20007810000 */
[----:B-1----:R-:W-:Y:S01]  /*3c30*/  FFMA.FTZ R3, R87, UR4, -R5 ;  /* 0x0000000457037c23 */ /* 0x002fe20008010805 */
[----:B------:R-:W-:Y:S01]  /*3c40*/  FSEL R87, R234, -INF , !P2 ;  /* 0xff800000ea577808 */ /* 0x000fe20005000000 */
[----:B------:R-:W-:Y:S01]  /*3c50*/  IMAD.MOV.U32 R234, RZ, RZ, R129 ;  /* 0x000000ffffea7224 */ /* 0x000fe200078e0081 */
[----:B------:R-:W-:Y:S01]  /*3c60*/  ISETP.GE.AND P2, PT, R62, R8, PT ;  /* 0x000000083e00720c */ /* 0x000fe20003f46270 */
[----:B------:R1:W-:Y:S01]  /*3c70*/  MUFU.EX2 R184, R3 ;  /* 0x0000000300b87308 */ /* 0x0003e20000000800 */
[----:B------:R-:W-:-:S02]  /*3c80*/  FMNMX.FTZ R2, R87, R2, !PT ;  /* 0x0000000257027209 */ /* 0x000fc40007810000 */
[----:B------:R-:W-:Y:S01]  /*3c90*/  FSEL R112, R182, -INF , !P2 ;  /* 0xff800000b6707808 */ /* 0x000fe20005000000 */
[----:B------:R-:W-:Y:S01]  /*3ca0*/  IMAD.MOV.U32 R182, RZ, RZ, R116 ;  /* 0x000000ffffb67224 */ /* 0x000fe200078e0074 */
[----:B------:R-:W-:Y:S01]  /*3cb0*/  FMNMX.FTZ R2, R104, R2, !PT ;  /* 0x0000000268027209 */ /* 0x000fe20007810000 */
[----:B-1----:R-:W-:Y:S01]  /*3cc0*/  FFMA.FTZ R3, R88, UR4, -R5 ;  /* 0x0000000458037c23 */ /* 0x002fe20008010805 */
[----:B------:R-:W-:Y:S01]  /*3cd0*/  FSEL R88, R210, -INF , !P6 ;  /* 0xff800000d2587808 */ /* 0x000fe20007000000 */
[----:B------:R-:W-:Y:S02]  /*3ce0*/  IMAD.MOV.U32 R210, RZ, RZ, R125 ;  /* 0x000000ffffd27224 */ /* 0x000fe400078e007d */
[----:B------:R1:W-:Y:S01]  /*3cf0*/  MUFU.EX2 R181, R3 ;  /* 0x0000000300b57308 */ /* 0x0003e20000000800 */
[----:B------:R-:W-:-:S04]  /*3d00*/  FMNMX.FTZ R2, R88, R2, !PT ;  /* 0x0000000258027209 */ /* 0x000fc80007810000 */
[----:B------:R-:W-:-:S04]  /*3d10*/  FMNMX.FTZ R2, R105, R2, !PT ;  /* 0x0000000269027209 */ /* 0x000fc80007810000 */
[----:B------:R-:W-:-:S04]  /*3d20*/  FMNMX.FTZ R2, R108, R2, !PT ;  /* 0x000000026c027209 */ /* 0x000fc80007810000 */
[----:B------:R-:W-:-:S04]  /*3d30*/  FMNMX.FTZ R2, R110, R2, !PT ;  /* 0x000000026e027209 */ /* 0x000fc80007810000 */
[----:B------:R-:W-:Y:S01]  /*3d40*/  FMNMX.FTZ R2, R112, R2, !PT ;  /* 0x0000000270027209 */ /* 0x000fe20007810000 */
[----:B-1----:R-:W-:-:S03]  /*3d50*/  FFMA.FTZ R3, R89, UR4, -R5 ;  /* 0x0000000459037c23 */ /* 0x002fc60008010805 */
[----:B------:R-:W-:Y:S01]  /*3d60*/  FMNMX.FTZ R2, R111, R2, !PT ;  /* 0x000000026f027209 */ /* 0x000fe20007810000 */
[----:B------:R1:W-:Y:S04]  /*3d70*/  MUFU.EX2 R180, R3 ;  /* 0x0000000300b47308 */ /* 0x0003e80000000800 */
[----:B------:R-:W2:Y:S01]  /*3d80*/  SHFL.BFLY PT, R7, R2, 0x2, 0x1f ;  /* 0x0c401f0002077f89 */ /* 0x000ea200000e0000 */
[----:B-1----:R-:W-:-:S04]  /*3d90*/  FFMA.FTZ R3, R90, UR4, -R5 ;  /* 0x000000045a037c23 */ /* 0x002fc80008010805 */
[----:B------:R1:W-:Y:S01]  /*3da0*/  MUFU.EX2 R179, R3 ;  /* 0x0000000300b37308 */ /* 0x0003e20000000800 */
[----:B--2---:R-:W-:-:S05]  /*3db0*/  FMNMX.FTZ R2, R2, R7, !PT ;  /* 0x0000000702027209 */ /* 0x004fca0007810000 */
[----:B------:R-:W2:Y:S01]  /*3dc0*/  SHFL.BFLY PT, R6, R2, 0x1, 0x1f ;  /* 0x0c201f0002067f89 */ /* 0x000ea200000e0000 */
[----:B-1----:R-:W-:-:S04]  /*3dd0*/  FFMA.FTZ R3, R46, UR4, -R4 ;  /* 0x000000042e037c23 */ /* 0x002fc80008010804 */
[----:B------:R1:W-:Y:S01]  /*3de0*/  MUFU.EX2 R128, R3 ;  /* 0x0000000300807308 */ /* 0x0003e20000000800 */
[----:B--2---:R-:W-:Y:S01]  /*3df0*/  FMNMX.FTZ R20, R2, R6, !PT ;  /* 0x0000000602147209 */ /* 0x004fe20007810000 */
[--C-:B------:R-:W-:Y:S01]  /*3e00*/  FFMA.FTZ R2, R10, UR4, -R4.reuse ;  /* 0x000000040a027c23 */ /* 0x100fe20008010804 */
[----:B-1----:R-:W-:Y:S01]  /*3e10*/  FFMA.FTZ R3, R58, UR4, -R4 ;  /* 0x000000043a037c23 */ /* 0x002fe20008010804 */
[----:B------:R-:W-:Y:S01]  /*3e20*/  IMAD R6, R224, 0x20, R213 ;  /* 0x00000020e0067824 */ /* 0x000fe200078e02d5 */
[----:B------:R-:W-:-:S03]  /*3e30*/  FSETP.NEU.FTZ.AND P1, PT, R20, -INF , PT ;  /* 0xff8000001400780b */ /* 0x000fc60003f3d000 */
[----:B------:R1:W-:Y:S01]  /*3e40*/  MUFU.EX2 R176, R2 ;  /* 0x0000000200b07308 */ /* 0x0003e20000000800 */
[----:B------:R-:W-:-:S07]  /*3e50*/  VIADD R224, R217, 0x400 ;  /* 0x00000400d9e07836 */ /* 0x000fce0000000000 */
[----:B------:R2:W3:Y:S01]  /*3e60*/  MUFU.EX2 R127, R3 ;  /* 0x00000003007f7308 */ /* 0x0004e20000000800 */
[----:B-1----:R-:W-:-:S07]  /*3e70*/  FFMA.FTZ R2, R9, UR4, -R4 ;  /* 0x0000000409027c23 */ /* 0x002fce0008010804 */
[----:B------:R1:W-:Y:S01]  /*3e80*/  MUFU.EX2 R178, R2 ;  /* 0x0000000200b27308 */ /* 0x0003e20000000800 */
[----:B--2---:R-:W-:Y:S01]  /*3e90*/  FFMA.FTZ R3, R43, UR4, -R4 ;  /* 0x000000042b037c23 */ /* 0x004fe20008010804 */
[----:B---3--:R-:W-:-:S06]  /*3ea0*/  F2FP.F16.F32.PACK_AB R8, R127, R128 ;  /* 0x000000807f08723e */ /* 0x008fcc00000000ff */
[----:B------:R2:W-:Y:S01]  /*3eb0*/  MUFU.EX2 R129, R3 ;  /* 0x0000000300817308 */ /* 0x0005e20000000800 */
[----:B-1----:R-:W-:-:S05]  /*3ec0*/  IMAD.IADD R2, R212, 0x1, R6 ;  /* 0x00000001d4027824 */ /* 0x002fca00078e0206 */
[----:B------:R-:W-:Y:S02]  /*3ed0*/  LEA R212, R2, UR5, 0x1 ;  /* 0x0000000502d47c11 */ /* 0x000fe4000f8e08ff */
[----:B------:R-:W-:Y:S01]  /*3ee0*/  SHF.R.S32.HI R2, RZ, 0x1f, R227 ;  /* 0x0000001fff027819 */ /* 0x000fe200000114e3 */
[----:B--2---:R-:W-:Y:S02]  /*3ef0*/  FFMA.FTZ R3, R24, UR4, -R4 ;  /* 0x0000000418037c23 */ /* 0x004fe40008010804 */
[----:B------:R-:W-:Y:S01]  /*3f00*/  IMAD.IADD R213, R0, 0x1, R212 ;  /* 0x0000000100d57824 */ /* 0x000fe200078e02d4 */
[----:B------:R-:W-:Y:S01]  /*3f10*/  LDSM.16.MT88.4 R16, [R212+0x4000] ;  /* 0x00400000d410783b */ /* 0x000fe20000004200 */
[----:B------:R1:W2:Y:S01]  /*3f20*/  MUFU.EX2 R130, R3 ;  /* 0x0000000300827308 */ /* 0x0002a20000000800 */
[----:B------:R-:W-:Y:S02]  /*3f30*/  LEA.HI R2, R2, R240, RZ, 0x2 ;  /* 0x000000f002027211 */ /* 0x000fe400078f10ff */
[----:B------:R-:W3:Y:S02]  /*3f40*/  LDSM.16.MT88.4 R24, [R213+0x4000] ;  /* 0x00400000d518783b */ /* 0x000ee40000004200 */
[----:B------:R-:W-:-:S02]  /*3f50*/  LOP3.LUT R2, R2, 0xfffffffc, RZ, 0xc0, !PT ;  /* 0xfffffffc02027812 */ /* 0x000fc400078ec0ff */
[----:B------:R-:W-:Y:S03]  /*3f60*/  LDSM.16.MT88.4 R148, [R212+0x5c00] ;  /* 0x005c0000d494783b */ /* 0x000fe60000004200 */
[----:B------:R-:W-:-:S05]  /*3f70*/  IMAD.IADD R2, R240, 0x1, -R2 ;  /* 0x00000001f0027824 */ /* 0x000fca00078e0a02 */
[----:B------:R4:W-:Y:S01]  /*3f80*/  STL [R1+0x18], R2 ;  /* 0x0000180201007387 */ /* 0x0009e20000100800 */
[----:B-1----:R-:W-:Y:S01]  /*3f90*/  FFMA.FTZ R3, R44, UR4, -R4 ;  /* 0x000000042c037c23 */ /* 0x002fe20008010804 */
[----:B--2---:R-:W-:-:S03]  /*3fa0*/  F2FP.F16.F32.PACK_AB R10, R130, R129 ;  /* 0x00000081820a723e */ /* 0x004fc600000000ff */
[----:B------:R1:W-:Y:S02]  /*3fb0*/  MUFU.EX2 R131, R3 ;  /* 0x0000000300837308 */ /* 0x0003e40000000800 */
[----:B-1----:R-:W-:Y:S01]  /*3fc0*/  FFMA.FTZ R3, R23, UR4, -R4 ;  /* 0x0000000417037c23 */ /* 0x002fe20008010804 */
[----:B----4-:R-:W-:-:S05]  /*3fd0*/  FADD.FTZ R2, R128, R127 ;  /* 0x0000007f80027221 */ /* 0x010fca0000010000 */
[----:B------:R1:W-:Y:S02]  /*3fe0*/  MUFU.EX2 R134, R3 ;  /* 0x0000000300867308 */ /* 0x0003e40000000800 */
[----:B-1----:R-:W-:Y:S01]  /*3ff0*/  FFMA.FTZ R3, R15, UR4, -R4 ;  /* 0x000000040f037c23 */ /* 0x002fe20008010804 */
[----:B------:R-:W-:-:S05]  /*4000*/  F2FP.F16.F32.PACK_AB R15, R157, R156 ;  /* 0x0000009c9d0f723e */ /* 0x000fca00000000ff */
[----:B------:R1:W-:Y:S02]  /*4010*/  MUFU.EX2 R160, R3 ;  /* 0x0000000300a07308 */ /* 0x0003e40000000800 */
[----:B-1----:R-:W-:-:S06]  /*4020*/  FFMA.FTZ R3, R22, UR4, -R4 ;  /* 0x0000000416037c23 */ /* 0x002fcc0008010804 */
[----:B------:R1:W-:Y:S02]  /*4030*/  MUFU.EX2 R172, R3 ;  /* 0x0000000300ac7308 */ /* 0x0003e40000000800 */
[----:B-1----:R-:W-:Y:S01]  /*4040*/  FFMA.FTZ R3, R14, UR4, -R4 ;  /* 0x000000040e037c23 */ /* 0x002fe20008010804 */
[----:B------:R-:W-:-:S05]  /*4050*/  F2FP.F16.F32.PACK_AB R14, R252, R243 ;  /* 0x000000f3fc0e723e */ /* 0x000fca00000000ff */
[----:B------:R1:W-:Y:S02]  /*4060*/  MUFU.EX2 R174, R3 ;  /* 0x0000000300ae7308 */ /* 0x0003e40000000800 */
[----:B-1----:R-:W-:Y:S01]  /*4070*/  FFMA.FTZ R3, R13, UR4, -R4 ;  /* 0x000000040d037c23 */ /* 0x002fe20008010804 */
[----:B------:R-:W-:-:S05]  /*4080*/  F2FP.F16.F32.PACK_AB R13, R158, R159 ;  /* 0x0000009f9e0d723e */ /* 0x000fca00000000ff */
[----:B------:R1:W-:Y:S02]  /*4090*/  MUFU.EX2 R175, R3 ;  /* 0x0000000300af7308 */ /* 0x0003e40000000800 */
[----:B-1----:R-:W-:-:S06]  /*40a0*/  FFMA.FTZ R3, R11, UR4, -R4 ;  /* 0x000000040b037c23 */ /* 0x002fcc0008010804 */
[----:B------:R1:W-:Y:S02]  /*40b0*/  MUFU.EX2 R177, R3 ;  /* 0x0000000300b17308 */ /* 0x0003e40000000800 */
[----:B-1----:R-:W-:-:S05]  /*40c0*/  FMUL.FTZ R3, R20, UR4 ;  /* 0x0000000414037c20 */ /* 0x002fca0008410000 */
[----:B------:R-:W-:-:S05]  /*40d0*/  FSEL R3, R3, RZ, P1 ;  /* 0x000000ff03037208 */ /* 0x000fca0000800000 */
[--C-:B------:R-:W-:Y:S01]  /*40e0*/  FFMA.FTZ R6, R59, UR4, -R3.reuse ;  /* 0x000000043b067c23 */ /* 0x100fe20008010803 */
[----:B------:R-:W-:-:S03]  /*40f0*/  FFMA.FTZ R0, R61, UR4, -R3 ;  /* 0x000000043d007c23 */ /* 0x000fc60008010803 */
[----:B------:R-:W-:Y:S08]  /*4100*/  MUFU.EX2 R7, R6 ;  /* 0x0000000600077308 */ /* 0x000ff00000000800 */
[----:B------:R1:W2:Y:S02]  /*4110*/  MUFU.EX2 R6, R0 ;  /* 0x0000000000067308 */ /* 0x0002a40000000800 */
[----:B-1----:R-:W-:Y:S01]  /*4120*/  FFMA.FTZ R0, R60, UR4, -R3 ;  /* 0x000000043c007c23 */ /* 0x002fe20008010803 */
[----:B--2---:R-:W-:-:S05]  /*4130*/  F2FP.F16.F32.PACK_AB R9, R6, R7 ;  /* 0x000000070609723e */ /* 0x004fca00000000ff */
[----:B------:R1:W-:Y:S02]  /*4140*/  MUFU.EX2 R114, R0 ;  /* 0x0000000000727308 */ /* 0x0003e40000000800 */
[----:B-1----:R-:W-:Y:S02]  /*4150*/  FFMA.FTZ R0, R29, UR4, -R3 ;  /* 0x000000041d007c23 */ /* 0x002fe40008010803 */
[----:B------:R-:W-:Y:S04]  /*4160*/  LDSM.16.MT88.4 R28, [R212+0x4400] ;  /* 0x00440000d41c783b */ /* 0x000fe80000004200 */
[----:B------:R1:W2:Y:S02]  /*4170*/  MUFU.EX2 R116, R0 ;  /* 0x0000000000747308 */ /* 0x0002a40000000800 */
[----:B-1----:R-:W-:Y:S01]  /*4180*/  FFMA.FTZ R0, R12, UR4, -R4 ;  /* 0x000000040c007c23 */ /* 0x002fe20008010804 */
[----:B--2---:R-:W-:-:S02]  /*4190*/  F2FP.F16.F32.PACK_AB R11, R116, R114 ;  /* 0x00000072740b723e */ /* 0x004fc400000000ff */
[----:B------:R-:W-:-:S03]  /*41a0*/  F2FP.F16.F32.PACK_AB R12, R241, R242 ;  /* 0x000000f2f10c723e */ /* 0x000fc600000000ff */
[----:B------:R1:W-:Y:S02]  /*41b0*/  MUFU.EX2 R173, R0 ;  /* 0x0000000000ad7308 */ /* 0x0003e40000000800 */
[C---:B---3--:R-:W-:Y:S06]  /*41c0*/  HMMA.16816.F32 R40, R8.reuse, R24, RZ ;  /* 0x000000180828723c */ /* 0x048fec00000018ff */
[----:B------:R-:W-:Y:S06]  /*41d0*/  HMMA.16816.F32 R48, R8, R26, RZ ;  /* 0x0000001a0830723c */ /* 0x000fec00000018ff */
[----:B------:R-:W-:Y:S01]  /*41e0*/  HMMA.16816.F32 R56, R12, R24, RZ ;  /* 0x000000180c38723c */ /* 0x000fe200000018ff */
[----:B-1----:R-:W-:-:S04]  /*41f0*/  FFMA.FTZ R0, R33, UR4, -R3 ;  /* 0x0000000421007c23 */ /* 0x002fc80008010803 */
[----:B------:R1:W-:Y:S01]  /*4200*/  MUFU.EX2 R122, R0 ;  /* 0x00000000007a7308 */ /* 0x0003e20000000800 */
[-C--:B------:R-:W-:Y:S06]  /*4210*/  HMMA.16816.F32 R68, R12, R16.reuse, RZ ;  /* 0x000000100c44723c */ /* 0x080fec00000018ff */
[C---:B------:R-:W-:Y:S06]  /*4220*/  HMMA.16816.F32 R36, R8.reuse, R16, RZ ;  /* 0x000000100824723c */ /* 0x040fec00000018ff */
[----:B------:R-:W-:Y:S01]  /*4230*/  HMMA.16816.F32 R44, R8, R18, RZ ;  /* 0x00000012082c723c */ /* 0x000fe200000018ff */
[----:B-1----:R-:W-:-:S02]  /*4240*/  FFMA.FTZ R0, R32, UR4, -R3 ;  /* 0x0000000420007c23 */ /* 0x002fc40008010803 */
[----:B------:R-:W1:Y:S04]  /*4250*/  LDSM.16.MT88.4 R32, [R213+0x4400] ;  /* 0x00440000d520783b */ /* 0x000e680000004200 */
[----:B------:R-:W-:Y:S01]  /*4260*/  F2FP.F16.F32.PACK_AB R8, R134, R131 ;  /* 0x000000838608723e */ /* 0x000fe200000000ff */
[----:B------:R2:W3:Y:S01]  /*4270*/  MUFU.EX2 R123, R0 ;  /* 0x00000000007b7308 */ /* 0x0004e20000000800 */
[----:B------:R-:W-:Y:S01]  /*4280*/  F2FP.F16.F32.PACK_AB R10, R160, R136 ;  /* 0x00000088a00a723e */ /* 0x000fe200000000ff */
[----:B--2---:R-:W-:Y:S01]  /*4290*/  FFMA.FTZ R0, R65, UR4, -R3 ;  /* 0x0000000441007c23 */ /* 0x004fe20008010803 */
[----:B---3--:R-:W-:-:S05]  /*42a0*/  F2FP.F16.F32.PACK_AB R9, R123, R122 ;  /* 0x0000007a7b09723e */ /* 0x008fca00000000ff */
[----:B------:R2:W-:Y:S02]  /*42b0*/  MUFU.EX2 R125, R0 ;  /* 0x00000000007d7308 */ /* 0x0005e40000000800 */
[----:B--2---:R-:W-:Y:S02]  /*42c0*/  FFMA.FTZ R0, R66, UR4, -R3 ;  /* 0x0000000442007c23 */ /* 0x004fe40008010803 */
[C---:B------:R-:W-:Y:S01]  /*42d0*/  HMMA.16816.F32 R64, R12.reuse, R18, RZ ;  /* 0x000000120c40723c */ /* 0x040fe200000018ff */
[----:B------:R-:W2:Y:S03]  /*42e0*/  LDSM.16.MT88.4 R16, [R213+0x4800] ;  /* 0x00480000d510783b */ /* 0x000ea60000004200 */
[----:B------:R3:W4:Y:S02]  /*42f0*/  MUFU.EX2 R126, R0 ;  /* 0x00000000007e7308 */ /* 0x0007240000000800 */
[----:B---3--:R-:W-:Y:S01]  /*4300*/  FFMA.FTZ R0, R63, UR4, -R4 ;  /* 0x000000043f007c23 */ /* 0x008fe20008010804 */
[----:B----4-:R-:W-:Y:S01]  /*4310*/  F2FP.F16.F32.PACK_AB R11, R126, R125 ;  /* 0x0000007d7e0b723e */ /* 0x010fe200000000ff */
[----:B------:R-:W-:Y:S01]  /*4320*/  HMMA.16816.F32 R60, R12, R26, RZ ;  /* 0x0000001a0c3c723c */ /* 0x000fe200000018ff */
[----:B------:R-:W3:Y:S03]  /*4330*/  LDSM.16.MT88.4 R24, [R212+0x4800] ;  /* 0x00480000d418783b */ /* 0x000ee60000004200 */
[----:B------:R4:W-:Y:S02]  /*4340*/  MUFU.EX2 R135, R0 ;  /* 0x0000000000877308 */ /* 0x0009e40000000800 */
[----:B-1----:R-:W-:Y:S01]  /*4350*/  HMMA.16816.F32 R52, R8, R32, R40 ;  /* 0x000000200834723c */ /* 0x002fe20000001828 */
[----:B------:R-:W-:-:S02]  /*4360*/  F2FP.F16.F32.PACK_AB R12, R239, R182 ;  /* 0x000000b6ef0c723e */ /* 0x000fc400000000ff */
[----:B------:R-:W-:Y:S02]  /*4370*/  F2FP.F16.F32.PACK_AB R13, R219, R163 ;  /* 0x000000a3db0d723e */ /* 0x000fe400000000ff */
[----:B------:R-:W-:Y:S01]  /*4380*/  F2FP.F16.F32.PACK_AB R14, R211, R238 ;  /* 0x000000eed30e723e */ /* 0x000fe200000000ff */
[----:B------:R-:W-:Y:S01]  /*4390*/  HMMA.16816.F32 R40, R8, R34, R48 ;  /* 0x000000220828723c */ /* 0x000fe20000001830 */
[----:B------:R-:W-:-:S05]  /*43a0*/  F2FP.F16.F32.PACK_AB R15, R161, R162 ;  /* 0x000000a2a10f723e */ /* 0x000fca00000000ff */
[----:B------:R-:W-:Y:S01]  /*43b0*/  HMMA.16816.F32 R140, R8, R28, R36 ;  /* 0x0000001c088c723c */ /* 0x000fe20000001824 */
[----:B----4-:R-:W-:-:S04]  /*43c0*/  FFMA.FTZ R0, R72, UR4, -R4 ;  /* 0x0000000448007c23 */ /* 0x010fc80008010804 */
[----:B------:R1:W-:Y:S01]  /*43d0*/  MUFU.EX2 R133, R0 ;  /* 0x0000000000857308 */ /* 0x0003e20000000800 */
[----:B------:R-:W-:Y:S06]  /*43e0*/  HMMA.16816.F32 R68, R12, R28, R68 ;  /* 0x0000001c0c44723c */ /* 0x000fec0000001844 */
[-C--:B------:R-:W-:Y:S06]  /*43f0*/  HMMA.16816.F32 R36, R8, R30.reuse, R44 ;  /* 0x0000001e0824723c */ /* 0x080fec000000182c */
[----:B------:R-:W-:Y:S01]  /*4400*/  HMMA.16816.F32 R44, R12, R30, R64 ;  /* 0x0000001e0c2c723c */ /* 0x000fe20000001840 */
[----:B------:R-:W-:Y:S01]  /*4410*/  LDSM.16.MT88.4 R28, [R213+0x4c00] ;  /* 0x004c0000d51c783b */ /* 0x000fe20000004200 */
[----:B------:R-:W-:Y:S01]  /*4420*/  F2FP.F16.F32.PACK_AB R8, R174, R172 ;  /* 0x000000acae08723e */ /* 0x000fe200000000ff */
[----:B-1----:R-:W-:Y:S01]  /*4430*/  FFMA.FTZ R0, R73, UR4, -R4 ;  /* 0x0000000449007c23 */ /* 0x002fe20008010804 */
[----:B------:R-:W-:-:S02]  /*4440*/  F2FP.F16.F32.PACK_AB R10, R177, R175 ;  /* 0x000000afb10a723e */ /* 0x000fc400000000ff */
[----:B------:R-:W-:Y:S01]  /*4450*/  HMMA.16816.F32 R48, R12, R34, R60 ;  /* 0x000000220c30723c */ /* 0x000fe2000000183c */
[----:B------:R1:W-:Y:S02]  /*4460*/  MUFU.EX2 R132, R0 ;  /* 0x0000000000847308 */ /* 0x0003e40000000800 */
[----:B-1----:R-:W-:-:S06]  /*4470*/  FFMA.FTZ R0, R78, UR4, -R3 ;  /* 0x000000044e007c23 */ /* 0x002fcc0008010803 */
[----:B------:R1:W-:Y:S02]  /*4480*/  MUFU.EX2 R117, R0 ;  /* 0x0000000000757308 */ /* 0x0003e40000000800 */
[----:B-1----:R-:W-:-:S06]  /*4490*/  FFMA.FTZ R0, R91, UR4, -R3 ;  /* 0x000000045b007c23 */ /* 0x002fcc0008010803 */
[----:B------:R1:W4:Y:S02]  /*44a0*/  MUFU.EX2 R118, R0 ;  /* 0x0000000000767308 */ /* 0x0003240000000800 */
[----:B-1----:R-:W-:Y:S01]  /*44b0*/  FFMA.FTZ R0, R93, UR4, -R3 ;  /* 0x000000045d007c23 */ /* 0x002fe20008010803 */
[----:B----4-:R-:W-:-:S05]  /*44c0*/  F2FP.F16.F32.PACK_AB R9, R118, R117 ;  /* 0x000000757609723e */ /* 0x010fca00000000ff */
[----:B------:R1:W-:Y:S02]  /*44d0*/  MUFU.EX2 R113, R0 ;  /* 0x0000000000717308 */ /* 0x0003e40000000800 */
[----:B-1----:R-:W-:-:S06]  /*44e0*/  FFMA.FTZ R0, R92, UR4, -R3 ;  /* 0x000000045c007c23 */ /* 0x002fcc0008010803 */
[----:B------:R1:W4:Y:S02]  /*44f0*/  MUFU.EX2 R115, R0 ;  /* 0x0000000000737308 */ /* 0x0003240000000800 */
[----:B-1----:R-:W-:Y:S01]  /*4500*/  FFMA.FTZ R0, R74, UR4, -R4 ;  /* 0x000000044a007c23 */ /* 0x002fe20008010804 */
[----:B----4-:R-:W-:Y:S01]  /*4510*/  F2FP.F16.F32.PACK_AB R11, R115, R113 ;  /* 0x00000071730b723e */ /* 0x010fe200000000ff */
[----:B------:R-:W-:Y:S01]  /*4520*/  HMMA.16816.F32 R72, R12, R32, R56 ;  /* 0x000000200c48723c */ /* 0x000fe20000001838 */
[----:B------:R-:W1:Y:S03]  /*4530*/  LDSM.16.MT88.4 R32, [R212+0x4c00] ;  /* 0x004c0000d420783b */ /* 0x000e660000004200 */
[----:B------:R4:W-:Y:S02]  /*4540*/  MUFU.EX2 R124, R0 ;  /* 0x00000000007c7308 */ /* 0x0009e40000000800 */
[----:B--2---:R-:W-:Y:S01]  /*4550*/  HMMA.16816.F32 R56, R8, R18, R40 ;  /* 0x000000120838723c */ /* 0x004fe20000001828 */
[----:B------:R-:W-:-:S02]  /*4560*/  F2FP.F16.F32.PACK_AB R12, R235, R210 ;  /* 0x000000d2eb0c723e */ /* 0x000fc400000000ff */
[----:B------:R-:W-:Y:S02]  /*4570*/  F2FP.F16.F32.PACK_AB R13, R218, R207 ;  /* 0x000000cfda0d723e */ /* 0x000fe400000000ff */
[----:B------:R-:W-:Y:S01]  /*4580*/  F2FP.F16.F32.PACK_AB R14, R203, R234 ;  /* 0x000000eacb0e723e */ /* 0x000fe200000000ff */
[----:B------:R-:W-:Y:S01]  /*4590*/  HMMA.16816.F32 R60, R8, R16, R52 ;  /* 0x00000010083c723c */ /* 0x000fe20000001834 */
[----:B------:R-:W-:-:S05]  /*45a0*/  F2FP.F16.F32.PACK_AB R15, R205, R206 ;  /* 0x000000cecd0f723e */ /* 0x000fca00000000ff */
[----:B---3--:R-:W-:Y:S01]  /*45b0*/  HMMA.16816.F32 R152, R8, R26, R36 ;  /* 0x0000001a0898723c */ /* 0x008fe20000001824 */
[----:B----4-:R-:W-:-:S04]  /*45c0*/  FFMA.FTZ R0, R80, UR4, -R4 ;  /* 0x0000000450007c23 */ /* 0x010fc80008010804 */
[----:B------:R2:W-:Y:S01]  /*45d0*/  MUFU.EX2 R120, R0 ;  /* 0x0000000000787308 */ /* 0x0005e20000000800 */
[C---:B------:R-:W-:Y:S06]  /*45e0*/  HMMA.16816.F32 R40, R12.reuse, R16, R72 ;  /* 0x000000100c28723c */ /* 0x040fec0000001848 */
[-C--:B------:R-:W-:Y:S06]  /*45f0*/  HMMA.16816.F32 R64, R12, R24.reuse, R68 ;  /* 0x000000180c40723c */ /* 0x080fec0000001844 */
[----:B------:R-:W-:Y:S01]  /*4600*/  HMMA.16816.F32 R140, R8, R24, R140 ;  /* 0x00000018088c723c */ /* 0x000fe2000000188c */
[----:B--2---:R-:W-:-:S05]  /*4610*/  FFMA.FTZ R0, R94, UR4, -R4 ;  /* 0x000000045e007c23 */ /* 0x004fca0008010804 */
[C---:B------:R-:W-:Y:S01]  /*4620*/  HMMA.16816.F32 R52, R12.reuse, R26, R44 ;  /* 0x0000001a0c34723c */ /* 0x040fe2000000182c */
[----:B------:R-:W2:Y:S01]  /*4630*/  LDSM.16.MT88.4 R24, [R212+0x5000] ;  /* 0x00500000d418783b */ /* 0x000ea20000004200 */
[----:B------:R3:W-:Y:S01]  /*4640*/  MUFU.EX2 R94, R0 ;  /* 0x00000000005e7308 */ /* 0x0007e20000000800 */
[----:B------:R-:W-:Y:S02]  /*4650*/  F2FP.F16.F32.PACK_AB R8, R178, R176 ;  /* 0x000000b0b208723e */ /* 0x000fe400000000ff */
[----:B------:R-:W-:Y:S01]  /*4660*/  F2FP.F16.F32.PACK_AB R10, R135, R173 ;  /* 0x000000ad870a723e */ /* 0x000fe200000000ff */
[----:B------:R-:W-:Y:S01]  /*4670*/  HMMA.16816.F32 R36, R12, R18, R48 ;  /* 0x000000120c24723c */ /* 0x000fe20000001830 */
[----:B------:R-:W4:Y:S06]  /*4680*/  LDSM.16.MT88.4 R16, [R213+0x5000] ;  /* 0x00500000d510783b */ /* 0x000f2c0000004200 */
[----:B------:R-:W-:-:S02]  /*4690*/  F2FP.F16.F32.PACK_AB R12, R231, R202 ;  /* 0x000000cae70c723e */ /* 0x000fc400000000ff */
[----:B------:R-:W-:Y:S02]  /*46a0*/  F2FP.F16.F32.PACK_AB R13, R200, R204 ;  /* 0x000000ccc80d723e */ /* 0x000fe400000000ff */
[----:B------:R-:W-:Y:S01]  /*46b0*/  F2FP.F16.F32.PACK_AB R14, R198, R199 ;  /* 0x000000c7c60e723e */ /* 0x000fe200000000ff */
[----:B---3--:R-:W-:Y:S01]  /*46c0*/  FFMA.FTZ R0, R96, UR4, -R3 ;  /* 0x0000000460007c23 */ /* 0x008fe20008010803 */
[----:B------:R-:W-:-:S03]  /*46d0*/  F2FP.F16.F32.PACK_AB R15, R196, R197 ;  /* 0x000000c5c40f723e */ /* 0x000fc600000000ff */
[----:B------:R3:W-:Y:S04]  /*46e0*/  MUFU.EX2 R92, R0 ;  /* 0x00000000005c7308 */ /* 0x0007e80000000800 */
[C---:B-1----:R-:W-:Y:S06]  /*46f0*/  HMMA.16816.F32 R64, R12.reuse, R32, R64 ;  /* 0x000000200c40723c */ /* 0x042fec0000001840 */
[C---:B------:R-:W-:Y:S06]  /*4700*/  HMMA.16816.F32 R48, R12.reuse, R28, R40 ;  /* 0x0000001c0c30723c */ /* 0x040fec0000001828 */
[----:B------:R-:W-:Y:S01]  /*4710*/  HMMA.16816.F32 R36, R12, R30, R36 ;  /* 0x0000001e0c24723c */ /* 0x000fe20000001824 */
[----:B---3--:R-:W-:-:S04]  /*4720*/  FFMA.FTZ R0, R95, UR4, -R3 ;  /* 0x000000045f007c23 */ /* 0x008fc80008010803 */
[----:B------:R1:W3:Y:S01]  /*4730*/  MUFU.EX2 R91, R0 ;  /* 0x00000000005b7308 */ /* 0x0002e20000000800 */
[----:B------:R-:W-:Y:S07]  /*4740*/  HMMA.16816.F32 R52, R12, R34, R52 ;  /* 0x000000220c34723c */ /* 0x000fee0000001834 */
[----:B------:R-:W-:Y:S02]  /*4750*/  F2FP.F16.F32.PACK_AB R12, R222, R223 ;  /* 0x000000dfde0c723e */ /* 0x000fe400000000ff */
[----:B------:R-:W-:-:S02]  /*4760*/  F2FP.F16.F32.PACK_AB R13, R192, R193 ;  /* 0x000000c1c00d723e */ /* 0x000fc400000000ff */
[----:B------:R-:W-:Y:S02]  /*4770*/  F2FP.F16.F32.PACK_AB R14, R245, R195 ;  /* 0x000000c3f50e723e */ /* 0x000fe400000000ff */
[----:B------:R-:W-:Y:S01]  /*4780*/  F2FP.F16.F32.PACK_AB R15, R190, R191 ;  /* 0x000000bfbe0f723e */ /* 0x000fe200000000ff */
[----:B-1----:R-:W-:Y:S01]  /*4790*/  FFMA.FTZ R0, R76, UR4, -R3 ;  /* 0x000000044c007c23 */ /* 0x002fe20008010803 */
[----:B---3--:R-:W-:-:S03]  /*47a0*/  F2FP.F16.F32.PACK_AB R9, R91, R92 ;  /* 0x0000005c5b09723e */ /* 0x008fc600000000ff */
[----:B------:R1:W-:Y:S02]  /*47b0*/  MUFU.EX2 R80, R0 ;  /* 0x0000000000507308 */ /* 0x0003e40000000800 */
[C---:B--2---:R-:W-:Y:S06]  /*47c0*/  HMMA.16816.F32 R144, R12.reuse, R24, R64 ;  /* 0x000000180c90723c */ /* 0x044fec0000001840 */
[----:B----4-:R-:W-:Y:S01]  /*47d0*/  HMMA.16816.F32 R36, R12, R18, R36 ;  /* 0x000000120c24723c */ /* 0x010fe20000001824 */
[----:B-1----:R-:W-:-:S04]  /*47e0*/  FFMA.FTZ R0, R77, UR4, -R3 ;  /* 0x000000044d007c23 */ /* 0x002fc80008010803 */
[----:B------:R1:W2:Y:S02]  /*47f0*/  MUFU.EX2 R89, R0 ;  /* 0x0000000000597308 */ /* 0x0002a40000000800 */
[----:B-1----:R-:W-:Y:S01]  /*4800*/  FFMA.FTZ R0, R97, UR4, -R4 ;  /* 0x0000000461007c23 */ /* 0x002fe20008010804 */
[----:B--2---:R-:W-:-:S05]  /*4810*/  F2FP.F16.F32.PACK_AB R11, R89, R80 ;  /* 0x00000050590b723e */ /* 0x004fca00000000ff */
[----:B------:R1:W-:Y:S02]  /*4820*/  MUFU.EX2 R93, R0 ;  /* 0x00000000005d7308 */ /* 0x0003e40000000800 */
[C---:B------:R-:W-:Y:S06]  /*4830*/  HMMA.16816.F32 R44, R8.reuse, R28, R60 ;  /* 0x0000001c082c723c */ /* 0x040fec000000183c */
[C---:B------:R-:W-:Y:S01]  /*4840*/  HMMA.16816.F32 R56, R8.reuse, R30, R56 ;  /* 0x0000001e0838723c */ /* 0x040fe20000001838 */
[----:B------:R-:W-:Y:S05]  /*4850*/  LDSM.16.MT88.4 R28, [R213+0x5400] ;  /* 0x00540000d51c783b */ /* 0x000fea0000004200 */
[----:B------:R-:W-:Y:S01]  /*4860*/  HMMA.16816.F32 R140, R8, R32, R140 ;  /* 0x00000020088c723c */ /* 0x000fe2000000188c */
[----:B-1----:R-:W-:-:S04]  /*4870*/  FFMA.FTZ R0, R98, UR4, -R4 ;  /* 0x0000000462007c23 */ /* 0x002fc80008010804 */
[----:B------:R1:W-:Y:S01]  /*4880*/  MUFU.EX2 R90, R0 ;  /* 0x00000000005a7308 */ /* 0x0003e20000000800 */
[----:B------:R-:W-:Y:S01]  /*4890*/  HMMA.16816.F32 R152, R8, R34, R152 ;  /* 0x000000220898723c */ /* 0x000fe20000001898 */
[----:B------:R-:W2:Y:S06]  /*48a0*/  LDSM.16.MT88.4 R32, [R212+0x5400] ;  /* 0x00540000d420783b */ /* 0x000eac0000004200 */
[----:B------:R-:W-:Y:S02]  /*48b0*/  F2FP.F16.F32.PACK_AB R8, R132, R133 ;  /* 0x000000858408723e */ /* 0x000fe400000000ff */
[----:B------:R-:W-:Y:S01]  /*48c0*/  F2FP.F16.F32.PACK_AB R10, R120, R124 ;  /* 0x0000007c780a723e */ /* 0x000fe200000000ff */
[----:B-1----:R-:W-:-:S04]  /*48d0*/  FFMA.FTZ R0, R99, UR4, -R4 ;  /* 0x0000000463007c23 */ /* 0x002fc80008010804 */
[----:B------:R1:W-:Y:S02]  /*48e0*/  MUFU.EX2 R78, R0 ;  /* 0x00000000004e7308 */ /* 0x0003e40000000800 */
[----:B-1----:R-:W-:-:S06]  /*48f0*/  FFMA.FTZ R0, R79, UR4, -R3 ;  /* 0x000000044f007c23 */ /* 0x002fcc0008010803 */
[----:B------:R1:W-:Y:S02]  /*4900*/  MUFU.EX2 R76, R0 ;  /* 0x00000000004c7308 */ /* 0x0003e40000000800 */
[----:B-1----:R-:W-:-:S06]  /*4910*/  FFMA.FTZ R0, R81, UR4, -R3 ;  /* 0x0000000451007c23 */ /* 0x002fcc0008010803 */
[----:B------:R1:W3:Y:S02]  /*4920*/  MUFU.EX2 R75, R0 ;  /* 0x00000000004b7308 */ /* 0x0002e40000000800 */
[----:B-1----:R-:W-:Y:S01]  /*4930*/  FFMA.FTZ R0, R82, UR4, -R3 ;  /* 0x0000000452007c23 */ /* 0x002fe20008010803 */
[----:B---3--:R-:W-:-:S05]  /*4940*/  F2FP.F16.F32.PACK_AB R9, R75, R76 ;  /* 0x0000004c4b09723e */ /* 0x008fca00000000ff */
[----:B------:R1:W-:Y:S02]  /*4950*/  MUFU.EX2 R72, R0 ;  /* 0x0000000000487308 */ /* 0x0003e40000000800 */
[----:B-1----:R-:W-:-:S06]  /*4960*/  FFMA.FTZ R0, R83, UR4, -R3 ;  /* 0x0000000453007c23 */ /* 0x002fcc0008010803 */
[----:B------:R1:W3:Y:S02]  /*4970*/  MUFU.EX2 R73, R0 ;  /* 0x0000000000497308 */ /* 0x0002e40000000800 */
[----:B-1----:R-:W-:Y:S01]  /*4980*/  FFMA.FTZ R0, R101, UR4, -R4 ;  /* 0x0000000465007c23 */ /* 0x002fe20008010804 */
[----:B---3--:R-:W-:-:S05]  /*4990*/  F2FP.F16.F32.PACK_AB R11, R73, R72 ;  /* 0x00000048490b723e */ /* 0x008fca00000000ff */
[----:B------:R1:W-:Y:S02]  /*49a0*/  MUFU.EX2 R77, R0 ;  /* 0x00000000004d7308 */ /* 0x0003e40000000800 */
[C---:B------:R-:W-:Y:S06]  /*49b0*/  HMMA.16816.F32 R40, R8.reuse, R16, R44 ;  /* 0x000000100828723c */ /* 0x040fec000000182c */
[C---:B------:R-:W-:Y:S06]  /*49c0*/  HMMA.16816.F32 R44, R8.reuse, R18, R56 ;  /* 0x00000012082c723c */ /* 0x040fec0000001838 */
[----:B------:R-:W-:Y:S01]  /*49d0*/  HMMA.16816.F32 R140, R8, R24, R140 ;  /* 0x00000018088c723c */ /* 0x000fe2000000188c */
[----:B-1----:R-:W-:-:S04]  /*49e0*/  FFMA.FTZ R0, R102, UR4, -R4 ;  /* 0x0000000466007c23 */ /* 0x002fc80008010804 */
[----:B------:R1:W-:Y:S01]  /*49f0*/  MUFU.EX2 R74, R0 ;  /* 0x00000000004a7308 */ /* 0x0003e20000000800 */
[-C--:B------:R-:W-:Y:S06]  /*4a00*/  HMMA.16816.F32 R152, R8, R26.reuse, R152 ;  /* 0x0000001a0898723c */ /* 0x080fec0000001898 */
[----:B------:R-:W-:Y:S01]  /*4a10*/  HMMA.16816.F32 R56, R12, R26, R52 ;  /* 0x0000001a0c38723c */ /* 0x000fe20000001834 */
[----:B------:R-:W-:Y:S01]  /*4a20*/  LDSM.16.MT88.4 R24, [R213+0x5800] ;  /* 0x00580000d518783b */ /* 0x000fe20000004200 */
[----:B------:R-:W-:Y:S02]  /*4a30*/  F2FP.F16.F32.PACK_AB R8, R93, R94 ;  /* 0x0000005e5d08723e */ /* 0x000fe400000000ff */
[----:B------:R-:W-:-:S02]  /*4a40*/  F2FP.F16.F32.PACK_AB R10, R78, R90 ;  /* 0x0000005a4e0a723e */ /* 0x000fc400000000ff */
[----:B------:R-:W-:Y:S01]  /*4a50*/  HMMA.16816.F32 R52, R12, R16, R48 ;  /* 0x000000100c34723c */ /* 0x000fe20000001830 */
[----:B------:R-:W3:Y:S01]  /*4a60*/  LDSM.16.MT88.4 R16, [R212+0x5800] ;  /* 0x00580000d410783b */ /* 0x000ee20000004200 */
[----:B-1----:R-:W-:-:S05]  /*4a70*/  FFMA.FTZ R0, R103, UR4, -R4 ;  /* 0x0000000467007c23 */ /* 0x002fca0008010804 */
[----:B------:R-:W-:Y:S01]  /*4a80*/  F2FP.F16.F32.PACK_AB R12, R194, R244 ;  /* 0x000000f4c20c723e */ /* 0x000fe200000000ff */
[----:B------:R1:W-:Y:S01]  /*4a90*/  MUFU.EX2 R71, R0 ;  /* 0x0000000000477308 */ /* 0x0003e20000000800 */
[----:B------:R-:W-:Y:S02]  /*4aa0*/  F2FP.F16.F32.PACK_AB R13, R188, R189 ;  /* 0x000000bdbc0d723e */ /* 0x000fe400000000ff */
[----:B------:R-:W-:Y:S02]  /*4ab0*/  F2FP.F16.F32.PACK_AB R14, R236, R237 ;  /* 0x000000edec0e723e */ /* 0x000fe400000000ff */
[----:B------:R-:W-:-:S07]  /*4ac0*/  F2FP.F16.F32.PACK_AB R15, R186, R187 ;  /* 0x000000bbba0f723e */ /* 0x000fce00000000ff */
[----:B--2---:R-:W-:Y:S01]  /*4ad0*/  HMMA.16816.F32 R144, R12, R32, R144 ;  /* 0x000000200c90723c */ /* 0x004fe20000001890 */
[----:B-1----:R-:W-:-:S05]  /*4ae0*/  FFMA.FTZ R0, R84, UR4, -R3 ;  /* 0x0000000454007c23 */ /* 0x002fca0008010803 */
[----:B------:R-:W-:Y:S01]  /*4af0*/  HMMA.16816.F32 R56, R12, R34, R56 ;  /* 0x000000220c38723c */ /* 0x000fe20000001838 */
[----:B------:R1:W-:Y:S02]  /*4b00*/  MUFU.EX2 R70, R0 ;  /* 0x0000000000467308 */ /* 0x0003e40000000800 */
[----:B-1----:R-:W-:-:S06]  /*4b10*/  FFMA.FTZ R0, R85, UR4, -R3 ;  /* 0x0000000455007c23 */ /* 0x002fcc0008010803 */
[----:B------:R1:W2:Y:S02]  /*4b20*/  MUFU.EX2 R69, R0 ;  /* 0x0000000000457308 */ /* 0x0002a40000000800 */
[----:B-1----:R-:W-:Y:S01]  /*4b30*/  FFMA.FTZ R0, R86, UR4, -R3 ;  /* 0x0000000456007c23 */ /* 0x002fe20008010803 */
[----:B--2---:R-:W-:-:S05]  /*4b40*/  F2FP.F16.F32.PACK_AB R9, R69, R70 ;  /* 0x000000464509723e */ /* 0x004fca00000000ff */
[----:B------:R1:W-:Y:S02]  /*4b50*/  MUFU.EX2 R63, R0 ;  /* 0x00000000003f7308 */ /* 0x0003e40000000800 */
[----:B-1----:R-:W-:-:S06]  /*4b60*/  FFMA.FTZ R0, R100, UR4, -R3 ;  /* 0x0000000464007c23 */ /* 0x002fcc0008010803 */
[----:B------:R1:W2:Y:S02]  /*4b70*/  MUFU.EX2 R68, R0 ;  /* 0x0000000000447308 */ /* 0x0002a40000000800 */
[----:B-1----:R-:W-:Y:S01]  /*4b80*/  FFMA.FTZ R0, R107, UR4, -R4 ;  /* 0x000000046b007c23 */ /* 0x002fe20008010804 */
[----:B--2---:R-:W-:-:S05]  /*4b90*/  F2FP.F16.F32.PACK_AB R11, R68, R63 ;  /* 0x0000003f440b723e */ /* 0x004fca00000000ff */
[----:B------:R1:W2:Y:S02]  /*4ba0*/  MUFU.EX2 R65, R0 ;  /* 0x0000000000417308 */ /* 0x0002a40000000800 */
[C---:B------:R-:W-:Y:S06]  /*4bb0*/  HMMA.16816.F32 R48, R8.reuse, R28, R40 ;  /* 0x0000001c0830723c */ /* 0x040fec0000001828 */
[C---:B------:R-:W-:Y:S06]  /*4bc0*/  HMMA.16816.F32 R40, R8.reuse, R30, R44 ;  /* 0x0000001e0828723c */ /* 0x040fec000000182c */
[----:B------:R-:W-:Y:S01]  /*4bd0*/  HMMA.16816.F32 R140, R8, R32, R140 ;  /* 0x00000020088c723c */ /* 0x000fe2000000188c */
[----:B-1----:R-:W-:-:S04]  /*4be0*/  FFMA.FTZ R0, R106, UR4, -R4 ;  /* 0x000000046a007c23 */ /* 0x002fc80008010804 */
[----:B------:R1:W-:Y:S01]  /*4bf0*/  MUFU.EX2 R64, R0 ;  /* 0x0000000000407308 */ /* 0x0003e20000000800 */
[----:B------:R-:W-:Y:S06]  /*4c00*/  HMMA.16816.F32 R152, R8, R34, R152 ;  /* 0x000000220898723c */ /* 0x000fec0000001898 */
[----:B------:R-:W-:Y:S01]  /*4c10*/  HMMA.16816.F32 R32, R12, R28, R52 ;  /* 0x0000001c0c20723c */ /* 0x000fe20000001834 */
[----:B------:R-:W-:Y:S02]  /*4c20*/  F2FP.F16.F32.PACK_AB R8, R74, R77 ;  /* 0x0000004d4a08723e */ /* 0x000fe400000000ff */
[----:B--2---:R-:W-:-:S03]  /*4c30*/  F2FP.F16.F32.PACK_AB R10, R65, R71 ;  /* 0x00000047410a723e */ /* 0x004fc600000000ff */
[----:B------:R-:W-:Y:S01]  /*4c40*/  HMMA.16816.F32 R12, R12, R30, R36 ;  /* 0x0000001e0c0c723c */ /* 0x000fe20000001824 */
[----:B------:R-:W2:Y:S01]  /*4c50*/  LDSM.16.MT88.4 R28, [R213+0x5c00] ;  /* 0x005c0000d51c783b */ /* 0x000ea20000004200 */
[----:B-1----:R-:W-:-:S04]  /*4c60*/  FFMA.FTZ R0, R109, UR4, -R4 ;  /* 0x000000046d007c23 */ /* 0x002fc80008010804 */
[----:B------:R1:W4:Y:S02]  /*4c70*/  MUFU.EX2 R62, R0 ;  /* 0x00000000003e7308 */ /* 0x0003240000000800 */
[----:B-1----:R-:W-:Y:S01]  /*4c80*/  FFMA.FTZ R0, R87, UR4, -R3 ;  /* 0x0000000457007c23 */ /* 0x002fe20008010803 */
[----:B----4-:R-:W-:-:S05]  /*4c90*/  F2FP.F16.F32.PACK_AB R168, R62, R64 ;  /* 0x000000403ea8723e */ /* 0x010fca00000000ff */
        /* <DEDUP_REMOVED lines=11> */
[C---:B---3--:R-:W-:Y:S06]  /*4d50*/  HMMA.16816.F32 R140, R8.reuse, R16, R140 ;  /* 0x00000010088c723c */ /* 0x048fec000000188c */
[C---:B------:R-:W-:Y:S06]  /*4d60*/  HMMA.16816.F32 R152, R8.reuse, R18, R152 ;  /* 0x000000120898723c */ /* 0x040fec0000001898 */
[----:B------:R-:W-:Y:S01]  /*4d70*/  HMMA.16816.F32 R48, R8, R24, R48 ;  /* 0x000000180830723c */ /* 0x000fe20000001830 */
[----:B-1----:R-:W-:Y:S01]  /*4d80*/  FFMA.FTZ R0, R121, UR4, -R4 ;  /* 0x0000000479007c23 */ /* 0x002fe20008010804 */
[----:B------:R-:W-:-:S03]  /*4d90*/  FADD.FTZ R4, R7, R6 ;  /* 0x0000000607047221 */ /* 0x000fc60000010000 */
        /* <DEDUP_REMOVED lines=9> */
[C---:B------:R-:W-:Y:S06]  /*4e30*/  HMMA.16816.F32 R144, R8.reuse, R16, R144 ;  /* 0x000000100890723c */ /* 0x040fec0000001890 */
[C---:B------:R-:W-:Y:S06]  /*4e40*/  HMMA.16816.F32 R56, R8.reuse, R18, R56 ;  /* 0x000000120838723c */ /* 0x040fec0000001838 */
[----:B------:R-:W-:Y:S01]  /*4e50*/  HMMA.16816.F32 R32, R8, R24, R32 ;  /* 0x000000180820723c */ /* 0x000fe20000001820 */
[----:B-1----:R-:W-:-:S05]  /*4e60*/  FFMA.FTZ R0, R110, UR4, -R3 ;  /* 0x000000046e007c23 */ /* 0x002fca0008010803 */
[----:B------:R-:W-:Y:S01]  /*4e70*/  HMMA.16816.F32 R12, R8, R26, R12 ;  /* 0x0000001a080c723c */ /* 0x000fe2000000180c */
[----:B------:R1:W3:Y:S02]  /*4e80*/  MUFU.EX2 R22, R0 ;  /* 0x0000000000167308 */ /* 0x0002e40000000800 */
[--C-:B-1----:R-:W-:Y:S01]  /*4e90*/  FFMA.FTZ R0, R112, UR4, -R3.reuse ;  /* 0x0000000470007c23 */ /* 0x102fe20008010803 */
[----:B------:R-:W-:Y:S01]  /*4ea0*/  FFMA.FTZ R3, R111, UR4, -R3 ;  /* 0x000000046f037c23 */ /* 0x000fe20008010803 */
[----:B---3--:R-:W-:-:S04]  /*4eb0*/  F2FP.F16.F32.PACK_AB R169, R22, R23 ;  /* 0x0000001716a9723e */ /* 0x008fc800000000ff */
[----:B------:R1:W-:Y:S08]  /*4ec0*/  MUFU.EX2 R21, R0 ;  /* 0x0000000000157308 */ /* 0x0003f00000000800 */
[----:B------:R3:W4:Y:S01]  /*4ed0*/  MUFU.EX2 R230, R3 ;  /* 0x0000000300e67308 */ /* 0x0007220000000800 */
[----:B-1----:R-:W-:Y:S01]  /*4ee0*/  FFMA.FTZ R0, R164, UR4, -R5 ;  /* 0x00000004a4007c23 */ /* 0x002fe20008010805 */
[----:B------:R-:W-:-:S06]  /*4ef0*/  F2FP.F16.F32.PACK_AB R164, R221, R201 ;  /* 0x000000c9dda4723e */ /* 0x000fcc00000000ff */
[----:B------:R1:W5:Y:S01]  /*4f00*/  MUFU.EX2 R17, R0 ;  /* 0x0000000000117308 */ /* 0x0003620000000800 */
[----:B---3--:R-:W-:Y:S01]  /*4f10*/  FADD.FTZ R3, R242, R241 ;  /* 0x000000f1f2037221 */ /* 0x008fe20000010000 */
[----:B----4-:R-:W-:-:S07]  /*4f20*/  F2FP.F16.F32.PACK_AB R171, R230, R21 ;  /* 0x00000015e6ab723e */ /* 0x010fce00000000ff */
[----:B------:R-:W-:Y:S01]  /*4f30*/  HMMA.16816.F32 R140, R168, R148, R140 ;  /* 0x00000094a88c723c */ /* 0x000fe2000000188c */
[----:B-1----:R-:W-:Y:S01]  /*4f40*/  FFMA.FTZ R0, R165, UR4, -R5 ;  /* 0x00000004a5007c23 */ /* 0x002fe20008010805 */
[----:B-----5:R-:W-:-:S04]  /*4f50*/  F2FP.F16.F32.PACK_AB R165, R17, R179 ;  /* 0x000000b311a5723e */ /* 0x020fc800000000ff */
[----:B------:R-:W-:Y:S01]  /*4f60*/  HMMA.16816.F32 R152, R168, R150, R152 ;  /* 0x00000096a898723c */ /* 0x000fe20000001898 */
[----:B------:R1:W-:Y:S02]  /*4f70*/  MUFU.EX2 R16, R0 ;  /* 0x0000000000107308 */ /* 0x0003e40000000800 */
[----:B-1----:R-:W-:Y:S01]  /*4f80*/  FFMA.FTZ R0, R166, UR4, -R5 ;  /* 0x00000004a6007c23 */ /* 0x002fe20008010805 */
[----:B------:R-:W-:Y:S01]  /*4f90*/  FADD.FTZ R5, R243, R3 ;  /* 0x00000003f3057221 */ /* 0x000fe20000010000 */
[----:B------:R-:W-:-:S04]  /*4fa0*/  F2FP.F16.F32.PACK_AB R166, R246, R220 ;  /* 0x000000dcf6a6723e */ /* 0x000fc800000000ff */
[----:B------:R1:W3:Y:S01]  /*4fb0*/  MUFU.EX2 R229, R0 ;  /* 0x0000000000e57308 */ /* 0x0002e20000000800 */
[----:B------:R-:W-:Y:S01]  /*4fc0*/  FADD.FTZ R5, R252, R5 ;  /* 0x00000005fc057221 */ /* 0x000fe20000010000 */
[----:B-1----:R-:W-:Y:S01]  /*4fd0*/  FADD.FTZ R0, R159, R158 ;  /* 0x0000009e9f007221 */ /* 0x002fe20000010000 */
[----:B---3--:R-:W-:-:S03]  /*4fe0*/  F2FP.F16.F32.PACK_AB R167, R229, R16 ;  /* 0x00000010e5a7723e */ /* 0x008fc600000000ff */
[----:B------:R-:W-:Y:S01]  /*4ff0*/  FADD.FTZ R3, R156, R0 ;  /* 0x000000009c037221 */ /* 0x000fe20000010000 */
[----:B------:R-:W-:Y:S01]  /*5000*/  FADD.FTZ R0, R129, R2 ;  /* 0x0000000281007221 */ /* 0x000fe20000010000 */
[----:B------:R-:W-:Y:S02]  /*5010*/  FADD.FTZ R2, R114, R4 ;  /* 0x0000000472027221 */ /* 0x000fe40000010000 */
[----:B------:R-:W-:Y:S01]  /*5020*/  FADD.FTZ R4, R157, R3 ;  /* 0x000000039d047221 */ /* 0x000fe20000010000 */
        /* <DEDUP_REMOVED lines=106> */
[----:B------:R-:W-:Y:S01]  /*56d0*/  HMMA.16816.F32 R144, R164, R148, R144 ;  /* 0x00000094a490723c */ /* 0x000fe20000001890 */
[----:B------:R-:W-:Y:S01]  /*56e0*/  FADD.FTZ R4, R220, R4 ;  /* 0x00000004dc047221 */ /* 0x000fe20000010000 */
[----:B------:R-:W-:Y:S01]  /*56f0*/  FADD.FTZ R3, R16, R3 ;  /* 0x0000000310037221 */ /* 0x000fe20000010000 */
[----:B------:R-:W-:Y:S01]  /*5700*/  FADD.FTZ R2, R46, R2 ;  /* 0x000000022e027221 */ /* 0x000fe20000010000 */
[----:B------:R-:W-:Y:S01]  /*5710*/  FADD.FTZ R0, R21, R0 ;  /* 0x0000000015007221 */ /* 0x000fe20000010000 */
[----:B------:R-:W-:Y:S01]  /*5720*/  FADD.FTZ R227, R246, R4 ;  /* 0x00000004f6e37221 */ /* 0x000fe20000010000 */
[----:B--2---:R-:W-:Y:S01]  /*5730*/  HMMA.16816.F32 R156, R168, R28, R48 ;  /* 0x0000001ca89c723c */ /* 0x004fe20000001830 */
[----:B------:R-:W-:Y:S01]  /*5740*/  FADD.FTZ R229, R229, R3 ;  /* 0x00000003e5e57221 */ /* 0x000fe20000010000 */
[----:B------:R-:W-:Y:S01]  /*5750*/  FADD.FTZ R228, R228, R2 ;  /* 0x00000002e4e47221 */ /* 0x000fe20000010000 */
[----:B------:R-:W-:Y:S01]  /*5760*/  FADD.FTZ R230, R230, R0 ;  /* 0x00000000e6e67221 */ /* 0x000fe20000010000 */
[----:B------:R-:W-:-:S02]  /*5770*/  VIADD R223, R217, 0x800 ;  /* 0x00000800d9df7836 */ /* 0x000fc40000000000 */
[C---:B------:R-:W-:Y:S01]  /*5780*/  HMMA.16816.F32 R148, R164.reuse, R150, R56 ;  /* 0x00000096a494723c */ /* 0x040fe20000001838 */
[C---:B------:R-:W-:Y:S02]  /*5790*/  VIADD R222, R217.reuse, 0xc00 ;  /* 0x00000c00d9de7836 */ /* 0x040fe40000000000 */
[C---:B------:R-:W-:Y:S02]  /*57a0*/  VIADD R221, R217.reuse, 0x1000 ;  /* 0x00001000d9dd7836 */ /* 0x040fe40000000000 */
[C---:B------:R-:W-:Y:S01]  /*57b0*/  VIADD R220, R217.reuse, 0x1400 ;  /* 0x00001400d9dc7836 */ /* 0x040fe20000000000 */
[----:B------:R-:W-:Y:S01]  /*57c0*/  HMMA.16816.F32 R160, R164, R28, R32 ;  /* 0x0000001ca4a0723c */ /* 0x000fe20000001820 */
[C---:B------:R-:W-:Y:S02]  /*57d0*/  VIADD R219, R217.reuse, 0x1800 ;  /* 0x00001800d9db7836 */ /* 0x040fe40000000000 */
[----:B------:R-:W-:-:S03]  /*57e0*/  VIADD R218, R217, 0x1c00 ;  /* 0x00001c00d9da7836 */ /* 0x000fc60000000000 */
[-C--:B------:R-:W-:Y:S06]  /*57f0*/  HMMA.16816.F32 R168, R168, R30.reuse, R40 ;  /* 0x0000001ea8a8723c */ /* 0x080fec0000001828 */
[----:B------:R-:W-:Y:S01]  /*5800*/  HMMA.16816.F32 R164, R164, R30, R12 ;  /* 0x0000001ea4a4723c */ /* 0x000fe2000000180c */
[----:B------:R-:W-:-:S08]  /*5810*/  NOP ;  /* 0x0000000000007918 */ /* 0x000fd00000000000 */
[----:B------:R-:W-:-:S15]  /*5820*/  @!P0 BRA `(.L_x_2) ;  /* 0x0000003400dc8947 */ /* 0x000fde0003800000 */
[----:B------:R-:W-:Y:S01]  /*5830*/  IADD3 R225, R225, -0x2, RZ ;  /* 0xfffffffee1e17810 */ /* 0x000fe20007ffe0ff */
[----:B------:R-:W-:Y:S01]  /*5840*/  IMAD.MOV.U32 R3, RZ, RZ, R139 ;  /* 0x000000ffff037224 */ /* 0x000fe200078e008b */
[----:B------:R-:W-:Y:S01]  /*5850*/  MOV R133, R138 ;  /* 0x0000008a00857202 */ /* 0x000fe20000000f00 */
[----:B------:R-:W-:Y:S01]  /*5860*/  IMAD.MOV.U32 R134, RZ, RZ, R137 ;  /* 0x000000ffff867224 */ /* 0x000fe200078e0089 */
[----:B------:R-:W-:Y:S01]  /*5870*/  MOV R135, R20 ;  /* 0x0000001400877202 */ /* 0x000fe20000000f00 */
[----:B------:R-:W-:Y:S01]  /*5880*/  ULDC UR4, c[0x0][0x2ec] ;  /* 0x0000bb0000047ab9 */ /* 0x000fe20000000800 */
[----:B------:R-:W-:Y:S01]  /*5890*/  ULDC.64 UR10, c[0x0][0x220] ;  /* 0x00008800000a7ab9 */ /* 0x000fe20000000a00 */
[----:B------:R-:W-:Y:S01]  /*58a0*/  ULDC.64 UR12, c[0x0][0x250] ;  /* 0x00009400000c7ab9 */ /* 0x000fe20000000a00 */
[----:B------:R-:W-:Y:S01]  /*58b0*/  ULDC.64 UR6, c[0x0][0x218] ;  /* 0x0000860000067ab9 */ /* 0x000fe20000000a00 */
[----:B------:R-:W-:Y:S01]  /*58c0*/  ULDC.64 UR8, c[0x0][0x248] ;  /* 0x0000920000087ab9 */ /* 0x000fe20000000a00 */
[----:B------:R-:W-:Y:S05]  /*58d0*/  BRA `(.L_x_3) ;  /* 0x0000000000687947 */ /* 0x000fea0003800000 */
.L_x_5:
[----:B------:R-:W2:Y:S01]  /*58e0*/  LDL.64 R232, [R1] ;  /* 0x0000000001e87983 */ /* 0x000ea20000100a00 */
[----:B------:R-:W-:Y:S04]  /*58f0*/  VIADD R0, R225, 0xffffffff ;  /* 0xffffffffe1007836 */ /* 0x000fe80000000000 */
[----:B------:R-:W-:Y:S01]  /*5900*/  IMAD.WIDE.U32 R136, R0, UR8, RZ ;  /* 0x0000000800887c25 */ /* 0x000fe2000f8e00ff */
[----:B------:R-:W-:Y:S05]  /*5910*/  SHF.R.S32.HI R2, RZ, 0x1f, R0 ;  /* 0x0000001fff027819 */ /* 0x000fea0000011400 */
[----:B------:R-:W-:Y:S04]  /*5920*/  IMAD R2, R2, UR8, RZ ;  /* 0x0000000802027c24 */ /* 0x000fe8000f8e02ff */
[----:B------:R-:W-:Y:S04]  /*5930*/  IMAD R2, R0, UR9, R2 ;  /* 0x0000000900027c24 */ /* 0x000fe8000f8e0202 */
[----:B------:R-:W-:Y:S01]  /*5940*/  IMAD.IADD R2, R137, 0x1, R2 ;  /* 0x0000000189027824 */ /* 0x000fe200078e0202 */
[----:B--2---:R-:W-:Y:S04]  /*5950*/  LEA R0, P1, R136, R232, 0x7 ;  /* 0x000000e888007211 */ /* 0x004fe800078238ff */
[----:B------:R-:W-:Y:S02]  /*5960*/  LEA R172, P2, R0, UR6, 0x1 ;  /* 0x0000000600ac7c11 */ /* 0x000fe4000f8408ff */
[----:B------:R-:W-:Y:S02]  /*5970*/  LEA.HI.X R2, R136, R249, R2, 0x7, P1 ;  /* 0x000000f988027211 */ /* 0x000fe400008f3c02 */
[----:B------:R-:W-:Y:S02]  /*5980*/  IADD3 R138, P1, R172, UR16, RZ ;  /* 0x00000010ac8a7c10 */ /* 0x000fe4000ff3e0ff */
        /* <DEDUP_REMOVED lines=13> */
[----:B------:R-:W0:Y:S01]  /*5a60*/  LDGDEPBAR ;  /* 0x00000000000079af */ /* 0x000e220000000000 */
[----:B------:R-:W-:Y:S05]  /*5a70*/  BRA `(.L_x_4) ;  /* 0x0000000c00a47947 */ /* 0x000fea0003800000 */
.L_x_3:
[----:B------:R-:W-:Y:S01]  /*5a80*/  SHF.R.S32.HI R0, RZ, 0x1f, R225 ;  /* 0x0000001fff007819 */ /* 0x000fe200000114e1 */
[----:B------:R-:W-:Y:S04]  /*5a90*/  DEPBAR.LE SB0, 0x0 ;  /* 0x000080000000791a */ /* 0x000fe80000000000 */
[----:B------:R-:W-:Y:S01]  /*5aa0*/  BAR.SYNC.DEFER_BLOCKING 0x0 ;  /* 0x0000000000007b1d */ /* 0x000fe20000010000 */
[----:B------:R-:W-:Y:S02]  /*5ab0*/  IMAD R0, R0, UR12, RZ ;  /* 0x0000000c00007c24 */ /* 0x000fe4000f8e02ff */
[C---:B------:R-:W-:Y:S04]  /*5ac0*/  IMAD.WIDE.U32 R4, R225.reuse, UR12, RZ ;  /* 0x0000000ce1047c25 */ /* 0x040fe8000f8e00ff */
[----:B------:R-:W-:Y:S01]  /*5ad0*/  IMAD R2, R225, UR13, R0 ;  /* 0x0000000de1027c24 */ /* 0x000fe2000f8e0200 */
[----:B------:R-:W-:Y:S03]  /*5ae0*/  LEA R0, P0, R4, R250, 0x7 ;  /* 0x000000fa04007211 */ /* 0x000fe600078038ff */
[----:B------:R-:W-:Y:S01]  /*5af0*/  IMAD.IADD R2, R5, 0x1, R2 ;  /* 0x0000000105027824 */ /* 0x000fe200078e0202 */
[----:B------:R-:W-:Y:S04]  /*5b00*/  LEA R8, P1, R0, UR10, 0x1 ;  /* 0x0000000a00087c11 */ /* 0x000fe8000f8208ff */
        /* <DEDUP_REMOVED lines=8> */
[----:B------:R-:W-:Y:S01]  /*5b90*/  LDGSTS.E.BYPASS.LTC128B.128 [R226+0x4000], desc[UR14][R8.64] ;  /* 0x0400000008e27fae */ /* 0x000fe2000b901d4e */
[----:B------:R-:W-:Y:S02]  /*5ba0*/  IADD3 R10, P0, R4, UR20, RZ ;  /* 0x00000014040a7c10 */ /* 0x000fe4000ff1e0ff */
[----:B------:R-:W-:Y:S04]  /*5bb0*/  IADD3.X R5, R7, UR21, RZ, P1, !PT ;  /* 0x0000001507057c10 */ /* 0x000fe80008ffe4ff */
[----:B------:R-:W-:Y:S01]  /*5bc0*/  IADD3.X R11, R5, UR21, RZ, P0, !PT ;  /* 0x00000015050b7c10 */ /* 0x000fe200087fe4ff */
[----:B------:R-:W-:Y:S01]  /*5bd0*/  LDGSTS.E.BYPASS.LTC128B.128 [R226+0x4800], desc[UR14][R6.64] ;  /* 0x0480000006e27fae */ /* 0x000fe2000b901d4e */
[----:B------:R-:W-:Y:S07]  /*5be0*/  ISETP.GT.AND P0, PT, R225, RZ, PT ;  /* 0x000000ffe100720c */ /* 0x000fee0003f04270 */
[----:B------:R1:W-:Y:S08]  /*5bf0*/  LDGSTS.E.BYPASS.LTC128B.128 [R226+0x5000], desc[UR14][R4.64] ;  /* 0x0500000004e27fae */ /* 0x0003f0000b901d4e */
[----:B------:R2:W-:Y:S08]  /*5c00*/  LDGSTS.E.BYPASS.LTC128B.128 [R226+0x5800], desc[UR14][R10.64] ;  /* 0x058000000ae27fae */ /* 0x0005f0000b901d4e */
[----:B------:R-:W-:Y:S08]  /*5c10*/  LDSM.16.M88.4 R128, [R215] ;  /* 0x00000000d780783b */ /* 0x000ff00000000200 */
[----:B------:R-:W1:Y:S08]  /*5c20*/  LDSM.16.M88.4 R16, [R214] ;  /* 0x00000000d610783b */ /* 0x000e700000000200 */
[----:B------:R-:W2:Y:S08]  /*5c30*/  LDSM.16.M88.4 R124, [R215+0x1000] ;  /* 0x00100000d77c783b */ /* 0x000eb00000000200 */
[----:B------:R-:W3:Y:S08]  /*5c40*/  LDSM.16.M88.4 R32, [R214+0x400] ;  /* 0x00040000d620783b */ /* 0x000ef00000000200 */
[----:B------:R-:W0:Y:S08]  /*5c50*/  LDGDEPBAR ;  /* 0x00000000000079af */ /* 0x000e300000000000 */
[----:B------:R-:W4:Y:S08]  /*5c60*/  LDSM.16.M88.4 R48, [R214+0x800] ;  /* 0x00080000d630783b */ /* 0x000f300000000200 */
[----:B------:R-:W5:Y:S01]  /*5c70*/  LDSM.16.M88.4 R64, [R214+0xc00] ;  /* 0x000c0000d640783b */ /* 0x000f620000000200 */
[-C--:B-1----:R-:W-:Y:S07]  /*5c80*/  HMMA.16816.F32 R4, R128, R16.reuse, RZ ;  /* 0x000000108004723c */ /* 0x082fee00000018ff */
[----:B------:R-:W1:Y:S01]  /*5c90*/  LDSM.16.M88.4 R80, [R214+0x1000] ;  /* 0x00100000d650783b */ /* 0x000e620000000200 */
[C---:B--2---:R-:W-:Y:S07]  /*5ca0*/  HMMA.16816.F32 R8, R124.reuse, R16, RZ ;  /* 0x000000107c08723c */ /* 0x044fee00000018ff */
[----:B------:R-:W2:Y:S01]  /*5cb0*/  LDSM.16.M88.4 R96, [R214+0x1400] ;  /* 0x00140000d660783b */ /* 0x000ea20000000200 */
[-C--:B------:R-:W-:Y:S06]  /*5cc0*/  HMMA.16816.F32 R12, R124, R18.reuse, RZ ;  /* 0x000000127c0c723c */ /* 0x080fec00000018ff */
[C---:B------:R-:W-:Y:S01]  /*5cd0*/  HMMA.16816.F32 R16, R128.reuse, R18, RZ ;  /* 0x000000128010723c */ /* 0x040fe200000018ff */
[----:B------:R-:W2:Y:S05]  /*5ce0*/  LDSM.16.M88.4 R112, [R214+0x1800] ;  /* 0x00180000d670783b */ /* 0x000eaa0000000200 */
[-C--:B---3--:R-:W-:Y:S03]  /*5cf0*/  HMMA.16816.F32 R20, R128, R32.reuse, RZ ;  /* 0x000000208014723c */ /* 0x088fe600000018ff */
[----:B------:R-:W3:Y:S03]  /*5d00*/  LDSM.16.M88.4 R136, [R214+0x1c00] ;  /* 0x001c0000d688783b */ /* 0x000ee60000000200 */
[C---:B------:R-:W-:Y:S05]  /*5d10*/  HMMA.16816.F32 R24, R124.reuse, R32, RZ ;  /* 0x000000207c18723c */ /* 0x040fea00000018ff */
[----:B------:R-:W-:Y:S01]  /*5d20*/  LDSM.16.M88.4 R172, [R216] ;  /* 0x00000000d8ac783b */ /* 0x000fe20000000200 */
[-C--:B------:R-:W-:Y:S06]  /*5d30*/  HMMA.16816.F32 R28, R124, R34.reuse, RZ ;  /* 0x000000227c1c723c */ /* 0x080fec00000018ff */
[C---:B------:R-:W-:Y:S01]  /*5d40*/  HMMA.16816.F32 R32, R128.reuse, R34, RZ ;  /* 0x000000228020723c */ /* 0x040fe200000018ff */
[----:B------:R-:W3:Y:S05]  /*5d50*/  LDSM.16.M88.4 R176, [R217] ;  /* 0x00000000d9b0783b */ /* 0x000eea0000000200 */
[-C--:B----4-:R-:W-:Y:S03]  /*5d60*/  HMMA.16816.F32 R36, R128, R48.reuse, RZ ;  /* 0x000000308024723c */ /* 0x090fe600000018ff */
[----:B------:R-:W4:Y:S03]  /*5d70*/  LDSM.16.M88.4 R180, [R216+0x1000] ;  /* 0x00100000d8b4783b */ /* 0x000f260000000200 */
[C---:B------:R-:W-:Y:S05]  /*5d80*/  HMMA.16816.F32 R40, R124.reuse, R48, RZ ;  /* 0x000000307c28723c */ /* 0x040fea00000018ff */
[----:B------:R-:W4:Y:S01]  /*5d90*/  LDSM.16.M88.4 R184, [R224] ;  /* 0x00000000e0b8783b */ /* 0x000f220000000200 */
[-C--:B------:R-:W-:Y:S06]  /*5da0*/  HMMA.16816.F32 R44, R124, R50.reuse, RZ ;  /* 0x000000327c2c723c */ /* 0x080fec00000018ff */
[C---:B------:R-:W-:Y:S01]  /*5db0*/  HMMA.16816.F32 R48, R128.reuse, R50, RZ ;  /* 0x000000328030723c */ /* 0x040fe200000018ff */
[----:B------:R-:W4:Y:S05]  /*5dc0*/  LDSM.16.M88.4 R188, [R223] ;  /* 0x00000000dfbc783b */ /* 0x000f2a0000000200 */
[-C--:B-----5:R-:W-:Y:S03]  /*5dd0*/  HMMA.16816.F32 R52, R128, R64.reuse, RZ ;  /* 0x000000408034723c */ /* 0x0a0fe600000018ff */
[----:B------:R-:W5:Y:S03]  /*5de0*/  LDSM.16.M88.4 R192, [R222] ;  /* 0x00000000dec0783b */ /* 0x000f660000000200 */
[C---:B------:R-:W-:Y:S05]  /*5df0*/  HMMA.16816.F32 R56, R124.reuse, R64, RZ ;  /* 0x000000407c38723c */ /* 0x040fea00000018ff */
[----:B------:R-:W5:Y:S01]  /*5e00*/  LDSM.16.M88.4 R196, [R221] ;  /* 0x00000000ddc4783b */ /* 0x000f620000000200 */
[-C--:B------:R-:W-:Y:S06]  /*5e10*/  HMMA.16816.F32 R60, R124, R66.reuse, RZ ;  /* 0x000000427c3c723c */ /* 0x080fec00000018ff */
[C---:B------:R-:W-:Y:S01]  /*5e20*/  HMMA.16816.F32 R64, R128.reuse, R66, RZ ;  /* 0x000000428040723c */ /* 0x040fe200000018ff */
[----:B------:R-:W5:Y:S05]  /*5e30*/  LDSM.16.M88.4 R200, [R220] ;  /* 0x00000000dcc8783b */ /* 0x000f6a0000000200 */
[-C--:B-1----:R-:W-:Y:S03]  /*5e40*/  HMMA.16816.F32 R68, R128, R80.reuse, RZ ;  /* 0x000000508044723c */ /* 0x082fe600000018ff */
[----:B------:R-:W1:Y:S03]  /*5e50*/  LDSM.16.M88.4 R204, [R219] ;  /* 0x00000000dbcc783b */ /* 0x000e660000000200 */
[C---:B------:R-:W-:Y:S05]  /*5e60*/  HMMA.16816.F32 R72, R124.reuse, R80, RZ ;  /* 0x000000507c48723c */ /* 0x040fea00000018ff */
[----:B------:R-:W1:Y:S01]  /*5e70*/  LDSM.16.M88.4 R208, [R218] ;  /* 0x00000000dad0783b */ /* 0x000e620000000200 */
[-C--:B------:R-:W-:Y:S01]  /*5e80*/  HMMA.16816.F32 R76, R124, R82.reuse, RZ ;  /* 0x000000527c4c723c */ /* 0x080fe200000018ff */
[----:B------:R-:W-:Y:S05]  /*5e90*/  DEPBAR.LE SB0, 0x0 ;  /* 0x000080000000791a */ /* 0x000fea0000000000 */
[C---:B------:R-:W-:Y:S01]  /*5ea0*/  HMMA.16816.F32 R80, R128.reuse, R82, RZ ;  /* 0x000000528050723c */ /* 0x040fe200000018ff */
[----:B------:R-:W-:Y:S05]  /*5eb0*/  BAR.SYNC.DEFER_BLOCKING 0x0 ;  /* 0x0000000000007b1d */ /* 0x000fea0000010000 */
[-C--:B--2---:R-:W-:Y:S06]  /*5ec0*/  HMMA.16816.F32 R84, R128, R96.reuse, RZ ;  /* 0x000000608054723c */ /* 0x084fec00000018ff */
[C---:B------:R-:W-:Y:S06]  /*5ed0*/  HMMA.16816.F32 R88, R124.reuse, R96, RZ ;  /* 0x000000607c58723c */ /* 0x040fec00000018ff */
[-C--:B------:R-:W-:Y:S06]  /*5ee0*/  HMMA.16816.F32 R92, R124, R98.reuse, RZ ;  /* 0x000000627c5c723c */ /* 0x080fec00000018ff */
[C---:B------:R-:W-:Y:S06]  /*5ef0*/  HMMA.16816.F32 R96, R128.reuse, R98, RZ ;  /* 0x000000628060723c */ /* 0x040fec00000018ff */
[-C--:B------:R-:W-:Y:S06]  /*5f00*/  HMMA.16816.F32 R100, R128, R112.reuse, RZ ;  /* 0x000000708064723c */ /* 0x080fec00000018ff */
[C---:B------:R-:W-:Y:S06]  /*5f10*/  HMMA.16816.F32 R104, R124.reuse, R112, RZ ;  /* 0x000000707c68723c */ /* 0x040fec00000018ff */
[-C--:B------:R-:W-:Y:S06]  /*5f20*/  HMMA.16816.F32 R108, R124, R114.reuse, RZ ;  /* 0x000000727c6c723c */ /* 0x080fec00000018ff */
[C---:B------:R-:W-:Y:S06]  /*5f30*/  HMMA.16816.F32 R112, R128.reuse, R114, RZ ;  /* 0x000000728070723c */ /* 0x040fec00000018ff */
[-C--:B---3--:R-:W-:Y:S06]  /*5f40*/  HMMA.16816.F32 R116, R128, R136.reuse, RZ ;  /* 0x000000888074723c */ /* 0x088fec00000018ff */
[C---:B------:R-:W-:Y:S06]  /*5f50*/  HMMA.16816.F32 R120, R124.reuse, R136, RZ ;  /* 0x000000887c78723c */ /* 0x040fec00000018ff */
[-C--:B------:R-:W-:Y:S06]  /*5f60*/  HMMA.16816.F32 R124, R124, R138.reuse, RZ ;  /* 0x0000008a7c7c723c */ /* 0x080fec00000018ff */
[----:B------:R-:W-:Y:S06]  /*5f70*/  HMMA.16816.F32 R128, R128, R138, RZ ;  /* 0x0000008a8080723c */ /* 0x000fec00000018ff */
[-C--:B------:R-:W-:Y:S06]  /*5f80*/  HMMA.16816.F32 R4, R172, R176.reuse, R4 ;  /* 0x000000b0ac04723c */ /* 0x080fec0000001804 */
[C---:B----4-:R-:W-:Y:S06]  /*5f90*/  HMMA.16816.F32 R8, R180.reuse, R176, R8 ;  /* 0x000000b0b408723c */ /* 0x050fec0000001808 */
[-C--:B------:R-:W-:Y:S06]  /*5fa0*/  HMMA.16816.F32 R12, R180, R178.reuse, R12 ;  /* 0x000000b2b40c723c */ /* 0x080fec000000180c */
[C---:B------:R-:W-:Y:S06]  /*5fb0*/  HMMA.16816.F32 R16, R172.reuse, R178, R16 ;  /* 0x000000b2ac10723c */ /* 0x040fec0000001810 */
[----:B------:R-:W-:Y:S01]  /*5fc0*/  FMNMX.FTZ R0, R4, R3, !PT ;  /* 0x0000000304007209 */ /* 0x000fe20007810000 */
[-C--:B------:R-:W-:Y:S04]  /*5fd0*/  HMMA.16816.F32 R20, R172, R184.reuse, R20 ;  /* 0x000000b8ac14723c */ /* 0x080fe80000001814 */
[----:B------:R-:W-:Y:S02]  /*5fe0*/  FMNMX.FTZ R2, R6, R133, !PT ;  /* 0x0000008506027209 */ /* 0x000fe40007810000 */
[----:B------:R-:W-:Y:S01]  /*5ff0*/  FMNMX.FTZ R132, R5, R0, !PT ;  /* 0x0000000005847209 */ /* 0x000fe20007810000 */
[C---:B------:R-:W-:Y:S04]  /*6000*/  HMMA.16816.F32 R24, R180.reuse, R184, R24 ;  /* 0x000000b8b418723c */ /* 0x040fe80000001818 */
[----:B------:R-:W-:Y:S02]  /*6010*/  FMNMX.FTZ R0, R7, R2, !PT ;  /* 0x0000000207007209 */ /* 0x000fe40007810000 */
[-C--:B------:R-:W-:Y:S05]  /*6020*/  HMMA.16816.F32 R28, R180, R186.reuse, R28 ;  /* 0x000000bab41c723c */ /* 0x080fea000000181c */
[----:B------:R-:W-:Y:S01]  /*6030*/  FMNMX.FTZ R2, R16, R132, !PT ;  /* 0x0000008410027209 */ /* 0x000fe20007810000 */
[C---:B------:R-:W-:Y:S05]  /*6040*/  HMMA.16816.F32 R32, R172.reuse, R186, R32 ;  /* 0x000000baac20723c */ /* 0x040fea0000001820 */
[----:B------:R-:W-:Y:S01]  /*6050*/  FMNMX.FTZ R132, R8, R134, !PT ;  /* 0x0000008608847209 */ /* 0x000fe20007810000 */
        /* <DEDUP_REMOVED lines=8> */
[-C--:B-----5:R-:W-:Y:S05]  /*60e0*/  HMMA.16816.F32 R52, R172, R192.reuse, R52 ;  /* 0x000000c0ac34723c */ /* 0x0a0fea0000001834 */
        /* <DEDUP_REMOVED lines=23> */
[-C--:B-1----:R-:W-:Y:S05]  /*6260*/  HMMA.16816.F32 R100, R172, R204.reuse, R100 ;  /* 0x000000ccac64723c */ /* 0x082fea0000001864 */
        /* <DEDUP_REMOVED lines=13> */
[----:B------:R-:W-:Y:S05]  /*6340*/  HMMA.16816.F32 R128, R172, R210, R128 ;  /* 0x000000d2ac80723c */ /* 0x000fea0000001880 */
[----:B------:R-:W-:Y:S02]  /*6350*/  FMNMX.FTZ R2, R28, R2, !PT ;  /* 0x000000021c027209 */ /* 0x000fe40007810000 */
[----:B------:R-:W-:Y:S04]  /*6360*/  FMNMX.FTZ R132, R38, R132, !PT ;  /* 0x0000008426847209 */ /* 0x000fe80007810000 */
[----:B------:R-:W-:Y:S02]  /*6370*/  FMNMX.FTZ R176, R37, R176, !PT ;  /* 0x000000b025b07209 */ /* 0x000fe40007810000 */
        /* <DEDUP_REMOVED lines=87> */
[----:B------:R-:W-:Y:S01]  /*68f0*/  FMNMX.FTZ R176, R129, R176, !PT ;  /* 0x000000b081b07209 */ /* 0x000fe20007810000 */
[----:B------:R-:W-:Y:S06]  /*6900*/  @P0 BRA `(.L_x_5) ;  /* 0xffffffec00f40947 */ /* 0x000fec000383ffff */
.L_x_4:
[----:B-1----:R-:W-:Y:S01]  /*6910*/  SHFL.BFLY PT, R139, R176, 0x2, 0x1f ;  /* 0x0c401f00b08b7f89 */ /* 0x002fe200000e0000 */
[----:B------:R-:W-:Y:S02]  /*6920*/  FMNMX.FTZ R136, R131, R177, !PT ;  /* 0x000000b183887209 */ /* 0x000fe40007810000 */
[----:B------:R-:W-:Y:S02]  /*6930*/  FMNMX.FTZ R0, R122, R178, !PT ;  /* 0x000000b27a007209 */ /* 0x000fe40007810000 */
[----:B------:R-:W-:Y:S03]  /*6940*/  FMNMX.FTZ R2, R121, R132, !PT ;  /* 0x0000008479027209 */ /* 0x000fe60007810000 */
[----:B------:R-:W-:Y:S01]  /*6950*/  SHFL.BFLY PT, R172, R136, 0x2, 0x1f ;  /* 0x0c401f0088ac7f89 */ /* 0x000fe200000e0000 */
[----:B------:R-:W-:Y:S02]  /*6960*/  FMNMX.FTZ R0, R123, R0, !PT ;  /* 0x000000007b007209 */ /* 0x000fe40007810000 */
[----:B------:R-:W-:Y:S02]  /*6970*/  FMNMX.FTZ R2, R124, R2, !PT ;  /* 0x000000027c027209 */ /* 0x000fe40007810000 */
[----:B------:R-:W-:Y:S02]  /*6980*/  FMNMX.FTZ R0, R126, R0, !PT ;  /* 0x000000007e007209 */ /* 0x000fe40007810000 */
[----:B------:R-:W-:Y:S02]  /*6990*/  FMNMX.FTZ R132, R125, R2, !PT ;  /* 0x000000027d847209 */ /* 0x000fe40007810000 */
[----:B------:R-:W-:Y:S02]  /*69a0*/  FMNMX.FTZ R0, R127, R0, !PT ;  /* 0x000000007f007209 */ /* 0x000fe40007810000 */
[----:B------:R-:W-:Y:S01]  /*69b0*/  IADD3 R225, R225, -0x1, RZ ;  /* 0xffffffffe1e17810 */ /* 0x000fe20007ffe0ff */
[----:B------:R-:W-:Y:S08]  /*69c0*/  SHFL.BFLY PT, R137, R132, 0x2, 0x1f ;  /* 0x0c401f0084897f89 */ /* 0x000ff000000e0000 */
[----:B------:R-:W1:Y:S02]  /*69d0*/  SHFL.BFLY PT, R2, R0, 0x2, 0x1f ;  /* 0x0c401f0000027f89 */ /* 0x000e6400000e0000 */
[----:B-1----:R-:W-:Y:S02]  /*69e0*/  FMNMX.FTZ R2, R0, R2, !PT ;  /* 0x0000000200027209 */ /* 0x002fe40007810000 */
[----:B------:R-:W-:Y:S02]  /*69f0*/  FMNMX.FTZ R136, R136, R172, !PT ;  /* 0x000000ac88887209 */ /* 0x000fe40007810000 */
[----:B------:R-:W-:Y:S02]  /*6a00*/  FMNMX.FTZ R139, R176, R139, !PT ;  /* 0x0000008bb08b7209 */ /* 0x000fe40007810000 */
[----:B------:R-:W-:Y:S01]  /*6a10*/  FMNMX.FTZ R137, R132, R137, !PT ;  /* 0x0000008984897209 */ /* 0x000fe20007810000 */
[----:B------:R-:W-:Y:S08]  /*6a20*/  SHFL.BFLY PT, R172, R136, 0x1, 0x1f ;  /* 0x0c201f0088ac7f89 */ /* 0x000ff000000e0000 */
[----:B------:R-:W1:Y:S08]  /*6a30*/  SHFL.BFLY PT, R138, R139, 0x1, 0x1f ;  /* 0x0c201f008b8a7f89 */ /* 0x000e7000000e0000 */
[----:B------:R-:W2:Y:S08]  /*6a40*/  SHFL.BFLY PT, R173, R137, 0x1, 0x1f ;  /* 0x0c201f0089ad7f89 */ /* 0x000eb000000e0000 */
[----:B------:R-:W3:Y:S01]  /*6a50*/  SHFL.BFLY PT, R132, R2, 0x1, 0x1f ;  /* 0x0c201f0002847f89 */ /* 0x000ee200000e0000 */
[----:B-1----:R-:W-:Y:S02]  /*6a60*/  FMNMX.FTZ R139, R139, R138, !PT ;  /* 0x0000008a8b8b7209 */ /* 0x002fe40007810000 */
[----:B------:R-:W-:Y:S02]  /*6a70*/  FMNMX.FTZ R138, R136, R172, !PT ;  /* 0x000000ac888a7209 */ /* 0x000fe40007810000 */
[C---:B------:R-:W-:Y:S01]  /*6a80*/  FSETP.NEU.FTZ.AND P1, PT, R139.reuse, -INF , PT ;  /* 0xff8000008b00780b */ /* 0x040fe20003f3d000 */
[----:B------:R-:W-:Y:S01]  /*6a90*/  FADD.FTZ R0, -R139, R3 ;  /* 0x000000038b007221 */ /* 0x000fe20000010100 */
[----:B--2---:R-:W-:Y:S03]  /*6aa0*/  FMNMX.FTZ R137, R137, R173, !PT ;  /* 0x000000ad89897209 */ /* 0x004fe60007810000 */
[----:B------:R-:W-:Y:S01]  /*6ab0*/  FMUL.FTZ R3, R0, UR4 ;  /* 0x0000000400037c20 */ /* 0x000fe20008410000 */
[----:B------:R-:W-:Y:S03]  /*6ac0*/  FADD.FTZ R0, -R138, R133 ;  /* 0x000000858a007221 */ /* 0x000fe60000010100 */
[----:B------:R1:W2:Y:S02]  /*6ad0*/  MUFU.EX2 R136, R3 ;  /* 0x0000000300887308 */ /* 0x0002a40000000800 */
[----:B-1----:R-:W-:Y:S01]  /*6ae0*/  FMUL.FTZ R3, R0, UR4 ;  /* 0x0000000400037c20 */ /* 0x002fe20008410000 */
[----:B------:R-:W-:Y:S01]  /*6af0*/  FADD.FTZ R0, -R137, R134 ;  /* 0x0000008689007221 */ /* 0x000fe20000010100 */
[----:B------:R-:W-:Y:S06]  /*6b00*/  FMUL.FTZ R134, R138, UR4 ;  /* 0x000000048a867c20 */ /* 0x000fec0008410000 */
[----:B------:R3:W1:Y:S02]  /*6b10*/  MUFU.EX2 R133, R3 ;  /* 0x0000000300857308 */ /* 0x0006640000000800 */
[----:B---3--:R-:W-:Y:S01]  /*6b20*/  FMNMX.FTZ R3, R2, R132, !PT ;  /* 0x0000008402037209 */ /* 0x008fe20007810000 */
[----:B------:R-:W-:Y:S01]  /*6b30*/  FMUL.FTZ R132, R139, UR4 ;  /* 0x000000048b847c20 */ /* 0x000fe20008410000 */
[----:B------:R-:W-:Y:S03]  /*6b40*/  FMUL.FTZ R2, R0, UR4 ;  /* 0x0000000400027c20 */ /* 0x000fe60008410000 */
[C---:B------:R-:W-:Y:S01]  /*6b50*/  FMUL.FTZ R172, R3.reuse, UR4 ;  /* 0x0000000403ac7c20 */ /* 0x040fe20008410000 */
[----:B------:R-:W-:Y:S01]  /*6b60*/  FSEL R132, R132, RZ, P1 ;  /* 0x000000ff84847208 */ /* 0x000fe20000800000 */
[----:B------:R-:W-:Y:S01]  /*6b70*/  FADD.FTZ R0, -R3, R135 ;  /* 0x0000008703007221 */ /* 0x000fe20000010100 */
[----:B------:R-:W-:Y:S01]  /*6b80*/  MUFU.EX2 R2, R2 ;  /* 0x0000000200027308 */ /* 0x000fe20000000800 */
[----:B------:R-:W-:Y:S01]  /*6b90*/  FSETP.NEU.FTZ.AND P1, PT, R138, -INF , PT ;  /* 0xff8000008a00780b */ /* 0x000fe20003f3d000 */
[----:B------:R-:W-:Y:S01]  /*6ba0*/  FMUL.FTZ R135, R137, UR4 ;  /* 0x0000000489877c20 */ /* 0x000fe20008410000 */
[--C-:B------:R-:W-:Y:S01]  /*6bb0*/  FFMA.FTZ R20, R20, UR4, -R132.reuse ;  /* 0x0000000414147c23 */ /* 0x100fe20008010884 */
[--C-:B------:R-:W-:Y:S01]  /*6bc0*/  FFMA.FTZ R21, R21, UR4, -R132.reuse ;  /* 0x0000000415157c23 */ /* 0x100fe20008010884 */
[--C-:B------:R-:W-:Y:S01]  /*6bd0*/  FFMA.FTZ R48, R48, UR4, -R132.reuse ;  /* 0x0000000430307c23 */ /* 0x100fe20008010884 */
[--C-:B------:R-:W-:Y:S01]  /*6be0*/  FFMA.FTZ R49, R49, UR4, -R132.reuse ;  /* 0x0000000431317c23 */ /* 0x100fe20008010884 */
[--C-:B------:R-:W-:Y:S03]  /*6bf0*/  FFMA.FTZ R52, R52, UR4, -R132.reuse ;  /* 0x0000000434347c23 */ /* 0x100fe60008010884 */
[----:B------:R-:W-:Y:S01]  /*6c00*/  MUFU.EX2 R190, R20 ;  /* 0x0000001400be7308 */ /* 0x000fe20000000800 */
[--C-:B------:R-:W-:Y:S01]  /*6c10*/  FFMA.FTZ R53, R53, UR4, -R132.reuse ;  /* 0x0000000435357c23 */ /* 0x100fe20008010884 */
[----:B------:R-:W-:Y:S01]  /*6c20*/  FSEL R134, R134, RZ, P1 ;  /* 0x000000ff86867208 */ /* 0x000fe20000800000 */
[--C-:B------:R-:W-:Y:S01]  /*6c30*/  FFMA.FTZ R16, R16, UR4, -R132.reuse ;  /* 0x0000000410107c23 */ /* 0x100fe20008010884 */
[--C-:B------:R-:W-:Y:S01]  /*6c40*/  FFMA.FTZ R17, R17, UR4, -R132.reuse ;  /* 0x0000000411117c23 */ /* 0x100fe20008010884 */
[----:B------:R-:W-:Y:S01]  /*6c50*/  FSETP.NEU.FTZ.AND P1, PT, R137, -INF , PT ;  /* 0xff8000008900780b */ /* 0x000fe20003f3d000 */
[----:B------:R-:W-:Y:S01]  /*6c60*/  FFMA.FTZ R36, R36, UR4, -R132 ;  /* 0x0000000424247c23 */ /* 0x000fe20008010884 */
[--C-:B------:R-:W-:Y:S03]  /*6c70*/  FFMA.FTZ R22, R22, UR4, -R134.reuse ;  /* 0x0000000416167c23 */ /* 0x100fe60008010886 */
[----:B------:R-:W-:Y:S01]  /*6c80*/  MUFU.EX2 R197, R21 ;  /* 0x0000001500c57308 */ /* 0x000fe20000000800 */
[--C-:B------:R-:W-:Y:S01]  /*6c90*/  FFMA.FTZ R23, R23, UR4, -R134.reuse ;  /* 0x0000000417177c23 */ /* 0x100fe20008010886 */
[--C-:B------:R-:W-:Y:S01]  /*6ca0*/  FFMA.FTZ R50, R50, UR4, -R134.reuse ;  /* 0x0000000432327c23 */ /* 0x100fe20008010886 */
[--C-:B------:R-:W-:Y:S01]  /*6cb0*/  FFMA.FTZ R51, R51, UR4, -R134.reuse ;  /* 0x0000000433337c23 */ /* 0x100fe20008010886 */
[--C-:B------:R-:W-:Y:S01]  /*6cc0*/  FFMA.FTZ R54, R54, UR4, -R134.reuse ;  /* 0x0000000436367c23 */ /* 0x100fe20008010886 */
[--C-:B------:R-:W-:Y:S01]  /*6cd0*/  FFMA.FTZ R55, R55, UR4, -R134.reuse ;  /* 0x0000000437377c23 */ /* 0x100fe20008010886 */
[----:B------:R-:W-:Y:S01]  /*6ce0*/  FSEL R135, R135, RZ, P1 ;  /* 0x000000ff87877208 */ /* 0x000fe20000800000 */
[--C-:B------:R-:W-:Y:S03]  /*6cf0*/  FFMA.FTZ R18, R18, UR4, -R134.reuse ;  /* 0x0000000412127c23 */ /* 0x100fe60008010886 */
[----:B------:R-:W-:Y:S01]  /*6d00*/  MUFU.EX2 R189, R22 ;  /* 0x0000001600bd7308 */ /* 0x000fe20000000800 */
[----:B------:R-:W-:Y:S01]  /*6d10*/  FFMA.FTZ R19, R19, UR4, -R134 ;  /* 0x0000000413137c23 */ /* 0x000fe20008010886 */
[----:B------:R-:W-:Y:S01]  /*6d20*/  FSETP.NEU.FTZ.AND P1, PT, R3, -INF , PT ;  /* 0xff8000000300780b */ /* 0x000fe20003f3d000 */
[--C-:B------:R-:W-:Y:S01]  /*6d30*/  FFMA.FTZ R44, R44, UR4, -R135.reuse ;  /* 0x000000042c2c7c23 */ /* 0x100fe20008010887 */
[--C-:B------:R-:W-:Y:S01]  /*6d40*/  FFMA.FTZ R45, R45, UR4, -R135.reuse ;  /* 0x000000042d2d7c23 */ /* 0x100fe20008010887 */
[----:B------:R-:W-:Y:S01]  /*6d50*/  FFMA.FTZ R37, R37, UR4, -R132 ;  /* 0x0000000425257c23 */ /* 0x000fe20008010884 */
[----:B------:R-:W-:Y:S01]  /*6d60*/  FSEL R172, R172, RZ, P1 ;  /* 0x000000ffacac7208 */ /* 0x000fe20000800000 */
[--C-:B------:R-:W-:Y:S03]  /*6d70*/  FFMA.FTZ R38, R38, UR4, -R134.reuse ;  /* 0x0000000426267c23 */ /* 0x100fe60008010886 */
[----:B------:R3:W-:Y:S01]  /*6d80*/  MUFU.EX2 R194, R23 ;  /* 0x0000001700c27308 */ /* 0x0007e20000000800 */
[----:B------:R-:W-:Y:S01]  /*6d90*/  FFMA.FTZ R39, R39, UR4, -R134 ;  /* 0x0000000427277c23 */ /* 0x000fe20008010886 */
[--C-:B------:R-:W-:Y:S01]  /*6da0*/  FFMA.FTZ R40, R40, UR4, -R135.reuse ;  /* 0x0000000428287c23 */ /* 0x100fe20008010887 */
[--C-:B------:R-:W-:Y:S01]  /*6db0*/  FFMA.FTZ R46, R46, UR4, -R172.reuse ;  /* 0x000000042e2e7c23 */ /* 0x100fe200080108ac */
[--C-:B------:R-:W-:Y:S01]  /*6dc0*/  FFMA.FTZ R47, R47, UR4, -R172.reuse ;  /* 0x000000042f2f7c23 */ /* 0x100fe200080108ac */
[--C-:B------:R-:W-:Y:S01]  /*6dd0*/  FFMA.FTZ R41, R41, UR4, -R135.reuse ;  /* 0x0000000429297c23 */ /* 0x100fe20008010887 */
[--C-:B------:R-:W-:Y:S01]  /*6de0*/  FFMA.FTZ R42, R42, UR4, -R172.reuse ;  /* 0x000000042a2a7c23 */ /* 0x100fe200080108ac */
[--C-:B------:R-:W-:Y:S03]  /*6df0*/  FFMA.FTZ R43, R43, UR4, -R172.reuse ;  /* 0x000000042b2b7c23 */ /* 0x100fe600080108ac */
[----:B------:R-:W-:Y:S01]  /*6e00*/  MUFU.EX2 R208, R44 ;  /* 0x0000002c00d07308 */ /* 0x000fe20000000800 */
[--C-:B------:R-:W-:Y:S01]  /*6e10*/  FFMA.FTZ R24, R24, UR4, -R135.reuse ;  /* 0x0000000418187c23 */ /* 0x100fe20008010887 */
[--C-:B------:R-:W-:Y:S01]  /*6e20*/  FFMA.FTZ R25, R25, UR4, -R135.reuse ;  /* 0x0000000419197c23 */ /* 0x100fe20008010887 */
[--C-:B------:R-:W-:Y:S01]  /*6e30*/  FFMA.FTZ R26, R26, UR4, -R172.reuse ;  /* 0x000000041a1a7c23 */ /* 0x100fe200080108ac */
[--C-:B------:R-:W-:Y:S01]  /*6e40*/  FFMA.FTZ R27, R27, UR4, -R172.reuse ;  /* 0x000000041b1b7c23 */ /* 0x100fe200080108ac */
[--C-:B------:R-:W-:Y:S01]  /*6e50*/  FFMA.FTZ R28, R28, UR4, -R135.reuse ;  /* 0x000000041c1c7c23 */ /* 0x100fe20008010887 */
[--C-:B------:R-:W-:Y:S01]  /*6e60*/  FFMA.FTZ R29, R29, UR4, -R135.reuse ;  /* 0x000000041d1d7c23 */ /* 0x100fe20008010887 */
[--C-:B------:R-:W-:Y:S03]  /*6e70*/  FFMA.FTZ R30, R30, UR4, -R172.reuse ;  /* 0x000000041e1e7c23 */ /* 0x100fe600080108ac */
[----:B------:R-:W-:Y:S01]  /*6e80*/  MUFU.EX2 R233, R45 ;  /* 0x0000002d00e97308 */ /* 0x000fe20000000800 */
[----:B---3--:R-:W3:Y:S01]  /*6e90*/  LDSM.16.MT88.4 R20, [R212+0x4000] ;  /* 0x00400000d414783b */ /* 0x008ee20000004200 */
[----:B------:R-:W-:Y:S01]  /*6ea0*/  FFMA.FTZ R31, R31, UR4, -R172 ;  /* 0x000000041f1f7c23 */ /* 0x000fe200080108ac */
[--C-:B------:R-:W-:Y:S01]  /*6eb0*/  FFMA.FTZ R32, R32, UR4, -R132.reuse ;  /* 0x0000000420207c23 */ /* 0x100fe20008010884 */
[----:B------:R-:W-:Y:S01]  /*6ec0*/  FFMA.FTZ R33, R33, UR4, -R132 ;  /* 0x0000000421217c23 */ /* 0x000fe20008010884 */
[--C-:B------:R-:W-:Y:S01]  /*6ed0*/  FFMA.FTZ R34, R34, UR4, -R134.reuse ;  /* 0x0000000422227c23 */ /* 0x100fe20008010886 */
[--C-:B------:R-:W-:Y:S01]  /*6ee0*/  FFMA.FTZ R35, R35, UR4, -R134.reuse ;  /* 0x0000000423237c23 */ /* 0x100fe20008010886 */
[--C-:B------:R-:W-:Y:S03]  /*6ef0*/  FFMA.FTZ R71, R71, UR4, -R134.reuse ;  /* 0x0000000447477c23 */ /* 0x100fe60008010886 */
[----:B------:R-:W-:Y:S01]  /*6f00*/  MUFU.EX2 R211, R46 ;  /* 0x0000002e00d37308 */ /* 0x000fe20000000800 */
[----:B------:R-:W-:Y:S01]  /*6f10*/  FFMA.FTZ R82, R82, UR4, -R134 ;  /* 0x0000000452527c23 */ /* 0x000fe20008010886 */
[--C-:B------:R-:W-:Y:S01]  /*6f20*/  FFMA.FTZ R73, R73, UR4, -R135.reuse ;  /* 0x0000000449497c23 */ /* 0x100fe20008010887 */
[--C-:B------:R-:W-:Y:S01]  /*6f30*/  FFMA.FTZ R76, R76, UR4, -R135.reuse ;  /* 0x000000044c4c7c23 */ /* 0x100fe20008010887 */
[--C-:B------:R-:W-:Y:S01]  /*6f40*/  FFMA.FTZ R4, R4, UR4, -R132.reuse ;  /* 0x0000000404047c23 */ /* 0x100fe20008010884 */
[----:B------:R-:W-:Y:S01]  /*6f50*/  FFMA.FTZ R5, R5, UR4, -R132 ;  /* 0x0000000405057c23 */ /* 0x000fe20008010884 */
[--C-:B------:R-:W-:Y:S01]  /*6f60*/  FFMA.FTZ R6, R6, UR4, -R134.reuse ;  /* 0x0000000406067c23 */ /* 0x100fe20008010886 */
[----:B------:R-:W-:Y:S03]  /*6f70*/  FFMA.FTZ R7, R7, UR4, -R134 ;  /* 0x0000000407077c23 */ /* 0x000fe60008010886 */
[----:B------:R4:W-:Y:S01]  /*6f80*/  MUFU.EX2 R235, R47 ;  /* 0x0000002f00eb7308 */ /* 0x0009e20000000800 */
[----:B------:R-:W-:Y:S01]  /*6f90*/  FMUL.FTZ R0, R0, UR4 ;  /* 0x0000000400007c20 */ /* 0x000fe20008410000 */
[--C-:B------:R-:W-:Y:S01]  /*6fa0*/  FFMA.FTZ R8, R8, UR4, -R135.reuse ;  /* 0x0000000408087c23 */ /* 0x100fe20008010887 */
[--C-:B------:R-:W-:Y:S01]  /*6fb0*/  FFMA.FTZ R9, R9, UR4, -R135.reuse ;  /* 0x0000000409097c23 */ /* 0x100fe20008010887 */
[--C-:B------:R-:W-:Y:S01]  /*6fc0*/  FFMA.FTZ R10, R10, UR4, -R172.reuse ;  /* 0x000000040a0a7c23 */ /* 0x100fe200080108ac */
[--C-:B------:R-:W-:Y:S01]  /*6fd0*/  FFMA.FTZ R11, R11, UR4, -R172.reuse ;  /* 0x000000040b0b7c23 */ /* 0x100fe200080108ac */
[--C-:B------:R-:W-:Y:S01]  /*6fe0*/  FFMA.FTZ R12, R12, UR4, -R135.reuse ;  /* 0x000000040c0c7c23 */ /* 0x100fe20008010887 */
[--C-:B------:R-:W-:Y:S03]  /*6ff0*/  FFMA.FTZ R13, R13, UR4, -R135.reuse ;  /* 0x000000040d0d7c23 */ /* 0x100fe60008010887 */
[----:B------:R2:W-:Y:S01]  /*7000*/  MUFU.EX2 R177, R4 ;  /* 0x0000000400b17308 */ /* 0x0005e20000000800 */
[--C-:B------:R-:W-:Y:S01]  /*7010*/  FFMA.FTZ R14, R14, UR4, -R172.reuse ;  /* 0x000000040e0e7c23 */ /* 0x100fe200080108ac */
[----:B------:R-:W-:Y:S01]  /*7020*/  FFMA.FTZ R15, R15, UR4, -R172 ;  /* 0x000000040f0f7c23 */ /* 0x000fe200080108ac */
[----:B------:R-:W-:Y:S01]  /*7030*/  FFMA.FTZ R67, R67, UR4, -R134 ;  /* 0x0000000443437c23 */ /* 0x000fe20008010886 */
[--C-:B------:R-:W-:Y:S01]  /*7040*/  FFMA.FTZ R64, R64, UR4, -R132.reuse ;  /* 0x0000000440407c23 */ /* 0x100fe20008010884 */
[----:B------:R-:W-:Y:S01]  /*7050*/  FFMA.FTZ R65, R65, UR4, -R132 ;  /* 0x0000000441417c23 */ /* 0x000fe20008010884 */
[----:B------:R-:W-:Y:S01]  /*7060*/  FFMA.FTZ R66, R66, UR4, -R134 ;  /* 0x0000000442427c23 */ /* 0x000fe20008010886 */
[--C-:B------:R-:W-:Y:S03]  /*7070*/  FFMA.FTZ R59, R59, UR4, -R172.reuse ;  /* 0x000000043b3b7c23 */ /* 0x100fe600080108ac */
[----:B------:R5:W3:Y:S01]  /*7080*/  MUFU.EX2 R179, R5 ;  /* 0x0000000500b37308 */ /* 0x000ae20000000800 */
[----:B----4-:R-:W4:Y:S01]  /*7090*/  LDSM.16.MT88.4 R44, [R213+0x4000] ;  /* 0x00400000d52c783b */ /* 0x010f220000004200 */
[--C-:B------:R-:W-:Y:S01]  /*70a0*/  FFMA.FTZ R60, R60, UR4, -R135.reuse ;  /* 0x000000043c3c7c23 */ /* 0x100fe20008010887 */
[--C-:B------:R-:W-:Y:S01]  /*70b0*/  FFMA.FTZ R61, R61, UR4, -R135.reuse ;  /* 0x000000043d3d7c23 */ /* 0x100fe20008010887 */
[--C-:B------:R-:W-:Y:S01]  /*70c0*/  FFMA.FTZ R62, R62, UR4, -R172.reuse ;  /* 0x000000043e3e7c23 */ /* 0x100fe200080108ac */
[--C-:B------:R-:W-:Y:S01]  /*70d0*/  FFMA.FTZ R63, R63, UR4, -R172.reuse ;  /* 0x000000043f3f7c23 */ /* 0x100fe200080108ac */
[--C-:B------:R-:W-:Y:S01]  /*70e0*/  FFMA.FTZ R56, R56, UR4, -R135.reuse ;  /* 0x0000000438387c23 */ /* 0x100fe20008010887 */
[--C-:B------:R-:W-:Y:S03]  /*70f0*/  FFMA.FTZ R57, R57, UR4, -R135.reuse ;  /* 0x0000000439397c23 */ /* 0x100fe60008010887 */
[----:B------:R1:W-:Y:S01]  /*7100*/  MUFU.EX2 R175, R6 ;  /* 0x0000000600af7308 */ /* 0x0003e20000000800 */
[----:B--2---:R-:W-:Y:S01]  /*7110*/  FMUL.FTZ R4, R136, R144 ;  /* 0x0000009088047220 */ /* 0x004fe20000410000 */
[----:B------:R-:W-:Y:S01]  /*7120*/  FFMA.FTZ R58, R58, UR4, -R172 ;  /* 0x000000043a3a7c23 */ /* 0x000fe200080108ac */
[--C-:B------:R-:W-:Y:S01]  /*7130*/  FFMA.FTZ R68, R68, UR4, -R132.reuse ;  /* 0x0000000444447c23 */ /* 0x100fe20008010884 */
[----:B------:R-:W-:Y:S01]  /*7140*/  FFMA.FTZ R69, R69, UR4, -R132 ;  /* 0x0000000445457c23 */ /* 0x000fe20008010884 */
[----:B------:R-:W-:Y:S01]  /*7150*/  FFMA.FTZ R70, R70, UR4, -R134 ;  /* 0x0000000446467c23 */ /* 0x000fe20008010886 */
[--C-:B------:R-:W-:Y:S01]  /*7160*/  FFMA.FTZ R80, R80, UR4, -R132.reuse ;  /* 0x0000000450507c23 */ /* 0x100fe20008010884 */
[----:B------:R-:W-:Y:S03]  /*7170*/  FFMA.FTZ R81, R81, UR4, -R132 ;  /* 0x0000000451517c23 */ /* 0x000fe60008010884 */
[----:B------:R2:W4:Y:S01]  /*7180*/  MUFU.EX2 R178, R7 ;  /* 0x0000000700b27308 */ /* 0x0005220000000800 */
[----:B-----5:R-:W-:Y:S01]  /*7190*/  FMUL.FTZ R5, R136, R145 ;  /* 0x0000009188057220 */ /* 0x020fe20000410000 */
[----:B------:R-:W-:Y:S01]  /*71a0*/  FFMA.FTZ R83, R83, UR4, -R134 ;  /* 0x0000000453537c23 */ /* 0x000fe20008010886 */
[--C-:B------:R-:W-:Y:S01]  /*71b0*/  FFMA.FTZ R72, R72, UR4, -R135.reuse ;  /* 0x0000000448487c23 */ /* 0x100fe20008010887 */
[--C-:B------:R-:W-:Y:S01]  /*71c0*/  FFMA.FTZ R74, R74, UR4, -R172.reuse ;  /* 0x000000044a4a7c23 */ /* 0x100fe200080108ac */
[--C-:B------:R-:W-:Y:S01]  /*71d0*/  FFMA.FTZ R75, R75, UR4, -R172.reuse ;  /* 0x000000044b4b7c23 */ /* 0x100fe200080108ac */
[--C-:B------:R-:W-:Y:S01]  /*71e0*/  FFMA.FTZ R77, R77, UR4, -R135.reuse ;  /* 0x000000044d4d7c23 */ /* 0x100fe20008010887 */
[--C-:B------:R-:W-:Y:S03]  /*71f0*/  FFMA.FTZ R78, R78, UR4, -R172.reuse ;  /* 0x000000044e4e7c23 */ /* 0x100fe600080108ac */
[----:B------:R5:W-:Y:S01]  /*7200*/  MUFU.EX2 R195, R16 ;  /* 0x0000001000c37308 */ /* 0x000be20000000800 */
[----:B-1----:R-:W-:Y:S01]  /*7210*/  FMUL.FTZ R6, R133, R146 ;  /* 0x0000009285067220 */ /* 0x002fe20000410000 */
[----:B------:R-:W-:Y:S01]  /*7220*/  FFMA.FTZ R79, R79, UR4, -R172 ;  /* 0x000000044f4f7c23 */ /* 0x000fe200080108ac */
[--C-:B------:R-:W-:Y:S01]  /*7230*/  FFMA.FTZ R84, R84, UR4, -R132.reuse ;  /* 0x0000000454547c23 */ /* 0x100fe20008010884 */
[----:B------:R-:W-:Y:S01]  /*7240*/  FFMA.FTZ R85, R85, UR4, -R132 ;  /* 0x0000000455557c23 */ /* 0x000fe20008010884 */
[--C-:B------:R-:W-:Y:S01]  /*7250*/  FFMA.FTZ R86, R86, UR4, -R134.reuse ;  /* 0x0000000456567c23 */ /* 0x100fe20008010886 */
[----:B------:R-:W-:Y:S01]  /*7260*/  FFMA.FTZ R87, R87, UR4, -R134 ;  /* 0x0000000457577c23 */ /* 0x000fe20008010886 */
[--C-:B------:R-:W-:Y:S03]  /*7270*/  FFMA.FTZ R96, R96, UR4, -R132.reuse ;  /* 0x0000000460607c23 */ /* 0x100fe60008010884 */
[----:B------:R1:W4:Y:S01]  /*7280*/  MUFU.EX2 R203, R17 ;  /* 0x0000001100cb7308 */ /* 0x0003220000000800 */
[----:B--2---:R-:W-:Y:S01]  /*7290*/  FMUL.FTZ R7, R133, R147 ;  /* 0x0000009385077220 */ /* 0x004fe20000410000 */
[----:B------:R-:W-:Y:S01]  /*72a0*/  FFMA.FTZ R97, R97, UR4, -R132 ;  /* 0x0000000461617c23 */ /* 0x000fe20008010884 */
[--C-:B------:R-:W-:Y:S01]  /*72b0*/  FFMA.FTZ R98, R98, UR4, -R134.reuse ;  /* 0x0000000462627c23 */ /* 0x100fe20008010886 */
[----:B------:R-:W-:Y:S01]  /*72c0*/  FFMA.FTZ R99, R99, UR4, -R134 ;  /* 0x0000000463637c23 */ /* 0x000fe20008010886 */
[--C-:B------:R-:W-:Y:S01]  /*72d0*/  FFMA.FTZ R88, R88, UR4, -R135.reuse ;  /* 0x0000000458587c23 */ /* 0x100fe20008010887 */
[--C-:B------:R-:W-:Y:S01]  /*72e0*/  FFMA.FTZ R89, R89, UR4, -R135.reuse ;  /* 0x0000000459597c23 */ /* 0x100fe20008010887 */
[--C-:B------:R-:W-:Y:S03]  /*72f0*/  FFMA.FTZ R90, R90, UR4, -R172.reuse ;  /* 0x000000045a5a7c23 */ /* 0x100fe600080108ac */
[----:B------:R2:W-:Y:S01]  /*7300*/  MUFU.EX2 R192, R18 ;  /* 0x0000001200c07308 */ /* 0x0005e20000000800 */
[----:B-----5:R-:W-:Y:S01]  /*7310*/  FMUL.FTZ R16, R136, R148 ;  /* 0x0000009488107220 */ /* 0x020fe20000410000 */
[--C-:B------:R-:W-:Y:S01]  /*7320*/  FFMA.FTZ R91, R91, UR4, -R172.reuse ;  /* 0x000000045b5b7c23 */ /* 0x100fe200080108ac */
[--C-:B------:R-:W-:Y:S01]  /*7330*/  FFMA.FTZ R92, R92, UR4, -R135.reuse ;  /* 0x000000045c5c7c23 */ /* 0x100fe20008010887 */
[--C-:B------:R-:W-:Y:S01]  /*7340*/  FFMA.FTZ R93, R93, UR4, -R135.reuse ;  /* 0x000000045d5d7c23 */ /* 0x100fe20008010887 */
[--C-:B------:R-:W-:Y:S01]  /*7350*/  FFMA.FTZ R94, R94, UR4, -R172.reuse ;  /* 0x000000045e5e7c23 */ /* 0x100fe200080108ac */
[----:B------:R-:W-:Y:S01]  /*7360*/  FFMA.FTZ R95, R95, UR4, -R172 ;  /* 0x000000045f5f7c23 */ /* 0x000fe200080108ac */
[--C-:B------:R-:W-:Y:S03]  /*7370*/  FFMA.FTZ R100, R100, UR4, -R132.reuse ;  /* 0x0000000464647c23 */ /* 0x100fe60008010884 */
[----:B------:R5:W4:Y:S01]  /*7380*/  MUFU.EX2 R201, R19 ;  /* 0x0000001300c97308 */ /* 0x000b220000000800 */
[----:B-1----:R-:W-:Y:S01]  /*7390*/  FMUL.FTZ R17, R136, R149 ;  /* 0x0000009588117220 */ /* 0x002fe20000410000 */
[----:B------:R-:W-:Y:S01]  /*73a0*/  FFMA.FTZ R101, R101, UR4, -R132 ;  /* 0x0000000465657c23 */ /* 0x000fe20008010884 */
[--C-:B------:R-:W-:Y:S01]  /*73b0*/  FFMA.FTZ R102, R102, UR4, -R134.reuse ;  /* 0x0000000466667c23 */ /* 0x100fe20008010886 */
[----:B------:R-:W-:Y:S01]  /*73c0*/  FFMA.FTZ R103, R103, UR4, -R134 ;  /* 0x0000000467677c23 */ /* 0x000fe20008010886 */
[--C-:B------:R-:W-:Y:S01]  /*73d0*/  FFMA.FTZ R112, R112, UR4, -R132.reuse ;  /* 0x0000000470707c23 */ /* 0x100fe20008010884 */
[----:B------:R-:W-:Y:S01]  /*73e0*/  FFMA.FTZ R113, R113, UR4, -R132 ;  /* 0x0000000471717c23 */ /* 0x000fe20008010884 */
[--C-:B------:R-:W-:Y:S03]  /*73f0*/  FFMA.FTZ R114, R114, UR4, -R134.reuse ;  /* 0x0000000472727c23 */ /* 0x100fe60008010886 */
[----:B------:R3:W-:Y:S01]  /*7400*/  MUFU.EX2 R209, R36 ;  /* 0x0000002400d17308 */ /* 0x0007e20000000800 */
[----:B--2---:R-:W-:Y:S01]  /*7410*/  FMUL.FTZ R18, R133, R150 ;  /* 0x0000009685127220 */ /* 0x004fe20000410000 */
[----:B------:R-:W-:Y:S01]  /*7420*/  FFMA.FTZ R115, R115, UR4, -R134 ;  /* 0x0000000473737c23 */ /* 0x000fe20008010886 */
[--C-:B------:R-:W-:Y:S01]  /*7430*/  FFMA.FTZ R104, R104, UR4, -R135.reuse ;  /* 0x0000000468687c23 */ /* 0x100fe20008010887 */
[--C-:B------:R-:W-:Y:S01]  /*7440*/  FFMA.FTZ R105, R105, UR4, -R135.reuse ;  /* 0x0000000469697c23 */ /* 0x100fe20008010887 */
[--C-:B------:R-:W-:Y:S01]  /*7450*/  FFMA.FTZ R106, R106, UR4, -R172.reuse ;  /* 0x000000046a6a7c23 */ /* 0x100fe200080108ac */
[--C-:B------:R-:W-:Y:S01]  /*7460*/  FFMA.FTZ R107, R107, UR4, -R172.reuse ;  /* 0x000000046b6b7c23 */ /* 0x100fe200080108ac */
[--C-:B------:R-:W-:Y:S03]  /*7470*/  FFMA.FTZ R108, R108, UR4, -R135.reuse ;  /* 0x000000046c6c7c23 */ /* 0x100fe60008010887 */
[----:B------:R4:W-:Y:S01]  /*7480*/  MUFU.EX2 R238, R37 ;  /* 0x0000002500ee7308 */ /* 0x0009e20000000800 */
[----:B-----5:R-:W-:Y:S01]  /*7490*/  FMUL.FTZ R19, R133, R151 ;  /* 0x0000009785137220 */ /* 0x020fe20000410000 */
[--C-:B------:R-:W-:Y:S01]  /*74a0*/  FFMA.FTZ R109, R109, UR4, -R135.reuse ;  /* 0x000000046d6d7c23 */ /* 0x100fe20008010887 */
[----:B------:R-:W-:Y:S01]  /*74b0*/  LDSM.16.MT88.4 R148, [R212+0x5c00] ;  /* 0x005c0000d494783b */ /* 0x000fe20000004200 */
[--C-:B------:R-:W-:Y:S01]  /*74c0*/  FFMA.FTZ R110, R110, UR4, -R172.reuse ;  /* 0x000000046e6e7c23 */ /* 0x100fe200080108ac */
[----:B------:R-:W-:Y:S01]  /*74d0*/  FFMA.FTZ R111, R111, UR4, -R172 ;  /* 0x000000046f6f7c23 */ /* 0x000fe200080108ac */
[--C-:B------:R-:W-:Y:S01]  /*74e0*/  FFMA.FTZ R116, R116, UR4, -R132.reuse ;  /* 0x0000000474747c23 */ /* 0x100fe20008010884 */
[--C-:B------:R-:W-:Y:S03]  /*74f0*/  FFMA.FTZ R117, R117, UR4, -R132.reuse ;  /* 0x0000000475757c23 */ /* 0x100fe60008010884 */
[----:B------:R1:W-:Y:S01]  /*7500*/  MUFU.EX2 R206, R38 ;  /* 0x0000002600ce7308 */ /* 0x0003e20000000800 */
[----:B---3--:R-:W-:Y:S01]  /*7510*/  F2FP.F16.F32.PACK_AB R36, R179, R177 ;  /* 0x000000b1b324723e */ /* 0x008fe200000000ff */
[----:B------:R-:W-:Y:S01]  /*7520*/  FFMA.FTZ R128, R128, UR4, -R132 ;  /* 0x0000000480807c23 */ /* 0x000fe20008010884 */
[--C-:B------:R-:W-:Y:S01]  /*7530*/  FFMA.FTZ R118, R118, UR4, -R134.reuse ;  /* 0x0000000476767c23 */ /* 0x100fe20008010886 */
[--C-:B------:R-:W-:Y:S01]  /*7540*/  FFMA.FTZ R119, R119, UR4, -R134.reuse ;  /* 0x0000000477777c23 */ /* 0x100fe20008010886 */
[----:B------:R-:W-:Y:S01]  /*7550*/  FFMA.FTZ R130, R130, UR4, -R134 ;  /* 0x0000000482827c23 */ /* 0x000fe20008010886 */
[----:B------:R-:W-:Y:S01]  /*7560*/  FFMA.FTZ R132, R129, UR4, -R132 ;  /* 0x0000000481847c23 */ /* 0x000fe20008010884 */
[----:B------:R-:W-:Y:S03]  /*7570*/  FFMA.FTZ R134, R131, UR4, -R134 ;  /* 0x0000000483867c23 */ /* 0x000fe60008010886 */
[----:B------:R2:W-:Y:S01]  /*7580*/  MUFU.EX2 R236, R39 ;  /* 0x0000002700ec7308 */ /* 0x0005e20000000800 */
[----:B----4-:R-:W-:Y:S01]  /*7590*/  F2FP.F16.F32.PACK_AB R37, R178, R175 ;  /* 0x000000afb225723e */ /* 0x010fe200000000ff */
[--C-:B------:R-:W-:Y:S01]  /*75a0*/  FFMA.FTZ R120, R120, UR4, -R135.reuse ;  /* 0x0000000478787c23 */ /* 0x100fe20008010887 */
[--C-:B------:R-:W-:Y:S01]  /*75b0*/  FFMA.FTZ R121, R121, UR4, -R135.reuse ;  /* 0x0000000479797c23 */ /* 0x100fe20008010887 */
[--C-:B------:R-:W-:Y:S01]  /*75c0*/  FFMA.FTZ R124, R124, UR4, -R135.reuse ;  /* 0x000000047c7c7c23 */ /* 0x100fe20008010887 */
[--C-:B------:R-:W-:Y:S01]  /*75d0*/  FFMA.FTZ R122, R122, UR4, -R172.reuse ;  /* 0x000000047a7a7c23 */ /* 0x100fe200080108ac */
[--C-:B------:R-:W-:Y:S01]  /*75e0*/  FFMA.FTZ R123, R123, UR4, -R172.reuse ;  /* 0x000000047b7b7c23 */ /* 0x100fe200080108ac */
[--C-:B------:R-:W-:Y:S03]  /*75f0*/  FFMA.FTZ R126, R126, UR4, -R172.reuse ;  /* 0x000000047e7e7c23 */ /* 0x100fe600080108ac */
[----:B------:R-:W3:Y:S01]  /*7600*/  MUFU.EX2 R0, R0 ;  /* 0x0000000000007308 */ /* 0x000ee20000000800 */
[----:B-1----:R-:W-:Y:S01]  /*7610*/  F2FP.F16.F32.PACK_AB R38, R203, R195 ;  /* 0x000000c3cb26723e */ /* 0x002fe200000000ff */
[----:B------:R-:W-:Y:S01]  /*7620*/  FFMA.FTZ R135, R125, UR4, -R135 ;  /* 0x000000047d877c23 */ /* 0x000fe20008010887 */
[----:B------:R-:W-:Y:S07]  /*7630*/  FFMA.FTZ R172, R127, UR4, -R172 ;  /* 0x000000047fac7c23 */ /* 0x000fee00080108ac */
[----:B------:R1:W-:Y:S01]  /*7640*/  MUFU.EX2 R174, R8 ;  /* 0x0000000800ae7308 */ /* 0x0003e20000000800 */
[----:B--2---:R-:W-:Y:S09]  /*7650*/  F2FP.F16.F32.PACK_AB R39, R201, R192 ;  /* 0x000000c0c927723e */ /* 0x004ff200000000ff */
[----:B------:R2:W4:Y:S01]  /*7660*/  MUFU.EX2 R176, R9 ;  /* 0x0000000900b07308 */ /* 0x0005220000000800 */
[-C--:B------:R-:W-:Y:S09]  /*7670*/  HMMA.16816.F32 R4, R36, R20.reuse, R4 ;  /* 0x000000142404723c */ /* 0x080ff20000001804 */
[----:B------:R3:W-:Y:S02]  /*7680*/  MUFU.EX2 R173, R10 ;  /* 0x0000000a00ad7308 */ /* 0x0007e40000000800 */
[C---:B-1----:R-:W-:Y:S08]  /*7690*/  FMUL.FTZ R8, R2.reuse, R140 ;  /* 0x0000008c02087220 */ /* 0x042ff00000410000 */
[----:B------:R1:W5:Y:S01]  /*76a0*/  MUFU.EX2 R181, R11 ;  /* 0x0000000b00b57308 */ /* 0x0003620000000800 */
[----:B--2---:R-:W-:Y:S09]  /*76b0*/  FMUL.FTZ R9, R2, R141 ;  /* 0x0000008d02097220 */ /* 0x004ff20000410000 */
[----:B------:R2:W-:Y:S01]  /*76c0*/  MUFU.EX2 R183, R12 ;  /* 0x0000000c00b77308 */ /* 0x0005e20000000800 */
[C---:B---3--:R-:W-:Y:S09]  /*76d0*/  FMUL.FTZ R10, R0.reuse, R142 ;  /* 0x0000008e000a7220 */ /* 0x048ff20000410000 */
[----:B------:R3:W5:Y:S01]  /*76e0*/  MUFU.EX2 R193, R13 ;  /* 0x0000000d00c17308 */ /* 0x0007620000000800 */
[----:B-1----:R-:W-:Y:S09]  /*76f0*/  FMUL.FTZ R11, R0, R143 ;  /* 0x0000008f000b7220 */ /* 0x002ff20000410000 */
[----:B------:R1:W-:Y:S01]  /*7700*/  MUFU.EX2 R184, R14 ;  /* 0x0000000e00b87308 */ /* 0x0003e20000000800 */
[C---:B--2---:R-:W-:Y:S09]  /*7710*/  FMUL.FTZ R12, R2.reuse, R152 ;  /* 0x00000098020c7220 */ /* 0x044ff20000410000 */
[----:B------:R2:W5:Y:S01]  /*7720*/  MUFU.EX2 R191, R15 ;  /* 0x0000000f00bf7308 */ /* 0x0005620000000800 */
[----:B---3--:R-:W-:Y:S09]  /*7730*/  FMUL.FTZ R13, R2, R153 ;  /* 0x00000099020d7220 */ /* 0x008ff20000410000 */
[----:B------:R4:W-:Y:S01]  /*7740*/  MUFU.EX2 R199, R40 ;  /* 0x0000002800c77308 */ /* 0x0009e20000000800 */
[C---:B-1----:R-:W-:Y:S09]  /*7750*/  FMUL.FTZ R14, R0.reuse, R154 ;  /* 0x0000009a000e7220 */ /* 0x042ff20000410000 */
[----:B------:R5:W-:Y:S01]  /*7760*/  MUFU.EX2 R231, R41 ;  /* 0x0000002900e77308 */ /* 0x000be20000000800 */
[----:B--2---:R-:W-:Y:S09]  /*7770*/  FMUL.FTZ R15, R0, R155 ;  /* 0x0000009b000f7220 */ /* 0x004ff20000410000 */
[----:B------:R1:W-:Y:S01]  /*7780*/  MUFU.EX2 R202, R42 ;  /* 0x0000002a00ca7308 */ /* 0x0003e20000000800 */
[----:B----4-:R-:W-:Y:S09]  /*7790*/  F2FP.F16.F32.PACK_AB R40, R176, R174 ;  /* 0x000000aeb028723e */ /* 0x010ff200000000ff */
[----:B------:R2:W-:Y:S01]  /*77a0*/  MUFU.EX2 R207, R43 ;  /* 0x0000002b00cf7308 */ /* 0x0005e20000000800 */
[----:B-----5:R-:W-:Y:S09]  /*77b0*/  F2FP.F16.F32.PACK_AB R41, R181, R173 ;  /* 0x000000adb529723e */ /* 0x020ff200000000ff */
[----:B------:R-:W-:Y:S01]  /*77c0*/  MUFU.EX2 R239, R48 ;  /* 0x0000003000ef7308 */ /* 0x000fe20000000800 */
[----:B-1----:R-:W-:Y:S09]  /*77d0*/  F2FP.F16.F32.PACK_AB R42, R193, R183 ;  /* 0x000000b7c12a723e */ /* 0x002ff200000000ff */
[----:B------:R-:W-:Y:S01]  /*77e0*/  MUFU.EX2 R243, R49 ;  /* 0x0000003100f37308 */ /* 0x000fe20000000800 */
[----:B--2---:R-:W-:Y:S09]  /*77f0*/  F2FP.F16.F32.PACK_AB R43, R191, R184 ;  /* 0x000000b8bf2b723e */ /* 0x004ff200000000ff */
[----:B------:R-:W-:Y:S01]  /*7800*/  MUFU.EX2 R237, R50 ;  /* 0x0000003200ed7308 */ /* 0x000fe20000000800 */
[C---:B------:R-:W-:Y:S06]  /*7810*/  HMMA.16816.F32 R8, R40.reuse, R20, R8 ;  /* 0x000000142808723c */ /* 0x040fec0000001808 */
[-C--:B------:R-:W-:Y:S03]  /*7820*/  HMMA.16816.F32 R12, R40, R22.reuse, R12 ;  /* 0x00000016280c723c */ /* 0x080fe6000000180c */
[----:B------:R1:W-:Y:S02]  /*7830*/  MUFU.EX2 R241, R51 ;  /* 0x0000003300f17308 */ /* 0x0003e40000000800 */
[C---:B------:R-:W-:Y:S01]  /*7840*/  FMUL.FTZ R20, R136.reuse, R160 ;  /* 0x000000a088147220 */ /* 0x040fe20000410000 */
[C---:B------:R-:W-:Y:S07]  /*7850*/  HMMA.16816.F32 R16, R36.reuse, R22, R16 ;  /* 0x000000162410723c */ /* 0x040fee0000001810 */
[----:B------:R2:W-:Y:S01]  /*7860*/  MUFU.EX2 R180, R24 ;  /* 0x0000001800b47308 */ /* 0x0005e20000000800 */
[----:B------:R-:W-:Y:S03]  /*7870*/  FMUL.FTZ R21, R136, R161 ;  /* 0x000000a188157220 */ /* 0x000fe60000410000 */
[C---:B------:R-:W-:Y:S01]  /*7880*/  FMUL.FTZ R22, R133.reuse, R162 ;  /* 0x000000a285167220 */ /* 0x040fe20000410000 */
[----:B------:R-:W-:Y:S05]  /*7890*/  FMUL.FTZ R23, R133, R163 ;  /* 0x000000a385177220 */ /* 0x000fea0000410000 */
[----:B------:R3:W-:Y:S01]  /*78a0*/  MUFU.EX2 R185, R25 ;  /* 0x0000001900b97308 */ /* 0x0007e20000000800 */
[----:B-1----:R-:W1:Y:S01]  /*78b0*/  LDSM.16.MT88.4 R48, [R212+0x4400] ;  /* 0x00440000d430783b */ /* 0x002e620000004200 */
[-C--:B------:R-:W-:Y:S08]  /*78c0*/  HMMA.16816.F32 R20, R36, R44.reuse, R20 ;  /* 0x0000002c2414723c */ /* 0x080ff00000001814 */
[----:B------:R4:W-:Y:S03]  /*78d0*/  MUFU.EX2 R182, R26 ;  /* 0x0000001a00b67308 */ /* 0x0009e60000000800 */
[C---:B--2---:R-:W-:Y:S07]  /*78e0*/  FMUL.FTZ R24, R2.reuse, R156 ;  /* 0x0000009c02187220 */ /* 0x044fee0000410000 */
[----:B------:R2:W-:Y:S01]  /*78f0*/  MUFU.EX2 R186, R27 ;  /* 0x0000001b00ba7308 */ /* 0x0005e20000000800 */
[----:B---3--:R-:W-:Y:S09]  /*7900*/  FMUL.FTZ R25, R2, R157 ;  /* 0x0000009d02197220 */ /* 0x008ff20000410000 */
[----:B------:R3:W-:Y:S01]  /*7910*/  MUFU.EX2 R187, R28 ;  /* 0x0000001c00bb7308 */ /* 0x0007e20000000800 */
[C---:B----4-:R-:W-:Y:S09]  /*7920*/  FMUL.FTZ R26, R0.reuse, R158 ;  /* 0x0000009e001a7220 */ /* 0x050ff20000410000 */
[----:B------:R4:W-:Y:S01]  /*7930*/  MUFU.EX2 R200, R29 ;  /* 0x0000001d00c87308 */ /* 0x0009e20000000800 */
[----:B--2---:R-:W-:Y:S09]  /*7940*/  FMUL.FTZ R27, R0, R159 ;  /* 0x0000009f001b7220 */ /* 0x004ff20000410000 */
[----:B------:R2:W-:Y:S01]  /*7950*/  MUFU.EX2 R188, R30 ;  /* 0x0000001e00bc7308 */ /* 0x0005e20000000800 */
[C---:B------:R-:W-:Y:S04]  /*7960*/  HMMA.16816.F32 R24, R40.reuse, R44, R24 ;  /* 0x0000002c2818723c */ /* 0x040fe80000001818 */
[C---:B---3--:R-:W-:Y:S05]  /*7970*/  FMUL.FTZ R28, R2.reuse, R168 ;  /* 0x000000a8021c7220 */ /* 0x048fea0000410000 */
[----:B------:R3:W-:Y:S02]  /*7980*/  MUFU.EX2 R210, R31 ;  /* 0x0000001f00d27308 */ /* 0x0007e40000000800 */
[C---:B----4-:R-:W-:Y:S01]  /*7990*/  FMUL.FTZ R29, R2.reuse, R169 ;  /* 0x000000a9021d7220 */ /* 0x050fe20000410000 */
[----:B------:R-:W-:Y:S07]  /*79a0*/  FFMA.FTZ R2, R2, R228, R174 ;  /* 0x000000e402027223 */ /* 0x000fee00000100ae */
[----:B------:R-:W-:Y:S01]  /*79b0*/  MUFU.EX2 R234, R52 ;  /* 0x0000003400ea7308 */ /* 0x000fe20000000800 */
[----:B--2---:R-:W-:Y:S01]  /*79c0*/  FMUL.FTZ R30, R0, R170 ;  /* 0x000000aa001e7220 */ /* 0x004fe20000410000 */
[----:B------:R-:W-:Y:S08]  /*79d0*/  FADD.FTZ R2, R176, R2 ;  /* 0x00000002b0027221 */ /* 0x000ff00000010000 */
[----:B------:R-:W-:Y:S01]  /*79e0*/  MUFU.EX2 R242, R53 ;  /* 0x0000003500f27308 */ /* 0x000fe20000000800 */
[C---:B---3--:R-:W-:Y:S01]  /*79f0*/  FMUL.FTZ R31, R0.reuse, R171 ;  /* 0x000000ab001f7220 */ /* 0x048fe20000410000 */
[----:B------:R-:W-:Y:S04]  /*7a00*/  FFMA.FTZ R0, R0, R230, R173 ;  /* 0x000000e600007223 */ /* 0x000fe800000100ad */
[----:B------:R-:W-:Y:S04]  /*7a10*/  FADD.FTZ R0, R181, R0 ;  /* 0x00000000b5007221 */ /* 0x000fe80000010000 */
[----:B------:R-:W-:Y:S01]  /*7a20*/  MUFU.EX2 R232, R54 ;  /* 0x0000003600e87308 */ /* 0x000fe20000000800 */
[-C--:B------:R-:W-:Y:S09]  /*7a30*/  HMMA.16816.F32 R28, R40, R46.reuse, R28 ;  /* 0x0000002e281c723c */ /* 0x080ff2000000181c */
[----:B------:R2:W-:Y:S02]  /*7a40*/  MUFU.EX2 R240, R55 ;  /* 0x0000003700f07308 */ /* 0x0005e40000000800 */
[----:B------:R-:W-:Y:S02]  /*7a50*/  F2FP.F16.F32.PACK_AB R40, R197, R190 ;  /* 0x000000bec528723e */ /* 0x000fe400000000ff */
[----:B------:R-:W-:Y:S06]  /*7a60*/  F2FP.F16.F32.PACK_AB R41, R194, R189 ;  /* 0x000000bdc229723e */ /* 0x000fec00000000ff */
[----:B------:R3:W-:Y:S10]  /*7a70*/  MUFU.EX2 R198, R32 ;  /* 0x0000002000c67308 */ /* 0x0007f40000000800 */
[----:B------:R4:W5:Y:S01]  /*7a80*/  MUFU.EX2 R205, R33 ;  /* 0x0000002100cd7308 */ /* 0x0009620000000800 */
[----:B--2---:R-:W2:Y:S09]  /*7a90*/  LDSM.16.MT88.4 R52, [R213+0x4400] ;  /* 0x00440000d534783b */ /* 0x004eb20000004200 */
[----:B------:R1:W-:Y:S01]  /*7aa0*/  MUFU.EX2 R196, R34 ;  /* 0x0000002200c47308 */ /* 0x0003e20000000800 */
[C---:B---3--:R-:W-:Y:S09]  /*7ab0*/  FMUL.FTZ R32, R136.reuse, R164 ;  /* 0x000000a488207220 */ /* 0x048ff20000410000 */
[----:B------:R3:W3:Y:S01]  /*7ac0*/  MUFU.EX2 R204, R35 ;  /* 0x0000002300cc7308 */ /* 0x0006e20000000800 */
[C---:B----4-:R-:W-:Y:S01]  /*7ad0*/  FMUL.FTZ R33, R136.reuse, R165 ;  /* 0x000000a588217220 */ /* 0x050fe20000410000 */
[----:B-----5:R-:W-:Y:S01]  /*7ae0*/  F2FP.F16.F32.PACK_AB R42, R205, R198 ;  /* 0x000000c6cd2a723e */ /* 0x020fe200000000ff */
[----:B------:R-:W-:Y:S07]  /*7af0*/  FFMA.FTZ R136, R136, R227, R177 ;  /* 0x000000e388887223 */ /* 0x000fee00000100b1 */
[----:B------:R-:W-:Y:S01]  /*7b00*/  MUFU.EX2 R245, R64 ;  /* 0x0000004000f57308 */ /* 0x000fe20000000800 */
[C---:B-1----:R-:W-:Y:S09]  /*7b10*/  FMUL.FTZ R34, R133.reuse, R166 ;  /* 0x000000a685227220 */ /* 0x042ff20000410000 */
[----:B------:R-:W-:Y:S01]  /*7b20*/  MUFU.EX2 R246, R65 ;  /* 0x0000004100f67308 */ /* 0x000fe20000000800 */
[C---:B---3--:R-:W-:Y:S01]  /*7b30*/  FMUL.FTZ R35, R133.reuse, R167 ;  /* 0x000000a785237220 */ /* 0x048fe20000410000 */
[----:B------:R-:W-:Y:S01]  /*7b40*/  F2FP.F16.F32.PACK_AB R43, R204, R196 ;  /* 0x000000c4cc2b723e */ /* 0x000fe200000000ff */
[----:B------:R-:W-:Y:S07]  /*7b50*/  FFMA.FTZ R133, R133, R229, R175 ;  /* 0x000000e585857223 */ /* 0x000fee00000100af */
[----:B------:R-:W-:Y:S01]  /*7b60*/  MUFU.EX2 R244, R66 ;  /* 0x0000004200f47308 */ /* 0x000fe20000000800 */
[----:B------:R-:W-:Y:S01]  /*7b70*/  HMMA.16816.F32 R32, R36, R46, R32 ;  /* 0x0000002e2420723c */ /* 0x000fe20000001820 */
[----:B------:R-:W1:Y:S05]  /*7b80*/  LDSM.16.MT88.4 R44, [R212+0x4800] ;  /* 0x00480000d42c783b */ /* 0x000e6a0000004200 */
[-C--:B------:R-:W-:Y:S03]  /*7b90*/  HMMA.16816.F32 R4, R40, R48.reuse, R4 ;  /* 0x000000302804723c */ /* 0x080fe60000001804 */
[----:B------:R-:W-:Y:S02]  /*7ba0*/  MUFU.EX2 R67, R67 ;  /* 0x0000004300437308 */ /* 0x000fe40000000800 */
[----:B------:R-:W-:Y:S02]  /*7bb0*/  F2FP.F16.F32.PACK_AB R36, R185, R180 ;  /* 0x000000b4b924723e */ /* 0x000fe400000000ff */
[----:B------:R-:W-:Y:S06]  /*7bc0*/  F2FP.F16.F32.PACK_AB R37, R186, R182 ;  /* 0x000000b6ba25723e */ /* 0x000fec00000000ff */
[----:B------:R3:W-:Y:S01]  /*7bd0*/  MUFU.EX2 R64, R56 ;  /* 0x0000003800407308 */ /* 0x0007e20000000800 */
[----:B------:R-:W-:Y:S02]  /*7be0*/  F2FP.F16.F32.PACK_AB R38, R200, R187 ;  /* 0x000000bbc826723e */ /* 0x000fe400000000ff */
[----:B------:R-:W-:Y:S07]  /*7bf0*/  F2FP.F16.F32.PACK_AB R39, R210, R188 ;  /* 0x000000bcd227723e */ /* 0x000fee00000000ff */
[----:B------:R4:W5:Y:S01]  /*7c00*/  MUFU.EX2 R66, R57 ;  /* 0x0000003900427308 */ /* 0x0009620000000800 */
[C---:B------:R-:W-:Y:S09]  /*7c10*/  HMMA.16816.F32 R8, R36.reuse, R48, R8 ;  /* 0x000000302408723c */ /* 0x040ff20000001808 */
[----:B------:R1:W-:Y:S01]  /*7c20*/  MUFU.EX2 R65, R58 ;  /* 0x0000003a00417308 */ /* 0x0003e20000000800 */
[-C--:B------:R-:W-:Y:S03]  /*7c30*/  HMMA.16816.F32 R12, R36, R50.reuse, R12 ;  /* 0x00000032240c723c */ /* 0x080fe6000000180c */
[----:B---3--:R-:W-:Y:S03]  /*7c40*/  FADD.FTZ R56, R179, R136 ;  /* 0x00000088b3387221 */ /* 0x008fe60000010000 */
[C---:B------:R-:W-:Y:S03]  /*7c50*/  HMMA.16816.F32 R16, R40.reuse, R50, R16 ;  /* 0x000000322810723c */ /* 0x040fe60000001810 */
[----:B------:R-:W3:Y:S01]  /*7c60*/  MUFU.EX2 R59, R59 ;  /* 0x0000003b003b7308 */ /* 0x000ee20000000800 */
[----:B------:R-:W5:Y:S01]  /*7c70*/  LDSM.16.MT88.4 R48, [R213+0x4800] ;  /* 0x00480000d530783b */ /* 0x000f620000004200 */
[----:B----4-:R-:W-:Y:S01]  /*7c80*/  FADD.FTZ R57, R178, R133 ;  /* 0x00000085b2397221 */ /* 0x010fe20000010000 */
[-C--:B--2---:R-:W-:Y:S07]  /*7c90*/  HMMA.16816.F32 R20, R40, R52.reuse, R20 ;  /* 0x000000342814723c */ /* 0x084fee0000001814 */
[----:B------:R-:W-:Y:S01]  /*7ca0*/  MUFU.EX2 R60, R60 ;  /* 0x0000003c003c7308 */ /* 0x000fe20000000800 */
[----:B------:R-:W-:Y:S01]  /*7cb0*/  FADD.FTZ R57, R192, R57 ;  /* 0x00000039c0397221 */ /* 0x000fe20000010000 */
[C---:B------:R-:W-:Y:S08]  /*7cc0*/  HMMA.16816.F32 R24, R36.reuse, R52, R24 ;  /* 0x000000342418723c */ /* 0x040ff00000001818 */
[----:B------:R-:W2:Y:S01]  /*7cd0*/  MUFU.EX2 R61, R61 ;  /* 0x0000003d003d7308 */ /* 0x000ea20000000800 */
[-C--:B------:R-:W-:Y:S03]  /*7ce0*/  HMMA.16816.F32 R28, R36, R54.reuse, R28 ;  /* 0x00000036241c723c */ /* 0x080fe6000000181c */
[----:B------:R-:W-:Y:S03]  /*7cf0*/  FADD.FTZ R56, R195, R56 ;  /* 0x00000038c3387221 */ /* 0x000fe60000010000 */
[----:B------:R-:W-:Y:S03]  /*7d00*/  HMMA.16816.F32 R32, R40, R54, R32 ;  /* 0x000000362820723c */ /* 0x000fe60000001820 */
[----:B------:R-:W-:Y:S01]  /*7d10*/  MUFU.EX2 R62, R62 ;  /* 0x0000003e003e7308 */ /* 0x000fe20000000800 */
[----:B------:R-:W-:Y:S01]  /*7d20*/  LDSM.16.MT88.4 R52, [R212+0x5000] ;  /* 0x00500000d434783b */ /* 0x000fe20000004200 */
[----:B------:R-:W-:Y:S01]  /*7d30*/  F2FP.F16.F32.PACK_AB R36, R238, R209 ;  /* 0x000000d1ee24723e */ /* 0x000fe200000000ff */
[----:B-1----:R-:W-:Y:S01]  /*7d40*/  FADD.FTZ R58, R183, R2 ;  /* 0x00000002b73a7221 */ /* 0x002fe20000010000 */
[----:B------:R-:W-:Y:S01]  /*7d50*/  F2FP.F16.F32.PACK_AB R37, R236, R206 ;  /* 0x000000ceec25723e */ /* 0x000fe200000000ff */
[----:B------:R-:W-:Y:S05]  /*7d60*/  FADD.FTZ R2, R184, R0 ;  /* 0x00000000b8027221 */ /* 0x000fea0000010000 */
[----:B------:R-:W1:Y:S01]  /*7d70*/  MUFU.EX2 R63, R63 ;  /* 0x0000003f003f7308 */ /* 0x000e620000000800 */
[----:B------:R-:W-:Y:S01]  /*7d80*/  F2FP.F16.F32.PACK_AB R38, R243, R239 ;  /* 0x000000eff326723e */ /* 0x000fe200000000ff */
[----:B------:R-:W-:Y:S01]  /*7d90*/  FADD.FTZ R0, R193, R58 ;  /* 0x0000003ac1007221 */ /* 0x000fe20000010000 */
[----:B------:R-:W-:Y:S01]  /*7da0*/  F2FP.F16.F32.PACK_AB R39, R241, R237 ;  /* 0x000000edf127723e */ /* 0x000fe200000000ff */
[----:B------:R-:W-:Y:S01]  /*7db0*/  FADD.FTZ R2, R191, R2 ;  /* 0x00000002bf027221 */ /* 0x000fe20000010000 */
[----:B------:R-:W-:Y:S05]  /*7dc0*/  F2FP.F16.F32.PACK_AB R40, R231, R199 ;  /* 0x000000c7e728723e */ /* 0x000fea00000000ff */
[----:B------:R-:W-:Y:S01]  /*7dd0*/  MUFU.EX2 R68, R68 ;  /* 0x0000004400447308 */ /* 0x000fe20000000800 */
[----:B------:R-:W-:Y:S01]  /*7de0*/  F2FP.F16.F32.PACK_AB R41, R207, R202 ;  /* 0x000000cacf29723e */ /* 0x000fe200000000ff */
[-C--:B------:R-:W-:Y:S08]  /*7df0*/  HMMA.16816.F32 R4, R36, R44.reuse, R4 ;  /* 0x0000002c2404723c */ /* 0x080ff00000001804 */
[----:B------:R-:W4:Y:S03]  /*7e00*/  MUFU.EX2 R69, R69 ;  /* 0x0000004500457308 */ /* 0x000f260000000800 */
[----:B------:R-:W-:Y:S02]  /*7e10*/  F2FP.F16.F32.PACK_AB R42, R233, R208 ;  /* 0x000000d0e92a723e */ /* 0x000fe400000000ff */
[----:B------:R-:W-:Y:S02]  /*7e20*/  F2FP.F16.F32.PACK_AB R43, R235, R211 ;  /* 0x000000d3eb2b723e */ /* 0x000fe400000000ff */
[----:B------:R-:W-:Y:S03]  /*7e30*/  MOV R133, R138 ;  /* 0x0000008a00857202 */ /* 0x000fe60000000f00 */
[----:B------:R-:W-:Y:S02]  /*7e40*/  MUFU.EX2 R70, R70 ;  /* 0x0000004600467308 */ /* 0x000fe40000000800 */
[C---:B------:R-:W-:Y:S08]  /*7e50*/  HMMA.16816.F32 R8, R40.reuse, R44, R8 ;  /* 0x0000002c2808723c */ /* 0x040ff00000001808 */
[----:B------:R-:W4:Y:S01]  /*7e60*/  MUFU.EX2 R71, R71 ;  /* 0x0000004700477308 */ /* 0x000f220000000800 */
[-C--:B------:R-:W-:Y:S06]  /*7e70*/  HMMA.16816.F32 R12, R40, R46.reuse, R12 ;  /* 0x0000002e280c723c */ /* 0x080fec000000180c */
[C---:B------:R-:W-:Y:S03]  /*7e80*/  HMMA.16816.F32 R16, R36.reuse, R46, R16 ;  /* 0x0000002e2410723c */ /* 0x040fe60000001810 */
[----:B------:R-:W-:Y:S01]  /*7e90*/  MUFU.EX2 R80, R80 ;  /* 0x0000005000507308 */ /* 0x000fe20000000800 */
[----:B------:R-:W1:Y:S02]  /*7ea0*/  LDSM.16.MT88.4 R44, [R212+0x4c00] ;  /* 0x004c0000d42c783b */ /* 0x000e640000004200 */
[-C--:B-----5:R-:W-:Y:S07]  /*7eb0*/  HMMA.16816.F32 R20, R36, R48.reuse, R20 ;  /* 0x000000302414723c */ /* 0x0a0fee0000001814 */
[----:B------:R-:W5:Y:S01]  /*7ec0*/  MUFU.EX2 R81, R81 ;  /* 0x0000005100517308 */ /* 0x000f620000000800 */
[C---:B------:R-:W-:Y:S09]  /*7ed0*/  HMMA.16816.F32 R24, R40.reuse, R48, R24 ;  /* 0x000000302818723c */ /* 0x040ff20000001818 */
[----:B------:R-:W-:Y:S01]  /*7ee0*/  MUFU.EX2 R82, R82 ;  /* 0x0000005200527308 */ /* 0x000fe20000000800 */
[-C--:B------:R-:W-:Y:S06]  /*7ef0*/  HMMA.16816.F32 R28, R40, R50.reuse, R28 ;  /* 0x00000032281c723c */ /* 0x080fec000000181c */
[----:B------:R-:W-:Y:S03]  /*7f00*/  HMMA.16816.F32 R32, R36, R50, R32 ;  /* 0x000000322420723c */ /* 0x000fe60000001820 */
[----:B------:R-:W5:Y:S01]  /*7f10*/  MUFU.EX2 R83, R83 ;  /* 0x0000005300537308 */ /* 0x000f620000000800 */
[----:B------:R-:W4:Y:S01]  /*7f20*/  LDSM.16.MT88.4 R48, [R213+0x4c00] ;  /* 0x004c0000d530783b */ /* 0x000f220000004200 */
[----:B------:R-:W-:Y:S02]  /*7f30*/  F2FP.F16.F32.PACK_AB R40, R66, R64 ;  /* 0x000000404228723e */ /* 0x000fe400000000ff */
[----:B------:R-:W-:Y:S06]  /*7f40*/  F2FP.F16.F32.PACK_AB R36, R242, R234 ;  /* 0x000000eaf224723e */ /* 0x000fec00000000ff */
[----:B------:R-:W-:Y:S01]  /*7f50*/  MUFU.EX2 R72, R72 ;  /* 0x0000004800487308 */ /* 0x000fe20000000800 */
[----:B------:R-:W-:Y:S02]  /*7f60*/  F2FP.F16.F32.PACK_AB R37, R240, R232 ;  /* 0x000000e8f025723e */ /* 0x000fe400000000ff */
[----:B------:R-:W-:Y:S02]  /*7f70*/  F2FP.F16.F32.PACK_AB R38, R246, R245 ;  /* 0x000000f5f626723e */ /* 0x000fe400000000ff */
[----:B------:R-:W-:Y:S05]  /*7f80*/  F2FP.F16.F32.PACK_AB R39, R67, R244 ;  /* 0x000000f44327723e */ /* 0x000fea00000000ff */
[----:B------:R-:W5:Y:S01]  /*7f90*/  MUFU.EX2 R73, R73 ;  /* 0x0000004900497308 */ /* 0x000f620000000800 */
[----:B---3--:R-:W-:Y:S02]  /*7fa0*/  F2FP.F16.F32.PACK_AB R41, R59, R65 ;  /* 0x000000413b29723e */ /* 0x008fe400000000ff */
[----:B--2---:R-:W-:Y:S01]  /*7fb0*/  F2FP.F16.F32.PACK_AB R42, R61, R60 ;  /* 0x0000003c3d2a723e */ /* 0x004fe200000000ff */
[-C--:B-1----:R-:W-:Y:S06]  /*7fc0*/  HMMA.16816.F32 R4, R36, R44.reuse, R4 ;  /* 0x0000002c2404723c */ /* 0x082fec0000001804 */
[----:B------:R-:W-:Y:S01]  /*7fd0*/  MUFU.EX2 R74, R74 ;  /* 0x0000004a004a7308 */ /* 0x000fe20000000800 */
[----:B------:R-:W-:Y:S09]  /*7fe0*/  F2FP.F16.F32.PACK_AB R43, R63, R62 ;  /* 0x0000003e3f2b723e */ /* 0x000ff200000000ff */
[----:B------:R-:W1:Y:S01]  /*7ff0*/  MUFU.EX2 R75, R75 ;  /* 0x0000004b004b7308 */ /* 0x000e620000000800 */
[C---:B------:R-:W-:Y:S06]  /*8000*/  HMMA.16816.F32 R8, R40.reuse, R44, R8 ;  /* 0x0000002c2808723c */ /* 0x040fec0000001808 */
[-C--:B------:R-:W-:Y:S03]  /*8010*/  HMMA.16816.F32 R12, R40, R46.reuse, R12 ;  /* 0x0000002e280c723c */ /* 0x080fe6000000180c */
[----:B------:R-:W-:Y:S03]  /*8020*/  MUFU.EX2 R76, R76 ;  /* 0x0000004c004c7308 */ /* 0x000fe60000000800 */
[C---:B------:R-:W-:Y:S01]  /*8030*/  HMMA.16816.F32 R16, R36.reuse, R46, R16 ;  /* 0x0000002e2410723c */ /* 0x040fe20000001810 */
[----:B------:R-:W2:Y:S06]  /*8040*/  LDSM.16.MT88.4 R44, [R213+0x5000] ;  /* 0x00500000d52c783b */ /* 0x000eac0000004200 */
[----:B------:R-:W3:Y:S01]  /*8050*/  MUFU.EX2 R77, R77 ;  /* 0x0000004d004d7308 */ /* 0x000ee20000000800 */
[-C--:B----4-:R-:W-:Y:S09]  /*8060*/  HMMA.16816.F32 R20, R36, R48.reuse, R20 ;  /* 0x000000302414723c */ /* 0x090ff20000001814 */
[----:B------:R-:W-:Y:S01]  /*8070*/  MUFU.EX2 R78, R78 ;  /* 0x0000004e004e7308 */ /* 0x000fe20000000800 */
[C---:B------:R-:W-:Y:S06]  /*8080*/  HMMA.16816.F32 R24, R40.reuse, R48, R24 ;  /* 0x000000302818723c */ /* 0x040fec0000001818 */
[-C--:B------:R-:W-:Y:S03]  /*8090*/  HMMA.16816.F32 R28, R40, R50.reuse, R28 ;  /* 0x00000032281c723c */ /* 0x080fe6000000181c */
[----:B------:R-:W4:Y:S03]  /*80a0*/  MUFU.EX2 R79, R79 ;  /* 0x0000004f004f7308 */ /* 0x000f260000000800 */
[----:B------:R-:W-:Y:S01]  /*80b0*/  HMMA.16816.F32 R32, R36, R50, R32 ;  /* 0x000000322420723c */ /* 0x000fe20000001820 */
[----:B------:R-:W2:Y:S06]  /*80c0*/  LDSM.16.MT88.4 R48, [R212+0x5400] ;  /* 0x00540000d430783b */ /* 0x000eac0000004200 */
[----:B------:R-:W-:Y:S01]  /*80d0*/  MUFU.EX2 R84, R84 ;  /* 0x0000005400547308 */ /* 0x000fe20000000800 */
[----:B------:R-:W-:Y:S03]  /*80e0*/  F2FP.F16.F32.PACK_AB R40, R69, R68 ;  /* 0x000000444528723e */ /* 0x000fe600000000ff */
[----:B------:R-:W-:Y:S06]  /*80f0*/  F2FP.F16.F32.PACK_AB R41, R71, R70 ;  /* 0x000000464729723e */ /* 0x000fec00000000ff */
[----:B------:R-:W2:Y:S01]  /*8100*/  MUFU.EX2 R85, R85 ;  /* 0x0000005500557308 */ /* 0x000ea20000000800 */
[----:B-----5:R-:W-:Y:S02]  /*8110*/  F2FP.F16.F32.PACK_AB R42, R81, R80 ;  /* 0x00000050512a723e */ /* 0x020fe400000000ff */
[----:B------:R-:W-:Y:S02]  /*8120*/  F2FP.F16.F32.PACK_AB R43, R83, R82 ;  /* 0x00000052532b723e */ /* 0x000fe400000000ff */
[----:B------:R-:W-:Y:S02]  /*8130*/  F2FP.F16.F32.PACK_AB R36, R73, R72 ;  /* 0x000000484924723e */ /* 0x000fe400000000ff */
[----:B-1----:R-:W-:Y:S03]  /*8140*/  F2FP.F16.F32.PACK_AB R37, R75, R74 ;  /* 0x0000004a4b25723e */ /* 0x002fe600000000ff */
[----:B------:R-:W-:Y:S01]  /*8150*/  MUFU.EX2 R86, R86 ;  /* 0x0000005600567308 */ /* 0x000fe20000000800 */
[----:B---3--:R-:W-:Y:S01]  /*8160*/  F2FP.F16.F32.PACK_AB R38, R77, R76 ;  /* 0x0000004c4d26723e */ /* 0x008fe200000000ff */
[-C--:B------:R-:W-:Y:S05]  /*8170*/  HMMA.16816.F32 R4, R40, R52.reuse, R4 ;  /* 0x000000342804723c */ /* 0x080fea0000001804 */
[----:B----4-:R-:W-:Y:S03]  /*8180*/  F2FP.F16.F32.PACK_AB R39, R79, R78 ;  /* 0x0000004e4f27723e */ /* 0x010fe600000000ff */
[----:B------:R-:W1:Y:S04]  /*8190*/  MUFU.EX2 R87, R87 ;  /* 0x0000005700577308 */ /* 0x000e680000000800 */
[C---:B------:R-:W-:Y:S06]  /*81a0*/  HMMA.16816.F32 R8, R36.reuse, R52, R8 ;  /* 0x000000342408723c */ /* 0x040fec0000001808 */
[----:B------:R-:W-:Y:S01]  /*81b0*/  MUFU.EX2 R96, R96 ;  /* 0x0000006000607308 */ /* 0x000fe20000000800 */
[-C--:B------:R-:W-:Y:S09]  /*81c0*/  HMMA.16816.F32 R12, R36, R54.reuse, R12 ;  /* 0x00000036240c723c */ /* 0x080ff2000000180c */
[----:B------:R-:W3:Y:S02]  /*81d0*/  MUFU.EX2 R97, R97 ;  /* 0x0000006100617308 */ /* 0x000ee40000000800 */
[----:B------:R-:W-:Y:S01]  /*81e0*/  FADD.FTZ R52, R201, R57 ;  /* 0x00000039c9347221 */ /* 0x000fe20000010000 */
[C---:B------:R-:W-:Y:S04]  /*81f0*/  HMMA.16816.F32 R16, R40.reuse, R54, R16 ;  /* 0x000000362810723c */ /* 0x040fe80000001810 */
[----:B------:R-:W-:Y:S03]  /*8200*/  FADD.FTZ R52, R189, R52 ;  /* 0x00000034bd347221 */ /* 0x000fe60000010000 */
[----:B------:R-:W-:Y:S01]  /*8210*/  MUFU.EX2 R98, R98 ;  /* 0x0000006200627308 */ /* 0x000fe20000000800 */
[-C--:B--2---:R-:W-:Y:S03]  /*8220*/  HMMA.16816.F32 R20, R40, R44.reuse, R20 ;  /* 0x0000002c2814723c */ /* 0x084fe60000001814 */
[----:B------:R-:W-:Y:S01]  /*8230*/  FADD.FTZ R52, R194, R52 ;  /* 0x00000034c2347221 */ /* 0x000fe20000010000 */
[----:B------:R-:W-:Y:S02]  /*8240*/  FADD.FTZ R53, R203, R56 ;  /* 0x00000038cb357221 */ /* 0x000fe40000010000 */
[C---:B------:R-:W-:Y:S03]  /*8250*/  HMMA.16816.F32 R24, R36.reuse, R44, R24 ;  /* 0x0000002c2418723c */ /* 0x040fe60000001818 */
[----:B------:R-:W2:Y:S02]  /*8260*/  MUFU.EX2 R99, R99 ;  /* 0x0000006300637308 */ /* 0x000ea40000000800 */
[----:B------:R-:W-:Y:S01]  /*8270*/  FADD.FTZ R53, R190, R53 ;  /* 0x00000035be357221 */ /* 0x000fe20000010000 */
[-C--:B------:R-:W-:Y:S07]  /*8280*/  HMMA.16816.F32 R28, R36, R46.reuse, R28 ;  /* 0x0000002e241c723c */ /* 0x080fee000000181c */
[----:B------:R-:W-:Y:S01]  /*8290*/  MUFU.EX2 R88, R88 ;  /* 0x0000005800587308 */ /* 0x000fe20000000800 */
[----:B------:R-:W-:Y:S01]  /*82a0*/  FADD.FTZ R53, R197, R53 ;  /* 0x00000035c5357221 */ /* 0x000fe20000010000 */
[----:B------:R-:W-:Y:S08]  /*82b0*/  HMMA.16816.F32 R32, R40, R46, R32 ;  /* 0x0000002e2820723c */ /* 0x000ff00000001820 */
[----:B------:R-:W4:Y:S03]  /*82c0*/  MUFU.EX2 R89, R89 ;  /* 0x0000005900597308 */ /* 0x000f260000000800 */
[----:B------:R-:W-:Y:S01]  /*82d0*/  FADD.FTZ R57, R198, R53 ;  /* 0x00000035c6397221 */ /* 0x000fe20000010000 */
[----:B------:R-:W-:Y:S01]  /*82e0*/  FADD.FTZ R56, R180, R0 ;  /* 0x00000000b4387221 */ /* 0x000fe20000010000 */
[----:B------:R-:W-:Y:S02]  /*82f0*/  F2FP.F16.F32.PACK_AB R36, R85, R84 ;  /* 0x000000545524723e */ /* 0x000fe400000000ff */
[----:B------:R-:W-:Y:S01]  /*8300*/  FADD.FTZ R44, R205, R57 ;  /* 0x00000039cd2c7221 */ /* 0x000fe20000010000 */
[----:B-1----:R-:W-:Y:S02]  /*8310*/  F2FP.F16.F32.PACK_AB R37, R87, R86 ;  /* 0x000000565725723e */ /* 0x002fe400000000ff */
[----:B------:R-:W-:Y:S01]  /*8320*/  MUFU.EX2 R90, R90 ;  /* 0x0000005a005a7308 */ /* 0x000fe20000000800 */
[----:B---3--:R-:W-:Y:S01]  /*8330*/  F2FP.F16.F32.PACK_AB R38, R97, R96 ;  /* 0x000000606126723e */ /* 0x008fe200000000ff */
[----:B------:R-:W-:Y:S01]  /*8340*/  FADD.FTZ R0, R182, R2 ;  /* 0x00000002b6007221 */ /* 0x000fe20000010000 */
[----:B------:R-:W-:Y:S01]  /*8350*/  FADD.FTZ R2, R185, R56 ;  /* 0x00000038b9027221 */ /* 0x000fe20000010000 */
[----:B------:R-:W-:Y:S01]  /*8360*/  FADD.FTZ R56, R196, R52 ;  /* 0x00000034c4387221 */ /* 0x000fe20000010000 */
[----:B--2---:R-:W-:Y:S01]  /*8370*/  F2FP.F16.F32.PACK_AB R39, R99, R98 ;  /* 0x000000626327723e */ /* 0x004fe200000000ff */
[----:B------:R-:W1:Y:S01]  /*8380*/  LDSM.16.MT88.4 R52, [R213+0x5400] ;  /* 0x00540000d534783b */ /* 0x000e620000004200 */
[----:B------:R-:W-:Y:S03]  /*8390*/  FADD.FTZ R0, R186, R0 ;  /* 0x00000000ba007221 */ /* 0x000fe60000010000 */
[----:B------:R-:W2:Y:S01]  /*83a0*/  MUFU.EX2 R91, R91 ;  /* 0x0000005b005b7308 */ /* 0x000ea20000000800 */
[----:B----4-:R-:W-:Y:S01]  /*83b0*/  F2FP.F16.F32.PACK_AB R40, R89, R88 ;  /* 0x000000585928723e */ /* 0x010fe200000000ff */
[----:B------:R-:W-:Y:S01]  /*83c0*/  FADD.FTZ R57, R204, R56 ;  /* 0x00000038cc397221 */ /* 0x000fe20000010000 */
[----:B------:R-:W-:Y:S01]  /*83d0*/  FADD.FTZ R56, R209, R44 ;  /* 0x0000002cd1387221 */ /* 0x000fe20000010000 */
[-C--:B------:R-:W-:Y:S01]  /*83e0*/  HMMA.16816.F32 R4, R36, R48.reuse, R4 ;  /* 0x000000302404723c */ /* 0x080fe20000001804 */
[----:B------:R-:W3:Y:S05]  /*83f0*/  LDSM.16.MT88.4 R44, [R212+0x5800] ;  /* 0x00580000d42c783b */ /* 0x000eea0000004200 */
[----:B------:R-:W-:Y:S01]  /*8400*/  MUFU.EX2 R92, R92 ;  /* 0x0000005c005c7308 */ /* 0x000fe20000000800 */
[----:B------:R-:W-:Y:S01]  /*8410*/  FADD.FTZ R57, R206, R57 ;  /* 0x00000039ce397221 */ /* 0x000fe20000010000 */
[----:B------:R-:W-:Y:S03]  /*8420*/  FADD.FTZ R0, R188, R0 ;  /* 0x00000000bc007221 */ /* 0x000fe60000010000 */
[----:B------:R-:W-:Y:S01]  /*8430*/  FADD.FTZ R2, R187, R2 ;  /* 0x00000002bb027221 */ /* 0x000fe20000010000 */
[----:B------:R-:W-:Y:S04]  /*8440*/  FADD.FTZ R0, R210, R0 ;  /* 0x00000000d2007221 */ /* 0x000fe80000010000 */
[----:B------:R-:W4:Y:S01]  /*8450*/  MUFU.EX2 R93, R93 ;  /* 0x0000005d005d7308 */ /* 0x000f220000000800 */
[----:B--2---:R-:W-:Y:S01]  /*8460*/  F2FP.F16.F32.PACK_AB R41, R91, R90 ;  /* 0x0000005a5b29723e */ /* 0x004fe200000000ff */
[----:B------:R-:W-:Y:S04]  /*8470*/  FADD.FTZ R2, R200, R2 ;  /* 0x00000002c8027221 */ /* 0x000fe80000010000 */
[----:B------:R-:W-:Y:S01]  /*8480*/  FADD.FTZ R58, R199, R2 ;  /* 0x00000002c73a7221 */ /* 0x000fe20000010000 */
[----:B------:R-:W-:Y:S03]  /*8490*/  FADD.FTZ R2, R202, R0 ;  /* 0x00000000ca027221 */ /* 0x000fe60000010000 */
[----:B------:R-:W-:Y:S01]  /*84a0*/  MUFU.EX2 R94, R94 ;  /* 0x0000005e005e7308 */ /* 0x000fe20000000800 */
[----:B------:R-:W-:Y:S01]  /*84b0*/  FADD.FTZ R0, R231, R58 ;  /* 0x0000003ae7007221 */ /* 0x000fe20000010000 */
[----:B------:R-:W-:Y:S08]  /*84c0*/  FADD.FTZ R2, R207, R2 ;  /* 0x00000002cf027221 */ /* 0x000ff00000010000 */
[----:B------:R-:W2:Y:S01]  /*84d0*/  MUFU.EX2 R95, R95 ;  /* 0x0000005f005f7308 */ /* 0x000ea20000000800 */
[----:B----4-:R-:W-:Y:S09]  /*84e0*/  F2FP.F16.F32.PACK_AB R42, R93, R92 ;  /* 0x0000005c5d2a723e */ /* 0x010ff200000000ff */
[----:B------:R-:W-:Y:S10]  /*84f0*/  MUFU.EX2 R100, R100 ;  /* 0x0000006400647308 */ /* 0x000ff40000000800 */
[----:B------:R-:W4:Y:S01]  /*8500*/  MUFU.EX2 R101, R101 ;  /* 0x0000006500657308 */ /* 0x000f220000000800 */
[----:B--2---:R-:W-:Y:S09]  /*8510*/  F2FP.F16.F32.PACK_AB R43, R95, R94 ;  /* 0x0000005e5f2b723e */ /* 0x004ff200000000ff */
[----:B------:R-:W-:Y:S01]  /*8520*/  MUFU.EX2 R102, R102 ;  /* 0x0000006600667308 */ /* 0x000fe20000000800 */
[C---:B------:R-:W-:Y:S06]  /*8530*/  HMMA.16816.F32 R8, R40.reuse, R48, R8 ;  /* 0x000000302808723c */ /* 0x040fec0000001808 */
[-C--:B------:R-:W-:Y:S03]  /*8540*/  HMMA.16816.F32 R12, R40, R50.reuse, R12 ;  /* 0x00000032280c723c */ /* 0x080fe6000000180c */
[----:B------:R-:W2:Y:S02]  /*8550*/  MUFU.EX2 R103, R103 ;  /* 0x0000006700677308 */ /* 0x000ea40000000800 */
[----:B------:R-:W-:Y:S01]  /*8560*/  FADD.FTZ R48, R236, R57 ;  /* 0x00000039ec307221 */ /* 0x000fe20000010000 */
[C---:B------:R-:W-:Y:S07]  /*8570*/  HMMA.16816.F32 R16, R36.reuse, R50, R16 ;  /* 0x000000322410723c */ /* 0x040fee0000001810 */
[----:B------:R-:W-:Y:S01]  /*8580*/  MUFU.EX2 R112, R112 ;  /* 0x0000007000707308 */ /* 0x000fe20000000800 */
[----:B------:R-:W-:Y:S03]  /*8590*/  FADD.FTZ R48, R237, R48 ;  /* 0x00000030ed307221 */ /* 0x000fe60000010000 */
[----:B------:R-:W-:Y:S01]  /*85a0*/  FADD.FTZ R49, R238, R56 ;  /* 0x00000038ee317221 */ /* 0x000fe20000010000 */
[----:B------:R-:W-:Y:S01]  /*85b0*/  FADD.FTZ R56, R208, R0 ;  /* 0x00000000d0387221 */ /* 0x000fe20000010000 */
[-C--:B-1----:R-:W-:Y:S04]  /*85c0*/  HMMA.16816.F32 R20, R36, R52.reuse, R20 ;  /* 0x000000342414723c */ /* 0x082fe80000001814 */
[----:B------:R-:W1:Y:S01]  /*85d0*/  MUFU.EX2 R113, R113 ;  /* 0x0000007100717308 */ /* 0x000e620000000800 */
[----:B------:R-:W-:Y:S01]  /*85e0*/  FADD.FTZ R48, R241, R48 ;  /* 0x00000030f1307221 */ /* 0x000fe20000010000 */
[----:B------:R-:W-:Y:S01]  /*85f0*/  FADD.FTZ R49, R239, R49 ;  /* 0x00000031ef317221 */ /* 0x000fe20000010000 */
[----:B------:R-:W-:Y:S01]  /*8600*/  FADD.FTZ R0, R211, R2 ;  /* 0x00000002d3007221 */ /* 0x000fe20000010000 */
[----:B------:R-:W-:Y:S03]  /*8610*/  FADD.FTZ R2, R233, R56 ;  /* 0x00000038e9027221 */ /* 0x000fe60000010000 */
[----:B------:R-:W-:Y:S01]  /*8620*/  FADD.FTZ R56, R232, R48 ;  /* 0x00000030e8387221 */ /* 0x000fe20000010000 */
[C---:B------:R-:W-:Y:S02]  /*8630*/  HMMA.16816.F32 R24, R40.reuse, R52, R24 ;  /* 0x000000342818723c */ /* 0x040fe40000001818 */
[----:B------:R-:W-:Y:S02]  /*8640*/  MUFU.EX2 R114, R114 ;  /* 0x0000007200727308 */ /* 0x000fe40000000800 */
[----:B------:R-:W-:Y:S01]  /*8650*/  FADD.FTZ R49, R243, R49 ;  /* 0x00000031f3317221 */ /* 0x000fe20000010000 */
[----:B------:R-:W-:Y:S01]  /*8660*/  FADD.FTZ R2, R64, R2 ;  /* 0x0000000240027221 */ /* 0x000fe20000010000 */
[-C--:B------:R-:W-:Y:S06]  /*8670*/  HMMA.16816.F32 R28, R40, R54.reuse, R28 ;  /* 0x00000036281c723c */ /* 0x080fec000000181c */
[----:B------:R-:W5:Y:S01]  /*8680*/  MUFU.EX2 R115, R115 ;  /* 0x0000007300737308 */ /* 0x000f620000000800 */
[----:B------:R-:W-:Y:S01]  /*8690*/  FADD.FTZ R57, R234, R49 ;  /* 0x00000031ea397221 */ /* 0x000fe20000010000 */
[----:B------:R-:W-:Y:S01]  /*86a0*/  HMMA.16816.F32 R32, R36, R54, R32 ;  /* 0x000000362420723c */ /* 0x000fe20000001820 */
[----:B------:R-:W3:Y:S03]  /*86b0*/  LDSM.16.MT88.4 R48, [R213+0x5800] ;  /* 0x00580000d530783b */ /* 0x000ee60000004200 */
[----:B----4-:R-:W-:Y:S04]  /*86c0*/  F2FP.F16.F32.PACK_AB R40, R101, R100 ;  /* 0x000000646528723e */ /* 0x010fe800000000ff */
[----:B------:R-:W-:Y:S03]  /*86d0*/  MUFU.EX2 R104, R104 ;  /* 0x0000006800687308 */ /* 0x000fe60000000800 */
[----:B--2---:R-:W-:Y:S01]  /*86e0*/  F2FP.F16.F32.PACK_AB R41, R103, R102 ;  /* 0x000000666729723e */ /* 0x004fe200000000ff */
[----:B------:R-:W-:Y:S01]  /*86f0*/  FADD.FTZ R52, R240, R56 ;  /* 0x00000038f0347221 */ /* 0x000fe20000010000 */
[----:B-1----:R-:W-:Y:S03]  /*8700*/  F2FP.F16.F32.PACK_AB R42, R113, R112 ;  /* 0x00000070712a723e */ /* 0x002fe600000000ff */
[----:B------:R-:W-:Y:S01]  /*8710*/  FADD.FTZ R52, R244, R52 ;  /* 0x00000034f4347221 */ /* 0x000fe20000010000 */
[----:B------:R-:W-:Y:S01]  /*8720*/  FADD.FTZ R53, R66, R2 ;  /* 0x0000000242357221 */ /* 0x000fe20000010000 */
[----:B------:R-:W1:Y:S01]  /*8730*/  MUFU.EX2 R105, R105 ;  /* 0x0000006900697308 */ /* 0x000e620000000800 */
[----:B-----5:R-:W-:Y:S01]  /*8740*/  F2FP.F16.F32.PACK_AB R43, R115, R114 ;  /* 0x00000072732b723e */ /* 0x020fe200000000ff */
[----:B------:R-:W-:Y:S01]  /*8750*/  FADD.FTZ R57, R242, R57 ;  /* 0x00000039f2397221 */ /* 0x000fe20000010000 */
[----:B------:R-:W-:Y:S01]  /*8760*/  FADD.FTZ R53, R60, R53 ;  /* 0x000000353c357221 */ /* 0x000fe20000010000 */
[----:B------:R-:W-:Y:S02]  /*8770*/  FADD.FTZ R0, R235, R0 ;  /* 0x00000000eb007221 */ /* 0x000fe40000010000 */
[----:B------:R-:W-:Y:S04]  /*8780*/  FADD.FTZ R2, R245, R57 ;  /* 0x00000039f5027221 */ /* 0x000fe80000010000 */
[----:B------:R-:W-:Y:S01]  /*8790*/  MUFU.EX2 R106, R106 ;  /* 0x0000006a006a7308 */ /* 0x000fe20000000800 */
[-C--:B---3--:R-:W-:Y:S05]  /*87a0*/  HMMA.16816.F32 R4, R40, R44.reuse, R4 ;  /* 0x0000002c2804723c */ /* 0x088fea0000001804 */
[----:B------:R-:W-:Y:S04]  /*87b0*/  FADD.FTZ R0, R65, R0 ;  /* 0x0000000041007221 */ /* 0x000fe80000010000 */
[----:B------:R-:W2:Y:S02]  /*87c0*/  MUFU.EX2 R107, R107 ;  /* 0x0000006b006b7308 */ /* 0x000ea40000000800 */
[----:B-1----:R-:W-:Y:S01]  /*87d0*/  F2FP.F16.F32.PACK_AB R36, R105, R104 ;  /* 0x000000686924723e */ /* 0x002fe200000000ff */
[----:B------:R-:W-:Y:S07]  /*87e0*/  FADD.FTZ R0, R59, R0 ;  /* 0x000000003b007221 */ /* 0x000fee0000010000 */
[----:B------:R-:W-:Y:S01]  /*87f0*/  MUFU.EX2 R108, R108 ;  /* 0x0000006c006c7308 */ /* 0x000fe20000000800 */
[----:B------:R-:W-:Y:S01]  /*8800*/  FADD.FTZ R54, R62, R0 ;  /* 0x000000003e367221 */ /* 0x000fe20000010000 */
[----:B------:R-:W-:Y:S08]  /*8810*/  FADD.FTZ R0, R61, R53 ;  /* 0x000000353d007221 */ /* 0x000ff00000010000 */
[----:B------:R-:W1:Y:S01]  /*8820*/  MUFU.EX2 R109, R109 ;  /* 0x0000006d006d7308 */ /* 0x000e620000000800 */
[----:B--2---:R-:W-:Y:S09]  /*8830*/  F2FP.F16.F32.PACK_AB R37, R107, R106 ;  /* 0x0000006a6b25723e */ /* 0x004ff200000000ff */
[----:B------:R-:W-:Y:S10]  /*8840*/  MUFU.EX2 R110, R110 ;  /* 0x0000006e006e7308 */ /* 0x000ff40000000800 */
[----:B------:R-:W2:Y:S01]  /*8850*/  MUFU.EX2 R111, R111 ;  /* 0x0000006f006f7308 */ /* 0x000ea20000000800 */
[----:B-1----:R-:W-:Y:S09]  /*8860*/  F2FP.F16.F32.PACK_AB R38, R109, R108 ;  /* 0x0000006c6d26723e */ /* 0x002ff200000000ff */
[----:B------:R-:W-:Y:S10]  /*8870*/  MUFU.EX2 R116, R116 ;  /* 0x0000007400747308 */ /* 0x000ff40000000800 */
[----:B------:R-:W1:Y:S01]  /*8880*/  MUFU.EX2 R117, R117 ;  /* 0x0000007500757308 */ /* 0x000e620000000800 */
        /* <DEDUP_REMOVED lines=10> */
[-C--:B------:R-:W-:Y:S05]  /*8930*/  HMMA.16816.F32 R20, R40, R48.reuse, R20 ;  /* 0x000000302814723c */ /* 0x080fea0000001814 */
[----:B------:R-:W3:Y:S01]  /*8940*/  MUFU.EX2 R132, R132 ;  /* 0x0000008400847308 */ /* 0x000ee20000000800 */
[----:B------:R-:W-:Y:S01]  /*8950*/  FADD.FTZ R53, R68, R44 ;  /* 0x0000002c44357221 */ /* 0x000fe20000010000 */
[----:B------:R-:W-:Y:S01]  /*8960*/  FADD.FTZ R52, R70, R2 ;  /* 0x0000000246347221 */ /* 0x000fe20000010000 */
[----:B------:R-:W-:Y:S03]  /*8970*/  FADD.FTZ R44, R72, R0 ;  /* 0x00000000482c7221 */ /* 0x000fe60000010000 */
[----:B------:R-:W-:Y:S01]  /*8980*/  FADD.FTZ R0, R74, R45 ;  /* 0x0000002d4a007221 */ /* 0x000fe20000010000 */
[C---:B------:R-:W-:Y:S03]  /*8990*/  HMMA.16816.F32 R24, R36.reuse, R48, R24 ;  /* 0x000000302418723c */ /* 0x040fe60000001818 */
[----:B------:R-:W-:Y:S01]  /*89a0*/  MUFU.EX2 R130, R130 ;  /* 0x0000008200827308 */ /* 0x000fe20000000800 */
[----:B------:R-:W-:Y:S01]  /*89b0*/  FADD.FTZ R45, R71, R52 ;  /* 0x00000034472d7221 */ /* 0x000fe20000010000 */
[----:B------:R-:W-:Y:S01]  /*89c0*/  FADD.FTZ R44, R73, R44 ;  /* 0x0000002c492c7221 */ /* 0x000fe20000010000 */
[----:B------:R-:W-:Y:S01]  /*89d0*/  FADD.FTZ R2, R69, R53 ;  /* 0x0000003545027221 */ /* 0x000fe20000010000 */
[----:B-1----:R-:W-:Y:S01]  /*89e0*/  F2FP.F16.F32.PACK_AB R164, R117, R116 ;  /* 0x0000007475a4723e */ /* 0x002fe200000000ff */
[----:B------:R-:W-:Y:S01]  /*89f0*/  FADD.FTZ R53, R82, R45 ;  /* 0x0000002d52357221 */ /* 0x000fe20000010000 */
[-C--:B------:R-:W-:Y:S04]  /*8a00*/  HMMA.16816.F32 R28, R36, R50.reuse, R28 ;  /* 0x00000032241c723c */ /* 0x080fe8000000181c */
[----:B------:R-:W1:Y:S01]  /*8a10*/  MUFU.EX2 R134, R134 ;  /* 0x0000008600867308 */ /* 0x000e620000000800 */
[----:B------:R-:W-:Y:S01]  /*8a20*/  FADD.FTZ R52, R76, R44 ;  /* 0x0000002c4c347221 */ /* 0x000fe20000010000 */
[----:B------:R-:W-:Y:S01]  /*8a30*/  FADD.FTZ R0, R75, R0 ;  /* 0x000000004b007221 */ /* 0x000fe20000010000 */
[----:B------:R-:W4:Y:S01]  /*8a40*/  LDSM.16.MT88.4 R44, [R213+0x5c00] ;  /* 0x005c0000d52c783b */ /* 0x000f220000004200 */
[----:B--2---:R-:W-:Y:S01]  /*8a50*/  F2FP.F16.F32.PACK_AB R165, R119, R118 ;  /* 0x0000007677a5723e */ /* 0x004fe200000000ff */
[----:B------:R-:W-:Y:S05]  /*8a60*/  HMMA.16816.F32 R32, R40, R50, R32 ;  /* 0x000000322820723c */ /* 0x000fea0000001820 */
[----:B------:R-:W-:Y:S01]  /*8a70*/  MUFU.EX2 R120, R120 ;  /* 0x0000007800787308 */ /* 0x000fe20000000800 */
[----:B---3--:R-:W-:Y:S01]  /*8a80*/  F2FP.F16.F32.PACK_AB R166, R132, R128 ;  /* 0x0000008084a6723e */ /* 0x008fe200000000ff */
[----:B------:R-:W-:Y:S01]  /*8a90*/  FADD.FTZ R2, R80, R2 ;  /* 0x0000000250027221 */ /* 0x000fe20000010000 */
[----:B------:R-:W-:Y:S03]  /*8aa0*/  FADD.FTZ R0, R78, R0 ;  /* 0x000000004e007221 */ /* 0x000fe60000010000 */
[----:B------:R-:W-:Y:S01]  /*8ab0*/  FADD.FTZ R53, R83, R53 ;  /* 0x0000003553357221 */ /* 0x000fe20000010000 */
[----:B------:R-:W-:Y:S03]  /*8ac0*/  FADD.FTZ R52, R77, R52 ;  /* 0x000000344d347221 */ /* 0x000fe60000010000 */
[----:B------:R-:W2:Y:S01]  /*8ad0*/  MUFU.EX2 R121, R121 ;  /* 0x0000007900797308 */ /* 0x000ea20000000800 */
[----:B-1----:R-:W-:Y:S01]  /*8ae0*/  F2FP.F16.F32.PACK_AB R167, R134, R130 ;  /* 0x0000008286a7723e */ /* 0x002fe200000000ff */
[----:B------:R-:W-:Y:S01]  /*8af0*/  FADD.FTZ R2, R81, R2 ;  /* 0x0000000251027221 */ /* 0x000fe20000010000 */
[----:B------:R-:W-:Y:S01]  /*8b00*/  FADD.FTZ R48, R79, R0 ;  /* 0x000000004f307221 */ /* 0x000fe20000010000 */
[----:B------:R-:W-:Y:S01]  /*8b10*/  FADD.FTZ R36, R86, R53 ;  /* 0x0000003556247221 */ /* 0x000fe20000010000 */
[----:B------:R-:W-:Y:S01]  /*8b20*/  FADD.FTZ R0, R88, R52 ;  /* 0x0000003458007221 */ /* 0x000fe20000010000 */
[----:B------:R-:W-:Y:S01]  /*8b30*/  FADD.FTZ R37, R84, R2 ;  /* 0x0000000254257221 */ /* 0x000fe20000010000 */
[----:B------:R-:W-:Y:S03]  /*8b40*/  FADD.FTZ R2, R90, R48 ;  /* 0x000000305a027221 */ /* 0x000fe60000010000 */
[----:B------:R-:W-:Y:S01]  /*8b50*/  MUFU.EX2 R122, R122 ;  /* 0x0000007a007a7308 */ /* 0x000fe20000000800 */
[-C--:B------:R-:W-:Y:S09]  /*8b60*/  HMMA.16816.F32 R144, R164, R148.reuse, R4 ;  /* 0x00000094a490723c */ /* 0x080ff20000001804 */
[----:B------:R-:W1:Y:S02]  /*8b70*/  MUFU.EX2 R123, R123 ;  /* 0x0000007b007b7308 */ /* 0x000e640000000800 */
[----:B--2---:R-:W-:Y:S01]  /*8b80*/  F2FP.F16.F32.PACK_AB R168, R121, R120 ;  /* 0x0000007879a8723e */ /* 0x004fe200000000ff */
[----:B------:R-:W-:Y:S01]  /*8b90*/  FADD.FTZ R4, R85, R37 ;  /* 0x0000002555047221 */ /* 0x000fe20000010000 */
[----:B------:R-:W-:Y:S01]  /*8ba0*/  FADD.FTZ R6, R87, R36 ;  /* 0x0000002457067221 */ /* 0x000fe20000010000 */
[----:B------:R-:W-:Y:S01]  /*8bb0*/  FADD.FTZ R5, R89, R0 ;  /* 0x0000000059057221 */ /* 0x000fe20000010000 */
[----:B------:R-:W-:Y:S04]  /*8bc0*/  FADD.FTZ R0, R91, R2 ;  /* 0x000000025b007221 */ /* 0x000fe80000010000 */
[----:B------:R-:W-:Y:S01]  /*8bd0*/  MUFU.EX2 R124, R124 ;  /* 0x0000007c007c7308 */ /* 0x000fe20000000800 */
[----:B------:R-:W-:Y:S01]  /*8be0*/  FADD.FTZ R4, R96, R4 ;  /* 0x0000000460047221 */ /* 0x000fe20000010000 */
[----:B------:R-:W-:Y:S01]  /*8bf0*/  FADD.FTZ R6, R98, R6 ;  /* 0x0000000662067221 */ /* 0x000fe20000010000 */
[----:B------:R-:W-:Y:S01]  /*8c00*/  FADD.FTZ R5, R92, R5 ;  /* 0x000000055c057221 */ /* 0x000fe20000010000 */
[----:B------:R-:W-:Y:S01]  /*8c10*/  FADD.FTZ R2, R94, R0 ;  /* 0x000000005e027221 */ /* 0x000fe20000010000 */
[----:B------:R-:W-:Y:S01]  /*8c20*/  FADD.FTZ R0, R97, R4 ;  /* 0x0000000461007221 */ /* 0x000fe20000010000 */
        /* <DEDUP_REMOVED lines=18> */
[----:B------:R-:W1:Y:S01]  /*8d50*/  MUFU.EX2 R172, R172 ;  /* 0x000000ac00ac7308 */ /* 0x000e620000000800 */
[----:B--2---:R-:W-:Y:S01]  /*8d60*/  F2FP.F16.F32.PACK_AB R170, R135, R124 ;  /* 0x0000007c87aa723e */ /* 0x004fe200000000ff */
        /* <DEDUP_REMOVED lines=15> */
[----:B-1----:R-:W-:Y:S01]  /*8e60*/  F2FP.F16.F32.PACK_AB R171, R172, R54 ;  /* 0x00000036acab723e */ /* 0x002fe200000000ff */
[----:B------:R-:W-:Y:S01]  /*8e70*/  FADD.FTZ R0, R54, R4 ;  /* 0x0000000436007221 */ /* 0x000fe20000010000 */
[----:B------:R-:W-:Y:S01]  /*8e80*/  FADD.FTZ R229, R134, R5 ;  /* 0x0000000586e57221 */ /* 0x000fe20000010000 */
[----:B------:R-:W-:Y:S01]  /*8e90*/  FADD.FTZ R228, R135, R2 ;  /* 0x0000000287e47221 */ /* 0x000fe20000010000 */
[----:B------:R-:W-:Y:S01]  /*8ea0*/  MOV R135, R3 ;  /* 0x0000000300877202 */ /* 0x000fe20000000f00 */
[----:B------:R-:W-:Y:S01]  /*8eb0*/  FADD.FTZ R227, R132, R6 ;  /* 0x0000000684e37221 */ /* 0x000fe20000010000 */
[----:B------:R-:W-:Y:S01]  /*8ec0*/  FADD.FTZ R230, R172, R0 ;  /* 0x00000000ace67221 */ /* 0x000fe20000010000 */
[C---:B------:R-:W-:Y:S04]  /*8ed0*/  HMMA.16816.F32 R140, R168.reuse, R148, R8 ;  /* 0x00000094a88c723c */ /* 0x040fe80000001808 */
[----:B------:R-:W-:Y:S02]  /*8ee0*/  MOV R134, R137 ;  /* 0x0000008900867202 */ /* 0x000fe40000000f00 */
[-C--:B------:R-:W-:Y:S06]  /*8ef0*/  HMMA.16816.F32 R152, R168, R150.reuse, R12 ;  /* 0x00000096a898723c */ /* 0x080fec000000180c */
[C---:B------:R-:W-:Y:S06]  /*8f00*/  HMMA.16816.F32 R148, R164.reuse, R150, R16 ;  /* 0x00000096a494723c */ /* 0x040fec0000001810 */
[-C--:B----4-:R-:W-:Y:S06]  /*8f10*/  HMMA.16816.F32 R160, R164, R44.reuse, R20 ;  /* 0x0000002ca4a0723c */ /* 0x090fec0000001814 */
[C---:B------:R-:W-:Y:S05]  /*8f20*/  HMMA.16816.F32 R156, R168.reuse, R44, R24 ;  /* 0x0000002ca89c723c */ /* 0x040fea0000001818 */
[----:B------:R-:W-:Y:S01]  /*8f30*/  MOV R20, R3 ;  /* 0x0000000300147202 */ /* 0x000fe20000000f00 */
[-C--:B------:R-:W-:Y:S05]  /*8f40*/  HMMA.16816.F32 R168, R168, R46.reuse, R28 ;  /* 0x0000002ea8a8723c */ /* 0x080fea000000181c */
[----:B------:R-:W-:Y:S01]  /*8f50*/  MOV R3, R139 ;  /* 0x0000008b00037202 */ /* 0x000fe20000000f00 */
[----:B------:R-:W-:Y:S01]  /*8f60*/  HMMA.16816.F32 R164, R164, R46, R32 ;  /* 0x0000002ea4a4723c */ /* 0x000fe20000001820 */
[----:B------:R-:W-:Y:S11]  /*8f70*/  @!UPT UIADD3 URZ, URZ, URZ, URZ ;  /* 0x0000003f3f3ff290 */ /* 0x000ff6000fffe03f */
[----:B------:R-:W-:Y:S01]  /*8f80*/  @!UPT UIADD3 URZ, URZ, URZ, URZ ;  /* 0x0000003f3f3ff290 */ /* 0x000fe2000fffe03f */
[----:B------:R-:W-:Y:S11]  /*8f90*/  @P0 BRA `(.L_x_3) ;  /* 0xffffffc800b80947 */ /* 0x000ff6000383ffff */
.L_x_2:
[----:B------:R-:W1:Y:S01]  /*8fa0*/  SHFL.BFLY PT, R2, R227, 0x2, 0x1f ;  /* 0x0c401f00e3027f89 */ /* 0x000e6200000e0000 */
[----:B------:R-:W2:Y:S01]  /*8fb0*/  S2UR UR4, SR_CgaCtaId ;  /* 0x00000000000479c3 */ /* 0x000ea20000008800 */
[----:B------:R-:W-:Y:S01]  /*8fc0*/  UMOV UR5, 0x400 ;  /* 0x0000040000057882 */ /* 0x000fe20000000000 */
[----:B------:R-:W-:Y:S01]  /*8fd0*/  UMOV UR16, URZ ;  /* 0x0000003f00107c82 */ /* 0x000fe20008000000 */
[----:B------:R-:W3:Y:S01]  /*8fe0*/  SHFL.BFLY PT, R0, R229, 0x2, 0x1f ;  /* 0x0c401f00e5007f89 */ /* 0x000ee200000e0000 */
[----:B------:R-:W-:Y:S01]  /*8ff0*/  UMOV UR17, URZ ;  /* 0x0000003f00117c82 */ /* 0x000fe20008000000 */
[----:B------:R-:W-:Y:S02]  /*9000*/  BSSY B0, `(.L_x_6) ;  /* 0x00000dd000007945 */ /* 0x000fe40003800000 */
[----:B------:R-:W4:Y:S01]  /*9010*/  SHFL.BFLY PT, R3, R230, 0x2, 0x1f ;  /* 0x0c401f00e6037f89 */ /* 0x000f2200000e0000 */
[----:B------:R-:W5:Y:S03]  /*9020*/  S2UR UR11, SR_CTAID.Y ;  /* 0x00000000000b79c3 */ /* 0x000f660000002600 */
[----:B------:R-:W5:Y:S01]  /*9030*/  SHFL.BFLY PT, R4, R228, 0x2, 0x1f ;  /* 0x0c401f00e4047f89 */ /* 0x000f6200000e0000 */
[----:B------:R-:W5:Y:S04]  /*9040*/  S2R R9, SR_TID.X ;  /* 0x0000000000097919 */ /* 0x000f680000002100 */
[----:B------:R-:W5:Y:S01]  /*9050*/  S2UR UR10, SR_CTAID.X ;  /* 0x00000000000a79c3 */ /* 0x000f620000002500 */
[----:B-1----:R-:W-:Y:S01]  /*9060*/  FADD.FTZ R2, R2, R227 ;  /* 0x000000e302027221 */ /* 0x002fe20000010000 */
[----:B--2---:R-:W-:-:S06]  /*9070*/  ULEA UR4, UR4, UR5, 0x18 ;  /* 0x0000000504047291 */ /* 0x004fcc000f8ec03f */
[----:B------:R-:W1:Y:S01]  /*9080*/  LDC.64 R28, c[0x0][0x2a0] ;  /* 0x0000a800ff1c7b82 */ /* 0x000e620000000a00 */
[----:B---3--:R-:W-:Y:S01]  /*9090*/  FADD.FTZ R0, R0, R229 ;  /* 0x000000e500007221 */ /* 0x008fe20000010000 */
[----:B------:R-:W2:Y:S01]  /*90a0*/  SHFL.BFLY PT, R8, R2, 0x1, 0x1f ;  /* 0x0c201f0002087f89 */ /* 0x000ea200000e0000 */
[----:B------:R-:W-:Y:S01]  /*90b0*/  ULDC.U8 UR5, c[0x0][0x3d8] ;  /* 0x0000f60000057ab9 */ /* 0x000fe20000000000 */
[----:B----4-:R-:W-:Y:S02]  /*90c0*/  FADD.FTZ R3, R3, R230 ;  /* 0x000000e603037221 */ /* 0x010fe40000010000 */
[----:B------:R-:W3:Y:S01]  /*90d0*/  SHFL.BFLY PT, R7, R0, 0x1, 0x1f ;  /* 0x0c201f0000077f89 */ /* 0x000ee200000e0000 */
[----:B------:R-:W-:Y:S01]  /*90e0*/  UISETP.NE.AND UP1, UPT, UR5, URZ, UPT ;  /* 0x0000003f0500728c */ /* 0x000fe2000bf25270 */
[----:B-----5:R-:W-:Y:S02]  /*90f0*/  FADD.FTZ R4, R4, R228 ;  /* 0x000000e404047221 */ /* 0x020fe40000010000 */
[----:B------:R-:W4:Y:S04]  /*9100*/  SHFL.BFLY PT, R6, R3, 0x1, 0x1f ;  /* 0x0c201f0003067f89 */ /* 0x000f2800000e0000 */
[----:B------:R-:W5:Y:S01]  /*9110*/  SHFL.BFLY PT, R5, R4, 0x1, 0x1f ;  /* 0x0c201f0004057f89 */ /* 0x000f6200000e0000 */
[----:B--2---:R-:W-:Y:S01]  /*9120*/  FADD.FTZ R22, R2, R8 ;  /* 0x0000000802167221 */ /* 0x004fe20000010000 */
[----:B------:R-:W-:Y:S01]  /*9130*/  MOV R2, 0x3f800000 ;  /* 0x3f80000000027802 */ /* 0x000fe20000000f00 */
[----:B---3--:R-:W-:-:S03]  /*9140*/  FADD.FTZ R21, R0, R7 ;  /* 0x0000000700157221 */ /* 0x008fc60000010000 */
[----:B------:R-:W-:Y:S02]  /*9150*/  FSETP.NE.FTZ.AND P5, PT, R22, RZ, PT ;  /* 0x000000ff1600720b */ /* 0x000fe40003fb5000 */
[----:B------:R-:W-:Y:S01]  /*9160*/  SHF.R.S32.HI R7, RZ, 0x1f, R9 ;  /* 0x0000001fff077819 */ /* 0x000fe20000011409 */
[----:B----4-:R-:W-:Y:S01]  /*9170*/  FADD.FTZ R23, R3, R6 ;  /* 0x0000000603177221 */ /* 0x010fe20000010000 */
[----:B------:R-:W-:Y:S02]  /*9180*/  FSETP.NE.FTZ.AND P4, PT, R21, RZ, PT ;  /* 0x000000ff1500720b */ /* 0x000fe40003f95000 */
[----:B------:R-:W-:Y:S01]  /*9190*/  MOV R3, 0x3f800000 ;  /* 0x3f80000000037802 */ /* 0x000fe20000000f00 */
[----:B-----5:R-:W-:Y:S01]  /*91a0*/  FADD.FTZ R19, R4, R5 ;  /* 0x0000000504137221 */ /* 0x020fe20000010000 */
[CC--:B------:R-:W-:Y:S02]  /*91b0*/  LEA.HI R5, R7.reuse, R9.reuse, RZ, 0x2 ;  /* 0x0000000907057211 */ /* 0x0c0fe400078f10ff */
[----:B------:R-:W-:-:S02]  /*91c0*/  LEA.HI R7, R7, R9, RZ, 0x5 ;  /* 0x0000000907077211 */ /* 0x000fc400078f28ff */
[----:B------:R-:W-:Y:S01]  /*91d0*/  LOP3.LUT R6, R5, 0xfffffffc, RZ, 0xc0, !PT ;  /* 0xfffffffc05067812 */ /* 0x000fe200078ec0ff */
[----:B------:R-:W2:Y:S01]  /*91e0*/  @P5 MUFU.RCP R2, R22 ;  /* 0x0000001600025308 */ /* 0x000ea20000001000 */
[----:B------:R-:W-:Y:S02]  /*91f0*/  LOP3.LUT R0, R7, 0xffffffe0, RZ, 0xc0, !PT ;  /* 0xffffffe007007812 */ /* 0x000fe400078ec0ff */
[----:B------:R-:W-:Y:S01]  /*9200*/  FSETP.NE.FTZ.AND P3, PT, R19, RZ, PT ;  /* 0x000000ff1300720b */ /* 0x000fe20003f75000 */
[----:B------:R-:W-:Y:S01]  /*9210*/  IMAD.IADD R6, R9, 0x1, -R6 ;  /* 0x0000000109067824 */ /* 0x000fe200078e0a06 */
[----:B------:R-:W-:Y:S02]  /*9220*/  SHF.R.S32.HI R7, RZ, 0x5, R7 ;  /* 0x00000005ff077819 */ /* 0x000fe40000011407 */
[----:B------:R-:W-:Y:S01]  /*9230*/  FSETP.NE.FTZ.AND P2, PT, R23, RZ, PT ;  /* 0x000000ff1700720b */ /* 0x000fe20003f55000 */
[----:B------:R-:W3:Y:S01]  /*9240*/  @P4 MUFU.RCP R3, R21 ;  /* 0x0000001500034308 */ /* 0x000ee20000001000 */
[----:B------:R-:W-:Y:S01]  /*9250*/  IADD3 R4, -R0, R9, RZ ;  /* 0x0000000900047210 */ /* 0x000fe20007ffe1ff */
[----:B------:R-:W-:Y:S01]  /*9260*/  IMAD R24, R7, 0x100, R6 ;  /* 0x0000010007187824 */ /* 0x000fe200078e0206 */
[----:B------:R-:W-:-:S02]  /*9270*/  MOV R0, 0x3f800000 ;  /* 0x3f80000000007802 */ /* 0x000fc40000000f00 */
[----:B------:R-:W-:Y:S01]  /*9280*/  LOP3.LUT P6, RZ, R4, 0x3, RZ, 0xc0, !PT ;  /* 0x0000000304ff7812 */ /* 0x000fe200078cc0ff */
[----:B------:R-:W-:Y:S02]  /*9290*/  IMAD.MOV.U32 R4, RZ, RZ, 0x3f800000 ;  /* 0x3f800000ff047424 */ /* 0x000fe400078e00ff */
[C---:B--2---:R-:W-:Y:S01]  /*92a0*/  FMUL.FTZ R144, R2.reuse, R144 ;  /* 0x0000009002907220 */ /* 0x044fe20000410000 */
[C---:B------:R-:W-:Y:S01]  /*92b0*/  FMUL.FTZ R18, R2.reuse, R145 ;  /* 0x0000009102127220 */ /* 0x040fe20000410000 */
[C---:B------:R-:W-:Y:S01]  /*92c0*/  FMUL.FTZ R148, R2.reuse, R148 ;  /* 0x0000009402947220 */ /* 0x040fe20000410000 */
[C---:B------:R-:W-:Y:S01]  /*92d0*/  FMUL.FTZ R15, R2.reuse, R149 ;  /* 0x00000095020f7220 */ /* 0x040fe20000410000 */
[C---:B------:R-:W-:Y:S01]  /*92e0*/  FMUL.FTZ R160, R2.reuse, R160 ;  /* 0x000000a002a07220 */ /* 0x040fe20000410000 */
[C---:B------:R-:W-:Y:S01]  /*92f0*/  FMUL.FTZ R11, R2.reuse, R161 ;  /* 0x000000a1020b7220 */ /* 0x040fe20000410000 */
[C---:B------:R-:W-:Y:S01]  /*9300*/  FMUL.FTZ R164, R2.reuse, R164 ;  /* 0x000000a402a47220 */ /* 0x040fe20000410000 */
[----:B------:R-:W-:Y:S01]  /*9310*/  FMUL.FTZ R7, R2, R165 ;  /* 0x000000a502077220 */ /* 0x000fe20000410000 */
[----:B------:R-:W-:Y:S01]  /*9320*/  SHF.R.S32.HI R2, RZ, 0x2, R5 ;  /* 0x00000002ff027819 */ /* 0x000fe20000011405 */
[C---:B---3--:R-:W-:Y:S01]  /*9330*/  FMUL.FTZ R146, R3.reuse, R146 ;  /* 0x0000009203927220 */ /* 0x048fe20000410000 */
        /* <DEDUP_REMOVED lines=8> */
[----:B------:R-:W2:Y:S01]  /*93c0*/  @P3 MUFU.RCP R0, R19 ;  /* 0x0000001300003308 */ /* 0x000ea20000001000 */
[----:B------:R-:W-:-:S02]  /*93d0*/  F2FP.F16.F32.PACK_AB R18, R18, R144 ;  /* 0x000000901212723e */ /* 0x000fc400000000ff */
[----:B------:R-:W-:Y:S02]  /*93e0*/  LEA.HI R3, R3, R2, RZ, 0x3 ;  /* 0x0000000203037211 */ /* 0x000fe400078f18ff */
[----:B------:R-:W-:Y:S02]  /*93f0*/  F2FP.F16.F32.PACK_AB R17, R17, R146 ;  /* 0x000000921111723e */ /* 0x000fe400000000ff */
[----:B------:R-:W-:Y:S01]  /*9400*/  LOP3.LUT R3, R3, 0xfffffff8, RZ, 0xc0, !PT ;  /* 0xfffffff803037812 */ /* 0x000fe200078ec0ff */
[----:B------:R-:W3:Y:S01]  /*9410*/  @P2 MUFU.RCP R4, R23 ;  /* 0x0000001700042308 */ /* 0x000ee20000001000 */
[----:B------:R-:W-:Y:S02]  /*9420*/  F2FP.F16.F32.PACK_AB R15, R15, R148 ;  /* 0x000000940f0f723e */ /* 0x000fe400000000ff */
[----:B------:R-:W-:Y:S02]  /*9430*/  IADD3 R3, R2, -R3, RZ ;  /* 0x8000000302037210 */ /* 0x000fe40007ffe0ff */
[----:B------:R-:W-:-:S02]  /*9440*/  F2FP.F16.F32.PACK_AB R14, R14, R150 ;  /* 0x000000960e0e723e */ /* 0x000fc400000000ff */
[C---:B------:R-:W-:Y:S01]  /*9450*/  LEA.HI R2, R3.reuse, R3, RZ, 0x1 ;  /* 0x0000000303027211 */ /* 0x040fe200078f08ff */
        /* <DEDUP_REMOVED lines=9> */
[----:B---3--:R-:W-:Y:S01]  /*94f0*/  FMUL.FTZ R143, R4, R143 ;  /* 0x0000008f048f7220 */ /* 0x008fe20000410000 */
[----:B------:R-:W-:Y:S01]  /*9500*/  LOP3.LUT R2, R2, 0x3fffffe, RZ, 0xc0, !PT ;  /* 0x03fffffe02027812 */ /* 0x000fe200078ec0ff */
[C---:B------:R-:W-:Y:S01]  /*9510*/  FMUL.FTZ R142, R4.reuse, R142 ;  /* 0x0000008e048e7220 */ /* 0x040fe20000410000 */
[C---:B------:R-:W-:Y:S01]  /*9520*/  FMUL.FTZ R155, R4.reuse, R155 ;  /* 0x0000009b049b7220 */ /* 0x040fe20000410000 */
[C---:B------:R-:W-:Y:S01]  /*9530*/  FMUL.FTZ R154, R4.reuse, R154 ;  /* 0x0000009a049a7220 */ /* 0x040fe20000410000 */
[C---:B------:R-:W-:Y:S01]  /*9540*/  FMUL.FTZ R159, R4.reuse, R159 ;  /* 0x0000009f049f7220 */ /* 0x040fe20000410000 */
[C---:B------:R-:W-:Y:S01]  /*9550*/  FMUL.FTZ R9, R4.reuse, R158 ;  /* 0x0000009e04097220 */ /* 0x040fe20000410000 */
[C---:B------:R-:W-:Y:S01]  /*9560*/  FMUL.FTZ R171, R4.reuse, R171 ;  /* 0x000000ab04ab7220 */ /* 0x040fe20000410000 */
[----:B------:R-:W-:Y:S01]  /*9570*/  FMUL.FTZ R8, R4, R170 ;  /* 0x000000aa04087220 */ /* 0x000fe20000410000 */
[C---:B------:R-:W-:Y:S01]  /*9580*/  SHF.L.U32 R4, R0.reuse, 0x6, RZ ;  /* 0x0000000600047819 */ /* 0x040fe200000006ff */
[----:B------:R-:W-:Y:S01]  /*9590*/  IMAD.IADD R2, R3, 0x1, -R2 ;  /* 0x0000000103027824 */ /* 0x000fe200078e0a02 */
[----:B------:R-:W-:-:S02]  /*95a0*/  LOP3.LUT P0, RZ, R0, 0x2, RZ, 0xc0, !PT ;  /* 0x0000000200ff7812 */ /* 0x000fc4000780c0ff */
[----:B------:R-:W-:Y:S02]  /*95b0*/  LOP3.LUT R3, R4, 0xc0, RZ, 0xc0, !PT ;  /* 0x000000c004037812 */ /* 0x000fe400078ec0ff */
[----:B------:R-:W-:Y:S02]  /*95c0*/  LEA R2, R2, R24, 0x4 ;  /* 0x0000001802027211 */ /* 0x000fe400078e20ff */
[----:B------:R-:W-:Y:S02]  /*95d0*/  LEA.HI R3, R3, R3, RZ, 0x1d ;  /* 0x0000000303037211 */ /* 0x000fe400078fe8ff */
[----:B------:R-:W-:Y:S02]  /*95e0*/  LOP3.LUT R4, R0, 0x1, RZ, 0xc0, !PT ;  /* 0x0000000100047812 */ /* 0x000fe400078ec0ff */
[----:B------:R-:W-:Y:S01]  /*95f0*/  F2FP.F16.F32.PACK_AB R16, R16, R140 ;  /* 0x0000008c1010723e */ /* 0x000fe200000000ff */
[----:B------:R-:W-:Y:S01]  /*9600*/  IMAD.U32 R2, R2, 0x2, R3 ;  /* 0x0000000202027824 */ /* 0x000fe200078e0003 */
[----:B------:R-:W-:-:S02]  /*9610*/  ISETP.NE.U32.AND P1, PT, R4, 0x1, PT ;  /* 0x000000010400780c */ /* 0x000fc40003f25070 */
[----:B------:R-:W-:Y:S02]  /*9620*/  MOV R4, 0xfffffff0 ;  /* 0xfffffff000047802 */ /* 0x000fe40000000f00 */
[----:B------:R-:W-:Y:S01]  /*9630*/  LEA R0, R2, UR4, 0x1 ;  /* 0x0000000402007c11 */ /* 0x000fe2000f8e08ff */
[----:B------:R-:W-:Y:S01]  /*9640*/  ULDC.U8 UR4, c[0x0][0x3d9] ;  /* 0x0000f64000047ab9 */ /* 0x000fe20000000000 */
[----:B------:R-:W-:Y:S01]  /*9650*/  SEL R4, R4, 0x10, !P1 ;  /* 0x0000001004047807 */ /* 0x000fe20004800000 */
[----:B------:R-:W-:Y:S01]  /*9660*/  UISETP.NE.AND UP0, UPT, UR4, URZ, UPT ;  /* 0x0000003f0400728c */ /* 0x000fe2000bf05270 */
[----:B------:R-:W-:Y:S01]  /*9670*/  F2FP.F16.F32.PACK_AB R142, R143, R142 ;  /* 0x0000008e8f8e723e */ /* 0x000fe200000000ff */
[----:B------:R-:W-:Y:S01]  /*9680*/  STS [R0], R18 ;  /* 0x0000001200007388 */ /* 0x000fe20000000800 */
[C---:B------:R-:W-:Y:S01]  /*9690*/  IADD3 R3, R0.reuse, R4, RZ ;  /* 0x0000000400037210 */ /* 0x040fe20007ffe0ff */
[----:B------:R-:W-:Y:S01]  /*96a0*/  UISETP.NE.OR UP2, UPT, UR4, URZ, !UP1 ;  /* 0x0000003f0400728c */ /* 0x000fe2000cf45670 */
[C---:B------:R-:W-:Y:S01]  /*96b0*/  IADD3 R2, R0.reuse, 0x20, RZ ;  /* 0x0000002000027810 */ /* 0x040fe20007ffe0ff */
[----:B------:R-:W-:Y:S01]  /*96c0*/  @P0 VIADD R2, R0, 0xffffffe0 ;  /* 0xffffffe000020836 */ /* 0x000fe20000000000 */
[----:B------:R-:W-:Y:S01]  /*96d0*/  STS [R0+0x200], R17 ;  /* 0x0002001100007388 */ /* 0x000fe20000000800 */
[----:B------:R-:W-:-:S02]  /*96e0*/  F2FP.F16.F32.PACK_AB R13, R13, R152 ;  /* 0x000000980d0d723e */ /* 0x000fc400000000ff */
[----:B------:R-:W-:Y:S01]  /*96f0*/  F2FP.F16.F32.PACK_AB R154, R155, R154 ;  /* 0x0000009a9b9a723e */ /* 0x000fe200000000ff */
[----:B------:R-:W-:Y:S01]  /*9700*/  @UP0 ULDC.64 UR8, c[0x0][0x2c0] ;  /* 0x0000b00000080ab9 */ /* 0x000fe20000000a00 */
[----:B------:R2:W-:Y:S01]  /*9710*/  STS [R3], R15 ;  /* 0x0000000f03007388 */ /* 0x0005e20000000800 */
[----:B------:R-:W-:Y:S01]  /*9720*/  @UP0 UIMAD UR13, UR9, UR8, URZ ;  /* 0x00000008090d02a4 */ /* 0x000fe2000f8e023f */
[----:B------:R-:W-:Y:S01]  /*9730*/  F2FP.F16.F32.PACK_AB R11, R11, R160 ;  /* 0x000000a00b0b723e */ /* 0x000fe200000000ff */
[----:B------:R-:W3:Y:S01]  /*9740*/  S2UR UR8, SR_CTAID.Z ;  /* 0x00000000000879c3 */ /* 0x000ee20000002700 */
[----:B------:R4:W-:Y:S01]  /*9750*/  STS [R3+0x200], R14 ;  /* 0x0002000e03007388 */ /* 0x0009e20000000800 */
[----:B------:R-:W-:Y:S01]  /*9760*/  F2FP.F16.F32.PACK_AB R12, R12, R162 ;  /* 0x000000a20c0c723e */ /* 0x000fe200000000ff */
[----:B------:R-:W-:Y:S01]  /*9770*/  @!UP0 ULDC UR6, c[0x0][0x2e4] ;  /* 0x0000b90000068ab9 */ /* 0x000fe20000000800 */
[----:B------:R-:W-:Y:S01]  /*9780*/  F2FP.F16.F32.PACK_AB R7, R7, R164 ;  /* 0x000000a40707723e */ /* 0x000fe200000000ff */
[----:B------:R-:W-:Y:S01]  /*9790*/  STS [R0+0x1000], R16 ;  /* 0x0010001000007388 */ /* 0x000fe20000000800 */
[----:B------:R-:W-:Y:S01]  /*97a0*/  F2FP.F16.F32.PACK_AB R6, R6, R166 ;  /* 0x000000a60606723e */ /* 0x000fe200000000ff */
[----:B------:R-:W-:Y:S01]  /*97b0*/  @!UP0 ULDC UR9, c[0x0][0x2c4] ;  /* 0x0000b10000098ab9 */ /* 0x000fe20000000800 */
[----:B------:R-:W-:Y:S01]  /*97c0*/  F2FP.F16.F32.PACK_AB R10, R10, R156 ;  /* 0x0000009c0a0a723e */ /* 0x000fe200000000ff */
[----:B------:R5:W-:Y:S01]  /*97d0*/  STS [R0+0x1200], R142 ;  /* 0x0012008e00007388 */ /* 0x000be20000000800 */
[----:B------:R-:W-:Y:S01]  /*97e0*/  F2FP.F16.F32.PACK_AB R9, R159, R9 ;  /* 0x000000099f09723e */ /* 0x000fe200000000ff */
[----:B------:R-:W-:Y:S01]  /*97f0*/  @!UP0 USEL UR13, UR9, UR6, !UP1 ;  /* 0x00000006090d8287 */ /* 0x000fe2000c800000 */
[----:B------:R-:W-:Y:S01]  /*9800*/  F2FP.F16.F32.PACK_AB R8, R171, R8 ;  /* 0x00000008ab08723e */ /* 0x000fe200000000ff */
[----:B------:R1:W-:Y:S01]  /*9810*/  STS [R3+0x1000], R13 ;  /* 0x0010000d03007388 */ /* 0x0003e20000000800 */
[----:B------:R-:W-:Y:S01]  /*9820*/  F2FP.F16.F32.PACK_AB R5, R5, R168 ;  /* 0x000000a80505723e */ /* 0x000fe200000000ff */
[----:B------:R-:W-:Y:S01]  /*9830*/  @!UP0 ULDC UR5, c[0x0][0x270] ;  /* 0x00009c0000058ab9 */ /* 0x000fe20000000800 */
[----:B------:R-:W-:Y:S01]  /*9840*/  @UP0 UMOV UR7, 0x1 ;  /* 0x0000000100070882 */ /* 0x000fe20000000000 */
[----:B------:R1:W-:Y:S01]  /*9850*/  STS [R3+0x1200], R154 ;  /* 0x0012009a03007388 */ /* 0x0003e20000000800 */
[----:B------:R-:W-:Y:S01]  /*9860*/  @!UP0 UIMAD UR7, UR13, UR5, URZ ;  /* 0x000000050d0782a4 */ /* 0x000fe2000f8e023f */
[----:B------:R-:W-:-:S02]  /*9870*/  @UP0 ULDC UR12, c[0x0][0x2c0] ;  /* 0x0000b000000c0ab9 */ /* 0x000fc40000000800 */
[----:B------:R-:W-:Y:S01]  /*9880*/  STS [R2], R11 ;  /* 0x0000000b02007388 */ /* 0x000fe20000000800 */
[----:B------:R-:W-:Y:S01]  /*9890*/  UIMAD UR7, UR11, UR7, URZ ;  /* 0x000000070b0772a4 */ /* 0x000fe2000f8e023f */
[----:B--2---:R-:W-:Y:S01]  /*98a0*/  MOV R15, 0x7f800000 ;  /* 0x7f800000000f7802 */ /* 0x004fe20000000f00 */
[----:B------:R-:W-:Y:S01]  /*98b0*/  @!UP2 ULDC UR4, c[0x0][0x2c4] ;  /* 0x0000b1000004aab9 */ /* 0x000fe20000000800 */
[----:B------:R2:W-:Y:S01]  /*98c0*/  STS [R2+0x200], R12 ;  /* 0x0002000c02007388 */ /* 0x0005e20000000800 */
[----:B------:R-:W-:Y:S01]  /*98d0*/  @!UP0 UMOV UR12, 0x1 ;  /* 0x00000001000c8882 */ /* 0x000fe20000000000 */
[----:B------:R-:W-:Y:S01]  /*98e0*/  @!UP2 UIMAD UR4, UR11, UR4, URZ ;  /* 0x000000040b04a2a4 */ /* 0x000fe2000f8e023f */
[----:B----4-:R-:W-:Y:S01]  /*98f0*/  IMAD.MOV.U32 R14, RZ, RZ, 0x7f800000 ;  /* 0x7f800000ff0e7424 */ /* 0x010fe200078e00ff */
[----:B------:R-:W-:Y:S02]  /*9900*/  UIMAD UR6, UR10, UR12, URZ ;  /* 0x0000000c0a0672a4 */ /* 0x000fe4000f8e023f */
[----:B------:R-:W-:-:S02]  /*9910*/  USEL UR7, UR7, URZ, UP2 ;  /* 0x0000003f07077287 */ /* 0x000fc40009000000 */
[----:B------:R-:W-:Y:S01]  /*9920*/  USHF.L.U32 UR6, UR6, 0x7, URZ ;  /* 0x0000000706067899 */ /* 0x000fe2000800063f */
[----:B-----5:R-:W-:Y:S01]  /*9930*/  IADD3 R0, R4, R2, RZ ;  /* 0x0000000204007210 */ /* 0x020fe20007ffe0ff */
[----:B---3--:R-:W-:Y:S01]  /*9940*/  UIMAD UR7, UR8, UR13, UR7 ;  /* 0x0000000d080772a4 */ /* 0x008fe2000f8e0207 */
[----:B------:R-:W-:Y:S01]  /*9950*/  @P2 MUFU.LG2 R4, R23 ;  /* 0x0000001700042308 */ /* 0x000fe20000000c00 */
[----:B------:R-:W-:Y:S01]  /*9960*/  @!UP2 UMOV UR16, UR4 ;  /* 0x000000040010ac82 */ /* 0x000fe20008000000 */
[----:B------:R-:W-:Y:S01]  /*9970*/  @!UP2 USHF.R.S32.HI UR17, URZ, 0x1f, UR4 ;  /* 0x0000001f3f11a899 */ /* 0x000fe20008011404 */
[----:B------:R3:W-:Y:S01]  /*9980*/  STS [R0], R7 ;  /* 0x0000000700007388 */ /* 0x0007e20000000800 */
[----:B------:R-:W-:Y:S01]  /*9990*/  USHF.R.S32.HI UR13, URZ, 0x1f, UR6 ;  /* 0x0000001f3f0d7899 */ /* 0x000fe20008011406 */
[----:B-1----:R-:W-:Y:S01]  /*99a0*/  MOV R13, 0x7f800000 ;  /* 0x7f800000000d7802 */ /* 0x002fe20000000f00 */
[----:B------:R-:W1:Y:S01]  /*99b0*/  @P5 LDC R3, c[0x0][0x2e8] ;  /* 0x0000ba00ff035b82 */ /* 0x000e620000000800 */
[----:B------:R4:W-:Y:S01]  /*99c0*/  STS [R0+0x200], R6 ;  /* 0x0002000600007388 */ /* 0x0009e20000000800 */
[----:B------:R-:W-:-:S02]  /*99d0*/  USHF.R.S32.HI UR5, URZ, 0x1f, UR7 ;  /* 0x0000001f3f057899 */ /* 0x000fc40008011407 */
[----:B------:R-:W-:Y:S01]  /*99e0*/  UIADD3 UR16, UP1, UP0, UR6, UR16, UR7 ;  /* 0x0000001006107290 */ /* 0x000fe2000f83e007 */
[----:B------:R-:W-:Y:S03]  /*99f0*/  STS [R2+0x1000], R10 ;  /* 0x0010000a02007388 */ /* 0x000fe60000000800 */
[----:B------:R-:W-:Y:S01]  /*9a00*/  UIADD3.X UR13, UR13, UR17, UR5, UP1, UP0 ;  /* 0x000000110d0d7290 */ /* 0x000fe20008fe0405 */
[----:B------:R5:W-:Y:S01]  /*9a10*/  STS [R2+0x1200], R9 ;  /* 0x0012000902007388 */ /* 0x000be20000000800 */
[----:B--2---:R-:W-:-:S03]  /*9a20*/  MOV R12, 0x7f800000 ;  /* 0x7f800000000c7802 */ /* 0x004fc60000000f00 */
[----:B------:R2:W-:Y:S04]  /*9a30*/  STS [R0+0x1200], R8 ;  /* 0x0012000800007388 */ /* 0x0005e80000000800 */
[----:B------:R1:W-:Y:S01]  /*9a40*/  STS [R0+0x1000], R5 ;  /* 0x0010000500007388 */ /* 0x0003e20000000800 */
[----:B---3--:R-:W3:Y:S08]  /*9a50*/  @P3 LDC R7, c[0x0][0x2e8] ;  /* 0x0000ba00ff073b82 */ /* 0x008ef00000000800 */
[----:B----4-:R-:W4:Y:S01]  /*9a60*/  @P2 LDC R6, c[0x0][0x2e8] ;  /* 0x0000ba00ff062b82 */ /* 0x010f220000000800 */
[----:B-----5:R5:W5:Y:S07]  /*9a70*/  @P5 MUFU.LG2 R2, R22 ;  /* 0x0000001600025308 */ /* 0x020b6e0000000c00 */
[----:B--2---:R-:W2:Y:S01]  /*9a80*/  @P4 LDC R8, c[0x0][0x2e8] ;  /* 0x0000ba00ff084b82 */ /* 0x004ea20000000800 */
[----:B------:R-:W5:Y:S08]  /*9a90*/  @P4 MUFU.LG2 R9, R21 ;  /* 0x0000001500094308 */ /* 0x000f700000000c00 */
[----:B-1----:R-:W1:Y:S01]  /*9aa0*/  @P3 MUFU.LG2 R5, R19 ;  /* 0x0000001300053308 */ /* 0x002e620000000c00 */
[----:B-----5:R-:W3:Y:S01]  /*9ab0*/  LDC.64 R22, c[0x0][0x290] ;  /* 0x0000a400ff167b82 */ /* 0x020ee20000000a00 */
[----:B------:R-:W-:-:S04]  /*9ac0*/  @P5 FMUL.FTZ R0, R2, 0.69314718246459960938 ;  /* 0x3f31721802005820 */ /* 0x000fc80000410000 */
[----:B------:R-:W-:Y:S01]  /*9ad0*/  @P5 FFMA.FTZ R15, R139, R3, R0 ;  /* 0x000000038b0f5223 */ /* 0x000fe20000010000 */
[----:B------:R-:W-:Y:S01]  /*9ae0*/  @P2 FMUL.FTZ R0, R4, 0.69314718246459960938 ;  /* 0x3f31721804002820 */ /* 0x000fe20000410000 */
[----:B------:R-:W-:-:S03]  /*9af0*/  @P4 FMUL.FTZ R3, R9, 0.69314718246459960938 ;  /* 0x3f31721809034820 */ /* 0x000fc60000410000 */
[----:B----4-:R-:W-:Y:S01]  /*9b00*/  @P2 FFMA.FTZ R13, R20, R6, R0 ;  /* 0x00000006140d2223 */ /* 0x010fe20000010000 */
[----:B--2---:R-:W-:Y:S01]  /*9b10*/  @P4 FFMA.FTZ R14, R138, R8, R3 ;  /* 0x000000088a0e4223 */ /* 0x004fe20000010003 */
[----:B-1----:R-:W-:-:S04]  /*9b20*/  @P3 FMUL.FTZ R2, R5, 0.69314718246459960938 ;  /* 0x3f31721805023820 */ /* 0x002fc80000410000 */
[----:B---3--:R-:W-:Y:S01]  /*9b30*/  @P3 FFMA.FTZ R12, R137, R7, R2 ;  /* 0x00000007890c3223 */ /* 0x008fe20000010002 */
[----:B------:R-:W-:Y:S06]  /*9b40*/  BAR.SYNC.DEFER_BLOCKING 0x0 ;  /* 0x0000000000007b1d */ /* 0x000fec0000010000 */
[----:B------:R-:W-:Y:S05]  /*9b50*/  @P6 BRA `(.L_x_7) ;  /* 0x00000000009c6947 */ /* 0x000fea0003800000 */
[----:B------:R-:W2:Y:S04]  /*9b60*/  LDL.LU R26, [R1+0x1c] ;  /* 0x00001c00011a7983 */ /* 0x000ea80000300800 */
[----:B------:R-:W2:Y:S01]  /*9b70*/  LDL.LU R25, [R1+0x18] ;  /* 0x0000180001197983 */ /* 0x000ea20000300800 */
[----:B------:R-:W-:Y:S01]  /*9b80*/  UIMAD UR4, UR10, -0x80, UR9 ;  /* 0xffffff800a0478a4 */ /* 0x000fe2000f8e0209 */
[----:B--2---:R-:W-:-:S04]  /*9b90*/  IMAD R0, R25, 0x10, R26 ;  /* 0x0000001019007824 */ /* 0x004fc800078e021a */
[C---:B------:R-:W-:Y:S01]  /*9ba0*/  VIADD R2, R0.reuse, 0x8 ;  /* 0x0000000800027836 */ /* 0x040fe20000000000 */
[C---:B------:R-:W-:Y:S01]  /*9bb0*/  ISETP.GE.AND P6, PT, R0.reuse, UR4, PT ;  /* 0x0000000400007c0c */ /* 0x040fe2000bfc6270 */
[C---:B------:R-:W-:Y:S02]  /*9bc0*/  VIADD R5, R0.reuse, 0x40 ;  /* 0x0000004000057836 */ /* 0x040fe40000000000 */
[----:B------:R-:W-:Y:S01]  /*9bd0*/  VIADD R4, R0, 0x48 ;  /* 0x0000004800047836 */ /* 0x000fe20000000000 */
[----:B------:R-:W-:Y:S02]  /*9be0*/  ISETP.GE.AND P5, PT, R2, UR4, PT ;  /* 0x0000000402007c0c */ /* 0x000fe4000bfa6270 */
[----:B------:R-:W-:Y:S02]  /*9bf0*/  ISETP.GE.AND P4, PT, R5, UR4, PT ;  /* 0x0000000405007c0c */ /* 0x000fe4000bf86270 */
[----:B------:R-:W-:-:S05]  /*9c00*/  ISETP.GE.AND P3, PT, R4, UR4, PT ;  /* 0x0000000404007c0c */ /* 0x000fca000bf66270 */
[----:B------:R-:W1:Y:S01]  /*9c10*/  @!P6 LDC.64 R10, c[0x0][0x2b0] ;  /* 0x0000ac00ff0aeb82 */ /* 0x000e620000000a00 */
[----:B------:R-:W-:-:S03]  /*9c20*/  @!P6 IMAD R3, R0, UR12, RZ ;  /* 0x0000000c0003ec24 */ /* 0x000fc6000f8e02ff */
[----:B------:R-:W-:Y:S02]  /*9c30*/  @!P5 IMAD R2, R2, UR12, RZ ;  /* 0x0000000c0202dc24 */ /* 0x000fe4000f8e02ff */
[----:B------:R-:W-:Y:S01]  /*9c40*/  @!P6 IADD3 R0, P0, R3, UR16, RZ ;  /* 0x000000100300ec10 */ /* 0x000fe2000ff1e0ff */
[----:B------:R-:W-:Y:S01]  /*9c50*/  @!P4 IMAD R5, R5, UR12, RZ ;  /* 0x0000000c0505cc24 */ /* 0x000fe2000f8e02ff */
[----:B------:R-:W2:Y:S02]  /*9c60*/  @!P5 LDC.64 R8, c[0x0][0x2b0] ;  /* 0x0000ac00ff08db82 */ /* 0x000ea40000000a00 */
[----:B------:R-:W-:Y:S01]  /*9c70*/  @!P6 LEA.HI.X.SX32 R6, R3, UR13, 0x1, P0 ;  /* 0x0000000d0306ec11 */ /* 0x000fe200080f0eff */
[----:B------:R-:W-:Y:S01]  /*9c80*/  @!P3 IMAD R3, R4, UR12, RZ ;  /* 0x0000000c0403bc24 */ /* 0x000fe2000f8e02ff */
[----:B------:R-:W-:-:S04]  /*9c90*/  @!P5 IADD3 R7, P0, R2, UR16, RZ ;  /* 0x000000100207dc10 */ /* 0x000fc8000ff1e0ff */
[----:B------:R-:W3:Y:S01]  /*9ca0*/  @!P4 LDC.64 R16, c[0x0][0x2b0] ;  /* 0x0000ac00ff10cb82 */ /* 0x000ee20000000a00 */
[----:B------:R-:W-:-:S07]  /*9cb0*/  @!P5 LEA.HI.X.SX32 R2, R2, UR13, 0x1, P0 ;  /* 0x0000000d0202dc11 */ /* 0x000fce00080f0eff */
[----:B------:R-:W4:Y:S01]  /*9cc0*/  @!P3 LDC.64 R18, c[0x0][0x2b0] ;  /* 0x0000ac00ff12bb82 */ /* 0x000f220000000a00 */
[----:B-1----:R-:W-:-:S04]  /*9cd0*/  @!P6 LEA R10, P1, R0, R10, 0x2 ;  /* 0x0000000a000ae211 */ /* 0x002fc800078210ff */
[----:B------:R-:W-:Y:S02]  /*9ce0*/  @!P6 LEA.HI.X R11, R0, R11, R6, 0x2, P1 ;  /* 0x0000000b000be211 */ /* 0x000fe400008f1406 */
[----:B------:R-:W-:Y:S02]  /*9cf0*/  @!P4 IADD3 R0, P1, R5, UR16, RZ ;  /* 0x000000100500cc10 */ /* 0x000fe4000ff3e0ff */
[----:B--2---:R-:W-:Y:S01]  /*9d00*/  @!P5 LEA R6, P2, R7, R8, 0x2 ;  /* 0x000000080706d211 */ /* 0x004fe200078410ff */
[----:B------:R1:W-:Y:S01]  /*9d10*/  @!P6 STG.E desc[UR14][R10.64], R15 ;  /* 0x0000000f0a00e986 */ /* 0x0003e2000c10190e */
[----:B------:R-:W-:Y:S02]  /*9d20*/  @!P3 IADD3 R8, P0, R3, UR16, RZ ;  /* 0x000000100308bc10 */ /* 0x000fe4000ff1e0ff */
[----:B------:R-:W-:Y:S02]  /*9d30*/  @!P4 LEA.HI.X.SX32 R5, R5, UR13, 0x1, P1 ;  /* 0x0000000d0505cc11 */ /* 0x000fe400088f0eff */
[----:B------:R-:W-:-:S02]  /*9d40*/  @!P5 LEA.HI.X R7, R7, R9, R2, 0x2, P2 ;  /* 0x000000090707d211 */ /* 0x000fc400010f1402 */
[----:B------:R-:W-:Y:S02]  /*9d50*/  @!P3 LEA.HI.X.SX32 R3, R3, UR13, 0x1, P0 ;  /* 0x0000000d0303bc11 */ /* 0x000fe400080f0eff */
[C---:B---3--:R-:W-:Y:S01]  /*9d60*/  @!P4 LEA R4, P1, R0.reuse, R16, 0x2 ;  /* 0x000000100004c211 */ /* 0x048fe200078210ff */
[----:B------:R1:W-:Y:S03]  /*9d70*/  @!P5 STG.E desc[UR14][R6.64], R14 ;  /* 0x0000000e0600d986 */ /* 0x0003e6000c10190e */
[----:B------:R-:W-:Y:S02]  /*9d80*/  @!P4 LEA.HI.X R5, R0, R17, R5, 0x2, P1 ;  /* 0x000000110005c211 */ /* 0x000fe400008f1405 */
[----:B----4-:R-:W-:-:S03]  /*9d90*/  @!P3 LEA R2, P0, R8, R18, 0x2 ;  /* 0x000000120802b211 */ /* 0x010fc600078010ff */
[----:B------:R1:W-:Y:S01]  /*9da0*/  @!P4 STG.E desc[UR14][R4.64], R12 ;  /* 0x0000000c0400c986 */ /* 0x0003e2000c10190e */
[----:B------:R-:W-:-:S05]  /*9db0*/  @!P3 LEA.HI.X R3, R8, R19, R3, 0x2, P0 ;  /* 0x000000130803b211 */ /* 0x000fca00000f1403 */
[----:B------:R1:W-:Y:S04]  /*9dc0*/  @!P3 STG.E desc[UR14][R2.64], R13 ;  /* 0x0000000d0200b986 */ /* 0x0003e8000c10190e */
.L_x_7:
[----:B------:R-:W-:Y:S05]  /*9dd0*/  BSYNC B0 ;  /* 0x0000000000007941 */ /* 0x000fea0003800000 */
.L_x_6:
[----:B-1----:R-:W2:Y:S01]  /*9de0*/  LDL.LU.64 R2, [R1+0x8] ;  /* 0x0000080001027983 */ /* 0x002ea20000300a00 */
[----:B------:R-:W-:Y:S01]  /*9df0*/  USHF.R.S32.HI UR4, URZ, 0x1f, UR11 ;  /* 0x0000001f3f047899 */ /* 0x000fe2000801140b */
[----:B------:R-:W-:Y:S02]  /*9e00*/  ULDC.64 UR6, c[0x0][0x298] ;  /* 0x0000a60000067ab9 */ /* 0x000fe40000000a00 */
[----:B------:R-:W3:Y:S01]  /*9e10*/  LDL.LU.64 R6, [R1+0x10] ;  /* 0x0000100001067983 */ /* 0x000ee20000300a00 */
[----:B------:R-:W-:Y:S02]  /*9e20*/  USHF.L.U32 UR17, UR6, 0x6, URZ ;  /* 0x0000000606117899 */ /* 0x000fe4000800063f */
[----:B------:R-:W-:Y:S01]  /*9e30*/  IMAD R0, R22, UR4, RZ ;  /* 0x0000000416007c24 */ /* 0x000fe2000f8e02ff */
[----:B------:R-:W-:Y:S01]  /*9e40*/  USHF.R.S32.HI UR4, URZ, 0x1f, UR8 ;  /* 0x0000001f3f047899 */ /* 0x000fe20008011408 */
[----:B------:R-:W1:Y:S02]  /*9e50*/  LDS.128 R24, [R226] ;  /* 0x00000000e2187984 */ /* 0x000e640000000c00 */
[----:B------:R-:W-:-:S02]  /*9e60*/  IMAD R0, R23, UR11, R0 ;  /* 0x0000000b17007c24 */ /* 0x000fc4000f8e0200 */
[----:B------:R-:W-:Y:S01]  /*9e70*/  LDS.128 R16, [R226+0x1000] ;  /* 0x00100000e2107984 */ /* 0x000fe20000000c00 */
[----:B------:R-:W-:Y:S01]  /*9e80*/  IMAD R4, R28, UR4, RZ ;  /* 0x000000041c047c24 */ /* 0x000fe2000f8e02ff */
[----:B------:R-:W-:Y:S02]  /*9e90*/  ULDC.64 UR4, c[0x0][0x280] ;  /* 0x0000a00000047ab9 */ /* 0x000fe40000000a00 */
[----:B------:R-:W-:Y:S01]  /*9ea0*/  LDS.128 R12, [R226+0x1800] ;  /* 0x00180000e20c7984 */ /* 0x000fe20000000c00 */
[----:B------:R-:W-:Y:S02]  /*9eb0*/  IMAD R4, R29, UR8, R4 ;  /* 0x000000081d047c24 */ /* 0x000fe4000f8e0204 */
[----:B--2---:R-:W-:Y:S02]  /*9ec0*/  IMAD.WIDE.U32 R2, R22, UR11, R2 ;  /* 0x0000000b16027c25 */ /* 0x004fe4000f8e0002 */
[----:B------:R-:W2:Y:S03]  /*9ed0*/  LDS.128 R20, [R226+0x800] ;  /* 0x00080000e2147984 */ /* 0x000ea60000000c00 */
[----:B------:R-:W-:Y:S01]  /*9ee0*/  IADD3 R3, R3, R0, RZ ;  /* 0x0000000003037210 */ /* 0x000fe20007ffe0ff */
[----:B---3--:R-:W-:-:S02]  /*9ef0*/  IMAD R0, R7, UR6, RZ ;  /* 0x0000000607007c24 */ /* 0x008fc4000f8e02ff */
[----:B------:R-:W-:-:S04]  /*9f00*/  IMAD.WIDE.U32 R2, R28, UR8, R2 ;  /* 0x000000081c027c25 */ /* 0x000fc8000f8e0002 */
[----:B------:R-:W-:Y:S01]  /*9f10*/  IMAD R0, R6, UR7, R0 ;  /* 0x0000000706007c24 */ /* 0x000fe2000f8e0200 */
[----:B------:R-:W-:-:S03]  /*9f20*/  IADD3 R3, R3, R4, RZ ;  /* 0x0000000403037210 */ /* 0x000fc60007ffe0ff */
[----:B------:R-:W-:Y:S01]  /*9f30*/  IMAD.WIDE.U32 R2, R6, UR6, R2 ;  /* 0x0000000606027c25 */ /* 0x000fe2000f8e0002 */
[----:B------:R-:W-:-:S04]  /*9f40*/  USHF.L.U64.HI UR6, UR6, 0x6, UR7 ;  /* 0x0000000606067899 */ /* 0x000fc80008010207 */
[----:B------:R-:W-:Y:S02]  /*9f50*/  IADD3 R0, R3, R0, RZ ;  /* 0x0000000003007210 */ /* 0x000fe40007ffe0ff */
[----:B------:R-:W-:-:S04]  /*9f60*/  LEA R6, P0, R2, UR4, 0x1 ;  /* 0x0000000402067c11 */ /* 0x000fc8000f8008ff */
[----:B------:R-:W-:Y:S02]  /*9f70*/  LEA.HI.X R7, R2, UR5, R0, 0x1, P0 ;  /* 0x0000000502077c11 */ /* 0x000fe400080f0c00 */
[----:B------:R-:W-:-:S03]  /*9f80*/  IADD3 R4, P0, R6, UR17, RZ ;  /* 0x0000001106047c10 */ /* 0x000fc6000ff1e0ff */
[----:B-1----:R-:W-:Y:S01]  /*9f90*/  STG.E.128 desc[UR14][R6.64], R24 ;  /* 0x0000001806007986 */ /* 0x002fe2000c101d0e */
[----:B------:R-:W-:Y:S02]  /*9fa0*/  IADD3.X R5, R7, UR6, RZ, P0, !PT ;  /* 0x0000000607057c10 */ /* 0x000fe400087fe4ff */
[----:B------:R-:W-:-:S03]  /*9fb0*/  IADD3 R2, P0, R4, UR17, RZ ;  /* 0x0000001104027c10 */ /* 0x000fc6000ff1e0ff */
[----:B--2---:R-:W-:Y:S01]  /*9fc0*/  STG.E.128 desc[UR14][R4.64], R20 ;  /* 0x0000001404007986 */ /* 0x004fe2000c101d0e */
[----:B------:R-:W-:Y:S02]  /*9fd0*/  IADD3.X R3, R5, UR6, RZ, P0, !PT ;  /* 0x0000000605037c10 */ /* 0x000fe400087fe4ff */
[----:B------:R-:W-:-:S03]  /*9fe0*/  IADD3 R8, P0, R2, UR17, RZ ;  /* 0x0000001102087c10 */ /* 0x000fc6000ff1e0ff */
[----:B------:R-:W-:Y:S01]  /*9ff0*/  STG.E.128 desc[UR14][R2.64], R16 ;  /* 0x0000001002007986 */ /* 0x000fe2000c101d0e */
[----:B------:R-:W-:-:S05]  /*a000*/  IADD3.X R9, R3, UR6, RZ, P0, !PT ;  /* 0x0000000603097c10 */ /* 0x000fca00087fe4ff */
[----:B------:R-:W-:Y:S01]  /*a010*/  STG.E.128 desc[UR14][R8.64], R12 ;  /* 0x0000000c08007986 */ /* 0x000fe2000c101d0e */
[----:B------:R-:W-:Y:S05]  /*a020*/  EXIT ;  /* 0x000000000000794d */ /* 0x000fea0003800000 */
.L_x_0:
[----:B------:R-:W-:Y:S01]  /*a030*/  SHF.R.S32.HI R6, RZ, 0x1f, R82 ;  /* 0x0000001fff067819 */ /* 0x000fe20000011452 */
[----:B------:R-:W-:Y:S01]  /*a040*/  ULDC.64 UR4, c[0x0][0x290] ;  /* 0x0000a40000047ab9 */ /* 0x000fe20000000a00 */
[----:B------:R-:W-:Y:S01]  /*a050*/  SHF.R.S32.HI R0, RZ, 0x1f, R25 ;  /* 0x0000001fff007819 */ /* 0x000fe20000011419 */
[----:B------:R-:W-:Y:S01]  /*a060*/  ULDC.U8 UR8, c[0x0][0x3d9] ;  /* 0x0000f64000087ab9 */ /* 0x000fe20000000000 */
[----:B------:R-:W-:Y:S01]  /*a070*/  LEA.HI R6, R6, R82, RZ, 0x2 ;  /* 0x0000005206067211 */ /* 0x000fe200078f10ff */
[----:B------:R-:W-:Y:S01]  /*a080*/  UISETP.NE.AND UP1, UPT, UR8, URZ, UPT ;  /* 0x0000003f0800728c */ /* 0x000fe2000bf25270 */
[----:B------:R-:W-:Y:S01]  /*a090*/  SHF.R.S32.HI R4, RZ, 0x1f, R26 ;  /* 0x0000001fff047819 */ /* 0x000fe2000001141a */
[----:B------:R-:W-:Y:S01]  /*a0a0*/  IMAD R0, R0, UR4, RZ ;  /* 0x0000000400007c24 */ /* 0x000fe2000f8e02ff */
[----:B------:R-:W-:Y:S01]  /*a0b0*/  LOP3.LUT R2, R6, 0x1ffffffc, RZ, 0xc0, !PT ;  /* 0x1ffffffc06027812 */ /* 0x000fe200078ec0ff */
[----:B------:R-:W-:Y:S01]  /*a0c0*/  ULDC.U8 UR10, c[0x0][0x3d8] ;  /* 0x0000f600000a7ab9 */ /* 0x000fe20000000000 */
[----:B------:R-:W-:Y:S01]  /*a0d0*/  SHF.R.S32.HI R6, RZ, 0x2, R6 ;  /* 0x00000002ff067819 */ /* 0x000fe20000011406 */
[C---:B------:R-:W-:Y:S01]  /*a0e0*/  IMAD R0, R25.reuse, UR5, R0 ;  /* 0x0000000519007c24 */ /* 0x040fe2000f8e0200 */
[----:B------:R-:W-:Y:S01]  /*a0f0*/  ULDC.64 UR6, c[0x0][0x298] ;  /* 0x0000a60000067ab9 */ /* 0x000fe20000000a00 */
[----:B------:R-:W-:Y:S01]  /*a100*/  IMAD.IADD R2, R82, 0x1, -R2 ;  /* 0x0000000152027824 */ /* 0x000fe200078e0a02 */
[----:B------:R-:W-:Y:S01]  /*a110*/  SHF.R.S32.HI R7, RZ, 0x1f, R6 ;  /* 0x0000001fff077819 */ /* 0x000fe20000011406 */
[----:B------:R-:W-:Y:S01]  /*a120*/  VIADD R14, R6, 0x20 ;  /* 0x00000020060e7836 */ /* 0x000fe20000000000 */
[----:B------:R-:W-:Y:S01]  /*a130*/  @!UP1 UISETP.NE.AND UP0, UPT, UR10, URZ, UPT ;  /* 0x0000003f0a00928c */ /* 0x000fe2000bf05270 */
[----:B------:R-:W-:Y:S01]  /*a140*/  IMAD.SHL.U32 R2, R2, 0x8, RZ ;  /* 0x0000000802027824 */ /* 0x000fe200078e00ff */
[----:B------:R-:W-:Y:S01]  /*a150*/  @UP1 ULDC UR9, c[0x0][0x2c0] ;  /* 0x0000b00000091ab9 */ /* 0x000fe20000000800 */
[----:B------:R-:W-:Y:S01]  /*a160*/  ISETP.NE.AND P1, PT, RZ, UR10, PT ;  /* 0x0000000aff007c0c */ /* 0x000fe2000bf25270 */
[----:B------:R-:W-:Y:S01]  /*a170*/  @UP1 UIMAD UR9, UR18, UR9, URZ ;  /* 0x00000009120912a4 */ /* 0x000fe2000f8e023f */
[C---:B------:R-:W-:Y:S01]  /*a180*/  VIADD R15, R6.reuse, 0x40 ;  /* 0x00000040060f7836 */ /* 0x040fe20000000000 */
[--C-:B------:R-:W-:Y:S01]  /*a190*/  SHF.R.S32.HI R3, RZ, 0x1f, R2.reuse ;  /* 0x0000001fff037819 */ /* 0x100fe20000011402 */
[----:B------:R-:W-:Y:S01]  /*a1a0*/  VIADD R16, R6, 0x60 ;  /* 0x0000006006107836 */ /* 0x000fe20000000000 */
[----:B------:R-:W-:Y:S01]  /*a1b0*/  ISETP.EQ.AND P1, PT, RZ, UR8, P1 ;  /* 0x00000008ff007c0c */ /* 0x000fe20008f22270 */
[----:B------:R-:W-:Y:S01]  /*a1c0*/  BSSY B0, `(.L_x_8) ;  /* 0x000003e000007945 */ /* 0x000fe20003800000 */
[----:B------:R-:W-:Y:S01]  /*a1d0*/  LOP3.LUT P3, RZ, R82, 0x3, RZ, 0xc0, !PT ;  /* 0x0000000352ff7812 */ /* 0x000fe2000786c0ff */
[----:B------:R-:W-:Y:S01]  /*a1e0*/  IMAD.WIDE.U32 R2, R25, UR4, R2 ;  /* 0x0000000419027c25 */ /* 0x000fe2000f8e0002 */
[----:B------:R-:W-:-:S03]  /*a1f0*/  ULDC.64 UR4, c[0x0][0x2a0] ;  /* 0x0000a80000047ab9 */ /* 0x000fc60000000a00 */
[----:B------:R-:W-:Y:S02]  /*a200*/  IMAD.IADD R3, R0, 0x1, R3 ;  /* 0x0000000100037824 */ /* 0x000fe400078e0203 */
[----:B------:R-:W-:Y:S02]  /*a210*/  IMAD R0, R4, UR4, RZ ;  /* 0x0000000404007c24 */ /* 0x000fe4000f8e02ff */
[C---:B------:R-:W-:Y:S01]  /*a220*/  IMAD.WIDE.U32 R2, R26.reuse, UR4, R2 ;  /* 0x000000041a027c25 */ /* 0x040fe2000f8e0002 */
[----:B------:R-:W-:Y:S02]  /*a230*/  @!UP1 ULDC UR4, c[0x0][0x2e4] ;  /* 0x0000b90000049ab9 */ /* 0x000fe40000000800 */
[----:B------:R-:W-:Y:S01]  /*a240*/  @!UP1 USEL UR9, UR18, UR4, !UP0 ;  /* 0x0000000412099287 */ /* 0x000fe2000c000000 */
[----:B------:R-:W-:Y:S01]  /*a250*/  IMAD R0, R26, UR5, R0 ;  /* 0x000000051a007c24 */ /* 0x000fe2000f8e0200 */
[----:B------:R-:W-:Y:S01]  /*a260*/  @UP1 UMOV UR5, 0x1 ;  /* 0x0000000100051882 */ /* 0x000fe20000000000 */
[----:B------:R-:W-:Y:S01]  /*a270*/  IMAD.WIDE R4, R10, 0x80, R6 ;  /* 0x000000800a047825 */ /* 0x000fe200078e0206 */
[----:B------:R-:W-:Y:S01]  /*a280*/  @!UP1 ULDC UR4, c[0x0][0x270] ;  /* 0x00009c0000049ab9 */ /* 0x000fe20000000800 */
[----:B------:R-:W-:Y:S01]  /*a290*/  IADD3 R10, -R83, UR18, RZ ;  /* 0x00000012530a7c10 */ /* 0x000fe2000fffe1ff */
[----:B------:R-:W-:Y:S01]  /*a2a0*/  @!UP1 UIMAD UR5, UR9, UR4, URZ ;  /* 0x00000004090592a4 */ /* 0x000fe2000f8e023f */
[----:B------:R-:W-:-:S02]  /*a2b0*/  IMAD.IADD R3, R0, 0x1, R3 ;  /* 0x0000000100037824 */ /* 0x000fc400078e0203 */
[----:B------:R-:W-:Y:S01]  /*a2c0*/  IMAD R0, R5, UR6, RZ ;  /* 0x0000000605007c24 */ /* 0x000fe2000f8e02ff */
[-C--:B------:R-:W-:Y:S01]  /*a2d0*/  ISETP.GE.OR P6, PT, R6, R10.reuse, P3 ;  /* 0x0000000a0600720c */ /* 0x080fe20001fc6670 */
[----:B------:R-:W-:Y:S01]  /*a2e0*/  IMAD.WIDE.U32 R2, R4, UR6, R2 ;  /* 0x0000000604027c25 */ /* 0x000fe2000f8e0002 */
[-C--:B------:R-:W-:Y:S02]  /*a2f0*/  ISETP.GE.OR P5, PT, R14, R10.reuse, P3 ;  /* 0x0000000a0e00720c */ /* 0x080fe40001fa6670 */
[----:B------:R-:W-:Y:S01]  /*a300*/  ISETP.GE.OR P4, PT, R15, R10, P3 ;  /* 0x0000000a0f00720c */ /* 0x000fe20001f86670 */
[----:B------:R-:W-:Y:S01]  /*a310*/  IMAD R0, R4, UR7, R0 ;  /* 0x0000000704007c24 */ /* 0x000fe2000f8e0200 */
[----:B------:R-:W-:Y:S01]  /*a320*/  USHF.L.U64.HI UR7, UR6, 0x6, UR7 ;  /* 0x0000000606077899 */ /* 0x000fe20008010207 */
[C---:B------:R-:W-:Y:S01]  /*a330*/  IMAD R5, R25.reuse, UR5, RZ ;  /* 0x0000000519057c24 */ /* 0x040fe2000f8e02ff */
[----:B------:R-:W-:Y:S01]  /*a340*/  ULDC.64 UR4, c[0x0][0x280] ;  /* 0x0000a00000047ab9 */ /* 0x000fe20000000a00 */
[----:B------:R-:W-:Y:S01]  /*a350*/  IMAD.IADD R0, R0, 0x1, R3 ;  /* 0x0000000100007824 */ /* 0x000fe200078e0203 */
[C---:B------:R-:W-:Y:S01]  /*a360*/  LEA R8, P0, R2.reuse, UR4, 0x1 ;  /* 0x0000000402087c11 */ /* 0x040fe2000f8008ff */
[----:B------:R-:W-:Y:S01]  /*a370*/  IMAD R4, R25, UR18, RZ ;  /* 0x0000001219047c24 */ /* 0x000fe2000f8e02ff */
[----:B------:R-:W-:Y:S01]  /*a380*/  SEL R5, R5, RZ, !P1 ;  /* 0x000000ff05057207 */ /* 0x000fe20004800000 */
[----:B------:R-:W-:Y:S01]  /*a390*/  USHF.L.U32 UR4, UR6, 0x6, URZ ;  /* 0x0000000606047899 */ /* 0x000fe2000800063f */
[----:B------:R-:W-:-:S02]  /*a3a0*/  LEA.HI.X R9, R2, UR5, R0, 0x1, P0 ;  /* 0x0000000502097c11 */ /* 0x000fc400080f0c00 */
[----:B------:R-:W-:Y:S01]  /*a3b0*/  SHF.R.S32.HI R0, RZ, 0x1f, R4 ;  /* 0x0000001fff007819 */ /* 0x000fe20000011404 */
[----:B------:R-:W-:Y:S01]  /*a3c0*/  @UP1 ULDC UR6, c[0x0][0x2c0] ;  /* 0x0000b00000061ab9 */ /* 0x000fe20000000800 */
[----:B------:R-:W-:Y:S01]  /*a3d0*/  @!UP1 UMOV UR6, 0x1 ;  /* 0x0000000100069882 */ /* 0x000fe20000000000 */
[----:B------:R-:W-:Y:S01]  /*a3e0*/  IMAD R3, R26, UR9, R5 ;  /* 0x000000091a037c24 */ /* 0x000fe2000f8e0205 */
[----:B------:R-:W-:Y:S01]  /*a3f0*/  SEL R11, R0, RZ, P1 ;  /* 0x000000ff000b7207 */ /* 0x000fe20000800000 */
[----:B------:R-:W-:Y:S01]  /*a400*/  IMAD R0, R83, UR6, RZ ;  /* 0x0000000653007c24 */ /* 0x000fe2000f8e02ff */
[----:B------:R-:W-:Y:S01]  /*a410*/  SEL R2, R4, RZ, P1 ;  /* 0x000000ff04027207 */ /* 0x000fe20000800000 */
[----:B------:R1:W-:Y:S01]  /*a420*/  STG.E.128 desc[UR14][R8.64], RZ ;  /* 0x000000ff08007986 */ /* 0x0003e2000c101d0e */
[----:B------:R-:W-:Y:S02]  /*a430*/  IADD3 R4, P0, R8, UR4, RZ ;  /* 0x0000000408047c10 */ /* 0x000fe4000ff1e0ff */
[----:B------:R-:W-:-:S02]  /*a440*/  IADD3 R13, P2, P1, R0, R2, R3 ;  /* 0x00000002000d7210 */ /* 0x000fc4000795e003 */
[----:B------:R-:W-:Y:S02]  /*a450*/  IADD3.X R5, R9, UR7, RZ, P0, !PT ;  /* 0x0000000709057c10 */ /* 0x000fe400087fe4ff */
[----:B------:R-:W-:Y:S02]  /*a460*/  IADD3 R2, P0, R4, UR4, RZ ;  /* 0x0000000404027c10 */ /* 0x000fe4000ff1e0ff */
[----:B------:R-:W-:Y:S01]  /*a470*/  SHF.R.S32.HI R12, RZ, 0x1f, R0 ;  /* 0x0000001fff0c7819 */ /* 0x000fe20000011400 */
[----:B------:R1:W-:Y:S01]  /*a480*/  STG.E.128 desc[UR14][R4.64], RZ ;  /* 0x000000ff04007986 */ /* 0x0003e2000c101d0e */
[----:B------:R-:W-:Y:S02]  /*a490*/  SHF.R.S32.HI R0, RZ, 0x1f, R3 ;  /* 0x0000001fff007819 */ /* 0x000fe40000011403 */
[----:B------:R-:W-:Y:S02]  /*a4a0*/  ISETP.GE.OR P3, PT, R16, R10, P3 ;  /* 0x0000000a1000720c */ /* 0x000fe40001f66670 */
[----:B------:R-:W-:-:S02]  /*a4b0*/  IADD3.X R3, R5, UR7, RZ, P0, !PT ;  /* 0x0000000705037c10 */ /* 0x000fc400087fe4ff */
[----:B------:R-:W-:Y:S02]  /*a4c0*/  IADD3 R10, P0, R2, UR4, RZ ;  /* 0x00000004020a7c10 */ /* 0x000fe4000ff1e0ff */
[----:B------:R-:W-:Y:S01]  /*a4d0*/  IADD3.X R12, R12, R11, R0, P2, P1 ;  /* 0x0000000b0c0c7210 */ /* 0x000fe200017e2400 */
[----:B------:R1:W-:Y:S01]  /*a4e0*/  STG.E.128 desc[UR14][R2.64], RZ ;  /* 0x000000ff02007986 */ /* 0x0003e2000c101d0e */
[----:B------:R-:W-:-:S05]  /*a4f0*/  IADD3.X R11, R3, UR7, RZ, P0, !PT ;  /* 0x00000007030b7c10 */ /* 0x000fca00087fe4ff */
[----:B------:R1:W-:Y:S01]  /*a500*/  STG.E.128 desc[UR14][R10.64], RZ ;  /* 0x000000ff0a007986 */ /* 0x0003e2000c101d0e */
[----:B------:R-:W-:Y:S05]  /*a510*/  @P6 BRA `(.L_x_9) ;  /* 0x0000000000206947 */ /* 0x000fea0003800000 */
[----:B------:R-:W-:Y:S01]  /*a520*/  IMAD R0, R6, UR6, RZ ;  /* 0x0000000606007c24 */ /* 0x000fe2000f8e02ff */
[----:B------:R-:W-:-:S04]  /*a530*/  ULDC.64 UR4, c[0x0][0x2b0] ;  /* 0x0000ac0000047ab9 */ /* 0x000fc80000000a00 */
[----:B-1----:R-:W-:-:S04]  /*a540*/  IADD3 R3, P0, R0, R13, RZ ;  /* 0x0000000d00037210 */ /* 0x002fc80007f1e0ff */
[----:B------:R-:W-:Y:S02]  /*a550*/  LEA.HI.X.SX32 R0, R0, R12, 0x1, P0 ;  /* 0x0000000c00007211 */ /* 0x000fe400000f0eff */
[----:B------:R-:W-:-:S04]  /*a560*/  LEA R2, P0, R3, UR4, 0x2 ;  /* 0x0000000403027c11 */ /* 0x000fc8000f8010ff */
[----:B------:R-:W-:Y:S01]  /*a570*/  LEA.HI.X R3, R3, UR5, R0, 0x2, P0 ;  /* 0x0000000503037c11 */ /* 0x000fe200080f1400 */
[----:B------:R-:W-:-:S05]  /*a580*/  IMAD.MOV.U32 R0, RZ, RZ, 0x7f800000 ;  /* 0x7f800000ff007424 */ /* 0x000fca00078e00ff */
[----:B------:R2:W-:Y:S03]  /*a590*/  STG.E desc[UR14][R2.64], R0 ;  /* 0x0000000002007986 */ /* 0x0005e6000c10190e */
.L_x_9:
[----:B------:R-:W-:Y:S05]  /*a5a0*/  BSYNC B0 ;  /* 0x0000000000007941 */ /* 0x000fea0003800000 */
.L_x_8:
[----:B------:R-:W-:Y:S04]  /*a5b0*/  BSSY B0, `(.L_x_10) ;  /* 0x000000a000007945 */ /* 0x000fe80003800000 */
[----:B------:R-:W-:Y:S05]  /*a5c0*/  @P5 BRA `(.L_x_11) ;  /* 0x0000000000205947 */ /* 0x000fea0003800000 */
[----:B--2---:R-:W-:Y:S01]  /*a5d0*/  IMAD R0, R14, UR6, RZ ;  /* 0x000000060e007c24 */ /* 0x004fe2000f8e02ff */
[----:B------:R-:W-:-:S04]  /*a5e0*/  ULDC.64 UR4, c[0x0][0x2b0] ;  /* 0x0000ac0000047ab9 */ /* 0x000fc80000000a00 */
[----:B-1----:R-:W-:-:S04]  /*a5f0*/  IADD3 R3, P0, R0, R13, RZ ;  /* 0x0000000d00037210 */ /* 0x002fc80007f1e0ff */
[----:B------:R-:W-:Y:S02]  /*a600*/  LEA.HI.X.SX32 R0, R0, R12, 0x1, P0 ;  /* 0x0000000c00007211 */ /* 0x000fe400000f0eff */
[----:B------:R-:W-:-:S04]  /*a610*/  LEA R2, P0, R3, UR4, 0x2 ;  /* 0x0000000403027c11 */ /* 0x000fc8000f8010ff */
[----:B------:R-:W-:Y:S01]  /*a620*/  LEA.HI.X R3, R3, UR5, R0, 0x2, P0 ;  /* 0x0000000503037c11 */ /* 0x000fe200080f1400 */
[----:B------:R-:W-:-:S05]  /*a630*/  IMAD.MOV.U32 R0, RZ, RZ, 0x7f800000 ;  /* 0x7f800000ff007424 */ /* 0x000fca00078e00ff */
[----:B------:R3:W-:Y:S03]  /*a640*/  STG.E desc[UR14][R2.64], R0 ;  /* 0x0000000002007986 */ /* 0x0007e6000c10190e */
.L_x_11:
[----:B------:R-:W-:Y:S05]  /*a650*/  BSYNC B0 ;  /* 0x0000000000007941 */ /* 0x000fea0003800000 */
.L_x_10:
[----:B------:R-:W-:Y:S04]  /*a660*/  BSSY B0, `(.L_x_12) ;  /* 0x000000a000007945 */ /* 0x000fe80003800000 */
[----:B------:R-:W-:Y:S05]  /*a670*/  @P4 BRA `(.L_x_13) ;  /* 0x0000000000204947 */ /* 0x000fea0003800000 */
[----:B--23--:R-:W-:Y:S01]  /*a680*/  IMAD R0, R15, UR6, RZ ;  /* 0x000000060f007c24 */ /* 0x00cfe2000f8e02ff */
[----:B------:R-:W-:-:S04]  /*a690*/  ULDC.64 UR4, c[0x0][0x2b0] ;  /* 0x0000ac0000047ab9 */ /* 0x000fc80000000a00 */
[----:B-1----:R-:W-:-:S04]  /*a6a0*/  IADD3 R3, P0, R0, R13, RZ ;  /* 0x0000000d00037210 */ /* 0x002fc80007f1e0ff */
[----:B------:R-:W-:Y:S02]  /*a6b0*/  LEA.HI.X.SX32 R0, R0, R12, 0x1, P0 ;  /* 0x0000000c00007211 */ /* 0x000fe400000f0eff */
[----:B------:R-:W-:-:S04]  /*a6c0*/  LEA R2, P0, R3, UR4, 0x2 ;  /* 0x0000000403027c11 */ /* 0x000fc8000f8010ff */
[----:B------:R-:W-:Y:S01]  /*a6d0*/  LEA.HI.X R3, R3, UR5, R0, 0x2, P0 ;  /* 0x0000000503037c11 */ /* 0x000fe200080f1400 */
[----:B------:R-:W-:-:S05]  /*a6e0*/  IMAD.MOV.U32 R0, RZ, RZ, 0x7f800000 ;  /* 0x7f800000ff007424 */ /* 0x000fca00078e00ff */
[----:B------:R4:W-:Y:S03]  /*a6f0*/  STG.E desc[UR14][R2.64], R0 ;  /* 0x0000000002007986 */ /* 0x0009e6000c10190e */
.L_x_13:
[----:B------:R-:W-:Y:S05]  /*a700*/  BSYNC B0 ;  /* 0x0000000000007941 */ /* 0x000fea0003800000 */
.L_x_12:
[----:B------:R-:W-:Y:S05]  /*a710*/  @P3 EXIT ;  /* 0x000000000000394d */ /* 0x000fea0003800000 */
[----:B--234-:R-:W-:Y:S01]  /*a720*/  IMAD R0, R16, UR6, RZ ;  /* 0x0000000610007c24 */ /* 0x01cfe2000f8e02ff */
[----:B------:R-:W-:-:S04]  /*a730*/  ULDC.64 UR4, c[0x0][0x2b0] ;  /* 0x0000ac0000047ab9 */ /* 0x000fc80000000a00 */
[----:B-1----:R-:W-:-:S04]  /*a740*/  IADD3 R3, P0, R0, R13, RZ ;  /* 0x0000000d00037210 */ /* 0x002fc80007f1e0ff */
[----:B------:R-:W-:Y:S02]  /*a750*/  LEA.HI.X.SX32 R0, R0, R12, 0x1, P0 ;  /* 0x0000000c00007211 */ /* 0x000fe400000f0eff */
[----:B------:R-:W-:-:S04]  /*a760*/  LEA R2, P0, R3, UR4, 0x2 ;  /* 0x0000000403027c11 */ /* 0x000fc8000f8010ff */
[----:B------:R-:W-:Y:S01]  /*a770*/  LEA.HI.X R3, R3, UR5, R0, 0x2, P0 ;  /* 0x0000000503037c11 */ /* 0x000fe200080f1400 */
[----:B------:R-:W-:-:S05]  /*a780*/  IMAD.MOV.U32 R0, RZ, RZ, 0x7f800000 ;  /* 0x7f800000ff007424 */ /* 0x000fca00078e00ff */
[----:B------:R-:W-:Y:S01]  /*a790*/  STG.E desc[UR14][R2.64], R0 ;  /* 0x0000000002007986 */ /* 0x000fe2000c10190e */
[----:B------:R-:W-:Y:S05]  /*a7a0*/  EXIT ;  /* 0x000000000000794d */ /* 0x000fea0003800000 */
.L_x_14:
[----:B------:R-:W-:-:S00]  /*a7b0*/  BRA `(.L_x_14) ;  /* 0xfffffffc00fc7947 */ /* 0x000fc0000383ffff */
[----:B------:R-:W-:-:S00]  /*a7c0*/  NOP ;  /* 0x0000000000007918 */ /* 0x000fc00000000000 */
        /* <DEDUP_REMOVED lines=11> */
.L_x_716:


//--------------------- .text._ZN5flash16flash_fwd_kernelI23Flash_fwd_kernel_traitsILi32ELi128ELi128ELi4ELb0ELb0EN7cutlass6half_tE19Flash_kernel_traitsILi32ELi128ELi128ELi4ES3_EELb0ELb1ELb0ELb0ELb0ELb1ELb0ELb0EEEvNS_16Flash_fwd_paramsE --------------------------
	.section	.text._ZN5flash16flash_fwd_kernelI23Flash_fwd_kernel_traitsILi32ELi128ELi128ELi4ELb0ELb0EN7cutlass6half_tE19Flash_kernel_traitsILi32ELi128ELi128ELi4ES3_EELb0ELb1ELb0ELb0ELb0ELb1ELb0ELb0EEEvNS_16Flash_fwd_paramsE,"ax",@progbits
	.align	128
        .global         _ZN5flash16flash_fwd_kernelI23Flash_fwd_kernel_traitsILi32ELi128ELi128ELi4ELb0ELb0EN7cutlass6half_tE19Flash_kernel_traitsILi32ELi128ELi128ELi4ES3_EELb0ELb1ELb0ELb0ELb0ELb1ELb0ELb0EEEvNS_16Flash_fwd_paramsE
        .type           _ZN5flash16flash_fwd_kernelI23Flash_fwd_kernel_traitsILi32ELi128ELi128ELi4ELb0ELb0EN7cutlass6half_tE19Flash_kernel_traitsILi32ELi128ELi128ELi4ES3_EELb0ELb1ELb0ELb0ELb0ELb1ELb0ELb0EEEvNS_16Flash_fwd_paramsE,@function
        .size           _ZN5flash16flash_fwd_kernelI23Flash_fwd_kernel_traitsILi32ELi128ELi128ELi4ELb0ELb0EN7cutlass6half_tE19Flash_kernel_traitsILi32ELi128ELi128ELi4ES3_EELb0ELb1ELb0ELb0ELb0ELb1ELb0ELb0EEEvNS_16Flash_fwd_paramsE,(.L_x_717 - _ZN5flash16flash_fwd_kernelI23Flash_fwd_kernel_traitsILi32ELi128ELi128ELi4ELb0ELb0EN7cutlass6half_tE19Flash_kernel_traitsILi32ELi128ELi128ELi4ES3_EELb0ELb1ELb0ELb0ELb0ELb1ELb0ELb0EEEvNS_16Flash_fwd_paramsE)
        .other          _ZN5flash16flash_fwd_kernelI23Flash_fwd_kernel_traitsILi32ELi128ELi128ELi4ELb0ELb0EN7cutlass6half_tE19Flash_kernel_traitsILi32ELi128ELi128ELi4ES3_EELb0ELb1ELb0ELb0ELb0ELb1ELb0ELb0EEEvNS_16Flash_fwd_paramsE,@"STO_CUDA_ENTRY STV_DEFAULT"
_ZN5flash16flash_fwd_kernelI23Flash_fwd_kernel_traitsILi32ELi128ELi128ELi4ELb0ELb0EN7cutlass6half_tE19Flash_kernel_traitsILi32ELi128ELi128ELi4ES3_EELb0ELb1ELb0ELb0ELb0ELb1ELb0ELb0EEEvNS_16Flash_fwd_paramsE:
.text._ZN5flash16flash_fwd_kernelI23Flash_fwd_kernel_traitsILi32ELi128ELi128ELi4ELb0ELb0EN7cutlass6half_tE19Flash_kernel_traitsILi32ELi128ELi128ELi4ES3_EELb0ELb1ELb0ELb0ELb0ELb1ELb0ELb0EEEvNS_16Flash_fwd_paramsE:
[----:B------:R-:W1:Y:S08]  /*0000*/  LDC R1, c[0x0][0x28] ;  /* 0x00000a00ff017b82 */ /* 0x000e700000000800 */
[----:B------:R-:W2:Y:S01]  /*0010*/  LDC.64 R2, c[0x0][0x300] ;  /* 0x0000c000ff027b82 */ /* 0x000ea20000000a00 */
[----:B------:R-:W3:Y:S01]  /*0020*/  S2R R22, SR_CTAID.Y ;  /* 0x0000000000167919 */ /* 0x000ee20000002600 */
[----:B------:R-:W-:Y:S01]  /*0030*/  IMAD.MOV.U32 R16, RZ, RZ, -0x1 ;  /* 0xffffffffff107424 */ /* 0x000fe200078e00ff */
[----:B------:R-:W-:Y:S01]  /*0040*/  ULDC.64 UR12, c[0x0][0x208] ;  /* 0x00008200000c7ab9 */ /* 0x000fe20000000a00 */
[----:B-1----:R-:W-:-:S04]  /*0050*/  VIADD R1, R1, 0xfffffee8 ;  /* 0xfffffee801017836 */ /* 0x002fc80000000000 */
[----:B------:R-:W1:Y:S08]  /*0060*/  LDC.64 R4, c[0x0][0x2f0] ;  /* 0x0000bc00ff047b82 */ /* 0x000e700000000a00 */
[----:B------:R-:W3:Y:S01]  /*0070*/  LDC.64 R6, c[0x0][0x2f0] ;  /* 0x0000bc00ff067b82 */ /* 0x000ee20000000a00 */
[----:B--2---:R-:W-:-:S07]  /*0080*/  ISETP.NE.U32.AND P0, PT, R2, RZ, PT ;  /* 0x000000ff0200720c */ /* 0x004fce0003f05070 */
[----:B------:R-:W2:Y:S01]  /*0090*/  LDC.U8 R8, c[0x0][0x3c2] ;  /* 0x0000f080ff087b82 */ /* 0x000ea20000000000 */
[----:B------:R-:W-:Y:S02]  /*00a0*/  ISETP.NE.AND.EX P1, PT, R3, RZ, PT, P0 ;  /* 0x000000ff0300720c */ /* 0x000fe40003f25300 */
[----:B-1----:R-:W-:-:S05]  /*00b0*/  ISETP.NE.U32.AND P2, PT, R4, RZ, PT ;  /* 0x000000ff0400720c */ /* 0x002fca0003f45070 */
[----:B------:R-:W1:Y:S01]  /*00c0*/  LDC.64 R2, c[0x0][0x2f8] ;  /* 0x0000be00ff027b82 */ /* 0x000e620000000a00 */
[----:B------:R-:W-:Y:S01]  /*00d0*/  ISETP.NE.AND.EX P0, PT, R5, RZ, PT, P2 ;  /* 0x000000ff0500720c */ /* 0x000fe20003f05320 */
[----:B---3--:R-:W-:-:S06]  /*00e0*/  IMAD.WIDE R4, R22, 0x4, R6 ;  /* 0x0000000416047825 */ /* 0x008fcc00078e0206 */
[----:B------:R-:W3:Y:S08]  /*00f0*/  LDC.64 R10, c[0x0][0x2f8] ;  /* 0x0000be00ff0a7b82 */ /* 0x000ef00000000a00 */
[----:B------:R-:W4:Y:S01]  /*0100*/  @P1 LDC.64 R6, c[0x0][0x300] ;  /* 0x0000c000ff061b82 */ /* 0x000f220000000a00 */
[----:B------:R-:W3:Y:S04]  /*0110*/  @P0 LDG.E R16, desc[UR12][R4.64] ;  /* 0x0000000c04100981 */ /* 0x000ee8000c1e1900 */
[----:B------:R4:W3:Y:S01]  /*0120*/  @P0 LDG.E R0, desc[UR12][R4.64+0x4] ;  /* 0x0000040c04000981 */ /* 0x0008e2000c1e1900 */
[----:B--2---:R-:W-:Y:S01]  /*0130*/  ISETP.NE.AND P3, PT, R8, RZ, PT ;  /* 0x000000ff0800720c */ /* 0x004fe20003f65270 */
[----:B------:R-:W-:Y:S01]  /*0140*/  IMAD.MOV.U32 R8, RZ, RZ, RZ ;  /* 0x000000ffff087224 */ /* 0x000fe200078e00ff */
[----:B-1----:R-:W-:Y:S01]  /*0150*/  ISETP.EQ.U32.AND P2, PT, R2, RZ, PT ;  /* 0x000000ff0200720c */ /* 0x002fe20003f42070 */
[----:B------:R-:W-:-:S03]  /*0160*/  IMAD.MOV.U32 R9, RZ, RZ, -0x1 ;  /* 0xffffffffff097424 */ /* 0x000fc600078e00ff */
[----:B------:R-:W-:Y:S01]  /*0170*/  ISETP.EQ.OR.EX P2, PT, R3, RZ, !P3, P2 ;  /* 0x000000ff0300720c */ /* 0x000fe20005f42720 */
[----:B----4-:R-:W-:-:S04]  /*0180*/  @P1 IMAD.WIDE R4, R22, 0x4, R6 ;  /* 0x0000000416041825 */ /* 0x010fc800078e0206 */
[----:B---3--:R-:W-:Y:S01]  /*0190*/  IMAD.WIDE R6, R22, 0x4, R10 ;  /* 0x0000000416067825 */ /* 0x008fe200078e020a */
[----:B------:R1:W5:Y:S07]  /*01a0*/  @P1 LDG.E R8, desc[UR12][R4.64] ;  /* 0x0000000c04081981 */ /* 0x00036e000c1e1900 */
[----:B------:R1:W5:Y:S01]  /*01b0*/  @!P2 LDG.E R9, desc[UR12][R6.64] ;  /* 0x0000000c0609a981 */ /* 0x000362000c1e1900 */
[----:B------:R-:W2:Y:S01]  /*01c0*/  S2R R24, SR_CTAID.X ;  /* 0x0000000000187919 */ /* 0x000ea20000002500 */
[----:B------:R-:W3:Y:S02]  /*01d0*/  S2R R25, SR_CTAID.Z ;  /* 0x0000000000197919 */ /* 0x000ee40000002700 */
[----:B------:R1:W-:Y:S01]  /*01e0*/  STL [R1+0x20], R16 ;  /* 0x0000201001007387 */ /* 0x0003e20000100800 */
[----:B------:R-:W-:-:S06]  /*01f0*/  @P0 IMAD.IADD R105, R0, 0x1, -R16 ;  /* 0x0000000100690824 */ /* 0x000fcc00078e0a10 */
[----:B------:R-:W4:Y:S01]  /*0200*/  @!P0 LDC R105, c[0x0][0x2c4] ;  /* 0x0000b100ff698b82 */ /* 0x000f220000000800 */
[----:B------:R-:W-:-:S04]  /*0210*/  ISETP.NE.U32.AND P0, PT, R2, RZ, PT ;  /* 0x000000ff0200720c */ /* 0x000fc80003f05070 */
[----:B------:R-:W-:-:S13]  /*0220*/  ISETP.NE.AND.EX P0, PT, R3, RZ, PT, P0 ;  /* 0x000000ff0300720c */ /* 0x000fda0003f05300 */
[----:B-123--:R-:W-:Y:S05]  /*0230*/  @!P0 BRA `(.L_x_15) ;  /* 0x0000000000108947 */ /* 0x00efea0003800000 */
[----:B------:R-:W2:Y:S02]  /*0240*/  @P3 LDG.E R0, desc[UR12][R6.64+0x4] ;  /* 0x0000040c06003981 */ /* 0x000ea4000c1e1900 */
[----:B--2--5:R-:W-:-:S06]  /*0250*/  @P3 IADD3 R4, R0, -R9, RZ ;  /* 0x8000000900043210 */ /* 0x024fcc0007ffe0ff */
[----:B------:R2:W5:Y:S01]  /*0260*/  @!P3 LDG.E R4, desc[UR12][R6.64] ;  /* 0x0000000c0604b981 */ /* 0x000562000c1e1900 */
[----:B------:R-:W-:Y:S05]  /*0270*/  BRA `(.L_x_16) ;  /* 0x0000000000047947 */ /* 0x000fea0003800000 */
.L_x_15:
[----:B------:R-:W1:Y:S02]  /*0280*/  LDC R4, c[0x0][0x2c8] ;  /* 0x0000b200ff047b82 */ /* 0x000e640000000800 */
.L_x_16:
[----:B------:R-:W3:Y:S02]  /*0290*/  LDC.64 R2, c[0x0][0x308] ;  /* 0x0000c200ff027b82 */ /* 0x000ee40000000a00 */
[----:B---3--:R-:W-:-:S04]  /*02a0*/  ISETP.NE.U32.AND P0, PT, R2, RZ, PT ;  /* 0x000000ff0200720c */ /* 0x008fc80003f05070 */
[----:B------:R-:W-:-:S13]  /*02b0*/  ISETP.NE.AND.EX P0, PT, R3, RZ, PT, P0 ;  /* 0x000000ff0300720c */ /* 0x000fda0003f05300 */
[----:B------:R-:W3:Y:S01]  /*02c0*/  @P0 LDC.64 R2, c[0x0][0x308] ;  /* 0x0000c200ff020b82 */ /* 0x000ee20000000a00 */
[----:B------:R-:W-:-:S07]  /*02d0*/  IMAD.SHL.U32 R189, R24, 0x80, RZ ;  /* 0x0000008018bd7824 */ /* 0x000fce00078e00ff */
[----:B------:R-:W1:Y:S01]  /*02e0*/  @!P0 LDC R5, c[0x0][0x2cc] ;  /* 0x0000b300ff058b82 */ /* 0x000e620000000800 */
[----:B----4-:R-:W-:Y:S01]  /*02f0*/  ISETP.GT.AND P1, PT, R105, R189, PT ;  /* 0x000000bd6900720c */ /* 0x010fe20003f24270 */
[----:B---3--:R-:W-:-:S05]  /*0300*/  @P0 IMAD.WIDE R2, R22, 0x4, R2 ;  /* 0x0000000416020825 */ /* 0x008fca00078e0202 */
[----:B------:R3:W5:Y:S01]  /*0310*/  @P0 LDG.E R0, desc[UR12][R2.64] ;  /* 0x0000000c02000981 */ /* 0x000762000c1e1900 */
[----:B------:R-:W4:Y:S06]  /*0320*/  @!P0 LDC.64 R2, c[0x0][0x318] ;  /* 0x0000c600ff028b82 */ /* 0x000f2c0000000a00 */
[----:B-1-3--:R-:W-:Y:S05]  /*0330*/  @!P1 EXIT ;  /* 0x000000000000994d */ /* 0x00afea0003800000 */
[----:B------:R-:W1:Y:S01]  /*0340*/  LDC R191, c[0x0][0x398] ;  /* 0x0000e600ffbf7b82 */ /* 0x000e620000000800 */
[----:B----4-:R-:W-:Y:S01]  /*0350*/  @!P0 ISETP.NE.U32.AND P1, PT, R2, RZ, PT ;  /* 0x000000ff0200820c */ /* 0x010fe20003f25070 */
[----:B-----5:R-:W-:Y:S01]  /*0360*/  @P0 IMAD.IADD R104, R0, 0x1, -R8 ;  /* 0x0000000100680824 */ /* 0x020fe200078e0a08 */
[----:B------:R-:W3:Y:S02]  /*0370*/  S2R R183, SR_TID.X ;  /* 0x0000000000b77919 */ /* 0x000ee40000002100 */
[----:B------:R-:W-:-:S04]  /*0380*/  @!P0 ISETP.NE.AND.EX P1, PT, R3, RZ, PT, P1 ;  /* 0x000000ff0300820c */ /* 0x000fc80003f25310 */
[----:B------:R-:W-:-:S04]  /*0390*/  @!P0 SEL R0, R5, RZ, P1 ;  /* 0x000000ff05008207 */ /* 0x000fc80000800000 */
[----:B------:R-:W-:Y:S02]  /*03a0*/  @!P0 IADD3 R104, R0, R4, -R8 ;  /* 0x0000000400688210 */ /* 0x000fe40007ffe808 */
[----:B------:R-:W-:-:S03]  /*03b0*/  IADD3 R0, -R105, 0xff, R189 ;  /* 0x000000ff69007810 */ /* 0x000fc60007ffe1bd */
[----:B------:R-:W-:-:S05]  /*03c0*/  VIADD R2, R104, 0x7f ;  /* 0x0000007f68027836 */ /* 0x000fca0000000000 */
[----:B------:R-:W-:Y:S02]  /*03d0*/  SHF.R.S32.HI R3, RZ, 0x1f, R2 ;  /* 0x0000001fff037819 */ /* 0x000fe40000011402 */
[----:B-1----:R-:W-:Y:S02]  /*03e0*/  IADD3 R0, R0, R191, R104 ;  /* 0x000000bf00007210 */ /* 0x002fe40007ffe068 */
[----:B------:R-:W-:Y:S02]  /*03f0*/  LEA.HI R2, R3, R2, RZ, 0x7 ;  /* 0x0000000203027211 */ /* 0x000fe400078f38ff */
[----:B------:R-:W-:Y:S02]  /*0400*/  SHF.R.S32.HI R4, RZ, 0x1f, R0 ;  /* 0x0000001fff047819 */ /* 0x000fe40000011400 */
[----:B------:R-:W-:Y:S02]  /*0410*/  SHF.R.S32.HI R2, RZ, 0x7, R2 ;  /* 0x00000007ff027819 */ /* 0x000fe40000011402 */
[----:B------:R-:W-:-:S04]  /*0420*/  LEA.HI R0, R4, R0, RZ, 0x7 ;  /* 0x0000000004007211 */ /* 0x000fc800078f38ff */
[----:B------:R-:W-:-:S04]  /*0430*/  SHF.R.S32.HI R0, RZ, 0x7, R0 ;  /* 0x00000007ff007819 */ /* 0x000fc80000011400 */
[----:B------:R-:W-:-:S04]  /*0440*/  VIMNMX R225, R2, R0, PT ;  /* 0x0000000002e17248 */ /* 0x000fc80003fe0100 */
[----:B------:R-:W-:-:S13]  /*0450*/  ISETP.GE.AND P0, PT, R225, 0x1, PT ;  /* 0x00000001e100780c */ /* 0x000fda0003f06270 */
[----:B---3--:R-:W-:Y:S05]  /*0460*/  @!P0 BRA `(.L_x_17) ;  /* 0x0000010400988947 */ /* 0x008fea0003800000 */
[----:B------:R-:W1:Y:S01]  /*0470*/  LDC R23, c[0x0][0x278] ;  /* 0x00009e00ff177b82 */ /* 0x000e620000000800 */
[----:B------:R-:W-:Y:S01]  /*0480*/  SHF.R.S32.HI R36, RZ, 0x1f, R183 ;  /* 0x0000001fff247819 */ /* 0x000fe200000114b7 */
[----:B------:R-:W-:Y:S01]  /*0490*/  VIADD R180, R225, 0xffffffff ;  /* 0xffffffffe1b47836 */ /* 0x000fe20000000000 */
[----:B------:R-:W-:Y:S02]  /*04a0*/  ISETP.NE.AND P1, PT, R16, -0x1, PT ;  /* 0xffffffff1000780c */ /* 0x000fe40003f25270 */
[----:B------:R-:W-:Y:S01]  /*04b0*/  LEA.HI R21, R36, R183, RZ, 0x2 ;  /* 0x000000b724157211 */ /* 0x000fe200078f10ff */
[----:B------:R-:W-:Y:S01]  /*04c0*/  IMAD R19, R180, -0x80, R104 ;  /* 0xffffff80b4137824 */ /* 0x000fe200078e0268 */
[----:B------:R-:W-:Y:S02]  /*04d0*/  IABS R3, R25 ;  /* 0x0000001900037213 */ /* 0x000fe40000000000 */
[----:B------:R-:W-:Y:S02]  /*04e0*/  SHF.R.S32.HI R2, RZ, 0x2, R21 ;  /* 0x00000002ff027819 */ /* 0x000fe40000011415 */
[----:B------:R-:W-:-:S02]  /*04f0*/  ISETP.NE.AND P0, PT, R9, -0x1, PT ;  /* 0xffffffff0900780c */ /* 0x000fc40003f05270 */
[----:B------:R-:W-:-:S03]  /*0500*/  ISETP.GE.AND P5, PT, R2, R19, PT ;  /* 0x000000130200720c */ /* 0x000fc60003fa6270 */
[----:B------:R-:W3:Y:S01]  /*0510*/  @!P1 LDC.64 R10, c[0x0][0x228] ;  /* 0x00008a00ff0a9b82 */ /* 0x000ee20000000a00 */
[----:B-1----:R-:W-:-:S07]  /*0520*/  IABS R18, R23 ;  /* 0x0000001700127213 */ /* 0x002fce0000000000 */
[----:B------:R-:W1:Y:S02]  /*0530*/  @P1 LDC.64 R14, c[0x0][0x240] ;  /* 0x00009000ff0e1b82 */ /* 0x000e640000000a00 */
[----:B------:R-:W4:Y:S01]  /*0540*/  @!P5 S2R R13, SR_CgaCtaId ;  /* 0x00000000000dd919 */ /* 0x000f220000008800 */
[----:B--2---:R-:W-:Y:S01]  /*0550*/  @!P5 MOV R6, 0x400 ;  /* 0x000004000006d802 */ /* 0x004fe20000000f00 */
[----:B------:R-:W2:Y:S04]  /*0560*/  I2F.RP R4, R18 ;  /* 0x0000001200047306 */ /* 0x000ea80000209400 */
[----:B------:R-:W5:Y:S08]  /*0570*/  @P0 LDC.64 R194, c[0x0][0x250] ;  /* 0x00009400ffc20b82 */ /* 0x000f700000000a00 */
[----:B------:R-:W5:Y:S01]  /*0580*/  @P0 LDC.64 R192, c[0x0][0x248] ;  /* 0x00009200ffc00b82 */ /* 0x000f620000000a00 */
[----:B--2---:R-:W2:Y:S01]  /*0590*/  MUFU.RCP R4, R4 ;  /* 0x0000000400047308 */ /* 0x004ea20000001000 */
[----:B----4-:R-:W-:Y:S01]  /*05a0*/  @!P5 LEA R34, R13, R6, 0x18 ;  /* 0x000000060d22d211 */ /* 0x010fe200078ec0ff */
[----:B------:R-:W-:-:S02]  /*05b0*/  @P0 IMAD.IADD R6, R8, 0x1, R9 ;  /* 0x0000000108060824 */ /* 0x000fc400078e0209 */
[----:B--2---:R-:W-:-:S04]  /*05c0*/  VIADD R4, R4, 0xffffffe ;  /* 0x0ffffffe04047836 */ /* 0x004fc80000000000 */
[----:B------:R-:W2:Y:S02]  /*05d0*/  F2I.FTZ.U32.TRUNC.NTZ R5, R4 ;  /* 0x0000000400057305 */ /* 0x000ea4000021f000 */
[----:B--2---:R-:W-:Y:S01]  /*05e0*/  IADD3 R0, RZ, -R5, RZ ;  /* 0x80000005ff007210 */ /* 0x004fe20007ffe0ff */
[----:B------:R-:W-:-:S04]  /*05f0*/  IMAD.MOV.U32 R4, RZ, RZ, RZ ;  /* 0x000000ffff047224 */ /* 0x000fc800078e00ff */
[----:B------:R-:W-:-:S04]  /*0600*/  IMAD R0, R0, R18, RZ ;  /* 0x0000001200007224 */ /* 0x000fc800078e02ff */
[----:B------:R-:W-:Y:S01]  /*0610*/  IMAD.HI.U32 R4, R5, R0, R4 ;  /* 0x0000000005047227 */ /* 0x000fe200078e0004 */
[----:B------:R-:W-:Y:S02]  /*0620*/  MOV R5, R3 ;  /* 0x0000000300057202 */ /* 0x000fe40000000f00 */
[----:B------:R-:W-:-:S03]  /*0630*/  SHF.R.S32.HI R3, RZ, 0x1f, R2 ;  /* 0x0000001fff037819 */ /* 0x000fc60000011402 */
[----:B------:R-:W-:Y:S01]  /*0640*/  IMAD.HI.U32 R12, R4, R5, RZ ;  /* 0x00000005040c7227 */ /* 0x000fe200078e00ff */
[----:B------:R-:W-:-:S03]  /*0650*/  @!P1 SHF.R.S32.HI R4, RZ, 0x1f, R22 ;  /* 0x0000001fff049819 */ /* 0x000fc60000011416 */
[----:B------:R-:W-:Y:S02]  /*0660*/  IMAD.MOV R0, RZ, RZ, -R12 ;  /* 0x000000ffff007224 */ /* 0x000fe400078e0a0c */
[----:B------:R-:W-:-:S04]  /*0670*/  IMAD.WIDE R40, R24, 0x80, R2 ;  /* 0x0000008018287825 */ /* 0x000fc800078e0202 */
[----:B------:R-:W-:Y:S01]  /*0680*/  IMAD R0, R18, R0, R5 ;  /* 0x0000000012007224 */ /* 0x000fe200078e0205 */
[----:B------:R2:W-:Y:S01]  /*0690*/  STL.64 [R1+0x18], R40 ;  /* 0x0000182801007387 */ /* 0x0005e20000100a00 */
[----:B---3--:R-:W-:Y:S02]  /*06a0*/  @!P1 IMAD R7, R4, R10, RZ ;  /* 0x0000000a04079224 */ /* 0x008fe400078e02ff */
[----:B-1----:R-:W-:Y:S01]  /*06b0*/  @P1 IMAD.WIDE.U32 R4, R16, R14, RZ ;  /* 0x0000000e10041225 */ /* 0x002fe200078e00ff */
[----:B------:R-:W-:-:S03]  /*06c0*/  ISETP.GT.U32.AND P2, PT, R18, R0, PT ;  /* 0x000000001200720c */ /* 0x000fc60003f44070 */
[----:B------:R-:W-:Y:S01]  /*06d0*/  @P1 IMAD R17, R16, R15, R5 ;  /* 0x0000000f10111224 */ /* 0x000fe200078e0205 */
[----:B------:R-:W-:Y:S01]  /*06e0*/  @P1 MOV R16, R4 ;  /* 0x0000000400101202 */ /* 0x000fe20000000f00 */
[C---:B------:R-:W-:Y:S01]  /*06f0*/  @!P1 IMAD R7, R22.reuse, R11, R7 ;  /* 0x0000000b16079224 */ /* 0x040fe200078e0207 */
[----:B------:R-:W-:Y:S01]  /*0700*/  LOP3.LUT R5, R25, R23, RZ, 0x3c, !PT ;  /* 0x0000001719057212 */ /* 0x000fe200078e3cff */
[----:B------:R-:W-:-:S03]  /*0710*/  @!P1 IMAD.WIDE.U32 R10, R22, R10, RZ ;  /* 0x0000000a160a9225 */ /* 0x000fc600078e00ff */
[----:B------:R-:W-:Y:S01]  /*0720*/  ISETP.GE.AND P3, PT, R5, RZ, PT ;  /* 0x000000ff0500720c */ /* 0x000fe20003f66270 */
[----:B------:R-:W-:Y:S01]  /*0730*/  @P0 IMAD.IADD R4, R8, 0x1, R9 ;  /* 0x0000000108040824 */ /* 0x000fe200078e0209 */
[----:B------:R-:W-:Y:S01]  /*0740*/  @!P1 IADD3 R17, R11, R7, RZ ;  /* 0x000000070b119210 */ /* 0x000fe20007ffe0ff */
[----:B------:R-:W-:Y:S01]  /*0750*/  @!P1 IMAD.MOV.U32 R16, RZ, RZ, R10 ;  /* 0x000000ffff109224 */ /* 0x000fe200078e000a */
[----:B------:R-:W-:Y:S01]  /*0760*/  @!P2 IADD3 R0, R0, -R18, RZ ;  /* 0x800000120000a210 */ /* 0x000fe20007ffe0ff */
[C---:B-----5:R-:W-:Y:S01]  /*0770*/  @P0 IMAD R9, R4.reuse, R195, RZ ;  /* 0x000000c304090224 */ /* 0x060fe200078e02ff */
[----:B------:R-:W-:Y:S01]  /*0780*/  LOP3.LUT R10, R21, 0xfffffffc, RZ, 0xc0, !PT ;  /* 0xfffffffc150a7812 */ /* 0x000fe200078ec0ff */
[----:B------:R-:W-:Y:S01]  /*0790*/  @P0 IMAD.WIDE.U32 R4, R4, R194, RZ ;  /* 0x000000c204040225 */ /* 0x000fe200078e00ff */
[----:B------:R-:W-:-:S03]  /*07a0*/  ISETP.GE.U32.AND P4, PT, R0, R18, PT ;  /* 0x000000120000720c */ /* 0x000fc60003f86070 */
[C---:B------:R-:W-:Y:S01]  /*07b0*/  @P0 IMAD R0, R6.reuse, R193, RZ ;  /* 0x000000c106000224 */ /* 0x040fe200078e02ff */
[----:B------:R-:W-:Y:S01]  /*07c0*/  @P0 IADD3 R20, R5, R9, RZ ;  /* 0x0000000905140210 */ /* 0x000fe20007ffe0ff */
[----:B------:R-:W-:-:S04]  /*07d0*/  @P0 IMAD.WIDE.U32 R6, R6, R192, RZ ;  /* 0x000000c006060225 */ /* 0x000fc800078e00ff */
[----:B------:R-:W-:Y:S01]  /*07e0*/  @P0 IMAD.MOV.U32 R15, RZ, RZ, R4 ;  /* 0x000000ffff0f0224 */ /* 0x000fe200078e0004 */
[----:B------:R-:W-:Y:S01]  /*07f0*/  @P0 IADD3 R13, R7, R0, RZ ;  /* 0x00000000070d0210 */ /* 0x000fe20007ffe0ff */
[----:B------:R-:W-:Y:S01]  /*0800*/  @P0 IMAD.MOV.U32 R9, RZ, RZ, R6 ;  /* 0x000000ffff090224 */ /* 0x000fe200078e0006 */
[----:B--2---:R-:W-:Y:S06]  /*0810*/  @P0 BRA `(.L_x_18) ;  /* 0x0000000000340947 */ /* 0x004fec0003800000 */
[----:B------:R-:W1:Y:S01]  /*0820*/  LDC.64 R192, c[0x0][0x248] ;  /* 0x00009200ffc07b82 */ /* 0x000e620000000a00 */
[----:B------:R-:W-:Y:S02]  /*0830*/  SHF.R.S32.HI R0, RZ, 0x1f, R8 ;  /* 0x0000001fff007819 */ /* 0x000fe40000011408 */
[----:B------:R-:W-:-:S05]  /*0840*/  SHF.R.S32.HI R9, RZ, 0x1f, R22 ;  /* 0x0000001fff097819 */ /* 0x000fca0000011416 */
[----:B------:R-:W2:Y:S01]  /*0850*/  LDC.64 R6, c[0x0][0x230] ;  /* 0x00008c00ff067b82 */ /* 0x000ea20000000a00 */
[-C--:B-1----:R-:W-:Y:S02]  /*0860*/  IMAD R0, R0, R192.reuse, RZ ;  /* 0x000000c000007224 */ /* 0x082fe400078e02ff */
[----:B------:R-:W-:-:S04]  /*0870*/  IMAD.WIDE.U32 R4, R8, R192, RZ ;  /* 0x000000c008047225 */ /* 0x000fc800078e00ff */
[----:B------:R-:W-:Y:S02]  /*0880*/  IMAD R0, R8, R193, R0 ;  /* 0x000000c108007224 */ /* 0x000fe400078e0200 */
[----:B--2---:R-:W-:-:S03]  /*0890*/  IMAD R9, R9, R6, RZ ;  /* 0x0000000609097224 */ /* 0x004fc600078e02ff */
[----:B------:R-:W-:Y:S01]  /*08a0*/  IADD3 R5, R5, R0, RZ ;  /* 0x0000000005057210 */ /* 0x000fe20007ffe0ff */
[C---:B------:R-:W-:Y:S02]  /*08b0*/  IMAD R7, R22.reuse, R7, R9 ;  /* 0x0000000716077224 */ /* 0x040fe400078e0209 */
[----:B------:R-:W-:-:S05]  /*08c0*/  IMAD.WIDE.U32 R4, R22, R6, R4 ;  /* 0x0000000616047225 */ /* 0x000fca00078e0004 */
[----:B------:R-:W-:Y:S02]  /*08d0*/  IADD3 R13, R5, R7, RZ ;  /* 0x00000007050d7210 */ /* 0x000fe40007ffe0ff */
[----:B------:R-:W-:Y:S02]  /*08e0*/  MOV R9, R4 ;  /* 0x0000000400097202 */ /* 0x000fe40000000f00 */
.L_x_18:
[----:B------:R-:W-:Y:S05]  /*08f0*/  @P0 BRA `(.L_x_19) ;  /* 0x0000000000340947 */ /* 0x000fea0003800000 */
        /* <DEDUP_REMOVED lines=12> */
[----:B------:R-:W-:-:S07]  /*09c0*/  MOV R15, R4 ;  /* 0x00000004000f7202 */ /* 0x000fce0000000f00 */
.L_x_19:
[----:B------:R-:W-:Y:S01]  /*09d0*/  IMAD.IADD R0, R183, 0x1, -R10 ;  /* 0x00000001b7007824 */ /* 0x000fe200078e0a0a */
[----:B------:R-:W-:Y:S01]  /*09e0*/  SHF.R.S32.HI R4, RZ, 0x1f, R25 ;  /* 0x0000001fff047819 */ /* 0x000fe20000011419 */
[----:B------:R-:W-:Y:S01]  /*09f0*/  IMAD.IADD R22, R105, 0x1, -R189 ;  /* 0x0000000169167824 */ /* 0x000fe200078e0abd */
[----:B------:R-:W-:Y:S01]  /*0a00*/  ULDC.64 UR4, c[0x0][0x258] ;  /* 0x0000960000047ab9 */ /* 0x000fe20000000a00 */
[----:B------:R-:W-:Y:S01]  /*0a10*/  IMAD.SHL.U32 R28, R0, 0x8, RZ ;  /* 0x00000008001c7824 */ /* 0x000fe200078e00ff */
[-C--:B------:R-:W-:Y:S01]  /*0a20*/  LEA.HI R35, R36, R183.reuse, RZ, 0x3 ;  /* 0x000000b724237211 */ /* 0x080fe200078f18ff */
[----:B------:R-:W-:Y:S01]  /*0a30*/  VIADD R39, R2, 0x20 ;  /* 0x0000002002277836 */ /* 0x000fe20000000000 */
[----:B------:R-:W-:Y:S01]  /*0a40*/  ISETP.NE.AND P6, PT, R23, RZ, PT ;  /* 0x000000ff1700720c */ /* 0x000fe20003fc5270 */
[----:B------:R-:W-:Y:S01]  /*0a50*/  IMAD R0, R4, UR4, RZ ;  /* 0x0000000404007c24 */ /* 0x000fe2000f8e02ff */
[----:B------:R-:W-:Y:S01]  /*0a60*/  SHF.R.S32.HI R29, RZ, 0x1f, R28 ;  /* 0x0000001fff1d7819 */ /* 0x000fe2000001141c */
[----:B------:R-:W-:Y:S01]  /*0a70*/  @!P2 VIADD R12, R12, 0x1 ;  /* 0x000000010c0ca836 */ /* 0x000fe20000000000 */
[----:B------:R-:W-:Y:S01]  /*0a80*/  ISETP.GE.AND P1, PT, R39, R22, PT ;  /* 0x000000162700720c */ /* 0x000fe20003f26270 */
[----:B------:R-:W-:Y:S01]  /*0a90*/  IMAD R14, R25, UR5, R0 ;  /* 0x00000005190e7c24 */ /* 0x000fe2000f8e0200 */
[----:B------:R-:W-:Y:S01]  /*0aa0*/  IADD3 R4, P0, R28, R16, RZ ;  /* 0x000000101c047210 */ /* 0x000fe20007f1e0ff */
[----:B------:R-:W-:Y:S01]  /*0ab0*/  IMAD R0, R3, R192, RZ ;  /* 0x000000c003007224 */ /* 0x000fe200078e02ff */
[C---:B------:R-:W-:Y:S01]  /*0ac0*/  ISETP.GE.AND P2, PT, R2.reuse, R22, PT ;  /* 0x000000160200720c */ /* 0x040fe20003f46270 */
[----:B------:R-:W-:Y:S01]  /*0ad0*/  IMAD.WIDE.U32 R6, R2, R192, R28 ;  /* 0x000000c002067225 */ /* 0x000fe200078e001c */
[----:B------:R-:W-:Y:S01]  /*0ae0*/  SHF.R.S32.HI R33, RZ, 0x3, R35 ;  /* 0x00000003ff217819 */ /* 0x000fe20000011423 */
[----:B------:R-:W-:Y:S01]  /*0af0*/  STL [R1+0x24], R22 ;  /* 0x0000241601007387 */ /* 0x000fe20000100800 */
[----:B------:R-:W-:Y:S01]  /*0b00*/  LEA.HI R188, R36, R183, RZ, 0x5 ;  /* 0x000000b724bc7211 */ /* 0x000fe200078f28ff */
[----:B------:R-:W-:Y:S01]  /*0b10*/  IMAD.X R5, R29, 0x1, R17, P0 ;  /* 0x000000011d057824 */ /* 0x000fe200000e0611 */
[----:B------:R-:W-:Y:S01]  /*0b20*/  IADD3 R24, P0, R9, R6, RZ ;  /* 0x0000000609187210 */ /* 0x000fe20007f1e0ff */
[C---:B------:R-:W-:Y:S01]  /*0b30*/  IMAD R0, R2.reuse, R193, R0 ;  /* 0x000000c102007224 */ /* 0x040fe200078e0200 */
[----:B------:R-:W-:Y:S01]  /*0b40*/  STL [R1+0x10c], R39 ;  /* 0x00010c2701007387 */ /* 0x000fe20000100800 */
[----:B------:R-:W-:Y:S01]  /*0b50*/  IMAD.WIDE.U32 R4, R25, UR4, R4 ;  /* 0x0000000419047c25 */ /* 0x000fe2000f8e0004 */
[----:B------:R-:W1:Y:S01]  /*0b60*/  @!P1 LDC.64 R10, c[0x0][0x240] ;  /* 0x00009000ff0a9b82 */ /* 0x000e620000000a00 */
[----:B------:R-:W-:Y:S01]  /*0b70*/  SHF.R.S32.HI R181, RZ, 0x5, R188 ;  /* 0x00000005ffb57819 */ /* 0x000fe200000114bc */
[----:B------:R-:W2:Y:S01]  /*0b80*/  @!P1 S2R R27, SR_CgaCtaId ;  /* 0x00000000001b9919 */ /* 0x000ea20000008800 */
[----:B------:R-:W-:Y:S01]  /*0b90*/  IADD3.X R25, R13, R7, R0, P0, !PT ;  /* 0x000000070d197210 */ /* 0x000fe200007fe400 */
[----:B------:R-:W-:Y:S01]  /*0ba0*/  VIADD R38, R2, 0x40 ;  /* 0x0000004002267836 */ /* 0x000fe20000000000 */
[----:B------:R-:W-:Y:S01]  /*0bb0*/  LEA.HI R0, R21, R2, RZ, 0x1 ;  /* 0x0000000215007211 */ /* 0x000fe200078f08ff */
[----:B------:R-:W-:Y:S01]  /*0bc0*/  @P4 VIADD R12, R12, 0x1 ;  /* 0x000000010c0c4836 */ /* 0x000fe20000000000 */
[----:B------:R-:W-:Y:S01]  /*0bd0*/  ISETP.GE.AND P0, PT, R2, R19, PT ;  /* 0x000000130200720c */ /* 0x000fe20003f06270 */
[----:B------:R-:W3:Y:S01]  /*0be0*/  @!P1 LDC.64 R16, c[0x0][0x210] ;  /* 0x00008400ff109b82 */ /* 0x000ee20000000a00 */
[----:B------:R-:W-:Y:S01]  /*0bf0*/  LOP3.LUT R0, R0, 0x7fffffe, RZ, 0xc0, !PT ;  /* 0x07fffffe00007812 */ /* 0x000fe200078ec0ff */
[----:B------:R-:W-:Y:S01]  /*0c00*/  IMAD.MOV.U32 R18, RZ, RZ, R12 ;  /* 0x000000ffff127224 */ /* 0x000fe200078e000c */
[----:B------:R-:W-:Y:S01]  /*0c10*/  P2R R32, PR, RZ, 0x1 ;  /* 0x00000001ff207803 */ /* 0x000fe20000000000 */
[-C--:B------:R-:W-:Y:S01]  /*0c20*/  IMAD.WIDE.U32 R6, R2, R194.reuse, R28 ;  /* 0x000000c202067225 */ /* 0x080fe200078e001c */
[----:B------:R-:W-:Y:S01]  /*0c30*/  @!P1 IADD3 R8, P0, R40, 0x20, RZ ;  /* 0x0000002028089810 */ /* 0x000fe20007f1e0ff */
[----:B------:R4:W-:Y:S01]  /*0c40*/  STL.64 [R1+0xf0], R28 ;  /* 0x0000f01c01007387 */ /* 0x0009e20000100a00 */
[----:B------:R-:W-:Y:S01]  /*0c50*/  UMOV UR5, 0x400 ;  /* 0x0000040000057882 */ /* 0x000fe20000000000 */
[----:B------:R-:W-:Y:S01]  /*0c60*/  IMAD.IADD R26, R2, 0x1, -R0 ;  /* 0x00000001021a7824 */ /* 0x000fe200078e0a00 */
[----:B------:R-:W5:Y:S01]  /*0c70*/  @!P2 LDC.64 R12, c[0x0][0x240] ;  /* 0x00009000ff0cab82 */ /* 0x000f620000000a00 */
[----:B------:R-:W-:Y:S01]  /*0c80*/  IMAD R0, R3, R194, RZ ;  /* 0x000000c203007224 */ /* 0x000fe200078e02ff */
[----:B------:R-:W-:Y:S01]  /*0c90*/  IADD3 R30, P4, R15, R6, RZ ;  /* 0x000000060f1e7210 */ /* 0x000fe20007f9e0ff */
[----:B------:R-:W-:Y:S01]  /*0ca0*/  @!P1 IMAD.X R3, RZ, RZ, R41, P0 ;  /* 0x000000ffff039224 */ /* 0x000fe200000e0629 */
[----:B------:R-:W-:Y:S01]  /*0cb0*/  ISETP.GE.AND P0, PT, R38, R22, PT ;  /* 0x000000162600720c */ /* 0x000fe20003f06270 */
[C---:B------:R-:W-:Y:S01]  /*0cc0*/  IMAD R0, R2.reuse, R195, R0 ;  /* 0x000000c302007224 */ /* 0x040fe200078e0200 */
[----:B------:R-:W-:Y:S01]  /*0cd0*/  ULDC.64 UR6, c[0x0][0x260] ;  /* 0x0000980000067ab9 */ /* 0x000fe20000000a00 */
[----:B------:R-:W-:Y:S01]  /*0ce0*/  VIADD R37, R2, 0x60 ;  /* 0x0000006002257836 */ /* 0x000fe20000000000 */
[----:B------:R-:W4:Y:S01]  /*0cf0*/  S2UR UR4, SR_CgaCtaId ;  /* 0x00000000000479c3 */ /* 0x000f220000008800 */
[----:B------:R-:W-:Y:S01]  /*0d00*/  IMAD.SHL.U32 R2, R33, 0x40, RZ ;  /* 0x0000004021027824 */ /* 0x000fe200078e00ff */
[----:B------:R-:W-:Y:S01]  /*0d10*/  IADD3.X R31, R20, R7, R0, P4, !PT ;  /* 0x00000007141f7210 */ /* 0x000fe200027fe400 */
[-C--:B-1----:R-:W-:Y:S01]  /*0d20*/  @!P1 IMAD R9, R3, R10.reuse, RZ ;  /* 0x0000000a03099224 */ /* 0x082fe200078e02ff */
[----:B------:R-:W-:Y:S01]  /*0d30*/  SHF.L.U64.HI R106, R192, 0x7, R193 ;  /* 0x00000007c06a7819 */ /* 0x000fe200000102c1 */
[----:B------:R-:W-:Y:S01]  /*0d40*/  IMAD.IADD R3, R5, 0x1, R14 ;  /* 0x0000000105037824 */ /* 0x000fe200078e020e */
[----:B------:R-:W-:Y:S01]  /*0d50*/  LOP3.LUT R0, R2, 0xc0, RZ, 0xc0, !PT ;  /* 0x000000c002007812 */ /* 0x000fe200078ec0ff */
[----:B------:R-:W-:Y:S01]  /*0d60*/  @!P1 IMAD.MOV.U32 R2, RZ, RZ, R4 ;  /* 0x000000ffff029224 */ /* 0x000fe200078e0004 */
[----:B------:R-:W1:Y:S01]  /*0d70*/  @!P2 LDC.64 R20, c[0x0][0x210] ;  /* 0x00008400ff14ab82 */ /* 0x000e620000000a00 */
[C---:B------:R-:W-:Y:S01]  /*0d80*/  @!P1 IMAD R9, R8.reuse, R11, R9 ;  /* 0x0000000b08099224 */ /* 0x040fe200078e0209 */
[----:B------:R-:W-:Y:S01]  /*0d90*/  @!P1 MOV R11, 0x400 ;  /* 0x00000400000b9802 */ /* 0x000fe20000000f00 */
[----:B------:R-:W-:Y:S01]  /*0da0*/  @!P1 IMAD.WIDE.U32 R6, R8, R10, R2 ;  /* 0x0000000a08069225 */ /* 0x000fe200078e0002 */
[----:B------:R-:W-:Y:S01]  /*0db0*/  LOP3.LUT R8, R0, 0x18, R28, 0xf8, !PT ;  /* 0x0000001800087812 */ /* 0x000fe200078ef81c */
[----:B------:R-:W-:Y:S01]  /*0dc0*/  STL [R1+0x108], R38 ;  /* 0x0001082601007387 */ /* 0x000fe20000100800 */
[----:B------:R-:W-:Y:S01]  /*0dd0*/  SHF.R.U32.HI R5, RZ, 0x3, R0 ;  /* 0x00000003ff057819 */ /* 0x000fe20000011600 */
[----:B------:R-:W-:Y:S01]  /*0de0*/  @!P1 IMAD.IADD R2, R7, 0x1, R9 ;  /* 0x0000000107029824 */ /* 0x000fe200078e0209 */
[----:B------:R-:W1:Y:S01]  /*0df0*/  @!P0 LDC.64 R14, c[0x0][0x240] ;  /* 0x00009000ff0e8b82 */ /* 0x000e620000000a00 */
[----:B---3--:R-:W-:Y:S01]  /*0e00*/  @!P1 LEA R10, P4, R6, R16, 0x1 ;  /* 0x00000010060a9211 */ /* 0x008fe200078808ff */
[----:B------:R-:W-:Y:S01]  /*0e10*/  @!P3 IMAD.MOV R18, RZ, RZ, -R18 ;  /* 0x000000ffff12b224 */ /* 0x000fe200078e0a12 */
[----:B--2---:R-:W-:Y:S01]  /*0e20*/  @!P1 LEA R27, R27, R11, 0x18 ;  /* 0x0000000b1b1b9211 */ /* 0x004fe200078ec0ff */
[----:B-----5:R-:W-:Y:S01]  /*0e30*/  @!P2 IMAD R0, R41, R12, RZ ;  /* 0x0000000c2900a224 */ /* 0x020fe200078e02ff */
[----:B------:R-:W-:Y:S01]  /*0e40*/  @!P6 LOP3.LUT R18, RZ, R23, RZ, 0x33, !PT ;  /* 0x00000017ff12e212 */ /* 0x000fe200078e33ff */
[----:B----4-:R-:W2:Y:S01]  /*0e50*/  @!P0 S2R R28, SR_CgaCtaId ;  /* 0x00000000001c8919 */ /* 0x010ea20000008800 */
[----:B------:R-:W-:Y:S01]  /*0e60*/  ISETP.GE.AND P3, PT, R37, R22, PT ;  /* 0x000000162500720c */ /* 0x000fe20003f66270 */
[----:B------:R-:W-:Y:S01]  /*0e70*/  @!P2 IMAD R0, R40, R13, R0 ;  /* 0x0000000d2800a224 */ /* 0x000fe200078e0200 */
[----:B------:R-:W-:Y:S01]  /*0e80*/  @!P1 LEA.HI.X R11, R6, R17, R2, 0x1, P4 ;  /* 0x00000011060b9211 */ /* 0x000fe200020f0c02 */
[----:B------:R-:W3:Y:S01]  /*0e90*/  @!P0 LDC.64 R22, c[0x0][0x210] ;  /* 0x00008400ff168b82 */ /* 0x000ee20000000a00 */
[----:B------:R-:W-:Y:S01]  /*0ea0*/  LOP3.LUT R9, R8, R5, RZ, 0x3c, !PT ;  /* 0x0000000508097212 */ /* 0x000fe200078e3cff */
[----:B------:R-:W-:Y:S01]  /*0eb0*/  @!P2 IMAD.MOV.U32 R2, RZ, RZ, R4 ;  /* 0x000000ffff02a224 */ /* 0x000fe200078e0004 */
[C---:B------:R-:W-:Y:S01]  /*0ec0*/  @!P0 IADD3 R5, P4, R40.reuse, 0x40, RZ ;  /* 0x0000004028058810 */ /* 0x040fe20007f9e0ff */
[----:B------:R-:W-:Y:S01]  /*0ed0*/  ULEA UR4, UR4, UR5, 0x18 ;  /* 0x0000000504047291 */ /* 0x000fe2000f8ec03f */
[----:B------:R-:W-:Y:S01]  /*0ee0*/  @!P0 MOV R13, 0x400 ;  /* 0x00000400000d8802 */ /* 0x000fe20000000f00 */
[----:B------:R-:W-:Y:S01]  /*0ef0*/  @!P2 IMAD.WIDE.U32 R6, R40, R12, R2 ;  /* 0x0000000c2806a225 */ /* 0x000fe200078e0002 */
[----:B------:R-:W-:Y:S01]  /*0f00*/  SHF.L.U64.HI R252, R194, 0x7, R195 ;  /* 0x00000007c2fc7819 */ /* 0x000fe200000102c3 */
[----:B------:R-:W-:Y:S02]  /*0f10*/  STL [R1+0xe8], R37 ;  /* 0x0000e82501007387 */ /* 0x000fe40000100800 */
[----:B------:R-:W-:Y:S01]  /*0f20*/  @!P0 IMAD.X R2, RZ, RZ, R41, P4 ;  /* 0x000000ffff028224 */ /* 0x000fe200020e0629 */
[----:B-1----:R-:W-:Y:S01]  /*0f30*/  @!P2 LEA R8, P4, R6, R20, 0x1 ;  /* 0x000000140608a211 */ /* 0x002fe200078808ff */
[----:B------:R-:W-:Y:S01]  /*0f40*/  IMAD R12, R181, 0x8, R26 ;  /* 0x00000008b50c7824 */ /* 0x000fe200078e021a */
[----:B------:R-:W1:Y:S01]  /*0f50*/  @!P3 LDC.64 R16, c[0x0][0x240] ;  /* 0x00009000ff10bb82 */ /* 0x000e620000000a00 */
[----:B------:R-:W-:Y:S01]  /*0f60*/  @!P2 IMAD.IADD R0, R7, 0x1, R0 ;  /* 0x000000010700a824 */ /* 0x000fe200078e0200 */
[----:B------:R-:W4:Y:S01]  /*0f70*/  @!P3 S2R R29, SR_CgaCtaId ;  /* 0x00000000001db919 */ /* 0x000f220000008800 */
[----:B------:R-:W-:Y:S01]  /*0f80*/  @!P0 IMAD R2, R2, R14, RZ ;  /* 0x0000000e02028224 */ /* 0x000fe200078e02ff */
[----:B------:R-:W-:Y:S01]  /*0f90*/  SHF.R.S32.HI R26, RZ, 0x1f, R18 ;  /* 0x0000001fff1a7819 */ /* 0x000fe20000011412 */
[----:B------:R-:W-:Y:S01]  /*0fa0*/  IMAD.U32 R12, R12, 0x20, R9 ;  /* 0x000000200c0c7824 */ /* 0x000fe200078e0009 */
[----:B------:R-:W-:Y:S01]  /*0fb0*/  @!P2 LEA.HI.X R9, R6, R21, R0, 0x1, P4 ;  /* 0x000000150609a211 */ /* 0x000fe200020f0c00 */
[----:B------:R-:W-:Y:S01]  /*0fc0*/  @!P0 IMAD R0, R5, R15, R2 ;  /* 0x0000000f05008224 */ /* 0x000fe200078e0202 */
[----:B------:R-:W-:Y:S01]  /*0fd0*/  @!P3 MOV R15, 0x400 ;  /* 0x00000400000fb802 */ /* 0x000fe20000000f00 */
[----:B------:R-:W-:Y:S01]  /*0fe0*/  @!P0 IMAD.MOV.U32 R2, RZ, RZ, R4 ;  /* 0x000000ffff028224 */ /* 0x000fe200078e0004 */
[----:B------:R-:W-:Y:S01]  /*0ff0*/  LEA R226, R12, UR4, 0x1 ;  /* 0x000000040ce27c11 */ /* 0x000fe2000f8e08ff */
[----:B------:R-:W-:-:S02]  /*1000*/  IMAD.SHL.U32 R107, R192, 0x80, RZ ;  /* 0x00000080c06b7824 */ /* 0x000fc400078e00ff */
[----:B------:R-:W-:Y:S02]  /*1010*/  @!P0 IMAD.WIDE.U32 R6, R5, R14, R2 ;  /* 0x0000000e05068225 */ /* 0x000fe400078e0002 */
[----:B------:R-:W-:Y:S01]  /*1020*/  @!PT LDS RZ, [RZ] ;  /* 0x00000000fffff984 */ /* 0x000fe20000000800 */
[----:B------:R-:W-:Y:S01]  /*1030*/  @!PT LDS RZ, [RZ] ;  /* 0x00000000fffff984 */ /* 0x000fe20000000800 */
[----:B------:R-:W-:Y:S01]  /*1040*/  @!PT LDS RZ, [RZ] ;  /* 0x00000000fffff984 */ /* 0x000fe20000000800 */
[----:B------:R5:W-:Y:S01]  /*1050*/  @!P2 LDGSTS.E.BYPASS.LTC128B.128 [R226], desc[UR12][R8.64] ;  /* 0x0000000008e2afae */ /* 0x000be2000b901d4c */
[----:B--2---:R-:W-:Y:S01]  /*1060*/  @!P0 LEA R13, R28, R13, 0x18 ;  /* 0x0000000d1c0d8211 */ /* 0x004fe200078ec0ff */
[----:B------:R-:W-:Y:S01]  /*1070*/  @!P0 IMAD.IADD R0, R7, 0x1, R0 ;  /* 0x0000000107008824 */ /* 0x000fe200078e0200 */
[----:B---3--:R-:W-:Y:S01]  /*1080*/  @!P0 LEA R2, P4, R6, R22, 0x1 ;  /* 0x0000001606028211 */ /* 0x008fe200078808ff */
[----:B------:R-:W-:Y:S02]  /*1090*/  @!P1 IMAD R7, R12, 0x2, R27 ;  /* 0x000000020c079824 */ /* 0x000fe400078e021b */
[----:B------:R-:W-:Y:S01]  /*10a0*/  @!P3 IMAD.MOV.U32 R5, RZ, RZ, R3 ;  /* 0x000000ffff05b224 */ /* 0x000fe200078e0003 */
[----:B------:R-:W-:Y:S01]  /*10b0*/  @!P0 LEA.HI.X R3, R6, R23, R0, 0x1, P4 ;  /* 0x0000001706038211 */ /* 0x000fe200020f0c00 */
[----:B------:R-:W-:Y:S01]  /*10c0*/  @!P0 IMAD R0, R12, 0x2, R13 ;  /* 0x000000020c008824 */ /* 0x000fe200078e020d */
[----:B------:R2:W-:Y:S01]  /*10d0*/  @!P1 LDGSTS.E.BYPASS.LTC128B.128 [R7+0x800], desc[UR12][R10.64] ;  /* 0x008000000a079fae */ /* 0x0005e2000b901d4c */
[-C--:B------:R-:W-:Y:S01]  /*10e0*/  ISETP.GE.AND P4, PT, R39, R19.reuse, PT ;  /* 0x000000132700720c */ /* 0x080fe20003f86270 */
[----:B------:R-:W-:Y:S01]  /*10f0*/  IMAD.SHL.U32 R251, R194, 0x80, RZ ;  /* 0x00000080c2fb7824 */ /* 0x000fe200078e00ff */
[----:B------:R-:W-:Y:S01]  /*1100*/  ISETP.GE.AND P1, PT, R38, R19, PT ;  /* 0x000000132600720c */ /* 0x000fe20003f26270 */
[----:B------:R3:W-:Y:S01]  /*1110*/  @!P0 LDGSTS.E.BYPASS.LTC128B.128 [R0+0x1000], desc[UR12][R2.64] ;  /* 0x0100000002008fae */ /* 0x0007e2000b901d4c */
[----:B------:R-:W-:-:S02]  /*1120*/  SHF.R.S32.HI R23, RZ, 0x1f, R180 ;  /* 0x0000001fff177819 */ /* 0x000fc400000114b4 */
[----:B------:R-:W-:Y:S02]  /*1130*/  ISETP.GE.AND P0, PT, R37, R19, PT ;  /* 0x000000132500720c */ /* 0x000fe40003f06270 */
[----:B----4-:R-:W-:Y:S01]  /*1140*/  @!P3 LEA R20, R29, R15, 0x18 ;  /* 0x0000000f1d14b211 */ /* 0x010fe200078ec0ff */
[----:B------:R-:W-:Y:S01]  /*1150*/  IMAD.WIDE.U32 R28, R18, UR6, R24 ;  /* 0x00000006121c7c25 */ /* 0x000fe2000f8e0018 */
[----:B------:R-:W4:Y:S03]  /*1160*/  @!P5 LDC.64 R14, c[0x0][0x218] ;  /* 0x00008600ff0edb82 */ /* 0x000f260000000a00 */
[----:B------:R-:W4:Y:S01]  /*1170*/  @!P4 S2R R21, SR_CgaCtaId ;  /* 0x000000000015c919 */ /* 0x000f220000008800 */
[----:B------:R-:W-:Y:S01]  /*1180*/  IMAD.MOV.U32 R218, RZ, RZ, R28 ;  /* 0x000000ffffda7224 */ /* 0x000fe200078e001c */
[----:B-----5:R-:W-:Y:S01]  /*1190*/  @!P3 IADD3 R8, P2, R40, 0x60, RZ ;  /* 0x000000602808b810 */ /* 0x020fe20007f5e0ff */
[----:B------:R5:W-:Y:S04]  /*11a0*/  STL.64 [R1+0x10], R28 ;  /* 0x0000101c01007387 */ /* 0x000be80000100a00 */
[----:B------:R-:W-:-:S02]  /*11b0*/  @!P3 IMAD.X R6, RZ, RZ, R41, P2 ;  /* 0x000000ffff06b224 */ /* 0x000fc400010e0629 */
[-C--:B-1----:R-:W-:Y:S01]  /*11c0*/  @!P3 IMAD.WIDE.U32 R4, R8, R16.reuse, R4 ;  /* 0x000000100804b225 */ /* 0x082fe200078e0004 */
[----:B--2---:R-:W1:Y:S03]  /*11d0*/  @!P3 LDC.64 R10, c[0x0][0x210] ;  /* 0x00008400ff0abb82 */ /* 0x004e660000000a00 */
[----:B------:R-:W-:Y:S02]  /*11e0*/  @!P3 IMAD R6, R6, R16, RZ ;  /* 0x000000100606b224 */ /* 0x000fe400078e02ff */
[----:B---3--:R-:W-:Y:S01]  /*11f0*/  IMAD R0, R26, UR6, RZ ;  /* 0x000000061a007c24 */ /* 0x008fe2000f8e02ff */
[----:B------:R-:W2:Y:S01]  /*1200*/  @!P0 S2R R16, SR_CgaCtaId ;  /* 0x0000000000108919 */ /* 0x000ea20000008800 */
[----:B------:R-:W-:Y:S02]  /*1210*/  @!P3 IMAD R6, R8, R17, R6 ;  /* 0x000000110806b224 */ /* 0x000fe400078e0206 */
[----:B------:R-:W3:Y:S01]  /*1220*/  @!P4 LDC.64 R8, c[0x0][0x218] ;  /* 0x00008600ff08cb82 */ /* 0x000ee20000000a00 */
[----:B------:R-:W-:Y:S01]  /*1230*/  IMAD R0, R18, UR7, R0 ;  /* 0x0000000712007c24 */ /* 0x000fe2000f8e0200 */
[----:B------:R-:W2:Y:S01]  /*1240*/  @!P1 S2R R17, SR_CgaCtaId ;  /* 0x0000000000119919 */ /* 0x000ea20000008800 */
[----:B------:R-:W-:Y:S01]  /*1250*/  IMAD R2, R106, R180, RZ ;  /* 0x000000b46a027224 */ /* 0x000fe200078e02ff */
[----:B------:R-:W-:Y:S01]  /*1260*/  ULDC.64 UR6, c[0x0][0x268] ;  /* 0x00009a0000067ab9 */ /* 0x000fe20000000a00 */
[----:B------:R-:W-:-:S02]  /*1270*/  IMAD.IADD R219, R29, 0x1, R0 ;  /* 0x000000011ddb7824 */ /* 0x000fc400078e0200 */
[----:B------:R-:W-:Y:S02]  /*1280*/  @!P3 IMAD.IADD R5, R5, 0x1, R6 ;  /* 0x000000010505b824 */ /* 0x000fe400078e0206 */
[-C--:B------:R-:W-:Y:S01]  /*1290*/  IMAD R0, R23, R107.reuse, R2 ;  /* 0x0000006b17007224 */ /* 0x080fe200078e0202 */
[----:B------:R-:W-:Y:S01]  /*12a0*/  STL.64 [R1+0x8], R218 ;  /* 0x000008da01007387 */ /* 0x000fe20000100a00 */
[----:B------:R-:W-:-:S04]  /*12b0*/  IMAD.WIDE.U32 R2, R180, R107, R218 ;  /* 0x0000006bb4027225 */ /* 0x000fc800078e00da */
[----:B------:R-:W-:Y:S01]  /*12c0*/  IMAD.IADD R3, R3, 0x1, R0 ;  /* 0x0000000103037824 */ /* 0x000fe200078e0200 */
[----:B-1----:R-:W-:Y:S01]  /*12d0*/  @!P3 LEA R6, P2, R4, R10, 0x1 ;  /* 0x0000000a0406b211 */ /* 0x002fe200078408ff */
[----:B-----5:R-:W-:-:S03]  /*12e0*/  IMAD.WIDE.U32 R28, R18, UR6, R30 ;  /* 0x00000006121c7c25 */ /* 0x020fc6000f8e001e */
[----:B------:R-:W-:Y:S01]  /*12f0*/  @!P3 LEA.HI.X R7, R4, R11, R5, 0x1, P2 ;  /* 0x0000000b0407b211 */ /* 0x000fe200010f0c05 */
[----:B------:R-:W-:Y:S01]  /*1300*/  @!P3 IMAD R5, R12, 0x2, R20 ;  /* 0x000000020c05b824 */ /* 0x000fe200078e0214 */
[----:B------:R-:W-:Y:S01]  /*1310*/  LEA.HI R11, R36, R183, RZ, 0x4 ;  /* 0x000000b7240b7211 */ /* 0x000fe200078f20ff */
[----:B------:R-:W-:Y:S01]  /*1320*/  IMAD.MOV.U32 R24, RZ, RZ, R28 ;  /* 0x000000ffff187224 */ /* 0x000fe200078e001c */
[----:B------:R-:W-:Y:S01]  /*1330*/  @!P4 LEA R0, P2, R192, R2, 0x5 ;  /* 0x00000002c000c211 */ /* 0x000fe200078428ff */
[----:B------:R-:W-:Y:S01]  /*1340*/  STL.64 [R1+0x100], R28 ;  /* 0x0001001c01007387 */ /* 0x000fe20000100a00 */
[----:B------:R-:W-:Y:S02]  /*1350*/  SHF.R.S32.HI R10, RZ, 0x4, R11 ;  /* 0x00000004ff0a7819 */ /* 0x000fe4000001140b */
[----:B----4-:R-:W-:Y:S01]  /*1360*/  @!P5 LEA R4, P6, R2, R14, 0x1 ;  /* 0x0000000e0204d211 */ /* 0x010fe200078c08ff */
[----:B------:R1:W-:Y:S01]  /*1370*/  @!P3 LDGSTS.E.BYPASS.LTC128B.128 [R5+0x1800], desc[UR12][R6.64] ;  /* 0x018000000605bfae */ /* 0x0003e2000b901d4c */
[----:B------:R-:W-:-:S02]  /*1380*/  LEA.HI R13, R11, R10, RZ, 0x1 ;  /* 0x0000000a0b0d7211 */ /* 0x000fc400078f08ff */
[----:B------:R-:W-:Y:S02]  /*1390*/  ISETP.GE.AND P3, PT, R38, R19, PT ;  /* 0x000000132600720c */ /* 0x000fe40003f66270 */
[----:B-1----:R-:W-:Y:S01]  /*13a0*/  @!P4 LEA.HI.X R7, R192, R3, R193, 0x5, P2 ;  /* 0x00000003c007c211 */ /* 0x002fe200010f2cc1 */
[----:B------:R-:W-:Y:S01]  /*13b0*/  @!P5 IMAD R6, R12, 0x2, R34 ;  /* 0x000000020c06d824 */ /* 0x000fe200078e0222 */
[----:B---3--:R-:W-:Y:S02]  /*13c0*/  @!P4 LEA R8, P2, R0, R8, 0x1 ;  /* 0x000000080008c211 */ /* 0x008fe400078408ff */
[----:B------:R-:W-:Y:S02]  /*13d0*/  @!P5 LEA.HI.X R5, R2, R15, R3, 0x1, P6 ;  /* 0x0000000f0205d211 */ /* 0x000fe400030f0c03 */
[----:B------:R-:W-:Y:S02]  /*13e0*/  @!P4 LEA.HI.X R9, R0, R9, R7, 0x1, P2 ;  /* 0x000000090009c211 */ /* 0x000fe400010f0c07 */
[----:B------:R-:W-:Y:S01]  /*13f0*/  LOP3.LUT R0, R13, 0xfffffffe, RZ, 0xc0, !PT ;  /* 0xfffffffe0d007812 */ /* 0x000fe200078ec0ff */
[----:B------:R1:W-:Y:S01]  /*1400*/  @!P5 LDGSTS.E.BYPASS.LTC128B.128 [R6+0x2000], desc[UR12][R4.64] ;  /* 0x020000000406dfae */ /* 0x0003e2000b901d4c */
[----:B------:R-:W-:-:S02]  /*1410*/  @!P0 MOV R13, 0x400 ;  /* 0x00000400000d8802 */ /* 0x000fc40000000f00 */
[-C--:B------:R-:W-:Y:S01]  /*1420*/  ISETP.GE.AND P5, PT, R39, R19.reuse, PT ;  /* 0x000000132700720c */ /* 0x080fe20003fa6270 */
[----:B------:R-:W-:Y:S01]  /*1430*/  IMAD.IADD R22, R10, 0x1, -R0 ;  /* 0x000000010a167824 */ /* 0x000fe200078e0a00 */
[----:B------:R-:W-:Y:S02]  /*1440*/  LOP3.LUT R0, R11, 0xfffffff0, RZ, 0xc0, !PT ;  /* 0xfffffff00b007812 */ /* 0x000fe400078ec0ff */
[----:B------:R-:W-:Y:S02]  /*1450*/  @!P4 MOV R11, 0x400 ;  /* 0x00000400000bc802 */ /* 0x000fe40000000f00 */
[----:B------:R-:W-:Y:S01]  /*1460*/  ISETP.GE.AND P2, PT, R37, R19, PT ;  /* 0x000000132500720c */ /* 0x000fe20003f46270 */
[----:B------:R-:W-:Y:S01]  /*1470*/  IMAD.IADD R0, R183, 0x1, -R0 ;  /* 0x00000001b7007824 */ /* 0x000fe200078e0a00 */
[----:B------:R-:W-:Y:S02]  /*1480*/  @!P4 LEA R11, R21, R11, 0x18 ;  /* 0x0000000b150bc211 */ /* 0x000fe400078ec0ff */
[----:B--2---:R-:W-:Y:S01]  /*1490*/  @!P0 LEA R19, R16, R13, 0x18 ;  /* 0x0000000d10138211 */ /* 0x004fe200078ec0ff */
[----:B------:R-:W2:Y:S01]  /*14a0*/  @!P0 LDC.64 R20, c[0x0][0x218] ;  /* 0x00008600ff148b82 */ /* 0x000ea20000000a00 */
[----:B------:R-:W-:-:S02]  /*14b0*/  SHF.R.S32.HI R15, RZ, 0x1f, R0 ;  /* 0x0000001fff0f7819 */ /* 0x000fc40000011400 */
[----:B------:R-:W-:Y:S02]  /*14c0*/  ISETP.NE.AND P6, PT, R32, RZ, PT ;  /* 0x000000ff2000720c */ /* 0x000fe40003fc5270 */
[----:B------:R-:W-:Y:S02]  /*14d0*/  LEA.HI R15, R15, R0, RZ, 0x3 ;  /* 0x000000000f0f7211 */ /* 0x000fe400078f18ff */
[----:B-1----:R-:W-:Y:S02]  /*14e0*/  @!P1 MOV R4, 0x400 ;  /* 0x0000040000049802 */ /* 0x002fe40000000f00 */
[----:B------:R-:W-:Y:S02]  /*14f0*/  LOP3.LUT R6, R35, 0xfffffff8, RZ, 0xc0, !PT ;  /* 0xfffffff823067812 */ /* 0x000fe400078ec0ff */
[----:B------:R-:W-:Y:S02]  /*1500*/  @!P1 LEA R14, R17, R4, 0x18 ;  /* 0x00000004110e9211 */ /* 0x000fe400078ec0ff */
[----:B------:R-:W-:Y:S01]  /*1510*/  LEA.HI R4, R0, R0, RZ, 0x1 ;  /* 0x0000000000047211 */ /* 0x000fe200078f08ff */
[----:B------:R-:W-:Y:S01]  /*1520*/  IMAD.IADD R6, R183, 0x1, -R6 ;  /* 0x00000001b7067824 */ /* 0x000fe200078e0a06 */
[----:B------:R-:W1:Y:S01]  /*1530*/  @!P1 LDC.64 R16, c[0x0][0x218] ;  /* 0x00008600ff109b82 */ /* 0x000e620000000a00 */
[----:B------:R-:W-:Y:S01]  /*1540*/  @!P1 IMAD R14, R12, 0x2, R14 ;  /* 0x000000020c0e9824 */ /* 0x000fe200078e020e */
[----:B------:R-:W-:-:S02]  /*1550*/  LOP3.LUT R10, R4, 0x7fffffe, RZ, 0xc0, !PT ;  /* 0x07fffffe040a7812 */ /* 0x000fc400078ec0ff */
[----:B------:R-:W-:-:S03]  /*1560*/  LEA.HI R5, R6, R6, RZ, 0x1 ;  /* 0x0000000606057211 */ /* 0x000fc600078f08ff */
[----:B------:R-:W-:Y:S01]  /*1570*/  IMAD.IADD R214, R0, 0x1, -R10 ;  /* 0x0000000100d67824 */ /* 0x000fe200078e0a0a */
[----:B------:R-:W-:Y:S01]  /*1580*/  SHF.R.S32.HI R53, RZ, 0x1, R5 ;  /* 0x00000001ff357819 */ /* 0x000fe20000011405 */
[C---:B------:R-:W-:Y:S01]  /*1590*/  @!P4 IMAD R0, R12.reuse, 0x2, R11 ;  /* 0x000000020c00c824 */ /* 0x040fe200078e020b */
[--C-:B------:R-:W-:Y:S01]  /*15a0*/  SHF.R.S32.HI R10, RZ, 0x1, R4.reuse ;  /* 0x00000001ff0a7819 */ /* 0x100fe20000011404 */
[----:B------:R-:W-:Y:S01]  /*15b0*/  @!P0 IMAD R12, R12, 0x2, R19 ;  /* 0x000000020c0c8824 */ /* 0x000fe200078e0213 */
[----:B------:R-:W-:Y:S02]  /*15c0*/  SHF.R.S32.HI R4, RZ, 0x1f, R4 ;  /* 0x0000001fff047819 */ /* 0x000fe40000011404 */
[----:B------:R-:W-:Y:S01]  /*15d0*/  LOP3.LUT R7, R5, 0x7fffffe, RZ, 0xc0, !PT ;  /* 0x07fffffe05077812 */ /* 0x000fe200078ec0ff */
[----:B------:R3:W-:Y:S01]  /*15e0*/  @!P4 LDGSTS.E.BYPASS.LTC128B.128 [R0+0x2800], desc[UR12][R8.64] ;  /* 0x028000000800cfae */ /* 0x0007e2000b901d4c */
[----:B------:R-:W-:-:S03]  /*15f0*/  LEA.HI R4, R4, R10, RZ, 0x2 ;  /* 0x0000000a04047211 */ /* 0x000fc600078f10ff */
[----:B------:R-:W-:Y:S02]  /*1600*/  IMAD.IADD R13, R6, 0x1, -R7 ;  /* 0x00000001060d7824 */ /* 0x000fe400078e0a07 */
[----:B------:R-:W-:Y:S02]  /*1610*/  IMAD.SHL.U32 R7, R33, 0x8, RZ ;  /* 0x0000000821077824 */ /* 0x000fe400078e00ff */
[----:B---3--:R-:W-:Y:S01]  /*1620*/  IMAD.SHL.U32 R0, R53, 0x40, RZ ;  /* 0x0000004035007824 */ /* 0x008fe200078e00ff */
[----:B------:R-:W-:Y:S01]  /*1630*/  LOP3.LUT R9, R4, 0xfffffffc, RZ, 0xc0, !PT ;  /* 0xfffffffc04097812 */ /* 0x000fe200078ec0ff */
[----:B------:R-:W-:-:S03]  /*1640*/  IMAD.WIDE.U32 R4, R192, 0x40, RZ ;  /* 0x00000040c0047825 */ /* 0x000fc600078e00ff */
[----:B------:R-:W-:Y:S01]  /*1650*/  LOP3.LUT R0, R0, 0xc0, RZ, 0xc0, !PT ;  /* 0x000000c000007812 */ /* 0x000fe200078ec0ff */
[----:B------:R-:W-:Y:S01]  /*1660*/  IMAD.IADD R52, R10, 0x1, -R9 ;  /* 0x000000010a347824 */ /* 0x000fe200078e0a09 */
[----:B------:R-:W-:Y:S01]  /*1670*/  @!P1 IADD3 R8, P4, R2, R4, RZ ;  /* 0x0000000402089210 */ /* 0x000fe20007f9e0ff */
[C---:B------:R-:W-:Y:S01]  /*1680*/  @!P0 IMAD R4, R193.reuse, 0x60, RZ ;  /* 0x00000060c1048824 */ /* 0x040fe200078e02ff */
[----:B------:R-:W-:Y:S02]  /*1690*/  LOP3.LUT R7, R0, 0x8, R7, 0xf8, !PT ;  /* 0x0000000800077812 */ /* 0x000fe400078ef807 */
[----:B------:R-:W-:Y:S01]  /*16a0*/  SHF.R.U32.HI R6, RZ, 0x3, R0 ;  /* 0x00000003ff067819 */ /* 0x000fe20000011600 */
[----:B------:R-:W-:-:S03]  /*16b0*/  IMAD.SHL.U32 R0, R193, 0x40, RZ ;  /* 0x00000040c1007824 */ /* 0x000fc600078e00ff */
[----:B------:R-:W-:Y:S02]  /*16c0*/  LOP3.LUT R7, R7, R6, RZ, 0x3c, !PT ;  /* 0x0000000607077212 */ /* 0x000fe400078e3cff */
[----:B------:R-:W-:Y:S01]  /*16d0*/  @!P1 IADD3.X R5, R3, R5, R0, P4, !PT ;  /* 0x0000000503059210 */ /* 0x000fe200027fe400 */
[----:B------:R-:W-:Y:S01]  /*16e0*/  IMAD R0, R22, 0x8, R13 ;  /* 0x0000000816007824 */ /* 0x000fe200078e020d */
[----:B-1----:R-:W-:Y:S01]  /*16f0*/  @!P1 LEA R6, P4, R8, R16, 0x1 ;  /* 0x0000001008069211 */ /* 0x002fe200078808ff */
[----:B------:R-:W-:-:S04]  /*1700*/  @!P0 IMAD.WIDE.U32 R2, R192, 0x60, R2 ;  /* 0x00000060c0028825 */ /* 0x000fc800078e0002 */
[----:B------:R-:W-:Y:S01]  /*1710*/  IMAD.U32 R0, R0, 0x20, R7 ;  /* 0x0000002000007824 */ /* 0x000fe200078e0007 */
[----:B------:R-:W-:Y:S01]  /*1720*/  @!P1 LEA.HI.X R7, R8, R17, R5, 0x1, P4 ;  /* 0x0000001108079211 */ /* 0x000fe200020f0c05 */
[----:B------:R-:W-:Y:S01]  /*1730*/  IMAD R5, R252, R180, RZ ;  /* 0x000000b4fc057224 */ /* 0x000fe200078e02ff */
[----:B------:R-:W1:Y:S01]  /*1740*/  @!P6 LDC.64 R16, c[0x0][0x220] ;  /* 0x00008800ff10eb82 */ /* 0x000e620000000a00 */
[----:B------:R-:W-:Y:S01]  /*1750*/  @!P0 IMAD.IADD R8, R3, 0x1, R4 ;  /* 0x0000000103088824 */ /* 0x000fe200078e0204 */
[----:B--2---:R-:W-:Y:S01]  /*1760*/  @!P0 LEA R4, P4, R2, R20, 0x1 ;  /* 0x0000001402048211 */ /* 0x004fe200078808ff */
[----:B------:R-:W-:Y:S01]  /*1770*/  IMAD R9, R23, R251, R5 ;  /* 0x000000fb17097224 */ /* 0x000fe200078e0205 */
[----:B------:R2:W-:Y:S01]  /*1780*/  @!P1 LDGSTS.E.BYPASS.LTC128B.128 [R14+0x3000], desc[UR12][R6.64] ;  /* 0x03000000060e9fae */ /* 0x0005e2000b901d4c */
[----:B------:R-:W-:Y:S01]  /*1790*/  IMAD R3, R26, UR6, RZ ;  /* 0x000000061a037c24 */ /* 0x000fe2000f8e02ff */
[----:B------:R-:W-:Y:S01]  /*17a0*/  @!P0 LEA.HI.X R5, R2, R21, R8, 0x1, P4 ;  /* 0x0000001502058211 */ /* 0x000fe200020f0c08 */
[----:B------:R-:W-:Y:S01]  /*17b0*/  IMAD.SHL.U32 R2, R52, 0x40, RZ ;  /* 0x0000004034027824 */ /* 0x000fe200078e00ff */
[----:B------:R-:W3:Y:S01]  /*17c0*/  @!P5 LDC.64 R20, c[0x0][0x220] ;  /* 0x00008800ff14db82 */ /* 0x000ee20000000a00 */
[----:B------:R-:W-:Y:S01]  /*17d0*/  IMAD R3, R18, UR7, R3 ;  /* 0x0000000712037c24 */ /* 0x000fe2000f8e0203 */
[----:B------:R-:W-:Y:S01]  /*17e0*/  LEA R212, R0, UR4, 0x1 ;  /* 0x0000000400d47c11 */ /* 0x000fe2000f8e08ff */
[----:B------:R4:W-:Y:S01]  /*17f0*/  @!P0 LDGSTS.E.BYPASS.LTC128B.128 [R12+0x3800], desc[UR12][R4.64] ;  /* 0x03800000040c8fae */ /* 0x0009e2000b901d4c */
[----:B------:R-:W-:Y:S01]  /*1800*/  IMAD.SHL.U32 R8, R195, 0x40, RZ ;  /* 0x00000040c3087824 */ /* 0x000fe200078e00ff */
[----:B------:R-:W-:Y:S01]  /*1810*/  ISETP.GE.AND P4, PT, R225, 0x2, PT ;  /* 0x00000002e100780c */ /* 0x000fe20003f86270 */
[----:B------:R-:W-:Y:S01]  /*1820*/  IMAD.IADD R25, R29, 0x1, R3 ;  /* 0x000000011d197824 */ /* 0x000fe200078e0203 */
[----:B------:R-:W0:Y:S01]  /*1830*/  LDGDEPBAR ;  /* 0x00000000000079af */ /* 0x000e220000000000 */
[----:B------:R-:W5:Y:S01]  /*1840*/  @!P3 LDC.64 R18, c[0x0][0x220] ;  /* 0x00008800ff12bb82 */ /* 0x000f620000000a00 */
[----:B------:R-:W-:-:S02]  /*1850*/  IMAD.MOV.U32 R0, RZ, RZ, 0x10 ;  /* 0x00000010ff007424 */ /* 0x000fc400078e00ff */
[----:B------:R-:W-:Y:S01]  /*1860*/  STL.64 [R1+0xf8], R24 ;  /* 0x0000f81801007387 */ /* 0x000fe20000100a00 */
[----:B------:R-:W-:Y:S01]  /*1870*/  VIADD R217, R212, 0x2020 ;  /* 0x00002020d4d97836 */ /* 0x000fe20000000000 */
[----:B--2---:R-:W-:Y:S01]  /*1880*/  LOP3.LUT R6, R2, 0xc0, RZ, 0xc0, !PT ;  /* 0x000000c002067812 */ /* 0x004fe200078ec0ff */
[----:B------:R-:W-:-:S04]  /*1890*/  IMAD.WIDE.U32 R2, R180, R251, R24 ;  /* 0x000000fbb4027225 */ /* 0x000fc800078e0018 */
[----:B------:R-:W-:Y:S02]  /*18a0*/  IMAD.SHL.U32 R7, R22, 0x8, RZ ;  /* 0x0000000816077824 */ /* 0x000fe400078e00ff */
[----:B----4-:R-:W-:Y:S01]  /*18b0*/  IMAD.WIDE.U32 R4, R194, 0x40, RZ ;  /* 0x00000040c2047825 */ /* 0x010fe200078e00ff */
[----:B------:R-:W-:-:S04]  /*18c0*/  DEPBAR.LE SB0, 0x0 ;  /* 0x000080000000791a */ /* 0x000fc80000000000 */
[----:B------:R-:W-:Y:S01]  /*18d0*/  BAR.SYNC.DEFER_BLOCKING 0x0 ;  /* 0x0000000000007b1d */ /* 0x000fe20000010000 */
[----:B------:R-:W-:Y:S01]  /*18e0*/  @!P3 IADD3 R10, P0, R2, R4, RZ ;  /* 0x00000004020ab210 */ /* 0x000fe20007f1e0ff */
[----:B------:R-:W-:Y:S01]  /*18f0*/  IMAD.SHL.U32 R4, R15, 0x20, RZ ;  /* 0x000000200f047824 */ /* 0x000fe200078e00ff */
[----:B------:R-:W-:Y:S01]  /*1900*/  LOP3.LUT R7, R6, 0x8, R7, 0xf8, !PT ;  /* 0x0000000806077812 */ /* 0x000fe200078ef807 */
[----:B------:R-:W-:Y:S01]  /*1910*/  IMAD.IADD R3, R3, 0x1, R9 ;  /* 0x0000000103037824 */ /* 0x000fe200078e0209 */
[----:B------:R-:W-:-:S03]  /*1920*/  SHF.R.U32.HI R6, RZ, 0x3, R6 ;  /* 0x00000003ff067819 */ /* 0x000fc60000011606 */
[----:B------:R-:W2:Y:S01]  /*1930*/  @!P2 LDC.64 R14, c[0x0][0x220] ;  /* 0x00008800ff0eab82 */ /* 0x000ea20000000a00 */
[----:B------:R-:W-:Y:S01]  /*1940*/  LOP3.LUT R182, R4, 0xffffff00, RZ, 0xc0, !PT ;  /* 0xffffff0004b67812 */ /* 0x000fe200078ec0ff */
[----:B------:R-:W-:Y:S01]  /*1950*/  @!P2 IMAD R12, R195, 0x60, RZ ;  /* 0x00000060c30ca824 */ /* 0x000fe200078e02ff */
[----:B------:R-:W-:Y:S02]  /*1960*/  LOP3.LUT R213, R7, R6, RZ, 0x3c, !PT ;  /* 0x0000000607d57212 */ /* 0x000fe400078e3cff */
[----:B-1----:R-:W-:Y:S01]  /*1970*/  @!P6 LEA R6, P1, R2, R16, 0x1 ;  /* 0x000000100206e211 */ /* 0x002fe200078208ff */
[----:B------:R-:W-:Y:S01]  /*1980*/  IMAD R11, R181, 0x200, R182 ;  /* 0x00000200b50b7824 */ /* 0x000fe200078e02b6 */
[----:B------:R-:W-:Y:S02]  /*1990*/  @!P3 IADD3.X R13, R3, R5, R8, P0, !PT ;  /* 0x00000005030db210 */ /* 0x000fe400007fe408 */
[----:B------:R-:W-:Y:S02]  /*19a0*/  @!P5 LEA R5, P0, R194, R2, 0x5 ;  /* 0x00000002c205d211 */ /* 0x000fe400078028ff */
[----:B------:R-:W-:-:S02]  /*19b0*/  @!P6 LEA.HI.X R7, R2, R17, R3, 0x1, P1 ;  /* 0x000000110207e211 */ /* 0x000fc400008f0c03 */
[C---:B------:R-:W-:Y:S01]  /*19c0*/  @!P5 LEA.HI.X R9, R194.reuse, R3, R195, 0x5, P0 ;  /* 0x00000003c209d211 */ /* 0x040fe200000f2cc3 */
[----:B------:R-:W-:Y:S01]  /*19d0*/  @!P2 IMAD.WIDE.U32 R2, R194, 0x60, R2 ;  /* 0x00000060c202a825 */ /* 0x000fe200078e0002 */
[C---:B---3--:R-:W-:Y:S02]  /*19e0*/  @!P5 LEA R4, P1, R5.reuse, R20, 0x1 ;  /* 0x000000140504d211 */ /* 0x048fe400078208ff */
[C---:B-----5:R-:W-:Y:S01]  /*19f0*/  @!P3 LEA R8, P0, R10.reuse, R18, 0x1 ;  /* 0x000000120a08b211 */ /* 0x060fe200078008ff */
[----:B------:R-:W-:Y:S01]  /*1a00*/  @P6 STS [R226+0x4000], RZ ;  /* 0x004000ffe2006388 */ /* 0x000fe20000000800 */
[----:B------:R-:W-:Y:S01]  /*1a10*/  @!P5 LEA.HI.X R5, R5, R21, R9, 0x1, P1 ;  /* 0x000000150505d211 */ /* 0x000fe200008f0c09 */
[----:B------:R-:W-:Y:S01]  /*1a20*/  @!P2 IMAD.IADD R3, R3, 0x1, R12 ;  /* 0x000000010303a824 */ /* 0x000fe200078e020c */
[----:B------:R-:W-:Y:S01]  /*1a30*/  @!P3 LEA.HI.X R9, R10, R19, R13, 0x1, P0 ;  /* 0x000000130a09b211 */ /* 0x000fe200000f0c0d */
[----:B------:R-:W-:Y:S01]  /*1a40*/  @P6 STS [R226+0x4004], RZ ;  /* 0x004004ffe2006388 */ /* 0x000fe20000000800 */
[----:B------:R-:W-:Y:S01]  /*1a50*/  IMAD R10, R214, 0x20, R11 ;  /* 0x00000020d60a7824 */ /* 0x000fe200078e020b */
[----:B------:R-:W-:-:S02]  /*1a60*/  LOP3.LUT P1, RZ, R52, 0x2, RZ, 0xc0, !PT ;  /* 0x0000000234ff7812 */ /* 0x000fc4000782c0ff */
[----:B------:R-:W-:Y:S02]  /*1a70*/  @P6 STS.64 [R226+0x4008], RZ ;  /* 0x004008ffe2006388 */ /* 0x000fe40000000a00 */
[----:B------:R-:W-:Y:S02]  /*1a80*/  SEL R0, R0, 0xfffffff0, !P1 ;  /* 0xfffffff000007807 */ /* 0x000fe40004800000 */
[----:B------:R-:W-:Y:S01]  /*1a90*/  @!PT LDS RZ, [RZ] ;  /* 0x00000000fffff984 */ /* 0x000fe20000000800 */
[----:B------:R-:W-:Y:S01]  /*1aa0*/  @!PT LDS RZ, [RZ] ;  /* 0x00000000fffff984 */ /* 0x000fe20000000800 */
[----:B------:R-:W-:Y:S01]  /*1ab0*/  @!PT LDS RZ, [RZ] ;  /* 0x00000000fffff984 */ /* 0x000fe20000000800 */
[----:B------:R2:W-:Y:S04]  /*1ac0*/  @!P6 LDGSTS.E.BYPASS.LTC128B.128 [R226+0x4000], desc[UR12][R6.64] ;  /* 0x0400000006e2efae */ /* 0x0005e8000b901d4c */
[----:B------:R-:W-:Y:S04]  /*1ad0*/  @P5 STS.128 [R226+0x4800], RZ ;  /* 0x004800ffe2005388 */ /* 0x000fe80000000c00 */
[----:B------:R-:W-:Y:S01]  /*1ae0*/  @!PT LDS RZ, [RZ] ;  /* 0x00000000fffff984 */ /* 0x000fe20000000800 */
[----:B------:R-:W-:Y:S01]  /*1af0*/  @!PT LDS RZ, [RZ] ;  /* 0x00000000fffff984 */ /* 0x000fe20000000800 */
[----:B------:R-:W-:Y:S01]  /*1b00*/  @!PT LDS RZ, [RZ] ;  /* 0x00000000fffff984 */ /* 0x000fe20000000800 */
[----:B------:R-:W-:Y:S04]  /*1b10*/  @!P5 LDGSTS.E.BYPASS.LTC128B.128 [R226+0x4800], desc[UR12][R4.64] ;  /* 0x0480000004e2dfae */ /* 0x000fe8000b901d4c */
[----:B------:R-:W-:Y:S04]  /*1b20*/  @P3 STS.128 [R226+0x5000], RZ ;  /* 0x005000ffe2003388 */ /* 0x000fe80000000c00 */
[----:B------:R-:W-:Y:S01]  /*1b30*/  @!PT LDS RZ, [RZ] ;  /* 0x00000000fffff984 */ /* 0x000fe20000000800 */
[----:B------:R-:W-:Y:S01]  /*1b40*/  @!PT LDS RZ, [RZ] ;  /* 0x00000000fffff984 */ /* 0x000fe20000000800 */
[----:B------:R-:W-:Y:S01]  /*1b50*/  @!PT LDS RZ, [RZ] ;  /* 0x00000000fffff984 */ /* 0x000fe20000000800 */
[----:B------:R1:W-:Y:S04]  /*1b60*/  @!P3 LDGSTS.E.BYPASS.LTC128B.128 [R226+0x5000], desc[UR12][R8.64] ;  /* 0x0500000008e2bfae */ /* 0x0003e8000b901d4c */
[----:B------:R-:W-:Y:S01]  /*1b70*/  @P2 STS.128 [R226+0x5800], RZ ;  /* 0x005800ffe2002388 */ /* 0x000fe20000000c00 */
[----:B--2---:R-:W-:-:S04]  /*1b80*/  @!P2 LEA R6, P0, R2, R14, 0x1 ;  /* 0x0000000e0206a211 */ /* 0x004fc800078008ff */
[----:B------:R-:W-:Y:S01]  /*1b90*/  @!P2 LEA.HI.X R7, R2, R15, R3, 0x1, P0 ;  /* 0x0000000f0207a211 */ /* 0x000fe200000f0c03 */
[----:B------:R-:W-:Y:S01]  /*1ba0*/  IMAD.IADD R2, R213, 0x1, R10 ;  /* 0x00000001d5027824 */ /* 0x000fe200078e020a */
[----:B------:R-:W-:-:S03]  /*1bb0*/  LOP3.LUT P0, RZ, R53, 0x2, RZ, 0xc0, !PT ;  /* 0x0000000235ff7812 */ /* 0x000fc6000780c0ff */
[----:B------:R-:W-:Y:S01]  /*1bc0*/  @!PT LDS RZ, [RZ] ;  /* 0x00000000fffff984 */ /* 0x000fe20000000800 */
[----:B------:R-:W-:Y:S01]  /*1bd0*/  @!PT LDS RZ, [RZ] ;  /* 0x00000000fffff984 */ /* 0x000fe20000000800 */
[----:B------:R-:W-:Y:S01]  /*1be0*/  @!PT LDS RZ, [RZ] ;  /* 0x00000000fffff984 */ /* 0x000fe20000000800 */
[----:B------:R2:W-:Y:S01]  /*1bf0*/  @!P2 LDGSTS.E.BYPASS.LTC128B.128 [R226+0x5800], desc[UR12][R6.64] ;  /* 0x0580000006e2afae */ /* 0x0005e2000b901d4c */
[----:B------:R-:W-:Y:S01]  /*1c00*/  LEA R215, R2, UR4, 0x1 ;  /* 0x0000000402d77c11 */ /* 0x000fe2000f8e08ff */
[----:B------:R-:W-:Y:S02]  /*1c10*/  VIADD R2, R212, 0x2000 ;  /* 0x00002000d4027836 */ /* 0x000fe40000000000 */
[----:B------:R-:W-:Y:S02]  /*1c20*/  LDSM.16.M88.4 R40, [R212+0x2000] ;  /* 0x00200000d428783b */ /* 0x000fe40000000200 */
[----:B------:R-:W-:Y:S02]  /*1c30*/  IMAD R216, R0, 0x2, R215 ;  /* 0x0000000200d87824 */ /* 0x000fe400078e02d7 */
[----:B------:R-:W3:Y:S02]  /*1c40*/  LDSM.16.M88.4 R12, [R215] ;  /* 0x00000000d70c783b */ /* 0x000ee40000000200 */
[----:B------:R-:W-:Y:S01]  /*1c50*/  @P0 VIADD R217, R2, 0xffffffe0 ;  /* 0xffffffe002d90836 */ /* 0x000fe20000000000 */
[----:B------:R-:W-:Y:S01]  /*1c60*/  LOP3.LUT R2, R188, 0xffffffe0, RZ, 0xc0, !PT ;  /* 0xffffffe0bc027812 */ /* 0x000fe200078ec0ff */
[----:B-1----:R-:W1:Y:S04]  /*1c70*/  LDSM.16.M88.4 R8, [R215+0x1000] ;  /* 0x00100000d708783b */ /* 0x002e680000000200 */
[----:B------:R-:W4:Y:S01]  /*1c80*/  LDSM.16.M88.4 R36, [R212+0x2400] ;  /* 0x00240000d424783b */ /* 0x000f220000000200 */
[----:B------:R-:W-:-:S03]  /*1c90*/  IMAD.IADD R2, R183, 0x1, -R2 ;  /* 0x00000001b7027824 */ /* 0x000fc600078e0a02 */
[----:B------:R-:W5:Y:S02]  /*1ca0*/  LDSM.16.M88.4 R28, [R212+0x2c00] ;  /* 0x002c0000d41c783b */ /* 0x000f640000000200 */
[----:B------:R-:W-:Y:S02]  /*1cb0*/  SHF.R.S32.HI R3, RZ, 0x1f, R2 ;  /* 0x0000001fff037819 */ /* 0x000fe40000011402 */
[----:B------:R-:W5:Y:S02]  /*1cc0*/  LDSM.16.M88.4 R32, [R212+0x2800] ;  /* 0x00280000d420783b */ /* 0x000f640000000200 */
[----:B------:R-:W-:Y:S01]  /*1cd0*/  LEA.HI R2, R3, R2, RZ, 0x2 ;  /* 0x0000000203027211 */ /* 0x000fe200078f10ff */
[----:B------:R-:W-:Y:S01]  /*1ce0*/  IMAD R3, R181, 0x10, R189 ;  /* 0x00000010b5037824 */ /* 0x000fe200078e02bd */
[----:B------:R-:W5:Y:S04]  /*1cf0*/  LDSM.16.M88.4 R24, [R212+0x3000] ;  /* 0x00300000d418783b */ /* 0x000f680000000200 */
[----:B------:R-:W5:Y:S04]  /*1d00*/  LDSM.16.M88.4 R20, [R212+0x3400] ;  /* 0x00340000d414783b */ /* 0x000f680000000200 */
[----:B------:R-:W-:Y:S04]  /*1d10*/  LDSM.16.M88.4 R44, [R212+0x3800] ;  /* 0x00380000d42c783b */ /* 0x000fe80000000200 */
[----:B------:R-:W5:Y:S04]  /*1d20*/  LDSM.16.M88.4 R48, [R212+0x3c00] ;  /* 0x003c0000d430783b */ /* 0x000f680000000200 */
[----:B--2---:R-:W-:Y:S04]  /*1d30*/  LDSM.16.M88.4 R4, [R216] ;  /* 0x00000000d804783b */ /* 0x004fe80000000200 */
[----:B------:R-:W-:Y:S01]  /*1d40*/  LDSM.16.M88.4 R76, [R217+0x1800] ;  /* 0x00180000d94c783b */ /* 0x000fe20000000200 */
[C---:B---3--:R-:W-:Y:S03]  /*1d50*/  HMMA.16816.F32 R176, R12.reuse, R40, RZ ;  /* 0x000000280cb0723c */ /* 0x048fe600000018ff */
[----:B------:R-:W2:Y:S03]  /*1d60*/  LDSM.16.M88.4 R92, [R217+0x1c00] ;  /* 0x001c0000d95c783b */ /* 0x000ea60000000200 */
[----:B------:R-:W-:Y:S01]  /*1d70*/  HMMA.16816.F32 R152, R12, R42, RZ ;  /* 0x0000002a0c98723c */ /* 0x000fe200000018ff */
[----:B------:R-:W3:Y:S04]  /*1d80*/  LDSM.16.M88.4 R16, [R216+0x1000] ;  /* 0x00100000d810783b */ /* 0x000ee80000000200 */
[----:B------:R-:W3:Y:S01]  /*1d90*/  LDSM.16.M88.4 R52, [R217] ;  /* 0x00000000d934783b */ /* 0x000ee20000000200 */
[C---:B-1----:R-:W-:Y:S03]  /*1da0*/  HMMA.16816.F32 R112, R8.reuse, R40, RZ ;  /* 0x000000280870723c */ /* 0x042fe600000018ff */
[----:B------:R-:W1:Y:S03]  /*1db0*/  LDSM.16.M88.4 R56, [R217+0x400] ;  /* 0x00040000d938783b */ /* 0x000e660000000200 */
[----:B------:R-:W-:Y:S01]  /*1dc0*/  HMMA.16816.F32 R108, R8, R42, RZ ;  /* 0x0000002a086c723c */ /* 0x000fe200000018ff */
[----:B------:R-:W1:Y:S04]  /*1dd0*/  LDSM.16.M88.4 R60, [R217+0x800] ;  /* 0x00080000d93c783b */ /* 0x000e680000000200 */
[----:B------:R-:W1:Y:S01]  /*1de0*/  LDSM.16.M88.4 R64, [R217+0xc00] ;  /* 0x000c0000d940783b */ /* 0x000e620000000200 */
[C---:B----4-:R-:W-:Y:S03]  /*1df0*/  HMMA.16816.F32 R172, R12.reuse, R36, RZ ;  /* 0x000000240cac723c */ /* 0x050fe600000018ff */
[----:B------:R-:W4:Y:S03]  /*1e00*/  LDSM.16.M88.4 R68, [R217+0x1000] ;  /* 0x00100000d944783b */ /* 0x000f260000000200 */
[C---:B-----5:R-:W-:Y:S01]  /*1e10*/  HMMA.16816.F32 R164, R12.reuse, R28, RZ ;  /* 0x0000001c0ca4723c */ /* 0x060fe200000018ff */
[----:B------:R-:W5:Y:S04]  /*1e20*/  LDSM.16.M88.4 R72, [R217+0x1400] ;  /* 0x00140000d948783b */ /* 0x000f680000000200 */
[----:B------:R-:W0:Y:S01]  /*1e30*/  LDGDEPBAR ;  /* 0x00000000000079af */ /* 0x000e220000000000 */
[C---:B------:R-:W-:Y:S06]  /*1e40*/  HMMA.16816.F32 R148, R12.reuse, R38, RZ ;  /* 0x000000260c94723c */ /* 0x040fec00000018ff */
[----:B------:R-:W-:Y:S06]  /*1e50*/  HMMA.16816.F32 R140, R12, R30, RZ ;  /* 0x0000001e0c8c723c */ /* 0x000fec00000018ff */
        /* <DEDUP_REMOVED lines=16> */
[----:B------:R-:W-:Y:S06]  /*1f60*/  HMMA.16816.F32 R32, R8, R22, RZ ;  /* 0x000000160820723c */ /* 0x000fec00000018ff */
[----:B------:R-:W-:Y:S06]  /*1f70*/  HMMA.16816.F32 R120, R12, R48, RZ ;  /* 0x000000300c78723c */ /* 0x000fec00000018ff */
[-C--:B------:R-:W-:Y:S06]  /*1f80*/  HMMA.16816.F32 R20, R8, R44.reuse, RZ ;  /* 0x0000002c0814723c */ /* 0x080fec00000018ff */
[C---:B------:R-:W-:Y:S06]  /*1f90*/  HMMA.16816.F32 R128, R12.reuse, R44, RZ ;  /* 0x0000002c0c80723c */ /* 0x040fec00000018ff */
[C---:B------:R-:W-:Y:S06]  /*1fa0*/  HMMA.16816.F32 R124, R12.reuse, R46, RZ ;  /* 0x0000002e0c7c723c */ /* 0x040fec00000018ff */
[----:B------:R-:W-:Y:S06]  /*1fb0*/  HMMA.16816.F32 R116, R12, R50, RZ ;  /* 0x000000320c74723c */ /* 0x000fec00000018ff */
[----:B------:R-:W-:Y:S06]  /*1fc0*/  HMMA.16816.F32 R12, R8, R48, RZ ;  /* 0x00000030080c723c */ /* 0x000fec00000018ff */
[----:B--2---:R-:W-:Y:S06]  /*1fd0*/  HMMA.16816.F32 R184, R4, R92, R120 ;  /* 0x0000005c04b8723c */ /* 0x004fec0000001878 */
[----:B---3--:R-:W-:Y:S06]  /*1fe0*/  HMMA.16816.F32 R20, R16, R76, R20 ;  /* 0x0000004c1014723c */ /* 0x008fec0000001814 */
[C---:B------:R-:W-:Y:S06]  /*1ff0*/  HMMA.16816.F32 R176, R4.reuse, R52, R176 ;  /* 0x0000003404b0723c */ /* 0x040fec00000018b0 */
[C---:B-1----:R-:W-:Y:S06]  /*2000*/  HMMA.16816.F32 R172, R4.reuse, R56, R172 ;  /* 0x0000003804ac723c */ /* 0x042fec00000018ac */
[C---:B------:R-:W-:Y:S05]  /*2010*/  HMMA.16816.F32 R168, R4.reuse, R60, R168 ;  /* 0x0000003c04a8723c */ /* 0x040fea00000018a8 */
[----:B------:R-:W-:Y:S01]  /*2020*/  STL.64 [R1+0x28], R20 ;  /* 0x0000281401007387 */ /* 0x000fe20000100a00 */
[C---:B------:R-:W-:Y:S03]  /*2030*/  HMMA.16816.F32 R164, R4.reuse, R64, R164 ;  /* 0x0000004004a4723c */ /* 0x040fe600000018a4 */
[----:B------:R-:W-:Y:S03]  /*2040*/  STL.64 [R1+0x30], R22 ;  /* 0x0000301601007387 */ /* 0x000fe60000100a00 */
[C---:B----4-:R-:W-:Y:S06]  /*2050*/  HMMA.16816.F32 R160, R4.reuse, R68, R160 ;  /* 0x0000004404a0723c */ /* 0x050fec00000018a0 */
[C---:B-----5:R-:W-:Y:S06]  /*2060*/  HMMA.16816.F32 R156, R4.reuse, R72, R156 ;  /* 0x00000048049c723c */ /* 0x060fec000000189c */
        /* <DEDUP_REMOVED lines=9> */
[C---:B------:R-:W-:Y:S06]  /*2100*/  HMMA.16816.F32 R4, R16.reuse, R92, R12 ;  /* 0x0000005c1004723c */ /* 0x040fec000000180c */
[C---:B------:R-:W-:Y:S06]  /*2110*/  HMMA.16816.F32 R240, R16.reuse, R68, R28 ;  /* 0x0000004410f0723c */ /* 0x040fec000000181c */
[----:B------:R-:W-:Y:S06]  /*2120*/  HMMA.16816.F32 R244, R16, R72, R24 ;  /* 0x0000004810f4723c */ /* 0x000fec0000001818 */
[----:B------:R-:W-:Y:S05]  /*2130*/  HMMA.16816.F32 R44, R8, R46, RZ ;  /* 0x0000002e082c723c */ /* 0x000fea00000018ff */
[----:B------:R1:W-:Y:S01]  /*2140*/  STL.64 [R1+0x38], R4 ;  /* 0x0000380401007387 */ /* 0x0003e20000100a00 */
[C---:B------:R-:W-:Y:S03]  /*2150*/  HMMA.16816.F32 R208, R16.reuse, R70, R36 ;  /* 0x0000004610d0723c */ /* 0x040fe60000001824 */
[----:B------:R2:W-:Y:S03]  /*2160*/  STL.64 [R1+0x40], R6 ;  /* 0x0000400601007387 */ /* 0x0005e60000100a00 */
[C---:B------:R-:W-:Y:S06]  /*2170*/  HMMA.16816.F32 R220, R16.reuse, R74, R32 ;  /* 0x0000004a10dc723c */ /* 0x040fec0000001820 */
[C---:B------:R-:W-:Y:S06]  /*2180*/  HMMA.16816.F32 R228, R16.reuse, R64, R40 ;  /* 0x0000004010e4723c */ /* 0x040fec0000001828 */
[----:B------:R-:W-:Y:S06]  /*2190*/  HMMA.16816.F32 R232, R16, R78, R44 ;  /* 0x0000004e10e8723c */ /* 0x000fec000000182c */
[----:B------:R-:W-:Y:S01]  /*21a0*/  HMMA.16816.F32 R8, R8, R50, RZ ;  /* 0x000000320808723c */ /* 0x000fe200000018ff */
[----:B-1----:R-:W-:Y:S01]  /*21b0*/  SHF.R.S32.HI R5, RZ, 0x2, R2 ;  /* 0x00000002ff057819 */ /* 0x002fe20000011402 */
[----:B------:R-:W-:-:S03]  /*21c0*/  IMAD.SHL.U32 R4, R183, 0x2, RZ ;  /* 0x00000002b7047824 */ /* 0x000fc600078e00ff */
[----:B------:R-:W-:Y:S01]  /*21d0*/  IADD3 R2, R3, 0x1, R5 ;  /* 0x0000000103027810 */ /* 0x000fe20007ffe005 */
[----:B------:R-:W-:Y:S01]  /*21e0*/  HMMA.16816.F32 R200, R16, R60, R88 ;  /* 0x0000003c10c8723c */ /* 0x000fe20000001858 */
[----:B------:R-:W-:Y:S01]  /*21f0*/  LOP3.LUT R4, R4, 0x6, RZ, 0xc0, !PT ;  /* 0x0000000604047812 */ /* 0x000fe200078ec0ff */
[----:B------:R1:W-:Y:S01]  /*2200*/  STL [R1+0x110], R5 ;  /* 0x0001100501007387 */ /* 0x0003e20000100800 */
[----:B------:R-:W-:-:S03]  /*2210*/  IADD3 R3, R104, R2, -R105 ;  /* 0x0000000268037210 */ /* 0x000fc60007ffe869 */
[----:B------:R-:W-:Y:S01]  /*2220*/  IMAD R2, R180, 0x80, R4 ;  /* 0x00000080b4027824 */ /* 0x000fe200078e0204 */
[C---:B------:R-:W-:Y:S01]  /*2230*/  HMMA.16816.F32 R236, R16.reuse, R52, R112 ;  /* 0x0000003410ec723c */ /* 0x040fe20000001870 */
[----:B------:R-:W-:Y:S02]  /*2240*/  IMAD.IADD R28, R3, 0x1, R191 ;  /* 0x00000001031c7824 */ /* 0x000fe400078e02bf */
[C---:B------:R-:W-:Y:S02]  /*2250*/  VIADD R25, R2.reuse, 0x1 ;  /* 0x0000000102197836 */ /* 0x040fe40000000000 */
[----:B------:R-:W-:Y:S01]  /*2260*/  VIADD R27, R2, 0x8 ;  /* 0x00000008021b7836 */ /* 0x000fe20000000000 */
[----:B--2---:R-:W-:Y:S01]  /*2270*/  VIMNMX R6, R28, R104, PT ;  /* 0x000000681c067248 */ /* 0x004fe20003fe0100 */
[C---:B------:R-:W-:Y:S01]  /*2280*/  VIADD R26, R2.reuse, 0x9 ;  /* 0x00000009021a7836 */ /* 0x040fe20000000000 */
[C---:B------:R-:W-:Y:S01]  /*2290*/  HMMA.16816.F32 R204, R16.reuse, R66, R80 ;  /* 0x0000004210cc723c */ /* 0x040fe20000001850 */
[C---:B------:R-:W-:Y:S01]  /*22a0*/  VIADD R30, R2.reuse, 0x10 ;  /* 0x00000010021e7836 */ /* 0x040fe20000000000 */
[-C--:B------:R-:W-:Y:S01]  /*22b0*/  ISETP.GE.AND P0, PT, R25, R6.reuse, PT ;  /* 0x000000061900720c */ /* 0x080fe20003f06270 */
[C---:B------:R-:W-:Y:S01]  /*22c0*/  VIADD R29, R2.reuse, 0x11 ;  /* 0x00000011021d7836 */ /* 0x040fe20000000000 */
[CC--:B------:R-:W-:Y:S01]  /*22d0*/  ISETP.GE.AND P1, PT, R2.reuse, R6.reuse, PT ;  /* 0x000000060200720c */ /* 0x0c0fe20003f26270 */
[C---:B------:R-:W-:Y:S01]  /*22e0*/  VIADD R38, R2.reuse, 0x18 ;  /* 0x0000001802267836 */ /* 0x040fe20000000000 */
[-C--:B------:R-:W-:Y:S01]  /*22f0*/  ISETP.GE.AND P2, PT, R27, R6.reuse, PT ;  /* 0x000000061b00720c */ /* 0x080fe20003f46270 */
[C---:B------:R-:W-:Y:S01]  /*2300*/  VIADD R37, R2.reuse, 0x19 ;  /* 0x0000001902257836 */ /* 0x040fe20000000000 */
[----:B------:R-:W-:Y:S01]  /*2310*/  FSEL R20, R177, -INF , !P0 ;  /* 0xff800000b1147808 */ /* 0x000fe20004000000 */
[----:B------:R-:W-:Y:S01]  /*2320*/  VIADD R36, R2, 0x20 ;  /* 0x0000002002247836 */ /* 0x000fe20000000000 */
[----:B------:R-:W-:Y:S01]  /*2330*/  FSEL R15, R176, -INF , !P1 ;  /* 0xff800000b00f7808 */ /* 0x000fe20004800000 */
[----:B------:R-:W-:Y:S01]  /*2340*/  VIADD R35, R2, 0x21 ;  /* 0x0000002102237836 */ /* 0x000fe20000000000 */
[----:B------:R-:W-:Y:S01]  /*2350*/  ISETP.GE.AND P0, PT, R26, R6, PT ;  /* 0x000000061a00720c */ /* 0x000fe20003f06270 */
[----:B------:R-:W-:Y:S01]  /*2360*/  VIADD R33, R2, 0x28 ;  /* 0x0000002802217836 */ /* 0x000fe20000000000 */
[----:B------:R-:W-:Y:S01]  /*2370*/  FSEL R21, R152, -INF , !P2 ;  /* 0xff80000098157808 */ /* 0x000fe20005000000 */
[C---:B------:R-:W-:Y:S01]  /*2380*/  VIADD R32, R2.reuse, 0x29 ;  /* 0x0000002902207836 */ /* 0x040fe20000000000 */
[----:B------:R-:W-:Y:S01]  /*2390*/  FMNMX.FTZ R3, R15, R20, !PT ;  /* 0x000000140f037209 */ /* 0x000fe20007810000 */
[----:B------:R-:W-:Y:S01]  /*23a0*/  VIADD R31, R2, 0x30 ;  /* 0x00000030021f7836 */ /* 0x000fe20000000000 */
[-C--:B------:R-:W-:Y:S01]  /*23b0*/  ISETP.GE.AND P1, PT, R30, R6.reuse, PT ;  /* 0x000000061e00720c */ /* 0x080fe20003f26270 */
[C---:B------:R-:W-:Y:S01]  /*23c0*/  VIADD R34, R2.reuse, 0x31 ;  /* 0x0000003102227836 */ /* 0x040fe20000000000 */
[----:B------:R-:W-:Y:S01]  /*23d0*/  FSEL R22, R153, -INF , !P0 ;  /* 0xff80000099167808 */ /* 0x000fe20004000000 */
[C---:B------:R-:W-:Y:S01]  /*23e0*/  VIADD R40, R2.reuse, 0x38 ;  /* 0x0000003802287836 */ /* 0x040fe20000000000 */
[----:B------:R-:W-:Y:S01]  /*23f0*/  FMNMX.FTZ R3, R21, R3, !PT ;  /* 0x0000000315037209 */ /* 0x000fe20007810000 */
[C---:B------:R-:W-:Y:S01]  /*2400*/  VIADD R41, R2.reuse, 0x39 ;  /* 0x0000003902297836 */ /* 0x040fe20000000000 */
[-C--:B------:R-:W-:Y:S01]  /*2410*/  ISETP.GE.AND P0, PT, R29, R6.reuse, PT ;  /* 0x000000061d00720c */ /* 0x080fe20003f06270 */
[----:B------:R-:W-:Y:S01]  /*2420*/  VIADD R42, R2, 0x40 ;  /* 0x00000040022a7836 */ /* 0x000fe20000000000 */
[----:B------:R-:W-:Y:S01]  /*2430*/  FSEL R24, R172, -INF , !P1 ;  /* 0xff800000ac187808 */ /* 0x000fe20004800000 */
[----:B------:R-:W-:Y:S01]  /*2440*/  VIADD R44, R2, 0x41 ;  /* 0x00000041022c7836 */ /* 0x000fe20000000000 */
[----:B------:R-:W-:Y:S01]  /*2450*/  FMNMX.FTZ R3, R22, R3, !PT ;  /* 0x0000000316037209 */ /* 0x000fe20007810000 */
[----:B------:R-:W-:Y:S01]  /*2460*/  VIADD R52, R2, 0x48 ;  /* 0x0000004802347836 */ /* 0x000fe20000000000 */
[-C--:B------:R-:W-:Y:S01]  /*2470*/  ISETP.GE.AND P1, PT, R38, R6.reuse, PT ;  /* 0x000000062600720c */ /* 0x080fe20003f26270 */
[----:B------:R-:W-:Y:S01]  /*2480*/  VIADD R53, R2, 0x49 ;  /* 0x0000004902357836 */ /* 0x000fe20000000000 */
[----:B------:R-:W-:Y:S01]  /*2490*/  FSEL R23, R173, -INF , !P0 ;  /* 0xff800000ad177808 */ /* 0x000fe20004000000 */
[C---:B------:R-:W-:Y:S01]  /*24a0*/  HMMA.16816.F32 R108, R16.reuse, R54, R108 ;  /* 0x00000036106c723c */ /* 0x040fe2000000186c */
[----:B------:R-:W-:Y:S01]  /*24b0*/  FMNMX.FTZ R3, R24, R3, !PT ;  /* 0x0000000318037209 */ /* 0x000fe20007810000 */
[C---:B------:R-:W-:Y:S01]  /*24c0*/  VIADD R61, R2.reuse, 0x68 ;  /* 0x00000068023d7836 */ /* 0x040fe20000000000 */
[-C--:B------:R-:W-:Y:S01]  /*24d0*/  ISETP.GE.AND P0, PT, R37, R6.reuse, PT ;  /* 0x000000062500720c */ /* 0x080fe20003f06270 */
[----:B------:R-:W-:Y:S01]  /*24e0*/  VIADD R65, R2, 0x69 ;  /* 0x0000006902417836 */ /* 0x000fe20000000000 */
[----:B------:R-:W-:Y:S01]  /*24f0*/  FSEL R39, R148, -INF , !P1 ;  /* 0xff80000094277808 */ /* 0x000fe20004800000 */
[C---:B------:R-:W-:Y:S01]  /*2500*/  HMMA.16816.F32 R196, R16.reuse, R56, R100 ;  /* 0x0000003810c4723c */ /* 0x040fe20000001864 */
[----:B------:R-:W-:Y:S01]  /*2510*/  FMNMX.FTZ R3, R23, R3, !PT ;  /* 0x0000000317037209 */ /* 0x000fe20007810000 */
[----:B------:R-:W-:Y:S01]  /*2520*/  VIADD R55, R2, 0x50 ;  /* 0x0000005002377836 */ /* 0x000fe20000000000 */
[-C--:B------:R-:W-:Y:S01]  /*2530*/  ISETP.GE.AND P1, PT, R36, R6.reuse, PT ;  /* 0x000000062400720c */ /* 0x080fe20003f26270 */
[C---:B------:R-:W-:Y:S01]  /*2540*/  VIADD R54, R2.reuse, 0x51 ;  /* 0x0000005102367836 */ /* 0x040fe20000000000 */
[----:B------:R-:W-:Y:S01]  /*2550*/  FSEL R43, R149, -INF , !P0 ;  /* 0xff800000952b7808 */ /* 0x000fe20004000000 */
[C---:B------:R-:W-:Y:S01]  /*2560*/  HMMA.16816.F32 R96, R16.reuse, R58, R96 ;  /* 0x0000003a1060723c */ /* 0x040fe20000001860 */
[----:B------:R-:W-:Y:S01]  /*2570*/  FMNMX.FTZ R3, R39, R3, !PT ;  /* 0x0000000327037209 */ /* 0x000fe20007810000 */
[C---:B------:R-:W-:Y:S01]  /*2580*/  VIADD R57, R2.reuse, 0x58 ;  /* 0x0000005802397836 */ /* 0x040fe20000000000 */
[-C--:B------:R-:W-:Y:S01]  /*2590*/  ISETP.GE.AND P0, PT, R35, R6.reuse, PT ;  /* 0x000000062300720c */ /* 0x080fe20003f06270 */
[----:B------:R-:W-:Y:S01]  /*25a0*/  VIADD R56, R2, 0x59 ;  /* 0x0000005902387836 */ /* 0x000fe20000000000 */
[----:B------:R-:W-:Y:S01]  /*25b0*/  FSEL R45, R168, -INF , !P1 ;  /* 0xff800000a82d7808 */ /* 0x000fe20004800000 */
[C---:B------:R-:W-:Y:S01]  /*25c0*/  VIADD R64, R2.reuse, 0x70 ;  /* 0x0000007002407836 */ /* 0x040fe20000000000 */
[----:B------:R-:W-:Y:S01]  /*25d0*/  FMNMX.FTZ R3, R43, R3, !PT ;  /* 0x000000032b037209 */ /* 0x000fe20007810000 */
[C---:B------:R-:W-:Y:S01]  /*25e0*/  VIADD R59, R2.reuse, 0x60 ;  /* 0x00000060023b7836 */ /* 0x040fe20000000000 */
[-C--:B------:R-:W-:Y:S01]  /*25f0*/  ISETP.GE.AND P1, PT, R33, R6.reuse, PT ;  /* 0x000000062100720c */ /* 0x080fe20003f26270 */
[C---:B------:R-:W-:Y:S01]  /*2600*/  VIADD R58, R2.reuse, 0x61 ;  /* 0x00000061023a7836 */ /* 0x040fe20000000000 */
[----:B------:R-:W-:Y:S01]  /*2610*/  FSEL R46, R169, -INF , !P0 ;  /* 0xff800000a92e7808 */ /* 0x000fe20004000000 */
[----:B------:R-:W-:Y:S01]  /*2620*/  HMMA.16816.F32 R100, R16, R62, R84 ;  /* 0x0000003e1064723c */ /* 0x000fe20000001854 */
[----:B------:R-:W-:Y:S01]  /*2630*/  FMNMX.FTZ R3, R45, R3, !PT ;  /* 0x000000032d037209 */ /* 0x000fe20007810000 */
[----:B------:R-:W-:Y:S01]  /*2640*/  VIADD R66, R2, 0x79 ;  /* 0x0000007902427836 */ /* 0x000fe20000000000 */
[----:B------:R-:W-:Y:S01]  /*2650*/  BAR.SYNC.DEFER_BLOCKING 0x0 ;  /* 0x0000000000007b1d */ /* 0x000fe20000010000 */
[----:B------:R-:W-:-:S02]  /*2660*/  ISETP.GE.AND P0, PT, R32, R6, PT ;  /* 0x000000062000720c */ /* 0x000fc40003f06270 */
[----:B------:R-:W-:Y:S01]  /*2670*/  FSEL R47, R144, -INF , !P1 ;  /* 0xff800000902f7808 */ /* 0x000fe20004800000 */
[----:B------:R-:W-:Y:S01]  /*2680*/  VIADD R63, R2, 0x71 ;  /* 0x00000071023f7836 */ /* 0x000fe20000000000 */
[----:B------:R-:W-:Y:S01]  /*2690*/  FMNMX.FTZ R3, R46, R3, !PT ;  /* 0x000000032e037209 */ /* 0x000fe20007810000 */
[----:B------:R-:W-:Y:S01]  /*26a0*/  VIADD R62, R2, 0x78 ;  /* 0x00000078023e7836 */ /* 0x000fe20000000000 */
[-C--:B------:R-:W-:Y:S01]  /*26b0*/  ISETP.GE.AND P1, PT, R31, R6.reuse, PT ;  /* 0x000000061f00720c */ /* 0x080fe20003f26270 */
[----:B------:R-:W-:Y:S01]  /*26c0*/  HMMA.16816.F32 R188, R16, R94, R8 ;  /* 0x0000005e10bc723c */ /* 0x000fe20000001808 */
        /* <DEDUP_REMOVED lines=59> */
[----:B------:R-:W-:Y:S02]  /*2a80*/  FSEL R73, R117, -INF , !P0 ;  /* 0xff80000075497808 */ /* 0x000fe40004000000 */
[----:B------:R-:W-:Y:S02]  /*2a90*/  FMNMX.FTZ R3, R83, R3, !PT ;  /* 0x0000000353037209 */ /* 0x000fe40007810000 */
[----:B------:R-:W-:Y:S02]  /*2aa0*/  P2R R112, PR, RZ, 0x10 ;  /* 0x00000010ff707803 */ /* 0x000fe40000000000 */
[----:B------:R-:W-:Y:S01]  /*2ab0*/  FMNMX.FTZ R14, R73, R3, !PT ;  /* 0x00000003490e7209 */ /* 0x000fe20007810000 */
[----:B-1----:R-:W-:Y:S06]  /*2ac0*/  @!P4 BRA `(.L_x_20) ;  /* 0x000000000064c947 */ /* 0x002fec0003800000 */
[----:B------:R-:W-:Y:S01]  /*2ad0*/  VIADD R3, R225, 0xfffffffe ;  /* 0xfffffffee1037836 */ /* 0x000fe20000000000 */
[----:B------:R-:W-:-:S03]  /*2ae0*/  ULDC.64 UR6, c[0x0][0x218] ;  /* 0x0000860000067ab9 */ /* 0x000fc60000000a00 */
[----:B------:R-:W-:Y:S01]  /*2af0*/  IMAD R7, R106, R3, RZ ;  /* 0x000000036a077224 */ /* 0x000fe200078e02ff */
[----:B------:R-:W-:Y:S01]  /*2b00*/  SHF.R.S32.HI R8, RZ, 0x1f, R3 ;  /* 0x0000001fff087819 */ /* 0x000fe20000011403 */
[----:B------:R-:W-:-:S04]  /*2b10*/  IMAD.WIDE.U32 R4, R3, R107, R218 ;  /* 0x0000006b03047225 */ /* 0x000fc800078e00da */
[----:B------:R-:W-:Y:S01]  /*2b20*/  IMAD R3, R8, R107, R7 ;  /* 0x0000006b08037224 */ /* 0x000fe200078e0207 */
[----:B------:R-:W-:Y:S01]  /*2b30*/  LEA R10, P0, R4, UR6, 0x1 ;  /* 0x00000006040a7c11 */ /* 0x000fe2000f8008ff */
[C---:B------:R-:W-:Y:S02]  /*2b40*/  IMAD.SHL.U32 R7, R192.reuse, 0x40, RZ ;  /* 0x00000040c0077824 */ /* 0x040fe400078e00ff */
[----:B------:R-:W-:Y:S01]  /*2b50*/  IMAD.IADD R5, R5, 0x1, R3 ;  /* 0x0000000105057824 */ /* 0x000fe200078e0203 */
[----:B------:R-:W-:Y:S02]  /*2b60*/  SHF.L.U64.HI R3, R192, 0x6, R193 ;  /* 0x00000006c0037819 */ /* 0x000fe400000102c1 */
[----:B------:R-:W-:Y:S02]  /*2b70*/  IADD3 R8, P2, R7, R10, RZ ;  /* 0x0000000a07087210 */ /* 0x000fe40007f5e0ff */
[----:B------:R-:W-:Y:S02]  /*2b80*/  LEA.HI.X R11, R4, UR7, R5, 0x1, P0 ;  /* 0x00000007040b7c11 */ /* 0x000fe400080f0c05 */
[----:B------:R-:W-:-:S02]  /*2b90*/  IADD3 R4, P1, R8, R7, RZ ;  /* 0x0000000708047210 */ /* 0x000fc40007f3e0ff */
[----:B------:R-:W-:Y:S01]  /*2ba0*/  IADD3.X R9, R3, R11, RZ, P2, !PT ;  /* 0x0000000b03097210 */ /* 0x000fe200017fe4ff */
[----:B------:R-:W-:Y:S01]  /*2bb0*/  @!PT LDS RZ, [RZ] ;  /* 0x00000000fffff984 */ /* 0x000fe20000000800 */
[----:B------:R-:W-:Y:S01]  /*2bc0*/  @!PT LDS RZ, [RZ] ;  /* 0x00000000fffff984 */ /* 0x000fe20000000800 */
[----:B------:R-:W-:Y:S01]  /*2bd0*/  @!PT LDS RZ, [RZ] ;  /* 0x00000000fffff984 */ /* 0x000fe20000000800 */
[----:B------:R1:W-:Y:S01]  /*2be0*/  LDGSTS.E.BYPASS.LTC128B.128 [R226+0x2000], desc[UR12][R10.64] ;  /* 0x020000000ae27fae */ /* 0x0003e2000b901d4c */
[----:B------:R-:W-:-:S03]  /*2bf0*/  IADD3 R12, P0, R4, R7, RZ ;  /* 0x00000007040c7210 */ /* 0x000fc60007f1e0ff */
[----:B------:R-:W-:Y:S01]  /*2c00*/  IMAD.X R5, R9, 0x1, R3, P1 ;  /* 0x0000000109057824 */ /* 0x000fe200008e0603 */
[----:B------:R1:W-:Y:S04]  /*2c10*/  LDGSTS.E.BYPASS.LTC128B.128 [R226+0x2800], desc[UR12][R8.64] ;  /* 0x0280000008e27fae */ /* 0x0003e8000b901d4c */
[----:B------:R-:W-:Y:S01]  /*2c20*/  IADD3.X R13, R5, R3, RZ, P0, !PT ;  /* 0x00000003050d7210 */ /* 0x000fe200007fe4ff */
[----:B------:R1:W-:Y:S04]  /*2c30*/  LDGSTS.E.BYPASS.LTC128B.128 [R226+0x3000], desc[UR12][R4.64] ;  /* 0x0300000004e27fae */ /* 0x0003e8000b901d4c */
[----:B------:R1:W-:Y:S04]  /*2c40*/  LDGSTS.E.BYPASS.LTC128B.128 [R226+0x3800], desc[UR12][R12.64] ;  /* 0x038000000ce27fae */ /* 0x0003e8000b901d4c */
[----:B------:R-:W0:Y:S02]  /*2c50*/  LDGDEPBAR ;  /* 0x00000000000079af */ /* 0x000e240000000000 */
.L_x_20:
[----:B------:R-:W2:Y:S01]  /*2c60*/  SHFL.BFLY PT, R3, R14, 0x2, 0x1f ;  /* 0x0c401f000e037f89 */ /* 0x000ea200000e0000 */
[----:B------:R-:W-:-:S03]  /*2c70*/  ULDC UR6, c[0x0][0x2ec] ;  /* 0x0000bb0000067ab9 */ /* 0x000fc60000000800 */
[----:B------:R-:W3:Y:S04]  /*2c80*/  LDL.LU R106, [R1+0x40] ;  /* 0x00004000016a7983 */ /* 0x000ee80000300800 */
[----:B------:R-:W4:Y:S04]  /*2c90*/  LDL.LU R129, [R1+0x38] ;  /* 0x0000380001817983 */ /* 0x000f280000300800 */
[----:B------:R-:W5:Y:S04]  /*2ca0*/  LDL.LU R94, [R1+0x30] ;  /* 0x00003000015e7983 */ /* 0x000f680000300800 */
[----:B------:R-:W4:Y:S04]  /*2cb0*/  LDL.LU R115, [R1+0x44] ;  /* 0x0000440001737983 */ /* 0x000f280000300800 */
[----:B------:R-:W4:Y:S01]  /*2cc0*/  LDL.LU R107, [R1+0x3c] ;  /* 0x00003c00016b7983 */ /* 0x000f220000300800 */
[----:B--2---:R-:W-:-:S03]  /*2cd0*/  FMNMX.FTZ R3, R14, R3, !PT ;  /* 0x000000030e037209 */ /* 0x004fc60007810000 */
[----:B------:R-:W2:Y:S04]  /*2ce0*/  LDL.LU R113, [R1+0x2c] ;  /* 0x00002c0001717983 */ /* 0x000ea80000300800 */
[----:B-1----:R-:W1:Y:S04]  /*2cf0*/  SHFL.BFLY PT, R4, R3, 0x1, 0x1f ;  /* 0x0c201f0003047f89 */ /* 0x002e6800000e0000 */
[----:B------:R-:W5:Y:S04]  /*2d00*/  LDL.LU R105, [R1+0x34] ;  /* 0x0000340001697983 */ /* 0x000f680000300800 */
[----:B------:R-:W4:Y:S01]  /*2d10*/  LDL.LU R136, [R1+0x28] ;  /* 0x0000280001887983 */ /* 0x000f220000300800 */
[----:B------:R-:W-:-:S02]  /*2d20*/  VIADDMNMX R7, R28, 0x8, R104, PT ;  /* 0x000000081c077846 */ /* 0x000fc40003800168 */
[----:B------:R-:W-:Y:S02]  /*2d30*/  VIADDMNMX R9, R28, 0x48, R104, PT ;  /* 0x000000481c097846 */ /* 0x000fe40003800168 */
[-C--:B------:R-:W-:Y:S02]  /*2d40*/  ISETP.GE.AND P1, PT, R2, R7.reuse, PT ;  /* 0x000000070200720c */ /* 0x080fe40003f26270 */
[-C--:B------:R-:W-:Y:S02]  /*2d50*/  ISETP.GE.AND P2, PT, R27, R7.reuse, PT ;  /* 0x000000071b00720c */ /* 0x080fe40003f46270 */
[----:B------:R-:W-:Y:S02]  /*2d60*/  FSEL R12, R178, -INF , !P1 ;  /* 0xff800000b20c7808 */ /* 0x000fe40004800000 */
[----:B------:R-:W-:Y:S02]  /*2d70*/  FSEL R16, R154, -INF , !P2 ;  /* 0xff8000009a107808 */ /* 0x000fe40005000000 */
[----:B------:R-:W-:-:S02]  /*2d80*/  ISETP.GE.AND P1, PT, R30, R7, PT ;  /* 0x000000071e00720c */ /* 0x000fc40003f26270 */
[----:B------:R-:W-:Y:S02]  /*2d90*/  ISETP.GE.AND P2, PT, R25, R9, PT ;  /* 0x000000091900720c */ /* 0x000fe40003f46270 */
[----:B-1----:R-:W-:Y:S02]  /*2da0*/  FMNMX.FTZ R138, R3, R4, !PT ;  /* 0x00000004038a7209 */ /* 0x002fe40007810000 */
[----:B------:R-:W-:Y:S02]  /*2db0*/  FSEL R13, R174, -INF , !P1 ;  /* 0xff800000ae0d7808 */ /* 0x000fe40004800000 */
[C---:B------:R-:W-:Y:S01]  /*2dc0*/  FSETP.NEU.FTZ.AND P0, PT, R138.reuse, -INF , PT ;  /* 0xff8000008a00780b */ /* 0x040fe20003f1d000 */
[----:B------:R-:W-:Y:S01]  /*2dd0*/  FMUL.FTZ R3, R138, UR6 ;  /* 0x000000068a037c20 */ /* 0x000fe20008410000 */
[----:B------:R-:W-:Y:S02]  /*2de0*/  ISETP.GE.AND P1, PT, R38, R7, PT ;  /* 0x000000072600720c */ /* 0x000fe40003f26270 */
[----:B------:R-:W-:-:S02]  /*2df0*/  ISETP.GE.AND P3, PT, R27, R9, PT ;  /* 0x000000091b00720c */ /* 0x000fc40003f66270 */
[----:B------:R-:W-:Y:S02]  /*2e00*/  FSEL R3, R3, RZ, P0 ;  /* 0x000000ff03037208 */ /* 0x000fe40000000000 */
[-C--:B------:R-:W-:Y:S02]  /*2e10*/  ISETP.GE.AND P0, PT, R25, R7.reuse, PT ;  /* 0x000000071900720c */ /* 0x080fe40003f06270 */
[----:B------:R-:W-:Y:S01]  /*2e20*/  FSEL R18, R150, -INF , !P1 ;  /* 0xff80000096127808 */ /* 0x000fe20004800000 */
[----:B------:R-:W-:Y:S01]  /*2e30*/  FFMA.FTZ R4, R15, UR6, -R3 ;  /* 0x000000060f047c23 */ /* 0x000fe20008010803 */
[----:B------:R-:W-:Y:S02]  /*2e40*/  FSEL R17, R179, -INF , !P0 ;  /* 0xff800000b3117808 */ /* 0x000fe40004000000 */
[----:B------:R-:W-:Y:S01]  /*2e50*/  ISETP.GE.AND P0, PT, R26, R7, PT ;  /* 0x000000071a00720c */ /* 0x000fe20003f06270 */
[----:B------:R1:W1:Y:S01]  /*2e60*/  MUFU.EX2 R114, R4 ;  /* 0x0000000400727308 */ /* 0x0002620000000800 */
[----:B------:R-:W-:-:S02]  /*2e70*/  FMNMX.FTZ R5, R12, R17, !PT ;  /* 0x000000110c057209 */ /* 0x000fc40007810000 */
[----:B------:R-:W-:Y:S02]  /*2e80*/  FSEL R15, R155, -INF , !P0 ;  /* 0xff8000009b0f7808 */ /* 0x000fe40004000000 */
[-C--:B------:R-:W-:Y:S02]  /*2e90*/  ISETP.GE.AND P0, PT, R29, R7.reuse, PT ;  /* 0x000000071d00720c */ /* 0x080fe40003f06270 */
[-C--:B------:R-:W-:Y:S02]  /*2ea0*/  ISETP.GE.AND P1, PT, R36, R7.reuse, PT ;  /* 0x000000072400720c */ /* 0x080fe40003f26270 */
[----:B------:R-:W-:Y:S02]  /*2eb0*/  FSEL R14, R175, -INF , !P0 ;  /* 0xff800000af0e7808 */ /* 0x000fe40004000000 */
[----:B------:R-:W-:Y:S02]  /*2ec0*/  ISETP.GE.AND P0, PT, R37, R7, PT ;  /* 0x000000072500720c */ /* 0x000fe40003f06270 */
[----:B------:R-:W-:-:S02]  /*2ed0*/  P2R R11, PR, RZ, 0x4 ;  /* 0x00000004ff0b7803 */ /* 0x000fc40000000000 */
[----:B------:R-:W-:Y:S01]  /*2ee0*/  FSEL R19, R151, -INF , !P0 ;  /* 0xff80000097137808 */ /* 0x000fe20004000000 */
[--C-:B-1----:R-:W-:Y:S01]  /*2ef0*/  FFMA.FTZ R4, R20, UR6, -R3.reuse ;  /* 0x0000000614047c23 */ /* 0x102fe20008010803 */
[-C--:B------:R-:W-:Y:S02]  /*2f00*/  ISETP.GE.AND P0, PT, R35, R7.reuse, PT ;  /* 0x000000072300720c */ /* 0x080fe40003f06270 */
[----:B------:R-:W-:Y:S01]  /*2f10*/  FSEL R20, R170, -INF , !P1 ;  /* 0xff800000aa147808 */ /* 0x000fe20004800000 */
[----:B------:R1:W-:Y:S01]  /*2f20*/  MUFU.EX2 R248, R4 ;  /* 0x0000000400f87308 */ /* 0x0003e20000000800 */
[----:B------:R-:W-:Y:S02]  /*2f30*/  ISETP.GE.AND P1, PT, R33, R7, PT ;  /* 0x000000072100720c */ /* 0x000fe40003f26270 */
[-C--:B------:R-:W-:Y:S02]  /*2f40*/  ISETP.GE.AND P2, PT, R26, R9.reuse, PT ;  /* 0x000000091a00720c */ /* 0x080fe40003f46270 */
[----:B------:R-:W-:Y:S01]  /*2f50*/  ISETP.GE.AND P6, PT, R41, R9, PT ;  /* 0x000000092900720c */ /* 0x000fe20003fc6270 */
[--C-:B-1----:R-:W-:Y:S01]  /*2f60*/  FFMA.FTZ R4, R21, UR6, -R3.reuse ;  /* 0x0000000615047c23 */ /* 0x102fe20008010803 */
[----:B------:R-:W-:Y:S01]  /*2f70*/  FSEL R21, R171, -INF , !P0 ;  /* 0xff800000ab157808 */ /* 0x000fe20004000000 */
[----:B------:R-:W-:Y:S01]  /*2f80*/  IMAD.MOV.U32 R171, RZ, RZ, R114 ;  /* 0x000000ffffab7224 */ /* 0x000fe200078e0072 */
        /* <DEDUP_REMOVED lines=38> */
[----:B------:R-:W-:Y:S02]  /*31f0*/  FMNMX.FTZ R4, R43, R4, !PT ;  /* 0x000000042b047209 */ /* 0x000fe40007810000 */
[----:B------:R-:W-:-:S02]  /*3200*/  FSEL R81, R163, -INF , !P0 ;  /* 0xff800000a3517808 */ /* 0x000fc40004000000 */
[----:B------:R-:W-:Y:S02]  /*3210*/  FMNMX.FTZ R4, R45, R4, !PT ;  /* 0x000000042d047209 */ /* 0x000fe40007810000 */
[----:B------:R-:W-:-:S04]  /*3220*/  ISETP.GE.AND P0, PT, R53, R7, PT ;  /* 0x000000073500720c */ /* 0x000fc80003f06270 */
[----:B------:R-:W-:Y:S02]  /*3230*/  FSEL R85, R123, -INF , !P0 ;  /* 0xff8000007b557808 */ /* 0x000fe40004000000 */
[-C--:B------:R-:W-:Y:S01]  /*3240*/  ISETP.GE.AND P0, PT, R54, R7.reuse, PT ;  /* 0x000000073600720c */ /* 0x080fe20003f06270 */
[----:B-1----:R-:W-:Y:S01]  /*3250*/  FFMA.FTZ R5, R46, UR6, -R3 ;  /* 0x000000062e057c23 */ /* 0x002fe20008010803 */
[----:B------:R-:W-:Y:S02]  /*3260*/  FSEL R46, R162, -INF , !P1 ;  /* 0xff800000a22e7808 */ /* 0x000fe40004800000 */
[----:B------:R-:W-:Y:S01]  /*3270*/  ISETP.GE.AND P1, PT, R52, R7, PT ;  /* 0x000000073400720c */ /* 0x000fe20003f26270 */
[----:B------:R1:W-:Y:S01]  /*3280*/  MUFU.EX2 R125, R5 ;  /* 0x00000005007d7308 */ /* 0x0003e20000000800 */
[----:B------:R-:W-:Y:S02]  /*3290*/  FMNMX.FTZ R4, R46, R4, !PT ;  /* 0x000000042e047209 */ /* 0x000fe40007810000 */
[----:B------:R-:W-:-:S02]  /*32a0*/  FSEL R84, R122, -INF , !P1 ;  /* 0xff8000007a547808 */ /* 0x000fc40004800000 */
[----:B------:R-:W-:Y:S02]  /*32b0*/  FMNMX.FTZ R4, R81, R4, !PT ;  /* 0x0000000451047209 */ /* 0x000fe40007810000 */
[-C--:B------:R-:W-:Y:S02]  /*32c0*/  ISETP.GE.AND P1, PT, R55, R7.reuse, PT ;  /* 0x000000073700720c */ /* 0x080fe40003f26270 */
[----:B------:R-:W-:Y:S02]  /*32d0*/  FMNMX.FTZ R4, R84, R4, !PT ;  /* 0x0000000454047209 */ /* 0x000fe40007810000 */
[----:B------:R-:W-:Y:S02]  /*32e0*/  FSEL R86, R158, -INF , !P1 ;  /* 0xff8000009e567808 */ /* 0x000fe40004800000 */
[----:B------:R-:W-:Y:S02]  /*32f0*/  FMNMX.FTZ R4, R85, R4, !PT ;  /* 0x0000000455047209 */ /* 0x000fe40007810000 */
[----:B------:R-:W-:Y:S01]  /*3300*/  ISETP.GE.AND P1, PT, R57, R7, PT ;  /* 0x000000073900720c */ /* 0x000fe20003f26270 */
[----:B-1----:R-:W-:Y:S01]  /*3310*/  FFMA.FTZ R5, R47, UR6, -R3 ;  /* 0x000000062f057c23 */ /* 0x002fe20008010803 */
[----:B------:R-:W-:-:S02]  /*3320*/  FMNMX.FTZ R4, R86, R4, !PT ;  /* 0x0000000456047209 */ /* 0x000fc40007810000 */
[----:B------:R-:W-:Y:S01]  /*3330*/  FSEL R87, R134, -INF , !P1 ;  /* 0xff80000086577808 */ /* 0x000fe20004800000 */
[----:B------:R1:W-:Y:S01]  /*3340*/  MUFU.EX2 R128, R5 ;  /* 0x0000000500807308 */ /* 0x0003e20000000800 */
[----:B------:R-:W-:-:S04]  /*3350*/  ISETP.GE.AND P1, PT, R59, R7, PT ;  /* 0x000000073b00720c */ /* 0x000fc80003f26270 */
[----:B------:R-:W-:Y:S02]  /*3360*/  FSEL R88, R130, -INF , !P1 ;  /* 0xff80000082587808 */ /* 0x000fe40004800000 */
[----:B------:R-:W-:-:S04]  /*3370*/  ISETP.GE.AND P1, PT, R61, R7, PT ;  /* 0x000000073d00720c */ /* 0x000fc80003f26270 */
[----:B------:R-:W-:Y:S02]  /*3380*/  FSEL R89, R126, -INF , !P1 ;  /* 0xff8000007e597808 */ /* 0x000fe40004800000 */
[----:B------:R-:W-:Y:S01]  /*3390*/  ISETP.GE.AND P1, PT, R64, R7, PT ;  /* 0x000000074000720c */ /* 0x000fe20003f26270 */
[----:B-1----:R-:W-:-:S03]  /*33a0*/  FFMA.FTZ R5, R48, UR6, -R3 ;  /* 0x0000000630057c23 */ /* 0x002fc60008010803 */
[----:B------:R-:W-:Y:S02]  /*33b0*/  FSEL R90, R186, -INF , !P1 ;  /* 0xff800000ba5a7808 */ /* 0x000fe40004800000 */
[----:B------:R-:W-:Y:S01]  /*33c0*/  ISETP.GE.AND P1, PT, R62, R7, PT ;  /* 0x000000073e00720c */ /* 0x000fe20003f26270 */
[----:B------:R1:W-:Y:S01]  /*33d0*/  MUFU.EX2 R132, R5 ;  /* 0x0000000500847308 */ /* 0x0003e20000000800 */
[----:B---3--:R-:W-:Y:S02]  /*33e0*/  IMAD.MOV.U32 R249, RZ, RZ, R106 ;  /* 0x000000fffff97224 */ /* 0x008fe400078e006a */
[----:B------:R-:W-:Y:S01]  /*33f0*/  FSEL R170, R118, -INF , !P1 ;  /* 0xff80000076aa7808 */ /* 0x000fe20004800000 */
[----:B-1----:R-:W-:-:S04]  /*3400*/  FFMA.FTZ R5, R49, UR6, -R3 ;  /* 0x0000000631057c23 */ /* 0x002fc80008010803 */
[----:B------:R1:W-:Y:S01]  /*3410*/  MUFU.EX2 R133, R5 ;  /* 0x0000000500857308 */ /* 0x0003e20000000800 */
[----:B-----5:R-:W-:Y:S02]  /*3420*/  IMAD.MOV.U32 R106, RZ, RZ, R105 ;  /* 0x000000ffff6a7224 */ /* 0x020fe400078e0069 */
[----:B------:R-:W-:Y:S02]  /*3430*/  IMAD.MOV.U32 R105, RZ, RZ, R94 ;  /* 0x000000ffff697224 */ /* 0x000fe400078e005e */
[----:B-1----:R-:W-:-:S04]  /*3440*/  FFMA.FTZ R5, R50, UR6, -R3 ;  /* 0x0000000632057c23 */ /* 0x002fc80008010803 */
[----:B------:R1:W-:Y:S02]  /*3450*/  MUFU.EX2 R139, R5 ;  /* 0x00000005008b7308 */ /* 0x0003e40000000800 */
[----:B-1----:R-:W-:Y:S01]  /*3460*/  FFMA.FTZ R5, R51, UR6, -R3 ;  /* 0x0000000633057c23 */ /* 0x002fe20008010803 */
[----:B------:R-:W-:Y:S02]  /*3470*/  FSEL R51, R159, -INF , !P0 ;  /* 0xff8000009f337808 */ /* 0x000fe40004000000 */
[----:B------:R-:W-:-:S03]  /*3480*/  ISETP.GE.AND P0, PT, R56, R7, PT ;  /* 0x000000073800720c */ /* 0x000fc60003f06270 */
[----:B------:R1:W-:Y:S01]  /*3490*/  MUFU.EX2 R144, R5 ;  /* 0x0000000500907308 */ /* 0x0003e20000000800 */
[----:B------:R-:W-:-:S04]  /*34a0*/  FMNMX.FTZ R4, R51, R4, !PT ;  /* 0x0000000433047209 */ /* 0x000fc80007810000 */
[----:B------:R-:W-:Y:S01]  /*34b0*/  FMNMX.FTZ R4, R87, R4, !PT ;  /* 0x0000000457047209 */ /* 0x000fe20007810000 */
[----:B-1----:R-:W-:Y:S01]  /*34c0*/  FFMA.FTZ R5, R60, UR6, -R3 ;  /* 0x000000063c057c23 */ /* 0x002fe20008010803 */
[----:B------:R-:W-:Y:S02]  /*34d0*/  FSEL R60, R135, -INF , !P0 ;  /* 0xff800000873c7808 */ /* 0x000fe40004000000 */
[----:B------:R-:W-:Y:S01]  /*34e0*/  ISETP.GE.AND P0, PT, R58, R7, PT ;  /* 0x000000073a00720c */ /* 0x000fe20003f06270 */
        /* <DEDUP_REMOVED lines=19> */
[----:B------:R-:W-:-:S04]  /*3620*/  FMNMX.FTZ R4, R170, R4, !PT ;  /* 0x00000004aa047209 */ /* 0x000fc80007810000 */
[----:B------:R-:W-:Y:S01]  /*3630*/  FMNMX.FTZ R4, R169, R4, !PT ;  /* 0x00000004a9047209 */ /* 0x000fe20007810000 */
[----:B-1----:R-:W-:-:S04]  /*3640*/  FFMA.FTZ R5, R69, UR6, -R3 ;  /* 0x0000000645057c23 */ /* 0x002fc80008010803 */
[----:B------:R-:W1:Y:S01]  /*3650*/  SHFL.BFLY PT, R8, R4, 0x2, 0x1f ;  /* 0x0c401f0004087f89 */ /* 0x000e6200000e0000 */
[----:B------:R3:W-:Y:S02]  /*3660*/  MUFU.EX2 R152, R5 ;  /* 0x0000000500987308 */ /* 0x0007e40000000800 */
[----:B---3--:R-:W-:Y:S01]  /*3670*/  FFMA.FTZ R5, R70, UR6, -R3 ;  /* 0x0000000646057c23 */ /* 0x008fe20008010803 */
[----:B------:R-:W-:Y:S02]  /*3680*/  FSEL R70, R111, -INF , !P2 ;  /* 0xff8000006f467808 */ /* 0x000fe40005000000 */
[----:B------:R-:W-:-:S03]  /*3690*/  ISETP.GE.AND P2, PT, R38, R9, PT ;  /* 0x000000092600720c */ /* 0x000fc60003f46270 */
[----:B------:R3:W-:Y:S01]  /*36a0*/  MUFU.EX2 R153, R5 ;  /* 0x0000000500997308 */ /* 0x0007e20000000800 */
[----:B-1----:R-:W-:Y:S02]  /*36b0*/  FMNMX.FTZ R4, R4, R8, !PT ;  /* 0x0000000804047209 */ /* 0x002fe40007810000 */
[----:B------:R-:W-:-:S03]  /*36c0*/  VIADDMNMX R8, R28, 0x40, R104, PT ;  /* 0x000000401c087846 */ /* 0x000fc60003800168 */
[----:B------:R-:W1:Y:S01]  /*36d0*/  SHFL.BFLY PT, R10, R4, 0x1, 0x1f ;  /* 0x0c201f00040a7f89 */ /* 0x000e6200000e0000 */
[-C--:B------:R-:W-:Y:S02]  /*36e0*/  ISETP.GE.AND P0, PT, R25, R8.reuse, PT ;  /* 0x000000081900720c */ /* 0x080fe40003f06270 */
[-C--:B------:R-:W-:Y:S02]  /*36f0*/  ISETP.GE.AND P1, PT, R27, R8.reuse, PT ;  /* 0x000000081b00720c */ /* 0x080fe40003f26270 */
[----:B------:R-:W-:Y:S02]  /*3700*/  FSEL R48, R237, -INF , !P0 ;  /* 0xff800000ed307808 */ /* 0x000fe40004000000 */
[-C--:B------:R-:W-:Y:S02]  /*3710*/  ISETP.GE.AND P0, PT, R30, R8.reuse, PT ;  /* 0x000000081e00720c */ /* 0x080fe40003f06270 */
[----:B------:R-:W-:Y:S01]  /*3720*/  ISETP.GE.AND P5, PT, R26, R8, PT ;  /* 0x000000081a00720c */ /* 0x000fe20003fa6270 */
[----:B---3--:R-:W-:Y:S01]  /*3730*/  FFMA.FTZ R5, R71, UR6, -R3 ;  /* 0x0000000647057c23 */ /* 0x008fe20008010803 */
[----:B------:R-:W-:-:S02]  /*3740*/  FSEL R47, R196, -INF , !P0 ;  /* 0xff800000c42f7808 */ /* 0x000fc40004000000 */
[----:B------:R-:W-:Y:S01]  /*3750*/  FSEL R50, R108, -INF , !P1 ;  /* 0xff8000006c327808 */ /* 0x000fe20004800000 */
[----:B------:R3:W-:Y:S01]  /*3760*/  MUFU.EX2 R156, R5 ;  /* 0x00000005009c7308 */ /* 0x0007e20000000800 */
[----:B------:R-:W-:Y:S02]  /*3770*/  FSEL R49, R109, -INF , !P5 ;  /* 0xff8000006d317808 */ /* 0x000fe40006800000 */
[----:B------:R-:W-:Y:S02]  /*3780*/  ISETP.GE.AND P4, PT, R29, R8, PT ;  /* 0x000000081d00720c */ /* 0x000fe40003f86270 */
[-C--:B------:R-:W-:Y:S02]  /*3790*/  ISETP.GE.AND P1, PT, R30, R9.reuse, PT ;  /* 0x000000091e00720c */ /* 0x080fe40003f26270 */
[----:B------:R-:W-:Y:S02]  /*37a0*/  FSEL R30, R197, -INF , !P4 ;  /* 0xff800000c51e7808 */ /* 0x000fe40006000000 */
[----:B------:R-:W-:-:S02]  /*37b0*/  ISETP.GE.AND P5, PT, R29, R9, PT ;  /* 0x000000091d00720c */ /* 0x000fc40003fa6270 */
[----:B-1----:R-:W-:Y:S01]  /*37c0*/  FMNMX.FTZ R137, R4, R10, !PT ;  /* 0x0000000a04897209 */ /* 0x002fe20007810000 */
[--C-:B------:R-:W-:Y:S01]  /*37d0*/  FFMA.FTZ R4, R73, UR6, -R3.reuse ;  /* 0x0000000649047c23 */ /* 0x100fe20008010803 */
[----:B------:R-:W-:Y:S02]  /*37e0*/  FSEL R69, R198, -INF , !P1 ;  /* 0xff800000c6457808 */ /* 0x000fe40004800000 */
[----:B------:R-:W-:Y:S01]  /*37f0*/  FSETP.NEU.FTZ.AND P0, PT, R137, -INF , PT ;  /* 0xff8000008900780b */ /* 0x000fe20003f1d000 */
[----:B------:R-:W-:Y:S01]  /*3800*/  MUFU.EX2 R237, R4 ;  /* 0x0000000400ed7308 */ /* 0x000fe20000000800 */
[----:B---3--:R-:W-:Y:S01]  /*3810*/  FFMA.FTZ R5, R72, UR6, -R3 ;  /* 0x0000000648057c23 */ /* 0x008fe20008010803 */
[----:B------:R-:W-:Y:S02]  /*3820*/  FSEL R72, R110, -INF , !P3 ;  /* 0xff8000006e487808 */ /* 0x000fe40005800000 */
[-C--:B------:R-:W-:Y:S02]  /*3830*/  ISETP.GE.AND P3, PT, R38, R8.reuse, PT ;  /* 0x000000082600720c */ /* 0x080fe40003f66270 */
[----:B------:R-:W-:-:S02]  /*3840*/  ISETP.GE.AND P1, PT, R37, R8, PT ;  /* 0x000000082500720c */ /* 0x000fc40003f26270 */
[----:B------:R1:W-:Y:S01]  /*3850*/  MUFU.EX2 R157, R5 ;  /* 0x00000005009d7308 */ /* 0x0003e20000000800 */
[----:B------:R-:W-:Y:S02]  /*3860*/  FSEL R29, R96, -INF , !P3 ;  /* 0xff800000601d7808 */ /* 0x000fe40005800000 */
[----:B------:R-:W-:Y:S02]  /*3870*/  FSEL R28, R97, -INF , !P1 ;  /* 0xff800000611c7808 */ /* 0x000fe40004800000 */
[----:B------:R-:W-:Y:S02]  /*3880*/  ISETP.GE.AND P4, PT, R35, R8, PT ;  /* 0x000000082300720c */ /* 0x000fe40003f86270 */
[-C--:B------:R-:W-:Y:S02]  /*3890*/  ISETP.GE.AND P3, PT, R36, R9.reuse, PT ;  /* 0x000000092400720c */ /* 0x080fe40003f66270 */
[----:B------:R-:W-:Y:S02]  /*38a0*/  FSEL R26, R201, -INF , !P4 ;  /* 0xff800000c91a7808 */ /* 0x000fe40006000000 */
[----:B------:R-:W-:-:S02]  /*38b0*/  ISETP.GE.AND P1, PT, R33, R9, PT ;  /* 0x000000092100720c */ /* 0x000fc40003f26270 */
[----:B------:R-:W-:Y:S02]  /*38c0*/  FSEL R73, R98, -INF , !P2 ;  /* 0xff80000062497808 */ /* 0x000fe40005000000 */
[-C--:B------:R-:W-:Y:S01]  /*38d0*/  ISETP.GE.AND P2, PT, R35, R9.reuse, PT ;  /* 0x000000092300720c */ /* 0x080fe20003f46270 */
[----:B-1----:R-:W-:Y:S01]  /*38e0*/  FFMA.FTZ R5, R77, UR6, -R3 ;  /* 0x000000064d057c23 */ /* 0x002fe20008010803 */
[----:B------:R-:W-:Y:S02]  /*38f0*/  FSEL R91, R102, -INF , !P1 ;  /* 0xff800000665b7808 */ /* 0x000fe40004800000 */
[----:B------:R-:W-:Y:S01]  /*3900*/  ISETP.GE.AND P1, PT, R34, R8, PT ;  /* 0x000000082200720c */ /* 0x000fe20003f26270 */
[----:B------:R1:W-:Y:S01]  /*3910*/  MUFU.EX2 R160, R5 ;  /* 0x0000000500a07308 */ /* 0x0003e20000000800 */
[----:B------:R-:W-:-:S04]  /*3920*/  ISETP.GE.AND P4, PT, R32, R9, PT ;  /* 0x000000092000720c */ /* 0x000fc80003f86270 */
[----:B------:R-:W-:Y:S02]  /*3930*/  FSEL R93, R103, -INF , !P4 ;  /* 0xff800000675d7808 */ /* 0x000fe40006000000 */
[----:B------:R-:W-:Y:S01]  /*3940*/  ISETP.NE.AND P4, PT, R11, RZ, PT ;  /* 0x000000ff0b00720c */ /* 0x000fe20003f85270 */
        /* <DEDUP_REMOVED lines=8> */
[----:B-1----:R-:W-:Y:S01]  /*39d0*/  FFMA.FTZ R5, R79, UR6, -R3 ;  /* 0x000000064f057c23 */ /* 0x002fe20008010803 */
[----:B------:R-:W-:Y:S02]  /*39e0*/  FSEL R79, R202, -INF , !P3 ;  /* 0xff800000ca4f7808 */ /* 0x000fe40005800000 */
[----:B------:R-:W-:-:S03]  /*39f0*/  ISETP.GE.AND P3, PT, R32, R8, PT ;  /* 0x000000082000720c */ /* 0x000fc60003f66270 */
[----:B------:R1:W-:Y:S02]  /*3a00*/  MUFU.EX2 R177, R5 ;  /* 0x0000000500b17308 */ /* 0x0003e40000000800 */
[----:B-1----:R-:W-:-:S06]  /*3a10*/  FFMA.FTZ R5, R80, UR6, -R3 ;  /* 0x0000000650057c23 */ /* 0x002fcc0008010803 */
[----:B------:R1:W-:Y:S02]  /*3a20*/  MUFU.EX2 R181, R5 ;  /* 0x0000000500b57308 */ /* 0x0003e40000000800 */
[----:B-1----:R-:W-:-:S06]  /*3a30*/  FFMA.FTZ R5, R82, UR6, -R3 ;  /* 0x0000000652057c23 */ /* 0x002fcc0008010803 */
[----:B------:R1:W-:Y:S02]  /*3a40*/  MUFU.EX2 R183, R5 ;  /* 0x0000000500b77308 */ /* 0x0003e40000000800 */
[----:B-1----:R-:W-:Y:S01]  /*3a50*/  FFMA.FTZ R5, R83, UR6, -R3 ;  /* 0x0000000653057c23 */ /* 0x002fe20008010803 */
[----:B------:R-:W-:Y:S01]  /*3a60*/  FMUL.FTZ R3, R137, UR6 ;  /* 0x0000000689037c20 */ /* 0x000fe20008410000 */
[----:B------:R-:W-:-:S04]  /*3a70*/  FSEL R83, R203, -INF , !P2 ;  /* 0xff800000cb537808 */ /* 0x000fc80005000000 */
[----:B------:R1:W3:Y:S01]  /*3a80*/  MUFU.EX2 R184, R5 ;  /* 0x0000000500b87308 */ /* 0x0002e20000000800 */
[----:B------:R-:W-:-:S04]  /*3a90*/  ISETP.GE.AND P2, PT, R31, R9, PT ;  /* 0x000000091f00720c */ /* 0x000fc80003f46270 */
[----:B------:R-:W-:Y:S02]  /*3aa0*/  FSEL R96, R230, -INF , !P2 ;  /* 0xff800000e6607808 */ /* 0x000fe40005000000 */
[----:B------:R-:W-:-:S04]  /*3ab0*/  ISETP.GE.AND P2, PT, R41, R8, PT ;  /* 0x000000082900720c */ /* 0x000fc80003f46270 */
[----:B------:R-:W-:Y:S02]  /*3ac0*/  FSEL R71, R205, -INF , !P2 ;  /* 0xff800000cd477808 */ /* 0x000fe40005000000 */
[-C--:B------:R-:W-:Y:S02]  /*3ad0*/  ISETP.GE.AND P2, PT, R53, R9.reuse, PT ;  /* 0x000000093500720c */ /* 0x080fe40003f46270 */
[----:B-1----:R-:W-:Y:S01]  /*3ae0*/  FSEL R5, R3, RZ, P0 ;  /* 0x000000ff03057208 */ /* 0x002fe20000000000 */
[----:B---3--:R-:W-:Y:S01]  /*3af0*/  IMAD.MOV.U32 R230, RZ, RZ, R184 ;  /* 0x000000ffffe67224 */ /* 0x008fe200078e00b8 */
[----:B------:R-:W-:Y:S02]  /*3b00*/  ISETP.GE.AND P0, PT, R37, R9, PT ;  /* 0x000000092500720c */ /* 0x000fe40003f06270 */
[----:B------:R-:W-:Y:S01]  /*3b10*/  FSEL R37, R199, -INF , !P5 ;  /* 0xff800000c7257808 */ /* 0x000fe20006800000 */
[----:B------:R-:W-:Y:S01]  /*3b20*/  FFMA.FTZ R3, R12, UR6, -R5 ;  /* 0x000000060c037c23 */ /* 0x000fe20008010805 */
[----:B------:R-:W-:-:S02]  /*3b30*/  FSEL R74, R99, -INF , !P0 ;  /* 0xff800000634a7808 */ /* 0x000fc40004000000 */
[-C--:B------:R-:W-:Y:S01]  /*3b40*/  ISETP.GE.AND P0, PT, R33, R8.reuse, PT ;  /* 0x000000082100720c */ /* 0x080fe20003f06270 */
[----:B------:R1:W-:Y:S01]  /*3b50*/  MUFU.EX2 R165, R3 ;  /* 0x0000000300a57308 */ /* 0x0003e20000000800 */
[-C--:B------:R-:W-:Y:S02]  /*3b60*/  ISETP.GE.AND P5, PT, R36, R8.reuse, PT ;  /* 0x000000082400720c */ /* 0x080fe40003fa6270 */
[----:B------:R-:W-:Y:S02]  /*3b70*/  FSEL R25, R100, -INF , !P0 ;  /* 0xff80000064197808 */ /* 0x000fe40004000000 */
[-C--:B------:R-:W-:Y:S02]  /*3b80*/  ISETP.GE.AND P0, PT, R2, R8.reuse, PT ;  /* 0x000000080200720c */ /* 0x080fe40003f06270 */
[----:B------:R-:W-:Y:S02]  /*3b90*/  FSEL R27, R200, -INF , !P5 ;  /* 0xff800000c81b7808 */ /* 0x000fe40006800000 */
[----:B------:R-:W-:Y:S01]  /*3ba0*/  ISETP.GE.AND P5, PT, R31, R8, PT ;  /* 0x000000081f00720c */ /* 0x000fe20003fa6270 */
[----:B-1----:R-:W-:Y:S01]  /*3bb0*/  FFMA.FTZ R3, R17, UR6, -R5 ;  /* 0x0000000611037c23 */ /* 0x002fe20008010805 */
[----:B------:R-:W-:-:S02]  /*3bc0*/  FSEL R17, R101, -INF , !P3 ;  /* 0xff80000065117808 */ /* 0x000fc40005800000 */
[----:B------:R-:W-:Y:S01]  /*3bd0*/  ISETP.GE.AND P3, PT, R40, R8, PT ;  /* 0x000000082800720c */ /* 0x000fe20003f66270 */
[----:B------:R1:W-:Y:S02]  /*3be0*/  MUFU.EX2 R164, R3 ;  /* 0x0000000300a47308 */ /* 0x0003e40000000800 */
[----:B-1----:R-:W-:Y:S01]  /*3bf0*/  FFMA.FTZ R3, R16, UR6, -R5 ;  /* 0x0000000610037c23 */ /* 0x002fe20008010805 */
[----:B------:R-:W-:Y:S01]  /*3c00*/  FSEL R16, R239, -INF , !P4 ;  /* 0xff800000ef107808 */ /* 0x000fe20006000000 */
[----:B------:R-:W-:Y:S01]  /*3c10*/  IMAD.MOV.U32 R239, RZ, RZ, R177 ;  /* 0x000000ffffef7224 */ /* 0x000fe200078e00b1 */
[----:B------:R-:W-:-:S03]  /*3c20*/  ISETP.GE.AND P4, PT, R42, R9, PT ;  /* 0x000000092a00720c */ /* 0x000fc60003f86270 */
[----:B------:R1:W-:Y:S02]  /*3c30*/  MUFU.EX2 R166, R3 ;  /* 0x0000000300a67308 */ /* 0x0003e40000000800 */
[----:B-1----:R-:W-:Y:S01]  /*3c40*/  FFMA.FTZ R3, R15, UR6, -R5 ;  /* 0x000000060f037c23 */ /* 0x002fe20008010805 */
[----:B------:R-:W-:Y:S02]  /*3c50*/  FSEL R15, R236, -INF , !P0 ;  /* 0xff800000ec0f7808 */ /* 0x000fe40004000000 */
[----:B------:R-:W-:-:S03]  /*3c60*/  ISETP.GE.AND P0, PT, R34, R9, PT ;  /* 0x000000092200720c */ /* 0x000fc60003f06270 */
[----:B------:R1:W3:Y:S01]  /*3c70*/  MUFU.EX2 R167, R3 ;  /* 0x0000000300a77308 */ /* 0x0002e20000000800 */
[----:B------:R-:W-:Y:S02]  /*3c80*/  FMNMX.FTZ R4, R15, R48, !PT ;  /* 0x000000300f047209 */ /* 0x000fe40007810000 */
[----:B------:R-:W-:Y:S01]  /*3c90*/  FSEL R95, R231, -INF , !P0 ;  /* 0xff800000e75f7808 */ /* 0x000fe20004000000 */
[----:B------:R-:W-:Y:S01]  /*3ca0*/  IMAD.MOV.U32 R231, RZ, RZ, R181 ;  /* 0x000000ffffe77224 */ /* 0x000fe200078e00b5 */
[----:B------:R-:W-:-:S04]  /*3cb0*/  ISETP.GE.AND P0, PT, R42, R8, PT ;  /* 0x000000082a00720c */ /* 0x000fc80003f06270 */
[----:B------:R-:W-:Y:S01]  /*3cc0*/  FSEL R76, R240, -INF , !P0 ;  /* 0xff800000f04c7808 */ /* 0x000fe20004000000 */
[----:B------:R-:W-:Y:S01]  /*3cd0*/  IMAD.MOV.U32 R240, RZ, RZ, R176 ;  /* 0x000000fffff07224 */ /* 0x000fe200078e00b0 */
[----:B------:R-:W-:-:S04]  /*3ce0*/  ISETP.GE.AND P0, PT, R52, R8, PT ;  /* 0x000000083400720c */ /* 0x000fc80003f06270 */
[----:B------:R-:W-:Y:S01]  /*3cf0*/  FSEL R78, R208, -INF , !P0 ;  /* 0xff800000d04e7808 */ /* 0x000fe20004000000 */
[----:B-1----:R-:W-:Y:S01]  /*3d00*/  FFMA.FTZ R3, R13, UR6, -R5 ;  /* 0x000000060d037c23 */ /* 0x002fe20008010805 */
[-C--:B------:R-:W-:Y:S02]  /*3d10*/  ISETP.GE.AND P0, PT, R55, R8.reuse, PT ;  /* 0x000000083700720c */ /* 0x080fe40003f06270 */
[----:B------:R-:W-:Y:S01]  /*3d20*/  FSEL R13, R229, -INF , !P1 ;  /* 0xff800000e50d7808 */ /* 0x000fe20004800000 */
[----:B------:R1:W-:Y:S01]  /*3d30*/  MUFU.EX2 R236, R3 ;  /* 0x0000000300ec7308 */ /* 0x0003e20000000800 */
[----:B------:R-:W-:Y:S01]  /*3d40*/  FSEL R92, R244, -INF , !P0 ;  /* 0xff800000f45c7808 */ /* 0x000fe20004000000 */
[----:B------:R-:W-:Y:S01]  /*3d50*/  IMAD.MOV.U32 R229, RZ, RZ, R183 ;  /* 0x000000ffffe57224 */ /* 0x000fe200078e00b7 */
[-C--:B------:R-:W-:Y:S01]  /*3d60*/  ISETP.GE.AND P0, PT, R57, R8.reuse, PT ;  /* 0x000000083900720c */ /* 0x080fe20003f06270 */
[----:B------:R-:W-:Y:S01]  /*3d70*/  IMAD.MOV.U32 R244, RZ, RZ, R172 ;  /* 0x000000fffff47224 */ /* 0x000fe200078e00ac */
[----:B------:R-:W-:-:S02]  /*3d80*/  ISETP.GE.AND P1, PT, R44, R8, PT ;  /* 0x000000082c00720c */ /* 0x000fc40003f26270 */
[----:B------:R-:W-:Y:S01]  /*3d90*/  FSEL R98, R220, -INF , !P0 ;  /* 0xff800000dc627808 */ /* 0x000fe20004000000 */
[----:B------:R-:W-:Y:S01]  /*3da0*/  IMAD.MOV.U32 R220, RZ, RZ, R160 ;  /* 0x000000ffffdc7224 */ /* 0x000fe200078e00a0 */
[----:B------:R-:W-:Y:S02]  /*3db0*/  ISETP.GE.AND P0, PT, R59, R8, PT ;  /* 0x000000083b00720c */ /* 0x000fe40003f06270 */
[----:B------:R-:W-:Y:S01]  /*3dc0*/  FSEL R77, R241, -INF , !P1 ;  /* 0xff800000f14d7808 */ /* 0x000fe20004800000 */
[----:B------:R-:W-:Y:S01]  /*3dd0*/  IMAD.MOV.U32 R241, RZ, RZ, R173 ;  /* 0x000000fffff17224 */ /* 0x000fe200078e00ad */
[----:B----4-:R-:W-:Y:S02]  /*3de0*/  FSEL R103, R136, -INF , !P0 ;  /* 0xff80000088677808 */ /* 0x010fe40004000000 */
[----:B------:R-:W-:Y:S01]  /*3df0*/  ISETP.GE.AND P0, PT, R2, R9, PT ;  /* 0x000000090200720c */ /* 0x000fe20003f06270 */
[--C-:B------:R-:W-:Y:S01]  /*3e00*/  FFMA.FTZ R2, R39, UR6, -R5.reuse ;  /* 0x0000000627027c23 */ /* 0x100fe20008010805 */
[----:B-1----:R-:W-:Y:S01]  /*3e10*/  FMNMX.FTZ R3, R50, R4, !PT ;  /* 0x0000000432037209 */ /* 0x002fe20007810000 */
[----:B------:R-:W-:Y:S01]  /*3e20*/  FFMA.FTZ R4, R14, UR6, -R5 ;  /* 0x000000060e047c23 */ /* 0x000fe20008010805 */
[----:B------:R-:W-:-:S02]  /*3e30*/  FSEL R14, R228, -INF , !P5 ;  /* 0xff800000e40e7808 */ /* 0x000fc40006800000 */
[----:B------:R-:W-:Y:S01]  /*3e40*/  FMNMX.FTZ R3, R49, R3, !PT ;  /* 0x0000000331037209 */ /* 0x000fe20007810000 */
[----:B------:R1:W-:Y:S01]  /*3e50*/  MUFU.EX2 R227, R4 ;  /* 0x0000000400e37308 */ /* 0x0003e20000000800 */
[----:B------:R-:W-:Y:S01]  /*3e60*/  FSEL R12, R238, -INF , !P0 ;  /* 0xff800000ee0c7808 */ /* 0x000fe20004000000 */
[----:B------:R-:W-:Y:S01]  /*3e70*/  IMAD.MOV.U32 R238, RZ, RZ, R156 ;  /* 0x000000ffffee7224 */ /* 0x000fe200078e009c */
[----:B------:R-:W-:Y:S02]  /*3e80*/  FMNMX.FTZ R3, R47, R3, !PT ;  /* 0x000000032f037209 */ /* 0x000fe40007810000 */
[----:B------:R-:W-:Y:S02]  /*3e90*/  ISETP.GE.AND P1, PT, R53, R8, PT ;  /* 0x000000083500720c */ /* 0x000fe40003f26270 */
[----:B------:R-:W-:Y:S02]  /*3ea0*/  FMNMX.FTZ R3, R30, R3, !PT ;  /* 0x000000031e037209 */ /* 0x000fe40007810000 */
[----:B------:R-:W-:-:S02]  /*3eb0*/  FSEL R82, R209, -INF , !P1 ;  /* 0xff800000d1527808 */ /* 0x000fc40004800000 */
[----:B------:R-:W-:Y:S02]  /*3ec0*/  FMNMX.FTZ R3, R29, R3, !PT ;  /* 0x000000031d037209 */ /* 0x000fe40007810000 */
[----:B------:R-:W-:Y:S02]  /*3ed0*/  ISETP.GE.AND P1, PT, R54, R8, PT ;  /* 0x000000083600720c */ /* 0x000fe40003f26270 */
[----:B------:R-:W-:Y:S01]  /*3ee0*/  FMNMX.FTZ R3, R28, R3, !PT ;  /* 0x000000031c037209 */ /* 0x000fe20007810000 */
[----:B-1----:R-:W-:Y:S01]  /*3ef0*/  FFMA.FTZ R4, R18, UR6, -R5 ;  /* 0x0000000612047c23 */ /* 0x002fe20008010805 */
[----:B------:R-:W-:Y:S02]  /*3f00*/  FSEL R18, R204, -INF , !P3 ;  /* 0xff800000cc127808 */ /* 0x000fe40005800000 */
[----:B------:R-:W-:Y:S01]  /*3f10*/  FMNMX.FTZ R3, R27, R3, !PT ;  /* 0x000000031b037209 */ /* 0x000fe20007810000 */
[----:B------:R1:W-:Y:S01]  /*3f20*/  MUFU.EX2 R204, R2 ;  /* 0x0000000200cc7308 */ /* 0x0003e20000000800 */
[----:B------:R-:W-:Y:S01]  /*3f30*/  FSEL R97, R245, -INF , !P1 ;  /* 0xff800000f5617808 */ /* 0x000fe20004800000 */
[----:B------:R-:W-:Y:S01]  /*3f40*/  IMAD.MOV.U32 R245, RZ, RZ, R161 ;  /* 0x000000fffff57224 */ /* 0x000fe200078e00a1 */
[----:B------:R-:W-:-:S02]  /*3f50*/  FMNMX.FTZ R3, R26, R3, !PT ;  /* 0x000000031a037209 */ /* 0x000fc40007810000 */
[-C--:B------:R-:W-:Y:S02]  /*3f60*/  ISETP.GE.AND P1, PT, R56, R8.reuse, PT ;  /* 0x000000083800720c */ /* 0x080fe40003f26270 */
[----:B------:R-:W-:Y:S01]  /*3f70*/  FMNMX.FTZ R3, R25, R3, !PT ;  /* 0x0000000319037209 */ /* 0x000fe20007810000 */
[----:B------:R4:W-:Y:S01]  /*3f80*/  MUFU.EX2 R218, R4 ;  /* 0x0000000400da7308 */ /* 0x0009e20000000800 */
[----:B------:R-:W-:Y:S01]  /*3f90*/  FSEL R101, R221, -INF , !P1 ;  /* 0xff800000dd657808 */ /* 0x000fe20004800000 */
[----:B------:R-:W-:Y:S01]  /*3fa0*/  IMAD.MOV.U32 R221, RZ, RZ, R157 ;  /* 0x000000ffffdd7224 */ /* 0x000fe200078e009d */
[----:B------:R-:W-:Y:S02]  /*3fb0*/  FMNMX.FTZ R3, R17, R3, !PT ;  /* 0x0000000311037209 */ /* 0x000fe40007810000 */
[-C--:B------:R-:W-:Y:S02]  /*3fc0*/  ISETP.GE.AND P1, PT, R58, R8.reuse, PT ;  /* 0x000000083a00720c */ /* 0x080fe40003f26270 */
[----:B------:R-:W-:Y:S01]  /*3fd0*/  FMNMX.FTZ R3, R14, R3, !PT ;  /* 0x000000030e037209 */ /* 0x000fe20007810000 */
[----:B-1----:R-:W-:Y:S01]  /*3fe0*/  FFMA.FTZ R2, R43, UR6, -R5 ;  /* 0x000000062b027c23 */ /* 0x002fe20008010805 */
[----:B--2---:R-:W-:Y:S01]  /*3ff0*/  FSEL R104, R113, -INF , !P1 ;  /* 0xff80000071687808 */ /* 0x004fe20004800000 */
[----:B------:R-:W-:Y:S01]  /*4000*/  IMAD.MOV.U32 R113, RZ, RZ, R107 ;  /* 0x000000ffff717224 */ /* 0x000fe200078e006b */
[----:B------:R-:W-:Y:S01]  /*4010*/  FMNMX.FTZ R3, R13, R3, !PT ;  /* 0x000000030d037209 */ /* 0x000fe20007810000 */
[----:B------:R1:W-:Y:S01]  /*4020*/  MUFU.EX2 R203, R2 ;  /* 0x0000000200cb7308 */ /* 0x0003e20000000800 */
[----:B------:R-:W-:-:S02]  /*4030*/  ISETP.GE.AND P1, PT, R61, R8, PT ;  /* 0x000000083d00720c */ /* 0x000fc40003f26270 */
[----:B------:R-:W-:Y:S01]  /*4040*/  FMNMX.FTZ R3, R18, R3, !PT ;  /* 0x0000000312037209 */ /* 0x000fe20007810000 */
[----:B----4-:R-:W-:Y:S01]  /*4050*/  FFMA.FTZ R4, R19, UR6, -R5 ;  /* 0x0000000613047c23 */ /* 0x010fe20008010805 */
[----:B------:R-:W-:Y:S01]  /*4060*/  FSEL R107, R232, -INF , !P1 ;  /* 0xff800000e86b7808 */ /* 0x000fe20004800000 */
[----:B------:R-:W-:Y:S01]  /*4070*/  IMAD.MOV.U32 R232, RZ, RZ, R153 ;  /* 0x000000ffffe87224 */ /* 0x000fe200078e0099 */
[----:B------:R-:W-:Y:S01]  /*4080*/  FMNMX.FTZ R3, R71, R3, !PT ;  /* 0x0000000347037209 */ /* 0x000fe20007810000 */
[----:B------:R2:W-:Y:S01]  /*4090*/  MUFU.EX2 R219, R4 ;  /* 0x0000000400db7308 */ /* 0x0005e20000000800 */
[-C--:B------:R-:W-:Y:S02]  /*40a0*/  ISETP.GE.AND P0, PT, R65, R8.reuse, PT ;  /* 0x000000084100720c */ /* 0x080fe40003f06270 */
[----:B------:R-:W-:Y:S02]  /*40b0*/  FMNMX.FTZ R3, R76, R3, !PT ;  /* 0x000000034c037209 */ /* 0x000fe40007810000 */
[----:B------:R-:W-:-:S02]  /*40c0*/  ISETP.GE.AND P1, PT, R64, R8, PT ;  /* 0x000000084000720c */ /* 0x000fc40003f26270 */
[----:B------:R-:W-:Y:S02]  /*40d0*/  FMNMX.FTZ R3, R77, R3, !PT ;  /* 0x000000034d037209 */ /* 0x000fe40007810000 */
[----:B-1----:R-:W-:Y:S02]  /*40e0*/  FMNMX.FTZ R2, R12, R16, !PT ;  /* 0x000000100c027209 */ /* 0x002fe40007810000 */
[----:B------:R-:W-:Y:S02]  /*40f0*/  FMNMX.FTZ R3, R78, R3, !PT ;  /* 0x000000034e037209 */ /* 0x000fe40007810000 */
[----:B------:R-:W-:Y:S02]  /*4100*/  FMNMX.FTZ R2, R72, R2, !PT ;  /* 0x0000000248027209 */ /* 0x000fe40007810000 */
[----:B------:R-:W-:Y:S02]  /*4110*/  FMNMX.FTZ R3, R82, R3, !PT ;  /* 0x0000000352037209 */ /* 0x000fe40007810000 */
[----:B------:R-:W-:Y:S01]  /*4120*/  FMNMX.FTZ R2, R70, R2, !PT ;  /* 0x0000000246027209 */ /* 0x000fe20007810000 */
[----:B--2---:R-:W-:Y:S01]  /*4130*/  FFMA.FTZ R4, R20, UR6, -R5 ;  /* 0x0000000614047c23 */ /* 0x004fe20008010805 */
[----:B------:R-:W-:-:S02]  /*4140*/  FMNMX.FTZ R3, R92, R3, !PT ;  /* 0x000000035c037209 */ /* 0x000fc40007810000 */
[----:B------:R-:W-:Y:S01]  /*4150*/  FMNMX.FTZ R2, R69, R2, !PT ;  /* 0x0000000245027209 */ /* 0x000fe20007810000 */
[----:B------:R1:W-:Y:S01]  /*4160*/  MUFU.EX2 R224, R4 ;  /* 0x0000000400e07308 */ /* 0x0003e20000000800 */
[----:B------:R-:W-:Y:S02]  /*4170*/  FMNMX.FTZ R3, R97, R3, !PT ;  /* 0x0000000361037209 */ /* 0x000fe40007810000 */
[----:B------:R-:W-:Y:S02]  /*4180*/  FMNMX.FTZ R2, R37, R2, !PT ;  /* 0x0000000225027209 */ /* 0x000fe40007810000 */
[----:B------:R-:W-:Y:S02]  /*4190*/  FMNMX.FTZ R3, R98, R3, !PT ;  /* 0x0000000362037209 */ /* 0x000fe40007810000 */
[----:B------:R-:W-:Y:S02]  /*41a0*/  FMNMX.FTZ R2, R73, R2, !PT ;  /* 0x0000000249027209 */ /* 0x000fe40007810000 */
[----:B------:R-:W-:-:S02]  /*41b0*/  FMNMX.FTZ R3, R101, R3, !PT ;  /* 0x0000000365037209 */ /* 0x000fc40007810000 */
[----:B------:R-:W-:Y:S02]  /*41c0*/  FMNMX.FTZ R2, R74, R2, !PT ;  /* 0x000000024a027209 */ /* 0x000fe40007810000 */
[----:B------:R-:W-:Y:S02]  /*41d0*/  FMNMX.FTZ R3, R103, R3, !PT ;  /* 0x0000000367037209 */ /* 0x000fe40007810000 */
[----:B------:R-:W-:Y:S01]  /*41e0*/  FMNMX.FTZ R2, R79, R2, !PT ;  /* 0x000000024f027209 */ /* 0x000fe20007810000 */
[----:B-1----:R-:W-:Y:S01]  /*41f0*/  FFMA.FTZ R4, R21, UR6, -R5 ;  /* 0x0000000615047c23 */ /* 0x002fe20008010805 */
[----:B------:R-:W-:Y:S02]  /*4200*/  FMNMX.FTZ R3, R104, R3, !PT ;  /* 0x0000000368037209 */ /* 0x000fe40007810000 */
[----:B------:R-:W-:Y:S01]  /*4210*/  FMNMX.FTZ R2, R83, R2, !PT ;  /* 0x0000000253027209 */ /* 0x000fe20007810000 */
[----:B------:R1:W-:Y:S01]  /*4220*/  MUFU.EX2 R228, R4 ;  /* 0x0000000400e47308 */ /* 0x0003e20000000800 */
[----:B------:R-:W-:-:S02]  /*4230*/  ISETP.GE.AND P5, PT, R40, R9, PT ;  /* 0x000000092800720c */ /* 0x000fc40003fa6270 */
[----:B------:R-:W-:Y:S01]  /*4240*/  FSEL R111, R233, -INF , !P0 ;  /* 0xff800000e96f7808 */ /* 0x000fe20004000000 */
[----:B------:R-:W-:Y:S01]  /*4250*/  IMAD.MOV.U32 R233, RZ, RZ, R152 ;  /* 0x000000ffffe97224 */ /* 0x000fe200078e0098 */
[----:B------:R-:W-:Y:S02]  /*4260*/  FMNMX.FTZ R3, R107, R3, !PT ;  /* 0x000000036b037209 */ /* 0x000fe40007810000 */
[----:B------:R-:W-:Y:S02]  /*4270*/  FMNMX.FTZ R2, R91, R2, !PT ;  /* 0x000000025b027209 */ /* 0x000fe40007810000 */
[----:B------:R-:W-:Y:S02]  /*4280*/  FSEL R110, R129, -INF , !P1 ;  /* 0xff800000816e7808 */ /* 0x000fe40004800000 */
[----:B------:R-:W-:Y:S02]  /*4290*/  ISETP.GE.AND P1, PT, R62, R8, PT ;  /* 0x000000083e00720c */ /* 0x000fe40003f26270 */
[----:B------:R-:W-:-:S02]  /*42a0*/  P2R R10, PR, RZ, 0x20 ;  /* 0x00000020ff0a7803 */ /* 0x000fc40000000000 */
[----:B------:R-:W-:Y:S01]  /*42b0*/  ISETP.GE.AND P0, PT, R63, R8, PT ;  /* 0x000000083f00720c */ /* 0x000fe20003f06270 */
[----:B-1----:R-:W-:Y:S01]  /*42c0*/  FFMA.FTZ R4, R22, UR6, -R5 ;  /* 0x0000000616047c23 */ /* 0x002fe20008010805 */
[----:B------:R-:W-:Y:S02]  /*42d0*/  FMNMX.FTZ R3, R111, R3, !PT ;  /* 0x000000036f037209 */ /* 0x000fe40007810000 */
[----:B------:R-:W-:Y:S01]  /*42e0*/  FMNMX.FTZ R2, R93, R2, !PT ;  /* 0x000000025d027209 */ /* 0x000fe20007810000 */
[----:B------:R1:W-:Y:S01]  /*42f0*/  MUFU.EX2 R209, R4 ;  /* 0x0000000400d17308 */ /* 0x0003e20000000800 */
[----:B------:R-:W-:Y:S02]  /*4300*/  FSEL R129, R188, -INF , !P1 ;  /* 0xff800000bc817808 */ /* 0x000fe40004800000 */
[----:B------:R-:W-:Y:S02]  /*4310*/  FSEL R113, R113, -INF , !P0 ;  /* 0xff80000071717808 */ /* 0x000fe40004000000 */
[----:B------:R-:W-:-:S02]  /*4320*/  FMNMX.FTZ R3, R110, R3, !PT ;  /* 0x000000036e037209 */ /* 0x000fc40007810000 */
[----:B------:R-:W-:Y:S01]  /*4330*/  ISETP.NE.AND P1, PT, R10, RZ, PT ;  /* 0x000000ff0a00720c */ /* 0x000fe20003f25270 */
[----:B------:R-:W-:Y:S01]  /*4340*/  FFMA.FTZ R10, R85, UR6, -R5 ;  /* 0x00000006550a7c23 */ /* 0x000fe20008010805 */
[----:B------:R-:W-:Y:S02]  /*4350*/  FMNMX.FTZ R2, R96, R2, !PT ;  /* 0x0000000260027209 */ /* 0x000fe40007810000 */
[----:B------:R-:W-:Y:S01]  /*4360*/  ISETP.GE.AND P0, PT, R66, R8, PT ;  /* 0x000000084200720c */ /* 0x000fe20003f06270 */
[----:B------:R-:W-:Y:S01]  /*4370*/  MUFU.EX2 R198, R10 ;  /* 0x0000000a00c67308 */ /* 0x000fe20000000800 */
[----:B------:R-:W-:Y:S02]  /*4380*/  FMNMX.FTZ R3, R113, R3, !PT ;  /* 0x0000000371037209 */ /* 0x000fe40007810000 */
[----:B------:R-:W-:Y:S01]  /*4390*/  FSEL R80, R206, -INF , !P1 ;  /* 0xff800000ce507808 */ /* 0x000fe20004800000 */
[----:B------:R-:W-:Y:S02]  /*43a0*/  IMAD.MOV.U32 R206, RZ, RZ, R149 ;  /* 0x000000ffffce7224 */ /* 0x000fe400078e0095 */
[----:B-1----:R-:W-:Y:S01]  /*43b0*/  FFMA.FTZ R4, R23, UR6, -R5 ;  /* 0x0000000617047c23 */ /* 0x002fe20008010805 */
[----:B------:R-:W-:-:S02]  /*43c0*/  FMNMX.FTZ R2, R95, R2, !PT ;  /* 0x000000025f027209 */ /* 0x000fc40007810000 */
[----:B------:R-:W-:Y:S01]  /*43d0*/  FSEL R130, R189, -INF , !P0 ;  /* 0xff800000bd827808 */ /* 0x000fe20004000000 */
[----:B------:R1:W-:Y:S01]  /*43e0*/  MUFU.EX2 R208, R4 ;  /* 0x0000000400d07308 */ /* 0x0003e20000000800 */
[----:B------:R-:W-:Y:S02]  /*43f0*/  FMNMX.FTZ R3, R129, R3, !PT ;  /* 0x0000000381037209 */ /* 0x000fe40007810000 */
[----:B------:R-:W-:Y:S02]  /*4400*/  FMNMX.FTZ R2, R80, R2, !PT ;  /* 0x0000000250027209 */ /* 0x000fe40007810000 */
[-C--:B------:R-:W-:Y:S02]  /*4410*/  ISETP.GE.AND P5, PT, R44, R9.reuse, PT ;  /* 0x000000092c00720c */ /* 0x080fe40003fa6270 */
[----:B------:R-:W-:Y:S01]  /*4420*/  FSEL R85, R242, -INF , !P4 ;  /* 0xff800000f2557808 */ /* 0x000fe20006000000 */
[----:B------:R-:W-:Y:S01]  /*4430*/  IMAD.MOV.U32 R242, RZ, RZ, R145 ;  /* 0x000000fffff27224 */ /* 0x000fe200078e0091 */
[----:B------:R-:W-:-:S02]  /*4440*/  ISETP.GE.AND P3, PT, R52, R9, PT ;  /* 0x000000093400720c */ /* 0x000fc40003f66270 */
[-C--:B------:R-:W-:Y:S02]  /*4450*/  ISETP.GE.AND P1, PT, R55, R9.reuse, PT ;  /* 0x000000093700720c */ /* 0x080fe40003f26270 */
[----:B------:R-:W-:Y:S01]  /*4460*/  FSEL R94, R210, -INF , !P3 ;  /* 0xff800000d25e7808 */ /* 0x000fe20005800000 */
[----:B------:R-:W-:Y:S01]  /*4470*/  IMAD.MOV.U32 R210, RZ, RZ, R139 ;  /* 0x000000ffffd27224 */ /* 0x000fe200078e008b */
[-C--:B------:R-:W-:Y:S01]  /*4480*/  ISETP.GE.AND P0, PT, R54, R9.reuse, PT ;  /* 0x000000093600720c */ /* 0x080fe20003f06270 */
[----:B-1----:R-:W-:Y:S01]  /*4490*/  FFMA.FTZ R4, R24, UR6, -R5 ;  /* 0x0000000618047c23 */ /* 0x002fe20008010805 */
[----:B------:R-:W-:Y:S01]  /*44a0*/  FSEL R99, R246, -INF , !P1 ;  /* 0xff800000f6637808 */ /* 0x000fe20004800000 */
[----:B------:R-:W-:Y:S01]  /*44b0*/  IMAD.MOV.U32 R246, RZ, RZ, R132 ;  /* 0x000000fffff67224 */ /* 0x000fe200078e0084 */
[-C--:B------:R-:W-:Y:S01]  /*44c0*/  ISETP.GE.AND P4, PT, R57, R9.reuse, PT ;  /* 0x000000093900720c */ /* 0x080fe20003f86270 */
[----:B------:R1:W-:Y:S01]  /*44d0*/  MUFU.EX2 R205, R4 ;  /* 0x0000000400cd7308 */ /* 0x0003e20000000800 */
[----:B------:R-:W-:Y:S01]  /*44e0*/  FSEL R100, R247, -INF , !P0 ;  /* 0xff800000f7647808 */ /* 0x000fe20004000000 */
[----:B------:R-:W-:Y:S01]  /*44f0*/  IMAD.MOV.U32 R247, RZ, RZ, R128 ;  /* 0x000000fffff77224 */ /* 0x000fe200078e0080 */
[----:B------:R-:W-:-:S02]  /*4500*/  ISETP.GE.AND P3, PT, R58, R9, PT ;  /* 0x000000093a00720c */ /* 0x000fc40003f66270 */
[-C--:B------:R-:W-:Y:S02]  /*4510*/  ISETP.GE.AND P1, PT, R64, R9.reuse, PT ;  /* 0x000000094000720c */ /* 0x080fe40003f26270 */
[----:B------:R-:W-:Y:S02]  /*4520*/  FSEL R106, R106, -INF , !P3 ;  /* 0xff8000006a6a7808 */ /* 0x000fe40005800000 */
[----:B------:R-:W-:Y:S02]  /*4530*/  ISETP.GE.AND P3, PT, R66, R9, PT ;  /* 0x000000094200720c */ /* 0x000fe40003f66270 */
[----:B---3--:R-:W-:Y:S02]  /*4540*/  F2FP.F16.F32.PACK_AB R19, R167, R166 ;  /* 0x000000a6a713723e */ /* 0x008fe400000000ff */
[----:B------:R-:W-:Y:S01]  /*4550*/  FSEL R119, R191, -INF , !P3 ;  /* 0xff800000bf777808 */ /* 0x000fe20005800000 */
[----:B------:R-:W-:Y:S02]  /*4560*/  IMAD.MOV.U32 R191, RZ, RZ, R117 ;  /* 0x000000ffffbf7224 */ /* 0x000fe400078e0075 */
[----:B-1----:R-:W-:-:S04]  /*4570*/  FFMA.FTZ R4, R45, UR6, -R5 ;  /* 0x000000062d047c23 */ /* 0x002fc80008010805 */
[----:B------:R1:W-:Y:S02]  /*4580*/  MUFU.EX2 R202, R4 ;  /* 0x0000000400ca7308 */ /* 0x0003e40000000800 */
[----:B-1----:R-:W-:-:S06]  /*4590*/  FFMA.FTZ R4, R46, UR6, -R5 ;  /* 0x000000062e047c23 */ /* 0x002fcc0008010805 */
[----:B------:R1:W-:Y:S02]  /*45a0*/  MUFU.EX2 R201, R4 ;  /* 0x0000000400c97308 */ /* 0x0003e40000000800 */
[----:B-1----:R-:W-:Y:S01]  /*45b0*/  FFMA.FTZ R4, R81, UR6, -R5 ;  /* 0x0000000651047c23 */ /* 0x002fe20008010805 */
[----:B------:R-:W-:Y:S01]  /*45c0*/  FSEL R81, R207, -INF , !P6 ;  /* 0xff800000cf517808 */ /* 0x000fe20007000000 */
[----:B------:R-:W-:Y:S01]  /*45d0*/  IMAD.MOV.U32 R207, RZ, RZ, R148 ;  /* 0x000000ffffcf7224 */ /* 0x000fe200078e0094 */
[----:B------:R-:W-:-:S03]  /*45e0*/  ISETP.GE.AND P6, PT, R59, R9, PT ;  /* 0x000000093b00720c */ /* 0x000fc60003fc6270 */
[----:B------:R1:W-:Y:S01]  /*45f0*/  MUFU.EX2 R200, R4 ;  /* 0x0000000400c87308 */ /* 0x0003e20000000800 */
[----:B------:R-:W-:Y:S02]  /*4600*/  FMNMX.FTZ R2, R81, R2, !PT ;  /* 0x0000000251027209 */ /* 0x000fe40007810000 */
[----:B------:R-:W-:Y:S02]  /*4610*/  FSEL R105, R105, -INF , !P6 ;  /* 0xff80000069697808 */ /* 0x000fe40007000000 */
[----:B------:R-:W-:Y:S02]  /*4620*/  FMNMX.FTZ R2, R85, R2, !PT ;  /* 0x0000000255027209 */ /* 0x000fe40007810000 */
[----:B------:R-:W-:Y:S02]  /*4630*/  ISETP.NE.AND P6, PT, R112, RZ, PT ;  /* 0x000000ff7000720c */ /* 0x000fe40003fc5270 */
[----:B------:R-:W-:Y:S01]  /*4640*/  FSEL R112, R249, -INF , !P1 ;  /* 0xff800000f9707808 */ /* 0x000fe20004800000 */
[----:B-1----:R-:W-:-:S04]  /*4650*/  FFMA.FTZ R4, R84, UR6, -R5 ;  /* 0x0000000654047c23 */ /* 0x002fc80008010805 */
[----:B------:R1:W-:Y:S02]  /*4660*/  MUFU.EX2 R199, R4 ;  /* 0x0000000400c77308 */ /* 0x0003e40000000800 */
[----:B-1----:R-:W-:Y:S01]  /*4670*/  FMNMX.FTZ R4, R130, R3, !PT ;  /* 0x0000000382047209 */ /* 0x002fe20007810000 */
[----:B------:R-:W-:Y:S01]  /*4680*/  FFMA.FTZ R3, R86, UR6, -R5 ;  /* 0x0000000656037c23 */ /* 0x000fe20008010805 */
[----:B------:R-:W-:Y:S01]  /*4690*/  FSEL R86, R243, -INF , !P5 ;  /* 0xff800000f3567808 */ /* 0x000fe20006800000 */
[----:B------:R-:W-:Y:S01]  /*46a0*/  IMAD.MOV.U32 R243, RZ, RZ, R144 ;  /* 0x000000fffff37224 */ /* 0x000fe200078e0090 */
[----:B------:R-:W-:Y:S02]  /*46b0*/  ISETP.GE.AND P5, PT, R56, R9, PT ;  /* 0x000000093800720c */ /* 0x000fe40003fa6270 */
[----:B------:R1:W-:Y:S01]  /*46c0*/  MUFU.EX2 R197, R3 ;  /* 0x0000000300c57308 */ /* 0x0003e20000000800 */
[----:B------:R-:W-:Y:S01]  /*46d0*/  FMNMX.FTZ R2, R86, R2, !PT ;  /* 0x0000000256027209 */ /* 0x000fe20007810000 */
[----:B------:R-:W2:Y:S01]  /*46e0*/  SHFL.BFLY PT, R11, R4, 0x2, 0x1f ;  /* 0x0c401f00040b7f89 */ /* 0x000ea200000e0000 */
[----:B------:R-:W-:-:S02]  /*46f0*/  P2R R10, PR, RZ, 0x20 ;  /* 0x00000020ff0a7803 */ /* 0x000fc40000000000 */
[----:B------:R-:W-:Y:S02]  /*4700*/  FMNMX.FTZ R2, R94, R2, !PT ;  /* 0x000000025e027209 */ /* 0x000fe40007810000 */
[----:B------:R-:W-:Y:S02]  /*4710*/  ISETP.NE.AND P0, PT, R10, RZ, PT ;  /* 0x000000ff0a00720c */ /* 0x000fe40003f05270 */
[-C--:B------:R-:W-:Y:S02]  /*4720*/  ISETP.GE.AND P5, PT, R61, R9.reuse, PT ;  /* 0x000000093d00720c */ /* 0x080fe40003fa6270 */
[----:B------:R-:W-:Y:S01]  /*4730*/  FSEL R102, R223, -INF , !P0 ;  /* 0xff800000df667808 */ /* 0x000fe20004000000 */
[----:B------:R-:W-:Y:S01]  /*4740*/  IMAD.MOV.U32 R223, RZ, RZ, R124 ;  /* 0x000000ffffdf7224 */ /* 0x000fe200078e007c */
[----:B------:R-:W-:Y:S01]  /*4750*/  FSEL R108, R234, -INF , !P5 ;  /* 0xff800000ea6c7808 */ /* 0x000fe20006800000 */
[----:B------:R-:W-:Y:S01]  /*4760*/  IMAD.MOV.U32 R234, RZ, RZ, R121 ;  /* 0x000000ffffea7224 */ /* 0x000fe200078e0079 */
[----:B------:R-:W-:Y:S01]  /*4770*/  ISETP.GE.AND P0, PT, R63, R9, PT ;  /* 0x000000093f00720c */ /* 0x000fe20003f06270 */
[----:B-1----:R-:W-:-:S03]  /*4780*/  FFMA.FTZ R3, R51, UR6, -R5 ;  /* 0x0000000633037c23 */ /* 0x002fc60008010805 */
[----:B------:R-:W-:Y:S01]  /*4790*/  FSEL R115, R115, -INF , !P0 ;  /* 0xff80000073737808 */ /* 0x000fe20004000000 */
[----:B------:R1:W-:Y:S01]  /*47a0*/  MUFU.EX2 R196, R3 ;  /* 0x0000000300c47308 */ /* 0x0003e20000000800 */
[----:B--2---:R-:W-:-:S05]  /*47b0*/  FMNMX.FTZ R4, R4, R11, !PT ;  /* 0x0000000b04047209 */ /* 0x004fca0007810000 */
[----:B------:R-:W2:Y:S01]  /*47c0*/  SHFL.BFLY PT, R136, R4, 0x1, 0x1f ;  /* 0x0c201f0004887f89 */ /* 0x000ea200000e0000 */
[----:B-1----:R-:W-:Y:S01]  /*47d0*/  FFMA.FTZ R3, R87, UR6, -R5 ;  /* 0x0000000657037c23 */ /* 0x002fe20008010805 */
[----:B------:R-:W-:Y:S01]  /*47e0*/  FSEL R87, R211, -INF , !P2 ;  /* 0xff800000d3577808 */ /* 0x000fe20005000000 */
[----:B------:R-:W-:Y:S01]  /*47f0*/  IMAD.MOV.U32 R211, RZ, RZ, R133 ;  /* 0x000000ffffd37224 */ /* 0x000fe200078e0085 */
[----:B------:R-:W-:Y:S01]  /*4800*/  ISETP.GE.AND P2, PT, R65, R9, PT ;  /* 0x000000094100720c */ /* 0x000fe20003f46270 */
[----:B------:R1:W-:Y:S01]  /*4810*/  MUFU.EX2 R189, R3 ;  /* 0x0000000300bd7308 */ /* 0x0003e20000000800 */
[----:B------:R-:W-:Y:S02]  /*4820*/  FMNMX.FTZ R2, R87, R2, !PT ;  /* 0x0000000257027209 */ /* 0x000fe40007810000 */
[----:B------:R-:W-:Y:S01]  /*4830*/  FSEL R109, R235, -INF , !P2 ;  /* 0xff800000eb6d7808 */ /* 0x000fe20005000000 */
[----:B------:R-:W-:Y:S01]  /*4840*/  IMAD.MOV.U32 R235, RZ, RZ, R116 ;  /* 0x000000ffffeb7224 */ /* 0x000fe200078e0074 */
[----:B------:R-:W-:-:S04]  /*4850*/  FMNMX.FTZ R2, R99, R2, !PT ;  /* 0x0000000263027209 */ /* 0x000fc80007810000 */
[----:B------:R-:W-:Y:S02]  /*4860*/  FMNMX.FTZ R2, R100, R2, !PT ;  /* 0x0000000264027209 */ /* 0x000fe40007810000 */
[----:B--2---:R-:W-:Y:S01]  /*4870*/  FMNMX.FTZ R136, R4, R136, !PT ;  /* 0x0000008804887209 */ /* 0x004fe20007810000 */
[----:B-1----:R-:W-:-:S04]  /*4880*/  FFMA.FTZ R3, R60, UR6, -R5 ;  /* 0x000000063c037c23 */ /* 0x002fc80008010805 */
[C---:B------:R-:W-:Y:S01]  /*4890*/  FMUL.FTZ R4, R136.reuse, UR6 ;  /* 0x0000000688047c20 */ /* 0x040fe20008410000 */
[----:B------:R-:W-:Y:S01]  /*48a0*/  FSETP.NEU.FTZ.AND P0, PT, R136, -INF , PT ;  /* 0xff8000008800780b */ /* 0x000fe20003f1d000 */
[----:B------:R1:W-:Y:S03]  /*48b0*/  MUFU.EX2 R188, R3 ;  /* 0x0000000300bc7308 */ /* 0x0003e60000000800 */
[----:B------:R-:W-:-:S05]  /*48c0*/  FSEL R4, R4, RZ, P0 ;  /* 0x000000ff04047208 */ /* 0x000fca0000000000 */
[----:B------:R-:W-:-:S04]  /*48d0*/  FFMA.FTZ R10, R29, UR6, -R4 ;  /* 0x000000061d0a7c23 */ /* 0x000fc80008010804 */
        /* <DEDUP_REMOVED lines=9> */
[----:B------:R-:W-:-:S04]  /*4970*/  FMNMX.FTZ R2, R102, R2, !PT ;  /* 0x0000000266027209 */ /* 0x000fc80007810000 */
[----:B------:R-:W-:-:S04]  /*4980*/  FMNMX.FTZ R2, R105, R2, !PT ;  /* 0x0000000269027209 */ /* 0x000fc80007810000 */
[----:B------:R-:W-:-:S04]  /*4990*/  FMNMX.FTZ R2, R106, R2, !PT ;  /* 0x000000026a027209 */ /* 0x000fc80007810000 */
[----:B------:R-:W-:Y:S01]  /*49a0*/  FMNMX.FTZ R2, R108, R2, !PT ;  /* 0x000000026c027209 */ /* 0x000fe20007810000 */
[----:B-1----:R-:W-:-:S03]  /*49b0*/  FFMA.FTZ R3, R67, UR6, -R5 ;  /* 0x0000000643037c23 */ /* 0x002fc60008010805 */
[----:B------:R-:W-:Y:S01]  /*49c0*/  FMNMX.FTZ R2, R109, R2, !PT ;  /* 0x000000026d027209 */ /* 0x000fe20007810000 */
[----:B------:R1:W-:Y:S03]  /*49d0*/  MUFU.EX2 R186, R3 ;  /* 0x0000000300ba7308 */ /* 0x0003e60000000800 */
[----:B------:R-:W-:-:S04]  /*49e0*/  FMNMX.FTZ R2, R112, R2, !PT ;  /* 0x0000000270027209 */ /* 0x000fc80007810000 */
[----:B------:R-:W-:-:S04]  /*49f0*/  FMNMX.FTZ R2, R115, R2, !PT ;  /* 0x0000000273027209 */ /* 0x000fc80007810000 */
[----:B------:R-:W-:-:S04]  /*4a00*/  FMNMX.FTZ R2, R116, R2, !PT ;  /* 0x0000000274027209 */ /* 0x000fc80007810000 */
[----:B------:R-:W-:Y:S01]  /*4a10*/  FMNMX.FTZ R2, R119, R2, !PT ;  /* 0x0000000277027209 */ /* 0x000fe20007810000 */
[----:B-1----:R-:W-:-:S04]  /*4a20*/  FFMA.FTZ R3, R89, UR6, -R5 ;  /* 0x0000000659037c23 */ /* 0x002fc80008010805 */
[----:B------:R-:W1:Y:S01]  /*4a30*/  SHFL.BFLY PT, R11, R2, 0x2, 0x1f ;  /* 0x0c401f00020b7f89 */ /* 0x000e6200000e0000 */
[----:B------:R2:W-:Y:S02]  /*4a40*/  MUFU.EX2 R185, R3 ;  /* 0x0000000300b97308 */ /* 0x0005e40000000800 */
[----:B--2---:R-:W-:-:S06]  /*4a50*/  FFMA.FTZ R3, R68, UR6, -R5 ;  /* 0x0000000644037c23 */ /* 0x004fcc0008010805 */
[----:B------:R2:W-:Y:S01]  /*4a60*/  MUFU.EX2 R184, R3 ;  /* 0x0000000300b87308 */ /* 0x0005e20000000800 */
[----:B-1----:R-:W-:-:S05]  /*4a70*/  FMNMX.FTZ R2, R2, R11, !PT ;  /* 0x0000000b02027209 */ /* 0x002fca0007810000 */
[----:B------:R-:W1:Y:S01]  /*4a80*/  SHFL.BFLY PT, R10, R2, 0x1, 0x1f ;  /* 0x0c201f00020a7f89 */ /* 0x000e6200000e0000 */
[----:B--2---:R-:W-:-:S04]  /*4a90*/  FFMA.FTZ R3, R90, UR6, -R5 ;  /* 0x000000065a037c23 */ /* 0x004fc80008010805 */
[----:B------:R2:W-:Y:S01]  /*4aa0*/  MUFU.EX2 R183, R3 ;  /* 0x0000000300b77308 */ /* 0x0005e20000000800 */
[----:B-1----:R-:W-:Y:S01]  /*4ab0*/  FMNMX.FTZ R84, R2, R10, !PT ;  /* 0x0000000a02547209 */ /* 0x002fe20007810000 */
[----:B------:R-:W-:Y:S01]  /*4ac0*/  FFMA.FTZ R2, R14, UR6, -R4 ;  /* 0x000000060e027c23 */ /* 0x000fe20008010804 */
[----:B------:R-:W-:Y:S02]  /*4ad0*/  IMAD R10, R214, 0x20, R182 ;  /* 0x00000020d60a7824 */ /* 0x000fe400078e02b6 */
[----:B------:R-:W-:-:S03]  /*4ae0*/  FSETP.NEU.FTZ.AND P0, PT, R84, -INF , PT ;  /* 0xff8000005400780b */ /* 0x000fc60003f1d000 */
[----:B------:R1:W-:Y:S01]  /*4af0*/  MUFU.EX2 R179, R2 ;  /* 0x0000000200b37308 */ /* 0x0003e20000000800 */
[----:B--2---:R-:W-:-:S07]  /*4b00*/  FFMA.FTZ R3, R15, UR6, -R4 ;  /* 0x000000060f037c23 */ /* 0x004fce0008010804 */
[----:B------:R2:W-:Y:S01]  /*4b10*/  MUFU.EX2 R128, R3 ;  /* 0x0000000300807308 */ /* 0x0005e20000000800 */
[----:B-1----:R-:W-:-:S07]  /*4b20*/  FFMA.FTZ R2, R13, UR6, -R4 ;  /* 0x000000060d027c23 */ /* 0x002fce0008010804 */
[----:B------:R1:W-:Y:S01]  /*4b30*/  MUFU.EX2 R182, R2 ;  /* 0x0000000200b67308 */ /* 0x0003e20000000800 */
[----:B--2---:R-:W-:-:S07]  /*4b40*/  FFMA.FTZ R3, R48, UR6, -R4 ;  /* 0x0000000630037c23 */ /* 0x004fce0008010804 */
[----:B------:R2:W-:Y:S01]  /*4b50*/  MUFU.EX2 R126, R3 ;  /* 0x00000003007e7308 */ /* 0x0005e20000000800 */
[----:B-1----:R-:W-:-:S05]  /*4b60*/  IMAD.IADD R2, R213, 0x1, R10 ;  /* 0x00000001d5027824 */ /* 0x002fca00078e020a */
[----:B------:R-:W-:Y:S01]  /*4b70*/  LEA R213, R2, UR4, 0x1 ;  /* 0x0000000402d57c11 */ /* 0x000fe2000f8e08ff */
[----:B------:R-:W-:Y:S01]  /*4b80*/  FFMA.FTZ R2, R169, UR6, -R5 ;  /* 0x00000006a9027c23 */ /* 0x000fe20008010805 */
[----:B--2---:R-:W-:-:S03]  /*4b90*/  FFMA.FTZ R3, R50, UR6, -R4 ;  /* 0x0000000632037c23 */ /* 0x004fc60008010804 */
[----:B------:R-:W-:Y:S01]  /*4ba0*/  IMAD R214, R0, 0x2, R213 ;  /* 0x0000000200d67824 */ /* 0x000fe200078e02d5 */
[----:B------:R-:W-:Y:S01]  /*4bb0*/  LDSM.16.MT88.4 R20, [R213+0x4000] ;  /* 0x00400000d514783b */ /* 0x000fe20000004200 */
[----:B------:R1:W-:Y:S03]  /*4bc0*/  MUFU.EX2 R135, R3 ;  /* 0x0000000300877308 */ /* 0x0003e60000000800 */
[----:B------:R-:W-:Y:S04]  /*4bd0*/  LDSM.16.MT88.4 R32, [R214+0x4400] ;  /* 0x00440000d620783b */ /* 0x000fe80000004200 */
[----:B------:R-:W-:Y:S01]  /*4be0*/  LDSM.16.MT88.4 R148, [R213+0x5c00] ;  /* 0x005c0000d594783b */ /* 0x000fe20000004200 */
[----:B-1----:R-:W-:-:S04]  /*4bf0*/  FFMA.FTZ R3, R49, UR6, -R4 ;  /* 0x0000000631037c23 */ /* 0x002fc80008010804 */
[----:B------:R1:W2:Y:S02]  /*4c00*/  MUFU.EX2 R139, R3 ;  /* 0x00000003008b7308 */ /* 0x0002a40000000800 */
[----:B-1----:R-:W-:Y:S01]  /*4c10*/  FFMA.FTZ R3, R47, UR6, -R4 ;  /* 0x000000062f037c23 */ /* 0x002fe20008010804 */
[----:B--2---:R-:W-:-:S05]  /*4c20*/  F2FP.F16.F32.PACK_AB R14, R139, R135 ;  /* 0x000000878b0e723e */ /* 0x004fca00000000ff */
[----:B------:R1:W-:Y:S02]  /*4c30*/  MUFU.EX2 R160, R3 ;  /* 0x0000000300a07308 */ /* 0x0003e40000000800 */
[----:B-1----:R-:W-:-:S06]  /*4c40*/  FFMA.FTZ R3, R30, UR6, -R4 ;  /* 0x000000061e037c23 */ /* 0x002fcc0008010804 */
[----:B------:R1:W-:Y:S02]  /*4c50*/  MUFU.EX2 R161, R3 ;  /* 0x0000000300a17308 */ /* 0x0003e40000000800 */
[--C-:B-1----:R-:W-:Y:S02]  /*4c60*/  FFMA.FTZ R3, R28, UR6, -R4.reuse ;  /* 0x000000061c037c23 */ /* 0x102fe40008010804 */
[----:B------:R-:W-:Y:S04]  /*4c70*/  LDSM.16.MT88.4 R28, [R213+0x4400] ;  /* 0x00440000d51c783b */ /* 0x000fe80000004200 */
[----:B------:R1:W-:Y:S02]  /*4c80*/  MUFU.EX2 R163, R3 ;  /* 0x0000000300a37308 */ /* 0x0003e40000000800 */
[----:B-1----:R-:W-:-:S06]  /*4c90*/  FFMA.FTZ R3, R27, UR6, -R4 ;  /* 0x000000061b037c23 */ /* 0x002fcc0008010804 */
[----:B------:R1:W-:Y:S02]  /*4ca0*/  MUFU.EX2 R175, R3 ;  /* 0x0000000300af7308 */ /* 0x0003e40000000800 */
[----:B-1----:R-:W-:-:S06]  /*4cb0*/  FFMA.FTZ R3, R26, UR6, -R4 ;  /* 0x000000061a037c23 */ /* 0x002fcc0008010804 */
[----:B------:R1:W-:Y:S02]  /*4cc0*/  MUFU.EX2 R177, R3 ;  /* 0x0000000300b17308 */ /* 0x0003e40000000800 */
[--C-:B-1----:R-:W-:Y:S02]  /*4cd0*/  FFMA.FTZ R3, R25, UR6, -R4.reuse ;  /* 0x0000000619037c23 */ /* 0x102fe40008010804 */
[----:B------:R-:W1:Y:S04]  /*4ce0*/  LDSM.16.MT88.4 R24, [R214+0x4000] ;  /* 0x00400000d618783b */ /* 0x000e680000004200 */
[----:B------:R2:W-:Y:S02]  /*4cf0*/  MUFU.EX2 R178, R3 ;  /* 0x0000000300b27308 */ /* 0x0005e40000000800 */
[----:B--2---:R-:W-:Y:S01]  /*4d00*/  FFMA.FTZ R3, R17, UR6, -R4 ;  /* 0x0000000611037c23 */ /* 0x004fe20008010804 */
[----:B------:R-:W-:-:S05]  /*4d10*/  F2FP.F16.F32.PACK_AB R17, R164, R165 ;  /* 0x000000a5a411723e */ /* 0x000fca00000000ff */
[----:B------:R2:W-:Y:S02]  /*4d20*/  MUFU.EX2 R181, R3 ;  /* 0x0000000300b57308 */ /* 0x0005e40000000800 */
[----:B--2---:R-:W-:-:S05]  /*4d30*/  FMUL.FTZ R3, R84, UR6 ;  /* 0x0000000654037c20 */ /* 0x004fca0008410000 */
[----:B------:R-:W-:-:S05]  /*4d40*/  FSEL R3, R3, RZ, P0 ;  /* 0x000000ff03037208 */ /* 0x000fca0000000000 */
[--C-:B------:R-:W-:Y:S01]  /*4d50*/  FFMA.FTZ R0, R16, UR6, -R3.reuse ;  /* 0x0000000610007c23 */ /* 0x100fe20008010803 */
[----:B------:R-:W-:Y:S01]  /*4d60*/  FFMA.FTZ R10, R12, UR6, -R3 ;  /* 0x000000060c0a7c23 */ /* 0x000fe20008010803 */
[----:B------:R-:W-:Y:S02]  /*4d70*/  F2FP.F16.F32.PACK_AB R12, R126, R128 ;  /* 0x000000807e0c723e */ /* 0x000fe400000000ff */
[----:B------:R2:W-:Y:S01]  /*4d80*/  MUFU.EX2 R11, R0 ;  /* 0x00000000000b7308 */ /* 0x0005e20000000800 */
[----:B------:R-:W-:-:S07]  /*4d90*/  F2FP.F16.F32.PACK_AB R16, R248, R171 ;  /* 0x000000abf810723e */ /* 0x000fce00000000ff */
[----:B------:R-:W3:Y:S01]  /*4da0*/  MUFU.EX2 R114, R10 ;  /* 0x0000000a00727308 */ /* 0x000ee20000000800 */
[----:B--2---:R-:W-:-:S07]  /*4db0*/  FFMA.FTZ R0, R72, UR6, -R3 ;  /* 0x0000000648007c23 */ /* 0x004fce0008010803 */
[----:B------:R2:W-:Y:S01]  /*4dc0*/  MUFU.EX2 R118, R0 ;  /* 0x0000000000767308 */ /* 0x0005e20000000800 */
[----:B---3--:R-:W-:Y:S01]  /*4dd0*/  F2FP.F16.F32.PACK_AB R13, R11, R114 ;  /* 0x000000720b0d723e */ /* 0x008fe200000000ff */
[----:B------:R-:W-:-:S06]  /*4de0*/  FADD.FTZ R10, R171, R248 ;  /* 0x000000f8ab0a7221 */ /* 0x000fcc0000010000 */
[----:B------:R-:W-:Y:S01]  /*4df0*/  MUFU.EX2 R248, R2 ;  /* 0x0000000200f87308 */ /* 0x000fe20000000800 */
[----:B--2---:R-:W-:-:S07]  /*4e00*/  FFMA.FTZ R0, R70, UR6, -R3 ;  /* 0x0000000646007c23 */ /* 0x004fce0008010803 */
[----:B------:R2:W3:Y:S02]  /*4e10*/  MUFU.EX2 R122, R0 ;  /* 0x00000000007a7308 */ /* 0x0004e40000000800 */
[----:B--2---:R-:W-:Y:S01]  /*4e20*/  FFMA.FTZ R0, R18, UR6, -R4 ;  /* 0x0000000612007c23 */ /* 0x004fe20008010804 */
[----:B---3--:R-:W-:Y:S02]  /*4e30*/  F2FP.F16.F32.PACK_AB R15, R122, R118 ;  /* 0x000000767a0f723e */ /* 0x008fe400000000ff */
[----:B------:R-:W-:-:S03]  /*4e40*/  F2FP.F16.F32.PACK_AB R18, R141, R140 ;  /* 0x0000008c8d12723e */ /* 0x000fc600000000ff */
[----:B------:R2:W-:Y:S02]  /*4e50*/  MUFU.EX2 R176, R0 ;  /* 0x0000000000b07308 */ /* 0x0005e40000000800 */
[C---:B-1----:R-:W-:Y:S06]  /*4e60*/  HMMA.16816.F32 R40, R12.reuse, R24, RZ ;  /* 0x000000180c28723c */ /* 0x042fec00000018ff */
[C---:B------:R-:W-:Y:S06]  /*4e70*/  HMMA.16816.F32 R44, R12.reuse, R22, RZ ;  /* 0x000000160c2c723c */ /* 0x040fec00000018ff */
[----:B------:R-:W-:Y:S01]  /*4e80*/  HMMA.16816.F32 R48, R12, R26, RZ ;  /* 0x0000001a0c30723c */ /* 0x000fe200000018ff */
[----:B--2---:R-:W-:-:S04]  /*4e90*/  FFMA.FTZ R0, R69, UR6, -R3 ;  /* 0x0000000645007c23 */ /* 0x004fc80008010803 */
[----:B------:R1:W-:Y:S01]  /*4ea0*/  MUFU.EX2 R127, R0 ;  /* 0x00000000007f7308 */ /* 0x0003e20000000800 */
[C---:B------:R-:W-:Y:S06]  /*4eb0*/  HMMA.16816.F32 R52, R16.reuse, R24, RZ ;  /* 0x000000181034723c */ /* 0x040fec00000018ff */
[----:B------:R-:W-:Y:S01]  /*4ec0*/  HMMA.16816.F32 R64, R16, R26, RZ ;  /* 0x0000001a1040723c */ /* 0x000fe200000018ff */
[----:B------:R-:W2:Y:S01]  /*4ed0*/  LDSM.16.MT88.4 R24, [R213+0x4800] ;  /* 0x00480000d518783b */ /* 0x000ea20000004200 */
[----:B-1----:R-:W-:-:S04]  /*4ee0*/  FFMA.FTZ R0, R37, UR6, -R3 ;  /* 0x0000000625007c23 */ /* 0x002fc80008010803 */
[----:B------:R-:W-:Y:S01]  /*4ef0*/  HMMA.16816.F32 R36, R12, R20, RZ ;  /* 0x000000140c24723c */ /* 0x000fe200000018ff */
[----:B------:R1:W3:Y:S06]  /*4f00*/  MUFU.EX2 R131, R0 ;  /* 0x0000000000837308 */ /* 0x0002ec0000000800 */
[----:B------:R-:W-:Y:S02]  /*4f10*/  F2FP.F16.F32.PACK_AB R12, R161, R160 ;  /* 0x000000a0a10c723e */ /* 0x000fe400000000ff */
[----:B------:R-:W-:Y:S01]  /*4f20*/  F2FP.F16.F32.PACK_AB R14, R163, R162 ;  /* 0x000000a2a30e723e */ /* 0x000fe200000000ff */
[----:B-1----:R-:W-:Y:S01]  /*4f30*/  FFMA.FTZ R0, R73, UR6, -R3 ;  /* 0x0000000649007c23 */ /* 0x002fe20008010803 */
[----:B---3--:R-:W-:-:S03]  /*4f40*/  F2FP.F16.F32.PACK_AB R13, R131, R127 ;  /* 0x0000007f830d723e */ /* 0x008fc600000000ff */
[----:B------:R1:W-:Y:S02]  /*4f50*/  MUFU.EX2 R133, R0 ;  /* 0x0000000000857308 */ /* 0x0003e40000000800 */
[----:B-1----:R-:W-:Y:S02]  /*4f60*/  FFMA.FTZ R0, R74, UR6, -R3 ;  /* 0x000000064a007c23 */ /* 0x002fe40008010803 */
[C---:B------:R-:W-:Y:S04]  /*4f70*/  HMMA.16816.F32 R72, R16.reuse, R20, RZ ;  /* 0x000000141048723c */ /* 0x040fe800000018ff */
[----:B------:R1:W3:Y:S02]  /*4f80*/  MUFU.EX2 R134, R0 ;  /* 0x0000000000867308 */ /* 0x0002e40000000800 */
[----:B-1----:R-:W-:Y:S01]  /*4f90*/  FFMA.FTZ R0, R71, UR6, -R4 ;  /* 0x0000000647007c23 */ /* 0x002fe20008010804 */
[----:B---3--:R-:W-:Y:S01]  /*4fa0*/  F2FP.F16.F32.PACK_AB R15, R134, R133 ;  /* 0x00000085860f723e */ /* 0x008fe200000000ff */
[----:B------:R-:W-:Y:S01]  /*4fb0*/  HMMA.16816.F32 R68, R16, R22, RZ ;  /* 0x000000161044723c */ /* 0x000fe200000018ff */
[----:B------:R-:W1:Y:S03]  /*4fc0*/  LDSM.16.MT88.4 R20, [R214+0x4800] ;  /* 0x00480000d614783b */ /* 0x000e660000004200 */
[----:B------:R3:W-:Y:S02]  /*4fd0*/  MUFU.EX2 R174, R0 ;  /* 0x0000000000ae7308 */ /* 0x0007e40000000800 */
[----:B------:R-:W-:Y:S01]  /*4fe0*/  HMMA.16816.F32 R56, R12, R32, R40 ;  /* 0x000000200c38723c */ /* 0x000fe20000001828 */
[----:B------:R-:W-:-:S02]  /*4ff0*/  F2FP.F16.F32.PACK_AB R16, R190, R191 ;  /* 0x000000bfbe10723e */ /* 0x000fc400000000ff */
[----:B------:R-:W-:Y:S02]  /*5000*/  F2FP.F16.F32.PACK_AB R17, R227, R236 ;  /* 0x000000ece311723e */ /* 0x000fe400000000ff */
[----:B------:R-:W-:Y:S01]  /*5010*/  F2FP.F16.F32.PACK_AB R18, R234, R235 ;  /* 0x000000ebea12723e */ /* 0x000fe200000000ff */
[----:B------:R-:W-:Y:S01]  /*5020*/  HMMA.16816.F32 R60, R12, R28, R36 ;  /* 0x0000001c0c3c723c */ /* 0x000fe20000001824 */
[----:B------:R-:W-:-:S05]  /*5030*/  F2FP.F16.F32.PACK_AB R19, R219, R218 ;  /* 0x000000dadb13723e */ /* 0x000fca00000000ff */
[----:B------:R-:W-:Y:S01]  /*5040*/  HMMA.16816.F32 R40, R12, R30, R44 ;  /* 0x0000001e0c28723c */ /* 0x000fe2000000182c */
[----:B---3--:R-:W-:-:S04]  /*5050*/  FFMA.FTZ R0, R76, UR6, -R4 ;  /* 0x000000064c007c23 */ /* 0x008fc80008010804 */
[----:B------:R3:W-:Y:S01]  /*5060*/  MUFU.EX2 R173, R0 ;  /* 0x0000000000ad7308 */ /* 0x0007e20000000800 */
[----:B------:R-:W-:Y:S06]  /*5070*/  HMMA.16816.F32 R44, R12, R34, R48 ;  /* 0x000000220c2c723c */ /* 0x000fec0000001830 */
[----:B------:R-:W-:Y:S01]  /*5080*/  HMMA.16816.F32 R72, R16, R28, R72 ;  /* 0x0000001c1048723c */ /* 0x000fe20000001848 */
[----:B------:R-:W-:Y:S02]  /*5090*/  F2FP.F16.F32.PACK_AB R12, R177, R175 ;  /* 0x000000afb10c723e */ /* 0x000fe400000000ff */
[----:B------:R-:W-:-:S03]  /*50a0*/  F2FP.F16.F32.PACK_AB R14, R181, R178 ;  /* 0x000000b2b50e723e */ /* 0x000fc600000000ff */
[----:B------:R-:W-:Y:S01]  /*50b0*/  HMMA.16816.F32 R48, R16, R30, R68 ;  /* 0x0000001e1030723c */ /* 0x000fe20000001844 */
[----:B------:R-:W-:Y:S01]  /*50c0*/  LDSM.16.MT88.4 R28, [R214+0x4c00] ;  /* 0x004c0000d61c783b */ /* 0x000fe20000004200 */
[----:B---3--:R-:W-:-:S04]  /*50d0*/  FFMA.FTZ R0, R77, UR6, -R4 ;  /* 0x000000064d007c23 */ /* 0x008fc80008010804 */
[----:B------:R-:W-:Y:S01]  /*50e0*/  HMMA.16816.F32 R36, R16, R34, R64 ;  /* 0x000000221024723c */ /* 0x000fe20000001840 */
[----:B------:R3:W-:Y:S02]  /*50f0*/  MUFU.EX2 R172, R0 ;  /* 0x0000000000ac7308 */ /* 0x0007e40000000800 */
[----:B---3--:R-:W-:-:S06]  /*5100*/  FFMA.FTZ R0, R79, UR6, -R3 ;  /* 0x000000064f007c23 */ /* 0x008fcc0008010803 */
[----:B------:R3:W-:Y:S02]  /*5110*/  MUFU.EX2 R123, R0 ;  /* 0x00000000007b7308 */ /* 0x0007e40000000800 */
[----:B---3--:R-:W-:-:S06]  /*5120*/  FFMA.FTZ R0, R83, UR6, -R3 ;  /* 0x0000000653007c23 */ /* 0x008fcc0008010803 */
[----:B------:R3:W4:Y:S02]  /*5130*/  MUFU.EX2 R124, R0 ;  /* 0x00000000007c7308 */ /* 0x0007240000000800 */
[----:B---3--:R-:W-:Y:S01]  /*5140*/  FFMA.FTZ R0, R91, UR6, -R3 ;  /* 0x000000065b007c23 */ /* 0x008fe20008010803 */
[----:B----4-:R-:W-:-:S05]  /*5150*/  F2FP.F16.F32.PACK_AB R13, R124, R123 ;  /* 0x0000007b7c0d723e */ /* 0x010fca00000000ff */
[----:B------:R3:W-:Y:S02]  /*5160*/  MUFU.EX2 R117, R0 ;  /* 0x0000000000757308 */ /* 0x0007e40000000800 */
[----:B---3--:R-:W-:-:S06]  /*5170*/  FFMA.FTZ R0, R93, UR6, -R3 ;  /* 0x000000065d007c23 */ /* 0x008fcc0008010803 */
[----:B------:R3:W4:Y:S02]  /*5180*/  MUFU.EX2 R120, R0 ;  /* 0x0000000000787308 */ /* 0x0007240000000800 */
[----:B---3--:R-:W-:Y:S01]  /*5190*/  FFMA.FTZ R0, R78, UR6, -R4 ;  /* 0x000000064e007c23 */ /* 0x008fe20008010804 */
[----:B----4-:R-:W-:Y:S01]  /*51a0*/  F2FP.F16.F32.PACK_AB R15, R120, R117 ;  /* 0x00000075780f723e */ /* 0x010fe200000000ff */
[----:B------:R-:W-:Y:S01]  /*51b0*/  HMMA.16816.F32 R76, R16, R32, R52 ;  /* 0x00000020104c723c */ /* 0x000fe20000001834 */
[----:B------:R-:W3:Y:S03]  /*51c0*/  LDSM.16.MT88.4 R32, [R213+0x4c00] ;  /* 0x004c0000d520783b */ /* 0x000ee60000004200 */
[----:B------:R4:W-:Y:S02]  /*51d0*/  MUFU.EX2 R132, R0 ;  /* 0x0000000000847308 */ /* 0x0009e40000000800 */
[----:B--2---:R-:W-:Y:S01]  /*51e0*/  HMMA.16816.F32 R52, R12, R24, R60 ;  /* 0x000000180c34723c */ /* 0x004fe2000000183c */
[----:B------:R-:W-:-:S02]  /*51f0*/  F2FP.F16.F32.PACK_AB R16, R222, R223 ;  /* 0x000000dfde10723e */ /* 0x000fc400000000ff */
[----:B------:R-:W-:Y:S02]  /*5200*/  F2FP.F16.F32.PACK_AB R17, R228, R224 ;  /* 0x000000e0e411723e */ /* 0x000fe400000000ff */
[----:B------:R-:W-:Y:S01]  /*5210*/  F2FP.F16.F32.PACK_AB R18, R246, R247 ;  /* 0x000000f7f612723e */ /* 0x000fe200000000ff */
[----:B-1----:R-:W-:Y:S01]  /*5220*/  HMMA.16816.F32 R68, R12, R20, R56 ;  /* 0x000000140c44723c */ /* 0x002fe20000001838 */
[----:B------:R-:W-:-:S05]  /*5230*/  F2FP.F16.F32.PACK_AB R19, R208, R209 ;  /* 0x000000d1d013723e */ /* 0x000fca00000000ff */
[----:B------:R-:W-:Y:S01]  /*5240*/  HMMA.16816.F32 R56, R12, R22, R44 ;  /* 0x000000160c38723c */ /* 0x000fe2000000182c */
[----:B----4-:R-:W-:-:S04]  /*5250*/  FFMA.FTZ R0, R82, UR6, -R4 ;  /* 0x0000000652007c23 */ /* 0x010fc80008010804 */
[----:B------:R1:W-:Y:S01]  /*5260*/  MUFU.EX2 R125, R0 ;  /* 0x00000000007d7308 */ /* 0x0003e20000000800 */
[----:B------:R-:W-:Y:S06]  /*5270*/  HMMA.16816.F32 R72, R16, R24, R72 ;  /* 0x000000181048723c */ /* 0x000fec0000001848 */
[-C--:B------:R-:W-:Y:S06]  /*5280*/  HMMA.16816.F32 R40, R12, R26.reuse, R40 ;  /* 0x0000001a0c28723c */ /* 0x080fec0000001828 */
[----:B------:R-:W-:Y:S01]  /*5290*/  HMMA.16816.F32 R64, R16, R26, R48 ;  /* 0x0000001a1040723c */ /* 0x000fe20000001830 */
[----:B------:R-:W2:Y:S01]  /*52a0*/  LDSM.16.MT88.4 R24, [R213+0x5000] ;  /* 0x00500000d518783b */ /* 0x000ea20000004200 */
[----:B------:R-:W-:Y:S01]  /*52b0*/  F2FP.F16.F32.PACK_AB R12, R182, R179 ;  /* 0x000000b3b60c723e */ /* 0x000fe200000000ff */
[----:B-1----:R-:W-:Y:S01]  /*52c0*/  FFMA.FTZ R0, R92, UR6, -R4 ;  /* 0x000000065c007c23 */ /* 0x002fe20008010804 */
[----:B------:R-:W-:-:S02]  /*52d0*/  F2FP.F16.F32.PACK_AB R14, R174, R176 ;  /* 0x000000b0ae0e723e */ /* 0x000fc400000000ff */
[C---:B------:R-:W-:Y:S01]  /*52e0*/  HMMA.16816.F32 R60, R16.reuse, R20, R76 ;  /* 0x00000014103c723c */ /* 0x040fe2000000184c */
[----:B------:R1:W-:Y:S05]  /*52f0*/  MUFU.EX2 R121, R0 ;  /* 0x0000000000797308 */ /* 0x0003ea0000000800 */
[----:B------:R-:W-:Y:S01]  /*5300*/  HMMA.16816.F32 R48, R16, R22, R36 ;  /* 0x000000161030723c */ /* 0x000fe20000001824 */
[----:B------:R-:W4:Y:S06]  /*5310*/  LDSM.16.MT88.4 R20, [R214+0x5000] ;  /* 0x00500000d614783b */ /* 0x000f2c0000004200 */
[----:B------:R-:W-:-:S02]  /*5320*/  F2FP.F16.F32.PACK_AB R16, R210, R211 ;  /* 0x000000d3d210723e */ /* 0x000fc400000000ff */
[----:B------:R-:W-:Y:S02]  /*5330*/  F2FP.F16.F32.PACK_AB R17, R204, R205 ;  /* 0x000000cdcc11723e */ /* 0x000fe400000000ff */
[----:B------:R-:W-:Y:S01]  /*5340*/  F2FP.F16.F32.PACK_AB R18, R242, R243 ;  /* 0x000000f3f212723e */ /* 0x000fe200000000ff */
[----:B-1----:R-:W-:Y:S01]  /*5350*/  FFMA.FTZ R0, R96, UR6, -R3 ;  /* 0x0000000660007c23 */ /* 0x002fe20008010803 */
[----:B------:R-:W-:-:S03]  /*5360*/  F2FP.F16.F32.PACK_AB R19, R202, R203 ;  /* 0x000000cbca13723e */ /* 0x000fc600000000ff */
[----:B------:R1:W-:Y:S04]  /*5370*/  MUFU.EX2 R96, R0 ;  /* 0x0000000000607308 */ /* 0x0003e80000000800 */
[----:B---3--:R-:W-:Y:S01]  /*5380*/  HMMA.16816.F32 R72, R16, R32, R72 ;  /* 0x000000201048723c */ /* 0x008fe20000001848 */
[----:B-1----:R-:W-:-:S04]  /*5390*/  FFMA.FTZ R0, R95, UR6, -R3 ;  /* 0x000000065f007c23 */ /* 0x002fc80008010803 */
        /* <DEDUP_REMOVED lines=12> */
[----:B-1----:R-:W-:Y:S01]  /*5460*/  FFMA.FTZ R0, R98, UR6, -R4 ;  /* 0x0000000662007c23 */ /* 0x002fe20008010804 */
[----:B------:R-:W-:-:S03]  /*5470*/  IMAD.MOV.U32 R98, RZ, RZ, R141 ;  /* 0x000000ffff627224 */ /* 0x000fc600078e008d */
[----:B------:R1:W-:Y:S01]  /*5480*/  MUFU.EX2 R93, R0 ;  /* 0x00000000005d7308 */ /* 0x0003e20000000800 */
[----:B------:R-:W-:Y:S06]  /*5490*/  HMMA.16816.F32 R36, R12, R28, R68 ;  /* 0x0000001c0c24723c */ /* 0x000fec0000001844 */
[----:B------:R-:W-:Y:S01]  /*54a0*/  HMMA.16816.F32 R68, R16, R34, R64 ;  /* 0x000000221044723c */ /* 0x000fe20000001840 */
[----:B------:R-:W3:Y:S01]  /*54b0*/  LDSM.16.MT88.4 R32, [R213+0x5400] ;  /* 0x00540000d520783b */ /* 0x000ee20000004200 */
[----:B------:R-:W-:Y:S02]  /*54c0*/  F2FP.F16.F32.PACK_AB R12, R172, R173 ;  /* 0x000000adac0c723e */ /* 0x000fe400000000ff */
[----:B------:R-:W-:-:S02]  /*54d0*/  F2FP.F16.F32.PACK_AB R14, R125, R132 ;  /* 0x000000847d0e723e */ /* 0x000fc400000000ff */
[----:B------:R-:W-:Y:S01]  /*54e0*/  HMMA.16816.F32 R64, R16, R28, R60 ;  /* 0x0000001c1040723c */ /* 0x000fe2000000183c */
[----:B-1----:R-:W-:Y:S01]  /*54f0*/  FFMA.FTZ R0, R101, UR6, -R4 ;  /* 0x0000000665007c23 */ /* 0x002fe20008010804 */
[----:B------:R-:W-:-:S04]  /*5500*/  IMAD.MOV.U32 R101, RZ, RZ, R140 ;  /* 0x000000ffff657224 */ /* 0x000fc800078e008c */
[----:B------:R-:W-:Y:S01]  /*5510*/  HMMA.16816.F32 R60, R16, R30, R48 ;  /* 0x0000001e103c723c */ /* 0x000fe20000001830 */
[----:B------:R-:W1:Y:S01]  /*5520*/  LDSM.16.MT88.4 R28, [R214+0x5400] ;  /* 0x00540000d61c783b */ /* 0x000e620000004200 */
[----:B------:R5:W-:Y:S01]  /*5530*/  MUFU.EX2 R90, R0 ;  /* 0x00000000005a7308 */ /* 0x000be20000000800 */
[----:B------:R-:W-:-:S04]  /*5540*/  FADD.FTZ R10, R101, R10 ;  /* 0x0000000a650a7221 */ /* 0x000fc80000010000 */
[----:B------:R-:W-:Y:S02]  /*5550*/  F2FP.F16.F32.PACK_AB R16, R206, R207 ;  /* 0x000000cfce10723e */ /* 0x000fe400000000ff */
[----:B------:R-:W-:Y:S02]  /*5560*/  F2FP.F16.F32.PACK_AB R17, R200, R201 ;  /* 0x000000c9c811723e */ /* 0x000fe400000000ff */
[----:B------:R-:W-:Y:S02]  /*5570*/  F2FP.F16.F32.PACK_AB R18, R232, R233 ;  /* 0x000000e9e812723e */ /* 0x000fe400000000ff */
[----:B------:R-:W-:Y:S01]  /*5580*/  F2FP.F16.F32.PACK_AB R19, R198, R199 ;  /* 0x000000c7c613723e */ /* 0x000fe200000000ff */
[----:B-----5:R-:W-:-:S06]  /*5590*/  FFMA.FTZ R0, R85, UR6, -R3 ;  /* 0x0000000655007c23 */ /* 0x020fcc0008010803 */
[C---:B--2---:R-:W-:Y:S01]  /*55a0*/  HMMA.16816.F32 R48, R16.reuse, R26, R68 ;  /* 0x0000001a1030723c */ /* 0x044fe20000001844 */
[----:B------:R2:W-:Y:S05]  /*55b0*/  MUFU.EX2 R89, R0 ;  /* 0x0000000000597308 */ /* 0x0005ea0000000800 */
[----:B----4-:R-:W-:Y:S01]  /*55c0*/  HMMA.16816.F32 R64, R16, R20, R64 ;  /* 0x000000141040723c */ /* 0x010fe20000001840 */
[----:B--2---:R-:W-:-:S04]  /*55d0*/  FFMA.FTZ R0, R86, UR6, -R3 ;  /* 0x0000000656007c23 */ /* 0x004fc80008010803 */
[----:B------:R2:W4:Y:S02]  /*55e0*/  MUFU.EX2 R85, R0 ;  /* 0x0000000000557308 */ /* 0x0005240000000800 */
[----:B--2---:R-:W-:Y:S01]  /*55f0*/  FFMA.FTZ R0, R94, UR6, -R3 ;  /* 0x000000065e007c23 */ /* 0x004fe20008010803 */
[----:B----4-:R-:W-:-:S05]  /*5600*/  F2FP.F16.F32.PACK_AB R13, R85, R89 ;  /* 0x00000059550d723e */ /* 0x010fca00000000ff */
[----:B------:R2:W-:Y:S02]  /*5610*/  MUFU.EX2 R81, R0 ;  /* 0x0000000000517308 */ /* 0x0005e40000000800 */
[----:B--2---:R-:W-:-:S06]  /*5620*/  FFMA.FTZ R0, R87, UR6, -R3 ;  /* 0x0000000657007c23 */ /* 0x004fcc0008010803 */
[----:B------:R2:W4:Y:S02]  /*5630*/  MUFU.EX2 R82, R0 ;  /* 0x0000000000527308 */ /* 0x0005240000000800 */
[----:B--2---:R-:W-:Y:S01]  /*5640*/  FFMA.FTZ R0, R103, UR6, -R4 ;  /* 0x0000000667007c23 */ /* 0x004fe20008010804 */
[----:B----4-:R-:W-:-:S05]  /*5650*/  F2FP.F16.F32.PACK_AB R15, R82, R81 ;  /* 0x00000051520f723e */ /* 0x010fca00000000ff */
[----:B------:R2:W-:Y:S02]  /*5660*/  MUFU.EX2 R86, R0 ;  /* 0x0000000000567308 */ /* 0x0005e40000000800 */
[C---:B------:R-:W-:Y:S06]  /*5670*/  HMMA.16816.F32 R140, R12.reuse, R24, R44 ;  /* 0x000000180c8c723c */ /* 0x040fec000000182c */
[----:B------:R-:W-:Y:S06]  /*5680*/  HMMA.16816.F32 R44, R12, R22, R56 ;  /* 0x000000160c2c723c */ /* 0x000fec0000001838 */
[----:B------:R-:W-:Y:S01]  /*5690*/  HMMA.16816.F32 R56, R16, R24, R72 ;  /* 0x000000181038723c */ /* 0x000fe20000001848 */
[----:B--2---:R-:W-:-:S04]  /*56a0*/  FFMA.FTZ R0, R104, UR6, -R4 ;  /* 0x0000000668007c23 */ /* 0x004fc80008010804 */
[----:B------:R2:W4:Y:S01]  /*56b0*/  MUFU.EX2 R83, R0 ;  /* 0x0000000000537308 */ /* 0x0005220000000800 */
[C---:B------:R-:W-:Y:S01]  /*56c0*/  HMMA.16816.F32 R52, R12.reuse, R26, R40 ;  /* 0x0000001a0c34723c */ /* 0x040fe20000001828 */
[----:B------:R-:W-:Y:S05]  /*56d0*/  LDSM.16.MT88.4 R24, [R214+0x5800] ;  /* 0x00580000d618783b */ /* 0x000fea0000004200 */
[----:B------:R-:W-:Y:S06]  /*56e0*/  HMMA.16816.F32 R40, R12, R20, R36 ;  /* 0x000000140c28723c */ /* 0x000fec0000001824 */
[----:B------:R-:W-:Y:S01]  /*56f0*/  HMMA.16816.F32 R36, R16, R22, R60 ;  /* 0x000000161024723c */ /* 0x000fe2000000183c */
[----:B------:R-:W5:Y:S01]  /*5700*/  LDSM.16.MT88.4 R20, [R213+0x5800] ;  /* 0x00580000d514783b */ /* 0x000f620000004200 */
[----:B------:R-:W-:Y:S01]  /*5710*/  F2FP.F16.F32.PACK_AB R12, R97, R121 ;  /* 0x00000079610c723e */ /* 0x000fe200000000ff */
[----:B--2---:R-:W-:Y:S01]  /*5720*/  FFMA.FTZ R0, R107, UR6, -R4 ;  /* 0x000000066b007c23 */ /* 0x004fe20008010804 */
[----:B------:R-:W-:-:S03]  /*5730*/  F2FP.F16.F32.PACK_AB R14, R90, R93 ;  /* 0x0000005d5a0e723e */ /* 0x000fc600000000ff */
[----:B----4-:R-:W-:Y:S01]  /*5740*/  F2FP.F16.F32.PACK_AB R16, R83, R86 ;  /* 0x000000565310723e */ /* 0x010fe200000000ff */
[----:B------:R2:W-:Y:S02]  /*5750*/  MUFU.EX2 R80, R0 ;  /* 0x0000000000507308 */ /* 0x0005e40000000800 */
[----:B--2---:R-:W-:-:S06]  /*5760*/  FFMA.FTZ R0, R99, UR6, -R3 ;  /* 0x0000000663007c23 */ /* 0x004fcc0008010803 */
[----:B------:R2:W-:Y:S02]  /*5770*/  MUFU.EX2 R79, R0 ;  /* 0x00000000004f7308 */ /* 0x0005e40000000800 */
[----:B--2---:R-:W-:-:S06]  /*5780*/  FFMA.FTZ R0, R100, UR6, -R3 ;  /* 0x0000000664007c23 */ /* 0x004fcc0008010803 */
        /* <DEDUP_REMOVED lines=8> */
[----:B------:R2:W4:Y:S02]  /*5810*/  MUFU.EX2 R72, R0 ;  /* 0x0000000000487308 */ /* 0x0005240000000800 */
[C---:B---3--:R-:W-:Y:S06]  /*5820*/  HMMA.16816.F32 R140, R12.reuse, R32, R140 ;  /* 0x000000200c8c723c */ /* 0x048fec000000188c */
[C---:B------:R-:W-:Y:S06]  /*5830*/  HMMA.16816.F32 R52, R12.reuse, R34, R52 ;  /* 0x000000220c34723c */ /* 0x040fec0000001834 */
[----:B-1----:R-:W-:Y:S01]  /*5840*/  HMMA.16816.F32 R156, R12, R28, R40 ;  /* 0x0000001c0c9c723c */ /* 0x002fe20000001828 */
[----:B--2---:R-:W-:Y:S01]  /*5850*/  FFMA.FTZ R0, R110, UR6, -R4 ;  /* 0x000000066e007c23 */ /* 0x004fe20008010804 */
[----:B----4-:R-:W-:-:S03]  /*5860*/  F2FP.F16.F32.PACK_AB R18, R72, R80 ;  /* 0x000000504812723e */ /* 0x010fc600000000ff */
[----:B------:R1:W-:Y:S01]  /*5870*/  MUFU.EX2 R70, R0 ;  /* 0x0000000000467308 */ /* 0x0003e20000000800 */
[----:B------:R-:W-:Y:S07]  /*5880*/  HMMA.16816.F32 R44, R12, R30, R44 ;  /* 0x0000001e0c2c723c */ /* 0x000fee000000182c */
[----:B------:R-:W-:Y:S02]  /*5890*/  F2FP.F16.F32.PACK_AB R12, R221, R238 ;  /* 0x000000eedd0c723e */ /* 0x000fe400000000ff */
[----:B------:R-:W-:-:S02]  /*58a0*/  F2FP.F16.F32.PACK_AB R13, R196, R197 ;  /* 0x000000c5c40d723e */ /* 0x000fc400000000ff */
[----:B------:R-:W-:Y:S02]  /*58b0*/  F2FP.F16.F32.PACK_AB R14, R245, R220 ;  /* 0x000000dcf50e723e */ /* 0x000fe400000000ff */
[----:B------:R-:W-:Y:S01]  /*58c0*/  F2FP.F16.F32.PACK_AB R15, R188, R189 ;  /* 0x000000bdbc0f723e */ /* 0x000fe200000000ff */
[----:B-1----:R-:W-:-:S04]  /*58d0*/  FFMA.FTZ R0, R113, UR6, -R4 ;  /* 0x0000000671007c23 */ /* 0x002fc80008010804 */
[----:B------:R1:W-:Y:S02]  /*58e0*/  MUFU.EX2 R69, R0 ;  /* 0x0000000000457308 */ /* 0x0003e40000000800 */
[C---:B------:R-:W-:Y:S06]  /*58f0*/  HMMA.16816.F32 R56, R12.reuse, R32, R56 ;  /* 0x000000200c38723c */ /* 0x040fec0000001838 */
[C---:B------:R-:W-:Y:S06]  /*5900*/  HMMA.16816.F32 R32, R12.reuse, R34, R48 ;  /* 0x000000220c20723c */ /* 0x040fec0000001830 */
[----:B------:R-:W-:Y:S01]  /*5910*/  HMMA.16816.F32 R40, R12, R28, R64 ;  /* 0x0000001c0c28723c */ /* 0x000fe20000001840 */
[----:B-1----:R-:W-:-:S05]  /*5920*/  FFMA.FTZ R0, R105, UR6, -R3 ;  /* 0x0000000669007c23 */ /* 0x002fca0008010803 */
[----:B------:R-:W-:Y:S01]  /*5930*/  HMMA.16816.F32 R28, R12, R30, R36 ;  /* 0x0000001e0c1c723c */ /* 0x000fe20000001824 */
[----:B------:R-:W1:Y:S01]  /*5940*/  LDSM.16.MT88.4 R36, [R214+0x5c00] ;  /* 0x005c0000d624783b */ /* 0x000e620000004200 */
[----:B------:R2:W-:Y:S05]  /*5950*/  MUFU.EX2 R68, R0 ;  /* 0x0000000000447308 */ /* 0x0005ea0000000800 */
[----:B------:R-:W-:Y:S02]  /*5960*/  F2FP.F16.F32.PACK_AB R12, R241, R244 ;  /* 0x000000f4f10c723e */ /* 0x000fe400000000ff */
[----:B------:R-:W-:Y:S02]  /*5970*/  F2FP.F16.F32.PACK_AB R13, R186, R187 ;  /* 0x000000bbba0d723e */ /* 0x000fe400000000ff */
[----:B------:R-:W-:-:S02]  /*5980*/  F2FP.F16.F32.PACK_AB R14, R239, R240 ;  /* 0x000000f0ef0e723e */ /* 0x000fc400000000ff */
[----:B------:R-:W-:Y:S01]  /*5990*/  F2FP.F16.F32.PACK_AB R15, R184, R185 ;  /* 0x000000b9b80f723e */ /* 0x000fe200000000ff */
[----:B--2---:R-:W-:-:S06]  /*59a0*/  FFMA.FTZ R0, R106, UR6, -R3 ;  /* 0x000000066a007c23 */ /* 0x004fcc0008010803 */
[C---:B-----5:R-:W-:Y:S01]  /*59b0*/  HMMA.16816.F32 R144, R12.reuse, R20, R56 ;  /* 0x000000140c90723c */ /* 0x060fe20000001838 */
[----:B------:R2:W3:Y:S05]  /*59c0*/  MUFU.EX2 R63, R0 ;  /* 0x00000000003f7308 */ /* 0x0004ea0000000800 */
[C---:B------:R-:W-:Y:S06]  /*59d0*/  HMMA.16816.F32 R32, R12.reuse, R22, R32 ;  /* 0x000000160c20723c */ /* 0x040fec0000001820 */
[C---:B------:R-:W-:Y:S06]  /*59e0*/  HMMA.16816.F32 R40, R12.reuse, R24, R40 ;  /* 0x000000180c28723c */ /* 0x040fec0000001828 */
[----:B------:R-:W-:Y:S01]  /*59f0*/  HMMA.16816.F32 R28, R12, R26, R28 ;  /* 0x0000001a0c1c723c */ /* 0x000fe2000000181c */
[----:B--2---:R-:W-:Y:S01]  /*5a00*/  FFMA.FTZ R0, R108, UR6, -R3 ;  /* 0x000000066c007c23 */ /* 0x004fe20008010803 */
[----:B---3--:R-:W-:-:S03]  /*5a10*/  F2FP.F16.F32.PACK_AB R17, R63, R68 ;  /* 0x000000443f11723e */ /* 0x008fc600000000ff */
[----:B------:R2:W-:Y:S02]  /*5a20*/  MUFU.EX2 R60, R0 ;  /* 0x00000000003c7308 */ /* 0x0005e40000000800 */
[----:B--2---:R-:W-:-:S06]  /*5a30*/  FFMA.FTZ R0, R109, UR6, -R3 ;  /* 0x000000066d007c23 */ /* 0x004fcc0008010803 */
[----:B------:R2:W3:Y:S02]  /*5a40*/  MUFU.EX2 R61, R0 ;  /* 0x00000000003d7308 */ /* 0x0004e40000000800 */
[----:B--2---:R-:W-:Y:S01]  /*5a50*/  FFMA.FTZ R0, R129, UR6, -R4 ;  /* 0x0000000681007c23 */ /* 0x004fe20008010804 */
[----:B---3--:R-:W-:-:S05]  /*5a60*/  F2FP.F16.F32.PACK_AB R19, R61, R60 ;  /* 0x0000003c3d13723e */ /* 0x008fca00000000ff */
[----:B------:R2:W-:Y:S02]  /*5a70*/  MUFU.EX2 R62, R0 ;  /* 0x00000000003e7308 */ /* 0x0005e40000000800 */
[C---:B------:R-:W-:Y:S06]  /*5a80*/  HMMA.16816.F32 R140, R16.reuse, R20, R140 ;  /* 0x00000014108c723c */ /* 0x040fec000000188c */
[C---:B------:R-:W-:Y:S06]  /*5a90*/  HMMA.16816.F32 R152, R16.reuse, R22, R52 ;  /* 0x000000161098723c */ /* 0x040fec0000001834 */
[----:B------:R-:W-:Y:S01]  /*5aa0*/  HMMA.16816.F32 R156, R16, R24, R156 ;  /* 0x00000018109c723c */ /* 0x000fe2000000189c */
[----:B--2---:R-:W-:Y:S01]  /*5ab0*/  FFMA.FTZ R0, R130, UR6, -R4 ;  /* 0x0000000682007c23 */ /* 0x004fe20008010804 */
[----:B------:R-:W-:-:S03]  /*5ac0*/  FADD.FTZ R4, R128, R126 ;  /* 0x0000007e80047221 */ /* 0x000fc60000010000 */
[----:B------:R2:W-:Y:S01]  /*5ad0*/  MUFU.EX2 R249, R0 ;  /* 0x0000000000f97308 */ /* 0x0005e20000000800 */
[----:B------:R-:W-:Y:S01]  /*5ae0*/  HMMA.16816.F32 R16, R16, R26, R44 ;  /* 0x0000001a1010723c */ /* 0x000fe2000000182c */
[----:B--2---:R-:W-:-:S06]  /*5af0*/  FFMA.FTZ R0, R112, UR6, -R3 ;  /* 0x0000000670007c23 */ /* 0x004fcc0008010803 */
[----:B------:R2:W-:Y:S02]  /*5b00*/  MUFU.EX2 R50, R0 ;  /* 0x0000000000327308 */ /* 0x0005e40000000800 */
[----:B--2---:R-:W-:-:S06]  /*5b10*/  FFMA.FTZ R0, R115, UR6, -R3 ;  /* 0x0000000673007c23 */ /* 0x004fcc0008010803 */
[----:B------:R2:W3:Y:S02]  /*5b20*/  MUFU.EX2 R49, R0 ;  /* 0x0000000000317308 */ /* 0x0004e40000000800 */
[--C-:B--2---:R-:W-:Y:S01]  /*5b30*/  FFMA.FTZ R0, R116, UR6, -R3.reuse ;  /* 0x0000000674007c23 */ /* 0x104fe20008010803 */
[----:B------:R-:W-:Y:S01]  /*5b40*/  FFMA.FTZ R3, R119, UR6, -R3 ;  /* 0x0000000677037c23 */ /* 0x000fe20008010803 */
[----:B---3--:R-:W-:-:S04]  /*5b50*/  F2FP.F16.F32.PACK_AB R169, R49, R50 ;  /* 0x0000003231a9723e */ /* 0x008fc800000000ff */
[----:B------:R2:W-:Y:S08]  /*5b60*/  MUFU.EX2 R48, R0 ;  /* 0x0000000000307308 */ /* 0x0005f00000000800 */
[----:B------:R3:W4:Y:S01]  /*5b70*/  MUFU.EX2 R250, R3 ;  /* 0x0000000300fa7308 */ /* 0x0007220000000800 */
[----:B--2---:R-:W-:Y:S01]  /*5b80*/  FFMA.FTZ R0, R168, UR6, -R5 ;  /* 0x00000006a8007c23 */ /* 0x004fe20008010805 */
[----:B------:R-:W-:-:S06]  /*5b90*/  F2FP.F16.F32.PACK_AB R168, R69, R70 ;  /* 0x0000004645a8723e */ /* 0x000fcc00000000ff */
[----:B------:R2:W5:Y:S01]  /*5ba0*/  MUFU.EX2 R21, R0 ;  /* 0x0000000000157308 */ /* 0x0005620000000800 */
[----:B---3--:R-:W-:Y:S01]  /*5bb0*/  FADD.FTZ R3, R165, R164 ;  /* 0x000000a4a5037221 */ /* 0x008fe20000010000 */
[----:B----4-:R-:W-:Y:S02]  /*5bc0*/  F2FP.F16.F32.PACK_AB R171, R250, R48 ;  /* 0x00000030faab723e */ /* 0x010fe400000000ff */
[----:B------:R-:W-:Y:S01]  /*5bd0*/  F2FP.F16.F32.PACK_AB R164, R229, R231 ;  /* 0x000000e7e5a4723e */ /* 0x000fe200000000ff */
[----:B------:R-:W-:Y:S01]  /*5be0*/  FADD.FTZ R2, R166, R3 ;  /* 0x00000003a6027221 */ /* 0x000fe20000010000 */
[----:B------:R-:W-:Y:S01]  /*5bf0*/  F2FP.F16.F32.PACK_AB R166, R237, R230 ;  /* 0x000000e6eda6723e */ /* 0x000fe200000000ff */
[----:B--2---:R-:W-:Y:S01]  /*5c00*/  FFMA.FTZ R0, R170, UR6, -R5 ;  /* 0x00000006aa007c23 */ /* 0x004fe20008010805 */
[----:B------:R-:W-:Y:S01]  /*5c10*/  FADD.FTZ R5, R114, R11 ;  /* 0x0000000b72057221 */ /* 0x000fe20000010000 */
[----:B------:R-:W-:Y:S02]  /*5c20*/  F2FP.F16.F32.PACK_AB R170, R249, R62 ;  /* 0x0000003ef9aa723e */ /* 0x000fe400000000ff */
[----:B------:R2:W3:Y:S01]  /*5c30*/  MUFU.EX2 R20, R0 ;  /* 0x0000000000147308 */ /* 0x0004e20000000800 */
[----:B------:R-:W-:Y:S01]  /*5c40*/  FADD.FTZ R3, R118, R5 ;  /* 0x0000000576037221 */ /* 0x000fe20000010000 */
[----:B------:R-:W-:Y:S01]  /*5c50*/  FADD.FTZ R5, R98, R10 ;  /* 0x0000000a62057221 */ /* 0x000fe20000010000 */
[----:B-----5:R-:W-:-:S02]  /*5c60*/  F2FP.F16.F32.PACK_AB R165, R21, R183 ;  /* 0x000000b715a5723e */ /* 0x020fc400000000ff */
[----:B------:R-:W-:Y:S01]  /*5c70*/  FADD.FTZ R3, R122, R3 ;  /* 0x000000037a037221 */ /* 0x000fe20000010000 */
[----:B------:R-:W-:Y:S03]  /*5c80*/  HMMA.16816.F32 R140, R168, R148, R140 ;  /* 0x00000094a88c723c */ /* 0x000fe6000000188c */
[----:B------:R-:W-:-:S03]  /*5c90*/  FADD.FTZ R3, R127, R3 ;  /* 0x000000037f037221 */ /* 0x000fc60000010000 */
[----:B------:R-:W-:Y:S01]  /*5ca0*/  HMMA.16816.F32 R152, R168, R150, R152 ;  /* 0x00000096a898723c */ /* 0x000fe20000001898 */
[----:B--2---:R-:W-:Y:S01]  /*5cb0*/  FADD.FTZ R0, R135, R4 ;  /* 0x0000000487007221 */ /* 0x004fe20000010000 */
[----:B------:R-:W-:Y:S01]  /*5cc0*/  FADD.FTZ R4, R167, R2 ;  /* 0x00000002a7047221 */ /* 0x000fe20000010000 */
[----:B---3--:R-:W-:-:S03]  /*5cd0*/  F2FP.F16.F32.PACK_AB R167, R248, R20 ;  /* 0x00000014f8a7723e */ /* 0x008fc600000000ff */
[----:B-1----:R-:W-:Y:S01]  /*5ce0*/  HMMA.16816.F32 R156, R168, R36, R156 ;  /* 0x00000024a89c723c */ /* 0x002fe2000000189c */
[----:B------:R-:W-:Y:S01]  /*5cf0*/  FADD.FTZ R2, R139, R0 ;  /* 0x000000008b027221 */ /* 0x000fe20000010000 */
[----:B------:R-:W-:Y:S01]  /*5d00*/  FADD.FTZ R0, R191, R5 ;  /* 0x00000005bf007221 */ /* 0x000fe20000010000 */
[----:B------:R-:W-:Y:S02]  /*5d10*/  FADD.FTZ R5, R236, R4 ;  /* 0x00000004ec057221 */ /* 0x000fe40000010000 */
[----:B------:R-:W-:Y:S01]  /*5d20*/  FADD.FTZ R4, R160, R2 ;  /* 0x00000002a0047221 */ /* 0x000fe20000010000 */
[----:B------:R-:W-:Y:S01]  /*5d30*/  FADD.FTZ R2, R190, R0 ;  /* 0x00000000be027221 */ /* 0x000fe20000010000 */
[----:B------:R-:W-:Y:S01]  /*5d40*/  FADD.FTZ R0, R227, R5 ;  /* 0x00000005e3007221 */ /* 0x000fe20000010000 */
[C---:B------:R-:W-:Y:S01]  /*5d50*/  HMMA.16816.F32 R144, R164.reuse, R148, R144 ;  /* 0x00000094a490723c */ /* 0x040fe20000001890 */
        /* <DEDUP_REMOVED lines=108> */
[----:B------:R-:W-:-:S02]  /*6420*/  IMAD.MOV.U32 R0, RZ, RZ, R180 ;  /* 0x000000ffff007224 */ /* 0x000fc400078e00b4 */
[-C--:B------:R-:W-:Y:S01]  /*6430*/  HMMA.16816.F32 R168, R168, R38.reuse, R16 ;  /* 0x00000026a8a8723c */ /* 0x080fe20000001810 */
[C---:B------:R-:W-:Y:S02]  /*6440*/  VIADD R224, R217.reuse, 0x400 ;  /* 0x00000400d9e07836 */ /* 0x040fe40000000000 */
[C---:B------:R-:W-:Y:S02]  /*6450*/  VIADD R223, R217.reuse, 0x800 ;  /* 0x00000800d9df7836 */ /* 0x040fe40000000000 */
[C---:B------:R-:W-:Y:S01]  /*6460*/  VIADD R222, R217.reuse, 0xc00 ;  /* 0x00000c00d9de7836 */ /* 0x040fe20000000000 */
[----:B------:R-:W-:Y:S01]  /*6470*/  HMMA.16816.F32 R164, R164, R38, R28 ;  /* 0x00000026a4a4723c */ /* 0x000fe2000000181c */
[C---:B------:R-:W-:Y:S02]  /*6480*/  VIADD R221, R217.reuse, 0x1000 ;  /* 0x00001000d9dd7836 */ /* 0x040fe40000000000 */
[C---:B------:R-:W-:Y:S02]  /*6490*/  VIADD R220, R217.reuse, 0x1400 ;  /* 0x00001400d9dc7836 */ /* 0x040fe40000000000 */
[----:B------:R-:W-:-:S02]  /*64a0*/  VIADD R219, R217, 0x1800 ;  /* 0x00001800d9db7836 */ /* 0x000fc40000000000 */
[----:B------:R-:W-:Y:S01]  /*64b0*/  VIADD R218, R217, 0x1c00 ;  /* 0x00001c00d9da7836 */ /* 0x000fe20000000000 */
[----:B------:R-:W-:-:S01]  /*64c0*/  NOP ;  /* 0x0000000000007918 */ /* 0x000fc20000000000 */
[----:B------:R-:W-:-:S15]  /*64d0*/  @!P6 BRA `(.L_x_21) ;  /* 0x000000580034e947 */ /* 0x000fde0003800000 */
[----:B------:R-:W2:Y:S01]  /*64e0*/  LDL.64 R230, [R1+0xf8] ;  /* 0x0000f80001e67983 */ /* 0x000ea20000100a00 */
[----:B------:R-:W-:Y:S01]  /*64f0*/  VIADD R2, R225, 0xfffffffe ;  /* 0xfffffffee1027836 */ /* 0x000fe20000000000 */
[----:B------:R-:W-:-:S04]  /*6500*/  DEPBAR.LE SB0, 0x0 ;  /* 0x000080000000791a */ /* 0x000fc80000000000 */
[----:B------:R-:W-:Y:S01]  /*6510*/  SHF.R.S32.HI R4, RZ, 0x1f, R2 ;  /* 0x0000001fff047819 */ /* 0x000fe20000011402 */
[----:B------:R-:W-:Y:S01]  /*6520*/  IMAD R0, R252, R2, RZ ;  /* 0x00000002fc007224 */ /* 0x000fe200078e02ff */
[----:B------:R-:W-:Y:S01]  /*6530*/  ULDC.64 UR4, c[0x0][0x220] ;  /* 0x0000880000047ab9 */ /* 0x000fe20000000a00 */
[----:B------:R-:W-:Y:S02]  /*6540*/  IMAD.SHL.U32 R12, R194, 0x40, RZ ;  /* 0x00000040c20c7824 */ /* 0x000fe400078e00ff */
[-C--:B------:R-:W-:Y:S02]  /*6550*/  IMAD R0, R4, R251.reuse, R0 ;  /* 0x000000fb04007224 */ /* 0x080fe400078e0200 */
[----:B------:R-:W-:Y:S01]  /*6560*/  VIADD R236, R225, 0xfffffffe ;  /* 0xfffffffee1ec7836 */ /* 0x000fe20000000000 */
[----:B------:R-:W-:Y:S01]  /*6570*/  BAR.SYNC.DEFER_BLOCKING 0x0 ;  /* 0x0000000000007b1d */ /* 0x000fe20000010000 */
[----:B--2---:R-:W-:-:S04]  /*6580*/  IMAD.WIDE.U32 R2, R2, R251, R230 ;  /* 0x000000fb02027225 */ /* 0x004fc800078e00e6 */
[----:B------:R-:W-:Y:S01]  /*6590*/  IMAD.IADD R3, R3, 0x1, R0 ;  /* 0x0000000103037824 */ /* 0x000fe200078e0200 */
[----:B------:R-:W-:Y:S02]  /*65a0*/  LEA R10, P0, R2, UR4, 0x1 ;  /* 0x00000004020a7c11 */ /* 0x000fe4000f8008ff */
[----:B------:R-:W-:Y:S02]  /*65b0*/  SHF.L.U64.HI R0, R194, 0x6, R195 ;  /* 0x00000006c2007819 */ /* 0x000fe400000102c3 */
[----:B------:R-:W-:Y:S02]  /*65c0*/  IADD3 R4, P2, R12, R10, RZ ;  /* 0x0000000a0c047210 */ /* 0x000fe40007f5e0ff */
[----:B------:R-:W-:Y:S02]  /*65d0*/  LEA.HI.X R11, R2, UR5, R3, 0x1, P0 ;  /* 0x00000005020b7c11 */ /* 0x000fe400080f0c03 */
[----:B------:R-:W-:-:S03]  /*65e0*/  IADD3 R2, P1, R4, R12, RZ ;  /* 0x0000000c04027210 */ /* 0x000fc60007f3e0ff */
[----:B------:R-:W-:Y:S01]  /*65f0*/  IMAD.X R5, R0, 0x1, R11, P2 ;  /* 0x0000000100057824 */ /* 0x000fe200010e060b */
[----:B------:R-:W-:Y:S01]  /*6600*/  IADD3 R12, P0, R2, R12, RZ ;  /* 0x0000000c020c7210 */ /* 0x000fe20007f1e0ff */
[----:B------:R-:W-:Y:S01]  /*6610*/  @!PT LDS RZ, [RZ] ;  /* 0x00000000fffff984 */ /* 0x000fe20000000800 */
[----:B------:R-:W-:Y:S01]  /*6620*/  @!PT LDS RZ, [RZ] ;  /* 0x00000000fffff984 */ /* 0x000fe20000000800 */
[----:B------:R-:W-:Y:S01]  /*6630*/  @!PT LDS RZ, [RZ] ;  /* 0x00000000fffff984 */ /* 0x000fe20000000800 */
[----:B------:R-:W-:Y:S02]  /*6640*/  LDGSTS.E.BYPASS.LTC128B.128 [R226+0x4000], desc[UR12][R10.64] ;  /* 0x040000000ae27fae */ /* 0x000fe4000b901d4c */
[--C-:B------:R-:W-:Y:S02]  /*6650*/  IMAD.X R3, R5, 0x1, R0.reuse, P1 ;  /* 0x0000000105037824 */ /* 0x100fe400008e0600 */
[----:B------:R-:W-:Y:S02]  /*6660*/  LDGSTS.E.BYPASS.LTC128B.128 [R226+0x4800], desc[UR12][R4.64] ;  /* 0x0480000004e27fae */ /* 0x000fe4000b901d4c */
[----:B------:R-:W-:Y:S02]  /*6670*/  IMAD.X R13, R3, 0x1, R0, P0 ;  /* 0x00000001030d7824 */ /* 0x000fe400000e0600 */
[----:B------:R-:W-:Y:S04]  /*6680*/  LDGSTS.E.BYPASS.LTC128B.128 [R226+0x5000], desc[UR12][R2.64] ;  /* 0x0500000002e27fae */ /* 0x000fe8000b901d4c */
[----:B------:R1:W-:Y:S04]  /*6690*/  LDGSTS.E.BYPASS.LTC128B.128 [R226+0x5800], desc[UR12][R12.64] ;  /* 0x058000000ce27fae */ /* 0x0003e8000b901d4c */
[----:B------:R-:W-:Y:S04]  /*66a0*/  LDSM.16.M88.4 R72, [R212+0x2800] ;  /* 0x00280000d448783b */ /* 0x000fe80000000200 */
[----:B------:R-:W-:Y:S04]  /*66b0*/  LDSM.16.M88.4 R68, [R212+0x2c00] ;  /* 0x002c0000d444783b */ /* 0x000fe80000000200 */
[----:B------:R-:W-:Y:S04]  /*66c0*/  LDSM.16.M88.4 R64, [R212+0x3000] ;  /* 0x00300000d440783b */ /* 0x000fe80000000200 */
[----:B------:R-:W-:Y:S04]  /*66d0*/  LDSM.16.M88.4 R60, [R212+0x3400] ;  /* 0x00340000d43c783b */ /* 0x000fe80000000200 */
[----:B------:R-:W-:Y:S04]  /*66e0*/  LDSM.16.M88.4 R56, [R212+0x3800] ;  /* 0x00380000d438783b */ /* 0x000fe80000000200 */
[----:B------:R-:W-:Y:S04]  /*66f0*/  LDSM.16.M88.4 R16, [R216+0x1000] ;  /* 0x00100000d810783b */ /* 0x000fe80000000200 */
[----:B-1----:R-:W1:Y:S04]  /*6700*/  LDSM.16.M88.4 R12, [R215+0x1000] ;  /* 0x00100000d70c783b */ /* 0x002e680000000200 */
[----:B------:R-:W2:Y:S04]  /*6710*/  LDSM.16.M88.4 R40, [R223] ;  /* 0x00000000df28783b */ /* 0x000ea80000000200 */
[----:B------:R-:W3:Y:S04]  /*6720*/  LDSM.16.M88.4 R36, [R222] ;  /* 0x00000000de24783b */ /* 0x000ee80000000200 */
[----:B------:R-:W4:Y:S04]  /*6730*/  LDSM.16.M88.4 R80, [R212+0x2000] ;  /* 0x00200000d450783b */ /* 0x000f280000000200 */
[----:B------:R-:W5:Y:S04]  /*6740*/  LDSM.16.M88.4 R76, [R212+0x2400] ;  /* 0x00240000d44c783b */ /* 0x000f680000000200 */
[----:B------:R-:W5:Y:S04]  /*6750*/  LDSM.16.M88.4 R52, [R212+0x3c00] ;  /* 0x003c0000d434783b */ /* 0x000f680000000200 */
[----:B------:R-:W5:Y:S04]  /*6760*/  LDSM.16.M88.4 R32, [R221] ;  /* 0x00000000dd20783b */ /* 0x000f680000000200 */
[----:B------:R-:W5:Y:S04]  /*6770*/  LDSM.16.M88.4 R28, [R220] ;  /* 0x00000000dc1c783b */ /* 0x000f680000000200 */
[----:B------:R-:W5:Y:S04]  /*6780*/  LDSM.16.M88.4 R24, [R219] ;  /* 0x00000000db18783b */ /* 0x000f680000000200 */
[----:B------:R-:W-:Y:S01]  /*6790*/  LDSM.16.M88.4 R88, [R218] ;  /* 0x00000000da58783b */ /* 0x000fe20000000200 */
[C---:B-1----:R-:W-:Y:S03]  /*67a0*/  HMMA.16816.F32 R120, R12.reuse, R72, RZ ;  /* 0x000000480c78723c */ /* 0x042fe600000018ff */
[----:B------:R-:W1:Y:S04]  /*67b0*/  LDSM.16.M88.4 R48, [R217] ;  /* 0x00000000d930783b */ /* 0x000e680000000200 */
[----:B------:R-:W1:Y:S01]  /*67c0*/  LDSM.16.M88.4 R44, [R224] ;  /* 0x00000000e02c783b */ /* 0x000e620000000200 */
[C---:B------:R-:W-:Y:S03]  /*67d0*/  HMMA.16816.F32 R112, R12.reuse, R68, RZ ;  /* 0x000000440c70723c */ /* 0x040fe600000018ff */
[----:B------:R-:W1:Y:S03]  /*67e0*/  LDSM.16.M88.4 R20, [R215] ;  /* 0x00000000d714783b */ /* 0x000e660000000200 */
[C---:B------:R-:W-:Y:S01]  /*67f0*/  HMMA.16816.F32 R108, R12.reuse, R64, RZ ;  /* 0x000000400c6c723c */ /* 0x040fe200000018ff */
[----:B------:R-:W5:Y:S01]  /*6800*/  S2R R0, SR_TID.X ;  /* 0x0000000000007919 */ /* 0x000f620000002100 */
[----:B------:R-:W0:Y:S04]  /*6810*/  LDGDEPBAR ;  /* 0x00000000000079af */ /* 0x000e280000000000 */
[C---:B------:R-:W-:Y:S06]  /*6820*/  HMMA.16816.F32 R104, R12.reuse, R60, RZ ;  /* 0x0000003c0c68723c */ /* 0x040fec00000018ff */
[----:B------:R-:W-:Y:S06]  /*6830*/  HMMA.16816.F32 R100, R12, R56, RZ ;  /* 0x000000380c64723c */ /* 0x000fec00000018ff */
[C---:B--2---:R-:W-:Y:S06]  /*6840*/  HMMA.16816.F32 R120, R16.reuse, R40, R120 ;  /* 0x000000281078723c */ /* 0x044fec0000001878 */
[----:B---3--:R-:W-:Y:S06]  /*6850*/  HMMA.16816.F32 R112, R16, R36, R112 ;  /* 0x000000241070723c */ /* 0x008fec0000001870 */
[----:B----4-:R-:W-:Y:S01]  /*6860*/  HMMA.16816.F32 R172, R12, R80, RZ ;  /* 0x000000500cac723c */ /* 0x010fe200000018ff */
[----:B-----5:R-:W-:-:S05]  /*6870*/  IMAD.SHL.U32 R0, R0, 0x2, RZ ;  /* 0x0000000200007824 */ /* 0x020fca00078e00ff */
[----:B------:R-:W-:Y:S01]  /*6880*/  HMMA.16816.F32 R128, R12, R76, RZ ;  /* 0x0000004c0c80723c */ /* 0x000fe200000018ff */
[----:B------:R-:W-:-:S04]  /*6890*/  LOP3.LUT R0, R0, 0x6, RZ, 0xc0, !PT ;  /* 0x0000000600007812 */ /* 0x000fc800078ec0ff */
[----:B------:R-:W-:Y:S01]  /*68a0*/  STL.64 [R1+0x78], R120 ;  /* 0x0000787801007387 */ /* 0x000fe20000100a00 */
[C---:B------:R-:W-:Y:S01]  /*68b0*/  HMMA.16816.F32 R96, R12.reuse, R52, RZ ;  /* 0x000000340c60723c */ /* 0x040fe200000018ff */
[----:B------:R-:W-:Y:S02]  /*68c0*/  IMAD R0, R236, 0x80, R0 ;  /* 0x00000080ec007824 */ /* 0x000fe400078e0200 */
[----:B------:R-:W-:Y:S02]  /*68d0*/  STL.64 [R1+0x80], R122 ;  /* 0x0000807a01007387 */ /* 0x000fe40000100a00 */
[C---:B------:R-:W-:Y:S01]  /*68e0*/  VIADD R11, R0.reuse, 0x11 ;  /* 0x00000011000b7836 */ /* 0x040fe20000000000 */
[----:B------:R-:W-:Y:S01]  /*68f0*/  HMMA.16816.F32 R132, R12, R82, RZ ;  /* 0x000000520c84723c */ /* 0x000fe200000018ff */
[----:B------:R-:W-:Y:S01]  /*6900*/  STL.64 [R1+0x88], R112 ;  /* 0x0000887001007387 */ /* 0x000fe20000100a00 */
[C---:B------:R-:W-:Y:S01]  /*6910*/  ISETP.GE.AND P0, PT, R0.reuse, R6, PT ;  /* 0x000000060000720c */ /* 0x040fe20003f06270 */
[----:B------:R-:W-:-:S02]  /*6920*/  VIADD R10, R0, 0x18 ;  /* 0x00000018000a7836 */ /* 0x000fc40000000000 */
[----:B------:R2:W-:Y:S01]  /*6930*/  STL.64 [R1+0x90], R114 ;  /* 0x0000907201007387 */ /* 0x0005e20000100a00 */
[----:B------:R-:W-:Y:S01]  /*6940*/  HMMA.16816.F32 R124, R12, R78, RZ ;  /* 0x0000004e0c7c723c */ /* 0x000fe200000018ff */
[C---:B------:R-:W-:Y:S02]  /*6950*/  VIADD R5, R0.reuse, 0x19 ;  /* 0x0000001900057836 */ /* 0x040fe40000000000 */
[----:B------:R-:W-:-:S03]  /*6960*/  VIADD R4, R0, 0x20 ;  /* 0x0000002000047836 */ /* 0x000fc60000000000 */
[C---:B------:R-:W-:Y:S06]  /*6970*/  HMMA.16816.F32 R116, R12.reuse, R74, RZ ;  /* 0x0000004a0c74723c */ /* 0x040fec00000018ff */
[C---:B------:R-:W-:Y:S06]  /*6980*/  HMMA.16816.F32 R188, R12.reuse, R70, RZ ;  /* 0x000000460cbc723c */ /* 0x040fec00000018ff */
[C---:B------:R-:W-:Y:S06]  /*6990*/  HMMA.16816.F32 R184, R12.reuse, R66, RZ ;  /* 0x000000420cb8723c */ /* 0x040fec00000018ff */
[C---:B------:R-:W-:Y:S06]  /*69a0*/  HMMA.16816.F32 R180, R12.reuse, R62, RZ ;  /* 0x0000003e0cb4723c */ /* 0x040fec00000018ff */
[C---:B------:R-:W-:Y:S06]  /*69b0*/  HMMA.16816.F32 R176, R12.reuse, R58, RZ ;  /* 0x0000003a0cb0723c */ /* 0x040fec00000018ff */
[----:B------:R-:W-:Y:S06]  /*69c0*/  HMMA.16816.F32 R92, R12, R54, RZ ;  /* 0x000000360c5c723c */ /* 0x000fec00000018ff */
[C---:B------:R-:W-:Y:S06]  /*69d0*/  HMMA.16816.F32 R12, R16.reuse, R32, R108 ;  /* 0x00000020100c723c */ /* 0x040fec000000186c */
[C---:B------:R-:W-:Y:S06]  /*69e0*/  HMMA.16816.F32 R104, R16.reuse, R28, R104 ;  /* 0x0000001c1068723c */ /* 0x040fec0000001868 */
[C---:B------:R-:W-:Y:S06]  /*69f0*/  HMMA.16816.F32 R100, R16.reuse, R24, R100 ;  /* 0x000000181064723c */ /* 0x040fec0000001864 */
[C---:B-1----:R-:W-:Y:S05]  /*6a00*/  HMMA.16816.F32 R200, R16.reuse, R48, R172 ;  /* 0x0000003010c8723c */ /* 0x042fea00000018ac */
[----:B------:R-:W-:Y:S01]  /*6a10*/  STL.64 [R1+0x98], R12 ;  /* 0x0000980c01007387 */ /* 0x000fe20000100a00 */
[C---:B------:R-:W-:Y:S03]  /*6a20*/  HMMA.16816.F32 R204, R16.reuse, R44, R128 ;  /* 0x0000002c10cc723c */ /* 0x040fe60000001880 */
[----:B------:R1:W-:Y:S03]  /*6a30*/  STL.64 [R1+0xa0], R14 ;  /* 0x0000a00e01007387 */ /* 0x0003e60000100a00 */
[C---:B------:R-:W-:Y:S01]  /*6a40*/  HMMA.16816.F32 R196, R16.reuse, R50, R132 ;  /* 0x0000003210c4723c */ /* 0x040fe20000001884 */
[----:B------:R-:W-:Y:S04]  /*6a50*/  STL.64 [R1+0xb8], R104 ;  /* 0x0000b86801007387 */ /* 0x000fe80000100a00 */
[----:B------:R3:W-:Y:S01]  /*6a60*/  STL.64 [R1+0xc0], R106 ;  /* 0x0000c06a01007387 */ /* 0x0007e20000100a00 */
[----:B------:R-:W-:Y:S03]  /*6a70*/  HMMA.16816.F32 R240, R16, R46, R124 ;  /* 0x0000002e10f0723c */ /* 0x000fe6000000187c */
[----:B------:R-:W-:Y:S03]  /*6a80*/  STL.64 [R1+0xc8], R100 ;  /* 0x0000c86401007387 */ /* 0x000fe60000100a00 */
[C---:B--2---:R-:W-:Y:S01]  /*6a90*/  HMMA.16816.F32 R112, R20.reuse, R82, RZ ;  /* 0x000000521470723c */ /* 0x044fe200000018ff */
[----:B------:R2:W-:Y:S05]  /*6aa0*/  STL.64 [R1+0xd0], R102 ;  /* 0x0000d06601007387 */ /* 0x0005ea0000100a00 */
[----:B------:R-:W-:Y:S06]  /*6ab0*/  HMMA.16816.F32 R108, R20, R76, RZ ;  /* 0x0000004c146c723c */ /* 0x000fec00000018ff */
[C---:B-1----:R-:W-:Y:S06]  /*6ac0*/  HMMA.16816.F32 R12, R16.reuse, R88, R96 ;  /* 0x00000058100c723c */ /* 0x042fec0000001860 */
[C---:B------:R-:W-:Y:S06]  /*6ad0*/  HMMA.16816.F32 R96, R16.reuse, R38, R188 ;  /* 0x000000261060723c */ /* 0x040fec00000018bc */
[C---:B---3--:R-:W-:Y:S06]  /*6ae0*/  HMMA.16816.F32 R104, R16.reuse, R34, R184 ;  /* 0x000000221068723c */ /* 0x048fec00000018b8 */
[----:B--2---:R-:W-:Y:S05]  /*6af0*/  HMMA.16816.F32 R100, R16, R42, R116 ;  /* 0x0000002a1064723c */ /* 0x004fea0000001874 */
[----:B------:R-:W-:Y:S01]  /*6b00*/  STL.64 [R1+0xd8], R12 ;  /* 0x0000d80c01007387 */ /* 0x000fe20000100a00 */
[C---:B------:R-:W-:Y:S03]  /*6b10*/  HMMA.16816.F32 R116, R20.reuse, R80, RZ ;  /* 0x000000501474723c */ /* 0x040fe600000018ff */
[----:B------:R-:W-:Y:S03]  /*6b20*/  STL.64 [R1+0xe0], R14 ;  /* 0x0000e00e01007387 */ /* 0x000fe60000100a00 */
[----:B------:R-:W-:Y:S01]  /*6b30*/  HMMA.16816.F32 R80, R20, R70, RZ ;  /* 0x000000461450723c */ /* 0x000fe200000018ff */
[----:B------:R-:W1:Y:S01]  /*6b40*/  LDSM.16.M88.4 R12, [R216] ;  /* 0x00000000d80c783b */ /* 0x000e620000000200 */
[----:B------:R-:W-:-:S09]  /*6b50*/  DEPBAR.LE SB0, 0x0 ;  /* 0x000080000000791a */ /* 0x000fd20000000000 */
[----:B------:R-:W-:Y:S04]  /*6b60*/  STL.64 [R1+0x28], R100 ;  /* 0x0000286401007387 */ /* 0x000fe80000100a00 */
[----:B------:R2:W-:Y:S04]  /*6b70*/  STL.64 [R1+0x30], R102 ;  /* 0x0000306601007387 */ /* 0x0005e80000100a00 */
[----:B------:R-:W-:Y:S04]  /*6b80*/  STL.64 [R1+0x38], R96 ;  /* 0x0000386001007387 */ /* 0x000fe80000100a00 */
[----:B------:R3:W-:Y:S04]  /*6b90*/  STL.64 [R1+0x40], R98 ;  /* 0x0000406201007387 */ /* 0x0007e80000100a00 */
[----:B------:R-:W-:Y:S04]  /*6ba0*/  STL.64 [R1+0x48], R104 ;  /* 0x0000486801007387 */ /* 0x000fe80000100a00 */
[----:B------:R4:W-:Y:S01]  /*6bb0*/  STL.64 [R1+0x50], R106 ;  /* 0x0000506a01007387 */ /* 0x0009e20000100a00 */
[----:B-1----:R-:W-:Y:S06]  /*6bc0*/  HMMA.16816.F32 R120, R12, R48, R116 ;  /* 0x000000300c78723c */ /* 0x002fec0000001874 */
[----:B--2---:R-:W-:Y:S01]  /*6bd0*/  HMMA.16816.F32 R100, R16, R30, R180 ;  /* 0x0000001e1064723c */ /* 0x004fe200000018b4 */
[----:B------:R-:W-:-:S02]  /*6be0*/  VIADD R48, R0, 0x58 ;  /* 0x0000005800307836 */ /* 0x000fc40000000000 */
[----:B------:R-:W-:-:S03]  /*6bf0*/  VIADD R49, R0, 0x61 ;  /* 0x0000006100317836 */ /* 0x000fc60000000000 */
[C---:B---3--:R-:W-:Y:S06]  /*6c00*/  HMMA.16816.F32 R96, R16.reuse, R26, R176 ;  /* 0x0000001a1060723c */ /* 0x048fec00000018b0 */
[----:B------:R-:W-:Y:S06]  /*6c10*/  HMMA.16816.F32 R16, R16, R90, R92 ;  /* 0x0000005a1010723c */ /* 0x000fec000000185c */
[C---:B------:R-:W-:Y:S05]  /*6c20*/  HMMA.16816.F32 R92, R20.reuse, R68, RZ ;  /* 0x00000044145c723c */ /* 0x040fea00000018ff */
[----:B------:R-:W-:Y:S01]  /*6c30*/  STL.64 [R1+0x58], R100 ;  /* 0x0000586401007387 */ /* 0x000fe20000100a00 */
[C---:B----4-:R-:W-:Y:S03]  /*6c40*/  HMMA.16816.F32 R104, R20.reuse, R78, RZ ;  /* 0x0000004e1468723c */ /* 0x050fe600000018ff */
[----:B------:R1:W-:Y:S03]  /*6c50*/  STL.64 [R1+0x60], R102 ;  /* 0x0000606601007387 */ /* 0x0003e60000100a00 */
[C---:B------:R-:W-:Y:S01]  /*6c60*/  HMMA.16816.F32 R76, R20.reuse, R64, RZ ;  /* 0x00000040144c723c */ /* 0x040fe200000018ff */
[----:B------:R-:W-:Y:S04]  /*6c70*/  STL.64 [R1+0x68], R96 ;  /* 0x0000686001007387 */ /* 0x000fe80000100a00 */
[----:B------:R2:W-:Y:S01]  /*6c80*/  STL.64 [R1+0x70], R98 ;  /* 0x0000706201007387 */ /* 0x0005e20000100a00 */
[C---:B------:R-:W-:Y:S03]  /*6c90*/  HMMA.16816.F32 R68, R20.reuse, R56, RZ ;  /* 0x000000381444723c */ /* 0x040fe600000018ff */
[----:B------:R-:W-:Y:S03]  /*6ca0*/  STL.64 [R1+0xa8], R16 ;  /* 0x0000a81001007387 */ /* 0x000fe60000100a00 */
[C---:B------:R-:W-:Y:S01]  /*6cb0*/  HMMA.16816.F32 R64, R20.reuse, R66, RZ ;  /* 0x000000421440723c */ /* 0x040fe200000018ff */
[----:B------:R3:W-:Y:S05]  /*6cc0*/  STL.64 [R1+0xb0], R18 ;  /* 0x0000b01201007387 */ /* 0x0007ea0000100a00 */
[C---:B------:R-:W-:Y:S06]  /*6cd0*/  HMMA.16816.F32 R56, R20.reuse, R58, RZ ;  /* 0x0000003a1438723c */ /* 0x040fec00000018ff */
[----:B-1----:R-:W-:Y:S06]  /*6ce0*/  HMMA.16816.F32 R100, R20, R72, RZ ;  /* 0x000000481464723c */ /* 0x002fec00000018ff */
[----:B------:R-:W-:Y:S06]  /*6cf0*/  HMMA.16816.F32 R180, R12, R36, R92 ;  /* 0x000000240cb4723c */ /* 0x000fec000000185c */
[----:B--2---:R-:W-:Y:S01]  /*6d00*/  HMMA.16816.F32 R96, R20, R74, RZ ;  /* 0x0000004a1460723c */ /* 0x004fe200000018ff */
[----:B------:R-:W-:-:S05]  /*6d10*/  VIADD R36, R0, 0x30 ;  /* 0x0000003000247836 */ /* 0x000fca0000000000 */
[C---:B------:R-:W-:Y:S06]  /*6d20*/  HMMA.16816.F32 R72, R20.reuse, R60, RZ ;  /* 0x0000003c1448723c */ /* 0x040fec00000018ff */
[C---:B---3--:R-:W-:Y:S06]  /*6d30*/  HMMA.16816.F32 R16, R20.reuse, R52, RZ ;  /* 0x000000341410723c */ /* 0x048fec00000018ff */
[----:B------:R-:W-:Y:S01]  /*6d40*/  HMMA.16816.F32 R60, R20, R62, RZ ;  /* 0x0000003e143c723c */ /* 0x000fe200000018ff */
[----:B------:R-:W-:-:S02]  /*6d50*/  VIADD R53, R0, 0x69 ;  /* 0x0000006900357836 */ /* 0x000fc40000000000 */
[----:B------:R-:W-:-:S03]  /*6d60*/  VIADD R52, R0, 0x71 ;  /* 0x0000007100347836 */ /* 0x000fc60000000000 */
[----:B------:R-:W-:Y:S06]  /*6d70*/  HMMA.16816.F32 R20, R20, R54, RZ ;  /* 0x000000361414723c */ /* 0x000fec00000018ff */
[----:B------:R-:W-:Y:S01]  /*6d80*/  HMMA.16816.F32 R92, R12, R50, R112 ;  /* 0x000000320c5c723c */ /* 0x000fe20000001870 */
[----:B------:R-:W-:-:S05]  /*6d90*/  VIADD R55, R0, 0x70 ;  /* 0x0000007000377836 */ /* 0x000fca0000000000 */
[----:B------:R-:W-:Y:S01]  /*6da0*/  HMMA.16816.F32 R124, R12, R44, R108 ;  /* 0x0000002c0c7c723c */ /* 0x000fe2000000186c */
[C---:B------:R-:W-:Y:S02]  /*6db0*/  VIADD R50, R0.reuse, 0x50 ;  /* 0x0000005000327836 */ /* 0x040fe40000000000 */
[----:B------:R-:W-:-:S03]  /*6dc0*/  VIADD R51, R0, 0x51 ;  /* 0x0000005100337836 */ /* 0x000fc60000000000 */
[----:B------:R-:W-:Y:S01]  /*6dd0*/  HMMA.16816.F32 R132, R12, R40, R100 ;  /* 0x000000280c84723c */ /* 0x000fe20000001864 */
[----:B------:R-:W-:-:S05]  /*6de0*/  VIADD R45, R0, 0x60 ;  /* 0x00000060002d7836 */ /* 0x000fca0000000000 */
[----:B------:R-:W-:Y:S01]  /*6df0*/  HMMA.16816.F32 R184, R12, R88, R16 ;  /* 0x000000580cb8723c */ /* 0x000fe20000001810 */
[C---:B------:R-:W-:Y:S02]  /*6e00*/  VIADD R40, R0.reuse, 0x39 ;  /* 0x0000003900287836 */ /* 0x040fe40000000000 */
[----:B------:R-:W-:-:S03]  /*6e10*/  VIADD R41, R0, 0x48 ;  /* 0x0000004800297836 */ /* 0x000fc60000000000 */
[C---:B------:R-:W-:Y:S01]  /*6e20*/  HMMA.16816.F32 R108, R12.reuse, R42, R96 ;  /* 0x0000002a0c6c723c */ /* 0x040fe20000001860 */
[----:B------:R-:W-:Y:S02]  /*6e30*/  FSEL R19, R120, -INF , !P0 ;  /* 0xff80000078137808 */ /* 0x000fe40004000000 */
[----:B------:R-:W-:Y:S02]  /*6e40*/  ISETP.GE.AND P3, PT, R41, R6, PT ;  /* 0x000000062900720c */ /* 0x000fe40003f66270 */
[----:B------:R-:W-:Y:S01]  /*6e50*/  FMNMX.FTZ R2, R138, R19, !PT ;  /* 0x000000138a027209 */ /* 0x000fe20007810000 */
[----:B------:R-:W-:Y:S01]  /*6e60*/  HMMA.16816.F32 R176, R12, R32, R76 ;  /* 0x000000200cb0723c */ /* 0x000fe2000000184c */
[C---:B------:R-:W-:Y:S02]  /*6e70*/  VIADD R42, R0.reuse, 0x41 ;  /* 0x00000041002a7836 */ /* 0x040fe40000000000 */
[----:B------:R-:W-:-:S03]  /*6e80*/  VIADD R43, R0, 0x49 ;  /* 0x00000049002b7836 */ /* 0x000fc60000000000 */
[C---:B------:R-:W-:Y:S01]  /*6e90*/  HMMA.16816.F32 R128, R12.reuse, R28, R72 ;  /* 0x0000001c0c80723c */ /* 0x040fe20000001848 */
[----:B------:R-:W-:Y:S01]  /*6ea0*/  VIADD R32, R0, 0x28 ;  /* 0x0000002800207836 */ /* 0x000fe20000000000 */
[-C--:B------:R-:W-:Y:S02]  /*6eb0*/  ISETP.GE.AND P5, PT, R42, R6.reuse, PT ;  /* 0x000000062a00720c */ /* 0x080fe40003fa6270 */
[----:B------:R-:W-:Y:S02]  /*6ec0*/  ISETP.GE.AND P4, PT, R43, R6, PT ;  /* 0x000000062b00720c */ /* 0x000fe40003f86270 */
[C---:B------:R-:W-:Y:S06]  /*6ed0*/  HMMA.16816.F32 R172, R12.reuse, R24, R68 ;  /* 0x000000180cac723c */ /* 0x040fec0000001844 */
[C---:B------:R-:W-:Y:S06]  /*6ee0*/  HMMA.16816.F32 R104, R12.reuse, R46, R104 ;  /* 0x0000002e0c68723c */ /* 0x040fec0000001868 */
[----:B------:R-:W-:Y:S01]  /*6ef0*/  HMMA.16816.F32 R96, R12, R38, R80 ;  /* 0x000000260c60723c */ /* 0x000fe20000001850 */
[----:B------:R-:W-:-:S02]  /*6f00*/  VIADD R47, R0, 0x59 ;  /* 0x00000059002f7836 */ /* 0x000fc40000000000 */
[----:B------:R-:W-:-:S03]  /*6f10*/  VIADD R46, R0, 0x68 ;  /* 0x00000068002e7836 */ /* 0x000fc60000000000 */
[----:B------:R-:W-:Y:S01]  /*6f20*/  HMMA.16816.F32 R100, R12, R34, R64 ;  /* 0x000000220c64723c */ /* 0x000fe20000001840 */
[C---:B------:R-:W-:Y:S02]  /*6f30*/  VIADD R38, R0.reuse, 0x38 ;  /* 0x0000003800267836 */ /* 0x040fe40000000000 */
[----:B------:R-:W-:-:S03]  /*6f40*/  VIADD R39, R0, 0x40 ;  /* 0x0000004000277836 */ /* 0x000fc60000000000 */
[----:B------:R-:W-:Y:S01]  /*6f50*/  HMMA.16816.F32 R112, R12, R30, R60 ;  /* 0x0000001e0c70723c */ /* 0x000fe2000000183c */
[C---:B------:R-:W-:Y:S02]  /*6f60*/  VIADD R34, R0.reuse, 0x29 ;  /* 0x0000002900227836 */ /* 0x040fe40000000000 */
[----:B------:R-:W-:-:S03]  /*6f70*/  VIADD R35, R0, 0x31 ;  /* 0x0000003100237836 */ /* 0x000fc60000000000 */
[C---:B------:R-:W-:Y:S01]  /*6f80*/  HMMA.16816.F32 R116, R12.reuse, R26, R56 ;  /* 0x0000001a0c74723c */ /* 0x040fe20000001838 */
[C---:B------:R-:W-:Y:S01]  /*6f90*/  VIADD R31, R0.reuse, 0x21 ;  /* 0x00000021001f7836 */ /* 0x040fe20000000000 */
[----:B------:R-:W-:Y:S01]  /*6fa0*/  BAR.SYNC.DEFER_BLOCKING 0x0 ;  /* 0x0000000000007b1d */ /* 0x000fe20000010000 */
[-C--:B------:R-:W-:Y:S02]  /*6fb0*/  ISETP.GE.AND P2, PT, R35, R6.reuse, PT ;  /* 0x000000062300720c */ /* 0x080fe40003f46270 */
[----:B------:R-:W-:Y:S01]  /*6fc0*/  FSEL R62, R177, -INF , !P5 ;  /* 0xff800000b13e7808 */ /* 0x000fe20006800000 */
[----:B------:R-:W-:Y:S01]  /*6fd0*/  HMMA.16816.F32 R88, R12, R90, R20 ;  /* 0x0000005a0c58723c */ /* 0x000fe20000001814 */
[----:B------:R-:W-:Y:S01]  /*6fe0*/  FSEL R37, R181, -INF , !P2 ;  /* 0xff800000b5257808 */ /* 0x000fe20005000000 */
[C---:B------:R-:W-:Y:S01]  /*6ff0*/  VIADD R57, R0.reuse, 0x78 ;  /* 0x0000007800397836 */ /* 0x040fe20000000000 */
[----:B------:R-:W-:Y:S01]  /*7000*/  ISETP.GE.AND P2, PT, R39, R6, PT ;  /* 0x000000062700720c */ /* 0x000fe20003f46270 */
[----:B------:R-:W-:-:S02]  /*7010*/  VIADD R59, R0, 0x79 ;  /* 0x00000079003b7836 */ /* 0x000fc40000000000 */
[----:B------:R-:W-:Y:S01]  /*7020*/  FSEL R64, R100, -INF , !P3 ;  /* 0xff80000064407808 */ /* 0x000fe20005800000 */
[----:B------:R-:W-:Y:S01]  /*7030*/  VIADD R15, R0, 0x1 ;  /* 0x00000001000f7836 */ /* 0x000fe20000000000 */
[----:B------:R-:W-:Y:S01]  /*7040*/  FSEL R61, R176, -INF , !P2 ;  /* 0xff800000b03d7808 */ /* 0x000fe20005000000 */
[C---:B------:R-:W-:Y:S01]  /*7050*/  VIADD R14, R0.reuse, 0x8 ;  /* 0x00000008000e7836 */ /* 0x040fe20000000000 */
[----:B------:R-:W-:Y:S01]  /*7060*/  FSEL R66, R101, -INF , !P4 ;  /* 0xff80000065427808 */ /* 0x000fe20006000000 */
[C---:B------:R-:W-:Y:S01]  /*7070*/  VIADD R13, R0.reuse, 0x9 ;  /* 0x00000009000d7836 */ /* 0x040fe20000000000 */
[-C--:B------:R-:W-:Y:S01]  /*7080*/  ISETP.GE.AND P1, PT, R15, R6.reuse, PT ;  /* 0x000000060f00720c */ /* 0x080fe20003f26270 */
[----:B------:R-:W-:Y:S01]  /*7090*/  VIADD R12, R0, 0x10 ;  /* 0x00000010000c7836 */ /* 0x000fe20000000000 */
[----:B------:R-:W-:Y:S02]  /*70a0*/  ISETP.GE.AND P0, PT, R14, R6, PT ;  /* 0x000000060e00720c */ /* 0x000fe40003f06270 */
[----:B------:R-:W-:-:S02]  /*70b0*/  FSEL R20, R121, -INF , !P1 ;  /* 0xff80000079147808 */ /* 0x000fc40004800000 */
[----:B------:R-:W-:Y:S02]  /*70c0*/  ISETP.GE.AND P1, PT, R13, R6, PT ;  /* 0x000000060d00720c */ /* 0x000fe40003f26270 */
[----:B------:R-:W-:Y:S02]  /*70d0*/  FSEL R25, R92, -INF , !P0 ;  /* 0xff8000005c197808 */ /* 0x000fe40004000000 */
[----:B------:R-:W-:Y:S02]  /*70e0*/  FMNMX.FTZ R2, R20, R2, !PT ;  /* 0x0000000214027209 */ /* 0x000fe40007810000 */
[----:B------:R-:W-:Y:S02]  /*70f0*/  ISETP.GE.AND P0, PT, R12, R6, PT ;  /* 0x000000060c00720c */ /* 0x000fe40003f06270 */
[----:B------:R-:W-:Y:S02]  /*7100*/  FSEL R24, R93, -INF , !P1 ;  /* 0xff8000005d187808 */ /* 0x000fe40004800000 */
[----:B------:R-:W-:-:S02]  /*7110*/  FMNMX.FTZ R2, R25, R2, !PT ;  /* 0x0000000219027209 */ /* 0x000fc40007810000 */
        /* <DEDUP_REMOVED lines=24> */
[----:B------:R-:W-:Y:S02]  /*72a0*/  FSEL R33, R180, -INF , !P0 ;  /* 0xff800000b4217808 */ /* 0x000fe40004000000 */
[----:B------:R-:W-:Y:S02]  /*72b0*/  FMNMX.FTZ R2, R30, R2, !PT ;  /* 0x000000021e027209 */ /* 0x000fe40007810000 */
[----:B------:R-:W-:Y:S02]  /*72c0*/  ISETP.GE.AND P1, PT, R38, R6, PT ;  /* 0x000000062600720c */ /* 0x000fe40003f26270 */
[----:B------:R-:W-:Y:S02]  /*72d0*/  FMNMX.FTZ R2, R33, R2, !PT ;  /* 0x0000000221027209 */ /* 0x000fe40007810000 */
[----:B------:R-:W-:Y:S02]  /*72e0*/  ISETP.GE.AND P0, PT, R40, R6, PT ;  /* 0x000000062800720c */ /* 0x000fe40003f06270 */
[----:B------:R-:W-:-:S02]  /*72f0*/  FSEL R54, R96, -INF , !P1 ;  /* 0xff80000060367808 */ /* 0x000fc40004800000 */
[----:B------:R-:W-:Y:S02]  /*7300*/  FMNMX.FTZ R2, R37, R2, !PT ;  /* 0x0000000225027209 */ /* 0x000fe40007810000 */
[----:B------:R-:W-:Y:S02]  /*7310*/  FSEL R58, R97, -INF , !P0 ;  /* 0xff800000613a7808 */ /* 0x000fe40004000000 */
[----:B------:R-:W-:Y:S02]  /*7320*/  FMNMX.FTZ R2, R54, R2, !PT ;  /* 0x0000000236027209 */ /* 0x000fe40007810000 */
[----:B------:R-:W-:Y:S02]  /*7330*/  ISETP.GE.AND P0, PT, R50, R6, PT ;  /* 0x000000063200720c */ /* 0x000fe40003f06270 */
[----:B------:R-:W-:Y:S02]  /*7340*/  FMNMX.FTZ R2, R58, R2, !PT ;  /* 0x000000023a027209 */ /* 0x000fe40007810000 */
[----:B------:R-:W-:-:S02]  /*7350*/  ISETP.GE.AND P2, PT, R51, R6, PT ;  /* 0x000000063300720c */ /* 0x000fc40003f46270 */
[----:B------:R-:W-:Y:S02]  /*7360*/  FMNMX.FTZ R2, R61, R2, !PT ;  /* 0x000000023d027209 */ /* 0x000fe40007810000 */
[----:B------:R-:W-:Y:S02]  /*7370*/  FSEL R67, R128, -INF , !P0 ;  /* 0xff80000080437808 */ /* 0x000fe40004000000 */
[----:B------:R-:W-:Y:S02]  /*7380*/  FMNMX.FTZ R2, R62, R2, !PT ;  /* 0x000000023e027209 */ /* 0x000fe40007810000 */
[----:B------:R-:W-:Y:S02]  /*7390*/  ISETP.GE.AND P1, PT, R48, R6, PT ;  /* 0x000000063000720c */ /* 0x000fe40003f26270 */
[----:B------:R-:W-:Y:S02]  /*73a0*/  FMNMX.FTZ R2, R64, R2, !PT ;  /* 0x0000000240027209 */ /* 0x000fe40007810000 */
[----:B------:R-:W-:-:S02]  /*73b0*/  FSEL R68, R129, -INF , !P2 ;  /* 0xff80000081447808 */ /* 0x000fc40005000000 */
[----:B------:R-:W-:Y:S02]  /*73c0*/  FMNMX.FTZ R2, R66, R2, !PT ;  /* 0x0000000242027209 */ /* 0x000fe40007810000 */
[----:B------:R-:W-:Y:S02]  /*73d0*/  ISETP.GE.AND P3, PT, R47, R6, PT ;  /* 0x000000062f00720c */ /* 0x000fe40003f66270 */
[----:B------:R-:W-:Y:S02]  /*73e0*/  FMNMX.FTZ R2, R67, R2, !PT ;  /* 0x0000000243027209 */ /* 0x000fe40007810000 */
        /* <DEDUP_REMOVED lines=18> */
[----:B------:R-:W-:Y:S02]  /*7510*/  FSEL R74, R184, -INF , !P3 ;  /* 0xff800000b84a7808 */ /* 0x000fe40005800000 */
[----:B------:R-:W-:Y:S02]  /*7520*/  FMNMX.FTZ R2, R77, R2, !PT ;  /* 0x000000024d027209 */ /* 0x000fe40007810000 */
[----:B------:R-:W-:-:S02]  /*7530*/  FSEL R73, R185, -INF , !P0 ;  /* 0xff800000b9497808 */ /* 0x000fc40004000000 */
[----:B------:R-:W-:Y:S02]  /*7540*/  ISETP.NE.AND P0, PT, R225, 0x2, PT ;  /* 0x00000002e100780c */ /* 0x000fe40003f05270 */
[----:B------:R-:W-:Y:S02]  /*7550*/  ISETP.GE.AND P2, PT, R57, R6, PT ;  /* 0x000000063900720c */ /* 0x000fe40003f46270 */
[----:B------:R-:W-:Y:S02]  /*7560*/  FMNMX.FTZ R2, R74, R2, !PT ;  /* 0x000000024a027209 */ /* 0x000fe40007810000 */
[----:B------:R-:W-:Y:S02]  /*7570*/  ISETP.GE.AND P1, PT, R59, R6, PT ;  /* 0x000000063b00720c */ /* 0x000fe40003f26270 */
[----:B------:R-:W-:Y:S02]  /*7580*/  FSEL R71, R88, -INF , !P2 ;  /* 0xff80000058477808 */ /* 0x000fe40005000000 */
[----:B------:R-:W-:-:S02]  /*7590*/  FMNMX.FTZ R2, R73, R2, !PT ;  /* 0x0000000249027209 */ /* 0x000fc40007810000 */
[----:B------:R-:W-:Y:S02]  /*75a0*/  FSEL R70, R89, -INF , !P1 ;  /* 0xff80000059467808 */ /* 0x000fe40004800000 */
[----:B------:R-:W-:-:S04]  /*75b0*/  FMNMX.FTZ R2, R71, R2, !PT ;  /* 0x0000000247027209 */ /* 0x000fc80007810000 */
[----:B------:R-:W-:Y:S01]  /*75c0*/  FMNMX.FTZ R18, R70, R2, !PT ;  /* 0x0000000246127209 */ /* 0x000fe20007810000 */
[----:B------:R-:W-:Y:S06]  /*75d0*/  @!P0 BRA `(.L_x_22) ;  /* 0x0000000000748947 */ /* 0x000fec0003800000 */
[----:B------:R-:W2:Y:S04]  /*75e0*/  LDL.64 R244, [R1+0x10] ;  /* 0x0000100001f47983 */ /* 0x000ea80000100a00 */
[----:B------:R-:W3:Y:S01]  /*75f0*/  LDL.64 R230, [R1+0x8] ;  /* 0x0000080001e67983 */ /* 0x000ee20000100a00 */
[----:B------:R-:W-:Y:S01]  /*7600*/  VIADD R2, R225, 0xfffffffd ;  /* 0xfffffffde1027836 */ /* 0x000fe20000000000 */
[----:B------:R-:W-:Y:S01]  /*7610*/  ULDC.64 UR4, c[0x0][0x218] ;  /* 0x0000860000047ab9 */ /* 0x000fe20000000a00 */
[----:B------:R-:W-:-:S03]  /*7620*/  IMAD.SHL.U32 R16, R192, 0x40, RZ ;  /* 0x00000040c0107824 */ /* 0x000fc600078e00ff */
[----:B------:R-:W-:-:S05]  /*7630*/  SHF.R.S32.HI R3, RZ, 0x1f, R2 ;  /* 0x0000001fff037819 */ /* 0x000fca0000011402 */
[----:B------:R-:W-:-:S04]  /*7640*/  IMAD R3, R3, R192, RZ ;  /* 0x000000c003037224 */ /* 0x000fc800078e02ff */
[C---:B------:R-:W-:Y:S02]  /*7650*/  IMAD R6, R2.reuse, R193, R3 ;  /* 0x000000c102067224 */ /* 0x040fe400078e0203 */
[----:B------:R-:W-:-:S04]  /*7660*/  IMAD.WIDE.U32 R2, R2, R192, RZ ;  /* 0x000000c002027225 */ /* 0x000fc800078e00ff */
[----:B------:R-:W-:Y:S01]  /*7670*/  IMAD.IADD R6, R3, 0x1, R6 ;  /* 0x0000000103067824 */ /* 0x000fe200078e0206 */
[----:B--2---:R-:W-:-:S04]  /*7680*/  LEA R3, P0, R2, R244, 0x7 ;  /* 0x000000f402037211 */ /* 0x004fc800078038ff */
[----:B---3--:R-:W-:Y:S02]  /*7690*/  LEA.HI.X R6, R2, R231, R6, 0x7, P0 ;  /* 0x000000e702067211 */ /* 0x008fe400000f3c06 */
[----:B------:R-:W-:-:S04]  /*76a0*/  LEA R2, P0, R3, UR4, 0x1 ;  /* 0x0000000403027c11 */ /* 0x000fc8000f8008ff */
[----:B------:R-:W-:Y:S02]  /*76b0*/  LEA.HI.X R3, R3, UR5, R6, 0x1, P0 ;  /* 0x0000000503037c11 */ /* 0x000fe400080f0c06 */
[----:B------:R-:W-:-:S03]  /*76c0*/  SHF.L.U64.HI R6, R192, 0x6, R193 ;  /* 0x00000006c0067819 */ /* 0x000fc600000102c1 */
[----:B------:R-:W-:Y:S01]  /*76d0*/  @!PT LDS RZ, [RZ] ;  /* 0x00000000fffff984 */ /* 0x000fe20000000800 */
[----:B------:R-:W-:Y:S01]  /*76e0*/  @!PT LDS RZ, [RZ] ;  /* 0x00000000fffff984 */ /* 0x000fe20000000800 */
[----:B------:R-:W-:Y:S01]  /*76f0*/  @!PT LDS RZ, [RZ] ;  /* 0x00000000fffff984 */ /* 0x000fe20000000800 */
[----:B------:R1:W-:Y:S02]  /*7700*/  LDGSTS.E.BYPASS.LTC128B.128 [R226+0x2000], desc[UR12][R2.64] ;  /* 0x0200000002e27fae */ /* 0x0003e4000b901d4c */
[----:B-1----:R-:W-:-:S05]  /*7710*/  IADD3 R2, P0, R2, R16, RZ ;  /* 0x0000001002027210 */ /* 0x002fca0007f1e0ff */
[----:B------:R-:W-:-:S05]  /*7720*/  IMAD.X R3, R3, 0x1, R6, P0 ;  /* 0x0000000103037824 */ /* 0x000fca00000e0606 */
[----:B------:R1:W-:Y:S02]  /*7730*/  LDGSTS.E.BYPASS.LTC128B.128 [R226+0x2800], desc[UR12][R2.64] ;  /* 0x0280000002e27fae */ /* 0x0003e4000b901d4c */
[----:B-1----:R-:W-:-:S04]  /*7740*/  IADD3 R2, P1, R2, R16, RZ ;  /* 0x0000001002027210 */ /* 0x002fc80007f3e0ff */
[----:B------:R-:W-:Y:S01]  /*7750*/  IADD3 R16, P0, R2, R16, RZ ;  /* 0x0000001002107210 */ /* 0x000fe20007f1e0ff */
[----:B------:R-:W-:-:S04]  /*7760*/  IMAD.X R3, R3, 0x1, R6, P1 ;  /* 0x0000000103037824 */ /* 0x000fc800008e0606 */
[----:B------:R-:W-:Y:S01]  /*7770*/  IMAD.X R17, R3, 0x1, R6, P0 ;  /* 0x0000000103117824 */ /* 0x000fe200000e0606 */
[----:B------:R1:W-:Y:S04]  /*7780*/  LDGSTS.E.BYPASS.LTC128B.128 [R226+0x3000], desc[UR12][R2.64] ;  /* 0x0300000002e27fae */ /* 0x0003e8000b901d4c */
[----:B------:R1:W-:Y:S04]  /*7790*/  LDGSTS.E.BYPASS.LTC128B.128 [R226+0x3800], desc[UR12][R16.64] ;  /* 0x0380000010e27fae */ /* 0x0003e8000b901d4c */
[----:B------:R-:W0:Y:S02]  /*77a0*/  LDGDEPBAR ;  /* 0x00000000000079af */ /* 0x000e240000000000 */
.L_x_22:
[----:B------:R-:W2:Y:S04]  /*77b0*/  LDL.LU R129, [R1+0x88] ;  /* 0x0000880001817983 */ /* 0x000ea80000300800 */
[----:B------:R-:W3:Y:S04]  /*77c0*/  LDL.LU R133, [R1+0x8c] ;  /* 0x00008c0001857983 */ /* 0x000ee80000300800 */
[----:B------:R-:W4:Y:S04]  /*77d0*/  LDL.LU R132, [R1+0x94] ;  /* 0x0000940001847983 */ /* 0x000f280000300800 */
[----:B------:R-:W5:Y:S04]  /*77e0*/  LDL.LU R105, [R1+0x3c] ;  /* 0x00003c0001697983 */ /* 0x000f680000300800 */
[----:B------:R-:W2:Y:S04]  /*77f0*/  LDL.LU R189, [R1+0x34] ;  /* 0x0000340001bd7983 */ /* 0x000ea80000300800 */
[----:B------:R-:W3:Y:S04]  /*7800*/  LDL.LU R100, [R1+0x78] ;  /* 0x0000780001647983 */ /* 0x000ee80000300800 */
[----:B------:R-:W4:Y:S04]  /*7810*/  LDL.LU R101, [R1+0x7c] ;  /* 0x00007c0001657983 */ /* 0x000f280000300800 */
[----:B------:R-:W3:Y:S04]  /*7820*/  LDL.LU R112, [R1+0x40] ;  /* 0x0000400001707983 */ /* 0x000ee80000300800 */
[----:B------:R-:W4:Y:S04]  /*7830*/  LDL.LU R172, [R1+0x38] ;  /* 0x0000380001ac7983 */ /* 0x000f280000300800 */
[----:B------:R-:W4:Y:S04]  /*7840*/  LDL.LU R125, [R1+0x2c] ;  /* 0x00002c00017d7983 */ /* 0x000f280000300800 */
[----:B------:R-:W4:Y:S04]  /*7850*/  LDL.LU R124, [R1+0x28] ;  /* 0x00002800017c7983 */ /* 0x000f280000300800 */
[----:B------:R-:W5:Y:S04]  /*7860*/  LDL.LU R188, [R1+0xa0] ;  /* 0x0000a00001bc7983 */ /* 0x000f680000300800 */
[----:B------:R-:W3:Y:S04]  /*7870*/  LDL.LU R180, [R1+0x9c] ;  /* 0x00009c0001b47983 */ /* 0x000ee80000300800 */
[----:B------:R-:W4:Y:S04]  /*7880*/  LDL.LU R228, [R1+0xb4] ;  /* 0x0000b40001e47983 */ /* 0x000f280000300800 */
[----:B------:R-:W4:Y:S04]  /*7890*/  LDL.LU R209, [R1+0xa8] ;  /* 0x0000a80001d17983 */ /* 0x000f280000300800 */
[----:B------:R-:W4:Y:S04]  /*78a0*/  LDL.LU R231, [R1+0x64] ;  /* 0x0000640001e77983 */ /* 0x000f280000300800 */
[----:B------:R-:W4:Y:S04]  /*78b0*/  LDL.LU R116, [R1+0xd8] ;  /* 0x0000d80001747983 */ /* 0x000f280000300800 */
[----:B------:R-:W4:Y:S04]  /*78c0*/  LDL.LU R181, [R1+0x48] ;  /* 0x0000480001b57983 */ /* 0x000f280000300800 */
[----:B------:R-:W4:Y:S04]  /*78d0*/  LDL.LU R233, [R1+0xa4] ;  /* 0x0000a40001e97983 */ /* 0x000f280000300800 */
[----:B------:R-:W4:Y:S04]  /*78e0*/  LDL.LU R176, [R1+0x98] ;  /* 0x0000980001b07983 */ /* 0x000f280000300800 */
[----:B------:R-:W4:Y:S04]  /*78f0*/  LDL.LU R109, [R1+0x30] ;  /* 0x00003000016d7983 */ /* 0x000f280000300800 */
[----:B------:R-:W2:Y:S04]  /*7900*/  LDL.LU R65, [R1+0x58] ;  /* 0x0000580001417983 */ /* 0x000ea80000300800 */
[----:B------:R-:W5:Y:S04]  /*7910*/  LDL.LU R63, [R1+0x60] ;  /* 0x00006000013f7983 */ /* 0x000f680000300800 */
[----:B------:R-:W4:Y:S04]  /*7920*/  LDL.LU R184, [R1+0xc8] ;  /* 0x0000c80001b87983 */ /* 0x000f280000300800 */
[----:B------:R-:W4:Y:S04]  /*7930*/  LDL.LU R235, [R1+0xdc] ;  /* 0x0000dc0001eb7983 */ /* 0x000f280000300800 */
[----:B------:R-:W4:Y:S04]  /*7940*/  LDL.LU R234, [R1+0xe4] ;  /* 0x0000e40001ea7983 */ /* 0x000f280000300800 */
        /* <DEDUP_REMOVED lines=17> */
[----:B------:R-:W4:Y:S01]  /*7a60*/  LDL.LU R82, [R1+0x6c] ;  /* 0x00006c0001527983 */ /* 0x000f220000300800 */
[----:B------:R-:W-:-:S02]  /*7a70*/  ISETP.GE.AND P2, PT, R11, R7, PT ;  /* 0x000000070b00720c */ /* 0x000fc40003f46270 */
[-C--:B------:R-:W-:Y:S01]  /*7a80*/  ISETP.GE.AND P3, PT, R12, R7.reuse, PT ;  /* 0x000000070c00720c */ /* 0x080fe20003f66270 */
[----:B-1----:R-:W1:Y:S01]  /*7a90*/  SHFL.BFLY PT, R3, R18, 0x2, 0x1f ;  /* 0x0c401f0012037f89 */ /* 0x002e6200000e0000 */
[----:B------:R-:W-:Y:S02]  /*7aa0*/  FSEL R60, R127, -INF , !P2 ;  /* 0xff8000007f3c7808 */ /* 0x000fe40005000000 */
[-C--:B------:R-:W-:Y:S01]  /*7ab0*/  ISETP.GE.AND P2, PT, R35, R7.reuse, PT ;  /* 0x000000072300720c */ /* 0x080fe20003f46270 */
[----:B------:R-:W4:Y:S01]  /*7ac0*/  LDL.LU R117, [R1+0x70] ;  /* 0x0000700001757983 */ /* 0x000f220000300800 */
[-C--:B------:R-:W-:Y:S02]  /*7ad0*/  ISETP.GE.AND P0, PT, R15, R7.reuse, PT ;  /* 0x000000070f00720c */ /* 0x080fe40003f06270 */
[----:B------:R-:W-:Y:S02]  /*7ae0*/  FSEL R56, R126, -INF , !P3 ;  /* 0xff8000007e387808 */ /* 0x000fe40005800000 */
[----:B------:R-:W-:-:S02]  /*7af0*/  ISETP.GE.AND P3, PT, R36, R7, PT ;  /* 0x000000072400720c */ /* 0x000fc40003f66270 */
[----:B------:R-:W-:Y:S02]  /*7b00*/  FSEL R17, R123, -INF , !P0 ;  /* 0xff8000007b117808 */ /* 0x000fe40004000000 */
[-C--:B------:R-:W-:Y:S02]  /*7b10*/  ISETP.GE.AND P0, PT, R31, R7.reuse, PT ;  /* 0x000000071f00720c */ /* 0x080fe40003f06270 */
[CC--:B------:R-:W-:Y:S02]  /*7b20*/  ISETP.GE.AND P1, PT, R0.reuse, R7.reuse, PT ;  /* 0x000000070000720c */ /* 0x0c0fe40003f26270 */
[----:B------:R-:W-:Y:S02]  /*7b30*/  ISETP.GE.AND P5, PT, R0, R8, PT ;  /* 0x000000080000720c */ /* 0x000fe40003fa6270 */
[----:B------:R-:W-:Y:S02]  /*7b40*/  FSEL R16, R122, -INF , !P1 ;  /* 0xff8000007a107808 */ /* 0x000fe40004800000 */
[----:B------:R-:W-:-:S02]  /*7b50*/  ISETP.GE.AND P1, PT, R4, R7, PT ;  /* 0x000000070400720c */ /* 0x000fc40003f26270 */
[----:B------:R-:W-:Y:S02]  /*7b60*/  ISETP.GE.AND P6, PT, R0, R9, PT ;  /* 0x000000090000720c */ /* 0x000fe40003fc6270 */
[----:B------:R-:W-:Y:S02]  /*7b70*/  FSEL R79, R134, -INF , !P1 ;  /* 0xff800000864f7808 */ /* 0x000fe40004800000 */
[----:B-1----:R-:W-:Y:S02]  /*7b80*/  FMNMX.FTZ R3, R18, R3, !PT ;  /* 0x0000000312037209 */ /* 0x002fe40007810000 */
[----:B------:R-:W-:-:S03]  /*7b90*/  ISETP.GE.AND P1, PT, R39, R7, PT ;  /* 0x000000072700720c */ /* 0x000fc60003f26270 */
[----:B------:R-:W1:Y:S01]  /*7ba0*/  SHFL.BFLY PT, R6, R3, 0x1, 0x1f ;  /* 0x0c201f0003067f89 */ /* 0x000e6200000e0000 */
[----:B------:R-:W-:Y:S02]  /*7bb0*/  LOP3.LUT R2, R2, 0xfffffffe, RZ, 0xc0, !PT ;  /* 0xfffffffe02027812 */ /* 0x000fe400078ec0ff */
[----:B-1----:R-:W-:-:S05]  /*7bc0*/  FMNMX.FTZ R113, R3, R6, !PT ;  /* 0x0000000603717209 */ /* 0x002fca0007810000 */
[----:B------:R-:W-:Y:S01]  /*7bd0*/  FMUL.FTZ R0, R113, UR6 ;  /* 0x0000000671007c20 */ /* 0x000fe20008410000 */
[----:B------:R-:W-:Y:S01]  /*7be0*/  ISETP.GE.AND P4, PT, R57, R7, PT ;  /* 0x000000073900720c */ /* 0x000fe20003f86270 */
[----:B--2---:R-:W-:Y:S01]  /*7bf0*/  IMAD.MOV.U32 R238, RZ, RZ, R65 ;  /* 0x000000ffffee7224 */ /* 0x004fe200078e0041 */
[----:B-----5:R-:W-:Y:S01]  /*7c00*/  MOV R128, R63 ;  /* 0x0000003f00807202 */ /* 0x020fe20000000f00 */
[----:B---3--:R-:W-:Y:S01]  /*7c10*/  IMAD.MOV.U32 R139, RZ, RZ, R80 ;  /* 0x000000ffff8b7224 */ /* 0x008fe200078e0050 */
[----:B------:R-:W-:Y:S02]  /*7c20*/  FSEL R80, R135, -INF , !P0 ;  /* 0xff80000087507808 */ /* 0x000fe40004000000 */
[----:B------:R-:W2:Y:S01]  /*7c30*/  LDL.LU R135, [R1+0x50] ;  /* 0x0000500001877983 */ /* 0x000ea20000300800 */
[----:B------:R-:W-:Y:S01]  /*7c40*/  ISETP.GE.AND P0, PT, R42, R7, PT ;  /* 0x000000072a00720c */ /* 0x000fe20003f06270 */
[----:B----4-:R-:W-:Y:S02]  /*7c50*/  IMAD.MOV.U32 R120, RZ, RZ, R81 ;  /* 0x000000ffff787224 */ /* 0x010fe400078e0051 */
[----:B------:R-:W-:-:S02]  /*7c60*/  IMAD.MOV.U32 R134, RZ, RZ, R104 ;  /* 0x000000ffff867224 */ /* 0x000fc400078e0068 */
[----:B------:R-:W-:Y:S02]  /*7c70*/  IMAD.MOV.U32 R185, RZ, RZ, R97 ;  /* 0x000000ffffb97224 */ /* 0x000fe400078e0061 */
[----:B------:R-:W-:Y:S01]  /*7c80*/  IMAD.MOV.U32 R208, RZ, RZ, R96 ;  /* 0x000000ffffd07224 */ /* 0x000fe200078e0060 */
[----:B------:R-:W-:Y:S01]  /*7c90*/  MOV R229, R93 ;  /* 0x0000005d00e57202 */ /* 0x000fe20000000f00 */
[----:B------:R-:W-:Y:S02]  /*7ca0*/  IMAD.MOV.U32 R230, RZ, RZ, R92 ;  /* 0x000000ffffe67224 */ /* 0x000fe400078e005c */
[----:B------:R-:W-:Y:S01]  /*7cb0*/  IMAD.MOV.U32 R232, RZ, RZ, R89 ;  /* 0x000000ffffe87224 */ /* 0x000fe200078e0059 */
[----:B------:R-:W-:Y:S02]  /*7cc0*/  FSEL R89, R179, -INF , !P0 ;  /* 0xff800000b3597808 */ /* 0x000fe40004000000 */
[----:B------:R-:W-:Y:S01]  /*7cd0*/  ISETP.GE.AND P0, PT, R49, R7, PT ;  /* 0x000000073100720c */ /* 0x000fe20003f06270 */
[----:B------:R-:W-:Y:S01]  /*7ce0*/  IMAD.MOV.U32 R190, RZ, RZ, R88 ;  /* 0x000000ffffbe7224 */ /* 0x000fe200078e0058 */
[----:B------:R-:W-:-:S02]  /*7cf0*/  FSEL R88, R178, -INF , !P1 ;  /* 0xff800000b2587808 */ /* 0x000fc40004800000 */
[-C--:B------:R-:W-:Y:S02]  /*7d00*/  ISETP.GE.AND P1, PT, R45, R7.reuse, PT ;  /* 0x000000072d00720c */ /* 0x080fe40003f26270 */
[----:B------:R-:W-:Y:S01]  /*7d10*/  FSEL R108, R175, -INF , !P0 ;  /* 0xff800000af6c7808 */ /* 0x000fe20004000000 */
[----:B------:R-:W-:Y:S01]  /*7d20*/  IMAD.MOV.U32 R175, RZ, RZ, R44 ;  /* 0x000000ffffaf7224 */ /* 0x000fe200078e002c */
[----:B------:R-:W-:Y:S01]  /*7d30*/  FSEL R104, R174, -INF , !P1 ;  /* 0xff800000ae687808 */ /* 0x000fe20004800000 */
[----:B------:R-:W-:Y:S01]  /*7d40*/  IMAD.MOV.U32 R191, RZ, RZ, R86 ;  /* 0x000000ffffbf7224 */ /* 0x000fe200078e0056 */
[-C--:B------:R-:W-:Y:S02]  /*7d50*/  ISETP.GE.AND P1, PT, R10, R7.reuse, PT ;  /* 0x000000070a00720c */ /* 0x080fe40003f26270 */
[----:B------:R-:W-:Y:S01]  /*7d60*/  ISETP.GE.AND P0, PT, R5, R7, PT ;  /* 0x000000070500720c */ /* 0x000fe20003f06270 */
[----:B------:R-:W-:Y:S01]  /*7d70*/  IMAD.MOV.U32 R177, RZ, RZ, R85 ;  /* 0x000000ffffb17224 */ /* 0x000fe200078e0055 */
[----:B------:R-:W-:-:S02]  /*7d80*/  FSEL R85, R183, -INF , !P2 ;  /* 0xff800000b7557808 */ /* 0x000fc40005000000 */
[----:B------:R-:W-:Y:S01]  /*7d90*/  ISETP.GE.AND P2, PT, R51, R7, PT ;  /* 0x000000073300720c */ /* 0x000fe20003f46270 */
[----:B------:R-:W-:Y:S01]  /*7da0*/  IMAD.MOV.U32 R173, RZ, RZ, R83 ;  /* 0x000000ffffad7224 */ /* 0x000fe200078e0053 */
[----:B------:R-:W-:Y:S02]  /*7db0*/  FSEL R83, R182, -INF , !P3 ;  /* 0xff800000b6537808 */ /* 0x000fe40005800000 */
[----:B------:R-:W-:Y:S02]  /*7dc0*/  FSEL R97, R131, -INF , !P2 ;  /* 0xff80000083617808 */ /* 0x000fe40005000000 */
[----:B------:R-:W-:Y:S01]  /*7dd0*/  MOV R131, R177 ;  /* 0x000000b100837202 */ /* 0x000fe20000000f00 */
[----:B------:R-:W-:Y:S01]  /*7de0*/  IMAD.MOV.U32 R177, RZ, RZ, R173 ;  /* 0x000000ffffb17224 */ /* 0x000fe200078e00ad */
[-C--:B------:R-:W-:Y:S01]  /*7df0*/  ISETP.GE.AND P3, PT, R50, R7.reuse, PT ;  /* 0x000000073200720c */ /* 0x080fe20003f66270 */
[----:B------:R-:W-:Y:S01]  /*7e00*/  IMAD.MOV.U32 R173, RZ, RZ, R236 ;  /* 0x000000ffffad7224 */ /* 0x000fe200078e00ec */
[----:B------:R-:W-:Y:S01]  /*7e10*/  FSEL R63, R106, -INF , !P1 ;  /* 0xff8000006a3f7808 */ /* 0x000fe20004800000 */
[----:B------:R-:W-:Y:S01]  /*7e20*/  IMAD.MOV.U32 R236, RZ, RZ, R232 ;  /* 0x000000ffffec7224 */ /* 0x000fe200078e00e8 */
[----:B------:R-:W-:Y:S01]  /*7e30*/  MOV R232, R230 ;  /* 0x000000e600e87202 */ /* 0x000fe20000000f00 */
[----:B------:R-:W-:Y:S01]  /*7e40*/  IMAD.MOV.U32 R230, RZ, RZ, R208 ;  /* 0x000000ffffe67224 */ /* 0x000fe200078e00d0 */
[----:B------:R-:W-:Y:S01]  /*7e50*/  FSEL R96, R130, -INF , !P3 ;  /* 0xff80000082607808 */ /* 0x000fe20005800000 */
[----:B------:R-:W-:Y:S01]  /*7e60*/  IMAD.MOV.U32 R208, RZ, RZ, R189 ;  /* 0x000000ffffd07224 */ /* 0x000fe200078e00bd */
[----:B------:R-:W3:Y:S01]  /*7e70*/  LDL.LU R130, [R1+0x90] ;  /* 0x0000900001827983 */ /* 0x000ee20000300800 */
[----:B------:R-:W-:Y:S01]  /*7e80*/  IMAD.MOV.U32 R189, RZ, RZ, R188 ;  /* 0x000000ffffbd7224 */ /* 0x000fe200078e00bc */
[----:B------:R-:W-:-:S02]  /*7e90*/  ISETP.GE.AND P3, PT, R14, R7, PT ;  /* 0x000000070e00720c */ /* 0x000fc40003f66270 */
[----:B------:R-:W4:Y:S01]  /*7ea0*/  LDL.LU R188, [R1+0xd0] ;  /* 0x0000d00001bc7983 */ /* 0x000f220000300800 */
[-C--:B------:R-:W-:Y:S02]  /*7eb0*/  ISETP.GE.AND P1, PT, R38, R7.reuse, PT ;  /* 0x000000072600720c */ /* 0x080fe40003f26270 */
[----:B------:R-:W-:Y:S02]  /*7ec0*/  FSEL R18, R94, -INF , !P3 ;  /* 0xff8000005e127808 */ /* 0x000fe40005800000 */
[-C--:B------:R-:W-:Y:S02]  /*7ed0*/  ISETP.GE.AND P3, PT, R32, R7.reuse, PT ;  /* 0x000000072000720c */ /* 0x080fe40003f66270 */
[----:B------:R-:W-:Y:S02]  /*7ee0*/  FSEL R86, R98, -INF , !P1 ;  /* 0xff80000062567808 */ /* 0x000fe40004800000 */
[----:B------:R-:W-:Y:S02]  /*7ef0*/  FSEL R81, R110, -INF , !P3 ;  /* 0xff8000006e517808 */ /* 0x000fe40005800000 */
[----:B------:R-:W-:-:S02]  /*7f00*/  ISETP.GE.AND P3, PT, R41, R7, PT ;  /* 0x000000072900720c */ /* 0x000fc40003f66270 */
[----:B------:R-:W-:Y:S02]  /*7f10*/  FSEL R65, R107, -INF , !P0 ;  /* 0xff8000006b417808 */ /* 0x000fe40004000000 */
[----:B------:R-:W-:Y:S02]  /*7f20*/  FSEL R92, R102, -INF , !P3 ;  /* 0xff800000665c7808 */ /* 0x000fe40005800000 */
[-C--:B------:R-:W-:Y:S02]  /*7f30*/  ISETP.GE.AND P3, PT, R46, R7.reuse, PT ;  /* 0x000000072e00720c */ /* 0x080fe40003f66270 */
[-C--:B------:R-:W-:Y:S02]  /*7f40*/  ISETP.GE.AND P0, PT, R40, R7.reuse, PT ;  /* 0x000000072800720c */ /* 0x080fe40003f06270 */
[----:B------:R-:W-:Y:S02]  /*7f50*/  FSEL R98, R118, -INF , !P3 ;  /* 0xff80000076627808 */ /* 0x000fe40005800000 */
[----:B------:R-:W-:-:S02]  /*7f60*/  ISETP.GE.AND P3, PT, R59, R7, PT ;  /* 0x000000073b00720c */ /* 0x000fc40003f66270 */
[----:B------:R-:W-:Y:S02]  /*7f70*/  MOV R227, R87 ;  /* 0x0000005700e37202 */ /* 0x000fe40000000f00 */
[-C--:B------:R-:W-:Y:S02]  /*7f80*/  ISETP.GE.AND P2, PT, R13, R7.reuse, PT ;  /* 0x000000070d00720c */ /* 0x080fe40003f46270 */
[----:B------:R-:W-:Y:S02]  /*7f90*/  FSEL R87, R99, -INF , !P0 ;  /* 0xff80000063577808 */ /* 0x000fe40004000000 */
[----:B------:R-:W-:Y:S02]  /*7fa0*/  ISETP.GE.AND P0, PT, R47, R7, PT ;  /* 0x000000072f00720c */ /* 0x000fe40003f06270 */
[----:B------:R-:W-:Y:S02]  /*7fb0*/  FSEL R44, R95, -INF , !P2 ;  /* 0xff8000005f2c7808 */ /* 0x000fe40005000000 */
[----:B------:R-:W-:-:S02]  /*7fc0*/  MOV R237, R82 ;  /* 0x0000005200ed7202 */ /* 0x000fc40000000f00 */
[----:B------:R-:W-:Y:S02]  /*7fd0*/  @P3 LOP3.LUT R2, R2, 0x1, RZ, 0xfc, !PT ;  /* 0x0000000102023812 */ /* 0x000fe400078efcff */
[----:B------:R-:W-:Y:S01]  /*7fe0*/  FSETP.NEU.FTZ.AND P3, PT, R113, -INF , PT ;  /* 0xff8000007100780b */ /* 0x000fe20003f7d000 */
[----:B------:R-:W-:Y:S01]  /*7ff0*/  IMAD.MOV.U32 R174, RZ, RZ, R237 ;  /* 0x000000ffffae7224 */ /* 0x000fe200078e00ed */
[-C--:B------:R-:W-:Y:S02]  /*8000*/  ISETP.GE.AND P2, PT, R34, R7.reuse, PT ;  /* 0x000000072200720c */ /* 0x080fe40003f46270 */
[----:B------:R-:W-:Y:S02]  /*8010*/  FSEL R0, R0, RZ, P3 ;  /* 0x000000ff00007208 */ /* 0x000fe40001800000 */
[----:B------:R-:W-:Y:S01]  /*8020*/  FSEL R95, R115, -INF , !P0 ;  /* 0xff800000735f7808 */ /* 0x000fe20004000000 */
[----:B------:R-:W-:Y:S01]  /*8030*/  IMAD.MOV.U32 R115, RZ, RZ, R227 ;  /* 0x000000ffff737224 */ /* 0x000fe200078e00e3 */
[----:B------:R-:W-:Y:S01]  /*8040*/  FSEL R82, R111, -INF , !P2 ;  /* 0xff8000006f527808 */ /* 0x000fe20005000000 */
[----:B------:R-:W-:Y:S01]  /*8050*/  FFMA.FTZ R3, R19, UR6, -R0 ;  /* 0x0000000613037c23 */ /* 0x000fe20008010800 */
[----:B------:R-:W-:Y:S01]  /*8060*/  IMAD.MOV.U32 R227, RZ, RZ, R191 ;  /* 0x000000ffffe37224 */ /* 0x000fe200078e00bf */
[----:B------:R-:W-:-:S02]  /*8070*/  ISETP.GE.AND P2, PT, R43, R7, PT ;  /* 0x000000072b00720c */ /* 0x000fc40003f46270 */
[----:B------:R1:W-:Y:S01]  /*8080*/  MUFU.EX2 R191, R3 ;  /* 0x0000000300bf7308 */ /* 0x0003e20000000800 */
[-C--:B------:R-:W-:Y:S02]  /*8090*/  ISETP.GE.AND P0, PT, R52, R7.reuse, PT ;  /* 0x000000073400720c */ /* 0x080fe40003f06270 */
[-C--:B------:R-:W-:Y:S02]  /*80a0*/  ISETP.GE.AND P1, PT, R48, R7.reuse, PT ;  /* 0x000000073000720c */ /* 0x080fe40003f26270 */
[----:B------:R-:W-:Y:S02]  /*80b0*/  FSEL R93, R103, -INF , !P2 ;  /* 0xff800000675d7808 */ /* 0x000fe40005000000 */
[----:B------:R-:W-:Y:S02]  /*80c0*/  ISETP.GE.AND P2, PT, R53, R7, PT ;  /* 0x000000073500720c */ /* 0x000fe40003f46270 */
[----:B------:R-:W-:Y:S01]  /*80d0*/  MOV R118, R190 ;  /* 0x000000be00767202 */ /* 0x000fe20000000f00 */
[----:B-1----:R-:W-:Y:S01]  /*80e0*/  FFMA.FTZ R3, R20, UR6, -R0 ;  /* 0x0000000614037c23 */ /* 0x002fe20008010800 */
[----:B------:R-:W-:Y:S01]  /*80f0*/  FSEL R94, R114, -INF , !P1 ;  /* 0xff800000725e7808 */ /* 0x000fe20004800000 */
[----:B------:R-:W-:-:S02]  /*8100*/  IMAD.MOV.U32 R114, RZ, RZ, R238 ;  /* 0x000000ffff727224 */ /* 0x000fc400078e00ee */
[----:B------:R1:W-:Y:S01]  /*8110*/  MUFU.EX2 R237, R3 ;  /* 0x0000000300ed7308 */ /* 0x0003e20000000800 */
[----:B------:R-:W-:Y:S02]  /*8120*/  FSEL R190, R187, -INF , !P0 ;  /* 0xff800000bbbe7808 */ /* 0x000fe40004000000 */
[----:B------:R-:W-:Y:S02]  /*8130*/  ISETP.GE.AND P0, PT, R15, R8, PT ;  /* 0x000000080f00720c */ /* 0x000fe40003f06270 */
[----:B------:R-:W-:Y:S01]  /*8140*/  FSEL R99, R119, -INF , !P2 ;  /* 0xff80000077637808 */ /* 0x000fe20005000000 */
[----:B------:R-:W-:Y:S01]  /*8150*/  IMAD.MOV.U32 R119, RZ, RZ, R180 ;  /* 0x000000ffff777224 */ /* 0x000fe200078e00b4 */
[----:B------:R-:W-:Y:S01]  /*8160*/  ISETP.GE.AND P1, PT, R55, R7, PT ;  /* 0x000000073700720c */ /* 0x000fe20003f26270 */
[----:B-1----:R-:W-:-:S04]  /*8170*/  FFMA.FTZ R3, R25, UR6, -R0 ;  /* 0x0000000619037c23 */ /* 0x002fc80008010800 */
[----:B------:R1:W-:Y:S01]  /*8180*/  MUFU.EX2 R239, R3 ;  /* 0x0000000300ef7308 */ /* 0x0003e20000000800 */
[----:B------:R-:W-:Y:S01]  /*8190*/  ISETP.GE.AND P2, PT, R15, R9, PT ;  /* 0x000000090f00720c */ /* 0x000fe20003f46270 */
[----:B------:R-:W-:Y:S01]  /*81a0*/  IMAD.MOV.U32 R180, RZ, RZ, R105 ;  /* 0x000000ffffb47224 */ /* 0x000fe200078e0069 */
[----:B------:R-:W-:Y:S01]  /*81b0*/  FSEL R105, R201, -INF , !P0 ;  /* 0xff800000c9697808 */ /* 0x000fe20004000000 */
[----:B------:R-:W-:Y:S01]  /*81c0*/  IMAD.MOV.U32 R201, RZ, RZ, R112 ;  /* 0x000000ffffc97224 */ /* 0x000fe200078e0070 */
[----:B------:R-:W-:Y:S02]  /*81d0*/  FSEL R106, R186, -INF , !P1 ;  /* 0xff800000ba6a7808 */ /* 0x000fe40004800000 */
[----:B------:R-:W-:Y:S01]  /*81e0*/  FSEL R112, R203, -INF , !P2 ;  /* 0xff800000cb707808 */ /* 0x000fe20005000000 */
[----:B-1----:R-:W-:-:S04]  /*81f0*/  FFMA.FTZ R3, R24, UR6, -R0 ;  /* 0x0000000618037c23 */ /* 0x002fc80008010800 */
[----:B------:R1:W-:Y:S01]  /*8200*/  MUFU.EX2 R238, R3 ;  /* 0x0000000300ee7308 */ /* 0x0003e20000000800 */
[----:B------:R-:W-:Y:S01]  /*8210*/  MOV R186, R236 ;  /* 0x000000ec00ba7202 */ /* 0x000fe20000000f00 */
[----:B------:R-:W-:Y:S01]  /*8220*/  IMAD.MOV.U32 R236, RZ, RZ, R232 ;  /* 0x000000ffffec7224 */ /* 0x000fe200078e00e8 */
[----:B------:R-:W-:Y:S01]  /*8230*/  LOP3.LUT P2, RZ, R2, 0x1, RZ, 0xc0, !PT ;  /* 0x0000000102ff7812 */ /* 0x000fe2000784c0ff */
[----:B------:R-:W-:Y:S01]  /*8240*/  IMAD.MOV.U32 R232, RZ, RZ, R189 ;  /* 0x000000ffffe87224 */ /* 0x000fe200078e00bd */
[----:B------:R-:W-:Y:S02]  /*8250*/  FSEL R189, R90, -INF , !P4 ;  /* 0xff8000005abd7808 */ /* 0x000fe40006000000 */
[----:B------:R-:W-:Y:S01]  /*8260*/  FSEL R90, R200, -INF , !P5 ;  /* 0xff800000c85a7808 */ /* 0x000fe20006800000 */
[----:B------:R-:W-:Y:S01]  /*8270*/  IMAD.MOV.U32 R200, RZ, RZ, R109 ;  /* 0x000000ffffc87224 */ /* 0x000fe200078e006d */
[----:B------:R-:W-:Y:S01]  /*8280*/  FSEL R187, R91, -INF , !P2 ;  /* 0xff8000005bbb7808 */ /* 0x000fe20005000000 */
[----:B-1----:R-:W-:-:S04]  /*8290*/  FFMA.FTZ R3, R23, UR6, -R0 ;  /* 0x0000000617037c23 */ /* 0x002fc80008010800 */
[----:B------:R1:W-:Y:S01]  /*82a0*/  MUFU.EX2 R244, R3 ;  /* 0x0000000300f47308 */ /* 0x0003e20000000800 */
[----:B------:R-:W-:Y:S02]  /*82b0*/  ISETP.GE.AND P2, PT, R10, R8, PT ;  /* 0x000000080a00720c */ /* 0x000fe40003f46270 */
[----:B------:R-:W-:Y:S02]  /*82c0*/  FSEL R109, R202, -INF , !P6 ;  /* 0xff800000ca6d7808 */ /* 0x000fe40007000000 */
[----:B------:R-:W-:Y:S01]  /*82d0*/  MOV R202, R176 ;  /* 0x000000b000ca7202 */ /* 0x000fe20000000f00 */
[----:B------:R-:W-:Y:S01]  /*82e0*/  IMAD.MOV.U32 R176, RZ, RZ, R101 ;  /* 0x000000ffffb07224 */ /* 0x000fe200078e0065 */
[----:B------:R-:W-:Y:S01]  /*82f0*/  FSEL R101, R240, -INF , !P2 ;  /* 0xff800000f0657808 */ /* 0x000fe20005000000 */
[----:B-1----:R-:W-:-:S04]  /*8300*/  FFMA.FTZ R3, R22, UR6, -R0 ;  /* 0x0000000616037c23 */ /* 0x002fc80008010800 */
[----:B------:R1:W-:Y:S02]  /*8310*/  MUFU.EX2 R246, R3 ;  /* 0x0000000300f67308 */ /* 0x0003e40000000800 */
[----:B-1----:R-:W-:-:S06]  /*8320*/  FFMA.FTZ R3, R21, UR6, -R0 ;  /* 0x0000000615037c23 */ /* 0x002fcc0008010800 */
[----:B------:R1:W-:Y:S02]  /*8330*/  MUFU.EX2 R240, R3 ;  /* 0x0000000300f07308 */ /* 0x0003e40000000800 */
[----:B-1----:R-:W-:-:S04]  /*8340*/  FMNMX.FTZ R3, R137, R16, !PT ;  /* 0x0000001089037209 */ /* 0x002fc80007810000 */
[----:B------:R-:W-:-:S04]  /*8350*/  FMNMX.FTZ R3, R17, R3, !PT ;  /* 0x0000000311037209 */ /* 0x000fc80007810000 */
        /* <DEDUP_REMOVED lines=9> */
[----:B------:R-:W-:Y:S02]  /*83f0*/  FMNMX.FTZ R3, R82, R3, !PT ;  /* 0x0000000352037209 */ /* 0x000fe40007810000 */
[----:B------:R-:W-:Y:S02]  /*8400*/  ISETP.GE.AND P4, PT, R14, R9, PT ;  /* 0x000000090e00720c */ /* 0x000fe40003f86270 */
[----:B------:R-:W-:Y:S02]  /*8410*/  FMNMX.FTZ R3, R83, R3, !PT ;  /* 0x0000000353037209 */ /* 0x000fe40007810000 */
[----:B------:R-:W-:Y:S02]  /*8420*/  FSEL R111, R198, -INF , !P4 ;  /* 0xff800000c66f7808 */ /* 0x000fe40006000000 */
[----:B------:R-:W-:Y:S02]  /*8430*/  ISETP.GE.AND P4, PT, R11, R9, PT ;  /* 0x000000090b00720c */ /* 0x000fe40003f86270 */
[----:B------:R-:W-:-:S04]  /*8440*/  FMNMX.FTZ R3, R85, R3, !PT ;  /* 0x0000000355037209 */ /* 0x000fc80007810000 */
[----:B------:R-:W-:Y:S02]  /*8450*/  FMNMX.FTZ R3, R86, R3, !PT ;  /* 0x0000000356037209 */ /* 0x000fe40007810000 */
[----:B------:R-:W-:Y:S02]  /*8460*/  ISETP.GE.AND P0, PT, R12, R9, PT ;  /* 0x000000090c00720c */ /* 0x000fe40003f06270 */
[----:B------:R-:W-:Y:S02]  /*8470*/  FMNMX.FTZ R3, R87, R3, !PT ;  /* 0x0000000357037209 */ /* 0x000fe40007810000 */
[----:B------:R-:W-:Y:S02]  /*8480*/  LOP3.LUT R2, R2, 0xfffffffd, RZ, 0xc0, !PT ;  /* 0xfffffffd02027812 */ /* 0x000fe400078ec0ff */
[----:B------:R-:W-:Y:S02]  /*8490*/  FMNMX.FTZ R3, R88, R3, !PT ;  /* 0x0000000358037209 */ /* 0x000fe40007810000 */
[----:B------:R-:W-:-:S02]  /*84a0*/  ISETP.GE.AND P3, PT, R14, R8, PT ;  /* 0x000000080e00720c */ /* 0x000fc40003f66270 */
[----:B------:R-:W-:Y:S02]  /*84b0*/  @P4 LOP3.LUT R2, R2, 0x2, RZ, 0xfc, !PT ;  /* 0x0000000202024812 */ /* 0x000fe400078efcff */
[----:B------:R-:W-:Y:S02]  /*84c0*/  FSEL R107, R206, -INF , !P0 ;  /* 0xff800000ce6b7808 */ /* 0x000fe40004000000 */
[C---:B------:R-:W-:Y:S02]  /*84d0*/  ISETP.GE.AND P0, PT, R4.reuse, R8, PT ;  /* 0x000000080400720c */ /* 0x040fe40003f06270 */
[----:B------:R-:W-:Y:S01]  /*84e0*/  ISETP.GE.AND P4, PT, R4, R9, PT ;  /* 0x000000090400720c */ /* 0x000fe20003f86270 */
[----:B------:R-:W-:Y:S01]  /*84f0*/  FFMA.FTZ R4, R26, UR6, -R0 ;  /* 0x000000061a047c23 */ /* 0x000fe20008010800 */
[----:B------:R-:W-:Y:S02]  /*8500*/  FMNMX.FTZ R3, R89, R3, !PT ;  /* 0x0000000359037209 */ /* 0x000fe40007810000 */
[----:B------:R-:W-:-:S02]  /*8510*/  FSEL R103, R196, -INF , !P3 ;  /* 0xff800000c4677808 */ /* 0x000fc40005800000 */
[----:B------:R-:W-:Y:S02]  /*8520*/  MOV R196, R124 ;  /* 0x0000007c00c47202 */ /* 0x000fe40000000f00 */
[----:B------:R1:W-:Y:S01]  /*8530*/  MUFU.EX2 R124, R4 ;  /* 0x00000004007c7308 */ /* 0x0003e20000000800 */
[----:B------:R-:W-:Y:S01]  /*8540*/  FMNMX.FTZ R3, R92, R3, !PT ;  /* 0x000000035c037209 */ /* 0x000fe20007810000 */
[----:B------:R-:W-:-:S03]  /*8550*/  IMAD.MOV.U32 R203, RZ, RZ, R172 ;  /* 0x000000ffffcb7224 */ /* 0x000fc600078e00ac */
[----:B------:R-:W-:-:S04]  /*8560*/  FMNMX.FTZ R3, R93, R3, !PT ;  /* 0x000000035d037209 */ /* 0x000fc80007810000 */
[----:B------:R-:W-:Y:S01]  /*8570*/  FMNMX.FTZ R3, R96, R3, !PT ;  /* 0x0000000360037209 */ /* 0x000fe20007810000 */
[----:B-1----:R-:W-:-:S04]  /*8580*/  FFMA.FTZ R4, R27, UR6, -R0 ;  /* 0x000000061b047c23 */ /* 0x002fc80008010800 */
[----:B------:R1:W5:Y:S01]  /*8590*/  MUFU.EX2 R172, R4 ;  /* 0x0000000400ac7308 */ /* 0x0003620000000800 */
[----:B------:R-:W-:-:S04]  /*85a0*/  FMNMX.FTZ R3, R97, R3, !PT ;  /* 0x0000000361037209 */ /* 0x000fc80007810000 */
[----:B------:R-:W-:Y:S01]  /*85b0*/  FMNMX.FTZ R3, R94, R3, !PT ;  /* 0x000000035e037209 */ /* 0x000fe20007810000 */
[----:B-1----:R-:W-:-:S04]  /*85c0*/  FFMA.FTZ R4, R28, UR6, -R0 ;  /* 0x000000061c047c23 */ /* 0x002fc80008010800 */
[----:B------:R1:W-:Y:S01]  /*85d0*/  MUFU.EX2 R127, R4 ;  /* 0x00000004007f7308 */ /* 0x0003e20000000800 */
[----:B------:R-:W-:Y:S01]  /*85e0*/  FMNMX.FTZ R3, R95, R3, !PT ;  /* 0x000000035f037209 */ /* 0x000fe20007810000 */
[----:B-1----:R-:W-:-:S06]  /*85f0*/  FFMA.FTZ R4, R29, UR6, -R0 ;  /* 0x000000061d047c23 */ /* 0x002fcc0008010800 */
[----:B------:R1:W-:Y:S01]  /*8600*/  MUFU.EX2 R29, R4 ;  /* 0x00000004001d7308 */ /* 0x0003e20000000800 */
[----:B------:R-:W-:Y:S01]  /*8610*/  FMNMX.FTZ R3, R104, R3, !PT ;  /* 0x0000000368037209 */ /* 0x000fe20007810000 */
[----:B-1----:R-:W-:-:S06]  /*8620*/  FFMA.FTZ R4, R30, UR6, -R0 ;  /* 0x000000061e047c23 */ /* 0x002fcc0008010800 */
[----:B------:R1:W-:Y:S01]  /*8630*/  MUFU.EX2 R30, R4 ;  /* 0x00000004001e7308 */ /* 0x0003e20000000800 */
        /* <DEDUP_REMOVED lines=10> */
[----:B------:R-:W-:Y:S01]  /*86e0*/  FMNMX.FTZ R3, R190, R3, !PT ;  /* 0x00000003be037209 */ /* 0x000fe20007810000 */
[----:B------:R-:W-:Y:S02]  /*86f0*/  IMAD.MOV.U32 R15, RZ, RZ, R125 ;  /* 0x000000ffff0f7224 */ /* 0x000fe400078e007d */
[----:B-1----:R-:W-:-:S04]  /*8700*/  FFMA.FTZ R4, R58, UR6, -R0 ;  /* 0x000000063a047c23 */ /* 0x002fc80008010800 */
[----:B------:R1:W-:Y:S01]  /*8710*/  MUFU.EX2 R178, R4 ;  /* 0x0000000400b27308 */ /* 0x0003e20000000800 */
[----:B------:R-:W-:-:S04]  /*8720*/  FMNMX.FTZ R3, R189, R3, !PT ;  /* 0x00000003bd037209 */ /* 0x000fc80007810000 */
[----:B------:R-:W-:Y:S01]  /*8730*/  FMNMX.FTZ R3, R187, R3, !PT ;  /* 0x00000003bb037209 */ /* 0x000fe20007810000 */
[----:B-1----:R-:W-:-:S04]  /*8740*/  FFMA.FTZ R4, R61, UR6, -R0 ;  /* 0x000000063d047c23 */ /* 0x002fc80008010800 */
[----:B------:R1:W-:Y:S01]  /*8750*/  MUFU.EX2 R179, R4 ;  /* 0x0000000400b37308 */ /* 0x0003e20000000800 */
[----:B------:R-:W2:Y:S01]  /*8760*/  SHFL.BFLY PT, R7, R3, 0x2, 0x1f ;  /* 0x0c401f0003077f89 */ /* 0x000ea200000e0000 */
[----:B------:R-:W-:Y:S02]  /*8770*/  IMAD.MOV.U32 R20, RZ, RZ, R129 ;  /* 0x000000ffff147224 */ /* 0x000fe400078e0081 */
[----:B-1----:R-:W-:-:S04]  /*8780*/  FFMA.FTZ R4, R62, UR6, -R0 ;  /* 0x000000063e047c23 */ /* 0x002fc80008010800 */
[----:B------:R1:W-:Y:S01]  /*8790*/  MUFU.EX2 R125, R4 ;  /* 0x00000004007d7308 */ /* 0x0003e20000000800 */
[----:B------:R-:W-:Y:S02]  /*87a0*/  IMAD.MOV.U32 R198, RZ, RZ, R132 ;  /* 0x000000ffffc67224 */ /* 0x000fe400078e0084 */
[----:B-1----:R-:W-:-:S05]  /*87b0*/  FFMA.FTZ R4, R64, UR6, -R0 ;  /* 0x0000000640047c23 */ /* 0x002fca0008010800 */
[----:B------:R1:W-:Y:S01]  /*87c0*/  MUFU.EX2 R37, R4 ;  /* 0x0000000400257308 */ /* 0x0003e20000000800 */
[----:B------:R-:W-:Y:S01]  /*87d0*/  MOV R25, R133 ;  /* 0x0000008500197202 */ /* 0x000fe20000000f00 */
[----:B-1----:R-:W-:-:S06]  /*87e0*/  FFMA.FTZ R4, R66, UR6, -R0 ;  /* 0x0000000642047c23 */ /* 0x002fcc0008010800 */
[----:B------:R1:W-:Y:S01]  /*87f0*/  MUFU.EX2 R129, R4 ;  /* 0x0000000400817308 */ /* 0x0003e20000000800 */
[C---:B------:R-:W-:Y:S02]  /*8800*/  ISETP.GE.AND P1, PT, R13.reuse, R9, PT ;  /* 0x000000090d00720c */ /* 0x040fe40003f26270 */
[----:B------:R-:W-:Y:S01]  /*8810*/  ISETP.GE.AND P6, PT, R13, R8, PT ;  /* 0x000000080d00720c */ /* 0x000fe20003fc6270 */
[----:B-1----:R-:W-:-:S04]  /*8820*/  FFMA.FTZ R4, R67, UR6, -R0 ;  /* 0x0000000643047c23 */ /* 0x002fc80008010800 */
[----:B------:R1:W-:Y:S01]  /*8830*/  MUFU.EX2 R132, R4 ;  /* 0x0000000400847308 */ /* 0x0003e20000000800 */
[-C--:B------:R-:W-:Y:S01]  /*8840*/  ISETP.GE.AND P5, PT, R12, R8.reuse, PT ;  /* 0x000000080c00720c */ /* 0x080fe20003fa6270 */
[----:B------:R-:W-:Y:S01]  /*8850*/  FFMA.FTZ R6, R78, UR6, -R0 ;  /* 0x000000064e067c23 */ /* 0x000fe20008010800 */
[----:B------:R-:W-:Y:S01]  /*8860*/  FSEL R110, R199, -INF , !P1 ;  /* 0xff800000c76e7808 */ /* 0x000fe20004800000 */
[----:B------:R-:W-:Y:S01]  /*8870*/  IMAD.MOV.U32 R19, RZ, RZ, R100 ;  /* 0x000000ffff137224 */ /* 0x000fe200078e0064 */
[----:B------:R-:W-:Y:S01]  /*8880*/  ISETP.GE.AND P1, PT, R5, R8, PT ;  /* 0x000000080500720c */ /* 0x000fe20003f26270 */
[----:B-1----:R-:W-:-:S04]  /*8890*/  FFMA.FTZ R4, R68, UR6, -R0 ;  /* 0x0000000644047c23 */ /* 0x002fc80008010800 */
[----:B------:R1:W-:Y:S01]  /*88a0*/  MUFU.EX2 R133, R4 ;  /* 0x0000000400857308 */ /* 0x0003e20000000800 */
[----:B------:R-:W-:Y:S02]  /*88b0*/  FSEL R102, R197, -INF , !P6 ;  /* 0xff800000c5667808 */ /* 0x000fe40007000000 */
[----:B------:R-:W-:Y:S01]  /*88c0*/  FSEL R100, R204, -INF , !P5 ;  /* 0xff800000cc647808 */ /* 0x000fe20006800000 */
[--C-:B------:R-:W-:Y:S01]  /*88d0*/  FFMA.FTZ R13, R77, UR6, -R0.reuse ;  /* 0x000000064d0d7c23 */ /* 0x100fe20008010800 */
[----:B------:R-:W-:Y:S01]  /*88e0*/  ISETP.GE.AND P3, PT, R11, R8, PT ;  /* 0x000000080b00720c */ /* 0x000fe20003f66270 */
[--C-:B------:R-:W-:Y:S01]  /*88f0*/  FFMA.FTZ R12, R74, UR6, -R0.reuse ;  /* 0x000000064a0c7c23 */ /* 0x100fe20008010800 */
[----:B------:R-:W-:Y:S01]  /*8900*/  ISETP.GE.AND P6, PT, R10, R9, PT ;  /* 0x000000090a00720c */ /* 0x000fe20003fc6270 */
[----:B-1----:R-:W-:-:S04]  /*8910*/  FFMA.FTZ R4, R69, UR6, -R0 ;  /* 0x0000000645047c23 */ /* 0x002fc80008010800 */
[----:B------:R1:W-:Y:S01]  /*8920*/  MUFU.EX2 R122, R4 ;  /* 0x00000004007a7308 */ /* 0x0003e20000000800 */
[----:B------:R-:W-:Y:S01]  /*8930*/  ISETP.GE.AND P5, PT, R5, R9, PT ;  /* 0x000000090500720c */ /* 0x000fe20003fa6270 */
[--C-:B------:R-:W-:Y:S01]  /*8940*/  FFMA.FTZ R5, R75, UR6, -R0.reuse ;  /* 0x000000064b057c23 */ /* 0x100fe20008010800 */
[--C-:B------:R-:W-:Y:S01]  /*8950*/  FFMA.FTZ R11, R73, UR6, -R0.reuse ;  /* 0x00000006490b7c23 */ /* 0x100fe20008010800 */
[--C-:B------:R-:W-:Y:S01]  /*8960*/  FFMA.FTZ R10, R71, UR6, -R0.reuse ;  /* 0x00000006470a7c23 */ /* 0x100fe20008010800 */
[----:B------:R-:W-:-:S03]  /*8970*/  FFMA.FTZ R14, R70, UR6, -R0 ;  /* 0x00000006460e7c23 */ /* 0x000fc60008010800 */
[----:B------:R3:W-:Y:S01]  /*8980*/  MUFU.EX2 R245, R6 ;  /* 0x0000000600f57308 */ /* 0x0007e20000000800 */
[----:B------:R-:W-:Y:S01]  /*8990*/  FSEL R19, R19, -INF , !P0 ;  /* 0xff80000013137808 */ /* 0x000fe20004000000 */
[----:B-1----:R-:W-:-:S06]  /*89a0*/  FFMA.FTZ R4, R72, UR6, -R0 ;  /* 0x0000000648047c23 */ /* 0x002fcc0008010800 */
[----:B------:R1:W-:Y:S01]  /*89b0*/  MUFU.EX2 R123, R4 ;  /* 0x00000004007b7308 */ /* 0x0003e20000000800 */
[-C--:B------:R-:W-:Y:S02]  /*89c0*/  ISETP.GE.AND P0, PT, R32, R8.reuse, PT ;  /* 0x000000082000720c */ /* 0x080fe40003f06270 */
[----:B---3--:R-:W-:Y:S02]  /*89d0*/  FSEL R6, R241, -INF , !P1 ;  /* 0xff800000f1067808 */ /* 0x008fe40004800000 */
[----:B------:R-:W-:Y:S02]  /*89e0*/  ISETP.GE.AND P1, PT, R31, R8, PT ;  /* 0x000000081f00720c */ /* 0x000fe40003f26270 */
[----:B------:R-:W-:Y:S02]  /*89f0*/  FSEL R21, R196, -INF , !P0 ;  /* 0xff800000c4157808 */ /* 0x000fe40004000000 */
[----:B------:R-:W-:Y:S01]  /*8a00*/  FSEL R22, R176, -INF , !P1 ;  /* 0xff800000b0167808 */ /* 0x000fe20004800000 */
[----:B-1----:R-:W-:Y:S01]  /*8a10*/  FFMA.FTZ R4, R76, UR6, -R0 ;  /* 0x000000064c047c23 */ /* 0x002fe20008010800 */
[----:B--2---:R-:W-:-:S02]  /*8a20*/  FMNMX.FTZ R0, R3, R7, !PT ;  /* 0x0000000703007209 */ /* 0x004fc40007810000 */
[----:B------:R-:W-:-:S03]  /*8a30*/  ISETP.GE.AND P1, PT, R34, R8, PT ;  /* 0x000000082200720c */ /* 0x000fc60003f26270 */
[----:B------:R-:W1:Y:S01]  /*8a40*/  SHFL.BFLY PT, R3, R0, 0x1, 0x1f ;  /* 0x0c201f0000037f89 */ /* 0x000e6200000e0000 */
[-C--:B------:R-:W-:Y:S02]  /*8a50*/  ISETP.GE.AND P0, PT, R36, R8.reuse, PT ;  /* 0x000000082400720c */ /* 0x080fe40003f06270 */
[----:B------:R-:W-:Y:S02]  /*8a60*/  FSEL R15, R15, -INF , !P1 ;  /* 0xff8000000f0f7808 */ /* 0x000fe40004800000 */
[-C--:B------:R-:W-:Y:S02]  /*8a70*/  ISETP.GE.AND P1, PT, R35, R8.reuse, PT ;  /* 0x000000082300720c */ /* 0x080fe40003f26270 */
[----:B------:R-:W-:Y:S02]  /*8a80*/  FSEL R20, R20, -INF , !P0 ;  /* 0xff80000014147808 */ /* 0x000fe40004000000 */
[----:B------:R-:W-:Y:S02]  /*8a90*/  ISETP.GE.AND P0, PT, R38, R8, PT ;  /* 0x000000082600720c */ /* 0x000fe40003f06270 */
[----:B------:R-:W-:-:S02]  /*8aa0*/  FSEL R23, R25, -INF , !P1 ;  /* 0xff80000019177808 */ /* 0x000fc40004800000 */
[-C--:B------:R-:W-:Y:S02]  /*8ab0*/  ISETP.GE.AND P1, PT, R40, R8.reuse, PT ;  /* 0x000000082800720c */ /* 0x080fe40003f26270 */
[----:B------:R-:W-:Y:S02]  /*8ac0*/  FSEL R24, R203, -INF , !P0 ;  /* 0xff800000cb187808 */ /* 0x000fe40004000000 */
[----:B------:R-:W-:Y:S02]  /*8ad0*/  ISETP.GE.AND P0, PT, R39, R8, PT ;  /* 0x000000082700720c */ /* 0x000fe40003f06270 */
[----:B------:R-:W-:Y:S02]  /*8ae0*/  FSEL R25, R180, -INF , !P1 ;  /* 0xff800000b4197808 */ /* 0x000fe40004800000 */
[----:B------:R2:W-:Y:S01]  /*8af0*/  MUFU.EX2 R180, R13 ;  /* 0x0000000d00b47308 */ /* 0x0005e20000000800 */
[----:B-1----:R-:W-:Y:S02]  /*8b00*/  FMNMX.FTZ R75, R0, R3, !PT ;  /* 0x00000003004b7209 */ /* 0x002fe40007810000 */
[----:B------:R-:W-:-:S02]  /*8b10*/  FSEL R91, R205, -INF , !P3 ;  /* 0xff800000cd5b7808 */ /* 0x000fc40005800000 */
[----:B--2---:R-:W-:Y:S02]  /*8b20*/  FSEL R13, R202, -INF , !P0 ;  /* 0xff800000ca0d7808 */ /* 0x004fe40004000000 */
[----:B------:R-:W-:-:S04]  /*8b30*/  ISETP.GE.AND P0, PT, R41, R8, PT ;  /* 0x000000082900720c */ /* 0x000fc80003f06270 */
[----:B------:R-:W-:Y:S02]  /*8b40*/  FSEL R27, R181, -INF , !P0 ;  /* 0xff800000b51b7808 */ /* 0x000fe40004000000 */
[----:B------:R-:W-:Y:S01]  /*8b50*/  ISETP.GE.AND P0, PT, R50, R8, PT ;  /* 0x000000083200720c */ /* 0x000fe20003f06270 */
[----:B------:R-:W-:-:S03]  /*8b60*/  FMUL.FTZ R3, R75, UR6 ;  /* 0x000000064b037c20 */ /* 0x000fc60008410000 */
[----:B------:R-:W-:Y:S02]  /*8b70*/  FSEL R28, R118, -INF , !P0 ;  /* 0xff800000761c7808 */ /* 0x000fe40004000000 */
[-C--:B------:R-:W-:Y:S02]  /*8b80*/  ISETP.GE.AND P0, PT, R48, R8.reuse, PT ;  /* 0x000000083000720c */ /* 0x080fe40003f06270 */
[----:B------:R-:W-:Y:S02]  /*8b90*/  FSETP.NEU.FTZ.AND P3, PT, R75, -INF , PT ;  /* 0xff8000004b00780b */ /* 0x000fe40003f7d000 */
[----:B------:R-:W-:Y:S02]  /*8ba0*/  FSEL R66, R114, -INF , !P0 ;  /* 0xff80000072427808 */ /* 0x000fe40004000000 */
[----:B------:R-:W-:Y:S02]  /*8bb0*/  ISETP.GE.AND P0, PT, R49, R8, PT ;  /* 0x000000083100720c */ /* 0x000fe40003f06270 */
[----:B------:R-:W-:-:S02]  /*8bc0*/  FSEL R3, R3, RZ, P3 ;  /* 0x000000ff03037208 */ /* 0x000fc40001800000 */
[----:B------:R-:W-:Y:S02]  /*8bd0*/  FSEL R71, R185, -INF , !P0 ;  /* 0xff800000b9477808 */ /* 0x000fe40004000000 */
[----:B------:R-:W-:Y:S01]  /*8be0*/  ISETP.GE.AND P0, PT, R46, R8, PT ;  /* 0x000000082e00720c */ /* 0x000fe20003f06270 */
[----:B------:R-:W-:-:S03]  /*8bf0*/  FFMA.FTZ R0, R16, UR6, -R3 ;  /* 0x0000000610007c23 */ /* 0x000fc60008010803 */
[----:B------:R-:W-:Y:S02]  /*8c00*/  FSEL R114, R177, -INF , !P0 ;  /* 0xff800000b1727808 */ /* 0x000fe40004000000 */
[----:B------:R1:W2:Y:S01]  /*8c10*/  MUFU.EX2 R177, R0 ;  /* 0x0000000000b17308 */ /* 0x0002a20000000800 */
[----:B------:R-:W-:Y:S01]  /*8c20*/  MOV R199, R130 ;  /* 0x0000008200c77202 */ /* 0x000fe20000000f00 */
[----:B----4-:R-:W-:Y:S02]  /*8c30*/  IMAD.MOV.U32 R130, RZ, RZ, R188 ;  /* 0x000000ffff827224 */ /* 0x010fe400078e00bc */
[----:B-1----:R-:W-:-:S04]  /*8c40*/  FFMA.FTZ R0, R17, UR6, -R3 ;  /* 0x0000000611007c23 */ /* 0x002fc80008010803 */
[----:B------:R1:W-:Y:S01]  /*8c50*/  MUFU.EX2 R188, R0 ;  /* 0x0000000000bc7308 */ /* 0x0003e20000000800 */
[----:B------:R-:W-:Y:S02]  /*8c60*/  LOP3.LUT P3, RZ, R2, 0x2, RZ, 0xc0, !PT ;  /* 0x0000000202ff7812 */ /* 0x000fe4000786c0ff */
[----:B------:R-:W-:Y:S01]  /*8c70*/  FMNMX.FTZ R2, R136, R90, !PT ;  /* 0x0000005a88027209 */ /* 0x000fe20007810000 */
[----:B-1----:R-:W-:-:S04]  /*8c80*/  FFMA.FTZ R0, R18, UR6, -R3 ;  /* 0x0000000612007c23 */ /* 0x002fc80008010803 */
[----:B------:R1:W-:Y:S02]  /*8c90*/  MUFU.EX2 R196, R0 ;  /* 0x0000000000c47308 */ /* 0x0003e40000000800 */
[----:B-1----:R-:W-:-:S06]  /*8ca0*/  FFMA.FTZ R0, R44, UR6, -R3 ;  /* 0x000000062c007c23 */ /* 0x002fcc0008010803 */
        /* <DEDUP_REMOVED lines=15> */
[----:B------:R-:W-:Y:S02]  /*8da0*/  FMNMX.FTZ R0, R15, R0, !PT ;  /* 0x000000000f007209 */ /* 0x000fe40007810000 */
[----:B------:R-:W-:Y:S01]  /*8db0*/  ISETP.GE.AND P1, PT, R43, R8, PT ;  /* 0x000000082b00720c */ /* 0x000fe20003f26270 */
[----:B------:R1:W-:Y:S01]  /*8dc0*/  MUFU.EX2 R181, R12 ;  /* 0x0000000c00b57308 */ /* 0x0003e20000000800 */
[----:B------:R-:W-:Y:S01]  /*8dd0*/  FMNMX.FTZ R0, R20, R0, !PT ;  /* 0x0000000014007209 */ /* 0x000fe20007810000 */
[----:B------:R-:W-:Y:S01]  /*8de0*/  FFMA.FTZ R2, R60, UR6, -R3 ;  /* 0x000000063c027c23 */ /* 0x000fe20008010803 */
[----:B------:R-:W-:-:S02]  /*8df0*/  ISETP.GE.AND P0, PT, R53, R8, PT ;  /* 0x000000083500720c */ /* 0x000fc40003f06270 */
[----:B------:R-:W-:-:S03]  /*8e00*/  FMNMX.FTZ R0, R23, R0, !PT ;  /* 0x0000000017007209 */ /* 0x000fc60007810000 */
[----:B------:R3:W-:Y:S01]  /*8e10*/  MUFU.EX2 R203, R2 ;  /* 0x0000000200cb7308 */ /* 0x0007e20000000800 */
[----:B------:R-:W-:Y:S02]  /*8e20*/  FMNMX.FTZ R0, R24, R0, !PT ;  /* 0x0000000018007209 */ /* 0x000fe40007810000 */
[----:B-1----:R-:W-:Y:S02]  /*8e30*/  FSEL R12, R186, -INF , !P1 ;  /* 0xff800000ba0c7808 */ /* 0x002fe40004800000 */
[----:B------:R-:W-:-:S04]  /*8e40*/  ISETP.GE.AND P1, PT, R51, R8, PT ;  /* 0x000000083300720c */ /* 0x000fc80003f26270 */
[----:B------:R-:W-:Y:S02]  /*8e50*/  FSEL R64, R115, -INF , !P1 ;  /* 0xff80000073407808 */ /* 0x000fe40004800000 */
[----:B------:R-:W-:Y:S01]  /*8e60*/  FSEL R115, R174, -INF , !P0 ;  /* 0xff800000ae737808 */ /* 0x000fe20004000000 */
[----:B---3--:R-:W-:Y:S01]  /*8e70*/  FFMA.FTZ R2, R63, UR6, -R3 ;  /* 0x000000063f027c23 */ /* 0x008fe20008010803 */
[----:B------:R-:W-:Y:S01]  /*8e80*/  ISETP.GE.AND P0, PT, R55, R8, PT ;  /* 0x000000083700720c */ /* 0x000fe20003f06270 */
[----:B------:R-:W-:Y:S01]  /*8e90*/  IMAD.MOV.U32 R62, RZ, RZ, R236 ;  /* 0x000000ffff3e7224 */ /* 0x000fe200078e00ec */
[----:B------:R-:W-:Y:S01]  /*8ea0*/  FMNMX.FTZ R0, R25, R0, !PT ;  /* 0x0000000019007209 */ /* 0x000fe20007810000 */
[----:B------:R1:W-:Y:S01]  /*8eb0*/  MUFU.EX2 R236, R2 ;  /* 0x0000000200ec7308 */ /* 0x0003e20000000800 */
[----:B------:R-:W-:Y:S02]  /*8ec0*/  FSEL R116, R116, -INF , !P0 ;  /* 0xff80000074747808 */ /* 0x000fe40004000000 */
[----:B------:R-:W-:-:S02]  /*8ed0*/  ISETP.GE.AND P0, PT, R52, R8, PT ;  /* 0x000000083400720c */ /* 0x000fc40003f06270 */
[----:B------:R-:W-:Y:S02]  /*8ee0*/  FMNMX.FTZ R0, R13, R0, !PT ;  /* 0x000000000d007209 */ /* 0x000fe40007810000 */
[----:B------:R-:W-:Y:S02]  /*8ef0*/  ISETP.GE.AND P2, PT, R47, R8, PT ;  /* 0x000000082f00720c */ /* 0x000fe40003f46270 */
[----:B------:R-:W-:Y:S02]  /*8f00*/  FSEL R119, R235, -INF , !P0 ;  /* 0xff800000eb777808 */ /* 0x000fe40004000000 */
[----:B------:R-:W-:Y:S01]  /*8f10*/  FMNMX.FTZ R0, R26, R0, !PT ;  /* 0x000000001a007209 */ /* 0x000fe20007810000 */
[----:B-1----:R-:W-:Y:S01]  /*8f20*/  FFMA.FTZ R2, R65, UR6, -R3 ;  /* 0x0000000641027c23 */ /* 0x002fe20008010803 */
[----:B------:R-:W-:-:S03]  /*8f30*/  FSEL R67, R175, -INF , !P2 ;  /* 0xff800000af437808 */ /* 0x000fc60005000000 */
[----:B------:R1:W-:Y:S01]  /*8f40*/  MUFU.EX2 R235, R2 ;  /* 0x0000000200eb7308 */ /* 0x0003e20000000800 */
[----:B------:R-:W-:Y:S02]  /*8f50*/  MOV R175, R234 ;  /* 0x000000ea00af7202 */ /* 0x000fe40000000f00 */
[----:B------:R-:W-:Y:S01]  /*8f60*/  FMNMX.FTZ R0, R27, R0, !PT ;  /* 0x000000001b007209 */ /* 0x000fe20007810000 */
[----:B------:R-:W-:-:S03]  /*8f70*/  IMAD.MOV.U32 R69, RZ, RZ, R233 ;  /* 0x000000ffff457224 */ /* 0x000fc600078e00e9 */
[----:B------:R-:W-:Y:S01]  /*8f80*/  FMNMX.FTZ R0, R12, R0, !PT ;  /* 0x000000000c007209 */ /* 0x000fe20007810000 */
[----:B-1----:R-:W-:-:S04]  /*8f90*/  FFMA.FTZ R2, R79, UR6, -R3 ;  /* 0x000000064f027c23 */ /* 0x002fc80008010803 */
[----:B------:R1:W-:Y:S01]  /*8fa0*/  MUFU.EX2 R234, R2 ;  /* 0x0000000200ea7308 */ /* 0x0003e20000000800 */
[----:B------:R-:W-:Y:S01]  /*8fb0*/  IMAD.MOV.U32 R68, RZ, RZ, R232 ;  /* 0x000000ffff447224 */ /* 0x000fe200078e00e8 */
[----:B------:R-:W-:Y:S01]  /*8fc0*/  FMNMX.FTZ R0, R28, R0, !PT ;  /* 0x000000001c007209 */ /* 0x000fe20007810000 */
[----:B------:R-:W-:Y:S02]  /*8fd0*/  IMAD.MOV.U32 R118, RZ, RZ, R231 ;  /* 0x000000ffff767224 */ /* 0x000fe400078e00e7 */
[----:B-1----:R-:W-:-:S04]  /*8fe0*/  FFMA.FTZ R2, R80, UR6, -R3 ;  /* 0x0000000650027c23 */ /* 0x002fc80008010803 */
[----:B------:R1:W-:Y:S01]  /*8ff0*/  MUFU.EX2 R233, R2 ;  /* 0x0000000200e97308 */ /* 0x0003e20000000800 */
[----:B------:R-:W-:Y:S02]  /*9000*/  FMNMX.FTZ R0, R64, R0, !PT ;  /* 0x0000000040007209 */ /* 0x000fe40007810000 */
[----:B------:R-:W-:Y:S02]  /*9010*/  ISETP.GE.AND P1, PT, R45, R8, PT ;  /* 0x000000082d00720c */ /* 0x000fe40003f26270 */
[----:B------:R-:W-:Y:S01]  /*9020*/  FMNMX.FTZ R0, R66, R0, !PT ;  /* 0x0000000042007209 */ /* 0x000fe20007810000 */
[----:B-1----:R-:W-:-:S04]  /*9030*/  FFMA.FTZ R2, R81, UR6, -R3 ;  /* 0x0000000651027c23 */ /* 0x002fc80008010803 */
[----:B------:R1:W-:Y:S01]  /*9040*/  MUFU.EX2 R232, R2 ;  /* 0x0000000200e87308 */ /* 0x0003e20000000800 */
[----:B------:R-:W-:Y:S02]  /*9050*/  MOV R206, R230 ;  /* 0x000000e600ce7202 */ /* 0x000fe40000000f00 */
[----:B------:R-:W-:Y:S02]  /*9060*/  FSEL R70, R184, -INF , !P1 ;  /* 0xff800000b8467808 */ /* 0x000fe40004800000 */
        /* <DEDUP_REMOVED lines=8> */
[----:B------:R-:W-:Y:S01]  /*90f0*/  FMNMX.FTZ R0, R71, R0, !PT ;  /* 0x0000000047007209 */ /* 0x000fe20007810000 */
[----:B------:R-:W-:-:S03]  /*9100*/  IMAD.MOV.U32 R72, RZ, RZ, R227 ;  /* 0x000000ffff487224 */ /* 0x000fc600078e00e3 */
[----:B------:R-:W-:Y:S01]  /*9110*/  FMNMX.FTZ R0, R114, R0, !PT ;  /* 0x0000000072007209 */ /* 0x000fe20007810000 */
[----:B-1----:R-:W-:-:S04]  /*9120*/  FFMA.FTZ R2, R85, UR6, -R3 ;  /* 0x0000000655027c23 */ /* 0x002fc80008010803 */
[----:B------:R1:W-:Y:S01]  /*9130*/  MUFU.EX2 R229, R2 ;  /* 0x0000000200e57308 */ /* 0x0003e20000000800 */
[----:B------:R-:W-:Y:S02]  /*9140*/  FMNMX.FTZ R0, R115, R0, !PT ;  /* 0x0000000073007209 */ /* 0x000fe40007810000 */
[----:B------:R-:W-:Y:S01]  /*9150*/  MOV R205, R211 ;  /* 0x000000d300cd7202 */ /* 0x000fe20000000f00 */
[----:B-1----:R-:W-:-:S04]  /*9160*/  FFMA.FTZ R2, R86, UR6, -R3 ;  /* 0x0000000656027c23 */ /* 0x002fc80008010803 */
[----:B------:R1:W-:Y:S01]  /*9170*/  MUFU.EX2 R228, R2 ;  /* 0x0000000200e47308 */ /* 0x0003e20000000800 */
[----:B------:R-:W-:Y:S02]  /*9180*/  ISETP.GE.AND P0, PT, R57, R8, PT ;  /* 0x000000083900720c */ /* 0x000fe40003f06270 */
[----:B------:R-:W-:Y:S01]  /*9190*/  FMNMX.FTZ R0, R116, R0, !PT ;  /* 0x0000000074007209 */ /* 0x000fe20007810000 */
[----:B------:R-:W-:Y:S02]  /*91a0*/  IMAD.MOV.U32 R186, RZ, RZ, R131 ;  /* 0x000000ffffba7224 */ /* 0x000fe400078e0083 */
[----:B-1----:R-:W-:-:S04]  /*91b0*/  FFMA.FTZ R2, R87, UR6, -R3 ;  /* 0x0000000657027c23 */ /* 0x002fc80008010803 */
[----:B------:R1:W-:Y:S01]  /*91c0*/  MUFU.EX2 R227, R2 ;  /* 0x0000000200e37308 */ /* 0x0003e20000000800 */
[----:B------:R-:W-:Y:S01]  /*91d0*/  IMAD.MOV.U32 R61, RZ, RZ, R135 ;  /* 0x000000ffff3d7224 */ /* 0x000fe200078e0087 */
[----:B------:R-:W-:Y:S01]  /*91e0*/  FSEL R131, R209, -INF , !P0 ;  /* 0xff800000d1837808 */ /* 0x000fe20004000000 */
[----:B------:R-:W-:Y:S01]  /*91f0*/  IMAD.MOV.U32 R135, RZ, RZ, R210 ;  /* 0x000000ffff877224 */ /* 0x000fe200078e00d2 */
[----:B------:R-:W-:Y:S02]  /*9200*/  ISETP.GE.AND P0, PT, R59, R8, PT ;  /* 0x000000083b00720c */ /* 0x000fe40003f06270 */
[----:B------:R-:W-:Y:S01]  /*9210*/  FMNMX.FTZ R0, R119, R0, !PT ;  /* 0x0000000077007209 */ /* 0x000fe20007810000 */
[----:B-1----:R-:W-:-:S04]  /*9220*/  FFMA.FTZ R2, R88, UR6, -R3 ;  /* 0x0000000658027c23 */ /* 0x002fc80008010803 */
[----:B------:R1:W-:Y:S01]  /*9230*/  MUFU.EX2 R211, R2 ;  /* 0x0000000200d37308 */ /* 0x0003e20000000800 */
[----:B------:R-:W-:Y:S02]  /*9240*/  FSEL R120, R120, -INF , !P0 ;  /* 0xff80000078787808 */ /* 0x000fe40004000000 */
[----:B------:R-:W-:Y:S01]  /*9250*/  FMNMX.FTZ R0, R131, R0, !PT ;  /* 0x0000000083007209 */ /* 0x000fe20007810000 */
[----:B------:R-:W-:Y:S02]  /*9260*/  IMAD.MOV.U32 R58, RZ, RZ, R208 ;  /* 0x000000ffff3a7224 */ /* 0x000fe400078e00d0 */
[----:B-1----:R-:W-:-:S04]  /*9270*/  FFMA.FTZ R2, R89, UR6, -R3 ;  /* 0x0000000659027c23 */ /* 0x002fc80008010803 */
[----:B------:R1:W-:Y:S01]  /*9280*/  MUFU.EX2 R210, R2 ;  /* 0x0000000200d27308 */ /* 0x0003e20000000800 */
[----:B------:R-:W-:Y:S01]  /*9290*/  FMNMX.FTZ R0, R120, R0, !PT ;  /* 0x0000000078007209 */ /* 0x000fe20007810000 */
[----:B------:R-:W-:Y:S02]  /*92a0*/  IMAD.MOV.U32 R78, RZ, RZ, R206 ;  /* 0x000000ffff4e7224 */ /* 0x000fe400078e00ce */
[----:B-1----:R-:W-:-:S04]  /*92b0*/  FFMA.FTZ R2, R92, UR6, -R3 ;  /* 0x000000065c027c23 */ /* 0x002fc80008010803 */
[----:B------:R1:W-:Y:S08]  /*92c0*/  MUFU.EX2 R209, R2 ;  /* 0x0000000200d17308 */ /* 0x0003f00000000800 */
[----:B------:R3:W4:Y:S01]  /*92d0*/  MUFU.EX2 R176, R4 ;  /* 0x0000000400b07308 */ /* 0x0007220000000800 */
[----:B-1----:R-:W-:-:S07]  /*92e0*/  FFMA.FTZ R2, R93, UR6, -R3 ;  /* 0x000000065d027c23 */ /* 0x002fce0008010803 */
[----:B------:R1:W-:Y:S08]  /*92f0*/  MUFU.EX2 R241, R5 ;  /* 0x0000000500f17308 */ /* 0x0003f00000000800 */
[----:B------:R5:W-:Y:S01]  /*9300*/  MUFU.EX2 R208, R2 ;  /* 0x0000000200d07308 */ /* 0x000be20000000800 */
[----:B---3--:R-:W-:Y:S01]  /*9310*/  FMNMX.FTZ R4, R84, R109, !PT ;  /* 0x0000006d54047209 */ /* 0x008fe20007810000 */
[----:B-1----:R-:W1:Y:S01]  /*9320*/  SHFL.BFLY PT, R5, R0, 0x2, 0x1f ;  /* 0x0c401f0000057f89 */ /* 0x002e6200000e0000 */
[----:B-----5:R-:W-:-:S05]  /*9330*/  FFMA.FTZ R2, R96, UR6, -R3 ;  /* 0x0000000660027c23 */ /* 0x020fca0008010803 */
[----:B------:R3:W-:Y:S01]  /*9340*/  MUFU.EX2 R206, R2 ;  /* 0x0000000200ce7308 */ /* 0x0007e20000000800 */
[----:B------:R-:W-:Y:S02]  /*9350*/  FSEL R7, R207, -INF , !P3 ;  /* 0xff800000cf077808 */ /* 0x000fe40005800000 */
[----:B---3--:R-:W-:-:S04]  /*9360*/  FMNMX.FTZ R2, R112, R4, !PT ;  /* 0x0000000470027209 */ /* 0x008fc80007810000 */
[----:B------:R-:W-:-:S04]  /*9370*/  FMNMX.FTZ R2, R111, R2, !PT ;  /* 0x000000026f027209 */ /* 0x000fc80007810000 */
[----:B------:R-:W-:-:S04]  /*9380*/  FMNMX.FTZ R2, R110, R2, !PT ;  /* 0x000000026e027209 */ /* 0x000fc80007810000 */
[----:B------:R-:W-:Y:S02]  /*9390*/  FMNMX.FTZ R2, R107, R2, !PT ;  /* 0x000000026b027209 */ /* 0x000fe40007810000 */
[----:B------:R-:W-:Y:S02]  /*93a0*/  FSEL R8, R242, -INF , !P6 ;  /* 0xff800000f2087808 */ /* 0x000fe40007000000 */
[----:B------:R-:W-:Y:S01]  /*93b0*/  FMNMX.FTZ R2, R7, R2, !PT ;  /* 0x0000000207027209 */ /* 0x000fe20007810000 */
[----:B------:R3:W5:Y:S01]  /*93c0*/  MUFU.EX2 R184, R10 ;  /* 0x0000000a00b87308 */ /* 0x0007620000000800 */
[----:B------:R-:W-:Y:S01]  /*93d0*/  IMAD.MOV.U32 R76, RZ, RZ, R205 ;  /* 0x000000ffff4c7224 */ /* 0x000fe200078e00cd */
[----:B-1----:R-:W-:Y:S02]  /*93e0*/  FMNMX.FTZ R0, R0, R5, !PT ;  /* 0x0000000500007209 */ /* 0x002fe40007810000 */
[----:B------:R-:W-:Y:S02]  /*93f0*/  FMNMX.FTZ R2, R8, R2, !PT ;  /* 0x0000000208027209 */ /* 0x000fe40007810000 */
[----:B------:R-:W-:-:S02]  /*9400*/  MOV R54, R202 ;  /* 0x000000ca00367202 */ /* 0x000fc40000000f00 */
[----:B------:R-:W-:Y:S02]  /*9410*/  ISETP.GE.AND P2, PT, R31, R9, PT ;  /* 0x000000091f00720c */ /* 0x000fe40003f46270 */
[----:B------:R-:W-:Y:S01]  /*9420*/  FSEL R44, R76, -INF , !P4 ;  /* 0xff8000004c2c7808 */ /* 0x000fe20006000000 */
[----:B------:R-:W1:Y:S01]  /*9430*/  SHFL.BFLY PT, R5, R0, 0x1, 0x1f ;  /* 0x0c201f0000057f89 */ /* 0x000e6200000e0000 */
[----:B---3--:R-:W-:-:S04]  /*9440*/  FSEL R10, R243, -INF , !P5 ;  /* 0xff800000f30a7808 */ /* 0x008fc80006800000 */
[----:B------:R-:W-:Y:S02]  /*9450*/  FMNMX.FTZ R2, R10, R2, !PT ;  /* 0x000000020a027209 */ /* 0x000fe40007810000 */
[-C--:B------:R-:W-:Y:S02]  /*9460*/  ISETP.GE.AND P1, PT, R32, R9.reuse, PT ;  /* 0x000000092000720c */ /* 0x080fe40003f26270 */
[----:B------:R-:W-:Y:S02]  /*9470*/  FSEL R54, R54, -INF , !P2 ;  /* 0xff80000036367808 */ /* 0x000fe40005000000 */
[----:B------:R-:W-:Y:S02]  /*9480*/  FMNMX.FTZ R2, R44, R2, !PT ;  /* 0x000000022c027209 */ /* 0x000fe40007810000 */
[----:B------:R-:W-:Y:S02]  /*9490*/  ISETP.GE.AND P0, PT, R34, R9, PT ;  /* 0x000000092200720c */ /* 0x000fe40003f06270 */
[----:B------:R-:W-:-:S02]  /*94a0*/  FSEL R56, R200, -INF , !P1 ;  /* 0xff800000c8387808 */ /* 0x000fc40004800000 */
[----:B------:R-:W-:Y:S02]  /*94b0*/  FMNMX.FTZ R2, R54, R2, !PT ;  /* 0x0000000236027209 */ /* 0x000fe40007810000 */
[-C--:B------:R-:W-:Y:S02]  /*94c0*/  ISETP.GE.AND P3, PT, R36, R9.reuse, PT ;  /* 0x000000092400720c */ /* 0x080fe40003f66270 */
[----:B------:R-:W-:Y:S02]  /*94d0*/  FSEL R58, R58, -INF , !P0 ;  /* 0xff8000003a3a7808 */ /* 0x000fe40004000000 */
[----:B------:R-:W-:Y:S01]  /*94e0*/  FMNMX.FTZ R2, R56, R2, !PT ;  /* 0x0000000238027209 */ /* 0x000fe20007810000 */
[----:B------:R-:W-:Y:S01]  /*94f0*/  IMAD.MOV.U32 R76, RZ, RZ, R78 ;  /* 0x000000ffff4c7224 */ /* 0x000fe200078e004e */
[----:B------:R-:W-:Y:S01]  /*9500*/  ISETP.GE.AND P6, PT, R35, R9, PT ;  /* 0x000000092300720c */ /* 0x000fe20003fc6270 */
[----:B------:R-:W-:Y:S01]  /*9510*/  IMAD.MOV.U32 R78, RZ, RZ, R61 ;  /* 0x000000ffff4e7224 */ /* 0x000fe200078e003d */
[----:B------:R-:W-:-:S02]  /*9520*/  MOV R61, R198 ;  /* 0x000000c6003d7202 */ /* 0x000fc40000000f00 */
[----:B------:R-:W-:Y:S02]  /*9530*/  FSEL R60, R199, -INF , !P3 ;  /* 0xff800000c73c7808 */ /* 0x000fe40005800000 */
[----:B------:R-:W-:Y:S01]  /*9540*/  FMNMX.FTZ R2, R58, R2, !PT ;  /* 0x000000023a027209 */ /* 0x000fe20007810000 */
[----:B------:R-:W-:Y:S01]  /*9550*/  FFMA.FTZ R4, R97, UR6, -R3 ;  /* 0x0000000661047c23 */ /* 0x000fe20008010803 */
[----:B------:R-:W-:Y:S01]  /*9560*/  IMAD.MOV.U32 R198, RZ, RZ, R201 ;  /* 0x000000ffffc67224 */ /* 0x000fe200078e00c9 */
[----:B------:R-:W-:Y:S01]  /*9570*/  ISETP.GE.AND P5, PT, R38, R9, PT ;  /* 0x000000092600720c */ /* 0x000fe20003fa6270 */
[----:B------:R-:W-:Y:S01]  /*9580*/  IMAD.MOV.U32 R77, RZ, RZ, R76 ;  /* 0x000000ffff4d7224 */ /* 0x000fe200078e004c */
[----:B------:R-:W-:Y:S02]  /*9590*/  FSEL R61, R61, -INF , !P6 ;  /* 0xff8000003d3d7808 */ /* 0x000fe40007000000 */
[----:B------:R-:W-:Y:S01]  /*95a0*/  FMNMX.FTZ R2, R60, R2, !PT ;  /* 0x000000023c027209 */ /* 0x000fe20007810000 */
[----:B------:R3:W-:Y:S01]  /*95b0*/  MUFU.EX2 R205, R4 ;  /* 0x0000000400cd7308 */ /* 0x0007e20000000800 */
[----:B------:R-:W-:Y:S01]  /*95c0*/  IMAD.MOV.U32 R76, RZ, RZ, R78 ;  /* 0x000000ffff4c7224 */ /* 0x000fe200078e004e */
[----:B------:R-:W-:-:S02]  /*95d0*/  MOV R78, R62 ;  /* 0x0000003e004e7202 */ /* 0x000fc40000000f00 */
[----:B------:R-:W-:Y:S02]  /*95e0*/  ISETP.GE.AND P4, PT, R40, R9, PT ;  /* 0x000000092800720c */ /* 0x000fe40003f86270 */
[----:B------:R-:W-:Y:S02]  /*95f0*/  FSEL R62, R198, -INF , !P5 ;  /* 0xff800000c63e7808 */ /* 0x000fe40006800000 */
[----:B------:R-:W-:Y:S02]  /*9600*/  FMNMX.FTZ R2, R61, R2, !PT ;  /* 0x000000023d027209 */ /* 0x000fe40007810000 */
[----:B-1----:R-:W-:Y:S01]  /*9610*/  FMNMX.FTZ R74, R0, R5, !PT ;  /* 0x00000005004a7209 */ /* 0x002fe20007810000 */
[--C-:B------:R-:W-:Y:S01]  /*9620*/  FFMA.FTZ R0, R99, UR6, -R3.reuse ;  /* 0x0000000663007c23 */ /* 0x100fe20008010803 */
[----:B------:R-:W-:Y:S01]  /*9630*/  ISETP.GE.AND P2, PT, R39, R9, PT ;  /* 0x000000092700720c */ /* 0x000fe20003f46270 */
[----:B---3--:R-:W-:Y:S01]  /*9640*/  FFMA.FTZ R4, R94, UR6, -R3 ;  /* 0x000000065e047c23 */ /* 0x008fe20008010803 */
[----:B------:R-:W-:-:S02]  /*9650*/  FSEL R63, R77, -INF , !P4 ;  /* 0xff8000004d3f7808 */ /* 0x000fc40006000000 */
[----:B------:R-:W-:Y:S01]  /*9660*/  FMNMX.FTZ R2, R62, R2, !PT ;  /* 0x000000023e027209 */ /* 0x000fe20007810000 */
[----:B------:R1:W-:Y:S01]  /*9670*/  MUFU.EX2 R202, R4 ;  /* 0x0000000400ca7308 */ /* 0x0003e20000000800 */
[----:B------:R-:W-:Y:S02]  /*9680*/  ISETP.GE.AND P1, PT, R42, R9, PT ;  /* 0x000000092a00720c */ /* 0x000fe40003f26270 */
[----:B------:R-:W-:-:S05]  /*9690*/  FSEL R68, R68, -INF , !P2 ;  /* 0xff80000044447808 */ /* 0x000fca0005000000 */
[----:B------:R3:W-:Y:S01]  /*96a0*/  MUFU.EX2 R242, R0 ;  /* 0x0000000000f27308 */ /* 0x0007e20000000800 */
[----:B------:R-:W-:Y:S01]  /*96b0*/  ISETP.GE.AND P0, PT, R41, R9, PT ;  /* 0x000000092900720c */ /* 0x000fe20003f06270 */
[----:B-1----:R-:W-:-:S06]  /*96c0*/  FFMA.FTZ R4, R95, UR6, -R3 ;  /* 0x000000065f047c23 */ /* 0x002fcc0008010803 */
[----:B------:R1:W-:Y:S01]  /*96d0*/  MUFU.EX2 R201, R4 ;  /* 0x0000000400c97308 */ /* 0x0003e20000000800 */
[----:B---3--:R-:W-:Y:S02]  /*96e0*/  FMNMX.FTZ R0, R63, R2, !PT ;  /* 0x000000023f007209 */ /* 0x008fe40007810000 */
[----:B------:R-:W-:Y:S02]  /*96f0*/  FSEL R69, R69, -INF , !P1 ;  /* 0xff80000045457808 */ /* 0x000fe40004800000 */
[----:B------:R-:W-:Y:S02]  /*9700*/  FMNMX.FTZ R0, R68, R0, !PT ;  /* 0x0000000044007209 */ /* 0x000fe40007810000 */
[----:B------:R-:W-:Y:S01]  /*9710*/  ISETP.GE.AND P3, PT, R43, R9, PT ;  /* 0x000000092b00720c */ /* 0x000fe20003f66270 */
[----:B-1----:R-:W-:Y:S01]  /*9720*/  FFMA.FTZ R4, R104, UR6, -R3 ;  /* 0x0000000668047c23 */ /* 0x002fe20008010803 */
[----:B------:R-:W-:Y:S01]  /*9730*/  FSEL R77, R76, -INF , !P0 ;  /* 0xff8000004c4d7808 */ /* 0x000fe20004000000 */
[C---:B------:R-:W-:Y:S01]  /*9740*/  FMUL.FTZ R2, R74.reuse, UR6 ;  /* 0x000000064a027c20 */ /* 0x040fe20008410000 */
[----:B------:R-:W-:Y:S01]  /*9750*/  FMNMX.FTZ R0, R69, R0, !PT ;  /* 0x0000000045007209 */ /* 0x000fe20007810000 */
[----:B------:R1:W-:Y:S01]  /*9760*/  MUFU.EX2 R200, R4 ;  /* 0x0000000400c87308 */ /* 0x0003e20000000800 */
[----:B------:R-:W-:-:S02]  /*9770*/  FSETP.NEU.FTZ.AND P4, PT, R74, -INF , PT ;  /* 0xff8000004a00780b */ /* 0x000fc40003f9d000 */
[----:B------:R-:W-:-:S05]  /*9780*/  MOV R85, R172 ;  /* 0x000000ac00557202 */ /* 0x000fca0000000f00 */
[----:B------:R-:W-:Y:S01]  /*9790*/  MUFU.EX2 R33, R11 ;  /* 0x0000000b00217308 */ /* 0x000fe20000000800 */
[-C--:B------:R-:W-:Y:S01]  /*97a0*/  ISETP.GE.AND P0, PT, R50, R9.reuse, PT ;  /* 0x000000093200720c */ /* 0x080fe20003f06270 */
[----:B--2---:R-:W-:Y:S01]  /*97b0*/  IMAD.MOV.U32 R82, RZ, RZ, R177 ;  /* 0x000000ffff527224 */ /* 0x004fe200078e00b1 */
[----:B------:R-:W-:Y:S01]  /*97c0*/  FSEL R78, R78, -INF , !P3 ;  /* 0xff8000004e4e7808 */ /* 0x000fe20005800000 */
[----:B----4-:R-:W-:Y:S01]  /*97d0*/  IMAD.MOV.U32 R65, RZ, RZ, R176 ;  /* 0x000000ffff417224 */ /* 0x010fe200078e00b0 */
[-C--:B------:R-:W-:Y:S01]  /*97e0*/  ISETP.GE.AND P1, PT, R51, R9.reuse, PT ;  /* 0x000000093300720c */ /* 0x080fe20003f26270 */
[----:B------:R-:W-:Y:S01]  /*97f0*/  IMAD.MOV.U32 R73, RZ, RZ, R178 ;  /* 0x000000ffff497224 */ /* 0x000fe200078e00b2 */
[----:B------:R-:W-:Y:S02]  /*9800*/  ISETP.GE.AND P2, PT, R52, R9, PT ;  /* 0x000000093400720c */ /* 0x000fe40003f46270 */
[----:B------:R-:W-:Y:S01]  /*9810*/  MOV R81, R180 ;  /* 0x000000b400517202 */ /* 0x000fe20000000f00 */
[----:B-1----:R-:W-:Y:S01]  /*9820*/  FFMA.FTZ R4, R108, UR6, -R3 ;  /* 0x000000066c047c23 */ /* 0x002fe20008010803 */
[----:B------:R-:W-:Y:S01]  /*9830*/  FMNMX.FTZ R0, R77, R0, !PT ;  /* 0x000000004d007209 */ /* 0x000fe20007810000 */
[----:B------:R-:W1:Y:S01]  /*9840*/  MUFU.EX2 R185, R14 ;  /* 0x0000000e00b97308 */ /* 0x000e620000000800 */
[----:B------:R-:W-:Y:S01]  /*9850*/  FSEL R2, R2, RZ, P4 ;  /* 0x000000ff02027208 */ /* 0x000fe20002000000 */
[----:B------:R-:W-:Y:S01]  /*9860*/  IMAD.MOV.U32 R80, RZ, RZ, R181 ;  /* 0x000000ffff507224 */ /* 0x000fe200078e00b5 */
[----:B------:R-:W-:Y:S01]  /*9870*/  MOV R16, R182 ;  /* 0x000000b600107202 */ /* 0x000fe20000000f00 */
[----:B-----5:R-:W-:-:S02]  /*9880*/  IMAD.MOV.U32 R18, RZ, RZ, R184 ;  /* 0x000000ffff127224 */ /* 0x020fc400078e00b8 */
[----:B------:R-:W-:Y:S01]  /*9890*/  IMAD.MOV.U32 R86, RZ, RZ, R124 ;  /* 0x000000ffff567224 */ /* 0x000fe200078e007c */
[----:B------:R-:W-:Y:S01]  /*98a0*/  FSETP.NEU.FTZ.AND P5, PT, R113, -INF , PT ;  /* 0xff8000007100780b */ /* 0x000fe20003fbd000 */
[----:B------:R2:W-:Y:S01]  /*98b0*/  MUFU.EX2 R199, R4 ;  /* 0x0000000400c77308 */ /* 0x0005e20000000800 */
[----:B------:R-:W-:Y:S01]  /*98c0*/  FSEL R79, R121, -INF , !P0 ;  /* 0xff800000794f7808 */ /* 0x000fe20004000000 */
[----:B------:R-:W-:Y:S01]  /*98d0*/  LDSM.16.MT88.4 R40, [R213+0x4400] ;  /* 0x00440000d528783b */ /* 0x000fe20000004200 */
[----:B------:R-:W-:Y:S02]  /*98e0*/  FMNMX.FTZ R0, R78, R0, !PT ;  /* 0x000000004e007209 */ /* 0x000fe40007810000 */
[----:B------:R-:W-:Y:S02]  /*98f0*/  ISETP.GE.AND P0, PT, R48, R9, PT ;  /* 0x000000093000720c */ /* 0x000fe40003f06270 */
[----:B------:R-:W-:Y:S01]  /*9900*/  FSEL R83, R72, -INF , !P1 ;  /* 0xff80000048537808 */ /* 0x000fe20004800000 */
[----:B--2---:R-:W-:-:S04]  /*9910*/  FFMA.FTZ R4, R98, UR6, -R3 ;  /* 0x0000000662047c23 */ /* 0x004fc80008010803 */
[----:B------:R2:W-:Y:S01]  /*9920*/  MUFU.EX2 R198, R4 ;  /* 0x0000000400c67308 */ /* 0x0005e20000000800 */
[----:B------:R-:W-:Y:S02]  /*9930*/  FMNMX.FTZ R0, R79, R0, !PT ;  /* 0x000000004f007209 */ /* 0x000fe40007810000 */
[----:B------:R-:W-:Y:S02]  /*9940*/  ISETP.GE.AND P1, PT, R47, R9, PT ;  /* 0x000000092f00720c */ /* 0x000fe40003f26270 */
[----:B------:R-:W-:Y:S02]  /*9950*/  FSEL R89, R128, -INF , !P0 ;  /* 0xff80000080597808 */ /* 0x000fe40004000000 */
[----:B------:R-:W-:Y:S01]  /*9960*/  FMNMX.FTZ R0, R83, R0, !PT ;  /* 0x0000000053007209 */ /* 0x000fe20007810000 */
[----:B--2---:R-:W-:-:S04]  /*9970*/  FFMA.FTZ R4, R106, UR6, -R3 ;  /* 0x000000066a047c23 */ /* 0x004fc80008010803 */
[----:B------:R2:W-:Y:S01]  /*9980*/  MUFU.EX2 R207, R4 ;  /* 0x0000000400cf7308 */ /* 0x0005e20000000800 */
[----:B------:R-:W-:Y:S02]  /*9990*/  ISETP.GE.AND P0, PT, R45, R9, PT ;  /* 0x000000092d00720c */ /* 0x000fe40003f06270 */
[----:B------:R-:W-:Y:S02]  /*99a0*/  FSEL R92, R118, -INF , !P1 ;  /* 0xff800000765c7808 */ /* 0x000fe40004800000 */
[----:B------:R-:W-:Y:S01]  /*99b0*/  FMNMX.FTZ R0, R89, R0, !PT ;  /* 0x0000000059007209 */ /* 0x000fe20007810000 */
[----:B--2---:R-:W-:-:S04]  /*99c0*/  FFMA.FTZ R4, R90, UR6, -R2 ;  /* 0x000000065a047c23 */ /* 0x004fc80008010802 */
[----:B------:R2:W-:Y:S01]  /*99d0*/  MUFU.EX2 R121, R4 ;  /* 0x0000000400797308 */ /* 0x0005e20000000800 */
[----:B------:R-:W-:Y:S02]  /*99e0*/  ISETP.GE.AND P1, PT, R49, R9, PT ;  /* 0x000000093100720c */ /* 0x000fe40003f26270 */
[----:B------:R-:W-:Y:S02]  /*99f0*/  FMNMX.FTZ R0, R92, R0, !PT ;  /* 0x000000005c007209 */ /* 0x000fe40007810000 */
[----:B------:R-:W-:Y:S01]  /*9a00*/  FSEL R118, R134, -INF , !P1 ;  /* 0xff80000086767808 */ /* 0x000fe20004800000 */
[----:B--2---:R-:W-:-:S04]  /*9a10*/  FFMA.FTZ R4, R105, UR6, -R2 ;  /* 0x0000000669047c23 */ /* 0x004fc80008010802 */
[----:B------:R2:W-:Y:S01]  /*9a20*/  MUFU.EX2 R128, R4 ;  /* 0x0000000400807308 */ /* 0x0005e20000000800 */
[-C--:B------:R-:W-:Y:S01]  /*9a30*/  ISETP.GE.AND P1, PT, R53, R9.reuse, PT ;  /* 0x000000093500720c */ /* 0x080fe20003f26270 */
[----:B--2---:R-:W-:Y:S01]  /*9a40*/  FFMA.FTZ R4, R103, UR6, -R2 ;  /* 0x0000000667047c23 */ /* 0x004fe20008010802 */
[----:B------:R-:W-:Y:S02]  /*9a50*/  FSEL R103, R130, -INF , !P0 ;  /* 0xff80000082677808 */ /* 0x000fe40004000000 */
[----:B------:R-:W-:Y:S02]  /*9a60*/  ISETP.GE.AND P0, PT, R46, R9, PT ;  /* 0x000000092e00720c */ /* 0x000fe40003f06270 */
[----:B------:R-:W-:Y:S02]  /*9a70*/  FMNMX.FTZ R0, R103, R0, !PT ;  /* 0x0000000067007209 */ /* 0x000fe40007810000 */
[----:B------:R-:W-:Y:S02]  /*9a80*/  FSEL R117, R117, -INF , !P0 ;  /* 0xff80000075757808 */ /* 0x000fe40004000000 */
[----:B------:R-:W-:-:S02]  /*9a90*/  FMNMX.FTZ R0, R118, R0, !PT ;  /* 0x0000000076007209 */ /* 0x000fc40007810000 */
[-C--:B------:R-:W-:Y:S02]  /*9aa0*/  ISETP.GE.AND P0, PT, R55, R9.reuse, PT ;  /* 0x000000093700720c */ /* 0x080fe40003f06270 */
[----:B------:R-:W-:Y:S02]  /*9ab0*/  FSEL R108, R186, -INF , !P1 ;  /* 0xff800000ba6c7808 */ /* 0x000fe40004800000 */
[----:B------:R-:W-:Y:S01]  /*9ac0*/  FMNMX.FTZ R0, R117, R0, !PT ;  /* 0x0000000075007209 */ /* 0x000fe20007810000 */
[----:B------:R2:W-:Y:S01]  /*9ad0*/  MUFU.EX2 R130, R4 ;  /* 0x0000000400827308 */ /* 0x0005e20000000800 */
[----:B------:R-:W-:Y:S02]  /*9ae0*/  FSEL R104, R139, -INF , !P0 ;  /* 0xff8000008b687808 */ /* 0x000fe40004000000 */
[----:B------:R-:W-:Y:S02]  /*9af0*/  FMNMX.FTZ R0, R108, R0, !PT ;  /* 0x000000006c007209 */ /* 0x000fe40007810000 */
[----:B------:R-:W-:-:S02]  /*9b00*/  ISETP.GE.AND P1, PT, R57, R9, PT ;  /* 0x000000093900720c */ /* 0x000fc40003f26270 */
[----:B------:R-:W-:Y:S02]  /*9b10*/  FSEL R106, R175, -INF , !P2 ;  /* 0xff800000af6a7808 */ /* 0x000fe40005000000 */
[----:B------:R-:W-:Y:S01]  /*9b20*/  FMNMX.FTZ R0, R104, R0, !PT ;  /* 0x0000000068007209 */ /* 0x000fe20007810000 */
[----:B--2---:R-:W-:-:S04]  /*9b30*/  FFMA.FTZ R4, R102, UR6, -R2 ;  /* 0x0000000666047c23 */ /* 0x004fc80008010802 */
[----:B------:R2:W-:Y:S01]  /*9b40*/  MUFU.EX2 R134, R4 ;  /* 0x0000000400867308 */ /* 0x0005e20000000800 */
[----:B------:R-:W-:Y:S02]  /*9b50*/  ISETP.GE.AND P0, PT, R59, R9, PT ;  /* 0x000000093b00720c */ /* 0x000fe40003f06270 */
[----:B------:R-:W-:Y:S02]  /*9b60*/  FSEL R102, R135, -INF , !P1 ;  /* 0xff80000087667808 */ /* 0x000fe40004800000 */
[----:B------:R-:W-:-:S04]  /*9b70*/  FMNMX.FTZ R0, R106, R0, !PT ;  /* 0x000000006a007209 */ /* 0x000fc80007810000 */
[----:B------:R-:W-:Y:S01]  /*9b80*/  FMNMX.FTZ R0, R102, R0, !PT ;  /* 0x0000000066007209 */ /* 0x000fe20007810000 */
[----:B--2---:R-:W-:Y:S01]  /*9b90*/  FFMA.FTZ R4, R100, UR6, -R2 ;  /* 0x0000000664047c23 */ /* 0x004fe20008010802 */
[----:B------:R-:W-:-:S03]  /*9ba0*/  FSEL R100, R174, -INF , !P0 ;  /* 0xff800000ae647808 */ /* 0x000fc60004000000 */
[----:B------:R2:W-:Y:S01]  /*9bb0*/  MUFU.EX2 R139, R4 ;  /* 0x00000004008b7308 */ /* 0x0005e20000000800 */
[----:B------:R-:W-:Y:S01]  /*9bc0*/  FMNMX.FTZ R0, R100, R0, !PT ;  /* 0x0000000064007209 */ /* 0x000fe20007810000 */
[----:B--2---:R-:W-:-:S06]  /*9bd0*/  FFMA.FTZ R4, R91, UR6, -R2 ;  /* 0x000000065b047c23 */ /* 0x004fcc0008010802 */
[----:B------:R2:W-:Y:S02]  /*9be0*/  MUFU.EX2 R135, R4 ;  /* 0x0000000400877308 */ /* 0x0005e40000000800 */
[----:B--2---:R-:W-:-:S06]  /*9bf0*/  FFMA.FTZ R4, R101, UR6, -R2 ;  /* 0x0000000665047c23 */ /* 0x004fcc0008010802 */
[----:B------:R2:W-:Y:S01]  /*9c00*/  MUFU.EX2 R172, R4 ;  /* 0x0000000400ac7308 */ /* 0x0005e20000000800 */
[----:B------:R-:W-:Y:S02]  /*9c10*/  IMAD.MOV.U32 R11, RZ, RZ, R173 ;  /* 0x000000ffff0b7224 */ /* 0x000fe400078e00ad */
[--C-:B--2---:R-:W-:Y:S02]  /*9c20*/  FFMA.FTZ R4, R6, UR6, -R2.reuse ;  /* 0x0000000606047c23 */ /* 0x104fe40008010802 */
[----:B------:R-:W2:Y:S03]  /*9c30*/  SHFL.BFLY PT, R6, R0, 0x2, 0x1f ;  /* 0x0c401f0000067f89 */ /* 0x000ea600000e0000 */
[----:B------:R3:W-:Y:S01]  /*9c40*/  MUFU.EX2 R173, R4 ;  /* 0x0000000400ad7308 */ /* 0x0007e20000000800 */
[--C-:B------:R-:W-:Y:S01]  /*9c50*/  FFMA.FTZ R5, R20, UR6, -R2.reuse ;  /* 0x0000000614057c23 */ /* 0x100fe20008010802 */
[----:B---3--:R-:W-:-:S06]  /*9c60*/  FFMA.FTZ R4, R19, UR6, -R2 ;  /* 0x0000000613047c23 */ /* 0x008fcc0008010802 */
[----:B------:R3:W-:Y:S01]  /*9c70*/  MUFU.EX2 R174, R4 ;  /* 0x0000000400ae7308 */ /* 0x0007e20000000800 */
[----:B--2---:R-:W-:-:S07]  /*9c80*/  FMNMX.FTZ R0, R0, R6, !PT ;  /* 0x0000000600007209 */ /* 0x004fce0007810000 */
[----:B------:R2:W-:Y:S01]  /*9c90*/  MUFU.EX2 R177, R5 ;  /* 0x0000000500b17308 */ /* 0x0005e20000000800 */
[----:B---3--:R-:W-:-:S07]  /*9ca0*/  FFMA.FTZ R4, R22, UR6, -R2 ;  /* 0x0000000616047c23 */ /* 0x008fce0008010802 */
[----:B------:R3:W-:Y:S01]  /*9cb0*/  MUFU.EX2 R175, R4 ;  /* 0x0000000400af7308 */ /* 0x0007e20000000800 */
[----:B--2---:R-:W2:Y:S01]  /*9cc0*/  SHFL.BFLY PT, R5, R0, 0x1, 0x1f ;  /* 0x0c201f0000057f89 */ /* 0x004ea200000e0000 */
[----:B---3--:R-:W-:-:S06]  /*9cd0*/  FFMA.FTZ R4, R21, UR6, -R2 ;  /* 0x0000000615047c23 */ /* 0x008fcc0008010802 */
[----:B------:R3:W-:Y:S01]  /*9ce0*/  MUFU.EX2 R176, R4 ;  /* 0x0000000400b07308 */ /* 0x0007e20000000800 */
[----:B------:R-:W-:Y:S02]  /*9cf0*/  IMAD.MOV.U32 R76, RZ, RZ, R179 ;  /* 0x000000ffff4c7224 */ /* 0x000fe400078e00b3 */
[----:B---3--:R-:W-:-:S05]  /*9d00*/  FFMA.FTZ R4, R15, UR6, -R2 ;  /* 0x000000060f047c23 */ /* 0x008fca0008010802 */
[----:B------:R3:W-:Y:S02]  /*9d10*/  MUFU.EX2 R178, R4 ;  /* 0x0000000400b27308 */ /* 0x0007e40000000800 */
[----:B---3--:R-:W-:-:S06]  /*9d20*/  FFMA.FTZ R4, R23, UR6, -R2 ;  /* 0x0000000617047c23 */ /* 0x008fcc0008010802 */
[----:B------:R3:W-:Y:S01]  /*9d30*/  MUFU.EX2 R179, R4 ;  /* 0x0000000400b37308 */ /* 0x0007e20000000800 */
[----:B--2---:R-:W-:Y:S01]  /*9d40*/  FMNMX.FTZ R72, R0, R5, !PT ;  /* 0x0000000500487209 */ /* 0x004fe20007810000 */
[--C-:B------:R-:W-:Y:S01]  /*9d50*/  FFMA.FTZ R0, R27, UR6, -R2.reuse ;  /* 0x000000061b007c23 */ /* 0x100fe20008010802 */
[----:B---3--:R-:W-:-:S05]  /*9d60*/  FFMA.FTZ R4, R24, UR6, -R2 ;  /* 0x0000000618047c23 */ /* 0x008fca0008010802 */
[----:B------:R2:W-:Y:S01]  /*9d70*/  MUFU.EX2 R180, R4 ;  /* 0x0000000400b47308 */ /* 0x0005e20000000800 */
[----:B------:R-:W-:Y:S02]  /*9d80*/  IMAD.MOV.U32 R14, RZ, RZ, R183 ;  /* 0x000000ffff0e7224 */ /* 0x000fe400078e00b7 */
[----:B--2---:R-:W-:-:S05]  /*9d90*/  FFMA.FTZ R4, R25, UR6, -R2 ;  /* 0x0000000619047c23 */ /* 0x004fca0008010802 */
[----:B------:R2:W-:Y:S01]  /*9da0*/  MUFU.EX2 R181, R4 ;  /* 0x0000000400b57308 */ /* 0x0005e20000000800 */
[----:B------:R-:W-:Y:S01]  /*9db0*/  FSETP.NEU.FTZ.AND P0, PT, R72, -INF , PT ;  /* 0xff8000004800780b */ /* 0x000fe20003f1d000 */
[----:B-1----:R-:W-:-:S06]  /*9dc0*/  IMAD.MOV.U32 R17, RZ, RZ, R185 ;  /* 0x000000ffff117224 */ /* 0x002fcc00078e00b9 */
[----:B------:R1:W-:Y:S01]  /*9dd0*/  MUFU.EX2 R183, R0 ;  /* 0x0000000000b77308 */ /* 0x0003e20000000800 */
[----:B--2---:R-:W-:-:S07]  /*9de0*/  FFMA.FTZ R4, R13, UR6, -R2 ;  /* 0x000000060d047c23 */ /* 0x004fce0008010802 */
[----:B------:R2:W-:Y:S01]  /*9df0*/  MUFU.EX2 R182, R4 ;  /* 0x0000000400b67308 */ /* 0x0005e20000000800 */
[----:B-1----:R-:W-:Y:S01]  /*9e00*/  FMUL.FTZ R0, R72, UR6 ;  /* 0x0000000648007c20 */ /* 0x002fe20008410000 */
[----:B--2---:R-:W-:-:S06]  /*9e10*/  FFMA.FTZ R4, R26, UR6, -R2 ;  /* 0x000000061a047c23 */ /* 0x004fcc0008010802 */
[----:B------:R1:W-:Y:S01]  /*9e20*/  MUFU.EX2 R184, R4 ;  /* 0x0000000400b87308 */ /* 0x0003e20000000800 */
[----:B------:R-:W-:Y:S01]  /*9e30*/  FSEL R0, R0, RZ, P0 ;  /* 0x000000ff00007208 */ /* 0x000fe20000000000 */
[----:B-1----:R-:W-:-:S06]  /*9e40*/  FFMA.FTZ R4, R12, UR6, -R2 ;  /* 0x000000060c047c23 */ /* 0x002fcc0008010802 */
[----:B------:R1:W-:Y:S01]  /*9e50*/  MUFU.EX2 R185, R4 ;  /* 0x0000000400b97308 */ /* 0x0003e20000000800 */
[----:B------:R-:W-:Y:S01]  /*9e60*/  FSEL R5, R74, RZ, P4 ;  /* 0x000000ff4a057208 */ /* 0x000fe20002000000 */
[----:B-1----:R-:W-:-:S06]  /*9e70*/  FFMA.FTZ R4, R28, UR6, -R2 ;  /* 0x000000061c047c23 */ /* 0x002fcc0008010802 */
[----:B------:R1:W-:Y:S01]  /*9e80*/  MUFU.EX2 R186, R4 ;  /* 0x0000000400ba7308 */ /* 0x0003e20000000800 */
[----:B------:R-:W-:Y:S01]  /*9e90*/  FADD.FTZ R5, R136, -R5 ;  /* 0x8000000588057221 */ /* 0x000fe20000010000 */
[----:B------:R-:W-:Y:S02]  /*9ea0*/  IMAD.MOV.U32 R136, RZ, RZ, R86 ;  /* 0x000000ffff887224 */ /* 0x000fe400078e0056 */
[----:B-1----:R-:W-:-:S04]  /*9eb0*/  FFMA.FTZ R4, R109, UR6, -R0 ;  /* 0x000000066d047c23 */ /* 0x002fc80008010800 */
[----:B------:R1:W-:Y:S01]  /*9ec0*/  MUFU.EX2 R95, R4 ;  /* 0x00000004005f7308 */ /* 0x0003e20000000800 */
[----:B------:R-:W-:Y:S01]  /*9ed0*/  IMAD.MOV.U32 R86, RZ, RZ, R18 ;  /* 0x000000ffff567224 */ /* 0x000fe200078e0012 */
[----:B------:R-:W-:Y:S01]  /*9ee0*/  MOV R87, R17 ;  /* 0x0000001100577202 */ /* 0x000fe20000000f00 */
[----:B------:R-:W-:Y:S02]  /*9ef0*/  IMAD.MOV.U32 R88, RZ, RZ, R16 ;  /* 0x000000ffff587224 */ /* 0x000fe400078e0010 */
[----:B------:R-:W-:Y:S01]  /*9f00*/  IMAD.MOV.U32 R93, RZ, RZ, R14 ;  /* 0x000000ffff5d7224 */ /* 0x000fe200078e000e */
[----:B------:R-:W-:Y:S04]  /*9f10*/  LDSM.16.MT88.4 R16, [R214+0x4000] ;  /* 0x00400000d610783b */ /* 0x000fe80000004200 */
[----:B------:R-:W2:Y:S01]  /*9f20*/  LDSM.16.MT88.4 R12, [R213+0x4000] ;  /* 0x00400000d50c783b */ /* 0x000ea20000004200 */
[----:B-1----:R-:W-:-:S04]  /*9f30*/  FFMA.FTZ R4, R112, UR6, -R0 ;  /* 0x0000000670047c23 */ /* 0x002fc80008010800 */
[----:B------:R1:W-:Y:S02]  /*9f40*/  MUFU.EX2 R105, R4 ;  /* 0x0000000400697308 */ /* 0x0003e40000000800 */
[----:B-1----:R-:W-:-:S06]  /*9f50*/  FFMA.FTZ R4, R111, UR6, -R0 ;  /* 0x000000066f047c23 */ /* 0x002fcc0008010800 */
[----:B------:R1:W-:Y:S01]  /*9f60*/  MUFU.EX2 R111, R4 ;  /* 0x00000004006f7308 */ /* 0x0003e20000000800 */
[----:B------:R-:W-:Y:S01]  /*9f70*/  FMUL.FTZ R5, R5, UR6 ;  /* 0x0000000605057c20 */ /* 0x000fe20008410000 */
[----:B-1----:R-:W-:-:S06]  /*9f80*/  FFMA.FTZ R4, R110, UR6, -R0 ;  /* 0x000000066e047c23 */ /* 0x002fcc0008010800 */
[----:B------:R1:W3:Y:S01]  /*9f90*/  MUFU.EX2 R124, R4 ;  /* 0x00000004007c7308 */ /* 0x0002e20000000800 */
[----:B------:R-:W-:Y:S01]  /*9fa0*/  IMAD.MOV.U32 R96, RZ, RZ, R85 ;  /* 0x000000ffff607224 */ /* 0x000fe200078e0055 */
[----:B------:R-:W-:Y:S01]  /*9fb0*/  MOV R32, R82 ;  /* 0x0000005200207202 */ /* 0x000fe20000000f00 */
[----:B------:R-:W-:Y:S02]  /*9fc0*/  IMAD.MOV.U32 R82, RZ, RZ, R81 ;  /* 0x000000ffff527224 */ /* 0x000fe400078e0051 */
[----:B------:R-:W-:Y:S01]  /*9fd0*/  IMAD.MOV.U32 R85, RZ, RZ, R80 ;  /* 0x000000ffff557224 */ /* 0x000fe200078e0050 */
[----:B-1----:R-:W-:-:S05]  /*9fe0*/  FSEL R4, R72, RZ, P0 ;  /* 0x000000ff48047208 */ /* 0x002fca0000000000 */
[----:B------:R-:W-:-:S04]  /*9ff0*/  FADD.FTZ R4, R84, -R4 ;  /* 0x8000000454047221 */ /* 0x000fc80000010000 */
[----:B------:R-:W-:Y:S01]  /*a000*/  FMUL.FTZ R4, R4, UR6 ;  /* 0x0000000604047c20 */ /* 0x000fe20008410000 */
[----:B------:R1:W4:Y:S01]  /*a010*/  MUFU.EX2 R81, R5 ;  /* 0x0000000500517308 */ /* 0x0003220000000800 */
[----:B------:R-:W-:Y:S01]  /*a020*/  FFMA.FTZ R6, R107, UR6, -R0 ;  /* 0x000000066b067c23 */ /* 0x000fe20008010800 */
[----:B------:R-:W-:Y:S01]  /*a030*/  IMAD.MOV.U32 R31, RZ, RZ, R73 ;  /* 0x000000ffff1f7224 */ /* 0x000fe200078e0049 */
[----:B------:R-:W-:-:S05]  /*a040*/  FSETP.NEU.FTZ.AND P6, PT, R75, -INF , PT ;  /* 0xff8000004b00780b */ /* 0x000fca0003fdd000 */
[----:B------:R5:W2:Y:S01]  /*a050*/  MUFU.EX2 R80, R4 ;  /* 0x0000000400507308 */ /* 0x000aa20000000800 */
[----:B------:R-:W-:Y:S01]  /*a060*/  MOV R73, R76 ;  /* 0x0000004c00497202 */ /* 0x000fe20000000f00 */
[----:B------:R-:W-:Y:S01]  /*a070*/  IMAD.MOV.U32 R76, RZ, RZ, R127 ;  /* 0x000000ffff4c7224 */ /* 0x000fe200078e007f */
[----:B-1----:R-:W-:-:S05]  /*a080*/  FSEL R5, R113, RZ, P5 ;  /* 0x000000ff71057208 */ /* 0x002fca0002800000 */
[----:B------:R1:W-:Y:S01]  /*a090*/  MUFU.EX2 R127, R6 ;  /* 0x00000006007f7308 */ /* 0x0003e20000000800 */
[----:B------:R-:W-:Y:S01]  /*a0a0*/  FADD.FTZ R5, R138, -R5 ;  /* 0x800000058a057221 */ /* 0x000fe20000010000 */
[----:B-----5:R-:W-:Y:S01]  /*a0b0*/  FFMA.FTZ R4, R7, UR6, -R0 ;  /* 0x0000000607047c23 */ /* 0x020fe20008010800 */
[----:B------:R-:W-:Y:S02]  /*a0c0*/  IMAD.MOV.U32 R138, RZ, RZ, R126 ;  /* 0x000000ffff8a7224 */ /* 0x000fe400078e007e */
[----:B------:R-:W-:-:S03]  /*a0d0*/  FMUL.FTZ R5, R5, UR6 ;  /* 0x0000000605057c20 */ /* 0x000fc60008410000 */
[----:B------:R5:W-:Y:S01]  /*a0e0*/  MUFU.EX2 R126, R4 ;  /* 0x00000004007e7308 */ /* 0x000be20000000800 */
[----:B-1----:R-:W-:Y:S01]  /*a0f0*/  FSEL R6, R75, RZ, P6 ;  /* 0x000000ff4b067208 */ /* 0x002fe20003000000 */
[----:B------:R-:W-:Y:S01]  /*a100*/  IMAD.MOV.U32 R34, RZ, RZ, R73 ;  /* 0x000000ffff227224 */ /* 0x000fe200078e0049 */
[----:B---3--:R-:W-:-:S05]  /*a110*/  F2FP.F16.F32.PACK_AB R7, R124, R111 ;  /* 0x0000006f7c07723e */ /* 0x008fca00000000ff */
[----:B------:R1:W3:Y:S01]  /*a120*/  MUFU.EX2 R73, R5 ;  /* 0x0000000500497308 */ /* 0x0002e20000000800 */
[-C--:B----4-:R-:W-:Y:S01]  /*a130*/  FMUL.FTZ R140, R140, R81.reuse ;  /* 0x000000518c8c7220 */ /* 0x090fe20000410000 */
[-C--:B------:R-:W-:Y:S01]  /*a140*/  FMUL.FTZ R141, R141, R81.reuse ;  /* 0x000000518d8d7220 */ /* 0x080fe20000410000 */
[----:B--2---:R-:W-:Y:S01]  /*a150*/  FMUL.FTZ R142, R142, R80 ;  /* 0x000000508e8e7220 */ /* 0x004fe20000410000 */
[----:B-----5:R-:W-:Y:S01]  /*a160*/  FADD.FTZ R4, R137, -R6 ;  /* 0x8000000689047221 */ /* 0x020fe20000010000 */
[----:B------:R-:W-:Y:S01]  /*a170*/  F2FP.F16.F32.PACK_AB R6, R134, R130 ;  /* 0x000000828606723e */ /* 0x000fe200000000ff */
[-C--:B------:R-:W-:Y:S01]  /*a180*/  FMUL.FTZ R143, R143, R80.reuse ;  /* 0x000000508f8f7220 */ /* 0x080fe20000410000 */
[----:B------:R-:W-:Y:S01]  /*a190*/  FMUL.FTZ R152, R152, R81 ;  /* 0x0000005198987220 */ /* 0x000fe20000410000 */
[----:B------:R-:W-:Y:S01]  /*a1a0*/  FMUL.FTZ R9, R4, UR6 ;  /* 0x0000000604097c20 */ /* 0x000fe20008410000 */
[----:B------:R-:W-:Y:S01]  /*a1b0*/  F2FP.F16.F32.PACK_AB R4, R128, R121 ;  /* 0x000000798004723e */ /* 0x000fe200000000ff */
[-C--:B------:R-:W-:Y:S01]  /*a1c0*/  FMUL.FTZ R153, R153, R81.reuse ;  /* 0x0000005199997220 */ /* 0x080fe20000410000 */
[----:B------:R-:W-:Y:S01]  /*a1d0*/  FMUL.FTZ R156, R156, R81 ;  /* 0x000000519c9c7220 */ /* 0x000fe20000410000 */
[-C--:B------:R-:W-:Y:S01]  /*a1e0*/  FMUL.FTZ R154, R154, R80.reuse ;  /* 0x000000509a9a7220 */ /* 0x080fe20000410000 */
[----:B-1----:R-:W-:Y:S01]  /*a1f0*/  F2FP.F16.F32.PACK_AB R5, R105, R95 ;  /* 0x0000005f6905723e */ /* 0x002fe200000000ff */
[-C--:B------:R-:W-:Y:S01]  /*a200*/  FMUL.FTZ R155, R155, R80.reuse ;  /* 0x000000509b9b7220 */ /* 0x080fe20000410000 */
[-C--:B------:R-:W-:Y:S01]  /*a210*/  FMUL.FTZ R157, R157, R81.reuse ;  /* 0x000000519d9d7220 */ /* 0x080fe20000410000 */
[-C--:B------:R-:W-:Y:S01]  /*a220*/  FMUL.FTZ R158, R158, R80.reuse ;  /* 0x000000509e9e7220 */ /* 0x080fe20000410000 */
[-C--:B------:R-:W-:Y:S01]  /*a230*/  FMUL.FTZ R159, R159, R80.reuse ;  /* 0x000000509f9f7220 */ /* 0x080fe20000410000 */
[-C--:B------:R-:W-:Y:S01]  /*a240*/  FMUL.FTZ R168, R168, R81.reuse ;  /* 0x00000051a8a87220 */ /* 0x080fe20000410000 */
[----:B------:R-:W-:Y:S01]  /*a250*/  FMUL.FTZ R169, R169, R81 ;  /* 0x00000051a9a97220 */ /* 0x000fe20000410000 */
[-C--:B------:R-:W-:Y:S01]  /*a260*/  FMUL.FTZ R170, R170, R80.reuse ;  /* 0x00000050aaaa7220 */ /* 0x080fe20000410000 */
[----:B------:R-:W-:Y:S01]  /*a270*/  FMUL.FTZ R171, R171, R80 ;  /* 0x00000050abab7220 */ /* 0x000fe20000410000 */
[----:B------:R-:W-:Y:S01]  /*a280*/  MOV R243, R32 ;  /* 0x0000002000f37202 */ /* 0x000fe20000000f00 */
[----:B------:R-:W-:Y:S01]  /*a290*/  IMAD.MOV.U32 R137, RZ, RZ, R96 ;  /* 0x000000ffff897224 */ /* 0x000fe200078e0060 */
[----:B------:R-:W-:Y:S01]  /*a2a0*/  MOV R32, R30 ;  /* 0x0000001e00207202 */ /* 0x000fe20000000f00 */
[----:B------:R-:W-:Y:S01]  /*a2b0*/  IMAD.MOV.U32 R94, RZ, RZ, R31 ;  /* 0x000000ffff5e7224 */ /* 0x000fe200078e001f */
[----:B------:R-:W-:Y:S01]  /*a2c0*/  HMMA.16816.F32 R24, R4, R14, R152 ;  /* 0x0000000e0418723c */ /* 0x000fe20000001898 */
[----:B------:R-:W-:-:S05]  /*a2d0*/  IMAD.MOV.U32 R96, RZ, RZ, R29 ;  /* 0x000000ffff607224 */ /* 0x000fca00078e001d */
[----:B------:R-:W-:Y:S01]  /*a2e0*/  HMMA.16816.F32 R28, R4, R12, R140 ;  /* 0x0000000c041c723c */ /* 0x000fe2000000188c */
[----:B------:R-:W-:Y:S01]  /*a2f0*/  MOV R154, R34 ;  /* 0x00000022009a7202 */ /* 0x000fe20000000f00 */
[----:B------:R-:W-:-:S04]  /*a300*/  IMAD.MOV.U32 R97, RZ, RZ, R76 ;  /* 0x000000ffff617224 */ /* 0x000fc800078e004c */
[C---:B------:R-:W-:Y:S01]  /*a310*/  HMMA.16816.F32 R20, R4.reuse, R16, R156 ;  /* 0x000000100414723c */ /* 0x040fe2000000189c */
[----:B------:R-:W-:Y:S01]  /*a320*/  IMAD.MOV.U32 R140, RZ, RZ, R33 ;  /* 0x000000ffff8c7224 */ /* 0x000fe200078e0021 */
[----:B------:R1:W2:Y:S05]  /*a330*/  MUFU.EX2 R76, R9 ;  /* 0x00000009004c7308 */ /* 0x0002aa0000000800 */
[----:B------:R-:W-:Y:S02]  /*a340*/  MOV R158, R32 ;  /* 0x00000020009e7202 */ /* 0x000fe40000000f00 */
[----:B------:R-:W-:Y:S07]  /*a350*/  HMMA.16816.F32 R32, R4, R18, R168 ;  /* 0x000000120420723c */ /* 0x000fee00000018a8 */
[----:B------:R-:W-:-:S02]  /*a360*/  IMAD.MOV.U32 R168, RZ, RZ, R37 ;  /* 0x000000ffffa87224 */ /* 0x000fc400078e0025 */
[----:B------:R-:W4:Y:S01]  /*a370*/  LDSM.16.MT88.4 R36, [R214+0x4400] ;  /* 0x00440000d624783b */ /* 0x000f220000004200 */
[----:B------:R-:W-:Y:S01]  /*a380*/  FFMA.FTZ R8, R8, UR6, -R0 ;  /* 0x0000000608087c23 */ /* 0x000fe20008010800 */
[----:B------:R-:W-:-:S03]  /*a390*/  IMAD.MOV.U32 R152, RZ, RZ, R125 ;  /* 0x000000ffff987224 */ /* 0x000fc600078e007d */
[----:B------:R5:W-:Y:S01]  /*a3a0*/  MUFU.EX2 R125, R8 ;  /* 0x00000008007d7308 */ /* 0x000be20000000800 */
[----:B------:R-:W-:Y:S01]  /*a3b0*/  IMAD.MOV.U32 R143, RZ, RZ, R243 ;  /* 0x000000ffff8f7224 */ /* 0x000fe200078e00f3 */
[----:B------:R-:W-:Y:S01]  /*a3c0*/  MOV R171, R65 ;  /* 0x0000004100ab7202 */ /* 0x000fe20000000f00 */
[----:B------:R-:W-:Y:S02]  /*a3d0*/  IMAD.MOV.U32 R65, RZ, RZ, R123 ;  /* 0x000000ffff417224 */ /* 0x000fe400078e007b */
[----:B---3--:R-:W-:Y:S01]  /*a3e0*/  FMUL.FTZ R144, R144, R73 ;  /* 0x0000004990907220 */ /* 0x008fe20000410000 */
[----:B------:R-:W-:Y:S01]  /*a3f0*/  IMAD.MOV.U32 R243, RZ, RZ, R11 ;  /* 0x000000fffff37224 */ /* 0x000fe200078e000b */
[----:B-1----:R-:W-:Y:S01]  /*a400*/  F2FP.F16.F32.PACK_AB R9, R188, R143 ;  /* 0x0000008fbc09723e */ /* 0x002fe200000000ff */
[-C--:B------:R-:W-:Y:S01]  /*a410*/  FMUL.FTZ R145, R145, R73.reuse ;  /* 0x0000004991917220 */ /* 0x080fe20000410000 */
[----:B------:R-:W-:Y:S01]  /*a420*/  F2FP.F16.F32.PACK_AB R11, R197, R196 ;  /* 0x000000c4c50b723e */ /* 0x000fe200000000ff */
[-C--:B--2---:R-:W-:Y:S01]  /*a430*/  FMUL.FTZ R146, R146, R76.reuse ;  /* 0x0000004c92927220 */ /* 0x084fe20000410000 */
[----:B------:R-:W-:Y:S01]  /*a440*/  FMUL.FTZ R147, R147, R76 ;  /* 0x0000004c93937220 */ /* 0x000fe20000410000 */
[----:B------:R-:W-:Y:S01]  /*a450*/  FMUL.FTZ R148, R148, R73 ;  /* 0x0000004994947220 */ /* 0x000fe20000410000 */
[----:B-----5:R-:W-:Y:S01]  /*a460*/  FFMA.FTZ R8, R10, UR6, -R0 ;  /* 0x000000060a087c23 */ /* 0x020fe20008010800 */
[----:B------:R-:W-:Y:S01]  /*a470*/  F2FP.F16.F32.PACK_AB R10, R238, R239 ;  /* 0x000000efee0a723e */ /* 0x000fe200000000ff */
[----:B------:R-:W-:-:S02]  /*a480*/  FMUL.FTZ R149, R149, R73 ;  /* 0x0000004995957220 */ /* 0x000fc40000410000 */
[----:B------:R1:W2:Y:S01]  /*a490*/  MUFU.EX2 R123, R8 ;  /* 0x00000008007b7308 */ /* 0x0002a20000000800 */
[-C--:B------:R-:W-:Y:S01]  /*a4a0*/  FMUL.FTZ R150, R150, R76.reuse ;  /* 0x0000004c96967220 */ /* 0x080fe20000410000 */
[-C--:B------:R-:W-:Y:S01]  /*a4b0*/  FMUL.FTZ R151, R151, R76.reuse ;  /* 0x0000004c97977220 */ /* 0x080fe20000410000 */
        /* <DEDUP_REMOVED lines=8> */
[----:B------:R-:W-:Y:S01]  /*a540*/  FFMA.FTZ R4, R64, UR6, -R2 ;  /* 0x0000000640047c23 */ /* 0x000fe20008010802 */
[----:B-1----:R-:W-:Y:S01]  /*a550*/  F2FP.F16.F32.PACK_AB R8, R237, R191 ;  /* 0x000000bfed08723e */ /* 0x002fe200000000ff */
[----:B------:R-:W-:-:S02]  /*a560*/  IMAD.MOV.U32 R169, RZ, RZ, R85 ;  /* 0x000000ffffa97224 */ /* 0x000fc400078e0055 */
[----:B------:R-:W-:Y:S02]  /*a570*/  IMAD.MOV.U32 R85, RZ, RZ, R133 ;  /* 0x000000ffff557224 */ /* 0x000fe400078e0085 */
[----:B------:R1:W-:Y:S02]  /*a580*/  MUFU.EX2 R133, R4 ;  /* 0x0000000400857308 */ /* 0x0003e40000000800 */
[----:B------:R-:W-:Y:S01]  /*a590*/  HMMA.16816.F32 R144, R8, R12, R144 ;  /* 0x0000000c0890723c */ /* 0x000fe20000001890 */
[----:B------:R-:W-:-:S05]  /*a5a0*/  IMAD.MOV.U32 R142, RZ, RZ, R87 ;  /* 0x000000ffff8e7224 */ /* 0x000fca00078e0057 */
[C---:B------:R-:W-:Y:S01]  /*a5b0*/  HMMA.16816.F32 R148, R8.reuse, R14, R148 ;  /* 0x0000000e0894723c */ /* 0x040fe20000001894 */
[----:B------:R-:W-:Y:S01]  /*a5c0*/  IMAD.MOV.U32 R87, RZ, RZ, R129 ;  /* 0x000000ffff577224 */ /* 0x000fe200078e0081 */
[----:B------:R-:W-:Y:S04]  /*a5d0*/  LDSM.16.MT88.4 R12, [R214+0x4800] ;  /* 0x00480000d60c783b */ /* 0x000fe80000004200 */
[----:B------:R-:W-:Y:S01]  /*a5e0*/  HMMA.16816.F32 R160, R8, R16, R160 ;  /* 0x0000001008a0723c */ /* 0x000fe200000018a0 */
[----:B------:R-:W-:Y:S01]  /*a5f0*/  MOV R141, R86 ;  /* 0x00000056008d7202 */ /* 0x000fe20000000f00 */
[----:B-1----:R-:W-:-:S04]  /*a600*/  FFMA.FTZ R4, R66, UR6, -R2 ;  /* 0x0000000642047c23 */ /* 0x002fc80008010802 */
[----:B------:R-:W-:Y:S01]  /*a610*/  HMMA.16816.F32 R164, R8, R18, R164 ;  /* 0x0000001208a4723c */ /* 0x000fe200000018a4 */
[----:B------:R-:W1:Y:S01]  /*a620*/  LDSM.16.MT88.4 R16, [R213+0x4800] ;  /* 0x00480000d510783b */ /* 0x000e620000004200 */
[----:B------:R-:W-:-:S05]  /*a630*/  IMAD.MOV.U32 R86, RZ, RZ, R132 ;  /* 0x000000ffff567224 */ /* 0x000fca00078e0084 */
[----:B------:R-:W-:Y:S01]  /*a640*/  FFMA.FTZ R8, R67, UR6, -R2 ;  /* 0x0000000643087c23 */ /* 0x000fe20008010802 */
[----:B------:R3:W-:Y:S01]  /*a650*/  MUFU.EX2 R132, R4 ;  /* 0x0000000400847308 */ /* 0x0007e20000000800 */
[----:B------:R-:W-:Y:S02]  /*a660*/  F2FP.F16.F32.PACK_AB R5, R126, R127 ;  /* 0x0000007f7e05723e */ /* 0x000fe400000000ff */
[----:B------:R-:W-:Y:S02]  /*a670*/  F2FP.F16.F32.PACK_AB R6, R173, R172 ;  /* 0x000000acad06723e */ /* 0x000fe400000000ff */
[----:B--2---:R-:W-:-:S03]  /*a680*/  F2FP.F16.F32.PACK_AB R7, R123, R125 ;  /* 0x0000007d7b07723e */ /* 0x004fc600000000ff */
[----:B------:R2:W-:Y:S01]  /*a690*/  MUFU.EX2 R129, R8 ;  /* 0x0000000800817308 */ /* 0x0005e20000000800 */
[----:B---3--:R-:W-:Y:S01]  /*a6a0*/  F2FP.F16.F32.PACK_AB R4, R135, R139 ;  /* 0x0000008b8704723e */ /* 0x008fe200000000ff */
[----:B--2---:R-:W-:-:S06]  /*a6b0*/  FFMA.FTZ R8, R44, UR6, -R0 ;  /* 0x000000062c087c23 */ /* 0x004fcc0008010800 */
[----:B------:R2:W-:Y:S01]  /*a6c0*/  MUFU.EX2 R109, R8 ;  /* 0x00000008006d7308 */ /* 0x0005e20000000800 */
[C---:B------:R-:W-:Y:S06]  /*a6d0*/  HMMA.16816.F32 R28, R4.reuse, R40, R28 ;  /* 0x00000028041c723c */ /* 0x040fec000000181c */
[C---:B------:R-:W-:Y:S06]  /*a6e0*/  HMMA.16816.F32 R24, R4.reuse, R42, R24 ;  /* 0x0000002a0418723c */ /* 0x040fec0000001818 */
[----:B----4-:R-:W-:Y:S01]  /*a6f0*/  HMMA.16816.F32 R20, R4, R36, R20 ;  /* 0x000000240414723c */ /* 0x010fe20000001814 */
[----:B--2---:R-:W-:-:S05]  /*a700*/  FFMA.FTZ R8, R54, UR6, -R0 ;  /* 0x0000000636087c23 */ /* 0x004fca0008010800 */
[----:B------:R-:W-:Y:S01]  /*a710*/  HMMA.16816.F32 R32, R4, R38, R32 ;  /* 0x000000260420723c */ /* 0x000fe20000001820 */
[----:B------:R2:W3:Y:S06]  /*a720*/  MUFU.EX2 R107, R8 ;  /* 0x00000008006b7308 */ /* 0x0004ec0000000800 */
[----:B------:R-:W-:-:S04]  /*a730*/  FFMA.FTZ R4, R58, UR6, -R0 ;  /* 0x000000063a047c23 */ /* 0x000fc80008010800 */
[----:B------:R4:W-:Y:S01]  /*a740*/  MUFU.EX2 R101, R4 ;  /* 0x0000000400657308 */ /* 0x0009e20000000800 */
[----:B--2---:R-:W-:-:S07]  /*a750*/  FFMA.FTZ R8, R56, UR6, -R0 ;  /* 0x0000000638087c23 */ /* 0x004fce0008010800 */
[----:B------:R2:W5:Y:S01]  /*a760*/  MUFU.EX2 R99, R8 ;  /* 0x0000000800637308 */ /* 0x0005620000000800 */
[----:B------:R-:W-:Y:S01]  /*a770*/  IMAD.MOV.U32 R170, RZ, RZ, R82 ;  /* 0x000000ffffaa7224 */ /* 0x000fe200078e0052 */
[----:B------:R-:W-:Y:S01]  /*a780*/  F2FP.F16.F32.PACK_AB R9, R203, R204 ;  /* 0x000000cccb09723e */ /* 0x000fe200000000ff */
[----:B----4-:R-:W-:Y:S01]  /*a790*/  FFMA.FTZ R4, R70, UR6, -R2 ;  /* 0x0000000646047c23 */ /* 0x010fe20008010802 */
[----:B------:R-:W-:Y:S02]  /*a7a0*/  F2FP.F16.F32.PACK_AB R10, R136, R240 ;  /* 0x000000f0880a723e */ /* 0x000fe400000000ff */
[----:B------:R-:W-:Y:S02]  /*a7b0*/  F2FP.F16.F32.PACK_AB R11, R235, R236 ;  /* 0x000000eceb0b723e */ /* 0x000fe400000000ff */
[----:B------:R-:W-:Y:S02]  /*a7c0*/  MOV R82, R122 ;  /* 0x0000007a00527202 */ /* 0x000fe40000000f00 */
[----:B------:R4:W-:Y:S01]  /*a7d0*/  MUFU.EX2 R122, R4 ;  /* 0x00000004007a7308 */ /* 0x0009e20000000800 */
[----:B--2---:R-:W-:-:S02]  /*a7e0*/  F2FP.F16.F32.PACK_AB R8, R246, R244 ;  /* 0x000000f4f608723e */ /* 0x004fc400000000ff */
[----:B---3--:R-:W-:Y:S02]  /*a7f0*/  F2FP.F16.F32.PACK_AB R5, R107, R109 ;  /* 0x0000006d6b05723e */ /* 0x008fe400000000ff */
[----:B------:R-:W-:Y:S02]  /*a800*/  F2FP.F16.F32.PACK_AB R6, R178, R176 ;  /* 0x000000b0b206723e */ /* 0x000fe400000000ff */
[----:B-----5:R-:W-:Y:S01]  /*a810*/  F2FP.F16.F32.PACK_AB R7, R101, R99 ;  /* 0x000000636507723e */ /* 0x020fe200000000ff */
[----:B------:R-:W-:Y:S01]  /*a820*/  HMMA.16816.F32 R144, R8, R40, R144 ;  /* 0x000000280890723c */ /* 0x000fe20000001890 */
[----:B----4-:R-:W-:-:S05]  /*a830*/  FFMA.FTZ R4, R71, UR6, -R2 ;  /* 0x0000000647047c23 */ /* 0x010fca0008010802 */
[C---:B------:R-:W-:Y:S01]  /*a840*/  HMMA.16816.F32 R148, R8.reuse, R42, R148 ;  /* 0x0000002a0894723c */ /* 0x040fe20000001894 */
[----:B------:R2:W-:Y:S05]  /*a850*/  MUFU.EX2 R112, R4 ;  /* 0x0000000400707308 */ /* 0x0005ea0000000800 */
[C---:B------:R-:W-:Y:S06]  /*a860*/  HMMA.16816.F32 R44, R8.reuse, R36, R160 ;  /* 0x00000024082c723c */ /* 0x040fec00000018a0 */
[----:B------:R-:W-:Y:S07]  /*a870*/  HMMA.16816.F32 R164, R8, R38, R164 ;  /* 0x0000002608a4723c */ /* 0x000fee00000018a4 */
[----:B------:R-:W-:Y:S01]  /*a880*/  FFMA.FTZ R8, R114, UR6, -R2 ;  /* 0x0000000672087c23 */ /* 0x000fe20008010802 */
[----:B--2---:R-:W-:-:S03]  /*a890*/  F2FP.F16.F32.PACK_AB R4, R175, R174 ;  /* 0x000000aeaf04723e */ /* 0x004fc600000000ff */
[----:B------:R2:W-:Y:S01]  /*a8a0*/  MUFU.EX2 R110, R8 ;  /* 0x00000008006e7308 */ /* 0x0005e20000000800 */
[----:B------:R-:W-:-:S03]  /*a8b0*/  IMAD.MOV.U32 R155, RZ, RZ, R94 ;  /* 0x000000ffff9b7224 */ /* 0x000fc600078e005e */
[C---:B-1----:R-:W-:Y:S01]  /*a8c0*/  HMMA.16816.F32 R52, R4.reuse, R18, R24 ;  /* 0x000000120434723c */ /* 0x042fe20000001818 */
[----:B------:R-:W1:Y:S05]  /*a8d0*/  LDSM.16.MT88.4 R24, [R213+0x4c00] ;  /* 0x004c0000d518783b */ /* 0x000e6a0000004200 */
[----:B------:R-:W-:Y:S01]  /*a8e0*/  HMMA.16816.F32 R48, R4, R12, R20 ;  /* 0x0000000c0430723c */ /* 0x000fe20000001814 */
[----:B------:R-:W3:Y:S01]  /*a8f0*/  LDSM.16.MT88.4 R20, [R214+0x4c00] ;  /* 0x004c0000d614783b */ /* 0x000ee20000004200 */
[----:B--2---:R-:W-:-:S04]  /*a900*/  FFMA.FTZ R8, R60, UR6, -R0 ;  /* 0x000000063c087c23 */ /* 0x004fc80008010800 */
[----:B------:R2:W-:Y:S01]  /*a910*/  MUFU.EX2 R94, R8 ;  /* 0x00000008005e7308 */ /* 0x0005e20000000800 */
[----:B------:R-:W-:Y:S01]  /*a920*/  IMAD.MOV.U32 R157, RZ, RZ, R93 ;  /* 0x000000ffff9d7224 */ /* 0x000fe200078e005d */
[----:B------:R-:W-:Y:S01]  /*a930*/  HMMA.16816.F32 R56, R4, R16, R28 ;  /* 0x000000100438723c */ /* 0x000fe2000000181c */
[----:B------:R-:W-:Y:S02]  /*a940*/  IMAD.MOV.U32 R153, RZ, RZ, R97 ;  /* 0x000000ffff997224 */ /* 0x000fe400078e0061 */
[----:B--2---:R-:W-:-:S04]  /*a950*/  FFMA.FTZ R8, R61, UR6, -R0 ;  /* 0x000000063d087c23 */ /* 0x004fc80008010800 */
[----:B------:R2:W4:Y:S01]  /*a960*/  MUFU.EX2 R93, R8 ;  /* 0x00000008005d7308 */ /* 0x0005220000000800 */
[----:B------:R-:W-:Y:S01]  /*a970*/  IMAD.MOV.U32 R159, RZ, RZ, R96 ;  /* 0x000000ffff9f7224 */ /* 0x000fe200078e0060 */
[----:B------:R-:W-:Y:S01]  /*a980*/  HMMA.16816.F32 R40, R4, R14, R32 ;  /* 0x0000000e0428723c */ /* 0x000fe20000001820 */
[----:B--2---:R-:W-:-:S05]  /*a990*/  FFMA.FTZ R8, R62, UR6, -R0 ;  /* 0x000000063e087c23 */ /* 0x004fca0008010800 */
[----:B------:R2:W-:Y:S01]  /*a9a0*/  MUFU.EX2 R90, R8 ;  /* 0x00000008005a7308 */ /* 0x0005e20000000800 */
[----:B------:R-:W-:Y:S02]  /*a9b0*/  F2FP.F16.F32.PACK_AB R4, R153, R137 ;  /* 0x000000899904723e */ /* 0x000fe400000000ff */
[----:B------:R-:W-:Y:S02]  /*a9c0*/  F2FP.F16.F32.PACK_AB R5, R233, R234 ;  /* 0x000000eae905723e */ /* 0x000fe400000000ff */
[----:B------:R-:W-:Y:S02]  /*a9d0*/  F2FP.F16.F32.PACK_AB R6, R158, R159 ;  /* 0x0000009f9e06723e */ /* 0x000fe400000000ff */
[----:B------:R-:W-:Y:S01]  /*a9e0*/  F2FP.F16.F32.PACK_AB R7, R231, R232 ;  /* 0x000000e8e707723e */ /* 0x000fe200000000ff */
[----:B--2---:R-:W-:-:S04]  /*a9f0*/  FFMA.FTZ R8, R63, UR6, -R0 ;  /* 0x000000063f087c23 */ /* 0x004fc80008010800 */
[----:B------:R2:W5:Y:S02]  /*aa00*/  MUFU.EX2 R91, R8 ;  /* 0x00000008005b7308 */ /* 0x0005640000000800 */
[----:B------:R-:W-:Y:S01]  /*aa10*/  HMMA.16816.F32 R28, R4, R16, R144 ;  /* 0x00000010041c723c */ /* 0x000fe20000001890 */
[----:B----4-:R-:W-:-:S05]  /*aa20*/  F2FP.F16.F32.PACK_AB R9, R93, R94 ;  /* 0x0000005e5d09723e */ /* 0x010fca00000000ff */
[C---:B------:R-:W-:Y:S01]  /*aa30*/  HMMA.16816.F32 R36, R4.reuse, R18, R148 ;  /* 0x000000120424723c */ /* 0x040fe20000001894 */
[----:B------:R-:W-:Y:S01]  /*aa40*/  F2FP.F16.F32.PACK_AB R10, R181, R180 ;  /* 0x000000b4b50a723e */ /* 0x000fe200000000ff */
[----:B------:R-:W4:Y:S04]  /*aa50*/  LDSM.16.MT88.4 R16, [R213+0x5000] ;  /* 0x00500000d510783b */ /* 0x000f280000004200 */
[C---:B------:R-:W-:Y:S01]  /*aa60*/  HMMA.16816.F32 R44, R4.reuse, R12, R44 ;  /* 0x0000000c042c723c */ /* 0x040fe2000000182c */
[----:B------:R-:W-:Y:S01]  /*aa70*/  IMAD.MOV.U32 R156, RZ, RZ, R88 ;  /* 0x000000ffff9c7224 */ /* 0x000fe200078e0058 */
[----:B------:R-:W-:Y:S01]  /*aa80*/  MOV R84, R65 ;  /* 0x0000004100547202 */ /* 0x000fe20000000f00 */
[----:B------:R-:W-:Y:S02]  /*aa90*/  IMAD.MOV.U32 R162, RZ, RZ, R86 ;  /* 0x000000ffffa27224 */ /* 0x000fe400078e0056 */
[----:B--2---:R-:W-:Y:S01]  /*aaa0*/  FFMA.FTZ R8, R115, UR6, -R2 ;  /* 0x0000000673087c23 */ /* 0x004fe20008010802 */
[----:B------:R-:W-:Y:S01]  /*aab0*/  HMMA.16816.F32 R32, R4, R14, R164 ;  /* 0x0000000e0420723c */ /* 0x000fe200000018a4 */
[----:B-----5:R-:W-:-:S02]  /*aac0*/  F2FP.F16.F32.PACK_AB R11, R91, R90 ;  /* 0x0000005a5b0b723e */ /* 0x020fc400000000ff */
[----:B------:R2:W-:Y:S01]  /*aad0*/  MUFU.EX2 R98, R8 ;  /* 0x0000000800627308 */ /* 0x0005e20000000800 */
[----:B------:R-:W5:Y:S03]  /*aae0*/  LDSM.16.MT88.4 R12, [R214+0x5000] ;  /* 0x00500000d60c783b */ /* 0x000f660000004200 */
[----:B------:R-:W-:Y:S01]  /*aaf0*/  FFMA.FTZ R4, R119, UR6, -R2 ;  /* 0x0000000677047c23 */ /* 0x000fe20008010802 */
[----:B------:R-:W-:Y:S01]  /*ab00*/  MOV R163, R87 ;  /* 0x0000005700a37202 */ /* 0x000fe20000000f00 */
[----:B------:R-:W-:Y:S02]  /*ab10*/  IMAD.MOV.U32 R161, RZ, RZ, R85 ;  /* 0x000000ffffa17224 */ /* 0x000fe400078e0055 */
[----:B------:R-:W-:Y:S01]  /*ab20*/  FFMA.FTZ R247, R247, R73, R191 ;  /* 0x00000049f7f77223 */ /* 0x000fe200000100bf */
[----:B------:R1:W-:Y:S01]  /*ab30*/  MUFU.EX2 R96, R4 ;  /* 0x0000000400607308 */ /* 0x0003e20000000800 */
[----:B------:R-:W-:Y:S01]  /*ab40*/  IMAD.MOV.U32 R160, RZ, RZ, R82 ;  /* 0x000000ffffa07224 */ /* 0x000fe200078e0052 */
[----:B------:R-:W-:Y:S01]  /*ab50*/  LDSM.16.MT88.4 R148, [R213+0x5c00] ;  /* 0x005c0000d594783b */ /* 0x000fe20000004200 */
[----:B--2---:R-:W-:-:S05]  /*ab60*/  FFMA.FTZ R8, R116, UR6, -R2 ;  /* 0x0000000674087c23 */ /* 0x004fca0008010802 */
[----:B------:R2:W-:Y:S01]  /*ab70*/  MUFU.EX2 R97, R8 ;  /* 0x0000000800617308 */ /* 0x0005e20000000800 */
[----:B-1----:R-:W-:-:S07]  /*ab80*/  FFMA.FTZ R4, R68, UR6, -R0 ;  /* 0x0000000644047c23 */ /* 0x002fce0008010800 */
[----:B------:R1:W-:Y:S01]  /*ab90*/  MUFU.EX2 R88, R4 ;  /* 0x0000000400587308 */ /* 0x0003e20000000800 */
[----:B--2---:R-:W-:-:S07]  /*aba0*/  F2FP.F16.F32.PACK_AB R8, R179, R177 ;  /* 0x000000b1b308723e */ /* 0x004fce00000000ff */
[----:B------:R-:W-:Y:S01]  /*abb0*/  HMMA.16816.F32 R64, R8, R24, R56 ;  /* 0x000000180840723c */ /* 0x000fe20000001838 */
[----:B-1----:R-:W-:-:S05]  /*abc0*/  FFMA.FTZ R4, R69, UR6, -R0 ;  /* 0x0000000645047c23 */ /* 0x002fca0008010800 */
[C---:B------:R-:W-:Y:S06]  /*abd0*/  HMMA.16816.F32 R52, R8.reuse, R26, R52 ;  /* 0x0000001a0834723c */ /* 0x040fec0000001834 */
[C---:B---3--:R-:W-:Y:S06]  /*abe0*/  HMMA.16816.F32 R68, R8.reuse, R20, R48 ;  /* 0x000000140844723c */ /* 0x048fec0000001830 */
[----:B------:R-:W-:Y:S07]  /*abf0*/  HMMA.16816.F32 R60, R8, R22, R40 ;  /* 0x00000016083c723c */ /* 0x000fee0000001828 */
[----:B------:R-:W-:-:S04]  /*ac00*/  FFMA.FTZ R8, R77, UR6, -R0 ;  /* 0x000000064d087c23 */ /* 0x000fc80008010800 */
[----:B------:R1:W-:Y:S01]  /*ac10*/  MUFU.EX2 R86, R8 ;  /* 0x0000000800567308 */ /* 0x0003e20000000800 */
[----:B------:R-:W-:Y:S02]  /*ac20*/  F2FP.F16.F32.PACK_AB R5, R229, R230 ;  /* 0x000000e6e505723e */ /* 0x000fe400000000ff */
[----:B------:R-:W-:Y:S02]  /*ac30*/  F2FP.F16.F32.PACK_AB R6, R155, R138 ;  /* 0x0000008a9b06723e */ /* 0x000fe400000000ff */
[----:B------:R-:W-:-:S03]  /*ac40*/  F2FP.F16.F32.PACK_AB R7, R227, R228 ;  /* 0x000000e4e307723e */ /* 0x000fc600000000ff */
[----:B------:R2:W3:Y:S01]  /*ac50*/  MUFU.EX2 R87, R4 ;  /* 0x0000000400577308 */ /* 0x0004e20000000800 */
[----:B-1----:R-:W-:-:S07]  /*ac60*/  FFMA.FTZ R8, R78, UR6, -R0 ;  /* 0x000000064e087c23 */ /* 0x002fce0008010800 */
[----:B------:R1:W4:Y:S01]  /*ac70*/  MUFU.EX2 R85, R8 ;  /* 0x0000000800557308 */ /* 0x0003220000000800 */
[----:B--2---:R-:W-:-:S07]  /*ac80*/  F2FP.F16.F32.PACK_AB R4, R156, R157 ;  /* 0x0000009d9c04723e */ /* 0x004fce00000000ff */
[----:B------:R-:W-:Y:S01]  /*ac90*/  HMMA.16816.F32 R56, R4, R24, R28 ;  /* 0x000000180438723c */ /* 0x000fe2000000181c */
[----:B------:R-:W-:Y:S01]  /*aca0*/  LDSM.16.MT88.4 R28, [R213+0x5400] ;  /* 0x00540000d51c783b */ /* 0x000fe20000004200 */
[----:B-1----:R-:W-:-:S04]  /*acb0*/  FFMA.FTZ R8, R79, UR6, -R0 ;  /* 0x000000064f087c23 */ /* 0x002fc80008010800 */
[C---:B------:R-:W-:Y:S01]  /*acc0*/  HMMA.16816.F32 R40, R4.reuse, R26, R36 ;  /* 0x0000001a0428723c */ /* 0x040fe20000001824 */
[----:B------:R-:W1:Y:S01]  /*acd0*/  LDSM.16.MT88.4 R24, [R214+0x5400] ;  /* 0x00540000d618783b */ /* 0x000e620000004200 */
[----:B------:R2:W-:Y:S04]  /*ace0*/  MUFU.EX2 R82, R8 ;  /* 0x0000000800527308 */ /* 0x0005e80000000800 */
[----:B------:R-:W-:Y:S01]  /*acf0*/  HMMA.16816.F32 R36, R4, R20, R44 ;  /* 0x000000140424723c */ /* 0x000fe2000000182c */
[----:B------:R-:W-:Y:S01]  /*ad00*/  FFMA.FTZ R77, R190, UR6, -R3 ;  /* 0x00000006be4d7c23 */ /* 0x000fe20008010803 */
[----:B---3--:R-:W-:-:S04]  /*ad10*/  F2FP.F16.F32.PACK_AB R9, R87, R88 ;  /* 0x000000585709723e */ /* 0x008fc800000000ff */
[----:B------:R-:W-:Y:S01]  /*ad20*/  HMMA.16816.F32 R32, R4, R22, R32 ;  /* 0x000000160420723c */ /* 0x000fe20000001820 */
[----:B------:R-:W-:Y:S01]  /*ad30*/  F2FP.F16.F32.PACK_AB R10, R185, R183 ;  /* 0x000000b7b90a723e */ /* 0x000fe200000000ff */
[----:B------:R-:W-:Y:S01]  /*ad40*/  FFMA.FTZ R20, R131, UR6, -R2 ;  /* 0x0000000683147c23 */ /* 0x000fe20008010802 */
[----:B----4-:R-:W-:Y:S01]  /*ad50*/  F2FP.F16.F32.PACK_AB R11, R85, R86 ;  /* 0x00000056550b723e */ /* 0x010fe200000000ff */
[----:B--2---:R-:W-:-:S03]  /*ad60*/  FFMA.FTZ R8, R83, UR6, -R0 ;  /* 0x0000000653087c23 */ /* 0x004fc60008010800 */
[----:B------:R-:W-:Y:S01]  /*ad70*/  FFMA.FTZ R4, R89, UR6, -R0 ;  /* 0x0000000659047c23 */ /* 0x000fe20008010800 */
[----:B------:R-:W-:Y:S02]  /*ad80*/  IMAD.MOV.U32 R89, RZ, RZ, R84 ;  /* 0x000000ffff597224 */ /* 0x000fe400078e0054 */
[--C-:B------:R-:W-:Y:S01]  /*ad90*/  FFMA.FTZ R83, R189, UR6, -R3.reuse ;  /* 0x00000006bd537c23 */ /* 0x100fe20008010803 */
[----:B------:R2:W3:Y:S01]  /*ada0*/  MUFU.EX2 R78, R8 ;  /* 0x00000008004e7308 */ /* 0x0004e20000000800 */
[----:B------:R-:W-:Y:S01]  /*adb0*/  FFMA.FTZ R84, R187, UR6, -R3 ;  /* 0x00000006bb547c23 */ /* 0x000fe20008010803 */
[----:B------:R-:W-:Y:S01]  /*adc0*/  FFMA.FTZ R3, R120, UR6, -R2 ;  /* 0x0000000678037c23 */ /* 0x000fe20008010802 */
[----:B------:R-:W-:Y:S01]  /*add0*/  FFMA.FTZ R2, R92, UR6, -R0 ;  /* 0x000000065c027c23 */ /* 0x000fe20008010800 */
[----:B------:R-:W-:Y:S01]  /*ade0*/  IMAD.MOV.U32 R92, RZ, RZ, R163 ;  /* 0x000000ffff5c7224 */ /* 0x000fe200078e00a3 */
[----:B------:R-:W-:Y:S02]  /*adf0*/  MOV R191, R168 ;  /* 0x000000a800bf7202 */ /* 0x000fe40000000f00 */
[----:B------:R-:W-:Y:S01]  /*ae00*/  F2FP.F16.F32.PACK_AB R5, R210, R211 ;  /* 0x000000d3d205723e */ /* 0x000fe200000000ff */
[----:B------:R4:W-:Y:S01]  /*ae10*/  MUFU.EX2 R79, R4 ;  /* 0x00000004004f7308 */ /* 0x0009e20000000800 */
[----:B------:R-:W-:-:S02]  /*ae20*/  F2FP.F16.F32.PACK_AB R6, R92, R191 ;  /* 0x000000bf5c06723e */ /* 0x000fc400000000ff */
[----:B--2---:R-:W-:-:S05]  /*ae30*/  F2FP.F16.F32.PACK_AB R8, R184, R182 ;  /* 0x000000b6b808723e */ /* 0x004fca00000000ff */
[----:B------:R-:W2:Y:S01]  /*ae40*/  MUFU.EX2 R73, R2 ;  /* 0x0000000200497308 */ /* 0x000ea20000000800 */
[----:B------:R-:W-:Y:S01]  /*ae50*/  F2FP.F16.F32.PACK_AB R7, R208, R209 ;  /* 0x000000d1d007723e */ /* 0x000fe200000000ff */
[----:B------:R-:W-:Y:S01]  /*ae60*/  HMMA.16816.F32 R48, R8, R16, R64 ;  /* 0x000000100830723c */ /* 0x000fe20000001840 */
[----:B----4-:R-:W-:-:S05]  /*ae70*/  F2FP.F16.F32.PACK_AB R4, R152, R154 ;  /* 0x0000009a9804723e */ /* 0x010fca00000000ff */
[C---:B------:R-:W-:Y:S06]  /*ae80*/  HMMA.16816.F32 R52, R8.reuse, R18, R52 ;  /* 0x000000120834723c */ /* 0x040fec0000001834 */
[C---:B-----5:R-:W-:Y:S06]  /*ae90*/  HMMA.16816.F32 R64, R8.reuse, R12, R68 ;  /* 0x0000000c0840723c */ /* 0x060fec0000001844 */
[----:B------:R-:W-:Y:S01]  /*aea0*/  HMMA.16816.F32 R60, R8, R14, R60 ;  /* 0x0000000e083c723c */ /* 0x000fe2000000183c */
[----:B------:R4:W-:Y:S05]  /*aeb0*/  MUFU.EX2 R71, R20 ;  /* 0x0000001400477308 */ /* 0x0009ea0000000800 */
[C---:B------:R-:W-:Y:S06]  /*aec0*/  HMMA.16816.F32 R56, R4.reuse, R16, R56 ;  /* 0x000000100438723c */ /* 0x040fec0000001838 */
[C---:B------:R-:W-:Y:S01]  /*aed0*/  HMMA.16816.F32 R44, R4.reuse, R18, R40 ;  /* 0x00000012042c723c */ /* 0x040fe20000001828 */
[----:B------:R-:W5:Y:S04]  /*aee0*/  LDSM.16.MT88.4 R16, [R213+0x5800] ;  /* 0x00580000d510783b */ /* 0x000f680000004200 */
[----:B----4-:R-:W4:Y:S01]  /*aef0*/  LDSM.16.MT88.4 R20, [R214+0x5800] ;  /* 0x00580000d614783b */ /* 0x010f220000004200 */
[C---:B------:R-:W-:Y:S01]  /*af00*/  HMMA.16816.F32 R36, R4.reuse, R12, R36 ;  /* 0x0000000c0424723c */ /* 0x040fe20000001824 */
[----:B------:R1:W-:Y:S01]  /*af10*/  MUFU.EX2 R70, R3 ;  /* 0x0000000300467308 */ /* 0x0003e20000000800 */
[----:B------:R-:W-:Y:S01]  /*af20*/  FFMA.FTZ R2, R103, UR6, -R0 ;  /* 0x0000000667027c23 */ /* 0x000fe20008010800 */
[----:B------:R-:W-:Y:S01]  /*af30*/  MOV R131, R161 ;  /* 0x000000a100837202 */ /* 0x000fe20000000f00 */
[----:B------:R-:W-:Y:S01]  /*af40*/  IMAD.MOV.U32 R161, RZ, RZ, R143 ;  /* 0x000000ffffa17224 */ /* 0x000fe200078e008f */
[----:B------:R-:W-:Y:S01]  /*af50*/  F2FP.F16.F32.PACK_AB R8, R133, R186 ;  /* 0x000000ba8508723e */ /* 0x000fe200000000ff */
[----:B------:R-:W-:Y:S01]  /*af60*/  HMMA.16816.F32 R32, R4, R14, R32 ;  /* 0x0000000e0420723c */ /* 0x000fe20000001820 */
[----:B---3--:R-:W-:-:S02]  /*af70*/  F2FP.F16.F32.PACK_AB R9, R78, R82 ;  /* 0x000000524e09723e */ /* 0x008fc400000000ff */
[----:B------:R-:W-:Y:S02]  /*af80*/  F2FP.F16.F32.PACK_AB R10, R129, R132 ;  /* 0x00000084810a723e */ /* 0x000fe400000000ff */
[----:B--2---:R-:W-:Y:S01]  /*af90*/  F2FP.F16.F32.PACK_AB R11, R73, R79 ;  /* 0x0000004f490b723e */ /* 0x004fe200000000ff */
[----:B------:R2:W-:Y:S01]  /*afa0*/  MUFU.EX2 R69, R2 ;  /* 0x0000000200457308 */ /* 0x0005e20000000800 */
[--C-:B------:R-:W-:Y:S01]  /*afb0*/  FFMA.FTZ R14, R108, UR6, -R0.reuse ;  /* 0x000000066c0e7c23 */ /* 0x100fe20008010800 */
[----:B-1----:R-:W-:Y:S01]  /*afc0*/  FFMA.FTZ R3, R118, UR6, -R0 ;  /* 0x0000000676037c23 */ /* 0x002fe20008010800 */
[----:B------:R-:W-:Y:S01]  /*afd0*/  IMAD.MOV.U32 R120, RZ, RZ, R162 ;  /* 0x000000ffff787224 */ /* 0x000fe200078e00a2 */
[----:B------:R-:W-:-:S04]  /*afe0*/  MOV R103, R152 ;  /* 0x0000009800677202 */ /* 0x000fc80000000f00 */
[----:B------:R1:W3:Y:S01]  /*aff0*/  MUFU.EX2 R68, R3 ;  /* 0x0000000300447308 */ /* 0x0002e20000000800 */
[----:B------:R-:W-:Y:S01]  /*b000*/  IMAD.MOV.U32 R118, RZ, RZ, R154 ;  /* 0x000000ffff767224 */ /* 0x000fe200078e009a */
[----:B------:R-:W-:Y:S01]  /*b010*/  MOV R162, R142 ;  /* 0x0000008e00a27202 */ /* 0x000fe20000000f00 */
[----:B------:R-:W-:Y:S02]  /*b020*/  IMAD.MOV.U32 R168, RZ, RZ, R140 ;  /* 0x000000ffffa87224 */ /* 0x000fe400078e008c */
[----:B--2---:R-:W-:Y:S01]  /*b030*/  FFMA.FTZ R2, R117, UR6, -R0 ;  /* 0x0000000675027c23 */ /* 0x004fe20008010800 */
[----:B------:R-:W-:Y:S01]  /*b040*/  MOV R117, R155 ;  /* 0x0000009b00757202 */ /* 0x000fe20000000f00 */
[----:B------:R-:W-:Y:S01]  /*b050*/  IMAD.MOV.U32 R163, RZ, RZ, R141 ;  /* 0x000000ffffa37224 */ /* 0x000fe200078e008d */
[----:B------:R-:W-:Y:S01]  /*b060*/  HMMA.16816.F32 R64, R8, R24, R64 ;  /* 0x000000180840723c */ /* 0x000fe20000001840 */
[----:B------:R2:W-:Y:S01]  /*b070*/  MUFU.EX2 R43, R2 ;  /* 0x00000002002b7308 */ /* 0x0005e20000000800 */
[----:B-1----:R-:W-:Y:S01]  /*b080*/  FFMA.FTZ R3, R248, R76, R161 ;  /* 0x0000004cf8037223 */ /* 0x002fe200000100a1 */
[----:B------:R-:W-:-:S03]  /*b090*/  IMAD.MOV.U32 R76, RZ, RZ, R153 ;  /* 0x000000ffff4c7224 */ /* 0x000fc600078e0099 */
[C---:B------:R-:W-:Y:S03]  /*b0a0*/  HMMA.16816.F32 R140, R8.reuse, R28, R48 ;  /* 0x0000001c088c723c */ /* 0x040fe60000001830 */
[----:B------:R-:W1:Y:S01]  /*b0b0*/  MUFU.EX2 R14, R14 ;  /* 0x0000000e000e7308 */ /* 0x000e620000000800 */
[----:B------:R-:W-:Y:S02]  /*b0c0*/  IMAD.MOV.U32 R187, RZ, RZ, R160 ;  /* 0x000000ffffbb7224 */ /* 0x000fe400078e00a0 */
[C---:B------:R-:W-:Y:S06]  /*b0d0*/  HMMA.16816.F32 R152, R8.reuse, R30, R52 ;  /* 0x0000001e0898723c */ /* 0x040fec0000001834 */
[----:B------:R-:W-:Y:S01]  /*b0e0*/  HMMA.16816.F32 R52, R8, R26, R60 ;  /* 0x0000001a0834723c */ /* 0x000fe2000000183c */
[----:B------:R-:W-:-:S02]  /*b0f0*/  F2FP.F16.F32.PACK_AB R4, R131, R120 ;  /* 0x000000788304723e */ /* 0x000fc400000000ff */
[----:B------:R-:W-:Y:S02]  /*b100*/  F2FP.F16.F32.PACK_AB R5, R205, R206 ;  /* 0x000000cecd05723e */ /* 0x000fe400000000ff */
[----:B------:R-:W-:Y:S02]  /*b110*/  F2FP.F16.F32.PACK_AB R6, R89, R187 ;  /* 0x000000bb5906723e */ /* 0x000fe400000000ff */
[----:B------:R-:W-:Y:S01]  /*b120*/  F2FP.F16.F32.PACK_AB R7, R201, R202 ;  /* 0x000000cac907723e */ /* 0x000fe200000000ff */
[--C-:B------:R-:W-:Y:S01]  /*b130*/  FFMA.FTZ R13, R104, UR6, -R0.reuse ;  /* 0x00000006680d7c23 */ /* 0x100fe20008010800 */
[--C-:B------:R-:W-:Y:S01]  /*b140*/  FFMA.FTZ R15, R106, UR6, -R0.reuse ;  /* 0x000000066a0f7c23 */ /* 0x100fe20008010800 */
[--C-:B------:R-:W-:Y:S01]  /*b150*/  FFMA.FTZ R41, R102, UR6, -R0.reuse ;  /* 0x0000000666297c23 */ /* 0x100fe20008010800 */
[----:B------:R-:W-:Y:S01]  /*b160*/  FFMA.FTZ R42, R100, UR6, -R0 ;  /* 0x00000006642a7c23 */ /* 0x000fe20008010800 */
[----:B------:R-:W-:Y:S01]  /*b170*/  FFMA.FTZ R0, R249, R81, R121 ;  /* 0x00000051f9007223 */ /* 0x000fe20000010079 */
[----:B------:R-:W-:Y:S01]  /*b180*/  FFMA.FTZ R12, R250, R80, R95 ;  /* 0x00000050fa0c7223 */ /* 0x000fe2000001005f */
[----:B------:R-:W-:Y:S01]  /*b190*/  HMMA.16816.F32 R36, R4, R24, R36 ;  /* 0x000000180424723c */ /* 0x000fe20000001824 */
[----:B------:R-:W-:Y:S01]  /*b1a0*/  FADD.FTZ R40, R237, R247 ;  /* 0x000000f7ed287221 */ /* 0x000fe20000010000 */
[----:B------:R-:W-:Y:S01]  /*b1b0*/  FADD.FTZ R8, R188, R3 ;  /* 0x00000003bc087221 */ /* 0x000fe20000010000 */
[----:B------:R-:W-:-:S03]  /*b1c0*/  FADD.FTZ R3, R128, R0 ;  /* 0x0000000080037221 */ /* 0x000fc60000010000 */
[----:B------:R-:W-:Y:S01]  /*b1d0*/  HMMA.16816.F32 R48, R4, R28, R56 ;  /* 0x0000001c0430723c */ /* 0x000fe20000001838 */
[----:B--2---:R-:W-:Y:S01]  /*b1e0*/  FADD.FTZ R2, R105, R12 ;  /* 0x0000000c69027221 */ /* 0x004fe20000010000 */
[----:B------:R-:W-:-:S04]  /*b1f0*/  FADD.FTZ R0, R239, R40 ;  /* 0x00000028ef007221 */ /* 0x000fc80000010000 */
[----:B------:R-:W-:Y:S01]  /*b200*/  HMMA.16816.F32 R44, R4, R30, R44 ;  /* 0x0000001e042c723c */ /* 0x000fe2000000182c */
[----:B------:R-:W-:-:S05]  /*b210*/  FADD.FTZ R12, R196, R8 ;  /* 0x00000008c40c7221 */ /* 0x000fca0000010000 */
[----:B------:R-:W-:Y:S01]  /*b220*/  HMMA.16816.F32 R24, R4, R26, R32 ;  /* 0x0000001a0418723c */ /* 0x000fe20000001820 */
[----:B------:R-:W-:Y:S01]  /*b230*/  FADD.FTZ R3, R130, R3 ;  /* 0x0000000382037221 */ /* 0x000fe20000010000 */
[----:B------:R-:W-:Y:S01]  /*b240*/  IMAD.MOV.U32 R104, RZ, RZ, R156 ;  /* 0x000000ffff687224 */ /* 0x000fe200078e009c */
[----:B------:R-:W-:Y:S01]  /*b250*/  MOV R106, R157 ;  /* 0x0000009d006a7202 */ /* 0x000fe20000000f00 */
[----:B------:R-:W-:Y:S02]  /*b260*/  IMAD.MOV.U32 R102, RZ, RZ, R158 ;  /* 0x000000ffff667224 */ /* 0x000fe400078e009e */
[----:B------:R-:W-:Y:S01]  /*b270*/  FADD.FTZ R2, R111, R2 ;  /* 0x000000026f027221 */ /* 0x000fe20000010000 */
[----:B------:R-:W-:Y:S01]  /*b280*/  IMAD.MOV.U32 R100, RZ, RZ, R159 ;  /* 0x000000ffff647224 */ /* 0x000fe200078e009f */
[----:B------:R-:W-:Y:S01]  /*b290*/  F2FP.F16.F32.PACK_AB R4, R112, R122 ;  /* 0x0000007a7004723e */ /* 0x000fe200000000ff */
[----:B------:R-:W-:Y:S01]  /*b2a0*/  FADD.FTZ R0, R238, R0 ;  /* 0x00000000ee007221 */ /* 0x000fe20000010000 */
[----:B---3--:R-:W-:-:S02]  /*b2b0*/  F2FP.F16.F32.PACK_AB R5, R68, R69 ;  /* 0x000000454405723e */ /* 0x008fc400000000ff */
[----:B------:R-:W-:Y:S01]  /*b2c0*/  MOV R81, R136 ;  /* 0x0000008800517202 */ /* 0x000fe20000000f00 */
[----:B------:R-:W-:Y:S01]  /*b2d0*/  IMAD.MOV.U32 R121, RZ, RZ, R137 ;  /* 0x000000ffff797224 */ /* 0x000fe200078e0089 */
[----:B------:R-:W-:Y:S01]  /*b2e0*/  F2FP.F16.F32.PACK_AB R6, R98, R110 ;  /* 0x0000006e6206723e */ /* 0x000fe200000000ff */
[----:B------:R-:W-:Y:S01]  /*b2f0*/  IMAD.MOV.U32 R108, RZ, RZ, R138 ;  /* 0x000000ffff6c7224 */ /* 0x000fe200078e008a */
[----:B-1----:R-:W-:Y:S01]  /*b300*/  F2FP.F16.F32.PACK_AB R7, R14, R43 ;  /* 0x0000002b0e07723e */ /* 0x002fe200000000ff */
[----:B------:R-:W-:Y:S01]  /*b310*/  FADD.FTZ R3, R134, R3 ;  /* 0x0000000386037221 */ /* 0x000fe20000010000 */
[----:B------:R-:W-:Y:S01]  /*b320*/  FADD.FTZ R2, R124, R2 ;  /* 0x000000027c027221 */ /* 0x000fe20000010000 */
[----:B------:R-:W1:Y:S04]  /*b330*/  LDSM.16.MT88.4 R28, [R214+0x5c00] ;  /* 0x005c0000d61c783b */ /* 0x000e680000004200 */
[C---:B-----5:R-:W-:Y:S06]  /*b340*/  HMMA.16816.F32 R140, R4.reuse, R16, R140 ;  /* 0x00000010048c723c */ /* 0x060fec000000188c */
[C---:B------:R-:W-:Y:S06]  /*b350*/  HMMA.16816.F32 R152, R4.reuse, R18, R152 ;  /* 0x000000120498723c */ /* 0x040fec0000001898 */
[C---:B----4-:R-:W-:Y:S06]  /*b360*/  HMMA.16816.F32 R156, R4.reuse, R20, R64 ;  /* 0x00000014049c723c */ /* 0x050fec0000001840 */
[----:B------:R-:W-:Y:S01]  /*b370*/  HMMA.16816.F32 R32, R4, R22, R52 ;  /* 0x000000160420723c */ /* 0x000fe20000001834 */
[----:B------:R-:W-:-:S06]  /*b380*/  FADD.FTZ R2, R127, R2 ;  /* 0x000000027f027221 */ /* 0x000fcc0000010000 */
[----:B------:R-:W-:Y:S01]  /*b390*/  FADD.FTZ R4, R197, R12 ;  /* 0x0000000cc5047221 */ /* 0x000fe20000010000 */
[----:B------:R-:W-:-:S03]  /*b3a0*/  FADD.FTZ R5, R244, R0 ;  /* 0x00000000f4057221 */ /* 0x000fc60000010000 */
        /* <DEDUP_REMOVED lines=66> */
[----:B------:R-:W-:Y:S01]  /*b7d0*/  IMAD.MOV.U32 R189, RZ, RZ, R171 ;  /* 0x000000ffffbd7224 */ /* 0x000fe200078e00ab */
[----:B------:R-:W-:Y:S01]  /*b7e0*/  MOV R190, R170 ;  /* 0x000000aa00be7202 */ /* 0x000fe20000000f00 */
[----:B------:R-:W-:Y:S01]  /*b7f0*/  FADD.FTZ R4, R131, R4 ;  /* 0x0000000483047221 */ /* 0x000fe20000010000 */
[----:B------:R-:W-:Y:S01]  /*b800*/  FADD.FTZ R0, R78, R0 ;  /* 0x000000004e007221 */ /* 0x000fe20000010000 */
[----:B------:R-:W-:Y:S01]  /*b810*/  FADD.FTZ R3, R205, R3 ;  /* 0x00000003cd037221 */ /* 0x000fe20000010000 */
[----:B------:R-:W-:Y:S01]  /*b820*/  FADD.FTZ R2, R133, R2 ;  /* 0x0000000285027221 */ /* 0x000fe20000010000 */
[----:B------:R-:W-:Y:S01]  /*b830*/  F2FP.F16.F32.PACK_AB R8, R189, R245 ;  /* 0x000000f5bd08723e */ /* 0x000fe200000000ff */
[----:B------:R-:W-:Y:S01]  /*b840*/  FADD.FTZ R0, R79, R0 ;  /* 0x000000004f007221 */ /* 0x000fe20000010000 */
[----:B------:R-:W-:Y:S01]  /*b850*/  F2FP.F16.F32.PACK_AB R9, R199, R200 ;  /* 0x000000c8c709723e */ /* 0x000fe200000000ff */
[----:B------:R-:W-:Y:S01]  /*b860*/  FADD.FTZ R4, R187, R4 ;  /* 0x00000004bb047221 */ /* 0x000fe20000010000 */
[----:B------:R-:W-:Y:S01]  /*b870*/  F2FP.F16.F32.PACK_AB R10, R190, R241 ;  /* 0x000000f1be0a723e */ /* 0x000fe200000000ff */
[----:B------:R-:W-:Y:S01]  /*b880*/  FADD.FTZ R3, R202, R3 ;  /* 0x00000003ca037221 */ /* 0x000fe20000010000 */
[----:B------:R-:W-:Y:S01]  /*b890*/  F2FP.F16.F32.PACK_AB R11, R242, R198 ;  /* 0x000000c6f20b723e */ /* 0x000fe200000000ff */
[----:B------:R-:W-:Y:S01]  /*b8a0*/  FADD.FTZ R2, R132, R2 ;  /* 0x0000000284027221 */ /* 0x000fe20000010000 */
[----:B------:R-:W-:Y:S01]  /*b8b0*/  FADD.FTZ R0, R73, R0 ;  /* 0x0000000049007221 */ /* 0x000fe20000010000 */
[----:B------:R-:W-:Y:S01]  /*b8c0*/  FADD.FTZ R4, R89, R4 ;  /* 0x0000000459047221 */ /* 0x000fe20000010000 */
[----:B------:R-:W-:Y:S01]  /*b8d0*/  FADD.FTZ R3, R201, R3 ;  /* 0x00000003c9037221 */ /* 0x000fe20000010000 */
[----:B------:R-:W-:Y:S01]  /*b8e0*/  FADD.FTZ R2, R129, R2 ;  /* 0x0000000281027221 */ /* 0x000fe20000010000 */
[----:B------:R-:W2:Y:S01]  /*b8f0*/  MUFU.EX2 R13, R13 ;  /* 0x0000000d000d7308 */ /* 0x000ea20000000800 */
[----:B------:R-:W-:Y:S01]  /*b900*/  HMMA.16816.F32 R48, R8, R16, R48 ;  /* 0x000000100830723c */ /* 0x000fe20000001830 */
[----:B------:R-:W-:Y:S01]  /*b910*/  FADD.FTZ R0, R69, R0 ;  /* 0x0000000045007221 */ /* 0x000fe20000010000 */
[----:B------:R-:W-:Y:S01]  /*b920*/  FADD.FTZ R4, R245, R4 ;  /* 0x00000004f5047221 */ /* 0x000fe20000010000 */
[----:B------:R-:W-:Y:S01]  /*b930*/  FADD.FTZ R3, R200, R3 ;  /* 0x00000003c8037221 */ /* 0x000fe20000010000 */
[----:B------:R-:W-:-:S02]  /*b940*/  FADD.FTZ R2, R122, R2 ;  /* 0x000000027a027221 */ /* 0x000fc40000010000 */
[----:B------:R-:W-:Y:S01]  /*b950*/  HMMA.16816.F32 R44, R8, R18, R44 ;  /* 0x00000012082c723c */ /* 0x000fe2000000182c */
[----:B------:R-:W3:Y:S01]  /*b960*/  MUFU.EX2 R15, R15 ;  /* 0x0000000f000f7308 */ /* 0x000ee20000000800 */
[----:B------:R-:W-:-:S04]  /*b970*/  FADD.FTZ R0, R68, R0 ;  /* 0x0000000044007221 */ /* 0x000fc80000010000 */
[C---:B------:R-:W-:Y:S03]  /*b980*/  HMMA.16816.F32 R36, R8.reuse, R20, R36 ;  /* 0x000000140824723c */ /* 0x040fe60000001824 */
[----:B------:R-:W-:Y:S03]  /*b990*/  MUFU.EX2 R41, R41 ;  /* 0x0000002900297308 */ /* 0x000fe60000000800 */
[----:B------:R-:W-:Y:S05]  /*b9a0*/  HMMA.16816.F32 R24, R8, R22, R24 ;  /* 0x000000160818723c */ /* 0x000fea0000001818 */
[----:B------:R-:W4:Y:S01]  /*b9b0*/  MUFU.EX2 R42, R42 ;  /* 0x0000002a002a7308 */ /* 0x000f220000000800 */
[----:B------:R-:W-:Y:S01]  /*b9c0*/  FADD.FTZ R4, R189, R4 ;  /* 0x00000004bd047221 */ /* 0x000fe20000010000 */
[----:B------:R-:W-:Y:S01]  /*b9d0*/  FADD.FTZ R3, R199, R3 ;  /* 0x00000003c7037221 */ /* 0x000fe20000010000 */
[----:B------:R-:W-:-:S05]  /*b9e0*/  FADD.FTZ R2, R112, R2 ;  /* 0x0000000270027221 */ /* 0x000fca0000010000 */
[----:B------:R-:W5:Y:S08]  /*b9f0*/  MUFU.EX2 R77, R77 ;  /* 0x0000004d004d7308 */ /* 0x000f700000000800 */
[----:B------:R-:W-:Y:S08]  /*ba00*/  MUFU.EX2 R83, R83 ;  /* 0x0000005300537308 */ /* 0x000ff00000000800 */
[----:B------:R-:W1:Y:S01]  /*ba10*/  MUFU.EX2 R248, R84 ;  /* 0x0000005400f87308 */ /* 0x000e620000000800 */
[----:B------:R-:W-:Y:S01]  /*ba20*/  FADD.FTZ R0, R43, R0 ;  /* 0x000000002b007221 */ /* 0x000fe20000010000 */
[----:B------:R-:W-:Y:S01]  /*ba30*/  FADD.FTZ R4, R241, R4 ;  /* 0x00000004f1047221 */ /* 0x000fe20000010000 */
[----:B------:R-:W-:Y:S01]  /*ba40*/  FADD.FTZ R3, R198, R3 ;  /* 0x00000003c6037221 */ /* 0x000fe20000010000 */
[----:B------:R-:W-:Y:S01]  /*ba50*/  FADD.FTZ R2, R110, R2 ;  /* 0x000000026e027221 */ /* 0x000fe20000010000 */
[----:B------:R-:W-:-:S02]  /*ba60*/  IMAD.MOV.U32 R114, RZ, RZ, R162 ;  /* 0x000000ffff727224 */ /* 0x000fc400078e00a2 */
[----:B------:R-:W-:Y:S01]  /*ba70*/  FADD.FTZ R0, R14, R0 ;  /* 0x000000000e007221 */ /* 0x000fe20000010000 */
[----:B------:R-:W-:Y:S01]  /*ba80*/  IMAD.MOV.U32 R116, RZ, RZ, R168 ;  /* 0x000000ffff747224 */ /* 0x000fe200078e00a8 */
[----:B------:R-:W-:Y:S01]  /*ba90*/  MOV R115, R163 ;  /* 0x000000a300737202 */ /* 0x000fe20000000f00 */
[----:B------:R-:W-:Y:S02]  /*baa0*/  IMAD.MOV.U32 R119, RZ, RZ, R169 ;  /* 0x000000ffff777224 */ /* 0x000fe400078e00a9 */
[----:B------:R-:W-:Y:S01]  /*bab0*/  FADD.FTZ R4, R190, R4 ;  /* 0x00000004be047221 */ /* 0x000fe20000010000 */
[----:B------:R-:W-:Y:S01]  /*bac0*/  FADD.FTZ R3, R242, R3 ;  /* 0x00000003f2037221 */ /* 0x000fe20000010000 */
[----:B------:R-:W-:Y:S01]  /*bad0*/  FADD.FTZ R2, R98, R2 ;  /* 0x0000000262027221 */ /* 0x000fe20000010000 */
[----:B------:R-:W-:Y:S01]  /*bae0*/  ISETP.GE.AND P0, PT, R225, 0x3, PT ;  /* 0x00000003e100780c */ /* 0x000fe20003f06270 */
[----:B--2---:R-:W-:Y:S01]  /*baf0*/  FADD.FTZ R0, R13, R0 ;  /* 0x000000000d007221 */ /* 0x004fe20000010000 */
[----:B------:R-:W-:Y:S01]  /*bb00*/  F2FP.F16.F32.PACK_AB R168, R96, R97 ;  /* 0x0000006160a8723e */ /* 0x000fe200000000ff */
[----:B------:R-:W-:Y:S01]  /*bb10*/  FADD.FTZ R4, R119, R4 ;  /* 0x0000000477047221 */ /* 0x000fe20000010000 */
[----:B---3--:R-:W-:Y:S01]  /*bb20*/  F2FP.F16.F32.PACK_AB R169, R15, R13 ;  /* 0x0000000d0fa9723e */ /* 0x008fe200000000ff */
[----:B------:R-:W-:Y:S01]  /*bb30*/  FADD.FTZ R3, R207, R3 ;  /* 0x00000003cf037221 */ /* 0x000fe20000010000 */
[----:B------:R-:W-:Y:S01]  /*bb40*/  F2FP.F16.F32.PACK_AB R170, R70, R71 ;  /* 0x0000004746aa723e */ /* 0x000fe200000000ff */
[----:B------:R-:W-:Y:S01]  /*bb50*/  FADD.FTZ R2, R97, R2 ;  /* 0x0000000261027221 */ /* 0x000fe20000010000 */
[----:B----4-:R-:W-:-:S02]  /*bb60*/  F2FP.F16.F32.PACK_AB R171, R42, R41 ;  /* 0x000000292aab723e */ /* 0x010fc400000000ff */
[----:B------:R-:W-:Y:S02]  /*bb70*/  F2FP.F16.F32.PACK_AB R164, R116, R119 ;  /* 0x0000007774a4723e */ /* 0x000fe400000000ff */
[----:B-----5:R-:W-:Y:S02]  /*bb80*/  F2FP.F16.F32.PACK_AB R165, R77, R207 ;  /* 0x000000cf4da5723e */ /* 0x020fe400000000ff */
[----:B------:R-:W-:Y:S02]  /*bb90*/  F2FP.F16.F32.PACK_AB R166, R114, R115 ;  /* 0x0000007372a6723e */ /* 0x000fe400000000ff */
[----:B-1----:R-:W-:Y:S01]  /*bba0*/  F2FP.F16.F32.PACK_AB R167, R248, R83 ;  /* 0x00000053f8a7723e */ /* 0x002fe200000000ff */
        /* <DEDUP_REMOVED lines=8> */
[----:B------:R-:W-:-:S02]  /*bc30*/  FADD.FTZ R2, R71, R2 ;  /* 0x0000000247027221 */ /* 0x000fc40000010000 */
[----:B------:R-:W-:Y:S01]  /*bc40*/  HMMA.16816.F32 R152, R168, R150, R152 ;  /* 0x00000096a898723c */ /* 0x000fe20000001898 */
[----:B------:R-:W-:Y:S01]  /*bc50*/  IMAD.MOV.U32 R137, RZ, RZ, R75 ;  /* 0x000000ffff897224 */ /* 0x000fe200078e004b */
[----:B------:R-:W-:-:S04]  /*bc60*/  MOV R138, R113 ;  /* 0x00000071008a7202 */ /* 0x000fc80000000f00 */
[----:B------:R-:W-:Y:S01]  /*bc70*/  HMMA.16816.F32 R144, R164, R148, R48 ;  /* 0x00000094a490723c */ /* 0x000fe20000001830 */
[----:B------:R-:W-:Y:S02]  /*bc80*/  IMAD.MOV.U32 R84, RZ, RZ, R72 ;  /* 0x000000ffff547224 */ /* 0x000fe400078e0048 */
[----:B------:R-:W-:Y:S01]  /*bc90*/  FADD.FTZ R250, R42, R0 ;  /* 0x000000002afa7221 */ /* 0x000fe20000010000 */
[----:B------:R-:W-:Y:S02]  /*bca0*/  IMAD.MOV.U32 R136, RZ, RZ, R74 ;  /* 0x000000ffff887224 */ /* 0x000fe400078e004a */
[----:B------:R-:W-:Y:S01]  /*bcb0*/  HMMA.16816.F32 R156, R168, R28, R156 ;  /* 0x0000001ca89c723c */ /* 0x000fe2000000189c */
[----:B------:R-:W-:Y:S01]  /*bcc0*/  @P0 IMAD.MOV.U32 R137, RZ, RZ, R75 ;  /* 0x000000ffff890224 */ /* 0x000fe200078e004b */
[----:B------:R-:W-:-:S04]  /*bcd0*/  @P0 MOV R138, R113 ;  /* 0x00000071008a0202 */ /* 0x000fc80000000f00 */
[----:B------:R-:W-:Y:S01]  /*bce0*/  HMMA.16816.F32 R148, R164, R150, R44 ;  /* 0x00000096a494723c */ /* 0x000fe2000000182c */
[----:B------:R-:W-:Y:S02]  /*bcf0*/  @P0 IMAD.MOV.U32 R84, RZ, RZ, R72 ;  /* 0x000000ffff540224 */ /* 0x000fe400078e0048 */
[----:B------:R-:W-:-:S03]  /*bd00*/  FADD.FTZ R247, R114, R4 ;  /* 0x0000000472f77221 */ /* 0x000fc60000010000 */
[----:B------:R-:W-:Y:S01]  /*bd10*/  HMMA.16816.F32 R160, R164, R28, R36 ;  /* 0x0000001ca4a0723c */ /* 0x000fe20000001824 */
[----:B------:R-:W-:Y:S02]  /*bd20*/  @P0 IMAD.MOV.U32 R136, RZ, RZ, R74 ;  /* 0x000000ffff880224 */ /* 0x000fe400078e004a */
[----:B------:R-:W-:Y:S01]  /*bd30*/  FADD.FTZ R248, R248, R3 ;  /* 0x00000003f8f87221 */ /* 0x000fe20000010000 */
[----:B------:R-:W-:Y:S02]  /*bd40*/  FADD.FTZ R249, R70, R2 ;  /* 0x0000000246f97221 */ /* 0x000fe40000010000 */
[----:B------:R-:W-:Y:S01]  /*bd50*/  HMMA.16816.F32 R168, R168, R30, R32 ;  /* 0x0000001ea8a8723c */ /* 0x000fe20000001820 */
[----:B------:R-:W-:Y:S01]  /*bd60*/  MOV R0, R243 ;  /* 0x000000f300007202 */ /* 0x000fe20000000f00 */
[----:B------:R-:W-:-:S04]  /*bd70*/  @P0 VIADD R225, R225, 0xfffffffd ;  /* 0xfffffffde1e10836 */ /* 0x000fc80000000000 */
[----:B------:R-:W-:Y:S01]  /*bd80*/  HMMA.16816.F32 R164, R164, R30, R24 ;  /* 0x0000001ea4a4723c */ /* 0x000fe20000001818 */
[----:B------:R-:W-:-:S08]  /*bd90*/  NOP ;  /* 0x0000000000007918 */ /* 0x000fd00000000000 */
[----:B------:R-:W-:-:S15]  /*bda0*/  @P0 BRA `(.L_x_23) ;  /* 0x0000000000040947 */ /* 0x000fde0003800000 */
.L_x_21:
[----:B------:R-:W-:-:S07]  /*bdb0*/  IADD3 R225, R0, -0x1, RZ ;  /* 0xffffffff00e17810 */ /* 0x000fce0007ffe0ff */
.L_x_23:
[----:B------:R-:W-:-:S13]  /*bdc0*/  ISETP.GE.AND P0, PT, R225, RZ, PT ;  /* 0x000000ffe100720c */ /* 0x000fda0003f06270 */
[----:B------:R-:W-:Y:S05]  /*bdd0*/  @!P0 BRA `(.L_x_24) ;  /* 0x0000003400f48947 */ /* 0x000fea0003800000 */
[----:B------:R-:W2:Y:S01]  /*bde0*/  LDL.LU.64 R6, [R1+0xf8] ;  /* 0x0000f80001067983 */ /* 0x000ea20000300a00 */
[C---:B------:R-:W-:Y:S01]  /*bdf0*/  SHF.L.U64.HI R230, R194.reuse, 0x6, R195 ;  /* 0x00000006c2e67819 */ /* 0x040fe200000102c3 */
[----:B------:R-:W-:Y:S01]  /*be00*/  IMAD.SHL.U32 R229, R194, 0x40, RZ ;  /* 0x00000040c2e57824 */ /* 0x000fe200078e00ff */
[C---:B------:R-:W-:Y:S01]  /*be10*/  SHF.L.U64.HI R228, R192.reuse, 0x6, R193 ;  /* 0x00000006c0e47819 */ /* 0x040fe200000102c1 */
[----:B------:R-:W2:Y:S01]  /*be20*/  LDL.LU.64 R4, [R1+0x100] ;  /* 0x0001000001047983 */ /* 0x000ea20000300a00 */
[----:B------:R-:W-:Y:S01]  /*be30*/  SHF.L.U32 R227, R192, 0x6, RZ ;  /* 0x00000006c0e37819 */ /* 0x000fe200000006ff */
        /* <DEDUP_REMOVED lines=8> */
[----:B--2---:R-:W-:-:S05]  /*bec0*/  IMAD.MOV.U32 R5, RZ, RZ, R7 ;  /* 0x000000ffff057224 */ /* 0x004fca00078e0007 */
[----:B------:R1:W-:Y:S01]  /*bed0*/  STL.64 [R1], R4 ;  /* 0x0000000401007387 */ /* 0x0003e20000100a00 */
[----:B------:R-:W-:Y:S05]  /*bee0*/  BRA `(.L_x_25) ;  /* 0x00000000006c7947 */ /* 0x000fea0003800000 */
.L_x_27:
[----:B------:R-:W2:Y:S01]  /*bef0*/  LDL.64 R234, [R1+0x10] ;  /* 0x0000100001ea7983 */ /* 0x000ea20000100a00 */
[----:B------:R-:W-:Y:S03]  /*bf00*/  VIADD R0, R225, 0xffffffff ;  /* 0xffffffffe1007836 */ /* 0x000fe60000000000 */
[----:B------:R-:W3:Y:S01]  /*bf10*/  LDL.64 R232, [R1+0x8] ;  /* 0x0000080001e87983 */ /* 0x000ee20000100a00 */
[----:B------:R-:W-:Y:S01]  /*bf20*/  IMAD.WIDE.U32 R136, R0, UR8, RZ ;  /* 0x0000000800887c25 */ /* 0x000fe2000f8e00ff */
[----:B------:R-:W-:Y:S05]  /*bf30*/  SHF.R.S32.HI R2, RZ, 0x1f, R0 ;  /* 0x0000001fff027819 */ /* 0x000fea0000011400 */
[----:B------:R-:W-:Y:S04]  /*bf40*/  IMAD R2, R2, UR8, RZ ;  /* 0x0000000802027c24 */ /* 0x000fe8000f8e02ff */
[----:B------:R-:W-:Y:S04]  /*bf50*/  IMAD R2, R0, UR9, R2 ;  /* 0x0000000900027c24 */ /* 0x000fe8000f8e0202 */
[----:B------:R-:W-:Y:S01]  /*bf60*/  IMAD.IADD R2, R137, 0x1, R2 ;  /* 0x0000000189027824 */ /* 0x000fe200078e0202 */
[----:B--2---:R-:W-:Y:S04]  /*bf70*/  LEA R0, P0, R136, R234, 0x7 ;  /* 0x000000ea88007211 */ /* 0x004fe800078038ff */
[----:B------:R-:W-:Y:S02]  /*bf80*/  LEA R172, P1, R0, UR6, 0x1 ;  /* 0x0000000600ac7c11 */ /* 0x000fe4000f8208ff */
[----:B---3--:R-:W-:Y:S02]  /*bf90*/  LEA.HI.X R2, R136, R233, R2, 0x7, P0 ;  /* 0x000000e988027211 */ /* 0x008fe400000f3c02 */
[-C--:B------:R-:W-:Y:S02]  /*bfa0*/  IADD3 R138, P0, R172, R227.reuse, RZ ;  /* 0x000000e3ac8a7210 */ /* 0x080fe40007f1e0ff */
[----:B------:R-:W-:Y:S02]  /*bfb0*/  LEA.HI.X R173, R0, UR7, R2, 0x1, P1 ;  /* 0x0000000700ad7c11 */ /* 0x000fe400088f0c02 */
[-C--:B------:R-:W-:Y:S03]  /*bfc0*/  IADD3 R136, P1, R138, R227.reuse, RZ ;  /* 0x000000e38a887210 */ /* 0x080fe60007f3e0ff */
[----:B------:R-:W-:Y:S01]  /*bfd0*/  @!PT LDS RZ, [RZ] ;  /* 0x00000000fffff984 */ /* 0x000fe20000000800 */
[----:B------:R-:W-:Y:S01]  /*bfe0*/  @!PT LDS RZ, [RZ] ;  /* 0x00000000fffff984 */ /* 0x000fe20000000800 */
[----:B------:R-:W-:Y:S01]  /*bff0*/  @!PT LDS RZ, [RZ] ;  /* 0x00000000fffff984 */ /* 0x000fe20000000800 */
[----:B------:R1:W-:Y:S01]  /*c000*/  LDGSTS.E.BYPASS.LTC128B.128 [R226+0x2000], desc[UR12][R172.64] ;  /* 0x02000000ace27fae */ /* 0x0003e2000b901d4c */
[--C-:B------:R-:W-:Y:S01]  /*c010*/  IMAD.X R139, R173, 0x1, R228.reuse, P0 ;  /* 0x00000001ad8b7824 */ /* 0x100fe200000e06e4 */
[----:B------:R-:W-:Y:S03]  /*c020*/  IADD3 R174, P0, R136, R227, RZ ;  /* 0x000000e388ae7210 */ /* 0x000fe60007f1e0ff */
[--C-:B------:R-:W-:Y:S01]  /*c030*/  IMAD.X R137, R139, 0x1, R228.reuse, P1 ;  /* 0x000000018b897824 */ /* 0x100fe200008e06e4 */
[----:B------:R1:W-:Y:S03]  /*c040*/  LDGSTS.E.BYPASS.LTC128B.128 [R226+0x2800], desc[UR12][R138.64] ;  /* 0x028000008ae27fae */ /* 0x0003e6000b901d4c */
[----:B------:R-:W-:Y:S01]  /*c050*/  IMAD.X R175, R137, 0x1, R228, P0 ;  /* 0x0000000189af7824 */ /* 0x000fe200000e06e4 */
[----:B------:R1:W-:Y:S04]  /*c060*/  LDGSTS.E.BYPASS.LTC128B.128 [R226+0x3000], desc[UR12][R136.64] ;  /* 0x0300000088e27fae */ /* 0x0003e8000b901d4c */
[----:B------:R1:W-:Y:S04]  /*c070*/  LDGSTS.E.BYPASS.LTC128B.128 [R226+0x3800], desc[UR12][R174.64] ;  /* 0x03800000aee27fae */ /* 0x0003e8000b901d4c */
[----:B------:R-:W0:Y:S01]  /*c080*/  LDGDEPBAR ;  /* 0x00000000000079af */ /* 0x000e220000000000 */
[----:B------:R-:W-:Y:S05]  /*c090*/  BRA `(.L_x_26) ;  /* 0x0000000c00a07947 */ /* 0x000fea0003800000 */
.L_x_25:
[----:B-1----:R-:W2:Y:S01]  /*c0a0*/  LDL.64 R4, [R1] ;  /* 0x0000000001047983 */ /* 0x002ea20000100a00 */
[----:B------:R-:W-:Y:S04]  /*c0b0*/  DEPBAR.LE SB0, 0x0 ;  /* 0x000080000000791a */ /* 0x000fe80000000000 */
[----:B------:R-:W-:Y:S01]  /*c0c0*/  SHF.R.S32.HI R2, RZ, 0x1f, R225 ;  /* 0x0000001fff027819 */ /* 0x000fe200000114e1 */
[----:B------:R-:W-:Y:S01]  /*c0d0*/  BAR.SYNC.DEFER_BLOCKING 0x0 ;  /* 0x0000000000007b1d */ /* 0x000fe20000010000 */
[----:B------:R-:W-:Y:S04]  /*c0e0*/  IMAD R0, R252, R225, RZ ;  /* 0x000000e1fc007224 */ /* 0x000fe800078e02ff */
[-C--:B------:R-:W-:Y:S02]  /*c0f0*/  IMAD R0, R2, R251.reuse, R0 ;  /* 0x000000fb02007224 */ /* 0x080fe400078e0200 */
[----:B--2---:R-:W-:Y:S04]  /*c100*/  IMAD.WIDE.U32 R4, R225, R251, R4 ;  /* 0x000000fbe1047225 */ /* 0x004fe800078e0004 */
[----:B------:R-:W-:Y:S01]  /*c110*/  IMAD.IADD R0, R5, 0x1, R0 ;  /* 0x0000000105007824 */ /* 0x000fe200078e0200 */
[C---:B------:R-:W-:Y:S04]  /*c120*/  LEA R8, P0, R4.reuse, UR10, 0x1 ;  /* 0x0000000a04087c11 */ /* 0x040fe8000f8008ff */
[----:B------:R-:W-:Y:S02]  /*c130*/  LEA.HI.X R9, R4, UR11, R0, 0x1, P0 ;  /* 0x0000000b04097c11 */ /* 0x000fe400080f0c00 */
[-C--:B------:R-:W-:Y:S03]  /*c140*/  IADD3 R6, P2, R8, R229.reuse, RZ ;  /* 0x000000e508067210 */ /* 0x080fe60007f5e0ff */
[----:B------:R-:W-:Y:S01]  /*c150*/  @!PT LDS RZ, [RZ] ;  /* 0x00000000fffff984 */ /* 0x000fe20000000800 */
[----:B------:R-:W-:Y:S01]  /*c160*/  @!PT LDS RZ, [RZ] ;  /* 0x00000000fffff984 */ /* 0x000fe20000000800 */
[----:B------:R-:W-:Y:S01]  /*c170*/  @!PT LDS RZ, [RZ] ;  /* 0x00000000fffff984 */ /* 0x000fe20000000800 */
[----:B------:R-:W-:Y:S01]  /*c180*/  LDGSTS.E.BYPASS.LTC128B.128 [R226+0x4000], desc[UR12][R8.64] ;  /* 0x0400000008e27fae */ /* 0x000fe2000b901d4c */
[-C--:B------:R-:W-:Y:S01]  /*c190*/  IADD3 R4, P1, R6, R229.reuse, RZ ;  /* 0x000000e506047210 */ /* 0x080fe20007f3e0ff */
[--C-:B------:R-:W-:Y:S01]  /*c1a0*/  IMAD.X R7, R9, 0x1, R230.reuse, P2 ;  /* 0x0000000109077824 */ /* 0x100fe200010e06e6 */
[----:B------:R-:W-:Y:S02]  /*c1b0*/  ISETP.GT.AND P2, PT, R225, RZ, PT ;  /* 0x000000ffe100720c */ /* 0x000fe40003f44270 */
[----:B------:R-:W-:Y:S01]  /*c1c0*/  IADD3 R10, P0, R4, R229, RZ ;  /* 0x000000e5040a7210 */ /* 0x000fe20007f1e0ff */
[--C-:B------:R-:W-:Y:S02]  /*c1d0*/  IMAD.X R5, R7, 0x1, R230.reuse, P1 ;  /* 0x0000000107057824 */ /* 0x100fe400008e06e6 */
[----:B------:R-:W-:Y:S02]  /*c1e0*/  LDGSTS.E.BYPASS.LTC128B.128 [R226+0x4800], desc[UR12][R6.64] ;  /* 0x0480000006e27fae */ /* 0x000fe4000b901d4c */
[----:B------:R-:W-:Y:S06]  /*c1f0*/  IMAD.X R11, R5, 0x1, R230, P0 ;  /* 0x00000001050b7824 */ /* 0x000fec00000e06e6 */
[----:B------:R1:W-:Y:S08]  /*c200*/  LDGSTS.E.BYPASS.LTC128B.128 [R226+0x5000], desc[UR12][R4.64] ;  /* 0x0500000004e27fae */ /* 0x0003f0000b901d4c */
[----:B------:R2:W-:Y:S08]  /*c210*/  LDGSTS.E.BYPASS.LTC128B.128 [R226+0x5800], desc[UR12][R10.64] ;  /* 0x058000000ae27fae */ /* 0x0005f0000b901d4c */
[----:B------:R-:W-:Y:S08]  /*c220*/  LDSM.16.M88.4 R128, [R215] ;  /* 0x00000000d780783b */ /* 0x000ff00000000200 */
[----:B------:R-:W1:Y:S08]  /*c230*/  LDSM.16.M88.4 R16, [R212+0x2000] ;  /* 0x00200000d410783b */ /* 0x000e700000000200 */
        /* <DEDUP_REMOVED lines=206> */
.L_x_26:
        /* <DEDUP_REMOVED lines=17> */
[----:B------:R-:W1:Y:S08]  /*d030*/  SHFL.BFLY PT, R137, R138, 0x1, 0x1f ;  /* 0x0c201f008a897f89 */ /* 0x000e7000000e0000 */
[----:B------:R-:W2:Y:S08]  /*d040*/  SHFL.BFLY PT, R139, R136, 0x1, 0x1f ;  /* 0x0c201f00888b7f89 */ /* 0x000eb000000e0000 */
[----:B------:R-:W3:Y:S08]  /*d050*/  SHFL.BFLY PT, R173, R172, 0x1, 0x1f ;  /* 0x0c201f00acad7f89 */ /* 0x000ef000000e0000 */
[----:B------:R-:W4:Y:S01]  /*d060*/  SHFL.BFLY PT, R132, R2, 0x1, 0x1f ;  /* 0x0c201f0002847f89 */ /* 0x000f2200000e0000 */
[----:B-1----:R-:W-:Y:S02]  /*d070*/  FMNMX.FTZ R138, R138, R137, !PT ;  /* 0x000000898a8a7209 */ /* 0x002fe40007810000 */
[----:B--2---:R-:W-:Y:S03]  /*d080*/  FMNMX.FTZ R137, R136, R139, !PT ;  /* 0x0000008b88897209 */ /* 0x004fe60007810000 */
[C---:B------:R-:W-:Y:S01]  /*d090*/  FADD.FTZ R0, -R138.reuse, R3 ;  /* 0x000000038a007221 */ /* 0x040fe20000010100 */
[----:B------:R-:W-:Y:S02]  /*d0a0*/  FSETP.NEU.FTZ.AND P0, PT, R138, -INF , PT ;  /* 0xff8000008a00780b */ /* 0x000fe40003f1d000 */
[----:B---3--:R-:W-:Y:S01]  /*d0b0*/  FMNMX.FTZ R136, R172, R173, !PT ;  /* 0x000000adac887209 */ /* 0x008fe20007810000 */
[----:B------:R-:W-:Y:S01]  /*d0c0*/  FMUL.FTZ R3, R0, UR4 ;  /* 0x0000000400037c20 */ /* 0x000fe20008410000 */
[C---:B------:R-:W-:Y:S03]  /*d0d0*/  FADD.FTZ R0, -R137.reuse, R133 ;  /* 0x0000008589007221 */ /* 0x040fe60000010100 */
[----:B------:R1:W2:Y:S02]  /*d0e0*/  MUFU.EX2 R139, R3 ;  /* 0x00000003008b7308 */ /* 0x0002a40000000800 */
[----:B-1----:R-:W-:Y:S01]  /*d0f0*/  FMUL.FTZ R3, R0, UR4 ;  /* 0x0000000400037c20 */ /* 0x002fe20008410000 */
[----:B------:R-:W-:Y:S01]  /*d100*/  FADD.FTZ R0, -R136, R134 ;  /* 0x0000008688007221 */ /* 0x000fe20000010100 */
[----:B------:R-:W-:Y:S06]  /*d110*/  FMUL.FTZ R134, R137, UR4 ;  /* 0x0000000489867c20 */ /* 0x000fec0008410000 */
[----:B------:R4:W1:Y:S02]  /*d120*/  MUFU.EX2 R133, R3 ;  /* 0x0000000300857308 */ /* 0x0008640000000800 */
[----:B----4-:R-:W-:Y:S01]  /*d130*/  FMNMX.FTZ R3, R2, R132, !PT ;  /* 0x0000008402037209 */ /* 0x010fe20007810000 */
        /* <DEDUP_REMOVED lines=250> */
[----:B----4-:R-:W-:Y:S01]  /*e0e0*/  FMUL.FTZ R33, R139, R165 ;  /* 0x000000a58b217220 */ /* 0x010fe20000410000 */
        /* <DEDUP_REMOVED lines=264> */
[-C--:B------:R-:W-:Y:S05]  /*f170*/  HMMA.16816.F32 R144, R164, R148.reuse, R4 ;  /* 0x00000094a490723c */ /* 0x080fea0000001804 */
[-C--:B------:R-:W-:Y:S04]  /*f180*/  MOV R84, R3.reuse ;  /* 0x0000000300547202 */ /* 0x080fe80000000f00 */
        /* <DEDUP_REMOVED lines=56> */
[-C--:B------:R-:W-:Y:S05]  /*f510*/  HMMA.16816.F32 R152, R168, R150.reuse, R12 ;  /* 0x00000096a898723c */ /* 0x080fea000000180c */
[----:B------:R-:W-:Y:S01]  /*f520*/  MOV R134, R136 ;  /* 0x0000008800867202 */ /* 0x000fe20000000f00 */
[C---:B------:R-:W-:Y:S06]  /*f530*/  HMMA.16816.F32 R148, R164.reuse, R150, R16 ;  /* 0x00000096a494723c */ /* 0x040fec0000001810 */
[-C--:B----4-:R-:W-:Y:S06]  /*f540*/  HMMA.16816.F32 R160, R164, R44.reuse, R20 ;  /* 0x0000002ca4a0723c */ /* 0x090fec0000001814 */
[C---:B------:R-:W-:Y:S06]  /*f550*/  HMMA.16816.F32 R156, R168.reuse, R44, R24 ;  /* 0x0000002ca89c723c */ /* 0x040fec0000001818 */
[-C--:B------:R-:W-:Y:S06]  /*f560*/  HMMA.16816.F32 R168, R168, R46.reuse, R28 ;  /* 0x0000002ea8a8723c */ /* 0x080fec000000181c */
[----:B------:R-:W-:Y:S01]  /*f570*/  HMMA.16816.F32 R164, R164, R46, R32 ;  /* 0x0000002ea4a4723c */ /* 0x000fe20000001820 */
[----:B------:R-:W-:Y:S11]  /*f580*/  @!UPT UIADD3 URZ, URZ, URZ, URZ ;  /* 0x0000003f3f3ff290 */ /* 0x000ff6000fffe03f */
[----:B------:R-:W-:Y:S01]  /*f590*/  @!UPT UIADD3 URZ, URZ, URZ, URZ ;  /* 0x0000003f3f3ff290 */ /* 0x000fe2000fffe03f */
[----:B------:R-:W-:Y:S11]  /*f5a0*/  @P2 BRA `(.L_x_25) ;  /* 0xffffffc800bc2947 */ /* 0x000ff6000383ffff */
.L_x_24:
[----:B------:R-:W2:Y:S01]  /*f5b0*/  LDL R12, [R1+0x20] ;  /* 0x00002000010c7983 */ /* 0x000ea20000100800 */
[----:B------:R-:W1:Y:S01]  /*f5c0*/  S2UR UR4, SR_CgaCtaId ;  /* 0x00000000000479c3 */ /* 0x000e620000008800 */
[----:B------:R-:W-:Y:S01]  /*f5d0*/  UMOV UR5, 0x400 ;  /* 0x0000040000057882 */ /* 0x000fe20000000000 */
[----:B------:R-:W3:Y:S01]  /*f5e0*/  S2R R36, SR_TID.X ;  /* 0x0000000000247919 */ /* 0x000ee20000002100 */
[----:B------:R-:W4:Y:S04]  /*f5f0*/  SHFL.BFLY PT, R5, R247, 0x2, 0x1f ;  /* 0x0c401f00f7057f89 */ /* 0x000f2800000e0000 */
[----:B------:R-:W5:Y:S04]  /*f600*/  SHFL.BFLY PT, R4, R248, 0x2, 0x1f ;  /* 0x0c401f00f8047f89 */ /* 0x000f6800000e0000 */
[----:B------:R-:W-:Y:S04]  /*f610*/  SHFL.BFLY PT, R8, R249, 0x2, 0x1f ;  /* 0x0c401f00f9087f89 */ /* 0x000fe800000e0000 */
[----:B------:R-:W-:Y:S01]  /*f620*/  SHFL.BFLY PT, R9, R250, 0x2, 0x1f ;  /* 0x0c401f00fa097f89 */ /* 0x000fe200000e0000 */
[----:B-1----:R-:W-:Y:S01]  /*f630*/  ULEA UR4, UR4, UR5, 0x18 ;  /* 0x0000000504047291 */ /* 0x002fe2000f8ec03f */
[----:B----4-:R-:W-:Y:S01]  /*f640*/  FADD.FTZ R5, R5, R247 ;  /* 0x000000f705057221 */ /* 0x010fe20000010000 */
[----:B---3--:R-:W-:-:S04]  /*f650*/  SHF.R.S32.HI R31, RZ, 0x1f, R36 ;  /* 0x0000001fff1f7819 */ /* 0x008fc80000011424 */
[----:B------:R-:W1:Y:S01]  /*f660*/  SHFL.BFLY PT, R26, R5, 0x1, 0x1f ;  /* 0x0c201f00051a7f89 */ /* 0x000e6200000e0000 */
[----:B-----5:R-:W-:Y:S01]  /*f670*/  FADD.FTZ R4, R4, R248 ;  /* 0x000000f804047221 */ /* 0x020fe20000010000 */
[CC--:B------:R-:W-:Y:S02]  /*f680*/  LEA.HI R6, R31.reuse, R36.reuse, RZ, 0x2 ;  /* 0x000000241f067211 */ /* 0x0c0fe400078f10ff */
[----:B------:R-:W-:Y:S02]  /*f690*/  LEA.HI R31, R31, R36, RZ, 0x5 ;  /* 0x000000241f1f7211 */ /* 0x000fe400078f28ff */
[----:B------:R-:W3:Y:S01]  /*f6a0*/  SHFL.BFLY PT, R25, R4, 0x1, 0x1f ;  /* 0x0c201f0004197f89 */ /* 0x000ee200000e0000 */
[----:B------:R-:W-:Y:S02]  /*f6b0*/  SHF.R.S32.HI R0, RZ, 0x2, R6 ;  /* 0x00000002ff007819 */ /* 0x000fe40000011406 */
[----:B------:R-:W-:Y:S02]  /*f6c0*/  LOP3.LUT R6, R6, 0xfffffffc, RZ, 0xc0, !PT ;  /* 0xfffffffc06067812 */ /* 0x000fe400078ec0ff */
[----:B------:R-:W-:-:S02]  /*f6d0*/  SHF.R.S32.HI R3, RZ, 0x1f, R0 ;  /* 0x0000001fff037819 */ /* 0x000fc40000011400 */
[----:B------:R-:W-:Y:S02]  /*f6e0*/  SHF.R.S32.HI R28, RZ, 0x5, R31 ;  /* 0x00000005ff1c7819 */ /* 0x000fe4000001141f */
[----:B------:R-:W-:-:S04]  /*f6f0*/  LEA.HI R3, R3, R0, RZ, 0x3 ;  /* 0x0000000003037211 */ /* 0x000fc800078f18ff */
[----:B------:R-:W-:-:S05]  /*f700*/  LOP3.LUT R3, R3, 0xfffffff8, RZ, 0xc0, !PT ;  /* 0xfffffff803037812 */ /* 0x000fca00078ec0ff */
[----:B------:R-:W-:Y:S02]  /*f710*/  IMAD.IADD R3, R0, 0x1, -R3 ;  /* 0x0000000100037824 */ /* 0x000fe400078e0a03 */
[----:B-1----:R-:W-:-:S03]  /*f720*/  FADD.FTZ R26, R5, R26 ;  /* 0x0000001a051a7221 */ /* 0x002fc60000010000 */
[----:B------:R-:W-:Y:S01]  /*f730*/  LEA.HI R2, R3, R3, RZ, 0x1 ;  /* 0x0000000303027211 */ /* 0x000fe200078f08ff */
[----:B---3--:R-:W-:-:S03]  /*f740*/  FADD.FTZ R25, R4, R25 ;  /* 0x0000001904197221 */ /* 0x008fc60000010000 */
[----:B------:R-:W-:Y:S02]  /*f750*/  SHF.R.S32.HI R0, RZ, 0x1, R2 ;  /* 0x00000001ff007819 */ /* 0x000fe40000011402 */
[----:B------:R-:W-:Y:S01]  /*f760*/  LOP3.LUT R16, R2, 0x3fffffe, RZ, 0xc0, !PT ;  /* 0x03fffffe02107812 */ /* 0x000fe200078ec0ff */
[----:B------:R-:W-:Y:S02]  /*f770*/  IMAD.IADD R2, R36, 0x1, -R6 ;  /* 0x0000000124027824 */ /* 0x000fe400078e0a06 */
[----:B------:R-:W-:Y:S01]  /*f780*/  FADD.FTZ R6, R8, R249 ;  /* 0x000000f908067221 */ /* 0x000fe20000010000 */
[----:B------:R-:W-:Y:S02]  /*f790*/  IMAD.SHL.U32 R7, R0, 0x40, RZ ;  /* 0x0000004000077824 */ /* 0x000fe400078e00ff */
[----:B------:R-:W-:Y:S02]  /*f7a0*/  IMAD.IADD R16, R3, 0x1, -R16 ;  /* 0x0000000103107824 */ /* 0x000fe400078e0a10 */
[----:B------:R-:W-:Y:S01]  /*f7b0*/  IMAD R2, R28, 0x100, R2 ;  /* 0x000001001c027824 */ /* 0x000fe200078e0202 */
[----:B------:R-:W-:Y:S01]  /*f7c0*/  LOP3.LUT R3, R7, 0xc0, RZ, 0xc0, !PT ;  /* 0x000000c007037812 */ /* 0x000fe200078ec0ff */
[----:B------:R-:W-:Y:S01]  /*f7d0*/  FADD.FTZ R7, R9, R250 ;  /* 0x000000fa09077221 */ /* 0x000fe20000010000 */
[----:B------:R1:W3:Y:S01]  /*f7e0*/  SHFL.BFLY PT, R21, R6, 0x1, 0x1f ;  /* 0x0c201f0006157f89 */ /* 0x0002e200000e0000 */
[----:B------:R-:W-:Y:S01]  /*f7f0*/  IMAD R16, R16, 0x10, R2 ;  /* 0x0000001010107824 */ /* 0x000fe200078e0202 */
[----:B------:R-:W-:-:S02]  /*f800*/  LEA.HI R5, R3, R3, RZ, 0x1d ;  /* 0x0000000303057211 */ /* 0x000fc400078fe8ff */
[----:B------:R1:W4:Y:S01]  /*f810*/  SHFL.BFLY PT, R24, R7, 0x1, 0x1f ;  /* 0x0c201f0007187f89 */ /* 0x00032200000e0000 */
[----:B------:R-:W-:Y:S02]  /*f820*/  LOP3.LUT R9, R0, 0x1, RZ, 0xc0, !PT ;  /* 0x0000000100097812 */ /* 0x000fe400078ec0ff */
[----:B------:R-:W-:-:S05]  /*f830*/  IMAD.U32 R16, R16, 0x2, R5 ;  /* 0x0000000210107824 */ /* 0x000fca00078e0005 */
[----:B------:R-:W-:Y:S02]  /*f840*/  LEA R16, R16, UR4, 0x1 ;  /* 0x0000000410107c11 */ /* 0x000fe4000f8e08ff */
[----:B--2---:R-:W-:-:S13]  /*f850*/  ISETP.NE.AND P1, PT, R12, -0x1, PT ;  /* 0xffffffff0c00780c */ /* 0x004fda0003f25270 */
[----:B------:R-:W2:Y:S02]  /*f860*/  @P1 LDC.64 R10, c[0x0][0x298] ;  /* 0x0000a600ff0a1b82 */ /* 0x000ea40000000a00 */
[----:B--2---:R-:W-:-:S04]  /*f870*/  @P1 IMAD.WIDE.U32 R2, R12, R10, RZ ;  /* 0x0000000a0c021225 */ /* 0x004fc800078e00ff */
[----:B------:R-:W-:Y:S02]  /*f880*/  @P1 IMAD R30, R12, R11, R3 ;  /* 0x0000000b0c1e1224 */ /* 0x000fe400078e0203 */
[----:B------:R-:W-:Y:S01]  /*f890*/  @P1 IMAD.MOV.U32 R29, RZ, RZ, R2 ;  /* 0x000000ffff1d1224 */ /* 0x000fe200078e0002 */
[----:B-1-34-:R-:W-:Y:S06]  /*f8a0*/  @P1 BRA `(.L_x_28) ;  /* 0x0000000000201947 */ /* 0x01afec0003800000 */
[----:B------:R-:W1:Y:S01]  /*f8b0*/  S2R R10, SR_CTAID.Y ;  /* 0x00000000000a7919 */ /* 0x000e620000002600 */
[----:B------:R-:W2:Y:S01]  /*f8c0*/  LDC.64 R4, c[0x0][0x290] ;  /* 0x0000a400ff047b82 */ /* 0x000ea20000000a00 */
[----:B-1----:R-:W-:Y:S01]  /*f8d0*/  SHF.R.S32.HI R8, RZ, 0x1f, R10 ;  /* 0x0000001fff087819 */ /* 0x002fe2000001140a */
[----:B--2---:R-:W-:-:S04]  /*f8e0*/  IMAD.WIDE.U32 R2, R10, R4, RZ ;  /* 0x000000040a027225 */ /* 0x004fc800078e00ff */
[----:B------:R-:W-:Y:S01]  /*f8f0*/  IMAD R8, R8, R4, RZ ;  /* 0x0000000408087224 */ /* 0x000fe200078e02ff */
[----:B------:R-:W-:-:S03]  /*f900*/  MOV R29, R2 ;  /* 0x00000002001d7202 */ /* 0x000fc60000000f00 */
[----:B------:R-:W-:-:S05]  /*f910*/  IMAD R5, R10, R5, R8 ;  /* 0x000000050a057224 */ /* 0x000fca00078e0208 */
[----:B------:R-:W-:-:S07]  /*f920*/  IADD3 R30, R3, R5, RZ ;  /* 0x00000005031e7210 */ /* 0x000fce0007ffe0ff */
.L_x_28:
[----:B------:R-:W-:Y:S01]  /*f930*/  ULDC.U8 UR4, c[0x0][0x3d8] ;  /* 0x0000f60000047ab9 */ /* 0x000fe20000000000 */
[----:B------:R-:W-:Y:S01]  /*f940*/  LOP3.LUT P2, RZ, R0, 0x2, RZ, 0xc0, !PT ;  /* 0x0000000200ff7812 */ /* 0x000fe2000784c0ff */
[----:B------:R-:W-:Y:S01]  /*f950*/  FADD.FTZ R21, R6, R21 ;  /* 0x0000001506157221 */ /* 0x000fe20000010000 */
[----:B------:R-:W-:Y:S01]  /*f960*/  ISETP.NE.AND P0, PT, RZ, UR4, PT ;  /* 0x00000004ff007c0c */ /* 0x000fe2000bf05270 */
[----:B------:R-:W-:Y:S01]  /*f970*/  ULDC.U8 UR4, c[0x0][0x3d9] ;  /* 0x0000f64000047ab9 */ /* 0x000fe20000000000 */
[----:B------:R-:W-:Y:S02]  /*f980*/  ISETP.NE.U32.AND P4, PT, R9, 0x1, PT ;  /* 0x000000010900780c */ /* 0x000fe40003f85070 */
[----:B------:R-:W-:Y:S02]  /*f990*/  CS2R R22, SRZ ;  /* 0x0000000000167805 */ /* 0x000fe4000001ff00 */
[----:B------:R-:W-:Y:S02]  /*f9a0*/  P2R R3, PR, RZ, 0x1 ;  /* 0x00000001ff037803 */ /* 0x000fe40000000000 */
[----:B------:R-:W-:-:S02]  /*f9b0*/  ISETP.NE.OR P0, PT, RZ, UR4, !P0 ;  /* 0x00000004ff007c0c */ /* 0x000fc4000c705670 */
[----:B------:R-:W-:Y:S02]  /*f9c0*/  FSETP.NE.FTZ.AND P3, PT, R26, RZ, PT ;  /* 0x000000ff1a00720b */ /* 0x000fe40003f75000 */
[----:B------:R-:W-:Y:S02]  /*f9d0*/  FSETP.NE.FTZ.AND P2, PT, R25, RZ, PT ;  /* 0x000000ff1900720b */ /* 0x000fe40003f55000 */
[----:B------:R-:W-:-:S07]  /*f9e0*/  PLOP3.LUT P6, PT, PT, PT, PT, 0x8, 0x0 ;  /* 0x000000000000781c */ /* 0x000fce0003fce170 */
[----:B------:R-:W-:Y:S06]  /*f9f0*/  @P0 BRA `(.L_x_29) ;  /* 0x00000000001c0947 */ /* 0x000fec0003800000 */
[----:B------:R-:W1:Y:S01]  /*fa00*/  S2R R2, SR_CTAID.Y ;  /* 0x0000000000027919 */ /* 0x000e620000002600 */
[----:B------:R-:W1:Y:S01]  /*fa10*/  LDC R4, c[0x0][0x2c4] ;  /* 0x0000b100ff047b82 */ /* 0x000e620000000800 */
[----:B------:R-:W-:Y:S01]  /*fa20*/  PLOP3.LUT P6, PT, PT, PT, PT, 0x80, 0x0 ;  /* 0x000000000000781c */ /* 0x000fe20003fcf070 */
[----:B-1----:R-:W-:-:S05]  /*fa30*/  IMAD R2, R2, R4, RZ ;  /* 0x0000000402027224 */ /* 0x002fca00078e02ff */
[----:B------:R-:W-:-:S04]  /*fa40*/  SEL R2, R2, R12, !P1 ;  /* 0x0000000c02027207 */ /* 0x000fc80004800000 */
[--C-:B------:R-:W-:Y:S01]  /*fa50*/  SHF.R.S32.HI R23, RZ, 0x1f, R2.reuse ;  /* 0x0000001fff177819 */ /* 0x100fe20000011402 */
[----:B------:R-:W-:-:S07]  /*fa60*/  IMAD.MOV.U32 R22, RZ, RZ, R2 ;  /* 0x000000ffff167224 */ /* 0x000fce00078e0002 */
.L_x_29:
[----:B------:R1:W5:Y:S01]  /*fa70*/  LDL R38, [R1+0x24] ;  /* 0x0000240001267983 */ /* 0x0003620000100800 */
[----:B------:R-:W-:Y:S01]  /*fa80*/  MOV R27, 0x10 ;  /* 0x00000010001b7802 */ /* 0x000fe20000000f00 */
[----:B------:R-:W-:Y:S01]  /*fa90*/  FADD.FTZ R24, R7, R24 ;  /* 0x0000001807187221 */ /* 0x000fe20000010000 */
[----:B------:R-:W-:Y:S01]  /*faa0*/  ISETP.NE.AND P5, PT, RZ, UR4, PT ;  /* 0x00000004ff007c0c */ /* 0x000fe2000bfa5270 */
[----:B------:R-:W2:Y:S01]  /*fab0*/  S2R R37, SR_CTAID.Z ;  /* 0x0000000000257919 */ /* 0x000ea20000002700 */
[----:B------:R-:W-:Y:S01]  /*fac0*/  SEL R27, R27, 0xfffffff0, P4 ;  /* 0xfffffff01b1b7807 */ /* 0x000fe20002000000 */
[----:B------:R-:W3:Y:S01]  /*fad0*/  S2UR UR4, SR_CTAID.X ;  /* 0x00000000000479c3 */ /* 0x000ee20000002500 */
[----:B------:R-:W-:Y:S01]  /*fae0*/  LOP3.LUT P4, RZ, R0, 0x2, RZ, 0xc0, !PT ;  /* 0x0000000200ff7812 */ /* 0x000fe2000788c0ff */
[----:B------:R-:W-:Y:S01]  /*faf0*/  BSSY B0, `(.L_x_30) ;  /* 0x00000ab000007945 */ /* 0x000fe20003800000 */
[----:B------:R-:W-:Y:S02]  /*fb00*/  ISETP.NE.AND P0, PT, R3, RZ, PT ;  /* 0x000000ff0300720c */ /* 0x000fe40003f05270 */
[----:B------:R-:W-:-:S02]  /*fb10*/  IADD3 R20, R16, 0x20, RZ ;  /* 0x0000002010147810 */ /* 0x000fc40007ffe0ff */
[----:B------:R-:W-:Y:S02]  /*fb20*/  FSETP.NE.FTZ.AND P1, PT, R21, RZ, PT ;  /* 0x000000ff1500720b */ /* 0x000fe40003f35000 */
[----:B------:R-:W-:Y:S01]  /*fb30*/  MOV R3, 0x3f800000 ;  /* 0x3f80000000037802 */ /* 0x000fe20000000f00 */
[----:B------:R-:W4:Y:S01]  /*fb40*/  @!P5 LDC R11, c[0x0][0x2c4] ;  /* 0x0000b100ff0bdb82 */ /* 0x000f220000000800 */
[----:B------:R-:W-:Y:S02]  /*fb50*/  MOV R4, 0x3f800000 ;  /* 0x3f80000000047802 */ /* 0x000fe40000000f00 */
[----:B------:R-:W-:Y:S02]  /*fb60*/  MOV R0, 0x3f800000 ;  /* 0x3f80000000007802 */ /* 0x000fe40000000f00 */
[----:B------:R-:W-:Y:S01]  /*fb70*/  @P4 IADD3 R20, R16, -0x20, RZ ;  /* 0xffffffe010144810 */ /* 0x000fe20007ffe0ff */
[----:B------:R-:W1:Y:S01]  /*fb80*/  @P3 MUFU.RCP R3, R26 ;  /* 0x0000001a00033308 */ /* 0x000e620000001000 */
[----:B------:R-:W-:-:S02]  /*fb90*/  PLOP3.LUT P4, PT, PT, PT, PT, 0x8, 0x0 ;  /* 0x000000000000781c */ /* 0x000fc40003f8e170 */
[----:B------:R-:W-:Y:S02]  /*fba0*/  @!P5 PLOP3.LUT P4, PT, P0, PT, PT, 0x80, 0x0 ;  /* 0x000000000000d81c */ /* 0x000fe4000078f070 */
[----:B------:R-:W-:Y:S02]  /*fbb0*/  FSETP.NE.FTZ.AND P0, PT, R24, RZ, PT ;  /* 0x000000ff1800720b */ /* 0x000fe40003f15000 */
[----:B------:R-:W-:Y:S01]  /*fbc0*/  MOV R2, 0x3f800000 ;  /* 0x3f80000000027802 */ /* 0x000fe20000000f00 */
[----:B------:R-:W3:Y:S08]  /*fbd0*/  @P2 MUFU.RCP R4, R25 ;  /* 0x0000001900042308 */ /* 0x000ef00000001000 */
[----:B------:R-:W2:Y:S01]  /*fbe0*/  @P1 MUFU.RCP R0, R21 ;  /* 0x0000001500001308 */ /* 0x000ea20000001000 */
[C---:B-1----:R-:W-:Y:S01]  /*fbf0*/  FMUL.FTZ R144, R3.reuse, R144 ;  /* 0x0000009003907220 */ /* 0x042fe20000410000 */
[C---:B------:R-:W-:Y:S01]  /*fc00*/  FMUL.FTZ R10, R3.reuse, R145 ;  /* 0x00000091030a7220 */ /* 0x040fe20000410000 */
[C---:B------:R-:W-:Y:S01]  /*fc10*/  FMUL.FTZ R148, R3.reuse, R148 ;  /* 0x0000009403947220 */ /* 0x040fe20000410000 */
[C---:B------:R-:W-:Y:S01]  /*fc20*/  FMUL.FTZ R6, R3.reuse, R149 ;  /* 0x0000009503067220 */ /* 0x040fe20000410000 */
[C---:B------:R-:W-:Y:S01]  /*fc30*/  FMUL.FTZ R160, R3.reuse, R160 ;  /* 0x000000a003a07220 */ /* 0x040fe20000410000 */
[C---:B------:R-:W-:Y:S01]  /*fc40*/  FMUL.FTZ R161, R3.reuse, R161 ;  /* 0x000000a103a17220 */ /* 0x040fe20000410000 */
[C---:B------:R-:W-:Y:S01]  /*fc50*/  FMUL.FTZ R164, R3.reuse, R164 ;  /* 0x000000a403a47220 */ /* 0x040fe20000410000 */
[----:B------:R-:W1:Y:S01]  /*fc60*/  @P0 MUFU.RCP R2, R24 ;  /* 0x0000001800020308 */ /* 0x000e620000001000 */
[C---:B---3--:R-:W-:Y:S01]  /*fc70*/  FMUL.FTZ R146, R4.reuse, R146 ;  /* 0x0000009204927220 */ /* 0x048fe20000410000 */
[C---:B------:R-:W-:Y:S01]  /*fc80*/  FMUL.FTZ R9, R4.reuse, R147 ;  /* 0x0000009304097220 */ /* 0x040fe20000410000 */
[C---:B------:R-:W-:Y:S01]  /*fc90*/  FMUL.FTZ R150, R4.reuse, R150 ;  /* 0x0000009604967220 */ /* 0x040fe20000410000 */
[C---:B------:R-:W-:Y:S01]  /*fca0*/  FMUL.FTZ R5, R4.reuse, R151 ;  /* 0x0000009704057220 */ /* 0x040fe20000410000 */
[----:B------:R-:W-:Y:S01]  /*fcb0*/  FMUL.FTZ R13, R3, R165 ;  /* 0x000000a5030d7220 */ /* 0x000fe20000410000 */
[C---:B------:R-:W-:Y:S01]  /*fcc0*/  FMUL.FTZ R162, R4.reuse, R162 ;  /* 0x000000a204a27220 */ /* 0x040fe20000410000 */
[C---:B------:R-:W-:Y:S01]  /*fcd0*/  FMUL.FTZ R17, R4.reuse, R163 ;  /* 0x000000a304117220 */ /* 0x040fe20000410000 */
[C---:B------:R-:W-:Y:S01]  /*fce0*/  FMUL.FTZ R166, R4.reuse, R166 ;  /* 0x000000a604a67220 */ /* 0x040fe20000410000 */
[----:B------:R-:W-:Y:S01]  /*fcf0*/  FMUL.FTZ R12, R4, R167 ;  /* 0x000000a7040c7220 */ /* 0x000fe20000410000 */
[C---:B--2---:R-:W-:Y:S01]  /*fd00*/  FMUL.FTZ R140, R0.reuse, R140 ;  /* 0x0000008c008c7220 */ /* 0x044fe20000410000 */
[C---:B------:R-:W-:Y:S01]  /*fd10*/  FMUL.FTZ R8, R0.reuse, R141 ;  /* 0x0000008d00087220 */ /* 0x040fe20000410000 */
[C---:B------:R-:W-:Y:S01]  /*fd20*/  FMUL.FTZ R152, R0.reuse, R152 ;  /* 0x0000009800987220 */ /* 0x040fe20000410000 */
[C---:B------:R-:W-:Y:S01]  /*fd30*/  FMUL.FTZ R4, R0.reuse, R153 ;  /* 0x0000009900047220 */ /* 0x040fe20000410000 */
[C---:B------:R-:W-:Y:S01]  /*fd40*/  FMUL.FTZ R156, R0.reuse, R156 ;  /* 0x0000009c009c7220 */ /* 0x040fe20000410000 */
[C---:B------:R-:W-:Y:S01]  /*fd50*/  FMUL.FTZ R15, R0.reuse, R157 ;  /* 0x0000009d000f7220 */ /* 0x040fe20000410000 */
[----:B------:R-:W-:Y:S01]  /*fd60*/  FMUL.FTZ R168, R0, R168 ;  /* 0x000000a800a87220 */ /* 0x000fe20000410000 */
[C---:B-1----:R-:W-:Y:S01]  /*fd70*/  FMUL.FTZ R143, R2.reuse, R143 ;  /* 0x0000008f028f7220 */ /* 0x042fe20000410000 */
[C---:B------:R-:W-:Y:S01]  /*fd80*/  FMUL.FTZ R7, R2.reuse, R142 ;  /* 0x0000008e02077220 */ /* 0x040fe20000410000 */
[C---:B------:R-:W-:Y:S01]  /*fd90*/  FMUL.FTZ R155, R2.reuse, R155 ;  /* 0x0000009b029b7220 */ /* 0x040fe20000410000 */
[----:B------:R-:W-:Y:S01]  /*fda0*/  FMUL.FTZ R3, R2, R154 ;  /* 0x0000009a02037220 */ /* 0x000fe20000410000 */
[----:B------:R-:W-:Y:S01]  /*fdb0*/  FMUL.FTZ R19, R0, R169 ;  /* 0x000000a900137220 */ /* 0x000fe20000410000 */
[----:B------:R-:W-:Y:S01]  /*fdc0*/  F2FP.F16.F32.PACK_AB R10, R10, R144 ;  /* 0x000000900a0a723e */ /* 0x000fe200000000ff */
[C---:B------:R-:W-:Y:S01]  /*fdd0*/  FMUL.FTZ R159, R2.reuse, R159 ;  /* 0x0000009f029f7220 */ /* 0x040fe20000410000 */
[----:B------:R-:W-:Y:S01]  /*fde0*/  F2FP.F16.F32.PACK_AB R9, R9, R146 ;  /* 0x000000920909723e */ /* 0x000fe200000000ff */
[----:B------:R-:W-:Y:S01]  /*fdf0*/  FMUL.FTZ R14, R2, R158 ;  /* 0x0000009e020e7220 */ /* 0x000fe20000410000 */
[----:B------:R-:W-:Y:S01]  /*fe00*/  F2FP.F16.F32.PACK_AB R6, R6, R148 ;  /* 0x000000940606723e */ /* 0x000fe200000000ff */
[----:B------:R1:W-:Y:S01]  /*fe10*/  STS [R16], R10 ;  /* 0x0000000a10007388 */ /* 0x0003e20000000800 */
[----:B------:R-:W-:Y:S01]  /*fe20*/  F2FP.F16.F32.PACK_AB R5, R5, R150 ;  /* 0x000000960505723e */ /* 0x000fe200000000ff */
[----:B------:R-:W-:Y:S01]  /*fe30*/  FMUL.FTZ R171, R2, R171 ;  /* 0x000000ab02ab7220 */ /* 0x000fe20000410000 */
[----:B------:R-:W-:Y:S01]  /*fe40*/  IADD3 R0, R16, R27, RZ ;  /* 0x0000001b10007210 */ /* 0x000fe20007ffe0ff */
[----:B------:R-:W-:Y:S01]  /*fe50*/  STS [R16+0x200], R9 ;  /* 0x0002000910007388 */ /* 0x000fe20000000800 */
[----:B------:R-:W-:Y:S01]  /*fe60*/  F2FP.F16.F32.PACK_AB R8, R8, R140 ;  /* 0x0000008c0808723e */ /* 0x000fe200000000ff */
[----:B------:R-:W-:Y:S01]  /*fe70*/  FMUL.FTZ R18, R2, R170 ;  /* 0x000000aa02127220 */ /* 0x000fe20000410000 */
[----:B------:R-:W-:Y:S01]  /*fe80*/  F2FP.F16.F32.PACK_AB R7, R143, R7 ;  /* 0x000000078f07723e */ /* 0x000fe200000000ff */
[----:B------:R2:W-:Y:S01]  /*fe90*/  STS [R0], R6 ;  /* 0x0000000600007388 */ /* 0x0005e20000000800 */
[----:B------:R-:W-:Y:S01]  /*fea0*/  F2FP.F16.F32.PACK_AB R4, R4, R152 ;  /* 0x000000980404723e */ /* 0x000fe200000000ff */
[----:B----4-:R-:W3:Y:S01]  /*feb0*/  @P4 LDC R11, c[0x0][0x2e4] ;  /* 0x0000b900ff0b4b82 */ /* 0x010ee20000000800 */
[----:B------:R-:W-:Y:S01]  /*fec0*/  F2FP.F16.F32.PACK_AB R3, R155, R3 ;  /* 0x000000039b03723e */ /* 0x000fe200000000ff */
[----:B------:R-:W-:Y:S01]  /*fed0*/  STS [R0+0x200], R5 ;  /* 0x0002000500007388 */ /* 0x000fe20000000800 */
[----:B------:R-:W-:-:S02]  /*fee0*/  F2FP.F16.F32.PACK_AB R2, R161, R160 ;  /* 0x000000a0a102723e */ /* 0x000fc400000000ff */
[----:B------:R-:W-:Y:S01]  /*fef0*/  F2FP.F16.F32.PACK_AB R17, R17, R162 ;  /* 0x000000a21111723e */ /* 0x000fe200000000ff */
[----:B------:R-:W-:Y:S01]  /*ff00*/  STS [R16+0x1000], R8 ;  /* 0x0010000810007388 */ /* 0x000fe20000000800 */
[----:B------:R-:W-:Y:S02]  /*ff10*/  F2FP.F16.F32.PACK_AB R13, R13, R164 ;  /* 0x000000a40d0d723e */ /* 0x000fe400000000ff */
[----:B------:R-:W-:Y:S01]  /*ff20*/  F2FP.F16.F32.PACK_AB R12, R12, R166 ;  /* 0x000000a60c0c723e */ /* 0x000fe200000000ff */
[----:B------:R4:W-:Y:S01]  /*ff30*/  STS [R16+0x1200], R7 ;  /* 0x0012000710007388 */ /* 0x0009e20000000800 */
[----:B------:R-:W-:Y:S02]  /*ff40*/  F2FP.F16.F32.PACK_AB R15, R15, R156 ;  /* 0x0000009c0f0f723e */ /* 0x000fe400000000ff */
[----:B------:R-:W-:Y:S01]  /*ff50*/  F2FP.F16.F32.PACK_AB R14, R159, R14 ;  /* 0x0000000e9f0e723e */ /* 0x000fe200000000ff */
[----:B------:R4:W-:Y:S01]  /*ff60*/  STS [R0+0x1000], R4 ;  /* 0x0010000400007388 */ /* 0x0009e20000000800 */
[----:B------:R-:W-:Y:S01]  /*ff70*/  F2FP.F16.F32.PACK_AB R19, R19, R168 ;  /* 0x000000a81313723e */ /* 0x000fe200000000ff */
[----:B-1----:R-:W3:Y:S01]  /*ff80*/  @!P5 LDC R10, c[0x0][0x270] ;  /* 0x00009c00ff0adb82 */ /* 0x002ee20000000800 */
[----:B------:R-:W-:Y:S01]  /*ff90*/  F2FP.F16.F32.PACK_AB R18, R171, R18 ;  /* 0x00000012ab12723e */ /* 0x000fe200000000ff */
[----:B------:R1:W-:Y:S04]  /*ffa0*/  STS [R0+0x1200], R3 ;  /* 0x0012000300007388 */ /* 0x0003e80000000800 */
[----:B------:R1:W-:Y:S02]  /*ffb0*/  STS [R20], R2 ;  /* 0x0000000214007388 */ /* 0x0003e40000000800 */
[----:B--2---:R-:W2:Y:S02]  /*ffc0*/  @P5 LDC R6, c[0x0][0x2c0] ;  /* 0x0000b000ff065b82 */ /* 0x004ea40000000800 */
[----:B------:R-:W-:Y:S06]  /*ffd0*/  STS [R20+0x200], R17 ;  /* 0x0002001114007388 */ /* 0x000fec0000000800 */
[----:B------:R-:W2:Y:S01]  /*ffe0*/  @P3 LDC R9, c[0x0][0x2e8] ;  /* 0x0000ba00ff093b82 */ /* 0x000ea20000000800 */
[----:B----4-:R-:W4:Y:S07]  /*fff0*/  S2R R16, SR_CTAID.Y ;  /* 0x0000000000107919 */ /* 0x010f2e0000002600 */
[----:B------:R-:W2:Y:S01]  /*10000*/  @P5 LDC.64 R4, c[0x0][0x2c0] ;  /* 0x0000b000ff045b82 */ /* 0x000ea20000000a00 */
[----:B-1----:R-:W-:Y:S01]  /*10010*/  IMAD.IADD R0, R27, 0x1, R20 ;  /* 0x000000011b007824 */ /* 0x002fe200078e0214 */
[----:B------:R1:W2:Y:S01]  /*10020*/  @P2 MUFU.LG2 R3, R25 ;  /* 0x0000001900032308 */ /* 0x0002a20000000c00 */
[----:B------:R-:W2:Y:S01]  /*10030*/  S2R R27, SR_TID.X ;  /* 0x00000000001b7919 */ /* 0x000ea20000002100 */
[----:B------:R-:W-:-:S04]  /*10040*/  @P5 MOV R2, 0x1 ;  /* 0x0000000100025802 */ /* 0x000fc80000000f00 */
[----:B------:R-:W2:Y:S01]  /*10050*/  @P2 LDC R8, c[0x0][0x2e8] ;  /* 0x0000ba00ff082b82 */ /* 0x000ea20000000800 */
[----:B------:R4:W-:Y:S01]  /*10060*/  STS [R0], R13 ;  /* 0x0000000d00007388 */ /* 0x0009e20000000800 */
[----:B---3--:R-:W-:Y:S01]  /*10070*/  @!P5 IMAD R2, R11, R10, RZ ;  /* 0x0000000a0b02d224 */ /* 0x008fe200078e02ff */
[----:B------:R-:W-:Y:S01]  /*10080*/  @!P5 MOV R6, 0x1 ;  /* 0x000000010006d802 */ /* 0x000fe20000000f00 */
[----:B------:R3:W-:Y:S01]  /*10090*/  @P0 MUFU.LG2 R10, R24 ;  /* 0x00000018000a0308 */ /* 0x0007e20000000c00 */
[----:B------:R-:W-:Y:S04]  /*100a0*/  STS [R0+0x200], R12 ;  /* 0x0002000c00007388 */ /* 0x000fe80000000800 */
[----:B------:R2:W-:Y:S04]  /*100b0*/  STS [R20+0x1000], R15 ;  /* 0x0010000f14007388 */ /* 0x0005e80000000800 */
[----:B------:R2:W-:Y:S01]  /*100c0*/  STS [R20+0x1200], R14 ;  /* 0x0012000e14007388 */ /* 0x0005e20000000800 */
[----:B-1----:R-:W-:-:S03]  /*100d0*/  IMAD.MOV.U32 R25, RZ, RZ, 0x7f800000 ;  /* 0x7f800000ff197424 */ /* 0x002fc600078e00ff */
[----:B------:R-:W-:Y:S01]  /*100e0*/  STS [R0+0x1000], R19 ;  /* 0x0010001300007388 */ /* 0x000fe20000000800 */
[----:B----4-:R-:W-:-:S03]  /*100f0*/  IMAD R2, R16, R2, RZ ;  /* 0x0000000210027224 */ /* 0x010fc600078e02ff */
[----:B------:R1:W-:Y:S01]  /*10100*/  STS [R0+0x1200], R18 ;  /* 0x0012001200007388 */ /* 0x0003e20000000800 */
[----:B---3--:R-:W-:Y:S02]  /*10110*/  MOV R24, 0x7f800000 ;  /* 0x7f80000000187802 */ /* 0x008fe40000000f00 */
[----:B------:R-:W-:Y:S01]  /*10120*/  SEL R2, R2, RZ, !P6 ;  /* 0x000000ff02027207 */ /* 0x000fe20007000000 */
[----:B------:R-:W-:Y:S06]  /*10130*/  BAR.SYNC.DEFER_BLOCKING 0x0 ;  /* 0x0000000000007b1d */ /* 0x000fec0000010000 */
[----:B------:R3:W4:Y:S02]  /*10140*/  @P3 MUFU.LG2 R13, R26 ;  /* 0x0000001a000d3308 */ /* 0x0007240000000c00 */
[----:B--2---:R-:W2:Y:S01]  /*10150*/  @P1 LDC R15, c[0x0][0x2e8] ;  /* 0x0000ba00ff0f1b82 */ /* 0x004ea20000000800 */
[----:B------:R-:W-:-:S05]  /*10160*/  MOV R20, 0x7f800000 ;  /* 0x7f80000000147802 */ /* 0x000fca0000000f00 */
[----:B------:R-:W4:Y:S02]  /*10170*/  @P1 MUFU.LG2 R12, R21 ;  /* 0x00000015000c1308 */ /* 0x000f240000000c00 */
[----:B------:R-:W2:Y:S01]  /*10180*/  @P0 LDC R14, c[0x0][0x2e8] ;  /* 0x0000ba00ff0e0b82 */ /* 0x000ea20000000800 */
[----:B-1----:R-:W-:Y:S02]  /*10190*/  LOP3.LUT R0, R31, 0xffffffe0, RZ, 0xc0, !PT ;  /* 0xffffffe01f007812 */ /* 0x002fe400078ec0ff */
[----:B---3--:R-:W-:Y:S01]  /*101a0*/  SHF.R.S32.HI R26, RZ, 0x1f, R27 ;  /* 0x0000001fff1a7819 */ /* 0x008fe2000001141b */
[----:B------:R1:W3:Y:S01]  /*101b0*/  LDS.128 R32, [R226+0x1800] ;  /* 0x00180000e2207984 */ /* 0x0002e20000000c00 */
[----:B------:R-:W-:Y:S01]  /*101c0*/  IADD3 R7, -R0, R36, RZ ;  /* 0x0000002400077210 */ /* 0x000fe20007ffe1ff */
[----:B------:R-:W-:Y:S01]  /*101d0*/  @P5 IMAD R0, R5, R4, RZ ;  /* 0x0000000405005224 */ /* 0x000fe200078e02ff */
[----:B------:R-:W-:Y:S01]  /*101e0*/  @!P5 MOV R0, R11 ;  /* 0x0000000b0000d202 */ /* 0x000fe20000000f00 */
[----:B------:R-:W-:Y:S01]  /*101f0*/  @P2 FMUL.FTZ R4, R3, 0.69314718246459960938 ;  /* 0x3f31721803042820 */ /* 0x000fe20000410000 */
[----:B------:R-:W-:Y:S01]  /*10200*/  LOP3.LUT P4, RZ, R7, 0x3, RZ, 0xc0, !PT ;  /* 0x0000000307ff7812 */ /* 0x000fe2000788c0ff */
[----:B------:R-:W-:-:S02]  /*10210*/  IMAD R3, R6, UR4, RZ ;  /* 0x0000000406037c24 */ /* 0x000fc4000f8e02ff */
[----:B----4-:R-:W-:Y:S01]  /*10220*/  @P3 FMUL.FTZ R5, R13, 0.69314718246459960938 ;  /* 0x3f3172180d053820 */ /* 0x010fe20000410000 */
[----:B------:R-:W-:Y:S02]  /*10230*/  IMAD R0, R37, R0, R2 ;  /* 0x0000000025007224 */ /* 0x000fe400078e0202 */
[----:B------:R-:W-:Y:S01]  /*10240*/  @P2 FFMA.FTZ R25, R137, R8, R4 ;  /* 0x0000000889192223 */ /* 0x000fe20000010004 */
[----:B------:R-:W-:Y:S01]  /*10250*/  @P1 FMUL.FTZ R4, R12, 0.69314718246459960938 ;  /* 0x3f3172180c041820 */ /* 0x000fe20000410000 */
[----:B------:R-:W-:Y:S01]  /*10260*/  SHF.L.U32 R3, R3, 0x7, RZ ;  /* 0x0000000703037819 */ /* 0x000fe200000006ff */
[----:B------:R-:W-:Y:S01]  /*10270*/  @P3 FFMA.FTZ R24, R138, R9, R5 ;  /* 0x000000098a183223 */ /* 0x000fe20000010005 */
[----:B------:R-:W-:Y:S01]  /*10280*/  @P0 FMUL.FTZ R2, R10, 0.69314718246459960938 ;  /* 0x3f3172180a020820 */ /* 0x000fe20000410000 */
[----:B------:R-:W-:Y:S01]  /*10290*/  MOV R21, 0x7f800000 ;  /* 0x7f80000000157802 */ /* 0x000fe20000000f00 */
[----:B--2---:R-:W-:Y:S01]  /*102a0*/  @P1 FFMA.FTZ R21, R136, R15, R4 ;  /* 0x0000000f88151223 */ /* 0x004fe20000010004 */
[----:B------:R-:W-:Y:S01]  /*102b0*/  IADD3 R7, P3, P2, R3, R22, R0 ;  /* 0x0000001603077210 */ /* 0x000fe20007a7e000 */
[----:B------:R-:W-:Y:S01]  /*102c0*/  @P0 FFMA.FTZ R20, R84, R14, R2 ;  /* 0x0000000e54140223 */ /* 0x000fe20000010002 */
[----:B------:R-:W-:-:S02]  /*102d0*/  SHF.R.S32.HI R5, RZ, 0x1f, R3 ;  /* 0x0000001fff057819 */ /* 0x000fc40000011403 */
[----:B------:R-:W-:-:S04]  /*102e0*/  SHF.R.S32.HI R0, RZ, 0x1f, R0 ;  /* 0x0000001fff007819 */ /* 0x000fc80000011400 */
[----:B------:R-:W-:Y:S01]  /*102f0*/  IADD3.X R9, R5, R23, R0, P3, P2 ;  /* 0x0000001705097210 */ /* 0x000fe20001fe4400 */
[----:B-1-3--:R-:W-:Y:S06]  /*10300*/  @P4 BRA `(.L_x_31) ;  /* 0x0000000000a44947 */ /* 0x00afec0003800000 */
[----:B------:R-:W2:Y:S01]  /*10310*/  LDL.LU R39, [R1+0x110] ;  /* 0x0001100001277983 */ /* 0x000ea20000300800 */
[----:B------:R-:W-:-:S04]  /*10320*/  SHF.R.S32.HI R0, RZ, 0x1f, R28 ;  /* 0x0000001fff007819 */ /* 0x000fc8000001141c */
[----:B------:R-:W-:-:S04]  /*10330*/  LEA.HI R0, R0, R28, RZ, 0x2 ;  /* 0x0000001c00007211 */ /* 0x000fc800078f10ff */
[----:B------:R-:W-:-:S05]  /*10340*/  LOP3.LUT R0, R0, 0xffffffc, RZ, 0xc0, !PT ;  /* 0x0ffffffc00007812 */ /* 0x000fca00078ec0ff */
[----:B------:R-:W-:-:S04]  /*10350*/  IMAD.IADD R0, R28, 0x1, -R0 ;  /* 0x000000011c007824 */ /* 0x000fc800078e0a00 */
[----:B--2---:R-:W-:-:S04]  /*10360*/  IMAD R0, R0, 0x10, R39 ;  /* 0x0000001000007824 */ /* 0x004fc800078e0227 */
[C---:B------:R-:W-:Y:S01]  /*10370*/  VIADD R2, R0.reuse, 0x8 ;  /* 0x0000000800027836 */ /* 0x040fe20000000000 */
[CC--:B-----5:R-:W-:Y:S01]  /*10380*/  ISETP.GE.AND P3, PT, R0.reuse, R38.reuse, PT ;  /* 0x000000260000720c */ /* 0x0e0fe20003f66270 */
[C---:B------:R-:W-:Y:S02]  /*10390*/  VIADD R3, R0.reuse, 0x40 ;  /* 0x0000004000037836 */ /* 0x040fe40000000000 */
[----:B------:R-:W-:Y:S01]  /*103a0*/  VIADD R5, R0, 0x48 ;  /* 0x0000004800057836 */ /* 0x000fe20000000000 */
[-C--:B------:R-:W-:Y:S02]  /*103b0*/  ISETP.GE.AND P2, PT, R2, R38.reuse, PT ;  /* 0x000000260200720c */ /* 0x080fe40003f46270 */
[-C--:B------:R-:W-:Y:S02]  /*103c0*/  ISETP.GE.AND P1, PT, R3, R38.reuse, PT ;  /* 0x000000260300720c */ /* 0x080fe40003f26270 */
[----:B------:R-:W-:-:S05]  /*103d0*/  ISETP.GE.AND P0, PT, R5, R38, PT ;  /* 0x000000260500720c */ /* 0x000fca0003f06270 */
[----:B------:R-:W1:Y:S01]  /*103e0*/  @!P3 LDC.64 R14, c[0x0][0x2b0] ;  /* 0x0000ac00ff0ebb82 */ /* 0x000e620000000a00 */
[----:B------:R-:W-:-:S03]  /*103f0*/  @!P3 IMAD R4, R0, R6, RZ ;  /* 0x000000060004b224 */ /* 0x000fc600078e02ff */
[-C--:B------:R-:W-:Y:S02]  /*10400*/  @!P2 IMAD R2, R2, R6.reuse, RZ ;  /* 0x000000060202a224 */ /* 0x080fe400078e02ff */
[-C--:B------:R-:W-:Y:S01]  /*10410*/  @!P1 IMAD R0, R3, R6.reuse, RZ ;  /* 0x0000000603009224 */ /* 0x080fe200078e02ff */
[-C--:B------:R-:W-:Y:S01]  /*10420*/  @!P3 IADD3 R10, P4, R4, R7.reuse, RZ ;  /* 0x00000007040ab210 */ /* 0x080fe20007f9e0ff */
[----:B------:R-:W2:Y:S01]  /*10430*/  @!P2 LDC.64 R16, c[0x0][0x2b0] ;  /* 0x0000ac00ff10ab82 */ /* 0x000ea20000000a00 */
[----:B------:R-:W-:Y:S01]  /*10440*/  @!P0 IMAD R5, R5, R6, RZ ;  /* 0x0000000605058224 */ /* 0x000fe200078e02ff */
[----:B------:R-:W-:Y:S02]  /*10450*/  @!P2 IADD3 R3, P5, R2, R7, RZ ;  /* 0x000000070203a210 */ /* 0x000fe40007fbe0ff */
[----:B------:R-:W-:Y:S02]  /*10460*/  @!P3 LEA.HI.X.SX32 R4, R4, R9, 0x1, P4 ;  /* 0x000000090404b211 */ /* 0x000fe400020f0eff */
[----:B------:R-:W-:-:S02]  /*10470*/  @!P1 IADD3 R12, P4, R0, R7, RZ ;  /* 0x00000007000c9210 */ /* 0x000fc40007f9e0ff */
[----:B------:R-:W3:Y:S01]  /*10480*/  @!P1 LDC.64 R18, c[0x0][0x2b0] ;  /* 0x0000ac00ff129b82 */ /* 0x000ee20000000a00 */
[C---:B------:R-:W-:Y:S02]  /*10490*/  @!P0 IADD3 R11, P6, R5.reuse, R7, RZ ;  /* 0x00000007050b8210 */ /* 0x040fe40007fde0ff */
[-C--:B------:R-:W-:Y:S02]  /*104a0*/  @!P2 LEA.HI.X.SX32 R2, R2, R9.reuse, 0x1, P5 ;  /* 0x000000090202a211 */ /* 0x080fe400028f0eff */
[-C--:B------:R-:W-:Y:S02]  /*104b0*/  @!P1 LEA.HI.X.SX32 R13, R0, R9.reuse, 0x1, P4 ;  /* 0x00000009000d9211 */ /* 0x080fe400020f0eff */
[----:B------:R-:W-:Y:S01]  /*104c0*/  @!P0 LEA.HI.X.SX32 R0, R5, R9, 0x1, P6 ;  /* 0x0000000905008211 */ /* 0x000fe200030f0eff */
[----:B------:R-:W4:Y:S01]  /*104d0*/  @!P0 LDC.64 R22, c[0x0][0x2b0] ;  /* 0x0000ac00ff168b82 */ /* 0x000f220000000a00 */
[----:B-1----:R-:W-:-:S04]  /*104e0*/  @!P3 LEA R8, P5, R10, R14, 0x2 ;  /* 0x0000000e0a08b211 */ /* 0x002fc800078a10ff */
[----:B------:R-:W-:Y:S02]  /*104f0*/  @!P3 LEA.HI.X R9, R10, R15, R4, 0x2, P5 ;  /* 0x0000000f0a09b211 */ /* 0x000fe400028f1404 */
[----:B--2---:R-:W-:-:S03]  /*10500*/  @!P2 LEA R6, P4, R3, R16, 0x2 ;  /* 0x000000100306a211 */ /* 0x004fc600078810ff */
[----:B------:R1:W-:Y:S01]  /*10510*/  @!P3 STG.E desc[UR12][R8.64], R24 ;  /* 0x000000180800b986 */ /* 0x0003e2000c10190c */
[----:B------:R-:W-:Y:S02]  /*10520*/  @!P2 LEA.HI.X R7, R3, R17, R2, 0x2, P4 ;  /* 0x000000110307a211 */ /* 0x000fe400020f1402 */
[----:B---3--:R-:W-:-:S03]  /*10530*/  @!P1 LEA R4, P5, R12, R18, 0x2 ;  /* 0x000000120c049211 */ /* 0x008fc600078a10ff */
[----:B------:R1:W-:Y:S01]  /*10540*/  @!P2 STG.E desc[UR12][R6.64], R25 ;  /* 0x000000190600a986 */ /* 0x0003e2000c10190c */
[----:B------:R-:W-:Y:S02]  /*10550*/  @!P1 LEA.HI.X R5, R12, R19, R13, 0x2, P5 ;  /* 0x000000130c059211 */ /* 0x000fe400028f140d */
[----:B----4-:R-:W-:-:S03]  /*10560*/  @!P0 LEA R2, P4, R11, R22, 0x2 ;  /* 0x000000160b028211 */ /* 0x010fc600078810ff */
[----:B------:R1:W-:Y:S01]  /*10570*/  @!P1 STG.E desc[UR12][R4.64], R21 ;  /* 0x0000001504009986 */ /* 0x0003e2000c10190c */
[----:B------:R-:W-:-:S05]  /*10580*/  @!P0 LEA.HI.X R3, R11, R23, R0, 0x2, P4 ;  /* 0x000000170b038211 */ /* 0x000fca00020f1400 */
[----:B------:R1:W-:Y:S04]  /*10590*/  @!P0 STG.E desc[UR12][R2.64], R20 ;  /* 0x0000001402008986 */ /* 0x0003e8000c10190c */
.L_x_31:
[----:B------:R-:W-:Y:S05]  /*105a0*/  BSYNC B0 ;  /* 0x0000000000007941 */ /* 0x000fea0003800000 */
.L_x_30:
[----:B-1----:R-:W2:Y:S01]  /*105b0*/  LDL.LU R4, [R1+0x10c] ;  /* 0x00010c0001047983 */ /* 0x002ea20000300800 */
[----:B------:R-:W-:Y:S01]  /*105c0*/  LEA.HI R0, R26, R27, RZ, 0x2 ;  /* 0x0000001b1a007211 */ /* 0x000fe200078f10ff */
[----:B------:R-:W-:Y:S02]  /*105d0*/  ULDC.64 UR4, c[0x0][0x2a0] ;  /* 0x0000a80000047ab9 */ /* 0x000fe40000000a00 */
[----:B------:R-:W3:Y:S04]  /*105e0*/  LDL.LU.64 R8, [R1+0xf0] ;  /* 0x0000f00001087983 */ /* 0x000ee80000300a00 */
[----:B------:R-:W4:Y:S04]  /*105f0*/  LDL.LU R7, [R1+0x108] ;  /* 0x0001080001077983 */ /* 0x000f280000300800 */
[----:B------:R-:W4:Y:S04]  /*10600*/  LDL.LU R5, [R1+0xe8] ;  /* 0x0000e80001057983 */ /* 0x000f280000300800 */
[----:B------:R1:W5:Y:S01]  /*10610*/  LDL.64 R10, [R1+0x18] ;  /* 0x00001800010a7983 */ /* 0x0003620000100a00 */
[----:B------:R-:W-:Y:S01]  /*10620*/  SHF.R.S32.HI R0, RZ, 0x2, R0 ;  /* 0x00000002ff007819 */ /* 0x000fe20000011400 */
[----:B------:R-:W-:Y:S02]  /*10630*/  BSSY B0, `(.L_x_32) ;  /* 0x0000018000007945 */ /* 0x000fe40003800000 */
[----:B------:R1:W1:Y:S01]  /*10640*/  LDS.128 R12, [R226] ;  /* 0x00000000e20c7984 */ /* 0x0002620000000c00 */
[----:B--2--5:R-:W-:-:S02]  /*10650*/  ISETP.GE.AND P1, PT, R4, R38, PT ;  /* 0x000000260400720c */ /* 0x024fc40003f26270 */
[----:B------:R-:W-:Y:S02]  /*10660*/  SHF.R.S32.HI R4, RZ, 0x1f, R37 ;  /* 0x0000001fff047819 */ /* 0x000fe40000011425 */
[----:B---3--:R-:W-:-:S03]  /*10670*/  IADD3 R2, P0, R8, R29, RZ ;  /* 0x0000001d08027210 */ /* 0x008fc60007f1e0ff */
[----:B------:R-:W-:Y:S01]  /*10680*/  IMAD R4, R4, UR4, RZ ;  /* 0x0000000404047c24 */ /* 0x000fe2000f8e02ff */
[-C--:B----4-:R-:W-:Y:S01]  /*10690*/  ISETP.GE.AND P2, PT, R7, R38.reuse, PT ;  /* 0x000000260700720c */ /* 0x090fe20003f46270 */
[----:B------:R-:W-:Y:S01]  /*106a0*/  IMAD.X R3, R9, 0x1, R30, P0 ;  /* 0x0000000109037824 */ /* 0x000fe200000e061e */
[-C--:B------:R-:W-:Y:S01]  /*106b0*/  ISETP.GE.AND P0, PT, R0, R38.reuse, PT ;  /* 0x000000260000720c */ /* 0x080fe20003f06270 */
[----:B------:R-:W-:Y:S01]  /*106c0*/  IMAD R0, R37, UR5, R4 ;  /* 0x0000000525007c24 */ /* 0x000fe2000f8e0204 */
[----:B------:R-:W-:Y:S01]  /*106d0*/  ISETP.GE.AND P3, PT, R5, R38, PT ;  /* 0x000000260500720c */ /* 0x000fe20003f66270 */
[----:B------:R-:W-:-:S04]  /*106e0*/  IMAD.WIDE.U32 R8, R37, UR4, R2 ;  /* 0x0000000425087c25 */ /* 0x000fc8000f8e0002 */
[----:B------:R-:W-:-:S06]  /*106f0*/  IMAD.IADD R7, R9, 0x1, R0 ;  /* 0x0000000109077824 */ /* 0x000fcc00078e0200 */
[----:B-1----:R-:W-:Y:S05]  /*10700*/  @P0 BRA `(.L_x_33) ;  /* 0x0000000000280947 */ /* 0x002fea0003800000 */
[----:B------:R-:W-:Y:S01]  /*10710*/  ULDC.64 UR4, c[0x0][0x298] ;  /* 0x0000a60000047ab9 */ /* 0x000fe20000000a00 */
[----:B------:R-:W-:Y:S01]  /*10720*/  MOV R6, R8 ;  /* 0x0000000800067202 */ /* 0x000fe20000000f00 */
[----:B------:R-:W-:-:S04]  /*10730*/  IMAD R0, R11, UR4, RZ ;  /* 0x000000040b007c24 */ /* 0x000fc8000f8e02ff */
[----:B------:R-:W-:-:S04]  /*10740*/  IMAD.WIDE.U32 R2, R10, UR4, R6 ;  /* 0x000000040a027c25 */ /* 0x000fc8000f8e0006 */
[----:B------:R-:W-:Y:S01]  /*10750*/  IMAD R0, R10, UR5, R0 ;  /* 0x000000050a007c24 */ /* 0x000fe2000f8e0200 */
[----:B------:R-:W-:Y:S02]  /*10760*/  ULDC.64 UR4, c[0x0][0x280] ;  /* 0x0000a00000047ab9 */ /* 0x000fe40000000a00 */
[----:B------:R-:W-:Y:S02]  /*10770*/  LEA R4, P0, R2, UR4, 0x1 ;  /* 0x0000000402047c11 */ /* 0x000fe4000f8008ff */
[----:B------:R-:W-:-:S04]  /*10780*/  IADD3 R0, R3, R0, RZ ;  /* 0x0000000003007210 */ /* 0x000fc80007ffe0ff */
[----:B------:R-:W-:-:S05]  /*10790*/  LEA.HI.X R5, R2, UR5, R0, 0x1, P0 ;  /* 0x0000000502057c11 */ /* 0x000fca00080f0c00 */
[----:B------:R1:W-:Y:S02]  /*107a0*/  STG.E.128 desc[UR12][R4.64], R12 ;  /* 0x0000000c04007986 */ /* 0x0003e4000c101d0c */
.L_x_33:
[----:B------:R-:W-:Y:S05]  /*107b0*/  BSYNC B0 ;  /* 0x0000000000007941 */ /* 0x000fea0003800000 */
.L_x_32:
[----:B-1----:R1:W2:Y:S01]  /*107c0*/  LDS.128 R12, [R226+0x800] ;  /* 0x00080000e20c7984 */ /* 0x0022a20000000c00 */
[----:B------:R-:W-:Y:S04]  /*107d0*/  BSSY B0, `(.L_x_34) ;  /* 0x000000f000007945 */ /* 0x000fe80003800000 */
[----:B------:R-:W-:Y:S05]  /*107e0*/  @P1 BRA `(.L_x_35) ;  /* 0x0000000000341947 */ /* 0x000fea0003800000 */
[----:B------:R-:W-:Y:S01]  /*107f0*/  IADD3 R0, P0, R10, 0x20, RZ ;  /* 0x000000200a007810 */ /* 0x000fe20007f1e0ff */
[----:B------:R-:W-:Y:S01]  /*10800*/  ULDC.64 UR4, c[0x0][0x298] ;  /* 0x0000a60000047ab9 */ /* 0x000fe20000000a00 */
[----:B------:R-:W-:-:S03]  /*10810*/  MOV R3, R7 ;  /* 0x0000000700037202 */ /* 0x000fc60000000f00 */
[----:B------:R-:W-:-:S04]  /*10820*/  IMAD.X R2, RZ, RZ, R11, P0 ;  /* 0x000000ffff027224 */ /* 0x000fc800000e060b */
[----:B------:R-:W-:Y:S02]  /*10830*/  IMAD R4, R2, UR4, RZ ;  /* 0x0000000402047c24 */ /* 0x000fe4000f8e02ff */
[----:B------:R-:W-:-:S04]  /*10840*/  IMAD.MOV.U32 R2, RZ, RZ, R8 ;  /* 0x000000ffff027224 */ /* 0x000fc800078e0008 */
[----:B------:R-:W-:-:S04]  /*10850*/  IMAD.WIDE.U32 R2, R0, UR4, R2 ;  /* 0x0000000400027c25 */ /* 0x000fc8000f8e0002 */
[----:B------:R-:W-:Y:S01]  /*10860*/  IMAD R0, R0, UR5, R4 ;  /* 0x0000000500007c24 */ /* 0x000fe2000f8e0204 */
[----:B------:R-:W-:Y:S02]  /*10870*/  ULDC.64 UR4, c[0x0][0x280] ;  /* 0x0000a00000047ab9 */ /* 0x000fe40000000a00 */
[----:B------:R-:W-:Y:S02]  /*10880*/  LEA R4, P0, R2, UR4, 0x1 ;  /* 0x0000000402047c11 */ /* 0x000fe4000f8008ff */
[----:B------:R-:W-:-:S04]  /*10890*/  IADD3 R0, R3, R0, RZ ;  /* 0x0000000003007210 */ /* 0x000fc80007ffe0ff */
[----:B------:R-:W-:-:S05]  /*108a0*/  LEA.HI.X R5, R2, UR5, R0, 0x1, P0 ;  /* 0x0000000502057c11 */ /* 0x000fca00080f0c00 */
[----:B--2---:R3:W-:Y:S02]  /*108b0*/  STG.E.128 desc[UR12][R4.64], R12 ;  /* 0x0000000c04007986 */ /* 0x0047e4000c101d0c */
.L_x_35:
[----:B------:R-:W-:Y:S05]  /*108c0*/  BSYNC B0 ;  /* 0x0000000000007941 */ /* 0x000fea0003800000 */
.L_x_34:
[----:B--23--:R2:W3:Y:S01]  /*108d0*/  LDS.128 R12, [R226+0x1000] ;  /* 0x00100000e20c7984 */ /* 0x00c4e20000000c00 */
        /* <DEDUP_REMOVED lines=14> */
[----:B---3--:R4:W-:Y:S02]  /*109c0*/  STG.E.128 desc[UR12][R4.64], R12 ;  /* 0x0000000c04007986 */ /* 0x0089e4000c101d0c */
.L_x_37:
[----:B------:R-:W-:Y:S05]  /*109d0*/  BSYNC B0 ;  /* 0x0000000000007941 */ /* 0x000fea0003800000 */
.L_x_36:
[----:B------:R-:W-:Y:S05]  /*109e0*/  @P3 EXIT ;  /* 0x000000000000394d */ /* 0x000fea0003800000 */
[----:B------:R-:W-:Y:S01]  /*109f0*/  IADD3 R6, P0, R10, 0x60, RZ ;  /* 0x000000600a067810 */ /* 0x000fe20007f1e0ff */
[----:B------:R-:W-:Y:S01]  /*10a00*/  ULDC.64 UR4, c[0x0][0x298] ;  /* 0x0000a60000047ab9 */ /* 0x000fe20000000a00 */
[----:B------:R-:W-:Y:S01]  /*10a10*/  MOV R3, R7 ;  /* 0x0000000700037202 */ /* 0x000fe20000000f00 */
[----:B------:R-:W-:Y:S02]  /*10a20*/  IMAD.MOV.U32 R2, RZ, RZ, R8 ;  /* 0x000000ffff027224 */ /* 0x000fe400078e0008 */
[----:B------:R-:W-:Y:S02]  /*10a30*/  IMAD.X R0, RZ, RZ, R11, P0 ;  /* 0x000000ffff007224 */ /* 0x000fe400000e060b */
[----:B----4-:R-:W-:-:S04]  /*10a40*/  IMAD.WIDE.U32 R4, R6, UR4, R2 ;  /* 0x0000000406047c25 */ /* 0x010fc8000f8e0002 */
[----:B------:R-:W-:-:S04]  /*10a50*/  IMAD R0, R0, UR4, RZ ;  /* 0x0000000400007c24 */ /* 0x000fc8000f8e02ff */
[----:B------:R-:W-:Y:S01]  /*10a60*/  IMAD R0, R6, UR5, R0 ;  /* 0x0000000506007c24 */ /* 0x000fe2000f8e0200 */
[----:B------:R-:W-:Y:S02]  /*10a70*/  ULDC.64 UR4, c[0x0][0x280] ;  /* 0x0000a00000047ab9 */ /* 0x000fe40000000a00 */
[----:B------:R-:W-:Y:S02]  /*10a80*/  LEA R2, P0, R4, UR4, 0x1 ;  /* 0x0000000404027c11 */ /* 0x000fe4000f8008ff */
[----:B------:R-:W-:-:S04]  /*10a90*/  IADD3 R0, R5, R0, RZ ;  /* 0x0000000005007210 */ /* 0x000fc80007ffe0ff */
[----:B------:R-:W-:-:S05]  /*10aa0*/  LEA.HI.X R3, R4, UR5, R0, 0x1, P0 ;  /* 0x0000000504037c11 */ /* 0x000fca00080f0c00 */
[----:B------:R-:W-:Y:S01]  /*10ab0*/  STG.E.128 desc[UR12][R2.64], R32 ;  /* 0x0000002002007986 */ /* 0x000fe2000c101d0c */
[----:B------:R-:W-:Y:S05]  /*10ac0*/  EXIT ;  /* 0x000000000000794d */ /* 0x000fea0003800000 */
.L_x_17:
[----:B------:R-:W3:Y:S01]  /*10ad0*/  LDL.LU R13, [R1+0x20] ;  /* 0x00002000010d7983 */ /* 0x000ee20000300800 */
[----:B------:R-:W1:Y:S01]  /*10ae0*/  LDC.U8 R0, c[0x0][0x3d9] ;  /* 0x0000f640ff007b82 */ /* 0x000e620000000000 */
[----:B------:R-:W-:Y:S01]  /*10af0*/  SHF.R.S32.HI R11, RZ, 0x1f, R183 ;  /* 0x0000001fff0b7819 */ /* 0x000fe200000114b7 */
[----:B------:R-:W-:Y:S01]  /*10b00*/  ULDC.64 UR4, c[0x0][0x2a0] ;  /* 0x0000a80000047ab9 */ /* 0x000fe20000000a00 */
[----:B------:R-:W-:Y:S01]  /*10b10*/  CS2R R14, SRZ ;  /* 0x00000000000e7805 */ /* 0x000fe2000001ff00 */
[----:B------:R-:W-:Y:S01]  /*10b20*/  BSSY B0, `(.L_x_38) ;  /* 0x0000049000007945 */ /* 0x000fe20003800000 */
[----:B------:R-:W-:-:S03]  /*10b30*/  LEA.HI R11, R11, R183, RZ, 0x2 ;  /* 0x000000b70b0b7211 */ /* 0x000fc600078f10ff */
[----:B------:R-:W4:Y:S01]  /*10b40*/  LDC.U8 R4, c[0x0][0x3d8] ;  /* 0x0000f600ff047b82 */ /* 0x000f220000000000 */
[----:B------:R-:W-:Y:S02]  /*10b50*/  LOP3.LUT R8, R11, 0x1ffffffc, RZ, 0xc0, !PT ;  /* 0x1ffffffc0b087812 */ /* 0x000fe400078ec0ff */
[----:B-1----:R-:W-:Y:S02]  /*10b60*/  ISETP.NE.AND P2, PT, R0, RZ, PT ;  /* 0x000000ff0000720c */ /* 0x002fe40003f45270 */
[C---:B----4-:R-:W-:Y:S02]  /*10b70*/  ISETP.NE.AND P1, PT, R4.reuse, RZ, PT ;  /* 0x000000ff0400720c */ /* 0x050fe40003f25270 */
[----:B------:R-:W-:Y:S02]  /*10b80*/  ISETP.NE.AND P3, PT, R4, RZ, !P2 ;  /* 0x000000ff0400720c */ /* 0x000fe40005765270 */
[----:B------:R-:W-:-:S07]  /*10b90*/  ISETP.NE.OR P1, PT, R0, RZ, !P1 ;  /* 0x000000ff0000720c */ /* 0x000fce0004f25670 */
[----:B------:R-:W1:Y:S08]  /*10ba0*/  @!P2 LDC R10, c[0x0][0x2c4] ;  /* 0x0000b100ff0aab82 */ /* 0x000e700000000800 */
[----:B------:R-:W4:Y:S08]  /*10bb0*/  @!P2 LDC R12, c[0x0][0x270] ;  /* 0x00009c00ff0cab82 */ /* 0x000f300000000800 */
[----:B------:R-:W5:Y:S08]  /*10bc0*/  @!P1 LDC R9, c[0x0][0x2c4] ;  /* 0x0000b100ff099b82 */ /* 0x000f700000000800 */
[----:B-1----:R-:W1:Y:S08]  /*10bd0*/  @P3 LDC R10, c[0x0][0x2e4] ;  /* 0x0000b900ff0a3b82 */ /* 0x002e700000000800 */
[----:B------:R-:W2:Y:S08]  /*10be0*/  @P2 LDC.64 R16, c[0x0][0x2c0] ;  /* 0x0000b000ff102b82 */ /* 0x000eb00000000a00 */
[----:B------:R-:W3:Y:S01]  /*10bf0*/  @P2 LDC R18, c[0x0][0x2c0] ;  /* 0x0000b000ff122b82 */ /* 0x000ee20000000800 */
[----:B--2---:R-:W-:-:S02]  /*10c00*/  @P2 IMAD R16, R17, R16, RZ ;  /* 0x0000001011102224 */ /* 0x004fc400078e02ff */
[----:B-1----:R-:W-:Y:S02]  /*10c10*/  @!P2 IMAD.MOV.U32 R16, RZ, RZ, R10 ;  /* 0x000000ffff10a224 */ /* 0x002fe400078e000a */
[----:B------:R-:W-:Y:S01]  /*10c20*/  @!P2 IMAD.MOV.U32 R18, RZ, RZ, 0x1 ;  /* 0x00000001ff12a424 */ /* 0x000fe200078e00ff */
[C---:B---3--:R-:W-:Y:S02]  /*10c30*/  ISETP.NE.AND P0, PT, R13.reuse, -0x1, PT ;  /* 0xffffffff0d00780c */ /* 0x048fe40003f05270 */
[----:B------:R-:W-:-:S11]  /*10c40*/  ISETP.NE.OR P4, PT, R13, -0x1, P1 ;  /* 0xffffffff0d00780c */ /* 0x000fd60000f85670 */
[----:B------:R-:W1:Y:S01]  /*10c50*/  @!P0 LDC.64 R2, c[0x0][0x290] ;  /* 0x0000a400ff028b82 */ /* 0x000e620000000a00 */
[----:B------:R-:W-:-:S07]  /*10c60*/  @!P0 SHF.R.S32.HI R0, RZ, 0x1f, R22 ;  /* 0x0000001fff008819 */ /* 0x000fce0000011416 */
[----:B------:R-:W2:Y:S01]  /*10c70*/  @P0 LDC.64 R6, c[0x0][0x298] ;  /* 0x0000a600ff060b82 */ /* 0x000ea20000000a00 */
[----:B-1----:R-:W-:Y:S02]  /*10c80*/  @!P0 IMAD R0, R0, R2, RZ ;  /* 0x0000000200008224 */ /* 0x002fe400078e02ff */
[----:B--2---:R-:W-:-:S04]  /*10c90*/  @P0 IMAD.WIDE.U32 R4, R13, R6, RZ ;  /* 0x000000060d040225 */ /* 0x004fc800078e00ff */
[C---:B------:R-:W-:Y:S02]  /*10ca0*/  @!P0 IMAD R6, R22.reuse, R3, R0 ;  /* 0x0000000316068224 */ /* 0x040fe400078e0200 */
[----:B------:R-:W-:-:S04]  /*10cb0*/  @!P0 IMAD.WIDE.U32 R2, R22, R2, RZ ;  /* 0x0000000216028225 */ /* 0x000fc800078e00ff */
[----:B------:R-:W-:Y:S02]  /*10cc0*/  IMAD.IADD R0, R183, 0x1, -R8 ;  /* 0x00000001b7007824 */ /* 0x000fe400078e0a08 */
[----:B------:R-:W-:Y:S02]  /*10cd0*/  @!P0 IMAD.MOV.U32 R4, RZ, RZ, R2 ;  /* 0x000000ffff048224 */ /* 0x000fe400078e0002 */
[----:B------:R-:W-:Y:S02]  /*10ce0*/  IMAD.SHL.U32 R0, R0, 0x8, RZ ;  /* 0x0000000800007824 */ /* 0x000fe400078e00ff */
[----:B------:R-:W-:Y:S02]  /*10cf0*/  @P0 IMAD R7, R13, R7, R5 ;  /* 0x000000070d070224 */ /* 0x000fe400078e0205 */
[----:B------:R-:W-:Y:S01]  /*10d00*/  @!P0 IMAD.IADD R7, R3, 0x1, R6 ;  /* 0x0000000103078824 */ /* 0x000fe200078e0206 */
[----:B------:R-:W-:Y:S01]  /*10d10*/  IADD3 R8, P0, R0, R4, RZ ;  /* 0x0000000400087210 */ /* 0x000fe20007f1e0ff */
[----:B-----5:R-:W-:Y:S01]  /*10d20*/  @!P4 IMAD R13, R22, R9, RZ ;  /* 0x00000009160dc224 */ /* 0x020fe200078e02ff */
[----:B------:R-:W-:Y:S01]  /*10d30*/  SHF.R.S32.HI R4, RZ, 0x2, R11 ;  /* 0x00000002ff047819 */ /* 0x000fe2000001140b */
[----:B------:R-:W-:Y:S01]  /*10d40*/  @P2 IMAD.MOV.U32 R2, RZ, RZ, 0x1 ;  /* 0x00000001ff022424 */ /* 0x000fe200078e00ff */
[----:B------:R-:W-:Y:S01]  /*10d50*/  LEA.HI.X.SX32 R9, R0, R7, 0x1, P0 ;  /* 0x0000000700097211 */ /* 0x000fe200000f0eff */
[----:B------:R-:W-:Y:S01]  /*10d60*/  IMAD.IADD R0, R105, 0x1, -R189 ;  /* 0x0000000169007824 */ /* 0x000fe200078e0abd */
[----:B------:R-:W-:Y:S01]  /*10d70*/  SHF.R.S32.HI R6, RZ, 0x1f, R25 ;  /* 0x0000001fff067819 */ /* 0x000fe20000011419 */
[----:B----4-:R-:W-:Y:S01]  /*10d80*/  @!P2 IMAD R2, R10, R12, RZ ;  /* 0x0000000c0a02a224 */ /* 0x010fe200078e02ff */
[----:B------:R1:W-:Y:S01]  /*10d90*/  @!P4 STL [R1+0x20], R13 ;  /* 0x0000200d0100c387 */ /* 0x0003e20000100800 */
[----:B------:R-:W-:Y:S01]  /*10da0*/  LOP3.LUT P4, RZ, R183, 0x3, RZ, 0xc0, !PT ;  /* 0x00000003b7ff7812 */ /* 0x000fe2000788c0ff */
[C---:B------:R-:W-:Y:S01]  /*10db0*/  VIADD R19, R4.reuse, 0x20 ;  /* 0x0000002004137836 */ /* 0x040fe20000000000 */
[----:B------:R-:W-:Y:S01]  /*10dc0*/  ISETP.GE.AND P0, PT, R4, R0, PT ;  /* 0x000000000400720c */ /* 0x000fe20003f06270 */
[----:B------:R-:W-:Y:S01]  /*10dd0*/  IMAD R2, R22, R2, RZ ;  /* 0x0000000216027224 */ /* 0x000fe200078e02ff */
[--C-:B------:R-:W-:Y:S01]  /*10de0*/  @!P1 SHF.R.S32.HI R15, RZ, 0x1f, R13.reuse ;  /* 0x0000001fff0f9819 */ /* 0x100fe2000001140d */
[----:B------:R-:W-:Y:S01]  /*10df0*/  IMAD R6, R6, UR4, RZ ;  /* 0x0000000406067c24 */ /* 0x000fe2000f8e02ff */
[CC--:B------:R-:W-:Y:S01]  /*10e00*/  ISETP.GE.OR P3, PT, R4.reuse, R0.reuse, P4 ;  /* 0x000000000400720c */ /* 0x0c0fe20002766670 */
[----:B------:R-:W-:Y:S01]  /*10e10*/  @!P1 IMAD.MOV.U32 R14, RZ, RZ, R13 ;  /* 0x000000ffff0e9224 */ /* 0x000fe200078e000d */
[----:B------:R-:W-:Y:S01]  /*10e20*/  SHF.R.S32.HI R5, RZ, 0x1f, R4 ;  /* 0x0000001fff057819 */ /* 0x000fe20000011404 */
[----:B------:R-:W-:Y:S01]  /*10e30*/  VIADD R20, R4, 0x40 ;  /* 0x0000004004147836 */ /* 0x000fe20000000000 */
[----:B------:R-:W-:Y:S01]  /*10e40*/  SEL R17, R2, RZ, P1 ;  /* 0x000000ff02117207 */ /* 0x000fe20000800000 */
[----:B------:R-:W-:Y:S01]  /*10e50*/  VIADD R21, R4, 0x60 ;  /* 0x0000006004157836 */ /* 0x000fe20000000000 */
[-C--:B------:R-:W-:Y:S01]  /*10e60*/  ISETP.GE.OR P1, PT, R19, R0.reuse, P4 ;  /* 0x000000001300720c */ /* 0x080fe20002726670 */
[C---:B------:R-:W-:Y:S01]  /*10e70*/  IMAD R6, R25.reuse, UR5, R6 ;  /* 0x0000000519067c24 */ /* 0x040fe2000f8e0206 */
[----:B------:R-:W-:Y:S01]  /*10e80*/  P2R R22, PR, RZ, 0x8 ;  /* 0x00000008ff167803 */ /* 0x000fe20000000000 */
[----:B------:R-:W-:Y:S01]  /*10e90*/  IMAD.WIDE.U32 R8, R25, UR4, R8 ;  /* 0x0000000419087c25 */ /* 0x000fe2000f8e0008 */
[----:B------:R-:W-:-:S02]  /*10ea0*/  ISETP.GE.AND P2, PT, R19, R0, PT ;  /* 0x000000001300720c */ /* 0x000fc40003f46270 */
[-C--:B------:R-:W-:Y:S01]  /*10eb0*/  ISETP.GE.AND P3, PT, R20, R0.reuse, PT ;  /* 0x000000001400720c */ /* 0x080fe20003f66270 */
[----:B------:R-:W-:Y:S01]  /*10ec0*/  IMAD.WIDE R2, R24, 0x80, R4 ;  /* 0x0000008018027825 */ /* 0x000fe200078e0204 */
[----:B------:R-:W-:Y:S02]  /*10ed0*/  ISETP.GE.AND P5, PT, R21, R0, PT ;  /* 0x000000001500720c */ /* 0x000fe40003fa6270 */
[----:B------:R-:W-:Y:S01]  /*10ee0*/  P2R R23, PR, RZ, 0x2 ;  /* 0x00000002ff177803 */ /* 0x000fe20000000000 */
[----:B------:R-:W-:Y:S01]  /*10ef0*/  IMAD.IADD R7, R6, 0x1, R9 ;  /* 0x0000000106077824 */ /* 0x000fe200078e0209 */
[----:B-1----:R-:W-:Y:S09]  /*10f00*/  @P0 BRA `(.L_x_39) ;  /* 0x0000000000280947 */ /* 0x002ff20003800000 */
        /* <DEDUP_REMOVED lines=9> */
[----:B------:R1:W-:Y:S02]  /*10fa0*/  STG.E.128 desc[UR12][R12.64], RZ ;  /* 0x000000ff0c007986 */ /* 0x0003e4000c101d0c */
.L_x_39:
[----:B------:R-:W-:Y:S05]  /*10fb0*/  BSYNC B0 ;  /* 0x0000000000007941 */ /* 0x000fea0003800000 */
.L_x_38:
[----:B------:R-:W-:Y:S01]  /*10fc0*/  BSSY B0, `(.L_x_40) ;  /* 0x0000013000007945 */ /* 0x000fe20003800000 */
[----:B------:R-:W-:Y:S01]  /*10fd0*/  ISETP.GE.OR P6, PT, R20, R0, P4 ;  /* 0x000000001400720c */ /* 0x000fe200027c6670 */
[----:B------:R-:W-:Y:S01]  /*10fe0*/  IMAD R17, R25, R16, R17 ;  /* 0x0000001019117224 */ /* 0x000fe200078e0211 */
[----:B------:R-:W-:Y:S01]  /*10ff0*/  ISETP.GE.OR P4, PT, R21, R0, P4 ;  /* 0x000000001500720c */ /* 0x000fe20002786670 */
[----:B------:R-:W-:Y:S01]  /*11000*/  IMAD R16, R189, R18, RZ ;  /* 0x00000012bd107224 */ /* 0x000fe200078e02ff */
[----:B------:R-:W-:Y:S11]  /*11010*/  @P2 BRA `(.L_x_41) ;  /* 0x0000000000342947 */ /* 0x000ff60003800000 */
[----:B------:R-:W-:Y:S01]  /*11020*/  IADD3 R0, P0, R2, 0x20, RZ ;  /* 0x0000002002007810 */ /* 0x000fe20007f1e0ff */
[----:B------:R-:W-:Y:S01]  /*11030*/  ULDC.64 UR4, c[0x0][0x298] ;  /* 0x0000a60000047ab9 */ /* 0x000fe20000000a00 */
[----:B------:R-:W-:-:S03]  /*11040*/  MOV R11, R7 ;  /* 0x00000007000b7202 */ /* 0x000fc60000000f00 */
[----:B------:R-:W-:-:S04]  /*11050*/  IMAD.X R10, RZ, RZ, R3, P0 ;  /* 0x000000ffff0a7224 */ /* 0x000fc800000e0603 */
[----:B-1----:R-:W-:Y:S02]  /*11060*/  IMAD R12, R10, UR4, RZ ;  /* 0x000000040a0c7c24 */ /* 0x002fe4000f8e02ff */
[----:B------:R-:W-:-:S04]  /*11070*/  IMAD.MOV.U32 R10, RZ, RZ, R8 ;  /* 0x000000ffff0a7224 */ /* 0x000fc800078e0008 */
[----:B------:R-:W-:-:S04]  /*11080*/  IMAD.WIDE.U32 R10, R0, UR4, R10 ;  /* 0x00000004000a7c25 */ /* 0x000fc8000f8e000a */
[----:B------:R-:W-:Y:S01]  /*11090*/  IMAD R0, R0, UR5, R12 ;  /* 0x0000000500007c24 */ /* 0x000fe2000f8e020c */
[----:B------:R-:W-:Y:S02]  /*110a0*/  ULDC.64 UR4, c[0x0][0x280] ;  /* 0x0000a00000047ab9 */ /* 0x000fe40000000a00 */
[----:B------:R-:W-:Y:S02]  /*110b0*/  LEA R12, P0, R10, UR4, 0x1 ;  /* 0x000000040a0c7c11 */ /* 0x000fe4000f8008ff */
[----:B------:R-:W-:-:S04]  /*110c0*/  IADD3 R0, R0, R11, RZ ;  /* 0x0000000b00007210 */ /* 0x000fc80007ffe0ff */
[----:B------:R-:W-:-:S05]  /*110d0*/  LEA.HI.X R13, R10, UR5, R0, 0x1, P0 ;  /* 0x000000050a0d7c11 */ /* 0x000fca00080f0c00 */
[----:B------:R2:W-:Y:S02]  /*110e0*/  STG.E.128 desc[UR12][R12.64], RZ ;  /* 0x000000ff0c007986 */ /* 0x0005e4000c101d0c */
.L_x_41:
[----:B------:R-:W-:Y:S05]  /*110f0*/  BSYNC B0 ;  /* 0x0000000000007941 */ /* 0x000fea0003800000 */
.L_x_40:
[----:B------:R-:W-:Y:S04]  /*11100*/  BSSY B0, `(.L_x_42) ;  /* 0x000000f000007945 */ /* 0x000fe80003800000 */
[----:B------:R-:W-:Y:S05]  /*11110*/  @P3 BRA `(.L_x_43) ;  /* 0x0000000000343947 */ /* 0x000fea0003800000 */
[----:B------:R-:W-:Y:S01]  /*11120*/  IADD3 R0, P0, R2, 0x40, RZ ;  /* 0x0000004002007810 */ /* 0x000fe20007f1e0ff */
[----:B------:R-:W-:Y:S01]  /*11130*/  ULDC.64 UR4, c[0x0][0x298] ;  /* 0x0000a60000047ab9 */ /* 0x000fe20000000a00 */
[----:B------:R-:W-:-:S03]  /*11140*/  MOV R11, R7 ;  /* 0x00000007000b7202 */ /* 0x000fc60000000f00 */
[----:B------:R-:W-:-:S04]  /*11150*/  IMAD.X R10, RZ, RZ, R3, P0 ;  /* 0x000000ffff0a7224 */ /* 0x000fc800000e0603 */
[----:B-12---:R-:W-:Y:S02]  /*11160*/  IMAD R12, R10, UR4, RZ ;  /* 0x000000040a0c7c24 */ /* 0x006fe4000f8e02ff */
        /* <DEDUP_REMOVED lines=8> */
.L_x_43:
[----:B------:R-:W-:Y:S05]  /*111f0*/  BSYNC B0 ;  /* 0x0000000000007941 */ /* 0x000fea0003800000 */
.L_x_42:
[----:B------:R-:W-:Y:S01]  /*11200*/  BSSY B0, `(.L_x_44) ;  /* 0x0000011000007945 */ /* 0x000fe20003800000 */
[--C-:B------:R-:W-:Y:S02]  /*11210*/  IADD3 R10, P2, P1, R16, R14, R17.reuse ;  /* 0x0000000e100a7210 */ /* 0x100fe4000795e011 */
[----:B------:R-:W-:Y:S02]  /*11220*/  SHF.R.S32.HI R16, RZ, 0x1f, R16 ;  /* 0x0000001fff107819 */ /* 0x000fe40000011410 */
[----:B------:R-:W-:Y:S01]  /*11230*/  SHF.R.S32.HI R17, RZ, 0x1f, R17 ;  /* 0x0000001fff117819 */ /* 0x000fe20000011411 */
[----:B------:R-:W-:Y:S05]  /*11240*/  @P5 BRA `(.L_x_45) ;  /* 0x0000000000305947 */ /* 0x000fea0003800000 */
[----:B------:R-:W-:Y:S01]  /*11250*/  IADD3 R0, P0, R2, 0x60, RZ ;  /* 0x0000006002007810 */ /* 0x000fe20007f1e0ff */
[----:B------:R-:W-:Y:S01]  /*11260*/  ULDC.64 UR4, c[0x0][0x298] ;  /* 0x0000a60000047ab9 */ /* 0x000fe20000000a00 */
[----:B------:R-:W-:Y:S02]  /*11270*/  MOV R6, R8 ;  /* 0x0000000800067202 */ /* 0x000fe40000000f00 */
[----:B------:R-:W-:-:S03]  /*11280*/  IADD3.X R2, RZ, R3, RZ, P0, !PT ;  /* 0x00000003ff027210 */ /* 0x000fc600007fe4ff */
[----:B------:R-:W-:-:S04]  /*11290*/  IMAD.WIDE.U32 R6, R0, UR4, R6 ;  /* 0x0000000400067c25 */ /* 0x000fc8000f8e0006 */
[----:B------:R-:W-:-:S04]  /*112a0*/  IMAD R2, R2, UR4, RZ ;  /* 0x0000000402027c24 */ /* 0x000fc8000f8e02ff */
[----:B------:R-:W-:Y:S01]  /*112b0*/  IMAD R0, R0, UR5, R2 ;  /* 0x0000000500007c24 */ /* 0x000fe2000f8e0202 */
[----:B------:R-:W-:Y:S02]  /*112c0*/  ULDC.64 UR4, c[0x0][0x280] ;  /* 0x0000a00000047ab9 */ /* 0x000fe40000000a00 */
[----:B------:R-:W-:Y:S02]  /*112d0*/  LEA R2, P0, R6, UR4, 0x1 ;  /* 0x0000000406027c11 */ /* 0x000fe4000f8008ff */
[----:B------:R-:W-:-:S04]  /*112e0*/  IADD3 R0, R0, R7, RZ ;  /* 0x0000000700007210 */ /* 0x000fc80007ffe0ff */
[----:B------:R-:W-:-:S05]  /*112f0*/  LEA.HI.X R3, R6, UR5, R0, 0x1, P0 ;  /* 0x0000000506037c11 */ /* 0x000fca00080f0c00 */
[----:B------:R4:W-:Y:S02]  /*11300*/  STG.E.128 desc[UR12][R2.64], RZ ;  /* 0x000000ff02007986 */ /* 0x0009e4000c101d0c */
.L_x_45:
[----:B------:R-:W-:Y:S05]  /*11310*/  BSYNC B0 ;  /* 0x0000000000007941 */ /* 0x000fea0003800000 */
.L_x_44:
[----:B------:R-:W-:Y:S01]  /*11320*/  ISETP.NE.AND P0, PT, R22, RZ, PT ;  /* 0x000000ff1600720c */ /* 0x000fe20003f05270 */
[----:B------:R-:W-:Y:S01]  /*11330*/  BSSY B0, `(.L_x_46) ;  /* 0x000000b000007945 */ /* 0x000fe20003800000 */
[----:B------:R-:W-:-:S11]  /*11340*/  IADD3.X R14, R16, R15, R17, P2, P1 ;  /* 0x0000000f100e7210 */ /* 0x000fd600017e2411 */
[----:B------:R-:W-:Y:S05]  /*11350*/  @P0 BRA `(.L_x_47) ;  /* 0x0000000000200947 */ /* 0x000fea0003800000 */
[----:B------:R-:W-:Y:S01]  /*11360*/  IMAD R4, R4, R18, RZ ;  /* 0x0000001204047224 */ /* 0x000fe200078e02ff */
[----:B------:R-:W-:-:S04]  /*11370*/  ULDC.64 UR4, c[0x0][0x2b0] ;  /* 0x0000ac0000047ab9 */ /* 0x000fc80000000a00 */
[----:B------:R-:W-:-:S04]  /*11380*/  IADD3 R0, P0, R4, R10, RZ ;  /* 0x0000000a04007210 */ /* 0x000fc80007f1e0ff */
[----:B------:R-:W-:Y:S02]  /*11390*/  LEA.HI.X.SX32 R4, R4, R14, 0x1, P0 ;  /* 0x0000000e04047211 */ /* 0x000fe400000f0eff */
[----:B----4-:R-:W-:-:S04]  /*113a0*/  LEA R2, P0, R0, UR4, 0x2 ;  /* 0x0000000400027c11 */ /* 0x010fc8000f8010ff */
[----:B------:R-:W-:Y:S01]  /*113b0*/  LEA.HI.X R3, R0, UR5, R4, 0x2, P0 ;  /* 0x0000000500037c11 */ /* 0x000fe200080f1404 */
[----:B------:R-:W-:-:S05]  /*113c0*/  IMAD.MOV.U32 R0, RZ, RZ, 0x7f800000 ;  /* 0x7f800000ff007424 */ /* 0x000fca00078e00ff */
[----:B------:R4:W-:Y:S03]  /*113d0*/  STG.E desc[UR12][R2.64], R0 ;  /* 0x0000000002007986 */ /* 0x0009e6000c10190c */
.L_x_47:
[----:B------:R-:W-:Y:S05]  /*113e0*/  BSYNC B0 ;  /* 0x0000000000007941 */ /* 0x000fea0003800000 */
.L_x_46:
[----:B------:R-:W-:Y:S01]  /*113f0*/  ISETP.NE.AND P0, PT, R23, RZ, PT ;  /* 0x000000ff1700720c */ /* 0x000fe20003f05270 */
[----:B------:R-:W-:-:S12]  /*11400*/  BSSY B0, `(.L_x_48) ;  /* 0x000000a000007945 */ /* 0x000fd80003800000 */
[----:B------:R-:W-:Y:S05]  /*11410*/  @P0 BRA `(.L_x_49) ;  /* 0x0000000000200947 */ /* 0x000fea0003800000 */
[----:B----4-:R-:W-:Y:S01]  /*11420*/  IMAD R0, R19, R18, RZ ;  /* 0x0000001213007224 */ /* 0x010fe200078e02ff */
[----:B------:R-:W-:-:S04]  /*11430*/  ULDC.64 UR4, c[0x0][0x2b0] ;  /* 0x0000ac0000047ab9 */ /* 0x000fc80000000a00 */
[----:B------:R-:W-:-:S04]  /*11440*/  IADD3 R3, P0, R0, R10, RZ ;  /* 0x0000000a00037210 */ /* 0x000fc80007f1e0ff */
[----:B------:R-:W-:Y:S02]  /*11450*/  LEA.HI.X.SX32 R0, R0, R14, 0x1, P0 ;  /* 0x0000000e00007211 */ /* 0x000fe400000f0eff */
[----:B------:R-:W-:-:S04]  /*11460*/  LEA R2, P0, R3, UR4, 0x2 ;  /* 0x0000000403027c11 */ /* 0x000fc8000f8010ff */
[----:B------:R-:W-:Y:S01]  /*11470*/  LEA.HI.X R3, R3, UR5, R0, 0x2, P0 ;  /* 0x0000000503037c11 */ /* 0x000fe200080f1400 */
[----:B------:R-:W-:-:S05]  /*11480*/  IMAD.MOV.U32 R0, RZ, RZ, 0x7f800000 ;  /* 0x7f800000ff007424 */ /* 0x000fca00078e00ff */
[----:B------:R4:W-:Y:S03]  /*11490*/  STG.E desc[UR12][R2.64], R0 ;  /* 0x0000000002007986 */ /* 0x0009e6000c10190c */
.L_x_49:
[----:B------:R-:W-:Y:S05]  /*114a0*/  BSYNC B0 ;  /* 0x0000000000007941 */ /* 0x000fea0003800000 */
.L_x_48:
[----:B------:R-:W-:Y:S04]  /*114b0*/  BSSY B0, `(.L_x_50) ;  /* 0x000000a000007945 */ /* 0x000fe80003800000 */
        /* <DEDUP_REMOVED lines=9> */
.L_x_51:
[----:B------:R-:W-:Y:S05]  /*11550*/  BSYNC B0 ;  /* 0x0000000000007941 */ /* 0x000fea0003800000 */
.L_x_50:
[----:B------:R-:W-:Y:S05]  /*11560*/  @P4 EXIT ;  /* 0x000000000000494d */ /* 0x000fea0003800000 */
[----:B----4-:R-:W-:Y:S01]  /*11570*/  IMAD R0, R21, R18, RZ ;  /* 0x0000001215007224 */ /* 0x010fe200078e02ff */
[----:B------:R-:W-:-:S04]  /*11580*/  ULDC.64 UR4, c[0x0][0x2b0] ;  /* 0x0000ac0000047ab9 */ /* 0x000fc80000000a00 */
[----:B------:R-:W-:-:S04]  /*11590*/  IADD3 R3, P0, R0, R10, RZ ;  /* 0x0000000a00037210 */ /* 0x000fc80007f1e0ff */
[----:B------:R-:W-:Y:S02]  /*115a0*/  LEA.HI.X.SX32 R0, R0, R14, 0x1, P0 ;  /* 0x0000000e00007211 */ /* 0x000fe400000f0eff */
[----:B------:R-:W-:-:S04]  /*115b0*/  LEA R2, P0, R3, UR4, 0x2 ;  /* 0x0000000403027c11 */ /* 0x000fc8000f8010ff */
[----:B------:R-:W-:Y:S01]  /*115c0*/  LEA.HI.X R3, R3, UR5, R0, 0x2, P0 ;  /* 0x0000000503037c11 */ /* 0x000fe200080f1400 */
[----:B------:R-:W-:-:S05]  /*115d0*/  IMAD.MOV.U32 R0, RZ, RZ, 0x7f800000 ;  /* 0x7f800000ff007424 */ /* 0x000fca00078e00ff */
[----:B------:R-:W-:Y:S01]  /*115e0*/  STG.E desc[UR12][R2.64], R0 ;  /* 0x0000000002007986 */ /* 0x000fe2000c10190c */
[----:B------:R-:W-:Y:S05]  /*115f0*/  EXIT ;  /* 0x000000000000794d */ /* 0x000fea0003800000 */
.L_x_52:
        /* <DEDUP_REMOVED lines=16> */
.L_x_717:


//--------------------- .text._ZN5flash16flash_fwd_kernelI23Flash_fwd_kernel_traitsILi32ELi128ELi128ELi4ELb0ELb0EN7cutlass6half_tE19Flash_kernel_traitsILi32ELi128ELi128ELi4ES3_EELb0ELb1ELb0ELb0ELb0ELb0ELb0ELb0EEEvNS_16Flash_fwd_paramsE --------------------------
	.section	.text._ZN5flash16flash_fwd_kernelI23Flash_fwd_kernel_traitsILi32ELi128ELi128ELi4ELb0ELb0EN7cutlass6half_tE19Flash_kernel_traitsILi32ELi128ELi128ELi4ES3_EELb0ELb1ELb0ELb0ELb0ELb0ELb0ELb0EEEvNS_16Flash_fwd_paramsE,"ax",@progbits
	.align	128
        .global         _ZN5flash16flash_fwd_kernelI23Flash_fwd_kernel_traitsILi32ELi128ELi128ELi4ELb0ELb0EN7cutlass6half_tE19Flash_kernel_traitsILi32ELi128ELi128ELi4ES3_EELb0ELb1ELb0ELb0ELb0ELb0ELb0ELb0EEEvNS_16Flash_fwd_paramsE
        .type           _ZN5flash16flash_fwd_kernelI23Flash_fwd_kernel_traitsILi32ELi128ELi128ELi4ELb0ELb0EN7cutlass6half_tE19Flash_kernel_traitsILi32ELi128ELi128ELi4ES3_EELb0ELb1ELb0ELb0ELb0ELb0ELb0ELb0EEEvNS_16Flash_fwd_paramsE,@function
        .size           _ZN5flash16flash_fwd_kernelI23Flash_fwd_kernel_traitsILi32ELi128ELi128ELi4ELb0ELb0EN7cutlass6half_tE19Flash_kernel_traitsILi32ELi128ELi128ELi4ES3_EELb0ELb1ELb0ELb0ELb0ELb0ELb0ELb0EEEvNS_16Flash_fwd_paramsE,(.L_x_718 - _ZN5flash16flash_fwd_kernelI23Flash_fwd_kernel_traitsILi32ELi128ELi128ELi4ELb0ELb0EN7cutlass6half_tE19Flash_kernel_traitsILi32ELi128ELi128ELi4ES3_EELb0ELb1ELb0ELb0ELb0ELb0ELb0ELb0EEEvNS_16Flash_fwd_paramsE)
        .other          _ZN5flash16flash_fwd_kernelI23Flash_fwd_kernel_traitsILi32ELi128ELi128ELi4ELb0ELb0EN7cutlass6half_tE19Flash_kernel_traitsILi32ELi128ELi128ELi4ES3_EELb0ELb1ELb0ELb0ELb0ELb0ELb0ELb0EEEvNS_16Flash_fwd_paramsE,@"STO_CUDA_ENTRY STV_DEFAULT"
_ZN5flash16flash_fwd_kernelI23Flash_fwd_kernel_traitsILi32ELi128ELi128ELi4ELb0ELb0EN7cutlass6half_tE19Flash_kernel_traitsILi32ELi128ELi128ELi4ES3_EELb0ELb1ELb0ELb0ELb0ELb0ELb0ELb0EEEvNS_16Flash_fwd_paramsE:
.text._ZN5flash16flash_fwd_kernelI23Flash_fwd_kernel_traitsILi32ELi128ELi128ELi4ELb0ELb0EN7cutlass6half_tE19Flash_kernel_traitsILi32ELi128ELi128ELi4ES3_EELb0ELb1ELb0ELb0ELb0ELb0ELb0ELb0EEEvNS_16Flash_fwd_paramsE:
[----:B------:R-:W1:Y:S08]  /*0000*/  LDC R1, c[0x0][0x28] ;  /* 0x00000a00ff017b82 */ /* 0x000e700000000800 */
[----:B------:R-:W2:Y:S01]  /*0010*/  S2UR UR28, SR_CTAID.Y ;  /* 0x00000000001c79c3 */ /* 0x000ea20000002600 */
[----:B------:R-:W-:Y:S01]  /*0020*/  ULDC.64 UR4, c[0x0][0x300] ;  /* 0x0000c00000047ab9 */ /* 0x000fe20000000a00 */
[----:B------:R-:W-:Y:S01]  /*0030*/  ULDC.64 UR6, c[0x0][0x2f0] ;  /* 0x0000bc0000067ab9 */ /* 0x000fe20000000a00 */
[----:B------:R-:W-:Y:S01]  /*0040*/  UISETP.NE.U32.AND UP1, UPT, UR4, URZ, UPT ;  /* 0x0000003f0400728c */ /* 0x000fe2000bf25070 */
[----:B-1----:R-:W-:Y:S01]  /*0050*/  VIADD R1, R1, 0xffffffd0 ;  /* 0xffffffd001017836 */ /* 0x002fe20000000000 */
[----:B------:R-:W-:-:S02]  /*0060*/  UISETP.NE.U32.AND UP2, UPT, UR6, URZ, UPT ;  /* 0x0000003f0600728c */ /* 0x000fc4000bf45070 */
[----:B------:R-:W-:Y:S01]  /*0070*/  UISETP.NE.AND.EX UP1, UPT, UR5, URZ, UPT, UP1 ;  /* 0x0000003f0500728c */ /* 0x000fe2000bf25310 */
[----:B------:R-:W-:Y:S01]  /*0080*/  ULDC.64 UR8, c[0x0][0x2f0] ;  /* 0x0000bc0000087ab9 */ /* 0x000fe20000000a00 */
[----:B------:R-:W-:Y:S01]  /*0090*/  UISETP.NE.AND.EX UP2, UPT, UR7, URZ, UPT, UP2 ;  /* 0x0000003f0700728c */ /* 0x000fe2000bf45320 */
[----:B------:R-:W-:-:S03]  /*00a0*/  ULDC.U8 UR6, c[0x0][0x3c2] ;  /* 0x0000f08000067ab9 */ /* 0x000fc60000000000 */
[----:B------:R-:W-:Y:S01]  /*00b0*/  PLOP3.LUT P0, PT, PT, PT, UP1, 0x80, 0x0 ;  /* 0x000000000000781c */ /* 0x000fe20003f0f018 */
[----:B------:R-:W-:Y:S01]  /*00c0*/  ULDC.64 UR4, c[0x0][0x2f8] ;  /* 0x0000be0000047ab9 */ /* 0x000fe20000000a00 */
[----:B------:R-:W-:Y:S01]  /*00d0*/  UISETP.NE.AND UP3, UPT, UR6, URZ, UPT ;  /* 0x0000003f0600728c */ /* 0x000fe2000bf65270 */
[----:B------:R-:W-:Y:S01]  /*00e0*/  PLOP3.LUT P2, PT, PT, PT, UP2, 0x80, 0x0 ;  /* 0x000000000000781c */ /* 0x000fe20003f4f028 */
[----:B------:R-:W-:Y:S01]  /*00f0*/  UISETP.EQ.U32.AND UP0, UPT, UR4, URZ, UPT ;  /* 0x0000003f0400728c */ /* 0x000fe2000bf02070 */
[----:B------:R-:W-:Y:S01]  /*0100*/  ULDC.64 UR22, c[0x0][0x208] ;  /* 0x0000820000167ab9 */ /* 0x000fe20000000a00 */
[----:B------:R-:W-:Y:S02]  /*0110*/  ULDC.64 UR6, c[0x0][0x2f8] ;  /* 0x0000be0000067ab9 */ /* 0x000fe40000000a00 */
[----:B------:R-:W-:Y:S02]  /*0120*/  UISETP.EQ.OR.EX UP0, UPT, UR5, URZ, !UP3, UP0 ;  /* 0x0000003f0500728c */ /* 0x000fe4000df02700 */
[----:B--2---:R-:W-:-:S06]  /*0130*/  UIMAD.WIDE UR8, UR28, 0x4, UR8 ;  /* 0x000000041c0878a5 */ /* 0x004fcc000f8e0208 */
[----:B------:R-:W-:Y:S02]  /*0140*/  IMAD.U32 R2, RZ, RZ, UR8 ;  /* 0x00000008ff027e24 */ /* 0x000fe4000f8e00ff */
[----:B------:R-:W-:Y:S01]  /*0150*/  IMAD.U32 R3, RZ, RZ, UR9 ;  /* 0x00000009ff037e24 */ /* 0x000fe2000f8e00ff */
[----:B------:R-:W-:Y:S02]  /*0160*/  @UP1 ULDC.64 UR8, c[0x0][0x300] ;  /* 0x0000c00000081ab9 */ /* 0x000fe40000000a00 */
[----:B------:R-:W-:Y:S02]  /*0170*/  @UP1 UIMAD.WIDE UR8, UR28, 0x4, UR8 ;  /* 0x000000041c0818a5 */ /* 0x000fe4000f8e0208 */
[----:B------:R-:W2:Y:S04]  /*0180*/  @P2 LDG.E R7, desc[UR22][R2.64] ;  /* 0x0000001602072981 */ /* 0x000ea8000c1e1900 */
[----:B------:R-:W-:Y:S01]  /*0190*/  IMAD.U32 R4, RZ, RZ, UR8 ;  /* 0x00000008ff047e24 */ /* 0x000fe2000f8e00ff */
[----:B------:R1:W3:Y:S01]  /*01a0*/  @P2 LDG.E R6, desc[UR22][R2.64+0x4] ;  /* 0x0000041602062981 */ /* 0x0002e2000c1e1900 */
[----:B------:R-:W-:Y:S01]  /*01b0*/  IMAD.U32 R5, RZ, RZ, UR9 ;  /* 0x00000009ff057e24 */ /* 0x000fe2000f8e00ff */
[----:B------:R-:W-:Y:S01]  /*01c0*/  PLOP3.LUT P1, PT, PT, PT, UP0, 0x80, 0x0 ;  /* 0x000000000000781c */ /* 0x000fe20003f2f008 */
[----:B------:R-:W-:-:S03]  /*01d0*/  UIMAD.WIDE UR6, UR28, 0x4, UR6 ;  /* 0x000000041c0678a5 */ /* 0x000fc6000f8e0206 */
[----:B------:R-:W4:Y:S03]  /*01e0*/  @P0 LDG.E R4, desc[UR22][R4.64] ;  /* 0x0000001604040981 */ /* 0x000f26000c1e1900 */
[----:B-1----:R-:W-:Y:S02]  /*01f0*/  IMAD.U32 R2, RZ, RZ, UR6 ;  /* 0x00000006ff027e24 */ /* 0x002fe4000f8e00ff */
[----:B------:R-:W-:-:S05]  /*0200*/  IMAD.U32 R3, RZ, RZ, UR7 ;  /* 0x00000007ff037e24 */ /* 0x000fca000f8e00ff */
[----:B------:R-:W5:Y:S01]  /*0210*/  @!P1 LDG.E R0, desc[UR22][R2.64] ;  /* 0x0000001602009981 */ /* 0x000f62000c1e1900 */
[----:B------:R-:W-:Y:S01]  /*0220*/  UMOV UR12, 0xffffffff ;  /* 0xffffffff000c7882 */ /* 0x000fe20000000000 */
[----:B------:R-:W-:Y:S01]  /*0230*/  UMOV UR31, URZ ;  /* 0x0000003f001f7c82 */ /* 0x000fe20008000000 */
[----:B------:R-:W-:Y:S01]  /*0240*/  UMOV UR8, 0xffffffff ;  /* 0xffffffff00087882 */ /* 0x000fe20000000000 */
[----:B------:R-:W1:Y:S08]  /*0250*/  S2UR UR13, SR_CTAID.X ;  /* 0x00000000000d79c3 */ /* 0x000e700000002500 */
[----:B------:R-:W1:Y:S01]  /*0260*/  S2UR UR27, SR_CTAID.Z ;  /* 0x00000000001b79c3 */ /* 0x000e620000002700 */
[----:B--2---:R-:W-:-:S02]  /*0270*/  @P2 R2UR UR12, R7 ;  /* 0x00000000070c22ca */ /* 0x004fc400000e0000 */
[----:B---3--:R-:W-:Y:S02]  /*0280*/  @P2 R2UR UR14, R6 ;  /* 0x00000000060e22ca */ /* 0x008fe400000e0000 */
[----:B----4-:R-:W-:Y:S02]  /*0290*/  @P0 R2UR UR31, R4 ;  /* 0x00000000041f02ca */ /* 0x010fe400000e0000 */
[----:B------:R-:W-:-:S04]  /*02a0*/  ISETP.NE.U32.AND P0, PT, RZ, UR4, PT ;  /* 0x00000004ff007c0c */ /* 0x000fc8000bf05070 */
[----:B------:R-:W-:-:S05]  /*02b0*/  ISETP.NE.AND.EX P0, PT, RZ, UR5, PT, P0 ;  /* 0x00000005ff007c0c */ /* 0x000fca000bf05300 */
[----:B------:R-:W-:-:S07]  /*02c0*/  @UP2 UIADD3 UR14, UR14, -UR12, URZ ;  /* 0x8000000c0e0e2290 */ /* 0x000fce000fffe03f */
[----:B------:R-:W-:Y:S01]  /*02d0*/  @!UP2 ULDC UR14, c[0x0][0x2c4] ;  /* 0x0000b100000eaab9 */ /* 0x000fe20000000800 */
[----:B-----5:R-:W-:Y:S01]  /*02e0*/  @!P1 R2UR UR8, R0 ;  /* 0x00000000000892ca */ /* 0x020fe200000e0000 */
[----:B-1----:R-:W-:-:S14]  /*02f0*/  @!P0 BRA `(.L_x_53) ;  /* 0x00000000001c8947 */ /* 0x002fdc0003800000 */
[----:B------:R-:W-:-:S13]  /*0300*/  PLOP3.LUT P0, PT, PT, PT, UP3, 0x80, 0x0 ;  /* 0x000000000000781c */ /* 0x000fda0003f0f038 */
[----:B------:R-:W2:Y:S04]  /*0310*/  @P0 LDG.E R0, desc[UR22][R2.64+0x4] ;  /* 0x0000041602000981 */ /* 0x000ea8000c1e1900 */
[----:B------:R-:W3:Y:S01]  /*0320*/  @!P0 LDG.E R2, desc[UR22][R2.64] ;  /* 0x0000001602028981 */ /* 0x000ee2000c1e1900 */
[----:B--2---:R-:W-:-:S13]  /*0330*/  @P0 R2UR UR6, R0 ;  /* 0x00000000000602ca */ /* 0x004fda00000e0000 */
[----:B------:R-:W-:-:S07]  /*0340*/  @UP3 UIADD3 UR6, UR6, -UR8, URZ ;  /* 0x8000000806063290 */ /* 0x000fce000fffe03f */
[----:B---3--:R-:W-:Y:S01]  /*0350*/  @!P0 R2UR UR6, R2 ;  /* 0x00000000020682ca */ /* 0x008fe200000e0000 */
[----:B------:R-:W-:-:S14]  /*0360*/  BRA `(.L_x_54) ;  /* 0x0000000000047947 */ /* 0x000fdc0003800000 */
.L_x_53:
[----:B------:R-:W-:-:S05]  /*0370*/  ULDC UR6, c[0x0][0x2c8] ;  /* 0x0000b20000067ab9 */ /* 0x000fca0000000800 */
.L_x_54:
[----:B------:R-:W-:Y:S02]  /*0380*/  ULDC.64 UR4, c[0x0][0x308] ;  /* 0x0000c20000047ab9 */ /* 0x000fe40000000a00 */
[----:B------:R-:W-:-:S04]  /*0390*/  UISETP.NE.U32.AND UP2, UPT, UR4, URZ, UPT ;  /* 0x0000003f0400728c */ /* 0x000fc8000bf45070 */
[----:B------:R-:W-:-:S06]  /*03a0*/  UISETP.NE.AND.EX UP2, UPT, UR5, URZ, UPT, UP2 ;  /* 0x0000003f0500728c */ /* 0x000fcc000bf45320 */
[----:B------:R-:W-:-:S05]  /*03b0*/  PLOP3.LUT P0, PT, PT, PT, UP2, 0x80, 0x0 ;  /* 0x000000000000781c */ /* 0x000fca0003f0f028 */
[----:B------:R-:W-:Y:S02]  /*03c0*/  @UP2 ULDC.64 UR4, c[0x0][0x308] ;  /* 0x0000c20000042ab9 */ /* 0x000fe40000000a00 */
[----:B------:R-:W-:-:S06]  /*03d0*/  @UP2 UIMAD.WIDE UR4, UR28, 0x4, UR4 ;  /* 0x000000041c0428a5 */ /* 0x000fcc000f8e0204 */
[----:B------:R-:W-:Y:S02]  /*03e0*/  IMAD.U32 R2, RZ, RZ, UR4 ;  /* 0x00000004ff027e24 */ /* 0x000fe4000f8e00ff */
[----:B------:R-:W-:Y:S01]  /*03f0*/  IMAD.U32 R3, RZ, RZ, UR5 ;  /* 0x00000005ff037e24 */ /* 0x000fe2000f8e00ff */
[----:B------:R-:W-:Y:S01]  /*0400*/  USHF.L.U32 UR21, UR13, 0x7, URZ ;  /* 0x000000070d157899 */ /* 0x000fe2000800063f */
[----:B------:R-:W-:-:S03]  /*0410*/  @!UP2 ULDC.64 UR4, c[0x0][0x318] ;  /* 0x0000c6000004aab9 */ /* 0x000fc60000000a00 */
[----:B------:R-:W2:Y:S01]  /*0420*/  @P0 LDG.E R0, desc[UR22][R2.64] ;  /* 0x0000001602000981 */ /* 0x000ea2000c1e1900 */
[----:B------:R-:W-:Y:S02]  /*0430*/  UISETP.GT.AND UP1, UPT, UR14, UR21, UPT ;  /* 0x000000150e00728c */ /* 0x000fe4000bf24270 */
[----:B------:R-:W-:-:S03]  /*0440*/  @!UP2 UISETP.NE.U32.AND UP0, UPT, UR4, URZ, UPT ;  /* 0x0000003f0400a28c */ /* 0x000fc6000bf05070 */
[----:B------:R-:W-:Y:S01]  /*0450*/  @!UP2 ULDC UR4, c[0x0][0x2cc] ;  /* 0x0000b3000004aab9 */ /* 0x000fe20000000800 */
[----:B------:R-:W-:-:S04]  /*0460*/  @!UP2 UISETP.NE.AND.EX UP0, UPT, UR5, URZ, UPT, UP0 ;  /* 0x0000003f0500a28c */ /* 0x000fc8000bf05300 */
[----:B------:R-:W-:Y:S01]  /*0470*/  @!UP2 USEL UR4, UR4, URZ, UP0 ;  /* 0x0000003f0404a287 */ /* 0x000fe20008000000 */
[----:B--2---:R-:W-:Y:S02]  /*0480*/  @P0 R2UR UR24, R0 ;  /* 0x00000000001802ca */ /* 0x004fe400000e0000 */
[----:B------:R-:W-:-:S11]  /*0490*/  PLOP3.LUT P0, PT, PT, PT, UP1, 0x80, 0x0 ;  /* 0x000000000000781c */ /* 0x000fd60003f0f018 */
[----:B------:R-:W-:Y:S02]  /*04a0*/  @UP2 UIADD3 UR24, UR24, -UR31, URZ ;  /* 0x8000001f18182290 */ /* 0x000fe4000fffe03f */
[----:B------:R-:W-:Y:S01]  /*04b0*/  @!UP2 UIADD3 UR24, UR4, UR6, -UR31 ;  /* 0x000000060418a290 */ /* 0x000fe2000fffe81f */
[----:B------:R-:W-:Y:S11]  /*04c0*/  @!P0 EXIT ;  /* 0x000000000000894d */ /* 0x000ff60003800000 */
[----:B------:R-:W-:Y:S01]  /*04d0*/  UIADD3 UR5, -UR14, 0xff, UR21 ;  /* 0x000000ff0e057890 */ /* 0x000fe2000fffe115 */
[----:B------:R-:W1:Y:S01]  /*04e0*/  S2R R121, SR_TID.X ;  /* 0x0000000000797919 */ /* 0x000e620000002100 */
[----:B------:R-:W-:Y:S01]  /*04f0*/  ULDC UR18, c[0x0][0x398] ;  /* 0x0000e60000127ab9 */ /* 0x000fe20000000800 */
[----:B------:R-:W-:Y:S02]  /*0500*/  UIADD3 UR7, UR24, 0x7f, URZ ;  /* 0x0000007f18077890 */ /* 0x000fe4000fffe03f */
[----:B------:R-:W-:Y:S02]  /*0510*/  UIADD3 UR5, UR5, UR18, UR24 ;  /* 0x0000001205057290 */ /* 0x000fe4000fffe018 */
[----:B------:R-:W-:Y:S02]  /*0520*/  USHF.R.S32.HI UR6, URZ, 0x1f, UR7 ;  /* 0x0000001f3f067899 */ /* 0x000fe40008011407 */
[----:B------:R-:W-:Y:S02]  /*0530*/  USHF.R.S32.HI UR4, URZ, 0x1f, UR5 ;  /* 0x0000001f3f047899 */ /* 0x000fe40008011405 */
[----:B------:R-:W-:-:S02]  /*0540*/  ULEA.HI UR6, UR6, UR7, URZ, 0x7 ;  /* 0x0000000706067291 */ /* 0x000fc4000f8f383f */
[----:B------:R-:W-:Y:S02]  /*0550*/  ULEA.HI UR4, UR4, UR5, URZ, 0x7 ;  /* 0x0000000504047291 */ /* 0x000fe4000f8f383f */
[----:B------:R-:W-:Y:S02]  /*0560*/  USHF.R.S32.HI UR6, URZ, 0x7, UR6 ;  /* 0x000000073f067899 */ /* 0x000fe40008011406 */
[----:B------:R-:W-:-:S04]  /*0570*/  USHF.R.S32.HI UR4, URZ, 0x7, UR4 ;  /* 0x000000073f047899 */ /* 0x000fc80008011404 */
[----:B------:R-:W-:-:S04]  /*0580*/  UISETP.LT.AND UP0, UPT, UR6, UR4, UPT ;  /* 0x000000040600728c */ /* 0x000fc8000bf01270 */
[----:B------:R-:W-:-:S04]  /*0590*/  USEL UR17, UR6, UR4, UP0 ;  /* 0x0000000406117287 */ /* 0x000fc80008000000 */
[----:B------:R-:W-:-:S06]  /*05a0*/  UISETP.GE.AND UP0, UPT, UR17, 0x1, UPT ;  /* 0x000000011100788c */ /* 0x000fcc000bf06270 */
[----:B------:R-:W-:-:S13]  /*05b0*/  PLOP3.LUT P0, PT, PT, PT, UP0, 0x80, 0x0 ;  /* 0x000000000000781c */ /* 0x000fda0003f0f008 */
[----:B-1----:R-:W-:Y:S05]  /*05c0*/  @!P0 BRA `(.L_x_55) ;  /* 0x0000010800548947 */ /* 0x002fea0003800000 */
[----:B------:R-:W1:Y:S01]  /*05d0*/  LDC R11, c[0x0][0x278] ;  /* 0x00009e00ff0b7b82 */ /* 0x000e620000000800 */
[----:B------:R-:W2:Y:S01]  /*05e0*/  S2R R4, SR_CTAID.Z ;  /* 0x0000000000047919 */ /* 0x000ea20000002700 */
[----:B------:R-:W-:Y:S01]  /*05f0*/  SHF.R.S32.HI R16, RZ, 0x1f, R121 ;  /* 0x0000001fff107819 */ /* 0x000fe20000011479 */
[----:B------:R-:W-:Y:S01]  /*0600*/  UISETP.NE.AND UP1, UPT, UR12, -0x1, UPT ;  /* 0xffffffff0c00788c */ /* 0x000fe2000bf25270 */
[----:B------:R-:W-:Y:S01]  /*0610*/  MOV R189, R9 ;  /* 0x0000000900bd7202 */ /* 0x000fe20000000f00 */
[----:B------:R-:W-:Y:S01]  /*0620*/  UISETP.NE.AND UP0, UPT, UR8, -0x1, UPT ;  /* 0xffffffff0800788c */ /* 0x000fe2000bf05270 */
[----:B------:R-:W-:Y:S01]  /*0630*/  LEA.HI R22, R16, R121, RZ, 0x3 ;  /* 0x0000007910167211 */ /* 0x000fe200078f18ff */
[----:B------:R-:W-:-:S03]  /*0640*/  UIADD3 UR16, UR17, -0x1, URZ ;  /* 0xffffffff11107890 */ /* 0x000fc6000fffe03f */
[----:B------:R-:W-:Y:S01]  /*0650*/  SHF.R.S32.HI R21, RZ, 0x3, R22 ;  /* 0x00000003ff157819 */ /* 0x000fe20000011416 */
[----:B------:R-:W-:Y:S01]  /*0660*/  UIMAD UR15, UR16, -0x80, UR24 ;  /* 0xffffff80100f78a4 */ /* 0x000fe2000f8e0218 */
[----:B------:R-:W-:Y:S02]  /*0670*/  PLOP3.LUT P0, PT, PT, PT, UP0, 0x80, 0x0 ;  /* 0x000000000000781c */ /* 0x000fe40003f0f008 */
[----:B------:R-:W-:Y:S01]  /*0680*/  @UP1 ULDC.64 UR4, c[0x0][0x240] ;  /* 0x0000900000041ab9 */ /* 0x000fe20000000a00 */
[----:B------:R-:W-:Y:S02]  /*0690*/  @!UP1 USHF.R.S32.HI UR10, URZ, 0x1f, UR28 ;  /* 0x0000001f3f0a9899 */ /* 0x000fe4000801141c */
[----:B------:R-:W-:Y:S01]  /*06a0*/  @UP1 UIMAD.WIDE.U32 UR34, UR12, UR4, URZ ;  /* 0x000000040c2212a5 */ /* 0x000fe2000f8e003f */
[----:B------:R-:W-:Y:S01]  /*06b0*/  @!UP1 ULDC.64 UR6, c[0x0][0x228] ;  /* 0x00008a0000069ab9 */ /* 0x000fe20000000a00 */
[----:B------:R-:W-:Y:S02]  /*06c0*/  @UP0 UIADD3 UR9, UR31, UR8, URZ ;  /* 0x000000081f090290 */ /* 0x000fe4000fffe03f */
[----:B------:R-:W-:Y:S01]  /*06d0*/  @!UP1 UIMAD UR10, UR10, UR6, URZ ;  /* 0x000000060a0a92a4 */ /* 0x000fe2000f8e023f */
[----:B-1----:R-:W-:Y:S01]  /*06e0*/  IABS R0, R11 ;  /* 0x0000000b00007213 */ /* 0x002fe20000000000 */
[----:B------:R-:W-:-:S02]  /*06f0*/  @UP1 UIMAD UR4, UR12, UR5, UR35 ;  /* 0x000000050c0412a4 */ /* 0x000fc4000f8e0223 */
[----:B------:R-:W-:Y:S02]  /*0700*/  UIADD3 UR5, -UR21, UR14, URZ ;  /* 0x0000000e15057290 */ /* 0x000fe4000fffe13f */
[----:B------:R-:W-:Y:S01]  /*0710*/  IMAD.MOV.U32 R6, RZ, RZ, R0 ;  /* 0x000000ffff067224 */ /* 0x000fe200078e0000 */
[----:B------:R-:W-:Y:S02]  /*0720*/  @!UP1 UIMAD UR7, UR28, UR7, UR10 ;  /* 0x000000071c0792a4 */ /* 0x000fe4000f8e020a */
[----:B------:R-:W-:Y:S01]  /*0730*/  @!UP1 UIMAD.WIDE.U32 UR32, UR28, UR6, URZ ;  /* 0x000000061c2092a5 */ /* 0x000fe2000f8e003f */
[----:B------:R-:W1:Y:S01]  /*0740*/  I2F.RP R2, R6 ;  /* 0x0000000600027306 */ /* 0x000e620000209400 */
[----:B--2---:R-:W-:Y:S01]  /*0750*/  IABS R4, R4 ;  /* 0x0000000400047213 */ /* 0x004fe20000000000 */
[----:B------:R-:W-:Y:S01]  /*0760*/  @UP0 ULDC.64 UR10, c[0x0][0x248] ;  /* 0x00009200000a0ab9 */ /* 0x000fe20000000a00 */
[----:B------:R-:W-:Y:S01]  /*0770*/  @UP1 UMOV UR30, UR34 ;  /* 0x00000022001e1c82 */ /* 0x000fe20008000000 */
[----:B------:R-:W-:-:S02]  /*0780*/  @UP0 UIMAD.WIDE.U32 UR36, UR9, UR10, URZ ;  /* 0x0000000a092402a5 */ /* 0x000fc4000f8e003f */
[----:B------:R-:W-:Y:S02]  /*0790*/  @UP0 UIMAD UR9, UR9, UR11, URZ ;  /* 0x0000000b090902a4 */ /* 0x000fe4000f8e023f */
[----:B------:R-:W-:Y:S02]  /*07a0*/  @!UP1 UIADD3 UR4, UR33, UR7, URZ ;  /* 0x0000000721049290 */ /* 0x000fe4000fffe03f */
[----:B------:R-:W-:Y:S01]  /*07b0*/  @UP0 UIADD3 UR25, UR37, UR9, URZ ;  /* 0x0000000925190290 */ /* 0x000fe2000fffe03f */
[----:B------:R-:W-:Y:S01]  /*07c0*/  @UP0 UMOV UR26, UR36 ;  /* 0x00000024001a0c82 */ /* 0x000fe20008000000 */
[----:B------:R-:W-:Y:S01]  /*07d0*/  @!UP1 UMOV UR30, UR32 ;  /* 0x00000020001e9c82 */ /* 0x000fe20008000000 */
[----:B-1----:R-:W1:Y:S02]  /*07e0*/  MUFU.RCP R2, R2 ;  /* 0x0000000200027308 */ /* 0x002e640000001000 */
[----:B-1----:R-:W-:-:S06]  /*07f0*/  VIADD R2, R2, 0xffffffe ;  /* 0x0ffffffe02027836 */ /* 0x002fcc0000000000 */
[----:B------:R-:W1:Y:S02]  /*0800*/  F2I.FTZ.U32.TRUNC.NTZ R3, R2 ;  /* 0x0000000200037305 */ /* 0x000e64000021f000 */
[----:B-1----:R-:W-:Y:S02]  /*0810*/  IMAD.MOV R0, RZ, RZ, -R3 ;  /* 0x000000ffff007224 */ /* 0x002fe400078e0a03 */
[----:B------:R-:W-:Y:S02]  /*0820*/  IMAD.MOV.U32 R2, RZ, RZ, RZ ;  /* 0x000000ffff027224 */ /* 0x000fe400078e00ff */
[----:B------:R-:W-:-:S04]  /*0830*/  IMAD R0, R0, R6, RZ ;  /* 0x0000000600007224 */ /* 0x000fc800078e02ff */
[----:B------:R-:W-:Y:S01]  /*0840*/  IMAD.HI.U32 R0, R3, R0, R2 ;  /* 0x0000000003007227 */ /* 0x000fe200078e0002 */
[----:B------:R-:W-:-:S03]  /*0850*/  LEA.HI R3, R16, R121, RZ, 0x2 ;  /* 0x0000007910037211 */ /* 0x000fc600078f10ff */
[----:B------:R-:W-:-:S04]  /*0860*/  IMAD.MOV.U32 R2, RZ, RZ, R4 ;  /* 0x000000ffff027224 */ /* 0x000fc800078e0004 */
[----:B------:R-:W-:-:S04]  /*0870*/  IMAD.HI.U32 R0, R0, R2, RZ ;  /* 0x0000000200007227 */ /* 0x000fc800078e00ff */
[----:B------:R-:W-:-:S04]  /*0880*/  IMAD.MOV R4, RZ, RZ, -R0 ;  /* 0x000000ffff047224 */ /* 0x000fc800078e0a00 */
[----:B------:R-:W-:Y:S01]  /*0890*/  IMAD R4, R6, R4, R2 ;  /* 0x0000000406047224 */ /* 0x000fe200078e0202 */
[----:B------:R-:W-:-:S04]  /*08a0*/  SHF.R.S32.HI R2, RZ, 0x2, R3 ;  /* 0x00000002ff027819 */ /* 0x000fc80000011403 */
[----:B------:R-:W-:Y:S01]  /*08b0*/  ISETP.GT.U32.AND P3, PT, R6, R4, PT ;  /* 0x000000040600720c */ /* 0x000fe20003f64070 */
[----:B------:R-:W-:-:S05]  /*08c0*/  VIADD R5, R2, 0x20 ;  /* 0x0000002002057836 */ /* 0x000fca0000000000 */
[C---:B------:R-:W-:Y:S02]  /*08d0*/  ISETP.GE.AND P6, PT, R5.reuse, UR5, PT ;  /* 0x0000000505007c0c */ /* 0x040fe4000bfc6270 */
[C---:B------:R-:W-:Y:S02]  /*08e0*/  ISETP.GE.AND P4, PT, R5.reuse, UR15, PT ;  /* 0x0000000f05007c0c */ /* 0x040fe4000bf86270 */
[----:B------:R-:W-:Y:S01]  /*08f0*/  ISETP.GE.AND P2, PT, R5, UR15, PT ;  /* 0x0000000f05007c0c */ /* 0x000fe2000bf46270 */
[----:B------:R-:W-:Y:S02]  /*0900*/  IMAD.SHL.U32 R5, R21, 0x40, RZ ;  /* 0x0000004015057824 */ /* 0x000fe400078e00ff */
[----:B------:R-:W-:Y:S02]  /*0910*/  @!P3 IMAD.IADD R4, R4, 0x1, -R6 ;  /* 0x000000010404b824 */ /* 0x000fe400078e0a06 */
[----:B------:R-:W-:Y:S01]  /*0920*/  @!P3 VIADD R0, R0, 0x1 ;  /* 0x000000010000b836 */ /* 0x000fe20000000000 */
[----:B------:R-:W-:-:S02]  /*0930*/  LOP3.LUT R5, R5, 0xc0, RZ, 0xc0, !PT ;  /* 0x000000c005057812 */ /* 0x000fc400078ec0ff */
[----:B------:R-:W-:Y:S02]  /*0940*/  ISETP.GE.U32.AND P1, PT, R4, R6, PT ;  /* 0x000000060400720c */ /* 0x000fe40003f26070 */
[----:B------:R-:W-:-:S04]  /*0950*/  LOP3.LUT R4, R3, 0xfffffffc, RZ, 0xc0, !PT ;  /* 0xfffffffc03047812 */ /* 0x000fc800078ec0ff */
[----:B------:R-:W-:Y:S01]  /*0960*/  IADD3 R6, -R4, R121, RZ ;  /* 0x0000007904067210 */ /* 0x000fe20007ffe1ff */
[----:B------:R-:W-:-:S04]  /*0970*/  VIADD R4, R2, 0x40 ;  /* 0x0000004002047836 */ /* 0x000fc80000000000 */
[----:B------:R-:W-:Y:S01]  /*0980*/  IMAD.SHL.U32 R8, R6, 0x8, RZ ;  /* 0x0000000806087824 */ /* 0x000fe200078e00ff */
[C---:B------:R-:W-:Y:S02]  /*0990*/  ISETP.GE.AND P5, PT, R4.reuse, UR5, PT ;  /* 0x0000000504007c0c */ /* 0x040fe4000bfa6270 */
[----:B------:R-:W-:Y:S01]  /*09a0*/  ISETP.GE.AND P3, PT, R4, UR15, PT ;  /* 0x0000000f04007c0c */ /* 0x000fe2000bf66270 */
[--C-:B------:R-:W-:Y:S01]  /*09b0*/  IMAD.MOV.U32 R188, RZ, RZ, R8.reuse ;  /* 0x000000ffffbc7224 */ /* 0x100fe200078e0008 */
[----:B------:R1:W-:Y:S01]  /*09c0*/  STL [R1+0x10], R8 ;  /* 0x0000100801007387 */ /* 0x0003e20000100800 */
[----:B------:R-:W-:-:S05]  /*09d0*/  IMAD.MOV.U32 R188, RZ, RZ, R8 ;  /* 0x000000ffffbc7224 */ /* 0x000fca00078e0008 */
[----:B------:R-:W-:Y:S02]  /*09e0*/  LOP3.LUT R6, R5, 0x18, R188, 0xf8, !PT ;  /* 0x0000001805067812 */ /* 0x000fe400078ef8bc */
[----:B------:R-:W-:Y:S01]  /*09f0*/  SHF.R.U32.HI R5, RZ, 0x3, R5 ;  /* 0x00000003ff057819 */ /* 0x000fe20000011605 */
[----:B------:R-:W-:Y:S06]  /*0a00*/  @P0 BRA `(.L_x_56) ;  /* 0x0000000000340947 */ /* 0x000fec0003800000 */
[----:B------:R-:W-:Y:S01]  /*0a10*/  USHF.R.S32.HI UR19, URZ, 0x1f, UR31 ;  /* 0x0000001f3f137899 */ /* 0x000fe2000801141f */
[----:B------:R-:W-:Y:S01]  /*0a20*/  ULDC.64 UR10, c[0x0][0x248] ;  /* 0x00009200000a7ab9 */ /* 0x000fe20000000a00 */
[----:B------:R-:W-:Y:S02]  /*0a30*/  USHF.R.S32.HI UR9, URZ, 0x1f, UR28 ;  /* 0x0000001f3f097899 */ /* 0x000fe4000801141c */
[----:B------:R-:W-:Y:S02]  /*0a40*/  UIMAD UR19, UR19, UR10, URZ ;  /* 0x0000000a131372a4 */ /* 0x000fe4000f8e023f */
[----:B------:R-:W-:Y:S02]  /*0a50*/  UIMAD.WIDE.U32 UR32, UR31, UR10, URZ ;  /* 0x0000000a1f2072a5 */ /* 0x000fe4000f8e003f */
[----:B------:R-:W-:Y:S01]  /*0a60*/  UIMAD UR19, UR31, UR11, UR19 ;  /* 0x0000000b1f1372a4 */ /* 0x000fe2000f8e0213 */
[----:B------:R-:W-:-:S03]  /*0a70*/  ULDC.64 UR6, c[0x0][0x230] ;  /* 0x00008c0000067ab9 */ /* 0x000fc60000000a00 */
[----:B------:R-:W-:Y:S02]  /*0a80*/  UIADD3 UR33, UR33, UR19, URZ ;  /* 0x0000001321217290 */ /* 0x000fe4000fffe03f */
[----:B------:R-:W-:Y:S02]  /*0a90*/  UIMAD UR9, UR9, UR6, URZ ;  /* 0x00000006090972a4 */ /* 0x000fe4000f8e023f */
[----:B------:R-:W-:Y:S02]  /*0aa0*/  UIMAD.WIDE.U32 UR32, UR28, UR6, UR32 ;  /* 0x000000061c2072a5 */ /* 0x000fe4000f8e0020 */
[----:B------:R-:W-:-:S04]  /*0ab0*/  UIMAD UR7, UR28, UR7, UR9 ;  /* 0x000000071c0772a4 */ /* 0x000fc8000f8e0209 */
[----:B------:R-:W-:Y:S01]  /*0ac0*/  UIADD3 UR25, UR33, UR7, URZ ;  /* 0x0000000721197290 */ /* 0x000fe2000fffe03f */
[----:B------:R-:W-:-:S11]  /*0ad0*/  UMOV UR26, UR32 ;  /* 0x00000020001a7c82 */ /* 0x000fd60008000000 */
.L_x_56:
[----:B------:R-:W-:Y:S01]  /*0ae0*/  SHF.R.S32.HI R189, RZ, 0x1f, R188 ;  /* 0x0000001fffbd7819 */ /* 0x000fe200000114bc */
[----:B------:R-:W-:Y:S01]  /*0af0*/  @UP0 UIADD3 UR19, UR31, UR8, URZ ;  /* 0x000000081f130290 */ /* 0x000fe2000fffe03f */
[----:B------:R-:W-:Y:S01]  /*0b00*/  LOP3.LUT R6, R6, R5, RZ, 0x3c, !PT ;  /* 0x0000000506067212 */ /* 0x000fe200078e3cff */
[----:B------:R-:W-:Y:S01]  /*0b10*/  @P1 VIADD R0, R0, 0x1 ;  /* 0x0000000100001836 */ /* 0x000fe20000000000 */
[----:B------:R-:W-:Y:S01]  /*0b20*/  @UP0 ULDC.64 UR8, c[0x0][0x250] ;  /* 0x0000940000080ab9 */ /* 0x000fe20000000a00 */
[----:B------:R2:W-:Y:S01]  /*0b30*/  STL [R1+0x14], R189 ;  /* 0x000014bd01007387 */ /* 0x0005e20000100800 */
[----:B------:R-:W-:Y:S01]  /*0b40*/  @UP0 UIMAD.WIDE.U32 UR6, UR19, UR8, URZ ;  /* 0x00000008130602a5 */ /* 0x000fe2000f8e003f */
[----:B------:R-:W-:Y:S01]  /*0b50*/  LOP3.LUT R5, R11, UR27, RZ, 0x3c, !PT ;  /* 0x0000001b0b057c12 */ /* 0x000fe2000f8e3cff */
[----:B------:R-:W-:Y:S01]  /*0b60*/  @UP0 UIMAD UR19, UR19, UR9, URZ ;  /* 0x00000009131302a4 */ /* 0x000fe2000f8e023f */
[----:B------:R-:W-:Y:S01]  /*0b70*/  P2R R7, PR, RZ, 0x4 ;  /* 0x00000004ff077803 */ /* 0x000fe20000000000 */
[----:B------:R-:W-:Y:S01]  /*0b80*/  USHF.R.S32.HI UR29, URZ, 0x1f, UR27 ;  /* 0x0000001f3f1d7899 */ /* 0x000fe2000801141b */
[----:B------:R-:W-:Y:S01]  /*0b90*/  ISETP.GE.AND P1, PT, R4, UR15, PT ;  /* 0x0000000f04007c0c */ /* 0x000fe2000bf26270 */
[----:B------:R-:W-:Y:S01]  /*0ba0*/  @UP0 UIADD3 UR19, UR7, UR19, URZ ;  /* 0x0000001307130290 */ /* 0x000fe2000fffe03f */
[----:B------:R-:W-:Y:S01]  /*0bb0*/  ISETP.GE.AND P2, PT, R5, RZ, PT ;  /* 0x000000ff0500720c */ /* 0x000fe20003f46270 */
[----:B------:R-:W-:Y:S01]  /*0bc0*/  @UP0 UMOV UR20, UR6 ;  /* 0x0000000600140c82 */ /* 0x000fe20008000000 */
[----:B------:R-:W-:Y:S01]  /*0bd0*/  LEA.HI R4, R3, R2, RZ, 0x1 ;  /* 0x0000000203047211 */ /* 0x000fe200078f08ff */
[----:B------:R-:W-:Y:S01]  /*0be0*/  IMAD.MOV.U32 R17, RZ, RZ, R0 ;  /* 0x000000ffff117224 */ /* 0x000fe200078e0000 */
[----:B------:R-:W-:Y:S01]  /*0bf0*/  ISETP.NE.AND P2, PT, R7, RZ, PT ;  /* 0x000000ff0700720c */ /* 0x000fe20003f45270 */
[----:B------:R-:W-:-:S12]  /*0c00*/  @P0 BRA `(.L_x_57) ;  /* 0x0000000000340947 */ /* 0x000fd80003800000 */
[----:B------:R-:W-:Y:S01]  /*0c10*/  USHF.R.S32.HI UR6, URZ, 0x1f, UR31 ;  /* 0x0000001f3f067899 */ /* 0x000fe2000801141f */
[----:B------:R-:W-:Y:S01]  /*0c20*/  ULDC.64 UR8, c[0x0][0x250] ;  /* 0x0000940000087ab9 */ /* 0x000fe20000000a00 */
[----:B------:R-:W-:Y:S02]  /*0c30*/  USHF.R.S32.HI UR19, URZ, 0x1f, UR28 ;  /* 0x0000001f3f137899 */ /* 0x000fe4000801141c */
[----:B------:R-:W-:Y:S02]  /*0c40*/  UIMAD UR6, UR6, UR8, URZ ;  /* 0x00000008060672a4 */ /* 0x000fe4000f8e023f */
[----:B------:R-:W-:Y:S02]  /*0c50*/  UIMAD.WIDE.U32 UR32, UR31, UR8, URZ ;  /* 0x000000081f2072a5 */ /* 0x000fe4000f8e003f */
[----:B------:R-:W-:-:S03]  /*0c60*/  UIMAD UR31, UR31, UR9, UR6 ;  /* 0x000000091f1f72a4 */ /* 0x000fc6000f8e0206 */
[----:B------:R-:W-:Y:S01]  /*0c70*/  ULDC.64 UR6, c[0x0][0x238] ;  /* 0x00008e0000067ab9 */ /* 0x000fe20000000a00 */
[----:B------:R-:W-:Y:S02]  /*0c80*/  UIADD3 UR33, UR33, UR31, URZ ;  /* 0x0000001f21217290 */ /* 0x000fe4000fffe03f */
[----:B------:R-:W-:-:S04]  /*0c90*/  UIMAD UR19, UR19, UR6, URZ ;  /* 0x00000006131372a4 */ /* 0x000fc8000f8e023f */
[----:B------:R-:W-:Y:S02]  /*0ca0*/  UIMAD UR19, UR28, UR7, UR19 ;  /* 0x000000071c1372a4 */ /* 0x000fe4000f8e0213 */
[----:B------:R-:W-:-:S04]  /*0cb0*/  UIMAD.WIDE.U32 UR6, UR28, UR6, UR32 ;  /* 0x000000061c0672a5 */ /* 0x000fc8000f8e0020 */
[----:B------:R-:W-:-:S03]  /*0cc0*/  UIADD3 UR19, UR7, UR19, URZ ;  /* 0x0000001307137290 */ /* 0x000fc6000fffe03f */
[----:B------:R-:W-:-:S09]  /*0cd0*/  UMOV UR20, UR6 ;  /* 0x0000000600147c82 */ /* 0x000fd20008000000 */
.L_x_57:
[----:B------:R-:W-:Y:S01]  /*0ce0*/  ISETP.GE.AND P0, PT, R5, RZ, PT ;  /* 0x000000ff0500720c */ /* 0x000fe20003f06270 */
[----:B------:R-:W3:Y:S01]  /*0cf0*/  S2UR UR28, SR_CgaCtaId ;  /* 0x00000000001c79c3 */ /* 0x000ee20000008800 */
[-C--:B------:R-:W-:Y:S01]  /*0d00*/  LEA.HI R10, R16, R121.reuse, RZ, 0x5 ;  /* 0x00000079100a7211 */ /* 0x080fe200078f28ff */
[----:B------:R-:W-:Y:S01]  /*0d10*/  ULDC.64 UR6, c[0x0][0x258] ;  /* 0x0000960000067ab9 */ /* 0x000fe20000000a00 */
[----:B------:R-:W-:Y:S01]  /*0d20*/  LOP3.LUT R0, R4, 0x7fffffe, RZ, 0xc0, !PT ;  /* 0x07fffffe04007812 */ /* 0x000fe200078ec0ff */
[----:B------:R-:W-:Y:S01]  /*0d30*/  UIMAD UR29, UR29, UR6, URZ ;  /* 0x000000061d1d72a4 */ /* 0x000fe2000f8e023f */
[----:B------:R-:W-:Y:S01]  /*0d40*/  SHF.R.S32.HI R20, RZ, 0x5, R10 ;  /* 0x00000005ff147819 */ /* 0x000fe2000001140a */
[----:B------:R-:W-:Y:S01]  /*0d50*/  IMAD.U32 R7, RZ, RZ, UR6 ;  /* 0x00000006ff077e24 */ /* 0x000fe2000f8e00ff */
[----:B------:R-:W-:Y:S01]  /*0d60*/  LEA.HI R16, R16, R121, RZ, 0x4 ;  /* 0x0000007910107211 */ /* 0x000fe200078f20ff */
[----:B------:R-:W-:Y:S01]  /*0d70*/  IMAD.IADD R0, R2, 0x1, -R0 ;  /* 0x0000000102007824 */ /* 0x000fe200078e0a00 */
[----:B------:R-:W-:Y:S01]  /*0d80*/  UIMAD UR7, UR27, UR7, UR29 ;  /* 0x000000071b0772a4 */ /* 0x000fe2000f8e021d */
[----:B------:R-:W-:Y:S01]  /*0d90*/  SHF.R.S32.HI R3, RZ, 0x1f, R2 ;  /* 0x0000001fff037819 */ /* 0x000fe20000011402 */
[----:B------:R-:W-:Y:S01]  /*0da0*/  IMAD.U32 R4, RZ, RZ, UR13 ;  /* 0x0000000dff047e24 */ /* 0x000fe2000f8e00ff */
[----:B------:R-:W-:Y:S01]  /*0db0*/  SHF.R.S32.HI R15, RZ, 0x4, R16 ;  /* 0x00000004ff0f7819 */ /* 0x000fe20000011410 */
[----:B------:R-:W-:Y:S01]  /*0dc0*/  @!P0 IMAD.MOV R17, RZ, RZ, -R17 ;  /* 0x000000ffff118224 */ /* 0x000fe200078e0a11 */
[----:B-1----:R-:W-:Y:S01]  /*0dd0*/  IADD3 R8, P0, R188, UR30, RZ ;  /* 0x0000001ebc087c10 */ /* 0x002fe2000ff1e0ff */
[----:B------:R-:W-:Y:S01]  /*0de0*/  IMAD R0, R20, 0x8, R0 ;  /* 0x0000000814007824 */ /* 0x000fe200078e0200 */
[----:B------:R-:W-:Y:S01]  /*0df0*/  BSSY B0, `(.L_x_58) ;  /* 0x0000026000007945 */ /* 0x000fe20003800000 */
[----:B------:R-:W-:Y:S01]  /*0e00*/  IMAD.WIDE R4, R4, 0x80, R2 ;  /* 0x0000008004047825 */ /* 0x000fe200078e0202 */
[----:B------:R-:W-:Y:S01]  /*0e10*/  IADD3.X R9, R189, UR4, RZ, P0, !PT ;  /* 0x00000004bd097c10 */ /* 0x000fe200087fe4ff */
[----:B------:R-:W-:Y:S01]  /*0e20*/  UMOV UR4, 0x400 ;  /* 0x0000040000047882 */ /* 0x000fe20000000000 */
[----:B------:R-:W-:Y:S01]  /*0e30*/  ISETP.NE.AND P0, PT, R11, RZ, PT ;  /* 0x000000ff0b00720c */ /* 0x000fe20003f05270 */
[----:B------:R-:W-:Y:S01]  /*0e40*/  IMAD.U32 R225, R0, 0x20, R6 ;  /* 0x0000002000e17824 */ /* 0x000fe200078e0006 */
[----:B------:R-:W-:Y:S01]  /*0e50*/  LOP3.LUT R0, R10, 0xffffffe0, RZ, 0xc0, !PT ;  /* 0xffffffe00a007812 */ /* 0x000fe200078ec0ff */
[----:B------:R-:W-:Y:S01]  /*0e60*/  IMAD.WIDE.U32 R8, R7, UR27, R8 ;  /* 0x0000001b07087c25 */ /* 0x000fe2000f8e0008 */
[----:B---3--:R-:W-:Y:S01]  /*0e70*/  ULEA UR4, UR28, UR4, 0x18 ;  /* 0x000000041c047291 */ /* 0x008fe2000f8ec03f */
[----:B------:R-:W-:-:S02]  /*0e80*/  LOP3.LUT R6, R16, 0xfffffff0, RZ, 0xc0, !PT ;  /* 0xfffffff010067812 */ /* 0x000fc400078ec0ff */
[----:B------:R-:W-:Y:S01]  /*0e90*/  VIADD R7, R9, UR7 ;  /* 0x0000000709077c36 */ /* 0x000fe20008000000 */
[----:B------:R-:W-:Y:S01]  /*0ea0*/  LEA.HI R16, R16, R15, RZ, 0x1 ;  /* 0x0000000f10107211 */ /* 0x000fe200078f08ff */
[----:B------:R-:W-:Y:S01]  /*0eb0*/  IMAD.IADD R14, R121, 0x1, -R0 ;  /* 0x00000001790e7824 */ /* 0x000fe200078e0a00 */
[----:B------:R-:W-:Y:S01]  /*0ec0*/  LEA R225, R225, UR4, 0x1 ;  /* 0x00000004e1e17c11 */ /* 0x000fe2000f8e08ff */
[----:B------:R-:W-:Y:S02]  /*0ed0*/  IMAD.IADD R0, R121, 0x1, -R6 ;  /* 0x0000000179007824 */ /* 0x000fe400078e0a06 */
[----:B------:R-:W-:Y:S01]  /*0ee0*/  @!P0 LOP3.LUT R17, RZ, R11, RZ, 0x33, !PT ;  /* 0x0000000bff118212 */ /* 0x000fe200078e33ff */
[C---:B------:R-:W-:Y:S01]  /*0ef0*/  VIADD R19, R2.reuse, 0x60 ;  /* 0x0000006002137836 */ /* 0x040fe20000000000 */
[----:B------:R-:W-:-:S13]  /*0f00*/  ISETP.GE.AND P0, PT, R2, UR5, PT ;  /* 0x0000000502007c0c */ /* 0x000fda000bf06270 */
[----:B------:R-:W-:Y:S05]  /*0f10*/  @P0 BRA `(.L_x_59) ;  /* 0x00000000004c0947 */ /* 0x000fea0003800000 */
[----:B------:R-:W-:Y:S02]  /*0f20*/  ULDC UR6, c[0x0][0x2d0] ;  /* 0x0000b40000067ab9 */ /* 0x000fe40000000800 */
[----:B------:R-:W-:-:S13]  /*0f30*/  ISETP.GE.AND P0, PT, R188, UR6, PT ;  /* 0x00000006bc007c0c */ /* 0x000fda000bf06270 */
[----:B------:R1:W-:Y:S04]  /*0f40*/  @P0 STS [R225], RZ ;  /* 0x000000ffe1000388 */ /* 0x0003e80000000800 */
[----:B------:R1:W-:Y:S04]  /*0f50*/  @P0 STS [R225+0x4], RZ ;  /* 0x000004ffe1000388 */ /* 0x0003e80000000800 */
[----:B------:R1:W-:Y:S01]  /*0f60*/  @P0 STS.64 [R225+0x8], RZ ;  /* 0x000008ffe1000388 */ /* 0x0003e20000000a00 */
[----:B------:R-:W-:Y:S05]  /*0f70*/  @P0 BRA `(.L_x_59) ;  /* 0x0000000000340947 */ /* 0x000fea0003800000 */
        /* <DEDUP_REMOVED lines=9> */
[----:B------:R-:W-:Y:S01]  /*1010*/  @!PT LDS RZ, [RZ] ;  /* 0x00000000fffff984 */ /* 0x000fe20000000800 */
[----:B------:R-:W-:Y:S01]  /*1020*/  @!PT LDS RZ, [RZ] ;  /* 0x00000000fffff984 */ /* 0x000fe20000000800 */
[----:B------:R-:W-:Y:S01]  /*1030*/  @!PT LDS RZ, [RZ] ;  /* 0x00000000fffff984 */ /* 0x000fe20000000800 */
[----:B------:R3:W-:Y:S02]  /*1040*/  LDGSTS.E.BYPASS.LTC128B.128 [R225], desc[UR22][R12.64] ;  /* 0x000000000ce17fae */ /* 0x0007e4000b901d56 */
.L_x_59:
[----:B------:R-:W-:Y:S05]  /*1050*/  BSYNC B0 ;  /* 0x0000000000007941 */ /* 0x000fea0003800000 */
.L_x_58:
[----:B------:R-:W-:Y:S01]  /*1060*/  LEA.HI R18, R0, R0, RZ, 0x1 ;  /* 0x0000000000127211 */ /* 0x000fe200078f08ff */
[----:B------:R-:W-:Y:S01]  /*1070*/  BSSY B0, `(.L_x_60) ;  /* 0x000001f000007945 */ /* 0x000fe20003800000 */
[----:B------:R-:W-:Y:S02]  /*1080*/  LOP3.LUT R16, R16, 0xfffffffe, RZ, 0xc0, !PT ;  /* 0xfffffffe10107812 */ /* 0x000fe400078ec0ff */
[----:B------:R-:W-:Y:S02]  /*1090*/  LOP3.LUT R10, R18, 0x7fffffe, RZ, 0xc0, !PT ;  /* 0x07fffffe120a7812 */ /* 0x000fe400078ec0ff */
[----:B------:R-:W-:Y:S01]  /*10a0*/  SHF.R.S32.HI R11, RZ, 0x1f, R14 ;  /* 0x0000001fff0b7819 */ /* 0x000fe2000001140e */
[----:B------:R-:W-:Y:S01]  /*10b0*/  IMAD.IADD R16, R15, 0x1, -R16 ;  /* 0x000000010f107824 */ /* 0x000fe200078e0a10 */
[----:B---3--:R-:W-:Y:S01]  /*10c0*/  SHF.R.S32.HI R12, RZ, 0x1f, R0 ;  /* 0x0000001fff0c7819 */ /* 0x008fe20000011400 */
[----:B------:R-:W-:Y:S01]  /*10d0*/  IMAD.IADD R120, R0, 0x1, -R10 ;  /* 0x0000000100787824 */ /* 0x000fe200078e0a0a */
[----:B------:R-:W-:-:S02]  /*10e0*/  ISETP.GE.AND P0, PT, R19, UR5, PT ;  /* 0x0000000513007c0c */ /* 0x000fc4000bf06270 */
[----:B------:R-:W-:Y:S02]  /*10f0*/  LEA.HI R14, R11, R14, RZ, 0x2 ;  /* 0x0000000e0b0e7211 */ /* 0x000fe400078f10ff */
[----:B------:R-:W-:Y:S01]  /*1100*/  LEA.HI R15, R12, R0, RZ, 0x3 ;  /* 0x000000000c0f7211 */ /* 0x000fe200078f18ff */
[----:B------:R-:W-:Y:S05]  /*1110*/  @P6 BRA `(.L_x_61) ;  /* 0x0000000000506947 */ /* 0x000fea0003800000 */
[----:B------:R-:W-:Y:S02]  /*1120*/  ULDC UR6, c[0x0][0x2d0] ;  /* 0x0000b40000067ab9 */ /* 0x000fe40000000800 */
[----:B------:R-:W-:-:S13]  /*1130*/  ISETP.GE.AND P6, PT, R188, UR6, PT ;  /* 0x00000006bc007c0c */ /* 0x000fda000bfc6270 */
[----:B------:R3:W-:Y:S01]  /*1140*/  @P6 STS.128 [R225+0x800], RZ ;  /* 0x000800ffe1006388 */ /* 0x0007e20000000c00 */
        /* <DEDUP_REMOVED lines=16> */
[----:B------:R4:W-:Y:S02]  /*1250*/  LDGSTS.E.BYPASS.LTC128B.128 [R225+0x800], desc[UR22][R12.64] ;  /* 0x008000000ce17fae */ /* 0x0009e4000b901d56 */
.L_x_61:
[----:B------:R-:W-:Y:S05]  /*1260*/  BSYNC B0 ;  /* 0x0000000000007941 */ /* 0x000fea0003800000 */
.L_x_60:
[----:B------:R-:W-:Y:S04]  /*1270*/  BSSY B0, `(.L_x_62) ;  /* 0x0000016000007945 */ /* 0x000fe80003800000 */
        /* <DEDUP_REMOVED lines=9> */
[----:B----4-:R-:W-:Y:S02]  /*1310*/  IMAD R12, R10, UR6, RZ ;  /* 0x000000060a0c7c24 */ /* 0x010fe4000f8e02ff */
        /* <DEDUP_REMOVED lines=11> */
.L_x_63:
[----:B------:R-:W-:Y:S05]  /*13d0*/  BSYNC B0 ;  /* 0x0000000000007941 */ /* 0x000fea0003800000 */
.L_x_62:
        /* <DEDUP_REMOVED lines=21> */
.L_x_65:
[----:B------:R-:W-:Y:S05]  /*1530*/  BSYNC B0 ;  /* 0x0000000000007941 */ /* 0x000fea0003800000 */
.L_x_64:
[C---:B------:R-:W-:Y:S01]  /*1540*/  IMAD R0, R3.reuse, UR10, RZ ;  /* 0x0000000a03007c24 */ /* 0x040fe2000f8e02ff */
[----:B------:R-:W-:Y:S01]  /*1550*/  SHF.R.S32.HI R8, RZ, 0x1f, R17 ;  /* 0x0000001fff087819 */ /* 0x000fe20000011411 */
[----:B-1----:R-:W-:Y:S01]  /*1560*/  IMAD.WIDE.U32 R4, R2, UR10, R188 ;  /* 0x0000000a02047c25 */ /* 0x002fe2000f8e00bc */
[----:B------:R-:W-:Y:S01]  /*1570*/  ULDC.64 UR6, c[0x0][0x260] ;  /* 0x0000980000067ab9 */ /* 0x000fe20000000a00 */
[----:B----4-:R-:W-:Y:S01]  /*1580*/  LEA R12, R20, UR21, 0x4 ;  /* 0x00000015140c7c11 */ /* 0x010fe2000f8e20ff */
[----:B------:R-:W-:Y:S01]  /*1590*/  USHF.R.S32.HI UR27, URZ, 0x1f, UR16 ;  /* 0x0000001f3f1b7899 */ /* 0x000fe20008011410 */
[----:B------:R-:W-:Y:S01]  /*15a0*/  IMAD R3, R3, UR8, RZ ;  /* 0x0000000803037c24 */ /* 0x000fe2000f8e02ff */
[----:B------:R-:W-:Y:S01]  /*15b0*/  IADD3 R4, P6, R4, UR26, RZ ;  /* 0x0000001a04047c10 */ /* 0x000fe2000ffde0ff */
[----:B------:R-:W-:Y:S01]  /*15c0*/  IMAD R0, R2, UR11, R0 ;  /* 0x0000000b02007c24 */ /* 0x000fe2000f8e0200 */
[----:B------:R-:W-:Y:S01]  /*15d0*/  LOP3.LUT R9, R22, 0xfffffff8, RZ, 0xc0, !PT ;  /* 0xfffffff816097812 */ /* 0x000fe200078ec0ff */
[C---:B------:R-:W-:Y:S01]  /*15e0*/  IMAD.WIDE.U32 R6, R2.reuse, UR8, R188 ;  /* 0x0000000802067c25 */ /* 0x040fe2000f8e00bc */
[C---:B------:R-:W-:Y:S01]  /*15f0*/  ISETP.GE.AND P0, PT, R2.reuse, UR15, PT ;  /* 0x0000000f02007c0c */ /* 0x040fe2000bf06270 */
[----:B------:R-:W-:Y:S01]  /*1600*/  BSSY B0, `(.L_x_66) ;  /* 0x0000033000007945 */ /* 0x000fe20003800000 */
[----:B------:R-:W-:Y:S01]  /*1610*/  IADD3.X R5, R5, UR25, R0, P6, !PT ;  /* 0x0000001905057c10 */ /* 0x000fe2000b7fe400 */
[----:B------:R-:W-:Y:S01]  /*1620*/  IMAD R10, R2, UR9, R3 ;  /* 0x00000009020a7c24 */ /* 0x000fe2000f8e0203 */
[----:B------:R-:W-:Y:S01]  /*1630*/  SHF.R.S32.HI R3, RZ, 0x2, R14 ;  /* 0x00000002ff037819 */ /* 0x000fe2000001140e */
[----:B------:R-:W-:Y:S01]  /*1640*/  IMAD R0, R8, UR6, RZ ;  /* 0x0000000608007c24 */ /* 0x000fe2000f8e02ff */
[----:B------:R-:W-:Y:S01]  /*1650*/  IADD3 R6, P6, R6, UR20, RZ ;  /* 0x0000001406067c10 */ /* 0x000fe2000ffde0ff */
[----:B------:R-:W-:Y:S01]  /*1660*/  IMAD.WIDE.U32 R24, R17, UR6, R4 ;  /* 0x0000000611187c25 */ /* 0x000fe2000f8e0004 */
[----:B------:R-:W-:Y:S01]  /*1670*/  IADD3 R13, R12, 0x1, R3 ;  /* 0x000000010c0d7810 */ /* 0x000fe20007ffe003 */
[----:B------:R-:W-:Y:S01]  /*1680*/  USHF.L.U32 UR20, UR10, 0x7, URZ ;  /* 0x000000070a147899 */ /* 0x000fe2000800063f */
[----:B------:R-:W-:Y:S01]  /*1690*/  IADD3.X R7, R7, UR19, R10, P6, !PT ;  /* 0x0000001307077c10 */ /* 0x000fe2000b7fe40a */
[----:B------:R-:W-:Y:S01]  /*16a0*/  IMAD R3, R17, UR7, R0 ;  /* 0x0000000711037c24 */ /* 0x000fe2000f8e0200 */
[----:B------:R-:W-:Y:S01]  /*16b0*/  ULDC.64 UR6, c[0x0][0x268] ;  /* 0x00009a0000067ab9 */ /* 0x000fe20000000a00 */
[----:B------:R-:W-:Y:S01]  /*16c0*/  IMAD.IADD R9, R121, 0x1, -R9 ;  /* 0x0000000179097824 */ /* 0x000fe200078e0a09 */
[----:B------:R1:W-:Y:S01]  /*16d0*/  STL.64 [R1+0x20], R24 ;  /* 0x0000201801007387 */ /* 0x0003e20000100a00 */
[----:B------:R-:W-:Y:S01]  /*16e0*/  IMAD.MOV.U32 R186, RZ, RZ, R24 ;  /* 0x000000ffffba7224 */ /* 0x000fe200078e0018 */
[----:B------:R-:W-:Y:S01]  /*16f0*/  IADD3 R187, R25, R3, RZ ;  /* 0x0000000319bb7210 */ /* 0x000fe20007ffe0ff */
[----:B------:R-:W-:Y:S01]  /*1700*/  IMAD.WIDE.U32 R22, R17, UR6, R6 ;  /* 0x0000000611167c25 */ /* 0x000fe2000f8e0006 */
[----:B------:R-:W-:Y:S01]  /*1710*/  LEA.HI R11, R9, R9, RZ, 0x1 ;  /* 0x00000009090b7211 */ /* 0x000fe200078f08ff */
[----:B------:R-:W-:Y:S01]  /*1720*/  USHF.L.U64.HI UR19, UR10, 0x7, UR11 ;  /* 0x000000070a137899 */ /* 0x000fe2000801020b */
[----:B------:R-:W-:Y:S01]  /*1730*/  ISETP.GE.AND P5, PT, R2, UR15, PT ;  /* 0x0000000f02007c0c */ /* 0x000fe2000bfa6270 */
[----:B------:R1:W-:Y:S01]  /*1740*/  STL.64 [R1+0x18], R186 ;  /* 0x000018ba01007387 */ /* 0x0003e20000100a00 */
[----:B------:R-:W-:Y:S01]  /*1750*/  LOP3.LUT R2, R11, 0x7fffffe, RZ, 0xc0, !PT ;  /* 0x07fffffe0b027812 */ /* 0x000fe200078ec0ff */
[----:B------:R-:W-:Y:S01]  /*1760*/  UIMAD UR25, UR19, UR16, URZ ;  /* 0x00000010131972a4 */ /* 0x000fe2000f8e023f */
[--C-:B------:R-:W-:Y:S01]  /*1770*/  SHF.R.S32.HI R4, RZ, 0x1, R18.reuse ;  /* 0x00000001ff047819 */ /* 0x100fe20000011412 */
[----:B------:R1:W-:Y:S01]  /*1780*/  STL.64 [R1+0x28], R22 ;  /* 0x0000281601007387 */ /* 0x0003e20000100a00 */
[----:B------:R-:W-:Y:S01]  /*1790*/  SHF.R.S32.HI R0, RZ, 0x1f, R18 ;  /* 0x0000001fff007819 */ /* 0x000fe20000011412 */
[----:B------:R-:W-:Y:S01]  /*17a0*/  IMAD.IADD R9, R9, 0x1, -R2 ;  /* 0x0000000109097824 */ /* 0x000fe200078e0a02 */
[----:B------:R-:W-:Y:S01]  /*17b0*/  UIMAD UR25, UR27, UR20, UR25 ;  /* 0x000000141b1972a4 */ /* 0x000fe2000f8e0219 */
[----:B------:R-:W-:Y:S01]  /*17c0*/  IMAD.U32 R2, RZ, RZ, UR16 ;  /* 0x00000010ff027e24 */ /* 0x000fe2000f8e00ff */
[----:B------:R-:W-:-:S02]  /*17d0*/  LEA.HI R0, R0, R4, RZ, 0x2 ;  /* 0x0000000400007211 */ /* 0x000fc400078f10ff */
[----:B------:R-:W-:Y:S01]  /*17e0*/  ISETP.GE.AND P6, PT, R19, UR15, PT ;  /* 0x0000000f13007c0c */ /* 0x000fe2000bfc6270 */
[----:B------:R-:W-:Y:S01]  /*17f0*/  IMAD.WIDE.U32 R2, R2, UR20, R186 ;  /* 0x0000001402027c25 */ /* 0x000fe2000f8e00ba */
[----:B------:R-:W-:-:S03]  /*1800*/  LOP3.LUT R5, R0, 0xfffffffc, RZ, 0xc0, !PT ;  /* 0xfffffffc00057812 */ /* 0x000fc600078ec0ff */
[----:B------:R-:W-:Y:S02]  /*1810*/  IMAD R0, R8, UR6, RZ ;  /* 0x0000000608007c24 */ /* 0x000fe4000f8e02ff */
[----:B------:R-:W-:Y:S01]  /*1820*/  IMAD.IADD R12, R4, 0x1, -R5 ;  /* 0x00000001040c7824 */ /* 0x000fe200078e0a05 */
[----:B------:R-:W-:Y:S01]  /*1830*/  IADD3 R5, R3, UR25, RZ ;  /* 0x0000001903057c10 */ /* 0x000fe2000fffe0ff */
[----:B------:R-:W-:Y:S01]  /*1840*/  IMAD R8, R17, UR7, R0 ;  /* 0x0000000711087c24 */ /* 0x000fe2000f8e0200 */
[----:B------:R-:W-:Y:S06]  /*1850*/  @P0 BRA `(.L_x_67) ;  /* 0x0000000000340947 */ /* 0x000fec0003800000 */
[----:B------:R-:W-:Y:S02]  /*1860*/  ULDC UR6, c[0x0][0x2d0] ;  /* 0x0000b40000067ab9 */ /* 0x000fe40000000800 */
[----:B------:R-:W-:-:S13]  /*1870*/  ISETP.GE.AND P0, PT, R188, UR6, PT ;  /* 0x00000006bc007c0c */ /* 0x000fda000bf06270 */
[----:B------:R4:W-:Y:S04]  /*1880*/  @P0 STS [R225+0x2000], RZ ;  /* 0x002000ffe1000388 */ /* 0x0009e80000000800 */
[----:B------:R4:W-:Y:S04]  /*1890*/  @P0 STS [R225+0x2004], RZ ;  /* 0x002004ffe1000388 */ /* 0x0009e80000000800 */
[----:B------:R4:W-:Y:S01]  /*18a0*/  @P0 STS.64 [R225+0x2008], RZ ;  /* 0x002008ffe1000388 */ /* 0x0009e20000000a00 */
[----:B------:R-:W-:Y:S05]  /*18b0*/  @P0 BRA `(.L_x_67) ;  /* 0x00000000001c0947 */ /* 0x000fea0003800000 */
[----:B------:R-:W-:Y:S02]  /*18c0*/  ULDC.64 UR6, c[0x0][0x218] ;  /* 0x0000860000067ab9 */ /* 0x000fe40000000a00 */
[----:B------:R-:W-:-:S04]  /*18d0*/  LEA R6, P0, R2, UR6, 0x1 ;  /* 0x0000000602067c11 */ /* 0x000fc8000f8008ff */
[----:B------:R-:W-:-:S05]  /*18e0*/  LEA.HI.X R7, R2, UR7, R5, 0x1, P0 ;  /* 0x0000000702077c11 */ /* 0x000fca00080f0c05 */
[----:B------:R-:W-:Y:S01]  /*18f0*/  @!PT LDS RZ, [RZ] ;  /* 0x00000000fffff984 */ /* 0x000fe20000000800 */
[----:B------:R-:W-:Y:S01]  /*1900*/  @!PT LDS RZ, [RZ] ;  /* 0x00000000fffff984 */ /* 0x000fe20000000800 */
[----:B------:R-:W-:Y:S01]  /*1910*/  @!PT LDS RZ, [RZ] ;  /* 0x00000000fffff984 */ /* 0x000fe20000000800 */
[----:B------:R1:W-:Y:S04]  /*1920*/  LDGSTS.E.BYPASS.LTC128B.128 [R225+0x2000], desc[UR22][R6.64] ;  /* 0x0200000006e17fae */ /* 0x0003e8000b901d56 */
.L_x_67:
[----:B------:R-:W-:Y:S05]  /*1930*/  BSYNC B0 ;  /* 0x0000000000007941 */ /* 0x000fea0003800000 */
.L_x_66:
[----:B------:R-:W-:Y:S01]  /*1940*/  USHF.L.U64.HI UR25, UR10, 0x5, UR11 ;  /* 0x000000050a197899 */ /* 0x000fe2000801020b */
[----:B------:R-:W-:Y:S01]  /*1950*/  BSSY B0, `(.L_x_68) ;  /* 0x0000011000007945 */ /* 0x000fe20003800000 */
[----:B------:R-:W-:Y:S01]  /*1960*/  USHF.L.U32 UR26, UR10, 0x5, URZ ;  /* 0x000000050a1a7899 */ /* 0x000fe2000800063f */
[----:B------:R-:W-:Y:S02]  /*1970*/  SHF.R.S32.HI R10, RZ, 0x1, R11 ;  /* 0x00000001ff0a7819 */ /* 0x000fe4000001140b */
[----:B------:R-:W-:Y:S05]  /*1980*/  @P4 BRA `(.L_x_69) ;  /* 0x0000000000344947 */ /* 0x000fea0003800000 */
[----:B------:R-:W-:Y:S02]  /*1990*/  ULDC UR6, c[0x0][0x2d0] ;  /* 0x0000b40000067ab9 */ /* 0x000fe40000000800 */
[----:B------:R-:W-:-:S13]  /*19a0*/  ISETP.GE.AND P0, PT, R188, UR6, PT ;  /* 0x00000006bc007c0c */ /* 0x000fda000bf06270 */
[----:B------:R1:W-:Y:S01]  /*19b0*/  @P0 STS.128 [R225+0x2800], RZ ;  /* 0x002800ffe1000388 */ /* 0x0003e20000000c00 */
[----:B------:R-:W-:Y:S05]  /*19c0*/  @P0 BRA `(.L_x_69) ;  /* 0x0000000000240947 */ /* 0x000fea0003800000 */
[----:B------:R-:W-:Y:S01]  /*19d0*/  IADD3 R0, P0, R2, UR26, RZ ;  /* 0x0000001a02007c10 */ /* 0x000fe2000ff1e0ff */
[----:B------:R-:W-:-:S03]  /*19e0*/  ULDC.64 UR6, c[0x0][0x218] ;  /* 0x0000860000067ab9 */ /* 0x000fc60000000a00 */
[----:B-1----:R-:W-:Y:S02]  /*19f0*/  IADD3.X R7, R5, UR25, RZ, P0, !PT ;  /* 0x0000001905077c10 */ /* 0x002fe400087fe4ff */
[----:B------:R-:W-:-:S04]  /*1a00*/  LEA R6, P0, R0, UR6, 0x1 ;  /* 0x0000000600067c11 */ /* 0x000fc8000f8008ff */
[----:B------:R-:W-:-:S05]  /*1a10*/  LEA.HI.X R7, R0, UR7, R7, 0x1, P0 ;  /* 0x0000000700077c11 */ /* 0x000fca00080f0c07 */
[----:B------:R-:W-:Y:S01]  /*1a20*/  @!PT LDS RZ, [RZ] ;  /* 0x00000000fffff984 */ /* 0x000fe20000000800 */
[----:B------:R-:W-:Y:S01]  /*1a30*/  @!PT LDS RZ, [RZ] ;  /* 0x00000000fffff984 */ /* 0x000fe20000000800 */
[----:B------:R-:W-:Y:S01]  /*1a40*/  @!PT LDS RZ, [RZ] ;  /* 0x00000000fffff984 */ /* 0x000fe20000000800 */
[----:B------:R1:W-:Y:S04]  /*1a50*/  LDGSTS.E.BYPASS.LTC128B.128 [R225+0x2800], desc[UR22][R6.64] ;  /* 0x0280000006e17fae */ /* 0x0003e8000b901d56 */
.L_x_69:
[----:B------:R-:W-:Y:S05]  /*1a60*/  BSYNC B0 ;  /* 0x0000000000007941 */ /* 0x000fea0003800000 */
.L_x_68:
[----:B------:R-:W-:Y:S04]  /*1a70*/  BSSY B0, `(.L_x_70) ;  /* 0x0000012000007945 */ /* 0x000fe80003800000 */
[----:B------:R-:W-:Y:S05]  /*1a80*/  @P3 BRA `(.L_x_71) ;  /* 0x0000000000403947 */ /* 0x000fea0003800000 */
[----:B------:R-:W-:Y:S02]  /*1a90*/  ULDC UR6, c[0x0][0x2d0] ;  /* 0x0000b40000067ab9 */ /* 0x000fe40000000800 */
[----:B------:R-:W-:-:S13]  /*1aa0*/  ISETP.GE.AND P0, PT, R188, UR6, PT ;  /* 0x00000006bc007c0c */ /* 0x000fda000bf06270 */
[----:B------:R1:W-:Y:S01]  /*1ab0*/  @P0 STS.128 [R225+0x3000], RZ ;  /* 0x003000ffe1000388 */ /* 0x0003e20000000c00 */
[----:B------:R-:W-:Y:S05]  /*1ac0*/  @P0 BRA `(.L_x_71) ;  /* 0x0000000000300947 */ /* 0x000fea0003800000 */
[----:B------:R-:W-:Y:S01]  /*1ad0*/  IMAD.U32 R0, RZ, RZ, UR10 ;  /* 0x0000000aff007e24 */ /* 0x000fe2000f8e00ff */
[----:B------:R-:W-:Y:S01]  /*1ae0*/  ULDC.64 UR6, c[0x0][0x218] ;  /* 0x0000860000067ab9 */ /* 0x000fe20000000a00 */
[----:B-1----:R-:W-:Y:S02]  /*1af0*/  IMAD.U32 R7, RZ, RZ, UR10 ;  /* 0x0000000aff077e24 */ /* 0x002fe4000f8e00ff */
[----:B------:R-:W-:Y:S01]  /*1b00*/  IMAD.U32 R6, RZ, RZ, UR11 ;  /* 0x0000000bff067e24 */ /* 0x000fe2000f8e00ff */
[----:B------:R-:W-:-:S04]  /*1b10*/  LEA R0, P0, R0, R2, 0x6 ;  /* 0x0000000200007211 */ /* 0x000fc800078030ff */
[----:B------:R-:W-:Y:S02]  /*1b20*/  LEA.HI.X R7, R7, R5, R6, 0x6, P0 ;  /* 0x0000000507077211 */ /* 0x000fe400000f3406 */
[----:B------:R-:W-:-:S04]  /*1b30*/  LEA R6, P0, R0, UR6, 0x1 ;  /* 0x0000000600067c11 */ /* 0x000fc8000f8008ff */
[----:B------:R-:W-:-:S05]  /*1b40*/  LEA.HI.X R7, R0, UR7, R7, 0x1, P0 ;  /* 0x0000000700077c11 */ /* 0x000fca00080f0c07 */
[----:B------:R-:W-:Y:S01]  /*1b50*/  @!PT LDS RZ, [RZ] ;  /* 0x00000000fffff984 */ /* 0x000fe20000000800 */
[----:B------:R-:W-:Y:S01]  /*1b60*/  @!PT LDS RZ, [RZ] ;  /* 0x00000000fffff984 */ /* 0x000fe20000000800 */
[----:B------:R-:W-:Y:S01]  /*1b70*/  @!PT LDS RZ, [RZ] ;  /* 0x00000000fffff984 */ /* 0x000fe20000000800 */
[----:B------:R1:W-:Y:S04]  /*1b80*/  LDGSTS.E.BYPASS.LTC128B.128 [R225+0x3000], desc[UR22][R6.64] ;  /* 0x0300000006e17fae */ /* 0x0003e8000b901d56 */
.L_x_71:
[----:B------:R-:W-:Y:S05]  /*1b90*/  BSYNC B0 ;  /* 0x0000000000007941 */ /* 0x000fea0003800000 */
.L_x_70:
[----:B------:R-:W-:Y:S04]  /*1ba0*/  BSSY B0, `(.L_x_72) ;  /* 0x0000012000007945 */ /* 0x000fe80003800000 */
[----:B------:R-:W-:Y:S05]  /*1bb0*/  @P6 BRA `(.L_x_73) ;  /* 0x0000000000406947 */ /* 0x000fea0003800000 */
[----:B------:R-:W-:Y:S02]  /*1bc0*/  ULDC UR6, c[0x0][0x2d0] ;  /* 0x0000b40000067ab9 */ /* 0x000fe40000000800 */
[----:B------:R-:W-:-:S13]  /*1bd0*/  ISETP.GE.AND P0, PT, R188, UR6, PT ;  /* 0x00000006bc007c0c */ /* 0x000fda000bf06270 */
[----:B------:R1:W-:Y:S01]  /*1be0*/  @P0 STS.128 [R225+0x3800], RZ ;  /* 0x003800ffe1000388 */ /* 0x0003e20000000c00 */
[----:B------:R-:W-:Y:S05]  /*1bf0*/  @P0 BRA `(.L_x_73) ;  /* 0x0000000000300947 */ /* 0x000fea0003800000 */
[----:B------:R-:W-:Y:S01]  /*1c00*/  MOV R4, R2 ;  /* 0x0000000200047202 */ /* 0x000fe20000000f00 */
[----:B------:R-:W-:Y:S01]  /*1c10*/  IMAD.U32 R3, RZ, RZ, UR10 ;  /* 0x0000000aff037e24 */ /* 0x000fe2000f8e00ff */
[----:B------:R-:W-:Y:S01]  /*1c20*/  UIMAD UR28, UR11, 0x60, URZ ;  /* 0x000000600b1c78a4 */ /* 0x000fe2000f8e023f */
[----:B------:R-:W-:Y:S02]  /*1c30*/  ULDC.64 UR6, c[0x0][0x218] ;  /* 0x0000860000067ab9 */ /* 0x000fe40000000a00 */
[----:B------:R-:W-:-:S04]  /*1c40*/  IMAD.WIDE.U32 R2, R3, 0x60, R4 ;  /* 0x0000006003027825 */ /* 0x000fc800078e0004 */
[----:B------:R-:W-:Y:S01]  /*1c50*/  VIADD R0, R3, UR28 ;  /* 0x0000001c03007c36 */ /* 0x000fe20008000000 */
[----:B------:R-:W-:-:S04]  /*1c60*/  LEA R4, P0, R2, UR6, 0x1 ;  /* 0x0000000602047c11 */ /* 0x000fc8000f8008ff */
[----:B------:R-:W-:-:S05]  /*1c70*/  LEA.HI.X R5, R2, UR7, R0, 0x1, P0 ;  /* 0x0000000702057c11 */ /* 0x000fca00080f0c00 */
[----:B------:R-:W-:Y:S01]  /*1c80*/  @!PT LDS RZ, [RZ] ;  /* 0x00000000fffff984 */ /* 0x000fe20000000800 */
[----:B------:R-:W-:Y:S01]  /*1c90*/  @!PT LDS RZ, [RZ] ;  /* 0x00000000fffff984 */ /* 0x000fe20000000800 */
[----:B------:R-:W-:Y:S01]  /*1ca0*/  @!PT LDS RZ, [RZ] ;  /* 0x00000000fffff984 */ /* 0x000fe20000000800 */
[----:B------:R1:W-:Y:S04]  /*1cb0*/  LDGSTS.E.BYPASS.LTC128B.128 [R225+0x3800], desc[UR22][R4.64] ;  /* 0x0380000004e17fae */ /* 0x0003e8000b901d56 */
.L_x_73:
[----:B------:R-:W-:Y:S05]  /*1cc0*/  BSYNC B0 ;  /* 0x0000000000007941 */ /* 0x000fea0003800000 */
.L_x_72:
[----:B------:R-:W0:Y:S01]  /*1cd0*/  LDGDEPBAR ;  /* 0x00000000000079af */ /* 0x000e220000000000 */
[----:B------:R-:W-:Y:S01]  /*1ce0*/  IMAD.SHL.U32 R0, R10, 0x40, RZ ;  /* 0x000000400a007824 */ /* 0x000fe200078e00ff */
[----:B-1----:R-:W-:Y:S01]  /*1cf0*/  LEA R7, R16, R9, 0x3 ;  /* 0x0000000910077211 */ /* 0x002fe200078e18ff */
[----:B------:R-:W-:Y:S01]  /*1d00*/  IMAD.SHL.U32 R3, R15, 0x20, RZ ;  /* 0x000000200f037824 */ /* 0x000fe200078e00ff */
[----:B------:R-:W-:Y:S01]  /*1d10*/  USHF.L.U64.HI UR21, UR8, 0x7, UR9 ;  /* 0x0000000708157899 */ /* 0x000fe20008010209 */
[----:B------:R-:W-:Y:S01]  /*1d20*/  IMAD.SHL.U32 R2, R12, 0x40, RZ ;  /* 0x000000400c027824 */ /* 0x000fe200078e00ff */
[----:B------:R-:W-:Y:S01]  /*1d30*/  LOP3.LUT R0, R0, 0xc0, RZ, 0xc0, !PT ;  /* 0x000000c000007812 */ /* 0x000fe200078ec0ff */
[----:B------:R-:W-:Y:S01]  /*1d40*/  IMAD.SHL.U32 R5, R21, 0x8, RZ ;  /* 0x0000000815057824 */ /* 0x000fe200078e00ff */
[----:B------:R-:W-:Y:S01]  /*1d50*/  LOP3.LUT R9, R3, 0xffffff00, RZ, 0xc0, !PT ;  /* 0xffffff0003097812 */ /* 0x000fe200078ec0ff */
[----:B------:R-:W-:Y:S01]  /*1d60*/  IMAD.SHL.U32 R4, R16, 0x8, RZ ;  /* 0x0000000810047824 */ /* 0x000fe200078e00ff */
[----:B------:R-:W-:Y:S01]  /*1d70*/  LOP3.LUT R2, R2, 0xc0, RZ, 0xc0, !PT ;  /* 0x000000c002027812 */ /* 0x000fe200078ec0ff */
[----:B------:R-:W-:Y:S01]  /*1d80*/  USHF.L.U32 UR28, UR8, 0x7, URZ ;  /* 0x00000007081c7899 */ /* 0x000fe2000800063f */
[----:B------:R-:W-:Y:S01]  /*1d90*/  LOP3.LUT R3, R0, 0x8, R5, 0xf8, !PT ;  /* 0x0000000800037812 */ /* 0x000fe200078ef805 */
[----:B------:R-:W-:Y:S01]  /*1da0*/  UIMAD UR6, UR21, UR16, URZ ;  /* 0x00000010150672a4 */ /* 0x000fe2000f8e023f */
[----:B------:R-:W-:Y:S01]  /*1db0*/  SHF.R.U32.HI R0, RZ, 0x3, R0 ;  /* 0x00000003ff007819 */ /* 0x000fe20000011600 */
[----:B------:R-:W-:Y:S01]  /*1dc0*/  BSSY B0, `(.L_x_74) ;  /* 0x0000027000007945 */ /* 0x000fe20003800000 */
[----:B------:R-:W-:Y:S01]  /*1dd0*/  LOP3.LUT R6, R2, 0x8, R4, 0xf8, !PT ;  /* 0x0000000802067812 */ /* 0x000fe200078ef804 */
[----:B------:R-:W-:Y:S01]  /*1de0*/  IMAD R4, R20, 0x200, R9 ;  /* 0x0000020014047824 */ /* 0x000fe200078e0209 */
[----:B------:R-:W-:Y:S01]  /*1df0*/  SHF.R.U32.HI R5, RZ, 0x3, R2 ;  /* 0x00000003ff057819 */ /* 0x000fe20000011602 */
[----:B------:R-:W-:Y:S01]  /*1e00*/  UIMAD UR6, UR27, UR28, UR6 ;  /* 0x0000001c1b0672a4 */ /* 0x000fe2000f8e0206 */
[----:B------:R-:W-:Y:S01]  /*1e10*/  LOP3.LUT R2, R3, R0, RZ, 0x3c, !PT ;  /* 0x0000000003027212 */ /* 0x000fe200078e3cff */
[----:B------:R-:W-:Y:S01]  /*1e20*/  IMAD.U32 R0, RZ, RZ, UR24 ;  /* 0x00000018ff007e24 */ /* 0x000fe2000f8e00ff */
[----:B------:R-:W-:Y:S01]  /*1e30*/  LOP3.LUT R155, R6, R5, RZ, 0x3c, !PT ;  /* 0x00000005069b7212 */ /* 0x000fe200078e3cff */
[----:B------:R-:W-:-:S04]  /*1e40*/  DEPBAR.LE SB0, 0x0 ;  /* 0x000080000000791a */ /* 0x000fc80000000000 */
[----:B------:R-:W-:Y:S01]  /*1e50*/  BAR.SYNC.DEFER_BLOCKING 0x0 ;  /* 0x0000000000007b1d */ /* 0x000fe20000010000 */
[----:B------:R-:W-:Y:S02]  /*1e60*/  LEA R3, R120, R4, 0x5 ;  /* 0x0000000478037211 */ /* 0x000fe400078e28ff */
[----:B------:R-:W-:Y:S01]  /*1e70*/  IADD3 R4, R0, -UR14, R13 ;  /* 0x8000000e00047c10 */ /* 0x000fe2000fffe00d */
[----:B------:R-:W-:Y:S01]  /*1e80*/  IMAD.U32 R0, R7, 0x20, R2 ;  /* 0x0000002007007824 */ /* 0x000fe200078e0002 */
[----:B------:R-:W-:Y:S01]  /*1e90*/  IADD3 R247, R23, R8, RZ ;  /* 0x0000000817f77210 */ /* 0x000fe20007ffe0ff */
[----:B------:R-:W-:Y:S01]  /*1ea0*/  IMAD.IADD R2, R155, 0x1, R3 ;  /* 0x000000019b027824 */ /* 0x000fe200078e0203 */
[----:B------:R-:W-:Y:S01]  /*1eb0*/  MOV R246, R22 ;  /* 0x0000001600f67202 */ /* 0x000fe20000000f00 */
[----:B------:R-:W-:Y:S01]  /*1ec0*/  IMAD.U32 R3, RZ, RZ, UR16 ;  /* 0x00000010ff037e24 */ /* 0x000fe2000f8e00ff */
[----:B------:R-:W-:Y:S01]  /*1ed0*/  ISETP.GE.AND P0, PT, R19, UR15, PT ;  /* 0x0000000f13007c0c */ /* 0x000fe2000bf06270 */
[----:B------:R-:W-:Y:S01]  /*1ee0*/  VIADD R11, R4, UR18 ;  /* 0x00000012040b7c36 */ /* 0x000fe20008000000 */
[----:B------:R-:W-:Y:S01]  /*1ef0*/  LEA R215, R2, UR4, 0x1 ;  /* 0x0000000402d77c11 */ /* 0x000fe2000f8e08ff */
[----:B------:R-:W-:-:S04]  /*1f00*/  IMAD.WIDE.U32 R2, R3, UR28, R246 ;  /* 0x0000001c03027c25 */ /* 0x000fc8000f8e00f6 */
[----:B------:R-:W-:Y:S01]  /*1f10*/  VIADD R5, R3, UR6 ;  /* 0x0000000603057c36 */ /* 0x000fe20008000000 */
[----:B------:R1:W-:Y:S04]  /*1f20*/  @P5 STS [R225+0x4000], RZ ;  /* 0x004000ffe1005388 */ /* 0x0003e80000000800 */
[----:B------:R1:W-:Y:S04]  /*1f30*/  @P5 STS [R225+0x4004], RZ ;  /* 0x004004ffe1005388 */ /* 0x0003e80000000800 */
[----:B------:R1:W-:Y:S01]  /*1f40*/  @P5 STS.64 [R225+0x4008], RZ ;  /* 0x004008ffe1005388 */ /* 0x0003e20000000a00 */
[----:B------:R-:W-:Y:S05]  /*1f50*/  @P5 BRA `(.L_x_75) ;  /* 0x0000000000345947 */ /* 0x000fea0003800000 */
        /* <DEDUP_REMOVED lines=13> */
.L_x_75:
[----:B------:R-:W-:Y:S05]  /*2030*/  BSYNC B0 ;  /* 0x0000000000007941 */ /* 0x000fea0003800000 */
.L_x_74:
[----:B------:R1:W-:Y:S01]  /*2040*/  @P2 STS.128 [R225+0x4800], RZ ;  /* 0x004800ffe1002388 */ /* 0x0003e20000000c00 */
[----:B------:R-:W-:Y:S01]  /*2050*/  USHF.L.U64.HI UR18, UR8, 0x5, UR9 ;  /* 0x0000000508127899 */ /* 0x000fe20008010209 */
[----:B------:R-:W-:Y:S01]  /*2060*/  BSSY B0, `(.L_x_76) ;  /* 0x0000011000007945 */ /* 0x000fe20003800000 */
[----:B------:R-:W-:Y:S01]  /*2070*/  USHF.L.U32 UR27, UR8, 0x5, URZ ;  /* 0x00000005081b7899 */ /* 0x000fe2000800063f */
[----:B------:R-:W-:Y:S02]  /*2080*/  LEA R212, R0, UR4, 0x1 ;  /* 0x0000000400d47c11 */ /* 0x000fe4000f8e08ff */
        /* <DEDUP_REMOVED lines=14> */
.L_x_77:
[----:B------:R-:W-:Y:S05]  /*2170*/  BSYNC B0 ;  /* 0x0000000000007941 */ /* 0x000fea0003800000 */
.L_x_76:
[----:B------:R1:W-:Y:S01]  /*2180*/  @P1 STS.128 [R225+0x5000], RZ ;  /* 0x005000ffe1001388 */ /* 0x0003e20000000c00 */
        /* <DEDUP_REMOVED lines=18> */
.L_x_79:
[----:B------:R-:W-:Y:S05]  /*22b0*/  BSYNC B0 ;  /* 0x0000000000007941 */ /* 0x000fea0003800000 */
.L_x_78:
[----:B------:R1:W-:Y:S01]  /*22c0*/  @P0 STS.128 [R225+0x5800], RZ ;  /* 0x005800ffe1000388 */ /* 0x0003e20000000c00 */
        /* <DEDUP_REMOVED lines=18> */
.L_x_81:
[----:B------:R-:W-:Y:S05]  /*23f0*/  BSYNC B0 ;  /* 0x0000000000007941 */ /* 0x000fea0003800000 */
.L_x_80:
[----:B------:R-:W-:Y:S01]  /*2400*/  LDSM.16.M88.4 R28, [R212+0x2400] ;  /* 0x00240000d41c783b */ /* 0x000fe20000000200 */
[----:B------:R-:W-:Y:S01]  /*2410*/  LOP3.LUT P0, RZ, R10, 0x2, RZ, 0xc0, !PT ;  /* 0x000000020aff7812 */ /* 0x000fe2000780c0ff */
[----:B------:R-:W-:Y:S01]  /*2420*/  IMAD.MOV.U32 R0, RZ, RZ, 0x10 ;  /* 0x00000010ff007424 */ /* 0x000fe200078e00ff */
[----:B------:R-:W-:Y:S01]  /*2430*/  LOP3.LUT P1, RZ, R12, 0x2, RZ, 0xc0, !PT ;  /* 0x000000020cff7812 */ /* 0x000fe2000782c0ff */
[----:B------:R-:W5:Y:S01]  /*2440*/  LDSM.16.M88.4 R16, [R215+0x1000] ;  /* 0x00100000d710783b */ /* 0x000f620000000200 */
[C---:B-1----:R-:W-:Y:S01]  /*2450*/  VIADD R2, R212.reuse, 0x2000 ;  /* 0x00002000d4027836 */ /* 0x042fe20000000000 */
[----:B------:R-:W-:Y:S01]  /*2460*/  VIMNMX R8, R11, UR24, PT ;  /* 0x000000180b087c48 */ /* 0x000fe2000bfe0100 */
[----:B------:R-:W-:Y:S01]  /*2470*/  VIADD R217, R212, 0x2020 ;  /* 0x00002020d4d97836 */ /* 0x000fe20000000000 */
[----:B------:R-:W1:Y:S01]  /*2480*/  LDSM.16.M88.4 R20, [R215] ;  /* 0x00000000d714783b */ /* 0x000e620000000200 */
[----:B------:R-:W-:Y:S01]  /*2490*/  SEL R0, R0, 0xfffffff0, !P1 ;  /* 0xfffffff000007807 */ /* 0x000fe20004800000 */
[----:B------:R-:W-:Y:S01]  /*24a0*/  IMAD.SHL.U32 R3, R121, 0x2, RZ ;  /* 0x0000000279037824 */ /* 0x000fe200078e00ff */
[----:B------:R-:W-:Y:S01]  /*24b0*/  UISETP.GE.AND UP0, UPT, UR17, 0x2, UPT ;  /* 0x000000021100788c */ /* 0x000fe2000bf06270 */
[----:B------:R-:W-:Y:S01]  /*24c0*/  LDSM.16.M88.4 R100, [R212+0x3400] ;  /* 0x00340000d464783b */ /* 0x000fe20000000200 */
[----:B------:R-:W-:-:S02]  /*24d0*/  IMAD R163, R120, 0x20, R9 ;  /* 0x0000002078a37824 */ /* 0x000fc400078e0209 */
[----:B------:R-:W-:Y:S01]  /*24e0*/  IMAD R216, R0, 0x2, R215 ;  /* 0x0000000200d87824 */ /* 0x000fe200078e02d7 */
[----:B------:R-:W2:Y:S01]  /*24f0*/  LDSM.16.M88.4 R96, [R212+0x2000] ;  /* 0x00200000d460783b */ /* 0x000ea20000000200 */
[----:B------:R-:W-:Y:S01]  /*2500*/  @P0 VIADD R217, R2, 0xffffffe0 ;  /* 0xffffffe002d90836 */ /* 0x000fe20000000000 */
[----:B------:R-:W-:Y:S01]  /*2510*/  LOP3.LUT R3, R3, 0x6, RZ, 0xc0, !PT ;  /* 0x0000000603037812 */ /* 0x000fe200078ec0ff */
[----:B------:R-:W-:Y:S01]  /*2520*/  IMAD.U32 R2, RZ, RZ, UR16 ;  /* 0x00000010ff027e24 */ /* 0x000fe2000f8e00ff */
[----:B------:R-:W-:Y:S01]  /*2530*/  LDSM.16.M88.4 R4, [R216+0x1000] ;  /* 0x00100000d804783b */ /* 0x000fe20000000200 */
[----:B------:R-:W-:Y:S02]  /*2540*/  IMAD.MOV.U32 R9, RZ, RZ, 0x8 ;  /* 0x00000008ff097424 */ /* 0x000fe400078e00ff */
[----:B------:R-:W-:Y:S01]  /*2550*/  IMAD R2, R2, 0x80, R3 ;  /* 0x0000008002027824 */ /* 0x000fe200078e0203 */
[----:B------:R-:W3:Y:S01]  /*2560*/  LDSM.16.M88.4 R36, [R217+0x400] ;  /* 0x00040000d924783b */ /* 0x000ee20000000200 */
[----:B------:R-:W-:Y:S01]  /*2570*/  IMAD.MOV.U32 R10, RZ, RZ, 0x40 ;  /* 0x00000040ff0a7424 */ /* 0x000fe200078e00ff */
[----:B------:R-:W-:Y:S01]  /*2580*/  VIADDMNMX R9, R11, R9, UR24, PT ;  /* 0x000000180b097e46 */ /* 0x000fe2000b800109 */
[----:B------:R-:W-:Y:S01]  /*2590*/  IMAD.MOV.U32 R3, RZ, RZ, 0x48 ;  /* 0x00000048ff037424 */ /* 0x000fe200078e00ff */
[----:B------:R-:W4:Y:S01]  /*25a0*/  LDSM.16.M88.4 R12, [R216] ;  /* 0x00000000d80c783b */ /* 0x000f220000000200 */
[----:B------:R-:W-:Y:S01]  /*25b0*/  VIADD R224, R217, 0x400 ;  /* 0x00000400d9e07836 */ /* 0x000fe20000000000 */
[----:B------:R-:W-:Y:S01]  /*25c0*/  VIADDMNMX R10, R11, R10, UR24, PT ;  /* 0x000000180b0a7e46 */ /* 0x000fe2000b80010a */
[----:B------:R-:W-:Y:S01]  /*25d0*/  VIADD R223, R217, 0x800 ;  /* 0x00000800d9df7836 */ /* 0x000fe20000000000 */
[----:B------:R-:W4:Y:S01]  /*25e0*/  LDSM.16.M88.4 R40, [R212+0x2c00] ;  /* 0x002c0000d428783b */ /* 0x000f220000000200 */
[----:B------:R-:W-:Y:S01]  /*25f0*/  VIADDMNMX R11, R11, R3, UR24, PT ;  /* 0x000000180b0b7e46 */ /* 0x000fe2000b800103 */
[----:B------:R-:W-:-:S02]  /*2600*/  VIADD R3, R2, 0x8 ;  /* 0x0000000802037836 */ /* 0x000fc40000000000 */
[----:B------:R-:W4:Y:S01]  /*2610*/  LDSM.16.M88.4 R68, [R212+0x3000] ;  /* 0x00300000d444783b */ /* 0x000f220000000200 */
[----:B------:R-:W-:Y:S02]  /*2620*/  VIADD R222, R217, 0xc00 ;  /* 0x00000c00d9de7836 */ /* 0x000fe40000000000 */
[C---:B------:R-:W-:Y:S01]  /*2630*/  ISETP.GE.AND P3, PT, R3.reuse, R11, PT ;  /* 0x0000000b0300720c */ /* 0x040fe20003f66270 */
[----:B------:R-:W4:Y:S01]  /*2640*/  LDSM.16.M88.4 R32, [R212+0x2800] ;  /* 0x00280000d420783b */ /* 0x000f220000000200 */
[----:B------:R-:W-:Y:S01]  /*2650*/  ISETP.GE.AND P4, PT, R3, R10, PT ;  /* 0x0000000a0300720c */ /* 0x000fe20003f86270 */
[C---:B------:R-:W-:Y:S01]  /*2660*/  VIADD R221, R217.reuse, 0x1000 ;  /* 0x00001000d9dd7836 */ /* 0x040fe20000000000 */
[-C--:B-----5:R-:W-:Y:S01]  /*2670*/  HMMA.16816.F32 R44, R16, R28.reuse, RZ ;  /* 0x0000001c102c723c */ /* 0x0a0fe200000018ff */
[----:B------:R-:W5:Y:S01]  /*2680*/  LDSM.16.M88.4 R104, [R217+0x1400] ;  /* 0x00140000d968783b */ /* 0x000f620000000200 */
[C---:B------:R-:W-:Y:S02]  /*2690*/  VIADD R220, R217.reuse, 0x1400 ;  /* 0x00001400d9dc7836 */ /* 0x040fe40000000000 */
[C---:B------:R-:W-:Y:S01]  /*26a0*/  VIADD R219, R217.reuse, 0x1800 ;  /* 0x00001800d9db7836 */ /* 0x040fe20000000000 */
[----:B------:R-:W5:Y:S01]  /*26b0*/  LDSM.16.M88.4 R108, [R217] ;  /* 0x00000000d96c783b */ /* 0x000f620000000200 */
[----:B-1----:R-:W-:Y:S01]  /*26c0*/  HMMA.16816.F32 R24, R20, R28, RZ ;  /* 0x0000001c1418723c */ /* 0x002fe200000018ff */
[----:B------:R-:W-:-:S02]  /*26d0*/  VIADD R218, R217, 0x1c00 ;  /* 0x00001c00d9da7836 */ /* 0x000fc40000000000 */
[----:B------:R-:W1:Y:S03]  /*26e0*/  LDSM.16.M88.4 R80, [R217+0xc00] ;  /* 0x000c0000d950783b */ /* 0x000e660000000200 */
[----:B--2---:R-:W-:Y:S01]  /*26f0*/  HMMA.16816.F32 R64, R16, R98, RZ ;  /* 0x000000621040723c */ /* 0x004fe200000018ff */
[----:B------:R-:W2:Y:S04]  /*2700*/  LDSM.16.M88.4 R92, [R217+0x1000] ;  /* 0x00100000d95c783b */ /* 0x000ea80000000200 */
[----:B------:R-:W0:Y:S01]  /*2710*/  LDGDEPBAR ;  /* 0x00000000000079af */ /* 0x000e220000000000 */
[----:B------:R-:W-:Y:S06]  /*2720*/  HMMA.16816.F32 R48, R20, R100, RZ ;  /* 0x000000641430723c */ /* 0x000fec00000018ff */
[----:B---3--:R-:W-:Y:S06]  /*2730*/  HMMA.16816.F32 R112, R4, R36, R44 ;  /* 0x000000240470723c */ /* 0x008fec000000182c */
[----:B------:R-:W-:Y:S06]  /*2740*/  HMMA.16816.F32 R44, R16, R100, RZ ;  /* 0x00000064102c723c */ /* 0x000fec00000018ff */
[----:B----4-:R-:W-:Y:S01]  /*2750*/  HMMA.16816.F32 R116, R12, R36, R24 ;  /* 0x000000240c74723c */ /* 0x010fe20000001818 */
[----:B------:R-:W3:Y:S05]  /*2760*/  LDSM.16.M88.4 R24, [R217+0x800] ;  /* 0x00080000d918783b */ /* 0x000eea0000000200 */
[----:B------:R-:W-:Y:S06]  /*2770*/  HMMA.16816.F32 R60, R16, R40, RZ ;  /* 0x00000028103c723c */ /* 0x000fec00000018ff */
[----:B------:R-:W-:Y:S06]  /*2780*/  HMMA.16816.F32 R88, R20, R98, RZ ;  /* 0x000000621458723c */ /* 0x000fec00000018ff */
[----:B------:R-:W-:Y:S06]  /*2790*/  HMMA.16816.F32 R52, R16, R68, RZ ;  /* 0x000000441034723c */ /* 0x000fec00000018ff */
[-C--:B------:R-:W-:Y:S06]  /*27a0*/  HMMA.16816.F32 R84, R20, R32.reuse, RZ ;  /* 0x000000201454723c */ /* 0x080fec00000018ff */
[----:B------:R-:W-:Y:S06]  /*27b0*/  HMMA.16816.F32 R76, R16, R32, RZ ;  /* 0x00000020104c723c */ /* 0x000fec00000018ff */
[C---:B-----5:R-:W-:Y:S06]  /*27c0*/  HMMA.16816.F32 R144, R4.reuse, R104, R44 ;  /* 0x000000680490723c */ /* 0x060fec000000182c */
[----:B------:R-:W-:Y:S06]  /*27d0*/  HMMA.16816.F32 R44, R4, R110, R64 ;  /* 0x0000006e042c723c */ /* 0x000fec0000001840 */
[----:B------:R-:W-:Y:S06]  /*27e0*/  HMMA.16816.F32 R148, R12, R104, R48 ;  /* 0x000000680c94723c */ /* 0x000fec0000001830 */
[----:B------:R-:W-:Y:S06]  /*27f0*/  HMMA.16816.F32 R48, R16, R30, RZ ;  /* 0x0000001e1030723c */ /* 0x000fec00000018ff */
[----:B-1----:R-:W-:Y:S06]  /*2800*/  HMMA.16816.F32 R124, R4, R80, R60 ;  /* 0x00000050047c723c */ /* 0x002fec000000183c */
[----:B------:R-:W-:Y:S01]  /*2810*/  HMMA.16816.F32 R60, R12, R110, R88 ;  /* 0x0000006e0c3c723c */ /* 0x000fe20000001858 */
[----:B------:R-:W-:-:S02]  /*2820*/  FSEL R177, R46, -INF , !P3 ;  /* 0xff8000002eb17808 */ /* 0x000fc40005800000 */
[----:B------:R-:W-:Y:S02]  /*2830*/  FSEL R170, R44, -INF , !P4 ;  /* 0xff8000002caa7808 */ /* 0x000fe40006000000 */
[----:B------:R-:W-:Y:S01]  /*2840*/  ISETP.GE.AND P4, PT, R3, R8, PT ;  /* 0x000000080300720c */ /* 0x000fe20003f86270 */
[----:B------:R-:W-:Y:S06]  /*2850*/  HMMA.16816.F32 R56, R20, R68, RZ ;  /* 0x000000441438723c */ /* 0x000fec00000018ff */
[----:B--2---:R-:W-:Y:S06]  /*2860*/  HMMA.16816.F32 R132, R4, R92, R52 ;  /* 0x0000005c0484723c */ /* 0x004fec0000001834 */
[----:B------:R-:W-:Y:S06]  /*2870*/  HMMA.16816.F32 R52, R20, R30, RZ ;  /* 0x0000001e1434723c */ /* 0x000fec00000018ff */
[----:B---3--:R-:W-:Y:S01]  /*2880*/  HMMA.16816.F32 R84, R12, R24, R84 ;  /* 0x000000180c54723c */ /* 0x008fe20000001854 */
[----:B------:R-:W-:-:S05]  /*2890*/  FSEL R140, R60, -INF , !P4 ;  /* 0xff8000003c8c7808 */ /* 0x000fca0006000000 */
[----:B------:R-:W-:Y:S06]  /*28a0*/  HMMA.16816.F32 R76, R4, R24, R76 ;  /* 0x00000018044c723c */ /* 0x000fec000000184c */
[----:B------:R-:W-:Y:S01]  /*28b0*/  HMMA.16816.F32 R72, R20, R40, RZ ;  /* 0x000000281448723c */ /* 0x000fe200000018ff */
[C---:B------:R-:W-:Y:S02]  /*28c0*/  VIADD R24, R2.reuse, 0x1 ;  /* 0x0000000102187836 */ /* 0x040fe40000000000 */
[----:B------:R-:W-:-:S03]  /*28d0*/  VIADD R25, R2, 0x9 ;  /* 0x0000000902197836 */ /* 0x000fc60000000000 */
[C---:B------:R-:W-:Y:S01]  /*28e0*/  ISETP.GE.AND P6, PT, R24.reuse, R8, PT ;  /* 0x000000081800720c */ /* 0x040fe20003fc6270 */
[----:B------:R-:W-:Y:S01]  /*28f0*/  HMMA.16816.F32 R28, R16, R34, RZ ;  /* 0x00000022101c723c */ /* 0x000fe200000018ff */
[C---:B------:R-:W-:Y:S02]  /*2900*/  ISETP.GE.AND P0, PT, R24.reuse, R9, PT ;  /* 0x000000091800720c */ /* 0x040fe40003f06270 */
[CC--:B------:R-:W-:Y:S02]  /*2910*/  ISETP.GE.AND P5, PT, R24.reuse, R10.reuse, PT ;  /* 0x0000000a1800720c */ /* 0x0c0fe40003fa6270 */
[-C--:B------:R-:W-:Y:S01]  /*2920*/  ISETP.GE.AND P2, PT, R24, R11.reuse, PT ;  /* 0x0000000b1800720c */ /* 0x080fe20003f46270 */
[----:B------:R-:W-:Y:S01]  /*2930*/  VIADD R24, R2, 0x10 ;  /* 0x0000001002187836 */ /* 0x000fe20000000000 */
[C---:B------:R-:W-:Y:S01]  /*2940*/  ISETP.GE.AND P1, PT, R25.reuse, R10, PT ;  /* 0x0000000a1900720c */ /* 0x040fe20003f26270 */
[----:B------:R-:W-:Y:S01]  /*2950*/  HMMA.16816.F32 R136, R12, R92, R56 ;  /* 0x0000005c0c88723c */ /* 0x000fe20000001838 */
[----:B------:R-:W-:-:S02]  /*2960*/  ISETP.GE.AND P3, PT, R25, R11, PT ;  /* 0x0000000b1900720c */ /* 0x000fc40003f66270 */
[----:B------:R-:W-:Y:S02]  /*2970*/  FSEL R169, R45, -INF , !P1 ;  /* 0xff8000002da97808 */ /* 0x000fe40004800000 */
[-C--:B------:R-:W-:Y:S01]  /*2980*/  ISETP.GE.AND P1, PT, R3, R9.reuse, PT ;  /* 0x000000090300720c */ /* 0x080fe20003f26270 */
[----:B------:R-:W-:Y:S01]  /*2990*/  VIADD R3, R2, 0x11 ;  /* 0x0000001102037836 */ /* 0x000fe20000000000 */
[----:B------:R-:W-:Y:S01]  /*29a0*/  FSEL R174, R47, -INF , !P3 ;  /* 0xff8000002fae7808 */ /* 0x000fe20005800000 */
[-C--:B------:R-:W-:Y:S01]  /*29b0*/  HMMA.16816.F32 R56, R12, R38.reuse, R52 ;  /* 0x000000260c38723c */ /* 0x080fe20000001834 */
[----:B------:R-:W-:Y:S02]  /*29c0*/  ISETP.GE.AND P3, PT, R24, R8, PT ;  /* 0x000000081800720c */ /* 0x000fe40003f66270 */
[----:B------:R-:W-:Y:S02]  /*29d0*/  FSEL R158, R62, -INF , !P1 ;  /* 0xff8000003e9e7808 */ /* 0x000fe40004800000 */
[----:B------:R-:W-:Y:S01]  /*29e0*/  ISETP.GE.AND P1, PT, R24, R9, PT ;  /* 0x000000091800720c */ /* 0x000fe20003f26270 */
[----:B------:R-:W-:Y:S01]  /*29f0*/  HMMA.16816.F32 R44, R4, R38, R48 ;  /* 0x00000026042c723c */ /* 0x000fe20000001830 */
[----:B------:R-:W-:-:S02]  /*2a00*/  FSEL R123, R116, -INF , !P3 ;  /* 0xff800000747b7808 */ /* 0x000fc40005800000 */
[C---:B------:R-:W-:Y:S02]  /*2a10*/  ISETP.GE.AND P3, PT, R24.reuse, R11, PT ;  /* 0x0000000b1800720c */ /* 0x040fe40003f66270 */
[----:B------:R-:W-:Y:S01]  /*2a20*/  ISETP.GE.AND P4, PT, R24, R10, PT ;  /* 0x0000000a1800720c */ /* 0x000fe20003f86270 */
[----:B------:R-:W-:Y:S01]  /*2a30*/  HMMA.16816.F32 R32, R20, R34, RZ ;  /* 0x000000221420723c */ /* 0x000fe200000018ff */
[----:B------:R-:W-:Y:S01]  /*2a40*/  FSEL R157, R118, -INF , !P1 ;  /* 0xff800000769d7808 */ /* 0x000fe20004800000 */
[----:B------:R-:W-:Y:S01]  /*2a50*/  VIADD R24, R2, 0x20 ;  /* 0x0000002002187836 */ /* 0x000fe20000000000 */
[C---:B------:R-:W-:Y:S02]  /*2a60*/  ISETP.GE.AND P1, PT, R3.reuse, R8, PT ;  /* 0x000000080300720c */ /* 0x040fe40003f26270 */
[----:B------:R-:W-:Y:S01]  /*2a70*/  FSEL R172, R114, -INF , !P3 ;  /* 0xff80000072ac7808 */ /* 0x000fe20005800000 */
[----:B------:R-:W-:Y:S01]  /*2a80*/  HMMA.16816.F32 R128, R12, R80, R72 ;  /* 0x000000500c80723c */ /* 0x000fe20000001848 */
[----:B------:R-:W-:-:S02]  /*2a90*/  ISETP.GE.AND P3, PT, R3, R10, PT ;  /* 0x0000000a0300720c */ /* 0x000fc40003f66270 */
[----:B------:R-:W-:Y:S02]  /*2aa0*/  FSEL R167, R112, -INF , !P4 ;  /* 0xff80000070a77808 */ /* 0x000fe40006000000 */
[----:B------:R-:W-:Y:S01]  /*2ab0*/  ISETP.GE.AND P4, PT, R3, R9, PT ;  /* 0x000000090300720c */ /* 0x000fe20003f86270 */
[----:B------:R-:W-:Y:S01]  /*2ac0*/  HMMA.16816.F32 R72, R4, R26, R28 ;  /* 0x0000001a0448723c */ /* 0x000fe2000000181c */
[----:B------:R-:W-:Y:S02]  /*2ad0*/  FSEL R120, R117, -INF , !P1 ;  /* 0xff80000075787808 */ /* 0x000fe40004800000 */
[----:B------:R-:W-:Y:S01]  /*2ae0*/  ISETP.GE.AND P1, PT, R3, R11, PT ;  /* 0x0000000b0300720c */ /* 0x000fe20003f26270 */
[----:B------:R-:W-:Y:S01]  /*2af0*/  VIADD R3, R2, 0x18 ;  /* 0x0000001802037836 */ /* 0x000fe20000000000 */
[----:B------:R-:W-:Y:S01]  /*2b00*/  FSEL R166, R113, -INF , !P3 ;  /* 0xff80000071a67808 */ /* 0x000fe20005800000 */
[----:B------:R-:W-:Y:S01]  /*2b10*/  HMMA.16816.F32 R28, R16, R42, RZ ;  /* 0x0000002a101c723c */ /* 0x000fe200000018ff */
[----:B------:R-:W-:-:S02]  /*2b20*/  ISETP.GE.AND P3, PT, R25, R9, PT ;  /* 0x000000091900720c */ /* 0x000fc40003f66270 */
[----:B------:R-:W-:Y:S02]  /*2b30*/  FSEL R156, R119, -INF , !P4 ;  /* 0xff800000779c7808 */ /* 0x000fe40006000000 */
[----:B------:R-:W-:Y:S01]  /*2b40*/  ISETP.GE.AND P4, PT, R25, R8, PT ;  /* 0x000000081900720c */ /* 0x000fe20003f86270 */
[----:B------:R-:W-:Y:S01]  /*2b50*/  VIADD R25, R2, 0x19 ;  /* 0x0000001902197836 */ /* 0x000fe20000000000 */
[----:B------:R-:W-:Y:S01]  /*2b60*/  FSEL R154, R63, -INF , !P3 ;  /* 0xff8000003f9a7808 */ /* 0x000fe20005800000 */
[----:B------:R-:W-:Y:S01]  /*2b70*/  HMMA.16816.F32 R64, R12, R26, R32 ;  /* 0x0000001a0c40723c */ /* 0x000fe20000001820 */
[----:B------:R-:W-:Y:S01]  /*2b80*/  ISETP.GE.AND P3, PT, R3, R11, PT ;  /* 0x0000000b0300720c */ /* 0x000fe20003f66270 */
[----:B------:R-:W1:Y:S01]  /*2b90*/  LDSM.16.M88.4 R32, [R212+0x3c00] ;  /* 0x003c0000d420783b */ /* 0x000e620000000200 */
[----:B------:R-:W-:Y:S02]  /*2ba0*/  FSEL R168, R115, -INF , !P1 ;  /* 0xff80000073a87808 */ /* 0x000fe40004800000 */
[----:B------:R-:W-:Y:S01]  /*2bb0*/  ISETP.GE.AND P1, PT, R25, R10, PT ;  /* 0x0000000a1900720c */ /* 0x000fe20003f26270 */
[----:B------:R-:W-:Y:S01]  /*2bc0*/  HMMA.16816.F32 R40, R20, R42, RZ ;  /* 0x0000002a1428723c */ /* 0x000fe200000018ff */
[----:B------:R-:W-:-:S02]  /*2bd0*/  FSEL R171, R46, -INF , !P3 ;  /* 0xff8000002eab7808 */ /* 0x000fc40005800000 */
[----:B------:R-:W-:Y:S02]  /*2be0*/  ISETP.GE.AND P3, PT, R25, R11, PT ;  /* 0x0000000b1900720c */ /* 0x000fe40003f66270 */
[----:B------:R-:W-:Y:S01]  /*2bf0*/  FSEL R116, R61, -INF , !P4 ;  /* 0xff8000003d747808 */ /* 0x000fe20006000000 */
[----:B------:R-:W-:Y:S01]  /*2c00*/  HMMA.16816.F32 R36, R20, R70, RZ ;  /* 0x000000461424723c */ /* 0x000fe200000018ff */
[----:B------:R-:W-:Y:S02]  /*2c10*/  ISETP.GE.AND P4, PT, R3, R10, PT ;  /* 0x0000000a0300720c */ /* 0x000fe40003f86270 */
[----:B------:R-:W-:Y:S02]  /*2c20*/  FSEL R164, R45, -INF , !P1 ;  /* 0xff8000002da47808 */ /* 0x000fe40004800000 */
[----:B------:R-:W-:Y:S01]  /*2c30*/  ISETP.GE.AND P1, PT, R3, R9, PT ;  /* 0x000000090300720c */ /* 0x000fe20003f26270 */
[----:B------:R-:W-:Y:S01]  /*2c40*/  HMMA.16816.F32 R48, R4, R82, R28 ;  /* 0x000000520430723c */ /* 0x000fe2000000181c */
[----:B------:R-:W-:Y:S01]  /*2c50*/  FSEL R173, R47, -INF , !P3 ;  /* 0xff8000002fad7808 */ /* 0x000fe20005800000 */
[----:B------:R-:W2:Y:S01]  /*2c60*/  LDSM.16.M88.4 R28, [R212+0x3800] ;  /* 0x00380000d41c783b */ /* 0x000ea20000000200 */
[----:B------:R-:W-:-:S02]  /*2c70*/  ISETP.GE.AND P3, PT, R24, R8, PT ;  /* 0x000000081800720c */ /* 0x000fc40003f66270 */
[----:B------:R-:W-:Y:S02]  /*2c80*/  FSEL R165, R44, -INF , !P4 ;  /* 0xff8000002ca57808 */ /* 0x000fe40006000000 */
[----:B------:R-:W-:Y:S01]  /*2c90*/  ISETP.GE.AND P4, PT, R3, R8, PT ;  /* 0x000000080300720c */ /* 0x000fe20003f86270 */
[----:B------:R-:W-:Y:S01]  /*2ca0*/  VIADD R3, R2, 0x21 ;  /* 0x0000002102037836 */ /* 0x000fe20000000000 */
[----:B------:R-:W-:Y:S01]  /*2cb0*/  FSEL R152, R58, -INF , !P1 ;  /* 0xff8000003a987808 */ /* 0x000fe20004800000 */
[----:B------:R-:W-:Y:S01]  /*2cc0*/  HMMA.16816.F32 R44, R16, R70, RZ ;  /* 0x00000046102c723c */ /* 0x000fe200000018ff */
[----:B------:R-:W-:Y:S02]  /*2cd0*/  ISETP.GE.AND P1, PT, R24, R9, PT ;  /* 0x000000091800720c */ /* 0x000fe40003f26270 */
[----:B------:R-:W-:Y:S02]  /*2ce0*/  FSEL R117, R84, -INF , !P3 ;  /* 0xff80000054757808 */ /* 0x000fe40005800000 */
[----:B------:R-:W-:Y:S01]  /*2cf0*/  ISETP.GE.AND P3, PT, R24, R11, PT ;  /* 0x0000000b1800720c */ /* 0x000fe20003f66270 */
[----:B------:R-:W-:Y:S01]  /*2d00*/  HMMA.16816.F32 R52, R12, R82, R40 ;  /* 0x000000520c34723c */ /* 0x000fe20000001828 */
[----:B------:R-:W-:-:S02]  /*2d10*/  FSEL R115, R56, -INF , !P4 ;  /* 0xff80000038737808 */ /* 0x000fc40006000000 */
[----:B------:R-:W-:Y:S02]  /*2d20*/  FSEL R153, R86, -INF , !P1 ;  /* 0xff80000056997808 */ /* 0x000fe40004800000 */
[----:B------:R-:W-:Y:S01]  /*2d30*/  ISETP.GE.AND P4, PT, R24, R10, PT ;  /* 0x0000000a1800720c */ /* 0x000fe20003f86270 */
[----:B------:R-:W-:Y:S01]  /*2d40*/  VIADD R24, R2, 0x30 ;  /* 0x0000003002187836 */ /* 0x000fe20000000000 */
[C---:B------:R-:W-:Y:S01]  /*2d50*/  ISETP.GE.AND P1, PT, R3.reuse, R8, PT ;  /* 0x000000080300720c */ /* 0x040fe20003f26270 */
[----:B------:R-:W-:Y:S01]  /*2d60*/  HMMA.16816.F32 R40, R20, R102, RZ ;  /* 0x000000661428723c */ /* 0x000fe200000018ff */
[----:B------:R-:W-:Y:S02]  /*2d70*/  FSEL R179, R78, -INF , !P3 ;  /* 0xff8000004eb37808 */ /* 0x000fe40005800000 */
[----:B------:R-:W-:Y:S02]  /*2d80*/  ISETP.GE.AND P3, PT, R3, R10, PT ;  /* 0x0000000a0300720c */ /* 0x000fe40003f66270 */
[----:B------:R-:W-:Y:S01]  /*2d90*/  FSEL R162, R76, -INF , !P4 ;  /* 0xff8000004ca27808 */ /* 0x000fe20006000000 */
[----:B-1----:R-:W-:Y:S01]  /*2da0*/  HMMA.16816.F32 R88, R16, R32, RZ ;  /* 0x000000201058723c */ /* 0x002fe200000018ff */
[----:B------:R-:W-:-:S02]  /*2db0*/  FSEL R114, R85, -INF , !P1 ;  /* 0xff80000055727808 */ /* 0x000fc40004800000 */
[C---:B------:R-:W-:Y:S02]  /*2dc0*/  ISETP.GE.AND P4, PT, R3.reuse, R9, PT ;  /* 0x000000090300720c */ /* 0x040fe40003f86270 */
[----:B------:R-:W-:Y:S01]  /*2dd0*/  ISETP.GE.AND P1, PT, R3, R11, PT ;  /* 0x0000000b0300720c */ /* 0x000fe20003f26270 */
[C---:B------:R-:W-:Y:S01]  /*2de0*/  VIADD R3, R2.reuse, 0x28 ;  /* 0x0000002802037836 */ /* 0x040fe20000000000 */
[----:B------:R-:W-:Y:S01]  /*2df0*/  FSEL R161, R77, -INF , !P3 ;  /* 0xff8000004da17808 */ /* 0x000fe20005800000 */
[C---:B------:R-:W-:Y:S01]  /*2e00*/  HMMA.16816.F32 R80, R16.reuse, R34, RZ ;  /* 0x000000221050723c */ /* 0x040fe200000018ff */
[----:B------:R-:W-:Y:S02]  /*2e10*/  ISETP.GE.AND P3, PT, R25, R9, PT ;  /* 0x000000091900720c */ /* 0x000fe40003f66270 */
[----:B------:R-:W-:Y:S02]  /*2e20*/  FSEL R143, R87, -INF , !P4 ;  /* 0xff800000578f7808 */ /* 0x000fe40006000000 */
[----:B------:R-:W-:Y:S01]  /*2e30*/  ISETP.GE.AND P4, PT, R25, R8, PT ;  /* 0x000000081900720c */ /* 0x000fe20003f86270 */
[----:B------:R-:W-:Y:S01]  /*2e40*/  VIADD R25, R2, 0x29 ;  /* 0x0000002902197836 */ /* 0x000fe20000000000 */
[----:B------:R-:W-:Y:S01]  /*2e50*/  FSEL R142, R59, -INF , !P3 ;  /* 0xff8000003b8e7808 */ /* 0x000fe20005800000 */
[----:B--2---:R-:W-:Y:S01]  /*2e60*/  HMMA.16816.F32 R68, R16, R28, RZ ;  /* 0x0000001c1044723c */ /* 0x004fe200000018ff */
[----:B------:R-:W-:-:S02]  /*2e70*/  ISETP.GE.AND P3, PT, R3, R11, PT ;  /* 0x0000000b0300720c */ /* 0x000fc40003f66270 */
[----:B------:R-:W-:Y:S02]  /*2e80*/  FSEL R175, R79, -INF , !P1 ;  /* 0xff8000004faf7808 */ /* 0x000fe40004800000 */
[----:B------:R-:W-:Y:S01]  /*2e90*/  FSEL R113, R57, -INF , !P4 ;  /* 0xff80000039717808 */ /* 0x000fe20006000000 */
[----:B------:R-:W-:Y:S01]  /*2ea0*/  HMMA.16816.F32 R76, R20, R96, RZ ;  /* 0x00000060144c723c */ /* 0x000fe200000018ff */
[----:B------:R-:W-:Y:S02]  /*2eb0*/  FSEL R176, R74, -INF , !P3 ;  /* 0xff8000004ab07808 */ /* 0x000fe40005800000 */
[-C--:B------:R-:W-:Y:S02]  /*2ec0*/  ISETP.GE.AND P4, PT, R3, R10.reuse, PT ;  /* 0x0000000a0300720c */ /* 0x080fe40003f86270 */
[C---:B------:R-:W-:Y:S01]  /*2ed0*/  ISETP.GE.AND P1, PT, R25.reuse, R10, PT ;  /* 0x0000000a1900720c */ /* 0x040fe20003f26270 */
[----:B------:R-:W-:Y:S01]  /*2ee0*/  HMMA.16816.F32 R56, R4, R94, R44 ;  /* 0x0000005e0438723c */ /* 0x000fe2000000182c */
[----:B------:R-:W-:-:S02]  /*2ef0*/  ISETP.GE.AND P3, PT, R25, R11, PT ;  /* 0x0000000b1900720c */ /* 0x000fc40003f66270 */
[----:B------:R-:W-:Y:S02]  /*2f00*/  FSEL R160, R72, -INF , !P4 ;  /* 0xff80000048a07808 */ /* 0x000fe40006000000 */
[----:B------:R-:W-:Y:S01]  /*2f10*/  FSEL R159, R73, -INF , !P1 ;  /* 0xff800000499f7808 */ /* 0x000fe20004800000 */
[----:B------:R-:W-:Y:S01]  /*2f20*/  HMMA.16816.F32 R92, R12, R94, R36 ;  /* 0x0000005e0c5c723c */ /* 0x000fe20000001824 */
[----:B------:R-:W-:Y:S01]  /*2f30*/  FSEL R178, R75, -INF , !P3 ;  /* 0xff8000004bb27808 */ /* 0x000fe20005800000 */
[----:B------:R-:W1:Y:S01]  /*2f40*/  LDSM.16.M88.4 R36, [R217+0x1800] ;  /* 0x00180000d924783b */ /* 0x000e620000000200 */
[CC--:B------:R-:W-:Y:S02]  /*2f50*/  ISETP.GE.AND P4, PT, R3.reuse, R8.reuse, PT ;  /* 0x000000080300720c */ /* 0x0c0fe40003f86270 */
[----:B------:R-:W-:Y:S01]  /*2f60*/  ISETP.GE.AND P1, PT, R3, R9, PT ;  /* 0x000000090300720c */ /* 0x000fe20003f26270 */
[----:B------:R-:W-:Y:S01]  /*2f70*/  VIADD R3, R2, 0x31 ;  /* 0x0000003102037836 */ /* 0x000fe20000000000 */
[----:B------:R-:W-:Y:S01]  /*2f80*/  ISETP.GE.AND P3, PT, R24, R8, PT ;  /* 0x000000081800720c */ /* 0x000fe20003f66270 */
[----:B------:R-:W-:Y:S01]  /*2f90*/  HMMA.16816.F32 R44, R16, R102, RZ ;  /* 0x00000066102c723c */ /* 0x000fe200000018ff */
[----:B------:R-:W-:-:S02]  /*2fa0*/  FSEL R110, R64, -INF , !P4 ;  /* 0xff800000406e7808 */ /* 0x000fc40006000000 */
[----:B------:R-:W-:Y:S02]  /*2fb0*/  FSEL R141, R66, -INF , !P1 ;  /* 0xff800000428d7808 */ /* 0x000fe40004800000 */
[----:B------:R-:W-:Y:S01]  /*2fc0*/  FSEL R112, R128, -INF , !P3 ;  /* 0xff80000080707808 */ /* 0x000fe20005800000 */
[----:B------:R-:W-:Y:S01]  /*2fd0*/  HMMA.16816.F32 R96, R16, R96, RZ ;  /* 0x000000601060723c */ /* 0x000fe200000018ff */
[C---:B------:R-:W-:Y:S02]  /*2fe0*/  ISETP.GE.AND P1, PT, R24.reuse, R9, PT ;  /* 0x000000091800720c */ /* 0x040fe40003f26270 */
[C---:B------:R-:W-:Y:S02]  /*2ff0*/  ISETP.GE.AND P4, PT, R24.reuse, R10, PT ;  /* 0x0000000a1800720c */ /* 0x040fe40003f86270 */
[----:B------:R-:W-:Y:S01]  /*3000*/  ISETP.GE.AND P3, PT, R24, R11, PT ;  /* 0x0000000b1800720c */ /* 0x000fe20003f66270 */
[----:B------:R-:W-:Y:S01]  /*3010*/  VIADD R24, R2, 0x40 ;  /* 0x0000004002187836 */ /* 0x000fe20000000000 */
[----:B------:R-:W-:Y:S01]  /*3020*/  FSEL R130, R130, -INF , !P1 ;  /* 0xff80000082827808 */ /* 0x000fe20004800000 */
[----:B------:R-:W-:Y:S01]  /*3030*/  HMMA.16816.F32 R84, R20, R30, RZ ;  /* 0x0000001e1454723c */ /* 0x000fe200000018ff */
[----:B------:R-:W-:-:S02]  /*3040*/  FSEL R128, R124, -INF , !P4 ;  /* 0xff8000007c807808 */ /* 0x000fc40006000000 */
[----:B------:R-:W-:Y:S02]  /*3050*/  FSEL R181, R126, -INF , !P3 ;  /* 0xff8000007eb57808 */ /* 0x000fe40005800000 */
[C---:B------:R-:W-:Y:S01]  /*3060*/  ISETP.GE.AND P1, PT, R3.reuse, R8, PT ;  /* 0x000000080300720c */ /* 0x040fe20003f26270 */
[C---:B------:R-:W-:Y:S01]  /*3070*/  HMMA.16816.F32 R60, R20.reuse, R32, RZ ;  /* 0x00000020143c723c */ /* 0x040fe200000018ff */
[C---:B------:R-:W-:Y:S02]  /*3080*/  ISETP.GE.AND P4, PT, R3.reuse, R9, PT ;  /* 0x000000090300720c */ /* 0x040fe40003f86270 */
[----:B------:R-:W-:Y:S02]  /*3090*/  ISETP.GE.AND P3, PT, R3, R10, PT ;  /* 0x0000000a0300720c */ /* 0x000fe40003f66270 */
[----:B------:R-:W-:Y:S01]  /*30a0*/  FSEL R111, R129, -INF , !P1 ;  /* 0xff800000816f7808 */ /* 0x000fe20004800000 */
[----:B------:R-:W-:Y:S01]  /*30b0*/  HMMA.16816.F32 R72, R20, R34, RZ ;  /* 0x000000221448723c */ /* 0x000fe200000018ff */
[----:B------:R-:W-:-:S02]  /*30c0*/  FSEL R126, R131, -INF , !P4 ;  /* 0xff800000837e7808 */ /* 0x000fc40006000000 */
[----:B------:R-:W-:Y:S02]  /*30d0*/  FSEL R125, R125, -INF , !P3 ;  /* 0xff8000007d7d7808 */ /* 0x000fe40005800000 */
[----:B------:R-:W-:Y:S01]  /*30e0*/  ISETP.GE.AND P1, PT, R3, R11, PT ;  /* 0x0000000b0300720c */ /* 0x000fe20003f26270 */
[C---:B------:R-:W-:Y:S01]  /*30f0*/  VIADD R3, R2.reuse, 0x38 ;  /* 0x0000003802037836 */ /* 0x040fe20000000000 */
[C---:B------:R-:W-:Y:S02]  /*3100*/  ISETP.GE.AND P4, PT, R25.reuse, R8, PT ;  /* 0x000000081900720c */ /* 0x040fe40003f86270 */
[----:B------:R-:W-:Y:S01]  /*3110*/  ISETP.GE.AND P3, PT, R25, R9, PT ;  /* 0x000000091900720c */ /* 0x000fe20003f66270 */
[----:B------:R-:W-:Y:S01]  /*3120*/  VIADD R25, R2, 0x39 ;  /* 0x0000003902197836 */ /* 0x000fe20000000000 */
[----:B------:R-:W-:Y:S02]  /*3130*/  FSEL R180, R127, -INF , !P1 ;  /* 0xff8000007fb47808 */ /* 0x000fe40004800000 */
[----:B------:R-:W-:-:S02]  /*3140*/  FSEL R119, R67, -INF , !P3 ;  /* 0xff80000043777808 */ /* 0x000fc40005800000 */
[----:B------:R-:W-:Y:S02]  /*3150*/  ISETP.GE.AND P3, PT, R3, R11, PT ;  /* 0x0000000b0300720c */ /* 0x000fe40003f66270 */
[-C--:B------:R-:W-:Y:S02]  /*3160*/  ISETP.GE.AND P1, PT, R25, R10.reuse, PT ;  /* 0x0000000a1900720c */ /* 0x080fe40003f26270 */
[----:B------:R-:W-:Y:S02]  /*3170*/  FSEL R101, R65, -INF , !P4 ;  /* 0xff80000041657808 */ /* 0x000fe40006000000 */
[----:B------:R-:W-:Y:S01]  /*3180*/  ISETP.GE.AND P4, PT, R3, R10, PT ;  /* 0x0000000a0300720c */ /* 0x000fe20003f86270 */
[----:B------:R-:W-:Y:S01]  /*3190*/  HMMA.16816.F32 R64, R16, R30, RZ ;  /* 0x0000001e1040723c */ /* 0x000fe200000018ff */
[----:B------:R-:W-:Y:S02]  /*31a0*/  FSEL R182, R50, -INF , !P3 ;  /* 0xff80000032b67808 */ /* 0x000fe40005800000 */
[----:B------:R-:W-:-:S02]  /*31b0*/  FSEL R129, R49, -INF , !P1 ;  /* 0xff80000031817808 */ /* 0x000fc40004800000 */
[----:B------:R-:W-:Y:S02]  /*31c0*/  ISETP.GE.AND P3, PT, R25, R11, PT ;  /* 0x0000000b1900720c */ /* 0x000fe40003f66270 */
[CC--:B------:R-:W-:Y:S01]  /*31d0*/  ISETP.GE.AND P1, PT, R3.reuse, R9.reuse, PT ;  /* 0x000000090300720c */ /* 0x0c0fe20003f26270 */
[----:B------:R-:W-:Y:S01]  /*31e0*/  VIADD R17, R2, 0x49 ;  /* 0x0000004902117836 */ /* 0x000fe20000000000 */
[----:B------:R-:W-:Y:S01]  /*31f0*/  FSEL R127, R48, -INF , !P4 ;  /* 0xff800000307f7808 */ /* 0x000fe20006000000 */
[C---:B------:R-:W-:Y:S01]  /*3200*/  VIADD R16, R2.reuse, 0x50 ;  /* 0x0000005002107836 */ /* 0x040fe20000000000 */
[-C--:B------:R-:W-:Y:S01]  /*3210*/  ISETP.GE.AND P4, PT, R3, R8.reuse, PT ;  /* 0x000000080300720c */ /* 0x080fe20003f86270 */
[----:B------:R-:W-:Y:S01]  /*3220*/  VIADD R3, R2, 0x41 ;  /* 0x0000004102037836 */ /* 0x000fe20000000000 */
[----:B------:R-:W-:Y:S02]  /*3230*/  FSEL R183, R51, -INF , !P3 ;  /* 0xff80000033b77808 */ /* 0x000fe40005800000 */
[----:B------:R-:W-:Y:S01]  /*3240*/  FSEL R121, R54, -INF , !P1 ;  /* 0xff80000036797808 */ /* 0x000fe20004800000 */
[----:B------:R-:W-:Y:S01]  /*3250*/  HMMA.16816.F32 R48, R20, R28, RZ ;  /* 0x0000001c1430723c */ /* 0x000fe200000018ff */
[C---:B------:R-:W-:Y:S01]  /*3260*/  ISETP.GE.AND P3, PT, R24.reuse, R8, PT ;  /* 0x000000081800720c */ /* 0x040fe20003f66270 */
[----:B------:R-:W2:Y:S01]  /*3270*/  LDSM.16.M88.4 R20, [R217+0x1c00] ;  /* 0x001c0000d914783b */ /* 0x000ea20000000200 */
[----:B------:R-:W-:Y:S01]  /*3280*/  ISETP.GE.AND P1, PT, R24, R9, PT ;  /* 0x000000091800720c */ /* 0x000fe20003f26270 */
[----:B------:R-:W-:-:S04]  /*3290*/  DEPBAR.LE SB0, 0x0 ;  /* 0x000080000000791a */ /* 0x000fc80000000000 */
[----:B------:R-:W-:Y:S01]  /*32a0*/  FSEL R104, R52, -INF , !P4 ;  /* 0xff80000034687808 */ /* 0x000fe20006000000 */
[----:B-1----:R-:W-:Y:S01]  /*32b0*/  HMMA.16816.F32 R28, R4, R36, R68 ;  /* 0x00000024041c723c */ /* 0x002fe20000001844 */
[----:B------:R-:W-:Y:S02]  /*32c0*/  FSEL R105, R136, -INF , !P3 ;  /* 0xff80000088697808 */ /* 0x000fe40005800000 */
[----:B------:R-:W-:Y:S01]  /*32d0*/  FSEL R124, R138, -INF , !P1 ;  /* 0xff8000008a7c7808 */ /* 0x000fe20004800000 */
[----:B------:R-:W-:Y:S01]  /*32e0*/  BAR.SYNC.DEFER_BLOCKING 0x0 ;  /* 0x0000000000007b1d */ /* 0x000fe20000010000 */
[C---:B------:R-:W-:Y:S02]  /*32f0*/  ISETP.GE.AND P4, PT, R24.reuse, R10, PT ;  /* 0x0000000a1800720c */ /* 0x040fe40003f86270 */
[----:B------:R-:W-:Y:S02]  /*3300*/  ISETP.GE.AND P3, PT, R24, R11, PT ;  /* 0x0000000b1800720c */ /* 0x000fe40003f66270 */
[----:B------:R-:W-:-:S02]  /*3310*/  ISETP.GE.AND P1, PT, R3, R8, PT ;  /* 0x000000080300720c */ /* 0x000fc40003f26270 */
[----:B------:R-:W-:Y:S02]  /*3320*/  FSEL R132, R132, -INF , !P4 ;  /* 0xff80000084847808 */ /* 0x000fe40006000000 */
[----:B------:R-:W-:Y:S02]  /*3330*/  FSEL R185, R134, -INF , !P3 ;  /* 0xff80000086b97808 */ /* 0x000fe40005800000 */
[----:B------:R-:W-:Y:S01]  /*3340*/  FSEL R102, R137, -INF , !P1 ;  /* 0xff80000089667808 */ /* 0x000fe20004800000 */
[C---:B------:R-:W-:Y:S01]  /*3350*/  HMMA.16816.F32 R32, R12.reuse, R36, R48 ;  /* 0x000000240c20723c */ /* 0x040fe20000001830 */
[C---:B------:R-:W-:Y:S02]  /*3360*/  ISETP.GE.AND P4, PT, R3.reuse, R9, PT ;  /* 0x000000090300720c */ /* 0x040fe40003f86270 */
[C---:B------:R-:W-:Y:S02]  /*3370*/  ISETP.GE.AND P3, PT, R3.reuse, R10, PT ;  /* 0x0000000a0300720c */ /* 0x040fe40003f66270 */
[----:B------:R-:W-:Y:S01]  /*3380*/  ISETP.GE.AND P1, PT, R3, R11, PT ;  /* 0x0000000b0300720c */ /* 0x000fe20003f26270 */
[----:B------:R-:W-:Y:S01]  /*3390*/  VIADD R3, R2, 0x48 ;  /* 0x0000004802037836 */ /* 0x000fe20000000000 */
[----:B------:R-:W-:Y:S01]  /*33a0*/  FSEL R133, R133, -INF , !P3 ;  /* 0xff80000085857808 */ /* 0x000fe20005800000 */
[----:B------:R-:W-:Y:S01]  /*33b0*/  HMMA.16816.F32 R48, R12, R108, R76 ;  /* 0x0000006c0c30723c */ /* 0x000fe2000000184c */
[----:B------:R-:W-:-:S02]  /*33c0*/  ISETP.GE.AND P3, PT, R25, R9, PT ;  /* 0x000000091900720c */ /* 0x000fc40003f66270 */
[----:B------:R-:W-:Y:S02]  /*33d0*/  FSEL R135, R135, -INF , !P1 ;  /* 0xff80000087877808 */ /* 0x000fe40004800000 */
[----:B------:R-:W-:Y:S02]  /*33e0*/  ISETP.GE.AND P1, PT, R3, R11, PT ;  /* 0x0000000b0300720c */ /* 0x000fe40003f26270 */
[----:B------:R-:W-:Y:S02]  /*33f0*/  FSEL R122, R139, -INF , !P4 ;  /* 0xff8000008b7a7808 */ /* 0x000fe40006000000 */
[----:B------:R-:W-:Y:S02]  /*3400*/  ISETP.GE.AND P4, PT, R25, R8, PT ;  /* 0x000000081900720c */ /* 0x000fe40003f86270 */
[----:B------:R-:W-:Y:S01]  /*3410*/  FSEL R118, R55, -INF , !P3 ;  /* 0xff80000037767808 */ /* 0x000fe20005800000 */
[----:B------:R-:W-:Y:S01]  /*3420*/  HMMA.16816.F32 R24, R4, R106, R44 ;  /* 0x0000006a0418723c */ /* 0x000fe2000000182c */
[----:B------:R-:W-:-:S02]  /*3430*/  ISETP.GE.AND P3, PT, R17, R10, PT ;  /* 0x0000000a1100720c */ /* 0x000fc40003f66270 */
[----:B------:R-:W-:Y:S02]  /*3440*/  FSEL R139, R58, -INF , !P1 ;  /* 0xff8000003a8b7808 */ /* 0x000fe40004800000 */
[----:B------:R-:W-:Y:S01]  /*3450*/  ISETP.GE.AND P1, PT, R17, R11, PT ;  /* 0x0000000b1100720c */ /* 0x000fe20003f26270 */
[C---:B------:R-:W-:Y:S01]  /*3460*/  HMMA.16816.F32 R44, R12.reuse, R106, R40 ;  /* 0x0000006a0c2c723c */ /* 0x040fe20000001828 */
[----:B------:R-:W-:Y:S02]  /*3470*/  FSEL R100, R53, -INF , !P4 ;  /* 0xff80000035647808 */ /* 0x000fe40006000000 */
[----:B------:R-:W-:Y:S02]  /*3480*/  ISETP.GE.AND P4, PT, R3, R10, PT ;  /* 0x0000000a0300720c */ /* 0x000fe40003f86270 */
[----:B------:R-:W-:Y:S01]  /*3490*/  FSEL R134, R57, -INF , !P3 ;  /* 0xff80000039867808 */ /* 0x000fe20005800000 */
[----:B--2---:R-:W-:Y:S01]  /*34a0*/  HMMA.16816.F32 R40, R12, R20, R60 ;  /* 0x000000140c28723c */ /* 0x004fe2000000183c */
[----:B------:R-:W-:-:S02]  /*34b0*/  ISETP.GE.AND P3, PT, R3, R9, PT ;  /* 0x000000090300720c */ /* 0x000fc40003f66270 */
[----:B------:R-:W-:Y:S02]  /*34c0*/  FSEL R184, R59, -INF , !P1 ;  /* 0xff8000003bb87808 */ /* 0x000fe40004800000 */
[-C--:B------:R-:W-:Y:S01]  /*34d0*/  ISETP.GE.AND P1, PT, R16, R8.reuse, PT ;  /* 0x000000081000720c */ /* 0x080fe20003f26270 */
[----:B------:R-:W-:Y:S01]  /*34e0*/  HMMA.16816.F32 R52, R4, R108, R96 ;  /* 0x0000006c0434723c */ /* 0x000fe20000001860 */
[----:B------:R-:W-:Y:S02]  /*34f0*/  FSEL R131, R56, -INF , !P4 ;  /* 0xff80000038837808 */ /* 0x000fe40006000000 */
[----:B------:R-:W-:Y:S01]  /*3500*/  ISETP.GE.AND P4, PT, R3, R8, PT ;  /* 0x000000080300720c */ /* 0x000fe20003f86270 */
[----:B------:R-:W-:Y:S01]  /*3510*/  VIADD R3, R2, 0x51 ;  /* 0x0000005102037836 */ /* 0x000fe20000000000 */
[----:B------:R-:W-:Y:S02]  /*3520*/  FSEL R94, R94, -INF , !P3 ;  /* 0xff8000005e5e7808 */ /* 0x000fe40005800000 */
[----:B------:R-:W-:-:S02]  /*3530*/  ISETP.GE.AND P3, PT, R16, R9, PT ;  /* 0x000000091000720c */ /* 0x000fc40003f66270 */
[----:B------:R-:W-:Y:S02]  /*3540*/  FSEL R58, R148, -INF , !P1 ;  /* 0xff800000943a7808 */ /* 0x000fe40004800000 */
[----:B------:R-:W-:Y:S02]  /*3550*/  ISETP.GE.AND P1, PT, R16, R11, PT ;  /* 0x0000000b1000720c */ /* 0x000fe40003f26270 */
[----:B------:R-:W-:Y:S02]  /*3560*/  FSEL R59, R92, -INF , !P4 ;  /* 0xff8000005c3b7808 */ /* 0x000fe40006000000 */
[----:B------:R-:W-:Y:S01]  /*3570*/  ISETP.GE.AND P4, PT, R16, R10, PT ;  /* 0x0000000a1000720c */ /* 0x000fe20003f86270 */
[----:B------:R-:W-:Y:S01]  /*3580*/  VIADD R16, R2, 0x60 ;  /* 0x0000006002107836 */ /* 0x000fe20000000000 */
[----:B------:R-:W-:Y:S02]  /*3590*/  FSEL R103, R150, -INF , !P3 ;  /* 0xff80000096677808 */ /* 0x000fe40005800000 */
[----:B------:R-:W-:-:S02]  /*35a0*/  ISETP.GE.AND P3, PT, R3, R8, PT ;  /* 0x000000080300720c */ /* 0x000fc40003f66270 */
[----:B------:R-:W-:Y:S02]  /*35b0*/  FSEL R150, R146, -INF , !P1 ;  /* 0xff80000092967808 */ /* 0x000fe40004800000 */
[C---:B------:R-:W-:Y:S02]  /*35c0*/  ISETP.GE.AND P1, PT, R3.reuse, R10, PT ;  /* 0x0000000a0300720c */ /* 0x040fe40003f26270 */
[----:B------:R-:W-:Y:S02]  /*35d0*/  FSEL R144, R144, -INF , !P4 ;  /* 0xff80000090907808 */ /* 0x000fe40006000000 */
[----:B------:R-:W-:Y:S02]  /*35e0*/  ISETP.GE.AND P4, PT, R3, R9, PT ;  /* 0x000000090300720c */ /* 0x000fe40003f86270 */
[----:B------:R-:W-:Y:S02]  /*35f0*/  FSEL R57, R149, -INF , !P3 ;  /* 0xff80000095397808 */ /* 0x000fe40005800000 */
[----:B------:R-:W-:Y:S01]  /*3600*/  ISETP.GE.AND P3, PT, R3, R11, PT ;  /* 0x0000000b0300720c */ /* 0x000fe20003f66270 */
[----:B------:R-:W-:Y:S01]  /*3610*/  VIADD R3, R2, 0x58 ;  /* 0x0000005802037836 */ /* 0x000fe20000000000 */
[----:B------:R-:W-:-:S02]  /*3620*/  FSEL R145, R145, -INF , !P1 ;  /* 0xff80000091917808 */ /* 0x000fc40004800000 */
[----:B------:R-:W-:Y:S02]  /*3630*/  ISETP.GE.AND P1, PT, R17, R9, PT ;  /* 0x000000091100720c */ /* 0x000fe40003f26270 */
[----:B------:R-:W-:Y:S02]  /*3640*/  FSEL R92, R151, -INF , !P4 ;  /* 0xff800000975c7808 */ /* 0x000fe40006000000 */
[----:B------:R-:W-:Y:S01]  /*3650*/  ISETP.GE.AND P4, PT, R17, R8, PT ;  /* 0x000000081100720c */ /* 0x000fe20003f86270 */
[----:B------:R-:W-:Y:S01]  /*3660*/  VIADD R17, R2, 0x59 ;  /* 0x0000005902117836 */ /* 0x000fe20000000000 */
[----:B------:R-:W-:Y:S02]  /*3670*/  FSEL R95, R95, -INF , !P1 ;  /* 0xff8000005f5f7808 */ /* 0x000fe40004800000 */
[----:B------:R-:W-:Y:S02]  /*3680*/  ISETP.GE.AND P1, PT, R3, R11, PT ;  /* 0x0000000b0300720c */ /* 0x000fe40003f26270 */
[----:B------:R-:W-:-:S02]  /*3690*/  FSEL R147, R147, -INF , !P3 ;  /* 0xff80000093937808 */ /* 0x000fc40005800000 */
[----:B------:R-:W-:Y:S02]  /*36a0*/  FSEL R93, R93, -INF , !P4 ;  /* 0xff8000005d5d7808 */ /* 0x000fe40006000000 */
[-C--:B------:R-:W-:Y:S02]  /*36b0*/  ISETP.GE.AND P3, PT, R17, R10.reuse, PT ;  /* 0x0000000a1100720c */ /* 0x080fe40003f66270 */
[----:B------:R-:W-:Y:S02]  /*36c0*/  FSEL R146, R26, -INF , !P1 ;  /* 0xff8000001a927808 */ /* 0x000fe40004800000 */
[----:B------:R-:W-:Y:S02]  /*36d0*/  ISETP.GE.AND P4, PT, R3, R10, PT ;  /* 0x0000000a0300720c */ /* 0x000fe40003f86270 */
[----:B------:R-:W-:Y:S02]  /*36e0*/  ISETP.GE.AND P1, PT, R17, R11, PT ;  /* 0x0000000b1100720c */ /* 0x000fe40003f26270 */
[----:B------:R-:W-:-:S02]  /*36f0*/  FSEL R107, R25, -INF , !P3 ;  /* 0xff800000196b7808 */ /* 0x000fc40005800000 */
[----:B------:R-:W-:Y:S02]  /*3700*/  FSEL R106, R24, -INF , !P4 ;  /* 0xff800000186a7808 */ /* 0x000fe40006000000 */
[----:B------:R-:W-:Y:S02]  /*3710*/  ISETP.GE.AND P3, PT, R3, R9, PT ;  /* 0x000000090300720c */ /* 0x000fe40003f66270 */
[----:B------:R-:W-:Y:S02]  /*3720*/  FSEL R148, R27, -INF , !P1 ;  /* 0xff8000001b947808 */ /* 0x000fe40004800000 */
[-C--:B------:R-:W-:Y:S01]  /*3730*/  ISETP.GE.AND P4, PT, R3, R8.reuse, PT ;  /* 0x000000080300720c */ /* 0x080fe20003f86270 */
[----:B------:R-:W-:Y:S01]  /*3740*/  HMMA.16816.F32 R24, R4, R38, R64 ;  /* 0x000000260418723c */ /* 0x000fe20000001840 */
[----:B------:R-:W-:Y:S01]  /*3750*/  ISETP.GE.AND P1, PT, R16, R8, PT ;  /* 0x000000081000720c */ /* 0x000fe20003f26270 */
[----:B------:R-:W-:Y:S01]  /*3760*/  VIADD R3, R2, 0x61 ;  /* 0x0000006102037836 */ /* 0x000fe20000000000 */
[----:B------:R-:W-:-:S02]  /*3770*/  FSEL R56, R44, -INF , !P4 ;  /* 0xff8000002c387808 */ /* 0x000fc40006000000 */
[----:B------:R-:W-:Y:S02]  /*3780*/  ISETP.GE.AND P4, PT, R16, R10, PT ;  /* 0x0000000a1000720c */ /* 0x000fe40003f86270 */
[----:B------:R-:W-:Y:S02]  /*3790*/  FSEL R65, R46, -INF , !P3 ;  /* 0xff8000002e417808 */ /* 0x000fe40005800000 */
[----:B------:R-:W-:Y:S02]  /*37a0*/  ISETP.GE.AND P3, PT, R16, R9, PT ;  /* 0x000000091000720c */ /* 0x000fe40003f66270 */
[----:B------:R-:W-:Y:S02]  /*37b0*/  FSEL R46, R32, -INF , !P1 ;  /* 0xff800000202e7808 */ /* 0x000fe40004800000 */
[----:B------:R-:W-:Y:S01]  /*37c0*/  ISETP.GE.AND P1, PT, R16, R11, PT ;  /* 0x0000000b1000720c */ /* 0x000fe20003f26270 */
[----:B------:R-:W-:Y:S01]  /*37d0*/  VIADD R16, R2, 0x69 ;  /* 0x0000006902107836 */ /* 0x000fe20000000000 */
[----:B------:R-:W-:-:S02]  /*37e0*/  FSEL R64, R34, -INF , !P3 ;  /* 0xff80000022407808 */ /* 0x000fc40005800000 */
[C---:B------:R-:W-:Y:S02]  /*37f0*/  ISETP.GE.AND P3, PT, R3.reuse, R8, PT ;  /* 0x000000080300720c */ /* 0x040fe40003f66270 */
[----:B------:R-:W-:Y:S02]  /*3800*/  FSEL R78, R28, -INF , !P4 ;  /* 0xff8000001c4e7808 */ /* 0x000fe40006000000 */
[----:B------:R-:W-:Y:S02]  /*3810*/  FSEL R96, R30, -INF , !P1 ;  /* 0xff8000001e607808 */ /* 0x000fe40004800000 */
[C---:B------:R-:W-:Y:S02]  /*3820*/  ISETP.GE.AND P4, PT, R3.reuse, R9, PT ;  /* 0x000000090300720c */ /* 0x040fe40003f86270 */
[----:B------:R-:W-:Y:S02]  /*3830*/  ISETP.GE.AND P1, PT, R3, R10, PT ;  /* 0x0000000a0300720c */ /* 0x000fe40003f26270 */
[----:B------:R-:W-:-:S02]  /*3840*/  FSEL R44, R33, -INF , !P3 ;  /* 0xff800000212c7808 */ /* 0x000fc40005800000 */
[----:B------:R-:W-:Y:S01]  /*3850*/  ISETP.GE.AND P3, PT, R3, R11, PT ;  /* 0x0000000b0300720c */ /* 0x000fe20003f66270 */
[----:B------:R-:W-:Y:S01]  /*3860*/  VIADD R3, R2, 0x68 ;  /* 0x0000006802037836 */ /* 0x000fe20000000000 */
[----:B------:R-:W-:Y:S02]  /*3870*/  FSEL R60, R35, -INF , !P4 ;  /* 0xff800000233c7808 */ /* 0x000fe40006000000 */
[----:B------:R-:W-:Y:S01]  /*3880*/  FSEL R76, R29, -INF , !P1 ;  /* 0xff8000001d4c7808 */ /* 0x000fe20004800000 */
[----:B------:R-:W-:Y:S01]  /*3890*/  HMMA.16816.F32 R32, R4, R20, R88 ;  /* 0x000000140420723c */ /* 0x000fe20000001858 */
[C---:B------:R-:W-:Y:S02]  /*38a0*/  ISETP.GE.AND P4, PT, R17.reuse, R8, PT ;  /* 0x000000081100720c */ /* 0x040fe40003f86270 */
[----:B------:R-:W-:Y:S02]  /*38b0*/  ISETP.GE.AND P1, PT, R17, R9, PT ;  /* 0x000000091100720c */ /* 0x000fe40003f26270 */
[----:B------:R-:W-:-:S02]  /*38c0*/  FSEL R37, R45, -INF , !P4 ;  /* 0xff8000002d257808 */ /* 0x000fc40006000000 */
[----:B------:R-:W-:Y:S02]  /*38d0*/  FSEL R90, R31, -INF , !P3 ;  /* 0xff8000001f5a7808 */ /* 0x000fe40005800000 */
[----:B------:R-:W-:Y:S01]  /*38e0*/  FSEL R47, R47, -INF , !P1 ;  /* 0xff8000002f2f7808 */ /* 0x000fe20004800000 */
[----:B------:R-:W-:Y:S01]  /*38f0*/  HMMA.16816.F32 R28, R4, R22, R80 ;  /* 0x00000016041c723c */ /* 0x000fe20000001850 */
[CC--:B------:R-:W-:Y:S02]  /*3900*/  ISETP.GE.AND P4, PT, R3.reuse, R10.reuse, PT ;  /* 0x0000000a0300720c */ /* 0x0c0fe40003f86270 */
[----:B------:R-:W-:Y:S02]  /*3910*/  ISETP.GE.AND P3, PT, R3, R11, PT ;  /* 0x0000000b0300720c */ /* 0x000fe40003f66270 */
[----:B------:R-:W-:Y:S02]  /*3920*/  ISETP.GE.AND P1, PT, R16, R10, PT ;  /* 0x0000000a1000720c */ /* 0x000fe40003f26270 */
[----:B------:R-:W-:Y:S01]  /*3930*/  VIADD R4, R2, 0x70 ;  /* 0x0000007002047836 */ /* 0x000fe20000000000 */
[----:B------:R-:W-:-:S02]  /*3940*/  FSEL R77, R24, -INF , !P4 ;  /* 0xff800000184d7808 */ /* 0x000fc40006000000 */
[----:B------:R-:W-:Y:S02]  /*3950*/  FSEL R91, R26, -INF , !P3 ;  /* 0xff8000001a5b7808 */ /* 0x000fe40005800000 */
[----:B------:R-:W-:Y:S02]  /*3960*/  FSEL R89, R25, -INF , !P1 ;  /* 0xff80000019597808 */ /* 0x000fe40004800000 */
[C---:B------:R-:W-:Y:S02]  /*3970*/  ISETP.GE.AND P4, PT, R3.reuse, R8, PT ;  /* 0x000000080300720c */ /* 0x040fe40003f86270 */
[----:B------:R-:W-:Y:S02]  /*3980*/  ISETP.GE.AND P3, PT, R16, R11, PT ;  /* 0x0000000b1000720c */ /* 0x000fe40003f66270 */
[----:B------:R-:W-:Y:S01]  /*3990*/  ISETP.GE.AND P1, PT, R3, R9, PT ;  /* 0x000000090300720c */ /* 0x000fe20003f26270 */
[----:B------:R-:W-:Y:S01]  /*39a0*/  VIADD R3, R2, 0x71 ;  /* 0x0000007102037836 */ /* 0x000fe20000000000 */
[----:B------:R-:W-:-:S02]  /*39b0*/  FSEL R36, R51, -INF , !P0 ;  /* 0xff80000033247808 */ /* 0x000fc40004000000 */
[C---:B------:R-:W-:Y:S02]  /*39c0*/  ISETP.GE.AND P0, PT, R4.reuse, R9, PT ;  /* 0x000000090400720c */ /* 0x040fe40003f06270 */
[----:B------:R-:W-:Y:S02]  /*39d0*/  FSEL R83, R27, -INF , !P3 ;  /* 0xff8000001b537808 */ /* 0x000fe40005800000 */
[-C--:B------:R-:W-:Y:S02]  /*39e0*/  ISETP.GE.AND P3, PT, R4, R8.reuse, PT ;  /* 0x000000080400720c */ /* 0x080fe40003f66270 */
[----:B------:R-:W-:Y:S02]  /*39f0*/  FSEL R42, R42, -INF , !P0 ;  /* 0xff8000002a2a7808 */ /* 0x000fe40004000000 */
[----:B------:R-:W-:Y:S02]  /*3a00*/  ISETP.GE.AND P0, PT, R3, R8, PT ;  /* 0x000000080300720c */ /* 0x000fe40003f06270 */
[----:B------:R-:W-:-:S02]  /*3a10*/  FSEL R24, R49, -INF , !P6 ;  /* 0xff80000031187808 */ /* 0x000fc40007000000 */
[----:B------:R-:W-:Y:S02]  /*3a20*/  FSEL R27, R40, -INF , !P3 ;  /* 0xff800000281b7808 */ /* 0x000fe40005800000 */
[C---:B------:R-:W-:Y:S02]  /*3a30*/  ISETP.GE.AND P6, PT, R4.reuse, R10, PT ;  /* 0x0000000a0400720c */ /* 0x040fe40003fc6270 */
[-C--:B------:R-:W-:Y:S02]  /*3a40*/  ISETP.GE.AND P3, PT, R4, R11.reuse, PT ;  /* 0x0000000b0400720c */ /* 0x080fe40003f66270 */
[----:B------:R-:W-:Y:S01]  /*3a50*/  FSEL R41, R41, -INF , !P0 ;  /* 0xff80000029297808 */ /* 0x000fe20004000000 */
[----:B------:R-:W-:Y:S01]  /*3a60*/  HMMA.16816.F32 R4, R12, R38, R84 ;  /* 0x000000260c04723c */ /* 0x000fe20000001854 */
[----:B------:R-:W-:Y:S02]  /*3a70*/  ISETP.GE.AND P0, PT, R3, R11, PT ;  /* 0x0000000b0300720c */ /* 0x000fe40003f06270 */
[----:B------:R-:W-:-:S02]  /*3a80*/  FSEL R79, R32, -INF , !P6 ;  /* 0xff800000204f7808 */ /* 0x000fc40007000000 */
[C---:B------:R-:W-:Y:S01]  /*3a90*/  ISETP.GE.AND P6, PT, R3.reuse, R9, PT ;  /* 0x000000090300720c */ /* 0x040fe20003fc6270 */
[----:B------:R-:W-:Y:S01]  /*3aa0*/  HMMA.16816.F32 R12, R12, R22, R72 ;  /* 0x000000160c0c723c */ /* 0x000fe20000001848 */
[----:B------:R-:W-:Y:S02]  /*3ab0*/  FSEL R87, R34, -INF , !P3 ;  /* 0xff80000022577808 */ /* 0x000fe40005800000 */
[----:B------:R-:W-:Y:S01]  /*3ac0*/  ISETP.GE.AND P3, PT, R3, R10, PT ;  /* 0x0000000a0300720c */ /* 0x000fe20003f66270 */
[C---:B------:R-:W-:Y:S01]  /*3ad0*/  VIADD R3, R2.reuse, 0x78 ;  /* 0x0000007802037836 */ /* 0x040fe20000000000 */
[----:B------:R-:W-:Y:S02]  /*3ae0*/  FSEL R85, R35, -INF , !P0 ;  /* 0xff80000023557808 */ /* 0x000fe40004000000 */
[----:B------:R-:W-:Y:S02]  /*3af0*/  ISETP.GE.AND P0, PT, R2, R8, PT ;  /* 0x000000080200720c */ /* 0x000fe40003f06270 */
[----:B------:R-:W-:-:S02]  /*3b00*/  FSEL R55, R55, -INF , !P2 ;  /* 0xff80000037377808 */ /* 0x000fc40005000000 */
[----:B------:R-:W-:Y:S02]  /*3b10*/  FSEL R19, R48, -INF , !P0 ;  /* 0xff80000030137808 */ /* 0x000fe40004000000 */
[C---:B------:R-:W-:Y:S02]  /*3b20*/  ISETP.GE.AND P2, PT, R3.reuse, R10, PT ;  /* 0x0000000a0300720c */ /* 0x040fe40003f46270 */
[----:B------:R-:W-:Y:S02]  /*3b30*/  ISETP.GE.AND P0, PT, R3, R11, PT ;  /* 0x0000000b0300720c */ /* 0x000fe40003f06270 */
[----:B------:R-:W-:Y:S02]  /*3b40*/  FSEL R53, R53, -INF , !P5 ;  /* 0xff80000035357808 */ /* 0x000fe40006800000 */
[----:B------:R-:W-:Y:S02]  /*3b50*/  FSEL R82, R28, -INF , !P2 ;  /* 0xff8000001c527808 */ /* 0x000fe40005000000 */
[----:B------:R-:W-:-:S02]  /*3b60*/  FSEL R86, R30, -INF , !P0 ;  /* 0xff8000001e567808 */ /* 0x000fc40004000000 */
[C---:B------:R-:W-:Y:S02]  /*3b70*/  ISETP.GE.AND P5, PT, R2.reuse, R9, PT ;  /* 0x000000090200720c */ /* 0x040fe40003fa6270 */
[CC--:B------:R-:W-:Y:S02]  /*3b80*/  ISETP.GE.AND P2, PT, R2.reuse, R10.reuse, PT ;  /* 0x0000000a0200720c */ /* 0x0c0fe40003f46270 */
[C---:B------:R-:W-:Y:S01]  /*3b90*/  ISETP.GE.AND P0, PT, R2.reuse, R11, PT ;  /* 0x0000000b0200720c */ /* 0x040fe20003f06270 */
[----:B------:R-:W-:Y:S01]  /*3ba0*/  VIADD R2, R2, 0x79 ;  /* 0x0000007902027836 */ /* 0x000fe20000000000 */
[----:B------:R-:W-:Y:S02]  /*3bb0*/  FSEL R99, R43, -INF , !P6 ;  /* 0xff8000002b637808 */ /* 0x000fe40007000000 */
[----:B------:R-:W-:Y:S02]  /*3bc0*/  FSEL R54, R54, -INF , !P0 ;  /* 0xff80000036367808 */ /* 0x000fe40004000000 */
[----:B------:R-:W-:-:S02]  /*3bd0*/  ISETP.GE.AND P0, PT, R2, R10, PT ;  /* 0x0000000a0200720c */ /* 0x000fc40003f06270 */
[----:B------:R-:W-:Y:S02]  /*3be0*/  FSEL R80, R33, -INF , !P3 ;  /* 0xff80000021507808 */ /* 0x000fe40005800000 */
[----:B------:R-:W-:Y:S02]  /*3bf0*/  FSEL R81, R29, -INF , !P0 ;  /* 0xff8000001d517808 */ /* 0x000fe40004000000 */
[----:B------:R-:W-:Y:S02]  /*3c00*/  ISETP.GE.AND P0, PT, R2, R11, PT ;  /* 0x0000000b0200720c */ /* 0x000fe40003f06270 */
[----:B------:R-:W-:Y:S02]  /*3c10*/  FSEL R50, R50, -INF , !P5 ;  /* 0xff80000032327808 */ /* 0x000fe40006800000 */
[----:B------:R-:W-:Y:S02]  /*3c20*/  FSEL R84, R31, -INF , !P0 ;  /* 0xff8000001f547808 */ /* 0x000fe40004000000 */
[----:B------:R-:W-:-:S02]  /*3c30*/  PLOP3.LUT P0, PT, PT, PT, UP0, 0x80, 0x0 ;  /* 0x000000000000781c */ /* 0x000fc40003f0f008 */
[----:B------:R-:W-:Y:S02]  /*3c40*/  FSEL R52, R52, -INF , !P2 ;  /* 0xff80000034347808 */ /* 0x000fe40005000000 */
[----:B------:R-:W-:Y:S02]  /*3c50*/  FSEL R26, R4, -INF , !P4 ;  /* 0xff800000041a7808 */ /* 0x000fe40006000000 */
[----:B------:R-:W-:Y:S02]  /*3c60*/  FSEL R30, R6, -INF , !P1 ;  /* 0xff800000061e7808 */ /* 0x000fe40004800000 */
[CC--:B------:R-:W-:Y:S02]  /*3c70*/  ISETP.GE.AND P6, PT, R16.reuse, R8.reuse, PT ;  /* 0x000000081000720c */ /* 0x0c0fe40003fc6270 */
[----:B------:R-:W-:Y:S02]  /*3c80*/  ISETP.GE.AND P3, PT, R16, R9, PT ;  /* 0x000000091000720c */ /* 0x000fe40003f66270 */
[----:B------:R-:W-:-:S02]  /*3c90*/  ISETP.GE.AND P5, PT, R3, R8, PT ;  /* 0x000000080300720c */ /* 0x000fc40003fa6270 */
[-C--:B------:R-:W-:Y:S02]  /*3ca0*/  ISETP.GE.AND P2, PT, R3, R9.reuse, PT ;  /* 0x000000090300720c */ /* 0x080fe40003f46270 */
[C---:B------:R-:W-:Y:S02]  /*3cb0*/  ISETP.GE.AND P4, PT, R2.reuse, R8, PT ;  /* 0x000000080200720c */ /* 0x040fe40003f86270 */
[----:B------:R-:W-:Y:S01]  /*3cc0*/  ISETP.GE.AND P1, PT, R2, R9, PT ;  /* 0x000000090200720c */ /* 0x000fe20003f26270 */
[----:B------:R-:W-:Y:S01]  /*3cd0*/  IMAD.IADD R2, R155, 0x1, R163 ;  /* 0x000000019b027824 */ /* 0x000fe200078e02a3 */
[----:B------:R-:W-:Y:S02]  /*3ce0*/  FSEL R22, R5, -INF , !P6 ;  /* 0xff80000005167808 */ /* 0x000fe40007000000 */
[----:B------:R-:W-:Y:S02]  /*3cf0*/  FSEL R28, R7, -INF , !P3 ;  /* 0xff800000071c7808 */ /* 0x000fe40005800000 */
[----:B------:R-:W-:-:S02]  /*3d00*/  FSEL R25, R12, -INF , !P5 ;  /* 0xff8000000c197808 */ /* 0x000fc40006800000 */
[----:B------:R-:W-:Y:S02]  /*3d10*/  FSEL R97, R14, -INF , !P2 ;  /* 0xff8000000e617808 */ /* 0x000fe40005000000 */
[----:B------:R-:W-:Y:S02]  /*3d20*/  FSEL R23, R13, -INF , !P4 ;  /* 0xff8000000d177808 */ /* 0x000fe40006000000 */
[----:B------:R-:W-:Y:S01]  /*3d30*/  FSEL R98, R15, -INF , !P1 ;  /* 0xff8000000f627808 */ /* 0x000fe20004800000 */
[----:B------:R-:W-:Y:S06]  /*3d40*/  @!P0 BRA `(.L_x_82) ;  /* 0x0000000000ec8947 */ /* 0x000fec0003800000 */
[----:B------:R-:W-:Y:S01]  /*3d50*/  ULDC UR6, c[0x0][0x2d0] ;  /* 0x0000b40000067ab9 */ /* 0x000fe20000000800 */
[----:B------:R-:W-:Y:S01]  /*3d60*/  UIADD3 UR7, UR17, -0x2, URZ ;  /* 0xfffffffe11077890 */ /* 0x000fe2000fffe03f */
[----:B------:R-:W-:Y:S01]  /*3d70*/  ISETP.GE.AND P1, PT, R188, UR6, PT ;  /* 0x00000006bc007c0c */ /* 0x000fe2000bf26270 */
[----:B------:R-:W-:Y:S01]  /*3d80*/  IMAD.U32 R6, RZ, RZ, UR10 ;  /* 0x0000000aff067e24 */ /* 0x000fe2000f8e00ff */
[----:B------:R-:W-:Y:S01]  /*3d90*/  BSSY B0, `(.L_x_83) ;  /* 0x0000035000007945 */ /* 0x000fe20003800000 */
[----:B------:R-:W-:Y:S01]  /*3da0*/  USHF.R.S32.HI UR6, URZ, 0x1f, UR7 ;  /* 0x0000001f3f067899 */ /* 0x000fe20008011407 */
[----:B------:R-:W-:Y:S02]  /*3db0*/  IMAD.U32 R13, RZ, RZ, UR10 ;  /* 0x0000000aff0d7e24 */ /* 0x000fe4000f8e00ff */
[----:B------:R-:W-:Y:S01]  /*3dc0*/  IMAD.U32 R4, RZ, RZ, UR7 ;  /* 0x00000007ff047e24 */ /* 0x000fe2000f8e00ff */
[----:B------:R-:W-:Y:S01]  /*3dd0*/  UIMAD UR7, UR19, UR7, URZ ;  /* 0x00000007130772a4 */ /* 0x000fe2000f8e023f */
[----:B------:R-:W-:-:S02]  /*3de0*/  IMAD.U32 R12, RZ, RZ, UR11 ;  /* 0x0000000bff0c7e24 */ /* 0x000fc4000f8e00ff */
[----:B------:R-:W-:Y:S01]  /*3df0*/  IMAD.WIDE.U32 R4, R4, UR20, R186 ;  /* 0x0000001404047c25 */ /* 0x000fe2000f8e00ba */
[----:B------:R-:W-:Y:S02]  /*3e00*/  UIMAD UR6, UR6, UR20, UR7 ;  /* 0x00000014060672a4 */ /* 0x000fe4000f8e0207 */
[----:B------:R-:W1:Y:S01]  /*3e10*/  @!P1 LDC.64 R16, c[0x0][0x218] ;  /* 0x00008600ff109b82 */ /* 0x000e620000000a00 */
[----:B------:R2:W-:Y:S01]  /*3e20*/  @P1 STS [R225+0x2000], RZ ;  /* 0x002000ffe1001388 */ /* 0x0005e20000000800 */
[----:B------:R-:W-:Y:S02]  /*3e30*/  @!P1 LEA R6, P2, R6, R4, 0x6 ;  /* 0x0000000406069211 */ /* 0x000fe400078430ff */
[----:B------:R-:W-:Y:S01]  /*3e40*/  VIADD R7, R5, UR6 ;  /* 0x0000000605077c36 */ /* 0x000fe20008000000 */
[----:B------:R-:W-:Y:S01]  /*3e50*/  @!P1 IADD3 R3, P3, R4, UR26, RZ ;  /* 0x0000001a04039c10 */ /* 0x000fe2000ff7e0ff */
[----:B------:R2:W-:Y:S02]  /*3e60*/  @P1 STS [R225+0x2004], RZ ;  /* 0x002004ffe1001388 */ /* 0x0005e40000000800 */
[----:B------:R-:W3:Y:S01]  /*3e70*/  @!P1 LDC.64 R14, c[0x0][0x218] ;  /* 0x00008600ff0e9b82 */ /* 0x000ee20000000a00 */
[----:B------:R-:W-:Y:S01]  /*3e80*/  @!P1 LEA.HI.X R18, R13, R7, R12, 0x6, P2 ;  /* 0x000000070d129211 */ /* 0x000fe200010f340c */
[----:B------:R2:W-:Y:S01]  /*3e90*/  @P1 STS.64 [R225+0x2008], RZ ;  /* 0x002008ffe1001388 */ /* 0x0005e20000000a00 */
[----:B------:R-:W-:-:S05]  /*3ea0*/  @!P1 IADD3.X R13, R7, UR25, RZ, P3, !PT ;  /* 0x00000019070d9c10 */ /* 0x000fca0009ffe4ff */
[----:B------:R-:W4:Y:S01]  /*3eb0*/  @!P1 LDC.64 R20, c[0x0][0x218] ;  /* 0x00008600ff149b82 */ /* 0x000f220000000a00 */
[----:B-1----:R-:W-:-:S04]  /*3ec0*/  @!P1 LEA R16, P4, R4, R16, 0x1 ;  /* 0x0000001004109211 */ /* 0x002fc800078808ff */
[----:B------:R-:W-:Y:S02]  /*3ed0*/  @!P1 LEA.HI.X R17, R4, R17, R7, 0x1, P4 ;  /* 0x0000001104119211 */ /* 0x000fe400020f0c07 */
[----:B---3--:R-:W-:-:S03]  /*3ee0*/  @!P1 LEA R14, P3, R3, R14, 0x1 ;  /* 0x0000000e030e9211 */ /* 0x008fc600078608ff */
[----:B------:R-:W-:Y:S01]  /*3ef0*/  @!PT LDS RZ, [RZ] ;  /* 0x00000000fffff984 */ /* 0x000fe20000000800 */
[----:B------:R-:W-:Y:S01]  /*3f00*/  @!PT LDS RZ, [RZ] ;  /* 0x00000000fffff984 */ /* 0x000fe20000000800 */
[----:B------:R-:W-:Y:S01]  /*3f10*/  @!PT LDS RZ, [RZ] ;  /* 0x00000000fffff984 */ /* 0x000fe20000000800 */
[----:B------:R2:W-:Y:S01]  /*3f20*/  @!P1 LDGSTS.E.BYPASS.LTC128B.128 [R225+0x2000], desc[UR22][R16.64] ;  /* 0x0200000010e19fae */ /* 0x0005e2000b901d56 */
[----:B------:R-:W-:-:S03]  /*3f30*/  @!P1 LEA.HI.X R15, R3, R15, R13, 0x1, P3 ;  /* 0x0000000f030f9211 */ /* 0x000fc600018f0c0d */
[----:B------:R2:W-:Y:S01]  /*3f40*/  @P1 STS.128 [R225+0x2800], RZ ;  /* 0x002800ffe1001388 */ /* 0x0005e20000000c00 */
[----:B----4-:R-:W-:-:S03]  /*3f50*/  @!P1 LEA R12, P2, R6, R20, 0x1 ;  /* 0x00000014060c9211 */ /* 0x010fc600078408ff */
[----:B------:R-:W-:Y:S01]  /*3f60*/  @!PT LDS RZ, [RZ] ;  /* 0x00000000fffff984 */ /* 0x000fe20000000800 */
[----:B------:R-:W-:Y:S01]  /*3f70*/  @!PT LDS RZ, [RZ] ;  /* 0x00000000fffff984 */ /* 0x000fe20000000800 */
[----:B------:R-:W-:Y:S01]  /*3f80*/  @!PT LDS RZ, [RZ] ;  /* 0x00000000fffff984 */ /* 0x000fe20000000800 */
[----:B------:R2:W-:Y:S01]  /*3f90*/  @!P1 LDGSTS.E.BYPASS.LTC128B.128 [R225+0x2800], desc[UR22][R14.64] ;  /* 0x028000000ee19fae */ /* 0x0005e2000b901d56 */
[----:B------:R-:W-:-:S03]  /*3fa0*/  @!P1 LEA.HI.X R13, R6, R21, R18, 0x1, P2 ;  /* 0x00000015060d9211 */ /* 0x000fc600010f0c12 */
[----:B------:R2:W-:Y:S04]  /*3fb0*/  @P1 STS.128 [R225+0x3000], RZ ;  /* 0x003000ffe1001388 */ /* 0x0005e80000000c00 */
[----:B------:R-:W-:Y:S01]  /*3fc0*/  @!PT LDS RZ, [RZ] ;  /* 0x00000000fffff984 */ /* 0x000fe20000000800 */
[----:B------:R-:W-:Y:S01]  /*3fd0*/  @!PT LDS RZ, [RZ] ;  /* 0x00000000fffff984 */ /* 0x000fe20000000800 */
[----:B------:R-:W-:Y:S01]  /*3fe0*/  @!PT LDS RZ, [RZ] ;  /* 0x00000000fffff984 */ /* 0x000fe20000000800 */
[----:B------:R2:W-:Y:S04]  /*3ff0*/  @!P1 LDGSTS.E.BYPASS.LTC128B.128 [R225+0x3000], desc[UR22][R12.64] ;  /* 0x030000000ce19fae */ /* 0x0005e8000b901d56 */
        /* <DEDUP_REMOVED lines=14> */
.L_x_84:
[----:B------:R-:W-:Y:S05]  /*40e0*/  BSYNC B0 ;  /* 0x0000000000007941 */ /* 0x000fea0003800000 */
.L_x_83:
[----:B------:R-:W0:Y:S02]  /*40f0*/  LDGDEPBAR ;  /* 0x00000000000079af */ /* 0x000e240000000000 */
.L_x_82:
[----:B------:R-:W-:Y:S01]  /*4100*/  FMNMX.FTZ R138, R19, R24, !PT ;  /* 0x00000018138a7209 */ /* 0x000fe20007810000 */
[----:B------:R-:W-:Y:S01]  /*4110*/  ULDC UR15, c[0x0][0x2ec] ;  /* 0x0000bb00000f7ab9 */ /* 0x000fe20000000800 */
[----:B------:R-:W-:Y:S02]  /*4120*/  FMNMX.FTZ R137, R50, R36, !PT ;  /* 0x0000002432897209 */ /* 0x000fe40007810000 */
[----:B------:R-:W-:Y:S02]  /*4130*/  FMNMX.FTZ R138, R140, R138, !PT ;  /* 0x0000008a8c8a7209 */ /* 0x000fe40007810000 */
[----:B------:R-:W-:Y:S02]  /*4140*/  FMNMX.FTZ R137, R158, R137, !PT ;  /* 0x000000899e897209 */ /* 0x000fe40007810000 */
[----:B------:R-:W-:Y:S02]  /*4150*/  FMNMX.FTZ R138, R116, R138, !PT ;  /* 0x0000008a748a7209 */ /* 0x000fe40007810000 */
[----:B------:R-:W-:-:S02]  /*4160*/  FMNMX.FTZ R137, R154, R137, !PT ;  /* 0x000000899a897209 */ /* 0x000fc40007810000 */
[----:B------:R-:W-:Y:S02]  /*4170*/  FMNMX.FTZ R138, R123, R138, !PT ;  /* 0x0000008a7b8a7209 */ /* 0x000fe40007810000 */
        /* <DEDUP_REMOVED lines=55> */
[----:B------:R-:W-:Y:S01]  /*44f0*/  LEA R213, R2, UR4, 0x1 ;  /* 0x0000000402d57c11 */ /* 0x000fe2000f8e08ff */
[----:B------:R-:W3:Y:S01]  /*4500*/  SHFL.BFLY PT, R3, R138, 0x2, 0x1f ;  /* 0x0c401f008a037f89 */ /* 0x000ee200000e0000 */
[----:B------:R-:W-:Y:S02]  /*4510*/  UMOV UR4, UR16 ;  /* 0x0000001000047c82 */ /* 0x000fe40008000000 */
[----:B------:R-:W-:Y:S01]  /*4520*/  LEA R214, R0, R213, 0x1 ;  /* 0x000000d500d67211 */ /* 0x000fe200078e08ff */
[----:B-1----:R-:W1:Y:S04]  /*4530*/  SHFL.BFLY PT, R5, R137, 0x2, 0x1f ;  /* 0x0c401f0089057f89 */ /* 0x002e6800000e0000 */
[----:B------:R-:W-:Y:S01]  /*4540*/  LDSM.16.MT88.4 R32, [R214+0x4400] ;  /* 0x00440000d620783b */ /* 0x000fe20000004200 */
[----:B---3--:R-:W-:-:S02]  /*4550*/  FMNMX.FTZ R138, R138, R3, !PT ;  /* 0x000000038a8a7209 */ /* 0x008fc40007810000 */
[----:B-1----:R-:W-:-:S03]  /*4560*/  FMNMX.FTZ R137, R137, R5, !PT ;  /* 0x0000000589897209 */ /* 0x002fc60007810000 */
[----:B------:R-:W1:Y:S04]  /*4570*/  SHFL.BFLY PT, R3, R138, 0x1, 0x1f ;  /* 0x0c201f008a037f89 */ /* 0x000e6800000e0000 */
[----:B------:R-:W3:Y:S01]  /*4580*/  SHFL.BFLY PT, R5, R137, 0x1, 0x1f ;  /* 0x0c201f0089057f89 */ /* 0x000ee200000e0000 */
[----:B-1----:R-:W-:-:S04]  /*4590*/  FMNMX.FTZ R138, R138, R3, !PT ;  /* 0x000000038a8a7209 */ /* 0x002fc80007810000 */
[C---:B------:R-:W-:Y:S01]  /*45a0*/  FSETP.NEU.FTZ.AND P1, PT, R138.reuse, -INF , PT ;  /* 0xff8000008a00780b */ /* 0x040fe20003f3d000 */
[----:B------:R-:W-:Y:S01]  /*45b0*/  FMUL.FTZ R3, R138, UR15 ;  /* 0x0000000f8a037c20 */ /* 0x000fe20008410000 */
[----:B---3--:R-:W-:-:S04]  /*45c0*/  FMNMX.FTZ R137, R137, R5, !PT ;  /* 0x0000000589897209 */ /* 0x008fc80007810000 */
[----:B------:R-:W-:Y:S01]  /*45d0*/  FSEL R3, R3, RZ, P1 ;  /* 0x000000ff03037208 */ /* 0x000fe20000800000 */
[C---:B------:R-:W-:Y:S01]  /*45e0*/  FMUL.FTZ R5, R137.reuse, UR15 ;  /* 0x0000000f89057c20 */ /* 0x040fe20008410000 */
[----:B------:R-:W-:-:S03]  /*45f0*/  FSETP.NEU.FTZ.AND P1, PT, R137, -INF , PT ;  /* 0xff8000008900780b */ /* 0x000fc60003f3d000 */
[----:B------:R-:W-:Y:S01]  /*4600*/  FFMA.FTZ R4, R19, UR15, -R3 ;  /* 0x0000000f13047c23 */ /* 0x000fe20008010803 */
[----:B------:R-:W-:-:S03]  /*4610*/  FSEL R5, R5, RZ, P1 ;  /* 0x000000ff05057208 */ /* 0x000fc60000800000 */
[----:B------:R1:W-:Y:S02]  /*4620*/  MUFU.EX2 R235, R4 ;  /* 0x0000000400eb7308 */ /* 0x0003e40000000800 */
[----:B------:R-:W-:-:S06]  /*4630*/  FFMA.FTZ R6, R126, UR15, -R5 ;  /* 0x0000000f7e067c23 */ /* 0x000fcc0008010805 */
[----:B------:R3:W-:Y:S01]  /*4640*/  MUFU.EX2 R229, R6 ;  /* 0x0000000600e57308 */ /* 0x0007e20000000800 */
[----:B-1----:R-:W-:-:S07]  /*4650*/  FFMA.FTZ R4, R24, UR15, -R3 ;  /* 0x0000000f18047c23 */ /* 0x002fce0008010803 */
[----:B------:R1:W2:Y:S01]  /*4660*/  MUFU.EX2 R234, R4 ;  /* 0x0000000400ea7308 */ /* 0x0002a20000000800 */
[----:B---3--:R-:W-:-:S07]  /*4670*/  FFMA.FTZ R6, R121, UR15, -R5 ;  /* 0x0000000f79067c23 */ /* 0x008fce0008010805 */
[----:B------:R3:W-:Y:S01]  /*4680*/  MUFU.EX2 R228, R6 ;  /* 0x0000000600e47308 */ /* 0x0007e20000000800 */
[----:B-1----:R-:W-:Y:S01]  /*4690*/  FFMA.FTZ R4, R140, UR15, -R3 ;  /* 0x0000000f8c047c23 */ /* 0x002fe20008010803 */
[----:B--2---:R-:W-:Y:S01]  /*46a0*/  F2FP.F16.F32.PACK_AB R16, R234, R235 ;  /* 0x000000ebea10723e */ /* 0x004fe200000000ff */
[----:B------:R-:W-:-:S05]  /*46b0*/  FADD.FTZ R2, R235, R234 ;  /* 0x000000eaeb027221 */ /* 0x000fca0000010000 */
[----:B------:R1:W-:Y:S01]  /*46c0*/  MUFU.EX2 R236, R4 ;  /* 0x0000000400ec7308 */ /* 0x0003e20000000800 */
[----:B---3--:R-:W-:-:S07]  /*46d0*/  FFMA.FTZ R6, R118, UR15, -R5 ;  /* 0x0000000f76067c23 */ /* 0x008fce0008010805 */
[----:B------:R2:W-:Y:S01]  /*46e0*/  MUFU.EX2 R226, R6 ;  /* 0x0000000600e27308 */ /* 0x0005e20000000800 */
[----:B-1----:R-:W-:-:S07]  /*46f0*/  FFMA.FTZ R4, R116, UR15, -R3 ;  /* 0x0000000f74047c23 */ /* 0x002fce0008010803 */
[----:B------:R1:W3:Y:S01]  /*4700*/  MUFU.EX2 R237, R4 ;  /* 0x0000000400ed7308 */ /* 0x0002e20000000800 */
[----:B--2---:R-:W-:-:S07]  /*4710*/  FFMA.FTZ R6, R124, UR15, -R5 ;  /* 0x0000000f7c067c23 */ /* 0x004fce0008010805 */
[----:B------:R2:W-:Y:S01]  /*4720*/  MUFU.EX2 R211, R6 ;  /* 0x0000000600d37308 */ /* 0x0005e20000000800 */
[----:B-1----:R-:W-:Y:S01]  /*4730*/  FFMA.FTZ R4, R123, UR15, -R3 ;  /* 0x0000000f7b047c23 */ /* 0x002fe20008010803 */
[----:B---3--:R-:W-:-:S06]  /*4740*/  F2FP.F16.F32.PACK_AB R18, R237, R236 ;  /* 0x000000eced12723e */ /* 0x008fcc00000000ff */
[----:B------:R1:W-:Y:S01]  /*4750*/  MUFU.EX2 R239, R4 ;  /* 0x0000000400ef7308 */ /* 0x0003e20000000800 */
[----:B--2---:R-:W-:-:S07]  /*4760*/  FFMA.FTZ R6, R122, UR15, -R5 ;  /* 0x0000000f7a067c23 */ /* 0x004fce0008010805 */
[----:B------:R2:W-:Y:S01]  /*4770*/  MUFU.EX2 R209, R6 ;  /* 0x0000000600d17308 */ /* 0x0005e20000000800 */
[----:B-1----:R-:W-:-:S07]  /*4780*/  FFMA.FTZ R4, R120, UR15, -R3 ;  /* 0x0000000f78047c23 */ /* 0x002fce0008010803 */
[----:B------:R1:W-:Y:S01]  /*4790*/  MUFU.EX2 R238, R4 ;  /* 0x0000000400ee7308 */ /* 0x0003e20000000800 */
[----:B--2---:R-:W-:-:S07]  /*47a0*/  FFMA.FTZ R6, R94, UR15, -R5 ;  /* 0x0000000f5e067c23 */ /* 0x004fce0008010805 */
[----:B------:R-:W-:Y:S01]  /*47b0*/  MUFU.EX2 R208, R6 ;  /* 0x0000000600d07308 */ /* 0x000fe20000000800 */
[----:B-1----:R-:W-:-:S07]  /*47c0*/  FFMA.FTZ R4, R115, UR15, -R3 ;  /* 0x0000000f73047c23 */ /* 0x002fce0008010803 */
        /* <DEDUP_REMOVED lines=48> */
[----:B------:R-:W-:Y:S01]  /*4ad0*/  FFMA.FTZ R3, R23, UR15, -R3 ;  /* 0x0000000f17037c23 */ /* 0x000fe20008010803 */
[----:B------:R-:W-:Y:S04]  /*4ae0*/  LDSM.16.MT88.4 R24, [R214+0x4000] ;  /* 0x00400000d618783b */ /* 0x000fe80000004200 */
[----:B------:R1:W-:Y:S01]  /*4af0*/  MUFU.EX2 R13, R4 ;  /* 0x00000004000d7308 */ /* 0x0003e20000000800 */
[----:B------:R-:W2:Y:S07]  /*4b00*/  LDSM.16.MT88.4 R20, [R213+0x4000] ;  /* 0x00400000d514783b */ /* 0x000eae0000004200 */
[----:B------:R3:W-:Y:S01]  /*4b10*/  MUFU.EX2 R14, R3 ;  /* 0x00000003000e7308 */ /* 0x0007e20000000800 */
[----:B-1----:R-:W-:Y:S01]  /*4b20*/  FMNMX.FTZ R4, R52, R53, !PT ;  /* 0x0000003534047209 */ /* 0x002fe20007810000 */
[----:B---3--:R-:W-:-:S06]  /*4b30*/  FFMA.FTZ R3, R50, UR15, -R5 ;  /* 0x0000000f32037c23 */ /* 0x008fcc0008010805 */
        /* <DEDUP_REMOVED lines=11> */
[C---:B--2---:R-:W-:Y:S06]  /*4bf0*/  HMMA.16816.F32 R68, R16.reuse, R20, RZ ;  /* 0x000000141044723c */ /* 0x044fec00000018ff */
[----:B------:R-:W-:Y:S01]  /*4c00*/  HMMA.16816.F32 R56, R16, R24, RZ ;  /* 0x000000181038723c */ /* 0x000fe200000018ff */
        /* <DEDUP_REMOVED lines=32> */
[----:B-1----:R-:W-:Y:S02]  /*4e10*/  FMNMX.FTZ R4, R131, R3, !PT ;  /* 0x0000000383047209 */ /* 0x002fe40007810000 */
        /* <DEDUP_REMOVED lines=25> */
[----:B------:R-:W-:Y:S01]  /*4fb0*/  FFMA.FTZ R3, R95, UR15, -R5 ;  /* 0x0000000f5f037c23 */ /* 0x000fe20008010805 */
[----:B------:R-:W-:-:S03]  /*4fc0*/  FMNMX.FTZ R136, R81, R136, !PT ;  /* 0x0000008851887209 */ /* 0x000fc60007810000 */
[----:B------:R1:W-:Y:S02]  /*4fd0*/  MUFU.EX2 R205, R3 ;  /* 0x0000000300cd7308 */ /* 0x0003e40000000800 */
[----:B------:R-:W2:Y:S01]  /*4fe0*/  SHFL.BFLY PT, R6, R136, 0x2, 0x1f ;  /* 0x0c401f0088067f89 */ /* 0x000ea200000e0000 */
[----:B-1----:R-:W-:Y:S01]  /*4ff0*/  FMNMX.FTZ R3, R182, R4, !PT ;  /* 0x00000004b6037209 */ /* 0x002fe20007810000 */
[----:B------:R-:W-:-:S03]  /*5000*/  FFMA.FTZ R4, R103, UR15, -R5 ;  /* 0x0000000f67047c23 */ /* 0x000fc60008010805 */
[----:B------:R-:W-:Y:S01]  /*5010*/  FMNMX.FTZ R3, R183, R3, !PT ;  /* 0x00000003b7037209 */ /* 0x000fe20007810000 */
[----:B------:R1:W-:Y:S03]  /*5020*/  MUFU.EX2 R204, R4 ;  /* 0x0000000400cc7308 */ /* 0x0003e60000000800 */
[----:B------:R-:W-:Y:S02]  /*5030*/  FMNMX.FTZ R3, R185, R3, !PT ;  /* 0x00000003b9037209 */ /* 0x000fe40007810000 */
[----:B--2---:R-:W-:Y:S02]  /*5040*/  FMNMX.FTZ R136, R136, R6, !PT ;  /* 0x0000000688887209 */ /* 0x004fe40007810000 */
[----:B------:R-:W-:-:S03]  /*5050*/  FMNMX.FTZ R3, R135, R3, !PT ;  /* 0x0000000387037209 */ /* 0x000fc60007810000 */
[----:B------:R-:W2:Y:S01]  /*5060*/  SHFL.BFLY PT, R6, R136, 0x1, 0x1f ;  /* 0x0c201f0088067f89 */ /* 0x000ea200000e0000 */
[----:B------:R-:W-:-:S04]  /*5070*/  FMNMX.FTZ R3, R139, R3, !PT ;  /* 0x000000038b037209 */ /* 0x000fc80007810000 */
[----:B------:R-:W-:Y:S01]  /*5080*/  FMNMX.FTZ R3, R184, R3, !PT ;  /* 0x00000003b8037209 */ /* 0x000fe20007810000 */
[----:B-1----:R-:W-:-:S04]  /*5090*/  FFMA.FTZ R4, R92, UR15, -R5 ;  /* 0x0000000f5c047c23 */ /* 0x002fc80008010805 */
[----:B------:R1:W-:Y:S01]  /*50a0*/  MUFU.EX2 R203, R4 ;  /* 0x0000000400cb7308 */ /* 0x0003e20000000800 */
[----:B--2---:R-:W-:Y:S01]  /*50b0*/  FMNMX.FTZ R136, R136, R6, !PT ;  /* 0x0000000688887209 */ /* 0x004fe20007810000 */
[----:B-1----:R-:W-:-:S04]  /*50c0*/  FFMA.FTZ R4, R65, UR15, -R5 ;  /* 0x0000000f41047c23 */ /* 0x002fc80008010805 */
[C---:B------:R-:W-:Y:S01]  /*50d0*/  FMUL.FTZ R7, R136.reuse, UR15 ;  /* 0x0000000f88077c20 */ /* 0x040fe20008410000 */
[----:B------:R-:W-:Y:S01]  /*50e0*/  FSETP.NEU.FTZ.AND P1, PT, R136, -INF , PT ;  /* 0xff8000008800780b */ /* 0x000fe20003f3d000 */
[----:B------:R1:W-:Y:S02]  /*50f0*/  MUFU.EX2 R202, R4 ;  /* 0x0000000400ca7308 */ /* 0x0003e40000000800 */
[----:B-1----:R-:W-:Y:S01]  /*5100*/  FMNMX.FTZ R4, R150, R3, !PT ;  /* 0x0000000396047209 */ /* 0x002fe20007810000 */
[----:B------:R-:W-:-:S03]  /*5110*/  FFMA.FTZ R3, R47, UR15, -R5 ;  /* 0x0000000f2f037c23 */ /* 0x000fc60008010805 */
[----:B------:R-:W-:Y:S02]  /*5120*/  FMNMX.FTZ R4, R147, R4, !PT ;  /* 0x0000000493047209 */ /* 0x000fe40007810000 */
[----:B------:R1:W-:Y:S02]  /*5130*/  MUFU.EX2 R201, R3 ;  /* 0x0000000300c97308 */ /* 0x0003e40000000800 */
[----:B-1----:R-:W-:Y:S01]  /*5140*/  FMNMX.FTZ R3, R146, R4, !PT ;  /* 0x0000000492037209 */ /* 0x002fe20007810000 */
[----:B------:R-:W-:Y:S02]  /*5150*/  FFMA.FTZ R4, R64, UR15, -R5 ;  /* 0x0000000f40047c23 */ /* 0x000fe40008010805 */
[----:B------:R-:W-:Y:S01]  /*5160*/  HMMA.16816.F32 R64, R16, R22, RZ ;  /* 0x000000161040723c */ /* 0x000fe200000018ff */
[----:B------:R-:W-:Y:S02]  /*5170*/  FMNMX.FTZ R3, R148, R3, !PT ;  /* 0x0000000394037209 */ /* 0x000fe40007810000 */
[----:B------:R1:W-:Y:S02]  /*5180*/  MUFU.EX2 R200, R4 ;  /* 0x0000000400c87308 */ /* 0x0003e40000000800 */
[----:B------:R-:W-:-:S04]  /*5190*/  FMNMX.FTZ R3, R96, R3, !PT ;  /* 0x0000000360037209 */ /* 0x000fc80007810000 */
[----:B------:R-:W-:Y:S01]  /*51a0*/  FMNMX.FTZ R3, R90, R3, !PT ;  /* 0x000000035a037209 */ /* 0x000fe20007810000 */
[----:B-1----:R-:W-:-:S04]  /*51b0*/  FFMA.FTZ R4, R60, UR15, -R5 ;  /* 0x0000000f3c047c23 */ /* 0x002fc80008010805 */
[----:B------:R1:W-:Y:S02]  /*51c0*/  MUFU.EX2 R199, R4 ;  /* 0x0000000400c77308 */ /* 0x0003e40000000800 */
[----:B-1----:R-:W-:Y:S01]  /*51d0*/  FMNMX.FTZ R4, R91, R3, !PT ;  /* 0x000000035b047209 */ /* 0x002fe20007810000 */
[----:B------:R-:W-:-:S03]  /*51e0*/  FFMA.FTZ R3, R30, UR15, -R5 ;  /* 0x0000000f1e037c23 */ /* 0x000fc60008010805 */
[----:B------:R-:W-:Y:S02]  /*51f0*/  FMNMX.FTZ R4, R83, R4, !PT ;  /* 0x0000000453047209 */ /* 0x000fe40007810000 */
[----:B------:R1:W-:Y:S02]  /*5200*/  MUFU.EX2 R198, R3 ;  /* 0x0000000300c67308 */ /* 0x0003e40000000800 */
[----:B-1----:R-:W-:Y:S01]  /*5210*/  FMNMX.FTZ R3, R87, R4, !PT ;  /* 0x0000000457037209 */ /* 0x002fe20007810000 */
[--C-:B------:R-:W-:Y:S02]  /*5220*/  FFMA.FTZ R4, R28, UR15, -R5.reuse ;  /* 0x0000000f1c047c23 */ /* 0x100fe40008010805 */
[----:B------:R-:W-:Y:S01]  /*5230*/  LDSM.16.MT88.4 R28, [R213+0x4400] ;  /* 0x00440000d51c783b */ /* 0x000fe20000004200 */
[----:B------:R-:W-:Y:S02]  /*5240*/  FMNMX.FTZ R3, R85, R3, !PT ;  /* 0x0000000355037209 */ /* 0x000fe40007810000 */
[----:B------:R1:W-:Y:S02]  /*5250*/  MUFU.EX2 R196, R4 ;  /* 0x0000000400c47308 */ /* 0x0003e40000000800 */
[----:B------:R-:W-:Y:S01]  /*5260*/  FMNMX.FTZ R6, R86, R3, !PT ;  /* 0x0000000356067209 */ /* 0x000fe20007810000 */
[----:B------:R-:W-:-:S05]  /*5270*/  FFMA.FTZ R3, R42, UR15, -R5 ;  /* 0x0000000f2a037c23 */ /* 0x000fca0008010805 */
[----:B------:R2:W-:Y:S01]  /*5280*/  MUFU.EX2 R195, R3 ;  /* 0x0000000300c37308 */ /* 0x0005e20000000800 */
[----:B-1----:R-:W-:-:S05]  /*5290*/  FSEL R4, R7, RZ, P1 ;  /* 0x000000ff07047208 */ /* 0x002fca0000800000 */
[--C-:B------:R-:W-:Y:S01]  /*52a0*/  FFMA.FTZ R7, R166, UR15, -R4.reuse ;  /* 0x0000000fa6077c23 */ /* 0x100fe20008010804 */
[----:B--2---:R-:W-:Y:S01]  /*52b0*/  FMNMX.FTZ R3, R84, R6, !PT ;  /* 0x0000000654037209 */ /* 0x004fe20007810000 */
[--C-:B------:R-:W-:Y:S02]  /*52c0*/  FFMA.FTZ R6, R52, UR15, -R4.reuse ;  /* 0x0000000f34067c23 */ /* 0x100fe40008010804 */
[----:B------:R-:W-:Y:S02]  /*52d0*/  MUFU.EX2 R126, R7 ;  /* 0x00000007007e7308 */ /* 0x000fe40000000800 */
[----:B------:R-:W1:Y:S06]  /*52e0*/  SHFL.BFLY PT, R12, R3, 0x2, 0x1f ;  /* 0x0c401f00030c7f89 */ /* 0x000e6c00000e0000 */
[----:B------:R2:W-:Y:S02]  /*52f0*/  MUFU.EX2 R121, R6 ;  /* 0x0000000600797308 */ /* 0x0005e40000000800 */
[----:B--2---:R-:W-:Y:S01]  /*5300*/  FFMA.FTZ R6, R53, UR15, -R4 ;  /* 0x0000000f35067c23 */ /* 0x004fe20008010804 */
[----:B-1----:R-:W-:-:S05]  /*5310*/  FMNMX.FTZ R3, R3, R12, !PT ;  /* 0x0000000c03037209 */ /* 0x002fca0007810000 */
[----:B------:R1:W2:Y:S01]  /*5320*/  MUFU.EX2 R120, R6 ;  /* 0x0000000600787308 */ /* 0x0002a20000000800 */
[----:B------:R-:W3:Y:S01]  /*5330*/  SHFL.BFLY PT, R7, R3, 0x1, 0x1f ;  /* 0x0c201f0003077f89 */ /* 0x000ee200000e0000 */
[----:B-1----:R-:W-:Y:S01]  /*5340*/  FFMA.FTZ R6, R170, UR15, -R4 ;  /* 0x0000000faa067c23 */ /* 0x002fe20008010804 */
[----:B--2---:R-:W-:-:S05]  /*5350*/  F2FP.F16.F32.PACK_AB R12, R120, R121 ;  /* 0x00000079780c723e */ /* 0x004fca00000000ff */
[----:B------:R1:W-:Y:S01]  /*5360*/  MUFU.EX2 R122, R6 ;  /* 0x00000006007a7308 */ /* 0x0003e20000000800 */
[----:B---3--:R-:W-:Y:S01]  /*5370*/  FMNMX.FTZ R88, R3, R7, !PT ;  /* 0x0000000703587209 */ /* 0x008fe20007810000 */
[----:B------:R-:W-:-:S03]  /*5380*/  FFMA.FTZ R3, R159, UR15, -R4 ;  /* 0x0000000f9f037c23 */ /* 0x000fc60008010804 */
[----:B------:R-:W-:-:S03]  /*5390*/  FSETP.NEU.FTZ.AND P1, PT, R88, -INF , PT ;  /* 0xff8000005800780b */ /* 0x000fc60003f3d000 */
[----:B------:R2:W-:Y:S01]  /*53a0*/  MUFU.EX2 R188, R3 ;  /* 0x0000000300bc7308 */ /* 0x0005e20000000800 */
[----:B-1----:R-:W-:-:S07]  /*53b0*/  FFMA.FTZ R6, R169, UR15, -R4 ;  /* 0x0000000fa9067c23 */ /* 0x002fce0008010804 */
[----:B------:R1:W3:Y:S01]  /*53c0*/  MUFU.EX2 R123, R6 ;  /* 0x00000006007b7308 */ /* 0x0002e20000000800 */
[----:B--2---:R-:W-:-:S05]  /*53d0*/  FMUL.FTZ R3, R88, UR15 ;  /* 0x0000000f58037c20 */ /* 0x004fca0008410000 */
[----:B------:R-:W-:Y:S01]  /*53e0*/  FSEL R3, R3, RZ, P1 ;  /* 0x000000ff03037208 */ /* 0x000fe20000800000 */
[----:B-1----:R-:W-:-:S04]  /*53f0*/  FFMA.FTZ R6, R167, UR15, -R4 ;  /* 0x0000000fa7067c23 */ /* 0x002fc80008010804 */
[----:B------:R-:W-:Y:S01]  /*5400*/  FFMA.FTZ R0, R55, UR15, -R3 ;  /* 0x0000000f37007c23 */ /* 0x000fe20008010803 */
        /* <DEDUP_REMOVED lines=16> */
[----:B------:R-:W-:Y:S08]  /*5510*/  MUFU.EX2 R7, R6 ;  /* 0x0000000600077308 */ /* 0x000ff00000000800 */
[----:B------:R1:W-:Y:S02]  /*5520*/  MUFU.EX2 R6, R0 ;  /* 0x0000000000067308 */ /* 0x0003e40000000800 */
[----:B-1----:R-:W-:Y:S01]  /*5530*/  FFMA.FTZ R0, R177, UR15, -R3 ;  /* 0x0000000fb1007c23 */ /* 0x002fe20008010803 */
[----:B------:R-:W-:-:S02]  /*5540*/  MOV R177, R14 ;  /* 0x0000000e00b17202 */ /* 0x000fc40000000f00 */
[----:B---3--:R-:W-:-:S03]  /*5550*/  F2FP.F16.F32.PACK_AB R14, R123, R122 ;  /* 0x0000007a7b0e723e */ /* 0x008fc600000000ff */
[----:B------:R1:W-:Y:S02]  /*5560*/  MUFU.EX2 R108, R0 ;  /* 0x00000000006c7308 */ /* 0x0003e40000000800 */
[----:B-1----:R-:W-:-:S06]  /*5570*/  FFMA.FTZ R0, R174, UR15, -R3 ;  /* 0x0000000fae007c23 */ /* 0x002fcc0008010803 */
[----:B------:R1:W2:Y:S02]  /*5580*/  MUFU.EX2 R111, R0 ;  /* 0x00000000006f7308 */ /* 0x0002a40000000800 */
[----:B-1----:R-:W-:Y:S01]  /*5590*/  FFMA.FTZ R0, R127, UR15, -R4 ;  /* 0x0000000f7f007c23 */ /* 0x002fe20008010804 */
[----:B--2---:R-:W-:-:S05]  /*55a0*/  F2FP.F16.F32.PACK_AB R15, R111, R108 ;  /* 0x0000006c6f0f723e */ /* 0x004fca00000000ff */
[----:B------:R1:W-:Y:S02]  /*55b0*/  MUFU.EX2 R174, R0 ;  /* 0x0000000000ae7308 */ /* 0x0003e40000000800 */
[----:B-1----:R-:W-:Y:S01]  /*55c0*/  FFMA.FTZ R0, R172, UR15, -R3 ;  /* 0x0000000fac007c23 */ /* 0x002fe20008010803 */
[----:B------:R-:W-:Y:S02]  /*55d0*/  MOV R172, R13 ;  /* 0x0000000d00ac7202 */ /* 0x000fe40000000f00 */
[----:B------:R-:W-:-:S03]  /*55e0*/  F2FP.F16.F32.PACK_AB R13, R6, R7 ;  /* 0x00000007060d723e */ /* 0x000fc600000000ff */
[----:B------:R1:W-:Y:S01]  /*55f0*/  MUFU.EX2 R115, R0 ;  /* 0x0000000000737308 */ /* 0x0003e20000000800 */
[----:B------:R-:W-:-:S03]  /*5600*/  F2FP.F16.F32.PACK_AB R166, R177, R172 ;  /* 0x000000acb1a6723e */ /* 0x000fc600000000ff */
[C---:B------:R-:W-:Y:S06]  /*5610*/  HMMA.16816.F32 R40, R12.reuse, R24, RZ ;  /* 0x000000180c28723c */ /* 0x040fec00000018ff */
[----:B------:R-:W-:Y:S01]  /*5620*/  HMMA.16816.F32 R36, R12, R20, RZ ;  /* 0x000000140c24723c */ /* 0x000fe200000018ff */
[----:B-1----:R-:W-:-:S05]  /*5630*/  FFMA.FTZ R0, R168, UR15, -R3 ;  /* 0x0000000fa8007c23 */ /* 0x002fca0008010803 */
[----:B------:R-:W-:Y:S01]  /*5640*/  HMMA.16816.F32 R44, R12, R22, RZ ;  /* 0x000000160c2c723c */ /* 0x000fe200000018ff */
[----:B------:R-:W1:Y:S01]  /*5650*/  LDSM.16.MT88.4 R20, [R214+0x4800] ;  /* 0x00480000d614783b */ /* 0x000e620000004200 */
[----:B------:R2:W3:Y:S02]  /*5660*/  MUFU.EX2 R116, R0 ;  /* 0x0000000000747308 */ /* 0x0004e40000000800 */
[----:B--2---:R-:W-:-:S06]  /*5670*/  FFMA.FTZ R0, R171, UR15, -R3 ;  /* 0x0000000fab007c23 */ /* 0x004fcc0008010803 */
[----:B------:R2:W-:Y:S02]  /*5680*/  MUFU.EX2 R118, R0 ;  /* 0x0000000000767308 */ /* 0x0005e40000000800 */
[----:B--2---:R-:W-:Y:S01]  /*5690*/  FFMA.FTZ R0, R173, UR15, -R3 ;  /* 0x0000000fad007c23 */ /* 0x004fe20008010803 */
[----:B------:R-:W-:Y:S02]  /*56a0*/  MOV R173, R48 ;  /* 0x0000003000ad7202 */ /* 0x000fe40000000f00 */
[----:B------:R-:W-:Y:S03]  /*56b0*/  HMMA.16816.F32 R48, R12, R26, RZ ;  /* 0x0000001a0c30723c */ /* 0x000fe600000018ff */
[----:B------:R2:W4:Y:S04]  /*56c0*/  MUFU.EX2 R119, R0 ;  /* 0x0000000000777308 */ /* 0x0005280000000800 */
[----:B------:R-:W-:-:S02]  /*56d0*/  F2FP.F16.F32.PACK_AB R12, R126, R124 ;  /* 0x0000007c7e0c723e */ /* 0x000fc400000000ff */
[----:B---3--:R-:W-:Y:S02]  /*56e0*/  F2FP.F16.F32.PACK_AB R13, R116, R115 ;  /* 0x00000073740d723e */ /* 0x008fe400000000ff */
[----:B------:R-:W-:Y:S01]  /*56f0*/  F2FP.F16.F32.PACK_AB R14, R163, R130 ;  /* 0x00000082a30e723e */ /* 0x000fe200000000ff */
[----:B--2---:R-:W-:Y:S01]  /*5700*/  FFMA.FTZ R0, R129, UR15, -R4 ;  /* 0x0000000f81007c23 */ /* 0x004fe20008010804 */
[----:B------:R-:W-:Y:S02]  /*5710*/  MOV R129, R62 ;  /* 0x0000003e00817202 */ /* 0x000fe40000000f00 */
[----:B----4-:R-:W-:Y:S01]  /*5720*/  F2FP.F16.F32.PACK_AB R15, R119, R118 ;  /* 0x00000076770f723e */ /* 0x010fe200000000ff */
[----:B------:R2:W-:Y:S01]  /*5730*/  MUFU.EX2 R128, R0 ;  /* 0x0000000000807308 */ /* 0x0005e20000000800 */
[----:B------:R-:W-:-:S05]  /*5740*/  F2FP.F16.F32.PACK_AB R164, R173, R129 ;  /* 0x00000081ada4723e */ /* 0x000fca00000000ff */
[C---:B------:R-:W-:Y:S06]  /*5750*/  HMMA.16816.F32 R52, R12.reuse, R32, R40 ;  /* 0x000000200c34723c */ /* 0x040fec0000001828 */
[----:B------:R-:W-:Y:S01]  /*5760*/  HMMA.16816.F32 R40, R12, R34, R48 ;  /* 0x000000220c28723c */ /* 0x000fe20000001830 */
[----:B--2---:R-:W-:Y:S01]  /*5770*/  FFMA.FTZ R0, R132, UR15, -R4 ;  /* 0x0000000f84007c23 */ /* 0x004fe20008010804 */
[----:B------:R-:W-:-:S04]  /*5780*/  MOV R132, R61 ;  /* 0x0000003d00847202 */ /* 0x000fc80000000f00 */
[----:B------:R-:W-:Y:S01]  /*5790*/  HMMA.16816.F32 R60, R16, R26, RZ ;  /* 0x0000001a103c723c */ /* 0x000fe200000018ff */
[----:B------:R2:W-:Y:S01]  /*57a0*/  MUFU.EX2 R127, R0 ;  /* 0x00000000007f7308 */ /* 0x0005e20000000800 */
[----:B------:R-:W3:Y:S05]  /*57b0*/  LDSM.16.MT88.4 R24, [R213+0x4800] ;  /* 0x00480000d518783b */ /* 0x000eea0000004200 */
[----:B------:R-:W-:Y:S02]  /*57c0*/  F2FP.F16.F32.PACK_AB R16, R238, R239 ;  /* 0x000000efee10723e */ /* 0x000fe400000000ff */
[----:B------:R-:W-:Y:S02]  /*57d0*/  F2FP.F16.F32.PACK_AB R17, R207, R197 ;  /* 0x000000c5cf11723e */ /* 0x000fe400000000ff */
[----:B------:R-:W-:-:S02]  /*57e0*/  F2FP.F16.F32.PACK_AB R18, R241, R240 ;  /* 0x000000f0f112723e */ /* 0x000fc400000000ff */
[----:B------:R-:W-:Y:S01]  /*57f0*/  F2FP.F16.F32.PACK_AB R19, R210, R206 ;  /* 0x000000ced213723e */ /* 0x000fe200000000ff */
[----:B--2---:R-:W-:Y:S01]  /*5800*/  FFMA.FTZ R0, R133, UR15, -R4 ;  /* 0x0000000f85007c23 */ /* 0x004fe20008010804 */
[----:B------:R-:W-:-:S05]  /*5810*/  MOV R133, R140 ;  /* 0x0000008c00857202 */ /* 0x000fca0000000f00 */
[-C--:B------:R-:W-:Y:S01]  /*5820*/  HMMA.16816.F32 R68, R16, R28.reuse, R68 ;  /* 0x0000001c1044723c */ /* 0x080fe20000001844 */
[----:B------:R2:W-:Y:S05]  /*5830*/  MUFU.EX2 R125, R0 ;  /* 0x00000000007d7308 */ /* 0x0005ea0000000800 */
[C---:B------:R-:W-:Y:S06]  /*5840*/  HMMA.16816.F32 R140, R12.reuse, R28, R36 ;  /* 0x0000001c0c8c723c */ /* 0x040fec0000001824 */
[-C--:B------:R-:W-:Y:S06]  /*5850*/  HMMA.16816.F32 R36, R12, R30.reuse, R44 ;  /* 0x0000001e0c24723c */ /* 0x080fec000000182c */
[C---:B------:R-:W-:Y:S01]  /*5860*/  HMMA.16816.F32 R44, R16.reuse, R30, R64 ;  /* 0x0000001e102c723c */ /* 0x040fe20000001840 */
[--C-:B--2---:R-:W-:Y:S01]  /*5870*/  FFMA.FTZ R0, R179, UR15, -R3.reuse ;  /* 0x0000000fb3007c23 */ /* 0x104fe20008010803 */
[----:B------:R-:W-:Y:S01]  /*5880*/  MOV R179, R109 ;  /* 0x0000006d00b37202 */ /* 0x000fe20000000f00 */
[----:B------:R-:W-:Y:S01]  /*5890*/  LDSM.16.MT88.4 R28, [R214+0x4c00] ;  /* 0x004c0000d61c783b */ /* 0x000fe20000004200 */
[----:B------:R-:W-:Y:S01]  /*58a0*/  F2FP.F16.F32.PACK_AB R12, R187, R186 ;  /* 0x000000babb0c723e */ /* 0x000fe200000000ff */
[----:B------:R2:W-:Y:S01]  /*58b0*/  MUFU.EX2 R112, R0 ;  /* 0x0000000000707308 */ /* 0x0005e20000000800 */
[----:B------:R-:W-:Y:S01]  /*58c0*/  HMMA.16816.F32 R48, R16, R34, R60 ;  /* 0x000000221030723c */ /* 0x000fe2000000183c */
[----:B------:R-:W-:Y:S01]  /*58d0*/  F2FP.F16.F32.PACK_AB R14, R188, R189 ;  /* 0x000000bdbc0e723e */ /* 0x000fe200000000ff */
[----:B--2---:R-:W-:Y:S01]  /*58e0*/  FFMA.FTZ R0, R175, UR15, -R3 ;  /* 0x0000000faf007c23 */ /* 0x004fe20008010803 */
[----:B------:R-:W-:-:S04]  /*58f0*/  MOV R175, R75 ;  /* 0x0000004b00af7202 */ /* 0x000fc80000000f00 */
[----:B------:R2:W4:Y:S02]  /*5900*/  MUFU.EX2 R113, R0 ;  /* 0x0000000000717308 */ /* 0x0005240000000800 */
[----:B--2---:R-:W-:Y:S01]  /*5910*/  FFMA.FTZ R0, R176, UR15, -R3 ;  /* 0x0000000fb0007c23 */ /* 0x004fe20008010803 */
[----:B------:R-:W-:Y:S02]  /*5920*/  MOV R176, R74 ;  /* 0x0000004a00b07202 */ /* 0x000fe40000000f00 */
[----:B----4-:R-:W-:-:S03]  /*5930*/  F2FP.F16.F32.PACK_AB R13, R113, R112 ;  /* 0x00000070710d723e */ /* 0x010fc600000000ff */
[----:B------:R2:W-:Y:S02]  /*5940*/  MUFU.EX2 R105, R0 ;  /* 0x0000000000697308 */ /* 0x0005e40000000800 */
[----:B--2---:R-:W-:Y:S01]  /*5950*/  FFMA.FTZ R0, R178, UR15, -R3 ;  /* 0x0000000fb2007c23 */ /* 0x004fe20008010803 */
[----:B------:R-:W-:-:S05]  /*5960*/  MOV R178, R73 ;  /* 0x0000004900b27202 */ /* 0x000fca0000000f00 */
[----:B------:R2:W4:Y:S02]  /*5970*/  MUFU.EX2 R109, R0 ;  /* 0x00000000006d7308 */ /* 0x0005240000000800 */
[----:B--2---:R-:W-:Y:S01]  /*5980*/  FFMA.FTZ R0, R131, UR15, -R4 ;  /* 0x0000000f83007c23 */ /* 0x004fe20008010804 */
[----:B------:R-:W-:Y:S02]  /*5990*/  MOV R131, R72 ;  /* 0x0000004800837202 */ /* 0x000fe40000000f00 */
[----:B------:R-:W-:Y:S03]  /*59a0*/  HMMA.16816.F32 R72, R16, R32, R56 ;  /* 0x000000201048723c */ /* 0x000fe60000001838 */
[----:B------:R2:W-:Y:S01]  /*59b0*/  MUFU.EX2 R117, R0 ;  /* 0x0000000000757308 */ /* 0x0005e20000000800 */
[----:B------:R-:W5:Y:S01]  /*59c0*/  LDSM.16.MT88.4 R32, [R213+0x4c00] ;  /* 0x004c0000d520783b */ /* 0x000f620000004200 */
[----:B----4-:R-:W-:-:S02]  /*59d0*/  F2FP.F16.F32.PACK_AB R15, R109, R105 ;  /* 0x000000696d0f723e */ /* 0x010fc400000000ff */
[----:B------:R-:W-:Y:S02]  /*59e0*/  F2FP.F16.F32.PACK_AB R16, R149, R242 ;  /* 0x000000f29510723e */ /* 0x000fe400000000ff */
[----:B------:R-:W-:-:S03]  /*59f0*/  F2FP.F16.F32.PACK_AB R17, R233, R227 ;  /* 0x000000e3e911723e */ /* 0x000fc600000000ff */
[----:B-1----:R-:W-:Y:S01]  /*5a00*/  HMMA.16816.F32 R60, R12, R20, R52 ;  /* 0x000000140c3c723c */ /* 0x002fe20000001834 */
[----:B------:R-:W-:Y:S02]  /*5a10*/  F2FP.F16.F32.PACK_AB R18, R243, R151 ;  /* 0x00000097f312723e */ /* 0x000fe400000000ff */
[----:B------:R-:W-:-:S03]  /*5a20*/  F2FP.F16.F32.PACK_AB R19, R231, R232 ;  /* 0x000000e8e713723e */ /* 0x000fc600000000ff */
[----:B------:R-:W-:Y:S01]  /*5a30*/  HMMA.16816.F32 R56, R12, R22, R40 ;  /* 0x000000160c38723c */ /* 0x000fe20000001828 */
[----:B--2---:R-:W-:Y:S01]  /*5a40*/  FFMA.FTZ R0, R134, UR15, -R4 ;  /* 0x0000000f86007c23 */ /* 0x004fe20008010804 */
[----:B------:R-:W-:-:S03]  /*5a50*/  MOV R134, R114 ;  /* 0x0000007200867202 */ /* 0x000fc60000000f00 */
[----:B------:R1:W-:Y:S01]  /*5a60*/  MUFU.EX2 R114, R0 ;  /* 0x0000000000727308 */ /* 0x0003e20000000800 */
[C---:B---3--:R-:W-:Y:S06]  /*5a70*/  HMMA.16816.F32 R64, R16.reuse, R24, R68 ;  /* 0x000000181040723c */ /* 0x048fec0000001844 */
[----:B------:R-:W-:Y:S06]  /*5a80*/  HMMA.16816.F32 R40, R16, R20, R72 ;  /* 0x000000141028723c */ /* 0x000fec0000001848 */
[----:B------:R-:W-:Y:S01]  /*5a90*/  HMMA.16816.F32 R140, R12, R24, R140 ;  /* 0x000000180c8c723c */ /* 0x000fe2000000188c */
[----:B-1----:R-:W-:-:S05]  /*5aa0*/  FFMA.FTZ R0, R144, UR15, -R4 ;  /* 0x0000000f90007c23 */ /* 0x002fca0008010804 */
[----:B------:R-:W-:Y:S01]  /*5ab0*/  HMMA.16816.F32 R52, R16, R26, R44 ;  /* 0x0000001a1034723c */ /* 0x000fe2000000182c */
[----:B------:R1:W-:Y:S02]  /*5ac0*/  MUFU.EX2 R110, R0 ;  /* 0x00000000006e7308 */ /* 0x0003e40000000800 */
[----:B-1----:R-:W-:Y:S01]  /*5ad0*/  FFMA.FTZ R0, R181, UR15, -R3 ;  /* 0x0000000fb5007c23 */ /* 0x002fe20008010803 */
[----:B------:R-:W-:-:S05]  /*5ae0*/  MOV R181, R245 ;  /* 0x000000f500b57202 */ /* 0x000fca0000000f00 */
[----:B------:R1:W-:Y:S02]  /*5af0*/  MUFU.EX2 R103, R0 ;  /* 0x0000000000677308 */ /* 0x0003e40000000800 */
[----:B-1----:R-:W-:Y:S01]  /*5b00*/  FFMA.FTZ R0, R180, UR15, -R3 ;  /* 0x0000000fb4007c23 */ /* 0x002fe20008010803 */
[----:B------:R-:W-:Y:S02]  /*5b10*/  MOV R180, R155 ;  /* 0x0000009b00b47202 */ /* 0x000fe40000000f00 */
[----:B------:R-:W-:Y:S03]  /*5b20*/  HMMA.16816.F32 R152, R12, R26, R36 ;  /* 0x0000001a0c98723c */ /* 0x000fe60000001824 */
[----:B------:R1:W2:Y:S01]  /*5b30*/  MUFU.EX2 R102, R0 ;  /* 0x0000000000667308 */ /* 0x0002a20000000800 */
[----:B------:R-:W-:Y:S02]  /*5b40*/  LDSM.16.MT88.4 R24, [R213+0x5000] ;  /* 0x00500000d518783b */ /* 0x000fe40000004200 */
[----:B------:R-:W-:Y:S02]  /*5b50*/  HMMA.16816.F32 R36, R16, R22, R48 ;  /* 0x000000161024723c */ /* 0x000fe40000001830 */
[----:B------:R-:W3:Y:S01]  /*5b60*/  LDSM.16.MT88.4 R20, [R214+0x5000] ;  /* 0x00500000d614783b */ /* 0x000ee20000004200 */
[----:B------:R-:W-:-:S02]  /*5b70*/  F2FP.F16.F32.PACK_AB R12, R191, R190 ;  /* 0x000000bebf0c723e */ /* 0x000fc400000000ff */
[----:B------:R-:W-:Y:S02]  /*5b80*/  F2FP.F16.F32.PACK_AB R14, R128, R174 ;  /* 0x000000ae800e723e */ /* 0x000fe400000000ff */
[----:B------:R-:W-:Y:S02]  /*5b90*/  F2FP.F16.F32.PACK_AB R17, R229, R230 ;  /* 0x000000e6e511723e */ /* 0x000fe400000000ff */
[----:B------:R-:W-:Y:S02]  /*5ba0*/  F2FP.F16.F32.PACK_AB R18, R251, R252 ;  /* 0x000000fcfb12723e */ /* 0x000fe400000000ff */
[----:B------:R-:W-:Y:S01]  /*5bb0*/  F2FP.F16.F32.PACK_AB R19, R226, R228 ;  /* 0x000000e4e213723e */ /* 0x000fe200000000ff */
[----:B-1----:R-:W-:Y:S01]  /*5bc0*/  FFMA.FTZ R0, R182, UR15, -R3 ;  /* 0x0000000fb6007c23 */ /* 0x002fe20008010803 */
[----:B------:R-:W-:Y:S02]  /*5bd0*/  MOV R182, R244 ;  /* 0x000000f400b67202 */ /* 0x000fe40000000f00 */
[----:B--2---:R-:W-:Y:S01]  /*5be0*/  F2FP.F16.F32.PACK_AB R13, R102, R103 ;  /* 0x00000067660d723e */ /* 0x004fe200000000ff */
[----:B------:R1:W-:Y:S01]  /*5bf0*/  MUFU.EX2 R95, R0 ;  /* 0x00000000005f7308 */ /* 0x0003e20000000800 */
[----:B------:R-:W-:-:S07]  /*5c00*/  F2FP.F16.F32.PACK_AB R16, R180, R182 ;  /* 0x000000b6b410723e */ /* 0x000fce00000000ff */
[C---:B-----5:R-:W-:Y:S06]  /*5c10*/  HMMA.16816.F32 R64, R16.reuse, R32, R64 ;  /* 0x000000201040723c */ /* 0x060fec0000001840 */
[----:B------:R-:W-:Y:S01]  /*5c20*/  HMMA.16816.F32 R48, R16, R28, R40 ;  /* 0x0000001c1030723c */ /* 0x000fe20000001828 */
[----:B-1----:R-:W-:Y:S01]  /*5c30*/  FFMA.FTZ R0, R183, UR15, -R3 ;  /* 0x0000000fb7007c23 */ /* 0x002fe20008010803 */
[----:B------:R-:W-:-:S04]  /*5c40*/  MOV R183, R243 ;  /* 0x000000f300b77202 */ /* 0x000fc80000000f00 */
[C---:B------:R-:W-:Y:S01]  /*5c50*/  HMMA.16816.F32 R36, R16.reuse, R30, R36 ;  /* 0x0000001e1024723c */ /* 0x040fe20000001824 */
[----:B------:R1:W2:Y:S05]  /*5c60*/  MUFU.EX2 R100, R0 ;  /* 0x0000000000647308 */ /* 0x0002aa0000000800 */
[----:B------:R-:W-:Y:S07]  /*5c70*/  HMMA.16816.F32 R52, R16, R34, R52 ;  /* 0x000000221034723c */ /* 0x000fee0000001834 */
[----:B------:R-:W-:-:S02]  /*5c80*/  F2FP.F16.F32.PACK_AB R16, R249, R250 ;  /* 0x000000faf910723e */ /* 0x000fc400000000ff */
[----:B------:R-:W-:Y:S02]  /*5c90*/  F2FP.F16.F32.PACK_AB R17, R209, R211 ;  /* 0x000000d3d111723e */ /* 0x000fe400000000ff */
[----:B------:R-:W-:Y:S01]  /*5ca0*/  F2FP.F16.F32.PACK_AB R18, R181, R248 ;  /* 0x000000f8b512723e */ /* 0x000fe200000000ff */
[--C-:B-1----:R-:W-:Y:S01]  /*5cb0*/  FFMA.FTZ R0, R145, UR15, -R4.reuse ;  /* 0x0000000f91007c23 */ /* 0x102fe20008010804 */
[----:B--2---:R-:W-:Y:S02]  /*5cc0*/  F2FP.F16.F32.PACK_AB R15, R100, R95 ;  /* 0x0000005f640f723e */ /* 0x004fe400000000ff */
[----:B------:R-:W-:Y:S01]  /*5cd0*/  F2FP.F16.F32.PACK_AB R19, R205, R208 ;  /* 0x000000d0cd13723e */ /* 0x000fe200000000ff */
[----:B------:R1:W-:Y:S04]  /*5ce0*/  MUFU.EX2 R104, R0 ;  /* 0x0000000000687308 */ /* 0x0003e80000000800 */
[C---:B------:R-:W-:Y:S06]  /*5cf0*/  HMMA.16816.F32 R44, R12.reuse, R28, R60 ;  /* 0x0000001c0c2c723c */ /* 0x040fec000000183c */
[C---:B------:R-:W-:Y:S01]  /*5d00*/  HMMA.16816.F32 R56, R12.reuse, R30, R56 ;  /* 0x0000001e0c38723c */ /* 0x040fe20000001838 */
[----:B------:R-:W-:Y:S05]  /*5d10*/  LDSM.16.MT88.4 R28, [R214+0x5400] ;  /* 0x00540000d61c783b */ /* 0x000fea0000004200 */
[----:B------:R-:W-:Y:S01]  /*5d20*/  HMMA.16816.F32 R140, R12, R32, R140 ;  /* 0x000000200c8c723c */ /* 0x000fe2000000188c */
[----:B-1----:R-:W-:Y:S01]  /*5d30*/  FFMA.FTZ R0, R106, UR15, -R4 ;  /* 0x0000000f6a007c23 */ /* 0x002fe20008010804 */
[----:B------:R-:W-:-:S03]  /*5d40*/  MOV R106, R151 ;  /* 0x00000097006a7202 */ /* 0x000fc60000000f00 */
[----:B------:R1:W-:Y:S01]  /*5d50*/  MUFU.EX2 R101, R0 ;  /* 0x0000000000657308 */ /* 0x0003e20000000800 */
[----:B------:R-:W-:Y:S01]  /*5d60*/  HMMA.16816.F32 R152, R12, R34, R152 ;  /* 0x000000220c98723c */ /* 0x000fe20000001898 */
[----:B------:R-:W2:Y:S05]  /*5d70*/  LDSM.16.MT88.4 R32, [R213+0x5400] ;  /* 0x00540000d520783b */ /* 0x000eaa0000004200 */
[----:B---3--:R-:W-:Y:S01]  /*5d80*/  HMMA.16816.F32 R36, R16, R22, R36 ;  /* 0x000000161024723c */ /* 0x008fe20000001824 */
[----:B------:R-:W-:Y:S02]  /*5d90*/  F2FP.F16.F32.PACK_AB R12, R125, R127 ;  /* 0x0000007f7d0c723e */ /* 0x000fe400000000ff */
[----:B------:R-:W-:Y:S01]  /*5da0*/  F2FP.F16.F32.PACK_AB R14, R114, R117 ;  /* 0x00000075720e723e */ /* 0x000fe200000000ff */
[----:B-1----:R-:W-:Y:S01]  /*5db0*/  FFMA.FTZ R0, R107, UR15, -R4 ;  /* 0x0000000f6b007c23 */ /* 0x002fe20008010804 */
[----:B------:R-:W-:-:S03]  /*5dc0*/  MOV R107, R149 ;  /* 0x00000095006b7202 */ /* 0x000fc60000000f00 */
        /* <DEDUP_REMOVED lines=20> */
[----:B------:R-:W-:Y:S02]  /*5f10*/  F2FP.F16.F32.PACK_AB R12, R104, R110 ;  /* 0x0000006e680c723e */ /* 0x000fe400000000ff */
[----:B------:R-:W-:-:S03]  /*5f20*/  F2FP.F16.F32.PACK_AB R14, R94, R101 ;  /* 0x000000655e0e723e */ /* 0x000fc600000000ff */
[----:B------:R-:W-:Y:S01]  /*5f30*/  HMMA.16816.F32 R52, R16, R20, R48 ;  /* 0x000000141034723c */ /* 0x000fe20000001830 */
[----:B------:R-:W-:Y:S01]  /*5f40*/  LDSM.16.MT88.4 R20, [R214+0x5800] ;  /* 0x00580000d614783b */ /* 0x000fe20000004200 */
[----:B-1----:R-:W-:-:S04]  /*5f50*/  FFMA.FTZ R0, R77, UR15, -R4 ;  /* 0x0000000f4d007c23 */ /* 0x002fc80008010804 */
[----:B------:R1:W-:Y:S02]  /*5f60*/  MUFU.EX2 R72, R0 ;  /* 0x0000000000487308 */ /* 0x0003e40000000800 */
[----:B-1----:R-:W-:-:S06]  /*5f70*/  FFMA.FTZ R0, R150, UR15, -R3 ;  /* 0x0000000f96007c23 */ /* 0x002fcc0008010803 */
[----:B------:R1:W-:Y:S02]  /*5f80*/  MUFU.EX2 R71, R0 ;  /* 0x0000000000477308 */ /* 0x0003e40000000800 */
[----:B-1----:R-:W-:-:S06]  /*5f90*/  FFMA.FTZ R0, R147, UR15, -R3 ;  /* 0x0000000f93007c23 */ /* 0x002fcc0008010803 */
[----:B------:R1:W3:Y:S02]  /*5fa0*/  MUFU.EX2 R70, R0 ;  /* 0x0000000000467308 */ /* 0x0002e40000000800 */
[----:B-1----:R-:W-:Y:S01]  /*5fb0*/  FFMA.FTZ R0, R146, UR15, -R3 ;  /* 0x0000000f92007c23 */ /* 0x002fe20008010803 */
[----:B---3--:R-:W-:Y:S01]  /*5fc0*/  F2FP.F16.F32.PACK_AB R13, R70, R71 ;  /* 0x00000047460d723e */ /* 0x008fe200000000ff */
[----:B------:R-:W-:Y:S01]  /*5fd0*/  HMMA.16816.F32 R144, R16, R24, R64 ;  /* 0x000000181090723c */ /* 0x000fe20000001840 */
[----:B------:R-:W1:Y:S03]  /*5fe0*/  LDSM.16.MT88.4 R24, [R213+0x5800] ;  /* 0x00580000d518783b */ /* 0x000e660000004200 */
[----:B------:R3:W-:Y:S03]  /*5ff0*/  MUFU.EX2 R68, R0 ;  /* 0x0000000000447308 */ /* 0x0007e60000000800 */
[----:B------:R-:W-:-:S02]  /*6000*/  F2FP.F16.F32.PACK_AB R16, R131, R134 ;  /* 0x000000868310723e */ /* 0x000fc400000000ff */
[----:B------:R-:W-:Y:S02]  /*6010*/  F2FP.F16.F32.PACK_AB R17, R203, R204 ;  /* 0x000000cccb11723e */ /* 0x000fe400000000ff */
[----:B------:R-:W-:Y:S02]  /*6020*/  F2FP.F16.F32.PACK_AB R18, R176, R178 ;  /* 0x000000b2b012723e */ /* 0x000fe400000000ff */
[----:B------:R-:W-:Y:S01]  /*6030*/  F2FP.F16.F32.PACK_AB R19, R201, R202 ;  /* 0x000000cac913723e */ /* 0x000fe200000000ff */
[----:B---3--:R-:W-:-:S06]  /*6040*/  FFMA.FTZ R0, R148, UR15, -R3 ;  /* 0x0000000f94007c23 */ /* 0x008fcc0008010803 */
[C---:B--2---:R-:W-:Y:S01]  /*6050*/  HMMA.16816.F32 R56, R16.reuse, R34, R56 ;  /* 0x000000221038723c */ /* 0x044fe20000001838 */
[----:B------:R-:W2:Y:S01]  /*6060*/  LDSM.16.MT88.4 R148, [R213+0x5c00] ;  /* 0x005c0000d594783b */ /* 0x000ea20000004200 */
[----:B------:R3:W4:Y:S04]  /*6070*/  MUFU.EX2 R69, R0 ;  /* 0x0000000000457308 */ /* 0x0007280000000800 */
[----:B------:R-:W-:Y:S01]  /*6080*/  HMMA.16816.F32 R144, R16, R32, R144 ;  /* 0x000000201090723c */ /* 0x000fe20000001890 */
[----:B---3--:R-:W-:Y:S01]  /*6090*/  FFMA.FTZ R0, R89, UR15, -R4 ;  /* 0x0000000f59007c23 */ /* 0x008fe20008010804 */
[----:B----4-:R-:W-:-:S03]  /*60a0*/  F2FP.F16.F32.PACK_AB R15, R69, R68 ;  /* 0x00000044450f723e */ /* 0x010fc600000000ff */
[----:B------:R3:W4:Y:S04]  /*60b0*/  MUFU.EX2 R64, R0 ;  /* 0x0000000000407308 */ /* 0x0007280000000800 */
[C---:B------:R-:W-:Y:S06]  /*60c0*/  HMMA.16816.F32 R48, R12.reuse, R28, R40 ;  /* 0x0000001c0c30723c */ /* 0x040fec0000001828 */
[C---:B------:R-:W-:Y:S06]  /*60d0*/  HMMA.16816.F32 R40, R12.reuse, R30, R44 ;  /* 0x0000001e0c28723c */ /* 0x040fec000000182c */
[----:B------:R-:W-:Y:S01]  /*60e0*/  HMMA.16816.F32 R140, R12, R32, R140 ;  /* 0x000000200c8c723c */ /* 0x000fe2000000188c */
[----:B---3--:R-:W-:-:S04]  /*60f0*/  FFMA.FTZ R0, R79, UR15, -R4 ;  /* 0x0000000f4f007c23 */ /* 0x008fc80008010804 */
[----:B------:R3:W-:Y:S01]  /*6100*/  MUFU.EX2 R63, R0 ;  /* 0x00000000003f7308 */ /* 0x0007e20000000800 */
[----:B------:R-:W-:Y:S06]  /*6110*/  HMMA.16816.F32 R152, R12, R34, R152 ;  /* 0x000000220c98723c */ /* 0x000fec0000001898 */
[----:B------:R-:W-:Y:S01]  /*6120*/  HMMA.16816.F32 R32, R16, R28, R52 ;  /* 0x0000001c1020723c */ /* 0x000fe20000001834 */
[----:B------:R-:W-:Y:S02]  /*6130*/  F2FP.F16.F32.PACK_AB R12, R75, R78 ;  /* 0x0000004e4b0c723e */ /* 0x000fe400000000ff */
[----:B----4-:R-:W-:-:S03]  /*6140*/  F2FP.F16.F32.PACK_AB R14, R64, R72 ;  /* 0x00000048400e723e */ /* 0x010fc600000000ff */
[----:B------:R-:W-:Y:S01]  /*6150*/  HMMA.16816.F32 R16, R16, R30, R36 ;  /* 0x0000001e1010723c */ /* 0x000fe20000001824 */
[----:B------:R-:W4:Y:S01]  /*6160*/  LDSM.16.MT88.4 R28, [R214+0x5c00] ;  /* 0x005c0000d61c783b */ /* 0x000f220000004200 */
[----:B---3--:R-:W-:-:S04]  /*6170*/  FFMA.FTZ R0, R80, UR15, -R4 ;  /* 0x0000000f50007c23 */ /* 0x008fc80008010804 */
[----:B------:R3:W5:Y:S02]  /*6180*/  MUFU.EX2 R62, R0 ;  /* 0x00000000003e7308 */ /* 0x0007640000000800 */
[----:B---3--:R-:W-:Y:S01]  /*6190*/  FFMA.FTZ R0, R96, UR15, -R3 ;  /* 0x0000000f60007c23 */ /* 0x008fe20008010803 */
[----:B-----5:R-:W-:-:S05]  /*61a0*/  F2FP.F16.F32.PACK_AB R168, R62, R63 ;  /* 0x0000003f3ea8723e */ /* 0x020fca00000000ff */
[----:B------:R3:W-:Y:S02]  /*61b0*/  MUFU.EX2 R61, R0 ;  /* 0x00000000003d7308 */ /* 0x0007e40000000800 */
[----:B---3--:R-:W-:-:S06]  /*61c0*/  FFMA.FTZ R0, R90, UR15, -R3 ;  /* 0x0000000f5a007c23 */ /* 0x008fcc0008010803 */
        /* <DEDUP_REMOVED lines=9> */
[C---:B-1----:R-:W-:Y:S06]  /*6260*/  HMMA.16816.F32 R140, R12.reuse, R24, R140 ;  /* 0x000000180c8c723c */ /* 0x042fec000000188c */
[C---:B------:R-:W-:Y:S06]  /*6270*/  HMMA.16816.F32 R152, R12.reuse, R26, R152 ;  /* 0x0000001a0c98723c */ /* 0x040fec0000001898 */
[----:B------:R-:W-:Y:S01]  /*6280*/  HMMA.16816.F32 R48, R12, R20, R48 ;  /* 0x000000140c30723c */ /* 0x000fe20000001830 */
[----:B---3--:R-:W-:Y:S01]  /*6290*/  FFMA.FTZ R0, R81, UR15, -R4 ;  /* 0x0000000f51007c23 */ /* 0x008fe20008010804 */
        /* <DEDUP_REMOVED lines=20> */
[----:B------:R3:W5:Y:S01]  /*63e0*/  MUFU.EX2 R245, R3 ;  /* 0x0000000300f57308 */ /* 0x0007620000000800 */
[----:B-1----:R-:W-:-:S07]  /*63f0*/  FFMA.FTZ R0, R99, UR15, -R5 ;  /* 0x0000000f63007c23 */ /* 0x002fce0008010805 */
[----:B------:R1:W4:Y:S01]  /*6400*/  MUFU.EX2 R24, R0 ;  /* 0x0000000000187308 */ /* 0x0003220000000800 */
[----:B---3--:R-:W-:Y:S01]  /*6410*/  FADD.FTZ R3, R236, R2 ;  /* 0x00000002ec037221 */ /* 0x008fe20000010000 */
[----:B-----5:R-:W-:-:S07]  /*6420*/  F2FP.F16.F32.PACK_AB R171, R245, R36 ;  /* 0x00000024f5ab723e */ /* 0x020fce00000000ff */
[----:B--2---:R-:W-:Y:S01]  /*6430*/  HMMA.16816.F32 R140, R168, R148, R140 ;  /* 0x00000094a88c723c */ /* 0x004fe2000000188c */
[----:B-1----:R-:W-:Y:S01]  /*6440*/  FFMA.FTZ R0, R97, UR15, -R5 ;  /* 0x0000000f61007c23 */ /* 0x002fe20008010805 */
[----:B----4-:R-:W-:-:S04]  /*6450*/  F2FP.F16.F32.PACK_AB R165, R24, R195 ;  /* 0x000000c318a5723e */ /* 0x010fc800000000ff */
[----:B------:R-:W-:Y:S01]  /*6460*/  HMMA.16816.F32 R152, R168, R150, R152 ;  /* 0x00000096a898723c */ /* 0x000fe20000001898 */
[----:B------:R1:W-:Y:S02]  /*6470*/  MUFU.EX2 R20, R0 ;  /* 0x0000000000147308 */ /* 0x0003e40000000800 */
[----:B-1----:R-:W-:Y:S01]  /*6480*/  FFMA.FTZ R0, R98, UR15, -R5 ;  /* 0x0000000f62007c23 */ /* 0x002fe20008010805 */
[----:B------:R-:W-:Y:S01]  /*6490*/  FADD.FTZ R5, R7, R6 ;  /* 0x0000000607057221 */ /* 0x000fe20000010000 */
[----:B------:R-:W-:-:S04]  /*64a0*/  FADD.FTZ R6, R237, R3 ;  /* 0x00000003ed067221 */ /* 0x000fc80000010000 */
[----:B------:R1:W2:Y:S02]  /*64b0*/  MUFU.EX2 R243, R0 ;  /* 0x0000000000f37308 */ /* 0x0002a40000000800 */
[----:B-1----:R-:W-:Y:S01]  /*64c0*/  FADD.FTZ R0, R193, R192 ;  /* 0x000000c0c1007221 */ /* 0x002fe20000010000 */
[----:B--2---:R-:W-:-:S03]  /*64d0*/  F2FP.F16.F32.PACK_AB R167, R243, R20 ;  /* 0x00000014f3a7723e */ /* 0x004fc600000000ff */
        /* <DEDUP_REMOVED lines=120> */
[----:B------:R-:W-:-:S03]  /*6c60*/  FADD.FTZ R245, R245, R0 ;  /* 0x00000000f5f57221 */ /* 0x000fc60000010000 */
[----:B------:R-:W-:Y:S06]  /*6c70*/  HMMA.16816.F32 R160, R164, R28, R32 ;  /* 0x0000001ca4a0723c */ /* 0x000fec0000001820 */
[-C--:B------:R-:W-:Y:S06]  /*6c80*/  HMMA.16816.F32 R168, R168, R30.reuse, R40 ;  /* 0x0000001ea8a8723c */ /* 0x080fec0000001828 */
[----:B------:R-:W-:Y:S01]  /*6c90*/  HMMA.16816.F32 R164, R164, R30, R16 ;  /* 0x0000001ea4a4723c */ /* 0x000fe20000001810 */
[----:B------:R-:W-:-:S08]  /*6ca0*/  NOP ;  /* 0x0000000000007918 */ /* 0x000fd00000000000 */
[----:B------:R-:W-:-:S15]  /*6cb0*/  @!P0 BRA `(.L_x_85) ;  /* 0x00000050001c8947 */ /* 0x000fde0003800000 */
[----:B------:R-:W2:Y:S01]  /*6cc0*/  LDL.64 R172, [R1+0x10] ;  /* 0x0000100001ac7983 */ /* 0x000ea20000100a00 */
[----:B------:R-:W-:Y:S01]  /*6cd0*/  ULDC UR4, c[0x0][0x2d0] ;  /* 0x0000b40000047ab9 */ /* 0x000fe20000000800 */
[----:B------:R-:W-:-:S04]  /*6ce0*/  DEPBAR.LE SB0, 0x0 ;  /* 0x000080000000791a */ /* 0x000fc80000000000 */
[----:B------:R-:W-:Y:S02]  /*6cf0*/  IMAD.U32 R7, RZ, RZ, UR8 ;  /* 0x00000008ff077e24 */ /* 0x000fe4000f8e00ff */
[----:B------:R-:W-:Y:S02]  /*6d00*/  IMAD.U32 R4, RZ, RZ, UR8 ;  /* 0x00000008ff047e24 */ /* 0x000fe4000f8e00ff */
[----:B------:R-:W-:Y:S01]  /*6d10*/  IMAD.U32 R0, RZ, RZ, UR9 ;  /* 0x00000009ff007e24 */ /* 0x000fe2000f8e00ff */
[----:B------:R-:W-:Y:S01]  /*6d20*/  BAR.SYNC.DEFER_BLOCKING 0x0 ;  /* 0x0000000000007b1d */ /* 0x000fe20000010000 */
[----:B--2---:R-:W-:Y:S01]  /*6d30*/  ISETP.GE.AND P1, PT, R172, UR4, PT ;  /* 0x00000004ac007c0c */ /* 0x004fe2000bf26270 */
[----:B------:R-:W-:-:S04]  /*6d40*/  UIADD3 UR4, UR17, -0x2, URZ ;  /* 0xfffffffe11047890 */ /* 0x000fc8000fffe03f */
[----:B------:R-:W-:Y:S02]  /*6d50*/  USHF.R.S32.HI UR6, URZ, 0x1f, UR4 ;  /* 0x0000001f3f067899 */ /* 0x000fe40008011404 */
[----:B------:R-:W-:Y:S01]  /*6d60*/  IMAD.U32 R2, RZ, RZ, UR4 ;  /* 0x00000004ff027e24 */ /* 0x000fe2000f8e00ff */
[----:B------:R-:W-:-:S03]  /*6d70*/  UIMAD UR4, UR21, UR4, URZ ;  /* 0x00000004150472a4 */ /* 0x000fc6000f8e023f */
[----:B------:R-:W-:Y:S01]  /*6d80*/  IMAD.WIDE.U32 R2, R2, UR28, R246 ;  /* 0x0000001c02027c25 */ /* 0x000fe2000f8e00f6 */
[----:B------:R-:W-:Y:S01]  /*6d90*/  UIMAD UR4, UR6, UR28, UR4 ;  /* 0x0000001c060472a4 */ /* 0x000fe2000f8e0204 */
[----:B------:R-:W1:Y:S01]  /*6da0*/  @!P1 LDC.64 R14, c[0x0][0x220] ;  /* 0x00008800ff0e9b82 */ /* 0x000e620000000a00 */
[----:B------:R-:W-:Y:S01]  /*6db0*/  VOTEU.ALL UP0, P1 ;  /* 0x00000000003f7886 */ /* 0x000fe20000800000 */
[----:B------:R-:W-:Y:S01]  /*6dc0*/  @P1 STS [R225+0x4000], RZ ;  /* 0x004000ffe1001388 */ /* 0x000fe20000000800 */
[----:B------:R-:W-:Y:S02]  /*6dd0*/  @!P1 LEA R7, P0, R7, R2, 0x6 ;  /* 0x0000000207079211 */ /* 0x000fe400078030ff */
[----:B------:R-:W-:Y:S01]  /*6de0*/  VIADD R3, R3, UR4 ;  /* 0x0000000403037c36 */ /* 0x000fe20008000000 */
[----:B------:R-:W-:Y:S01]  /*6df0*/  @!UP0 UIMAD UR4, UR9, 0x60, URZ ;  /* 0x00000060090488a4 */ /* 0x000fe2000f8e023f */
[----:B------:R-:W-:Y:S01]  /*6e00*/  @P1 STS [R225+0x4004], RZ ;  /* 0x004004ffe1001388 */ /* 0x000fe20000000800 */
[----:B------:R-:W2:Y:S01]  /*6e10*/  @!P1 LDC.64 R18, c[0x0][0x220] ;  /* 0x00008800ff129b82 */ /* 0x000ea20000000a00 */
[----:B------:R-:W-:Y:S01]  /*6e20*/  UISETP.GE.AND UP0, UPT, UR17, 0x3, UPT ;  /* 0x000000031100788c */ /* 0x000fe2000bf06270 */
[C---:B------:R-:W-:Y:S01]  /*6e30*/  @!P1 LEA.HI.X R16, R4.reuse, R3, R0, 0x6, P0 ;  /* 0x0000000304109211 */ /* 0x040fe200000f3400 */
[----:B------:R-:W-:Y:S01]  /*6e40*/  @!P1 IMAD.WIDE.U32 R4, R4, 0x60, R2 ;  /* 0x0000006004049825 */ /* 0x000fe200078e0002 */
[----:B------:R-:W-:Y:S01]  /*6e50*/  @!P1 IADD3 R0, P0, R2, UR27, RZ ;  /* 0x0000001b02009c10 */ /* 0x000fe2000ff1e0ff */
[----:B------:R-:W-:Y:S03]  /*6e60*/  @P1 STS.64 [R225+0x4008], RZ ;  /* 0x004008ffe1001388 */ /* 0x000fe60000000a00 */
[----:B------:R-:W3:Y:S01]  /*6e70*/  @!P1 LDC.64 R20, c[0x0][0x220] ;  /* 0x00008800ff149b82 */ /* 0x000ee20000000a00 */
[----:B------:R-:W-:-:S07]  /*6e80*/  @!P1 IADD3.X R13, R3, UR18, RZ, P0, !PT ;  /* 0x00000012030d9c10 */ /* 0x000fce00087fe4ff */
[----:B------:R-:W4:Y:S01]  /*6e90*/  @!P1 LDC.64 R22, c[0x0][0x220] ;  /* 0x00008800ff169b82 */ /* 0x000f220000000a00 */
[----:B-1----:R-:W-:-:S04]  /*6ea0*/  @!P1 LEA R14, P3, R2, R14, 0x1 ;  /* 0x0000000e020e9211 */ /* 0x002fc800078608ff */
[----:B------:R-:W-:Y:S02]  /*6eb0*/  @!P1 LEA.HI.X R15, R2, R15, R3, 0x1, P3 ;  /* 0x0000000f020f9211 */ /* 0x000fe400018f0c03 */
[----:B--2---:R-:W-:-:S03]  /*6ec0*/  @!P1 LEA R12, P2, R0, R18, 0x1 ;  /* 0x00000012000c9211 */ /* 0x004fc600078408ff */
[----:B------:R-:W-:Y:S01]  /*6ed0*/  @!PT LDS RZ, [RZ] ;  /* 0x00000000fffff984 */ /* 0x000fe20000000800 */
[----:B------:R-:W-:Y:S01]  /*6ee0*/  @!PT LDS RZ, [RZ] ;  /* 0x00000000fffff984 */ /* 0x000fe20000000800 */
[----:B------:R-:W-:Y:S01]  /*6ef0*/  @!PT LDS RZ, [RZ] ;  /* 0x00000000fffff984 */ /* 0x000fe20000000800 */
[----:B------:R-:W-:Y:S01]  /*6f00*/  @!P1 LDGSTS.E.BYPASS.LTC128B.128 [R225+0x4000], desc[UR22][R14.64] ;  /* 0x040000000ee19fae */ /* 0x000fe2000b901d56 */
[----:B------:R-:W-:Y:S01]  /*6f10*/  @!P1 LEA.HI.X R13, R0, R19, R13, 0x1, P2 ;  /* 0x00000013000d9211 */ /* 0x000fe200010f0c0d */
[----:B------:R-:W-:Y:S02]  /*6f20*/  @!P1 VIADD R0, R5, UR4 ;  /* 0x0000000405009c36 */ /* 0x000fe40008000000 */
[----:B------:R-:W-:Y:S01]  /*6f30*/  @P1 STS.128 [R225+0x4800], RZ ;  /* 0x004800ffe1001388 */ /* 0x000fe20000000c00 */
[----:B------:R-:W-:Y:S01]  /*6f40*/  UIADD3 UR4, UR17, -0x2, URZ ;  /* 0xfffffffe11047890 */ /* 0x000fe2000fffe03f */
[C---:B---3--:R-:W-:Y:S02]  /*6f50*/  @!P1 LEA R6, P0, R7.reuse, R20, 0x1 ;  /* 0x0000001407069211 */ /* 0x048fe400078008ff */
[----:B------:R-:W-:Y:S01]  /*6f60*/  @!PT LDS RZ, [RZ] ;  /* 0x00000000fffff984 */ /* 0x000fe20000000800 */
[----:B------:R-:W-:Y:S01]  /*6f70*/  @!PT LDS RZ, [RZ] ;  /* 0x00000000fffff984 */ /* 0x000fe20000000800 */
[----:B------:R-:W-:Y:S01]  /*6f80*/  @!PT LDS RZ, [RZ] ;  /* 0x00000000fffff984 */ /* 0x000fe20000000800 */
[----:B------:R1:W-:Y:S02]  /*6f90*/  @!P1 LDGSTS.E.BYPASS.LTC128B.128 [R225+0x4800], desc[UR22][R12.64] ;  /* 0x048000000ce19fae */ /* 0x0003e4000b901d56 */
[----:B------:R-:W-:-:S02]  /*6fa0*/  @!P1 LEA.HI.X R7, R7, R21, R16, 0x1, P0 ;  /* 0x0000001507079211 */ /* 0x000fc400000f0c10 */
[----:B------:R-:W-:Y:S01]  /*6fb0*/  @P1 STS.128 [R225+0x5000], RZ ;  /* 0x005000ffe1001388 */ /* 0x000fe20000000c00 */
[----:B----4-:R-:W-:-:S03]  /*6fc0*/  @!P1 LEA R2, P0, R4, R22, 0x1 ;  /* 0x0000001604029211 */ /* 0x010fc600078008ff */
[----:B------:R-:W-:Y:S01]  /*6fd0*/  @!PT LDS RZ, [RZ] ;  /* 0x00000000fffff984 */ /* 0x000fe20000000800 */
[----:B------:R-:W-:Y:S01]  /*6fe0*/  @!PT LDS RZ, [RZ] ;  /* 0x00000000fffff984 */ /* 0x000fe20000000800 */
[----:B------:R-:W-:Y:S01]  /*6ff0*/  @!PT LDS RZ, [RZ] ;  /* 0x00000000fffff984 */ /* 0x000fe20000000800 */
[----:B------:R2:W-:Y:S01]  /*7000*/  @!P1 LDGSTS.E.BYPASS.LTC128B.128 [R225+0x5000], desc[UR22][R6.64] ;  /* 0x0500000006e19fae */ /* 0x0005e2000b901d56 */
[----:B------:R-:W-:Y:S01]  /*7010*/  @!P1 LEA.HI.X R3, R4, R23, R0, 0x1, P0 ;  /* 0x0000001704039211 */ /* 0x000fe200000f0c00 */
[----:B------:R-:W-:Y:S02]  /*7020*/  IMAD.U32 R0, RZ, RZ, UR4 ;  /* 0x00000004ff007e24 */ /* 0x000fe4000f8e00ff */
[----:B------:R-:W-:Y:S04]  /*7030*/  @P1 STS.128 [R225+0x5800], RZ ;  /* 0x005800ffe1001388 */ /* 0x000fe80000000c00 */
[----:B------:R-:W-:Y:S01]  /*7040*/  @!PT LDS RZ, [RZ] ;  /* 0x00000000fffff984 */ /* 0x000fe20000000800 */
[----:B------:R-:W-:Y:S01]  /*7050*/  @!PT LDS RZ, [RZ] ;  /* 0x00000000fffff984 */ /* 0x000fe20000000800 */
[----:B------:R-:W-:Y:S01]  /*7060*/  @!PT LDS RZ, [RZ] ;  /* 0x00000000fffff984 */ /* 0x000fe20000000800 */
[----:B------:R3:W-:Y:S04]  /*7070*/  @!P1 LDGSTS.E.BYPASS.LTC128B.128 [R225+0x5800], desc[UR22][R2.64] ;  /* 0x0580000002e19fae */ /* 0x0007e8000b901d56 */
[----:B------:R-:W-:Y:S04]  /*7080*/  LDSM.16.M88.4 R20, [R215] ;  /* 0x00000000d714783b */ /* 0x000fe80000000200 */
[----:B------:R-:W4:Y:S04]  /*7090*/  LDSM.16.M88.4 R40, [R212+0x2000] ;  /* 0x00200000d428783b */ /* 0x000f280000000200 */
[----:B------:R-:W5:Y:S04]  /*70a0*/  LDSM.16.M88.4 R32, [R212+0x2800] ;  /* 0x00280000d420783b */ /* 0x000f680000000200 */
[----:B------:R-:W3:Y:S04]  /*70b0*/  LDSM.16.M88.4 R84, [R212+0x2c00] ;  /* 0x002c0000d454783b */ /* 0x000ee80000000200 */
[----:B------:R-:W3:Y:S04]  /*70c0*/  LDSM.16.M88.4 R16, [R215+0x1000] ;  /* 0x00100000d710783b */ /* 0x000ee80000000200 */
[----:B------:R-:W3:Y:S04]  /*70d0*/  LDSM.16.M88.4 R72, [R212+0x3400] ;  /* 0x00340000d448783b */ /* 0x000ee80000000200 */
[----:B------:R-:W3:Y:S04]  /*70e0*/  LDSM.16.M88.4 R80, [R212+0x3000] ;  /* 0x00300000d450783b */ /* 0x000ee80000000200 */
[----:B-1----:R-:W-:Y:S04]  /*70f0*/  LDSM.16.M88.4 R12, [R216] ;  /* 0x00000000d80c783b */ /* 0x002fe80000000200 */
[----:B------:R-:W1:Y:S04]  /*7100*/  LDSM.16.M88.4 R28, [R217] ;  /* 0x00000000d91c783b */ /* 0x000e680000000200 */
[----:B------:R-:W1:Y:S04]  /*7110*/  LDSM.16.M88.4 R44, [R223] ;  /* 0x00000000df2c783b */ /* 0x000e680000000200 */
[----:B------:R-:W1:Y:S04]  /*7120*/  LDSM.16.M88.4 R68, [R222] ;  /* 0x00000000de44783b */ /* 0x000e680000000200 */
[----:B--2---:R-:W2:Y:S01]  /*7130*/  LDSM.16.M88.4 R4, [R216+0x1000] ;  /* 0x00100000d804783b */ /* 0x004ea20000000200 */
[C---:B----4-:R-:W-:Y:S03]  /*7140*/  HMMA.16816.F32 R120, R20.reuse, R40, RZ ;  /* 0x000000281478723c */ /* 0x050fe600000018ff */
[----:B------:R-:W4:Y:S03]  /*7150*/  LDSM.16.M88.4 R108, [R220] ;  /* 0x00000000dc6c783b */ /* 0x000f260000000200 */
[C---:B-----5:R-:W-:Y:S01]  /*7160*/  HMMA.16816.F32 R100, R20.reuse, R32, RZ ;  /* 0x000000201464723c */ /* 0x060fe200000018ff */
[----:B------:R-:W5:Y:S04]  /*7170*/  LDSM.16.M88.4 R60, [R221] ;  /* 0x00000000dd3c783b */ /* 0x000f680000000200 */
[----:B------:R-:W5:Y:S01]  /*7180*/  LDSM.16.M88.4 R36, [R212+0x2400] ;  /* 0x00240000d424783b */ /* 0x000f620000000200 */
[----:B---3--:R-:W-:Y:S03]  /*7190*/  HMMA.16816.F32 R92, R20, R84, RZ ;  /* 0x00000054145c723c */ /* 0x008fe600000018ff */
[----:B------:R-:W3:Y:S03]  /*71a0*/  LDSM.16.M88.4 R24, [R224] ;  /* 0x00000000e018783b */ /* 0x000ee60000000200 */
[----:B------:R-:W-:Y:S01]  /*71b0*/  HMMA.16816.F32 R116, R16, R40, RZ ;  /* 0x000000281074723c */ /* 0x000fe200000018ff */
[----:B------:R-:W2:Y:S01]  /*71c0*/  S2R R2, SR_TID.X ;  /* 0x0000000000027919 */ /* 0x000ea20000002100 */
[----:B------:R-:W0:Y:S04]  /*71d0*/  LDGDEPBAR ;  /* 0x00000000000079af */ /* 0x000e280000000000 */
[C---:B------:R-:W-:Y:S06]  /*71e0*/  HMMA.16816.F32 R52, R20.reuse, R72, RZ ;  /* 0x000000481434723c */ /* 0x040fec00000018ff */
[----:B------:R-:W-:Y:S06]  /*71f0*/  HMMA.16816.F32 R64, R20, R80, RZ ;  /* 0x000000501440723c */ /* 0x000fec00000018ff */
[----:B------:R-:W-:Y:S06]  /*7200*/  HMMA.16816.F32 R48, R16, R72, RZ ;  /* 0x000000481030723c */ /* 0x000fec00000018ff */
[C---:B-1----:R-:W-:Y:S06]  /*7210*/  HMMA.16816.F32 R128, R12.reuse, R28, R120 ;  /* 0x0000001c0c80723c */ /* 0x042fec0000001878 */
[----:B------:R-:W-:Y:S01]  /*7220*/  HMMA.16816.F32 R120, R12, R44, R100 ;  /* 0x0000002c0c78723c */ /* 0x000fe20000001864 */
[----:B--2---:R-:W-:-:S05]  /*7230*/  IMAD.SHL.U32 R2, R2, 0x2, RZ ;  /* 0x0000000202027824 */ /* 0x004fca00078e00ff */
[----:B------:R-:W-:Y:S01]  /*7240*/  HMMA.16816.F32 R100, R12, R68, R92 ;  /* 0x000000440c64723c */ /* 0x000fe2000000185c */
[----:B------:R-:W-:-:S05]  /*7250*/  LOP3.LUT R2, R2, 0x6, RZ, 0xc0, !PT ;  /* 0x0000000602027812 */ /* 0x000fca00078ec0ff */
[----:B------:R-:W-:Y:S01]  /*7260*/  HMMA.16816.F32 R204, R4, R28, R116 ;  /* 0x0000001c04cc723c */ /* 0x000fe20000001874 */
[----:B------:R-:W-:-:S04]  /*7270*/  IMAD R0, R0, 0x80, R2 ;  /* 0x0000008000007824 */ /* 0x000fc800078e0202 */
[C---:B------:R-:W-:Y:S01]  /*7280*/  VIADD R3, R0.reuse, 0x71 ;  /* 0x0000007100037836 */ /* 0x040fe20000000000 */
[----:B----4-:R-:W-:Y:S01]  /*7290*/  HMMA.16816.F32 R92, R12, R108, R52 ;  /* 0x0000006c0c5c723c */ /* 0x010fe20000001834 */
[CC--:B------:R-:W-:Y:S01]  /*72a0*/  ISETP.GE.AND P4, PT, R0.reuse, R8.reuse, PT ;  /* 0x000000080000720c */ /* 0x0c0fe20003f86270 */
[C---:B------:R-:W-:Y:S01]  /*72b0*/  VIADD R28, R0.reuse, 0x60 ;  /* 0x00000060001c7836 */ /* 0x040fe20000000000 */
[C---:B------:R-:W-:Y:S01]  /*72c0*/  ISETP.GE.AND P2, PT, R0.reuse, R9, PT ;  /* 0x000000090000720c */ /* 0x040fe20003f46270 */
[----:B------:R-:W-:Y:S01]  /*72d0*/  VIADD R29, R0, 0x59 ;  /* 0x00000059001d7836 */ /* 0x000fe20000000000 */
[----:B------:R-:W-:Y:S01]  /*72e0*/  FSEL R128, R128, -INF , !P4 ;  /* 0xff80000080807808 */ /* 0x000fe20006000000 */
[----:B------:R-:W-:Y:S01]  /*72f0*/  HMMA.16816.F32 R56, R16, R80, RZ ;  /* 0x000000501038723c */ /* 0x000fe200000018ff */
[----:B------:R-:W-:Y:S01]  /*7300*/  FSEL R182, R130, -INF , !P2 ;  /* 0xff80000082b67808 */ /* 0x000fe20005000000 */
[----:B------:R-:W-:Y:S01]  /*7310*/  VIADD R2, R0, 0x78 ;  /* 0x0000007800027836 */ /* 0x000fe20000000000 */
[----:B------:R-:W-:-:S03]  /*7320*/  ISETP.GE.AND P5, PT, R3, R8, PT ;  /* 0x000000080300720c */ /* 0x000fc60003fa6270 */
[----:B-----5:R-:W-:Y:S01]  /*7330*/  HMMA.16816.F32 R116, R12, R60, R64 ;  /* 0x0000003c0c74723c */ /* 0x020fe20000001840 */
[----:B------:R-:W1:Y:S01]  /*7340*/  LDSM.16.M88.4 R64, [R212+0x3800] ;  /* 0x00380000d440783b */ /* 0x000e620000000200 */
[----:B------:R-:W-:-:S04]  /*7350*/  ISETP.GE.AND P6, PT, R2, R8, PT ;  /* 0x000000080200720c */ /* 0x000fc80003fc6270 */
[----:B------:R-:W-:Y:S06]  /*7360*/  HMMA.16816.F32 R52, R16, R42, RZ ;  /* 0x0000002a1034723c */ /* 0x000fec00000018ff */
[----:B------:R-:W-:Y:S06]  /*7370*/  HMMA.16816.F32 R112, R20, R36, RZ ;  /* 0x000000241470723c */ /* 0x000fec00000018ff */
[----:B------:R-:W-:Y:S06]  /*7380*/  HMMA.16816.F32 R248, R4, R108, R48 ;  /* 0x0000006c04f8723c */ /* 0x000fec0000001830 */
[----:B------:R-:W-:Y:S06]  /*7390*/  HMMA.16816.F32 R48, R20, R42, RZ ;  /* 0x0000002a1430723c */ /* 0x000fec00000018ff */
[C---:B------:R-:W-:Y:S06]  /*73a0*/  HMMA.16816.F32 R104, R16.reuse, R36, RZ ;  /* 0x000000241068723c */ /* 0x040fec00000018ff */
[-C--:B------:R-:W-:Y:S06]  /*73b0*/  HMMA.16816.F32 R40, R16, R38.reuse, RZ ;  /* 0x000000261028723c */ /* 0x080fec00000018ff */
[----:B------:R-:W-:Y:S06]  /*73c0*/  HMMA.16816.F32 R36, R20, R38, RZ ;  /* 0x000000261424723c */ /* 0x000fec00000018ff */
[----:B------:R-:W-:Y:S06]  /*73d0*/  HMMA.16816.F32 R96, R16, R32, RZ ;  /* 0x000000201060723c */ /* 0x000fec00000018ff */
[C---:B------:R-:W-:Y:S06]  /*73e0*/  HMMA.16816.F32 R236, R4.reuse, R60, R56 ;  /* 0x0000003c04ec723c */ /* 0x040fec0000001838 */
[----:B------:R-:W-:Y:S01]  /*73f0*/  HMMA.16816.F32 R184, R4, R30, R52 ;  /* 0x0000001e04b8723c */ /* 0x000fe20000001834 */
[----:B------:R-:W2:Y:S05]  /*7400*/  LDSM.16.M88.4 R52, [R219] ;  /* 0x00000000db34783b */ /* 0x000eaa0000000200 */
[-C--:B------:R-:W-:Y:S06]  /*7410*/  HMMA.16816.F32 R56, R16, R34.reuse, RZ ;  /* 0x000000221038723c */ /* 0x080fec00000018ff */
[----:B------:R-:W-:Y:S06]  /*7420*/  HMMA.16816.F32 R32, R20, R34, RZ ;  /* 0x000000221420723c */ /* 0x000fec00000018ff */
[-C--:B---3--:R-:W-:Y:S06]  /*7430*/  HMMA.16816.F32 R124, R12, R24.reuse, R112 ;  /* 0x000000180c7c723c */ /* 0x088fec0000001870 */
[----:B------:R-:W-:Y:S06]  /*7440*/  HMMA.16816.F32 R208, R4, R24, R104 ;  /* 0x0000001804d0723c */ /* 0x000fec0000001868 */
[----:B------:R-:W-:Y:S06]  /*7450*/  HMMA.16816.F32 R76, R16, R84, RZ ;  /* 0x00000054104c723c */ /* 0x000fec00000018ff */
[-C--:B------:R-:W-:Y:S06]  /*7460*/  HMMA.16816.F32 R176, R4, R26.reuse, R40 ;  /* 0x0000001a04b0723c */ /* 0x080fec0000001828 */
[----:B------:R-:W-:Y:S01]  /*7470*/  HMMA.16816.F32 R104, R12, R26, R36 ;  /* 0x0000001a0c68723c */ /* 0x000fe20000001824 */
[----:B------:R-:W-:-:S02]  /*7480*/  VIADD R43, R0, 0x21 ;  /* 0x00000021002b7836 */ /* 0x000fc40000000000 */
[C---:B------:R-:W-:Y:S02]  /*7490*/  VIADD R40, R0.reuse, 0x30 ;  /* 0x0000003000287836 */ /* 0x040fe40000000000 */
[C---:B------:R-:W-:Y:S01]  /*74a0*/  VIADD R42, R0.reuse, 0x28 ;  /* 0x00000028002a7836 */ /* 0x040fe20000000000 */
[----:B-1----:R-:W-:Y:S01]  /*74b0*/  HMMA.16816.F32 R24, R20, R64, RZ ;  /* 0x000000401418723c */ /* 0x002fe200000018ff */
[C---:B------:R-:W-:Y:S02]  /*74c0*/  VIADD R39, R0.reuse, 0x31 ;  /* 0x0000003100277836 */ /* 0x040fe40000000000 */
[C---:B------:R-:W-:Y:S02]  /*74d0*/  VIADD R36, R0.reuse, 0x40 ;  /* 0x0000004000247836 */ /* 0x040fe40000000000 */
[C---:B------:R-:W-:Y:S01]  /*74e0*/  VIADD R41, R0.reuse, 0x29 ;  /* 0x0000002900297836 */ /* 0x040fe20000000000 */
[----:B------:R-:W-:Y:S01]  /*74f0*/  HMMA.16816.F32 R228, R4, R44, R96 ;  /* 0x0000002c04e4723c */ /* 0x000fe20000001860 */
[----:B------:R-:W-:-:S02]  /*7500*/  VIADD R38, R0, 0x38 ;  /* 0x0000003800267836 */ /* 0x000fc40000000000 */
[----:B------:R-:W-:-:S03]  /*7510*/  VIADD R37, R0, 0x39 ;  /* 0x0000003900257836 */ /* 0x000fc60000000000 */
[----:B------:R-:W-:Y:S01]  /*7520*/  HMMA.16816.F32 R96, R12, R30, R48 ;  /* 0x0000001e0c60723c */ /* 0x000fe20000001830 */
[C---:B------:R-:W-:Y:S02]  /*7530*/  VIADD R44, R0.reuse, 0x20 ;  /* 0x00000020002c7836 */ /* 0x040fe40000000000 */
[----:B------:R-:W-:-:S03]  /*7540*/  VIADD R45, R0, 0x19 ;  /* 0x00000019002d7836 */ /* 0x000fc60000000000 */
[-C--:B------:R-:W-:Y:S01]  /*7550*/  HMMA.16816.F32 R172, R4, R46.reuse, R56 ;  /* 0x0000002e04ac723c */ /* 0x080fe20000001838 */
[C---:B------:R-:W-:Y:S01]  /*7560*/  VIADD R51, R0.reuse, 0x1 ;  /* 0x0000000100337836 */ /* 0x040fe20000000000 */
[----:B------:R-:W1:Y:S01]  /*7570*/  LDSM.16.M88.4 R56, [R212+0x3c00] ;  /* 0x003c0000d438783b */ /* 0x000e620000000200 */
[C---:B------:R-:W-:Y:S02]  /*7580*/  VIADD R48, R0.reuse, 0x10 ;  /* 0x0000001000307836 */ /* 0x040fe40000000000 */
[C---:B------:R-:W-:Y:S01]  /*7590*/  VIADD R31, R0.reuse, 0x51 ;  /* 0x00000051001f7836 */ /* 0x040fe20000000000 */
[----:B------:R-:W-:Y:S01]  /*75a0*/  HMMA.16816.F32 R112, R12, R46, R32 ;  /* 0x0000002e0c70723c */ /* 0x000fe20000001820 */
[CC--:B------:R-:W-:Y:S01]  /*75b0*/  ISETP.GE.AND P3, PT, R51.reuse, R8.reuse, PT ;  /* 0x000000083300720c */ /* 0x0c0fe20003f66270 */
[C---:B------:R-:W-:Y:S01]  /*75c0*/  VIADD R50, R0.reuse, 0x8 ;  /* 0x0000000800327836 */ /* 0x040fe20000000000 */
[-C--:B------:R-:W-:Y:S01]  /*75d0*/  ISETP.GE.AND P0, PT, R51, R9.reuse, PT ;  /* 0x000000093300720c */ /* 0x080fe20003f06270 */
[C---:B------:R-:W-:Y:S01]  /*75e0*/  VIADD R49, R0.reuse, 0x9 ;  /* 0x0000000900317836 */ /* 0x040fe20000000000 */
[----:B------:R-:W-:Y:S01]  /*75f0*/  FSEL R129, R129, -INF , !P3 ;  /* 0xff80000081817808 */ /* 0x000fe20005800000 */
[----:B------:R-:W-:Y:S01]  /*7600*/  HMMA.16816.F32 R232, R4, R68, R76 ;  /* 0x0000004404e8723c */ /* 0x000fe2000000184c */
[C---:B------:R-:W-:Y:S01]  /*7610*/  VIADD R47, R0.reuse, 0x11 ;  /* 0x00000011002f7836 */ /* 0x040fe20000000000 */
[----:B------:R-:W-:Y:S01]  /*7620*/  FSEL R188, R131, -INF , !P0 ;  /* 0xff80000083bc7808 */ /* 0x000fe20004000000 */
[----:B------:R-:W-:Y:S01]  /*7630*/  VIADD R35, R0, 0x41 ;  /* 0x0000004100237836 */ /* 0x000fe20000000000 */
[-C--:B------:R-:W-:Y:S01]  /*7640*/  ISETP.GE.AND P4, PT, R48, R8.reuse, PT ;  /* 0x000000083000720c */ /* 0x080fe20003f86270 */
[----:B------:R-:W-:Y:S01]  /*7650*/  VIADD R32, R0, 0x50 ;  /* 0x0000005000207836 */ /* 0x000fe20000000000 */
[CC--:B------:R-:W-:Y:S01]  /*7660*/  ISETP.GE.AND P3, PT, R47.reuse, R8.reuse, PT ;  /* 0x000000082f00720c */ /* 0x0c0fe20003f66270 */
[----:B--2---:R-:W-:Y:S01]  /*7670*/  HMMA.16816.F32 R76, R12, R52, R24 ;  /* 0x000000340c4c723c */ /* 0x004fe20000001818 */
[-C--:B------:R-:W-:Y:S01]  /*7680*/  ISETP.GE.AND P2, PT, R48, R9.reuse, PT ;  /* 0x000000093000720c */ /* 0x080fe20003f46270 */
[C---:B------:R-:W-:Y:S01]  /*7690*/  VIADD R46, R0.reuse, 0x18 ;  /* 0x00000018002e7836 */ /* 0x040fe20000000000 */
[-C--:B------:R-:W-:Y:S01]  /*76a0*/  ISETP.GE.AND P0, PT, R47, R9.reuse, PT ;  /* 0x000000092f00720c */ /* 0x080fe20003f06270 */
[----:B------:R-:W-:Y:S01]  /*76b0*/  VIADD R33, R0, 0x49 ;  /* 0x0000004900217836 */ /* 0x000fe20000000000 */
[----:B------:R-:W-:Y:S01]  /*76c0*/  FSEL R124, R124, -INF , !P4 ;  /* 0xff8000007c7c7808 */ /* 0x000fe20006000000 */
[C---:B------:R-:W-:Y:S01]  /*76d0*/  VIADD R34, R0.reuse, 0x48 ;  /* 0x0000004800227836 */ /* 0x040fe20000000000 */
[----:B------:R-:W-:Y:S01]  /*76e0*/  FSEL R125, R125, -INF , !P3 ;  /* 0xff8000007d7d7808 */ /* 0x000fe20005800000 */
[----:B------:R-:W-:Y:S01]  /*76f0*/  VIADD R27, R0, 0x61 ;  /* 0x00000061001b7836 */ /* 0x000fe20000000000 */
[----:B------:R-:W-:Y:S01]  /*7700*/  FSEL R183, R126, -INF , !P2 ;  /* 0xff8000007eb77808 */ /* 0x000fe20005000000 */
[C---:B------:R-:W-:Y:S01]  /*7710*/  VIADD R30, R0.reuse, 0x58 ;  /* 0x00000058001e7836 */ /* 0x040fe20000000000 */
[----:B------:R-:W-:Y:S01]  /*7720*/  FSEL R189, R127, -INF , !P0 ;  /* 0xff8000007fbd7808 */ /* 0x000fe20004000000 */
[----:B------:R-:W-:Y:S01]  /*7730*/  VIADD R24, R0, 0x70 ;  /* 0x0000007000187836 */ /* 0x000fe20000000000 */
[-C--:B------:R-:W-:Y:S01]  /*7740*/  ISETP.GE.AND P4, PT, R44, R8.reuse, PT ;  /* 0x000000082c00720c */ /* 0x080fe20003f86270 */
[C---:B------:R-:W-:Y:S01]  /*7750*/  VIADD R26, R0.reuse, 0x68 ;  /* 0x00000068001a7836 */ /* 0x040fe20000000000 */
[----:B------:R-:W-:Y:S01]  /*7760*/  ISETP.GE.AND P3, PT, R43, R8, PT ;  /* 0x000000082b00720c */ /* 0x000fe20003f66270 */
[----:B------:R-:W-:Y:S01]  /*7770*/  VIADD R25, R0, 0x69 ;  /* 0x0000006900197836 */ /* 0x000fe20000000000 */
[----:B------:R-:W-:-:S02]  /*7780*/  ISETP.GE.AND P2, PT, R44, R9, PT ;  /* 0x000000092c00720c */ /* 0x000fc40003f46270 */
[----:B------:R-:W-:Y:S02]  /*7790*/  ISETP.GE.AND P0, PT, R43, R9, PT ;  /* 0x000000092b00720c */ /* 0x000fe40003f06270 */
[----:B------:R-:W-:Y:S02]  /*77a0*/  FSEL R120, R120, -INF , !P4 ;  /* 0xff80000078787808 */ /* 0x000fe40006000000 */
[----:B------:R-:W-:Y:S02]  /*77b0*/  FSEL R121, R121, -INF , !P3 ;  /* 0xff80000079797808 */ /* 0x000fe40005800000 */
[----:B------:R-:W-:Y:S02]  /*77c0*/  FSEL R190, R122, -INF , !P2 ;  /* 0xff8000007abe7808 */ /* 0x000fe40005000000 */
[----:B------:R-:W-:Y:S02]  /*77d0*/  FSEL R191, R123, -INF , !P0 ;  /* 0xff8000007bbf7808 */ /* 0x000fe40004000000 */
[----:B------:R-:W-:-:S02]  /*77e0*/  ISETP.GE.AND P4, PT, R40, R8, PT ;  /* 0x000000082800720c */ /* 0x000fc40003f86270 */
[C---:B------:R-:W-:Y:S02]  /*77f0*/  ISETP.GE.AND P3, PT, R39.reuse, R8, PT ;  /* 0x000000082700720c */ /* 0x040fe40003f66270 */
[-C--:B------:R-:W-:Y:S02]  /*7800*/  ISETP.GE.AND P2, PT, R40, R9.reuse, PT ;  /* 0x000000092800720c */ /* 0x080fe40003f46270 */
[----:B------:R-:W-:Y:S02]  /*7810*/  ISETP.GE.AND P0, PT, R39, R9, PT ;  /* 0x000000092700720c */ /* 0x000fe40003f06270 */
[----:B------:R-:W-:Y:S02]  /*7820*/  FSEL R122, R100, -INF , !P4 ;  /* 0xff800000647a7808 */ /* 0x000fe40006000000 */
[----:B------:R-:W-:Y:S02]  /*7830*/  FSEL R123, R101, -INF , !P3 ;  /* 0xff800000657b7808 */ /* 0x000fe40005800000 */
[----:B------:R-:W-:-:S02]  /*7840*/  FSEL R193, R102, -INF , !P2 ;  /* 0xff80000066c17808 */ /* 0x000fc40005000000 */
[----:B------:R-:W-:Y:S02]  /*7850*/  FSEL R194, R103, -INF , !P0 ;  /* 0xff80000067c27808 */ /* 0x000fe40004000000 */
[CC--:B------:R-:W-:Y:S01]  /*7860*/  ISETP.GE.AND P4, PT, R36.reuse, R8.reuse, PT ;  /* 0x000000082400720c */ /* 0x0c0fe20003f86270 */
[-C--:B------:R-:W-:Y:S01]  /*7870*/  HMMA.16816.F32 R100, R20, R82.reuse, RZ ;  /* 0x000000521464723c */ /* 0x080fe200000018ff */
[C---:B------:R-:W-:Y:S02]  /*7880*/  ISETP.GE.AND P3, PT, R35.reuse, R8, PT ;  /* 0x000000082300720c */ /* 0x040fe40003f66270 */
[-C--:B------:R-:W-:Y:S02]  /*7890*/  ISETP.GE.AND P2, PT, R36, R9.reuse, PT ;  /* 0x000000092400720c */ /* 0x080fe40003f46270 */
[----:B------:R-:W-:Y:S01]  /*78a0*/  ISETP.GE.AND P0, PT, R35, R9, PT ;  /* 0x000000092300720c */ /* 0x000fe20003f06270 */
[----:B------:R-:W-:Y:S01]  /*78b0*/  HMMA.16816.F32 R80, R16, R82, RZ ;  /* 0x000000521050723c */ /* 0x000fe200000018ff */
[----:B------:R-:W-:-:S02]  /*78c0*/  FSEL R126, R116, -INF , !P4 ;  /* 0xff800000747e7808 */ /* 0x000fc40006000000 */
[----:B------:R-:W-:Y:S02]  /*78d0*/  FSEL R127, R117, -INF , !P3 ;  /* 0xff800000757f7808 */ /* 0x000fe40005800000 */
[----:B------:R-:W-:Y:S02]  /*78e0*/  FSEL R195, R118, -INF , !P2 ;  /* 0xff80000076c37808 */ /* 0x000fe40005000000 */
[----:B------:R-:W-:Y:S02]  /*78f0*/  FSEL R196, R119, -INF , !P0 ;  /* 0xff80000077c47808 */ /* 0x000fe40004000000 */
[CC--:B------:R-:W-:Y:S01]  /*7900*/  ISETP.GE.AND P4, PT, R32.reuse, R8.reuse, PT ;  /* 0x000000082000720c */ /* 0x0c0fe20003f86270 */
[----:B-1----:R-:W-:Y:S01]  /*7910*/  HMMA.16816.F32 R116, R20, R56, RZ ;  /* 0x000000381474723c */ /* 0x002fe200000018ff */
[----:B------:R-:W-:Y:S02]  /*7920*/  ISETP.GE.AND P3, PT, R31, R8, PT ;  /* 0x000000081f00720c */ /* 0x000fe40003f66270 */
[----:B------:R-:W-:-:S02]  /*7930*/  ISETP.GE.AND P2, PT, R32, R9, PT ;  /* 0x000000092000720c */ /* 0x000fc40003f46270 */
[----:B------:R-:W-:Y:S02]  /*7940*/  ISETP.GE.AND P0, PT, R31, R9, PT ;  /* 0x000000091f00720c */ /* 0x000fe40003f06270 */
[----:B------:R-:W-:Y:S01]  /*7950*/  FSEL R131, R92, -INF , !P4 ;  /* 0xff8000005c837808 */ /* 0x000fe20006000000 */
[-C--:B------:R-:W-:Y:S01]  /*7960*/  HMMA.16816.F32 R100, R12, R62.reuse, R100 ;  /* 0x0000003e0c64723c */ /* 0x080fe20000001864 */
[----:B------:R-:W-:Y:S02]  /*7970*/  FSEL R130, R93, -INF , !P3 ;  /* 0xff8000005d827808 */ /* 0x000fe40005800000 */
[----:B------:R-:W-:Y:S02]  /*7980*/  FSEL R198, R94, -INF , !P2 ;  /* 0xff8000005ec67808 */ /* 0x000fe40005000000 */
[----:B------:R-:W-:Y:S01]  /*7990*/  FSEL R201, R95, -INF , !P0 ;  /* 0xff8000005fc97808 */ /* 0x000fe20004000000 */
[----:B------:R-:W-:Y:S01]  /*79a0*/  HMMA.16816.F32 R60, R4, R62, R80 ;  /* 0x0000003e043c723c */ /* 0x000fe20000001850 */
[----:B------:R-:W-:-:S02]  /*79b0*/  ISETP.GE.AND P4, PT, R28, R8, PT ;  /* 0x000000081c00720c */ /* 0x000fc40003f86270 */
[C---:B------:R-:W-:Y:S02]  /*79c0*/  ISETP.GE.AND P3, PT, R27.reuse, R8, PT ;  /* 0x000000081b00720c */ /* 0x040fe40003f66270 */
[-C--:B------:R-:W-:Y:S01]  /*79d0*/  ISETP.GE.AND P2, PT, R28, R9.reuse, PT ;  /* 0x000000091c00720c */ /* 0x080fe20003f46270 */
[-C--:B------:R-:W-:Y:S01]  /*79e0*/  HMMA.16816.F32 R92, R20, R86.reuse, RZ ;  /* 0x00000056145c723c */ /* 0x080fe200000018ff */
[----:B------:R-:W-:Y:S02]  /*79f0*/  ISETP.GE.AND P0, PT, R27, R9, PT ;  /* 0x000000091b00720c */ /* 0x000fe40003f06270 */
[----:B------:R-:W-:Y:S02]  /*7a00*/  FSEL R132, R76, -INF , !P4 ;  /* 0xff8000004c847808 */ /* 0x000fe40006000000 */
[----:B------:R-:W-:Y:S01]  /*7a10*/  FSEL R133, R77, -INF , !P3 ;  /* 0xff8000004d857808 */ /* 0x000fe20005800000 */
[----:B------:R-:W-:Y:S01]  /*7a20*/  HMMA.16816.F32 R84, R16, R86, RZ ;  /* 0x000000561054723c */ /* 0x000fe200000018ff */
[----:B------:R-:W-:-:S02]  /*7a30*/  FSEL R202, R78, -INF , !P2 ;  /* 0xff8000004eca7808 */ /* 0x000fc40005000000 */
[----:B------:R-:W-:Y:S02]  /*7a40*/  FSEL R203, R79, -INF , !P0 ;  /* 0xff8000004fcb7808 */ /* 0x000fe40004000000 */
[----:B------:R-:W1:Y:S01]  /*7a50*/  LDSM.16.M88.4 R76, [R218] ;  /* 0x00000000da4c783b */ /* 0x000e620000000200 */
[----:B------:R-:W-:Y:S01]  /*7a60*/  ISETP.GE.AND P4, PT, R50, R8, PT ;  /* 0x000000083200720c */ /* 0x000fe20003f86270 */
[----:B------:R-:W-:-:S04]  /*7a70*/  DEPBAR.LE SB0, 0x0 ;  /* 0x000080000000791a */ /* 0x000fc80000000000 */
[----:B------:R-:W-:Y:S01]  /*7a80*/  BAR.SYNC.DEFER_BLOCKING 0x0 ;  /* 0x0000000000007b1d */ /* 0x000fe20000010000 */
[C---:B------:R-:W-:Y:S02]  /*7a90*/  ISETP.GE.AND P3, PT, R49.reuse, R8, PT ;  /* 0x000000083100720c */ /* 0x040fe40003f66270 */
[-C--:B------:R-:W-:Y:S02]  /*7aa0*/  ISETP.GE.AND P2, PT, R50, R9.reuse, PT ;  /* 0x000000093200720c */ /* 0x080fe40003f46270 */
[----:B------:R-:W-:Y:S02]  /*7ab0*/  ISETP.GE.AND P0, PT, R49, R9, PT ;  /* 0x000000093100720c */ /* 0x000fe40003f06270 */
[----:B------:R-:W-:Y:S01]  /*7ac0*/  FSEL R68, R96, -INF , !P4 ;  /* 0xff80000060447808 */ /* 0x000fe20006000000 */
[----:B------:R-:W-:Y:S01]  /*7ad0*/  HMMA.16816.F32 R92, R12, R70, R92 ;  /* 0x000000460c5c723c */ /* 0x000fe2000000185c */
[----:B------:R-:W-:Y:S02]  /*7ae0*/  FSEL R69, R97, -INF , !P3 ;  /* 0xff80000061457808 */ /* 0x000fe40005800000 */
[----:B------:R-:W-:-:S02]  /*7af0*/  FSEL R139, R98, -INF , !P2 ;  /* 0xff800000628b7808 */ /* 0x000fc40005000000 */
[----:B------:R-:W-:Y:S01]  /*7b00*/  FSEL R135, R99, -INF , !P0 ;  /* 0xff80000063877808 */ /* 0x000fe20004000000 */
[----:B------:R-:W-:Y:S01]  /*7b10*/  HMMA.16816.F32 R84, R4, R70, R84 ;  /* 0x000000460454723c */ /* 0x000fe20000001854 */
[CC--:B------:R-:W-:Y:S02]  /*7b20*/  ISETP.GE.AND P4, PT, R46.reuse, R8.reuse, PT ;  /* 0x000000082e00720c */ /* 0x0c0fe40003f86270 */
[C---:B------:R-:W-:Y:S02]  /*7b30*/  ISETP.GE.AND P3, PT, R45.reuse, R8, PT ;  /* 0x000000082d00720c */ /* 0x040fe40003f66270 */
[-C--:B------:R-:W-:Y:S01]  /*7b40*/  ISETP.GE.AND P2, PT, R46, R9.reuse, PT ;  /* 0x000000092e00720c */ /* 0x080fe20003f46270 */
[----:B------:R-:W-:Y:S01]  /*7b50*/  HMMA.16816.F32 R96, R20, R74, RZ ;  /* 0x0000004a1460723c */ /* 0x000fe200000018ff */
[----:B------:R-:W-:Y:S02]  /*7b60*/  ISETP.GE.AND P0, PT, R45, R9, PT ;  /* 0x000000092d00720c */ /* 0x000fe40003f06270 */
[----:B------:R-:W-:-:S02]  /*7b70*/  FSEL R89, R104, -INF , !P4 ;  /* 0xff80000068597808 */ /* 0x000fc40006000000 */
[----:B------:R-:W-:Y:S01]  /*7b80*/  FSEL R90, R105, -INF , !P3 ;  /* 0xff800000695a7808 */ /* 0x000fe20005800000 */
[----:B------:R-:W-:Y:S01]  /*7b90*/  HMMA.16816.F32 R72, R16, R74, RZ ;  /* 0x0000004a1048723c */ /* 0x000fe200000018ff */
[----:B------:R-:W-:Y:S02]  /*7ba0*/  FSEL R134, R106, -INF , !P2 ;  /* 0xff8000006a867808 */ /* 0x000fe40005000000 */
[----:B------:R-:W-:Y:S02]  /*7bb0*/  FSEL R180, R107, -INF , !P0 ;  /* 0xff8000006bb47808 */ /* 0x000fe40004000000 */
[CC--:B------:R-:W-:Y:S01]  /*7bc0*/  ISETP.GE.AND P4, PT, R42.reuse, R8.reuse, PT ;  /* 0x000000082a00720c */ /* 0x0c0fe20003f86270 */
[----:B------:R-:W-:Y:S01]  /*7bd0*/  HMMA.16816.F32 R104, R20, R66, RZ ;  /* 0x000000421468723c */ /* 0x000fe200000018ff */
[----:B------:R-:W-:Y:S02]  /*7be0*/  ISETP.GE.AND P3, PT, R41, R8, PT ;  /* 0x000000082900720c */ /* 0x000fe40003f66270 */
[----:B------:R-:W-:-:S02]  /*7bf0*/  ISETP.GE.AND P2, PT, R42, R9, PT ;  /* 0x000000092a00720c */ /* 0x000fc40003f46270 */
[----:B------:R-:W-:Y:S01]  /*7c00*/  ISETP.GE.AND P0, PT, R41, R9, PT ;  /* 0x000000092900720c */ /* 0x000fe20003f06270 */
[----:B------:R-:W-:Y:S01]  /*7c10*/  HMMA.16816.F32 R20, R20, R58, RZ ;  /* 0x0000003a1414723c */ /* 0x000fe200000018ff */
[----:B------:R-:W-:Y:S02]  /*7c20*/  FSEL R91, R112, -INF , !P4 ;  /* 0xff800000705b7808 */ /* 0x000fe40006000000 */
[----:B------:R-:W-:Y:S02]  /*7c30*/  FSEL R108, R113, -INF , !P3 ;  /* 0xff800000716c7808 */ /* 0x000fe40005800000 */
[----:B------:R-:W-:Y:S01]  /*7c40*/  FSEL R114, R114, -INF , !P2 ;  /* 0xff80000072727808 */ /* 0x000fe20005000000 */
[----:B------:R-:W-:Y:S01]  /*7c50*/  HMMA.16816.F32 R96, R12, R110, R96 ;  /* 0x0000006e0c60723c */ /* 0x000fe20000001860 */
[----:B------:R-:W-:Y:S02]  /*7c60*/  FSEL R115, R115, -INF , !P0 ;  /* 0xff80000073737808 */ /* 0x000fe40004000000 */
[----:B------:R-:W-:-:S02]  /*7c70*/  ISETP.GE.AND P4, PT, R38, R8, PT ;  /* 0x000000082600720c */ /* 0x000fc40003f86270 */
[C---:B------:R-:W-:Y:S01]  /*7c80*/  ISETP.GE.AND P3, PT, R37.reuse, R8, PT ;  /* 0x000000082500720c */ /* 0x040fe20003f66270 */
[----:B------:R-:W-:Y:S01]  /*7c90*/  HMMA.16816.F32 R72, R4, R110, R72 ;  /* 0x0000006e0448723c */ /* 0x000fe20000001848 */
[-C--:B------:R-:W-:Y:S02]  /*7ca0*/  ISETP.GE.AND P2, PT, R38, R9.reuse, PT ;  /* 0x000000092600720c */ /* 0x080fe40003f46270 */
[----:B------:R-:W-:Y:S02]  /*7cb0*/  ISETP.GE.AND P0, PT, R37, R9, PT ;  /* 0x000000092500720c */ /* 0x000fe40003f06270 */
[----:B------:R-:W-:Y:S01]  /*7cc0*/  FSEL R109, R92, -INF , !P4 ;  /* 0xff8000005c6d7808 */ /* 0x000fe20006000000 */
[----:B------:R-:W-:Y:S01]  /*7cd0*/  HMMA.16816.F32 R104, R12, R54, R104 ;  /* 0x000000360c68723c */ /* 0x000fe20000001868 */
[----:B------:R-:W-:Y:S02]  /*7ce0*/  FSEL R112, R93, -INF , !P3 ;  /* 0xff8000005d707808 */ /* 0x000fe40005800000 */
[----:B------:R-:W-:-:S02]  /*7cf0*/  FSEL R113, R94, -INF , !P2 ;  /* 0xff8000005e717808 */ /* 0x000fc40005000000 */
[----:B------:R-:W-:Y:S02]  /*7d00*/  FSEL R181, R95, -INF , !P0 ;  /* 0xff8000005fb57808 */ /* 0x000fe40004000000 */
[C---:B-1----:R-:W-:Y:S01]  /*7d10*/  HMMA.16816.F32 R92, R12.reuse, R76, R116 ;  /* 0x0000004c0c5c723c */ /* 0x042fe20000001874 */
[C---:B------:R-:W-:Y:S02]  /*7d20*/  ISETP.GE.AND P3, PT, R33.reuse, R8, PT ;  /* 0x000000082100720c */ /* 0x040fe40003f66270 */
[-C--:B------:R-:W-:Y:S02]  /*7d30*/  ISETP.GE.AND P0, PT, R33, R9.reuse, PT ;  /* 0x000000092100720c */ /* 0x080fe40003f06270 */
[----:B------:R-:W-:Y:S01]  /*7d40*/  ISETP.GE.AND P2, PT, R34, R9, PT ;  /* 0x000000092200720c */ /* 0x000fe20003f46270 */
[----:B------:R-:W-:Y:S01]  /*7d50*/  HMMA.16816.F32 R12, R12, R78, R20 ;  /* 0x0000004e0c0c723c */ /* 0x000fe20000001814 */
[----:B------:R-:W-:Y:S02]  /*7d60*/  FSEL R101, R101, -INF , !P3 ;  /* 0xff80000065657808 */ /* 0x000fe40005800000 */
[----:B------:R-:W-:-:S02]  /*7d70*/  FSEL R103, R103, -INF , !P0 ;  /* 0xff80000067677808 */ /* 0x000fc40004000000 */
[C---:B------:R-:W-:Y:S02]  /*7d80*/  ISETP.GE.AND P3, PT, R29.reuse, R8, PT ;  /* 0x000000081d00720c */ /* 0x040fe40003f66270 */
[-C--:B------:R-:W-:Y:S02]  /*7d90*/  ISETP.GE.AND P0, PT, R29, R9.reuse, PT ;  /* 0x000000091d00720c */ /* 0x080fe40003f06270 */
[----:B------:R-:W-:Y:S02]  /*7da0*/  FSEL R102, R102, -INF , !P2 ;  /* 0xff80000066667808 */ /* 0x000fe40005000000 */
[----:B------:R-:W-:Y:S02]  /*7db0*/  ISETP.GE.AND P2, PT, R30, R9, PT ;  /* 0x000000091e00720c */ /* 0x000fe40003f46270 */
[----:B------:R-:W-:Y:S02]  /*7dc0*/  FSEL R97, R97, -INF , !P3 ;  /* 0xff80000061617808 */ /* 0x000fe40005800000 */
[----:B------:R-:W-:-:S02]  /*7dd0*/  FSEL R99, R99, -INF , !P0 ;  /* 0xff80000063637808 */ /* 0x000fc40004000000 */
[-C--:B------:R-:W-:Y:S02]  /*7de0*/  ISETP.GE.AND P3, PT, R24, R8.reuse, PT ;  /* 0x000000081800720c */ /* 0x080fe40003f66270 */
[-C--:B------:R-:W-:Y:S02]  /*7df0*/  ISETP.GE.AND P4, PT, R34, R8.reuse, PT ;  /* 0x000000082200720c */ /* 0x080fe40003f86270 */
[----:B------:R-:W-:Y:S02]  /*7e00*/  ISETP.GE.AND P0, PT, R26, R8, PT ;  /* 0x000000081a00720c */ /* 0x000fe40003f06270 */
[----:B------:R-:W-:Y:S02]  /*7e10*/  FSEL R116, R98, -INF , !P2 ;  /* 0xff80000062747808 */ /* 0x000fe40005000000 */
[----:B------:R-:W-:Y:S02]  /*7e20*/  FSEL R98, R92, -INF , !P3 ;  /* 0xff8000005c627808 */ /* 0x000fe40005800000 */
[----:B------:R-:W-:-:S02]  /*7e30*/  FSEL R100, R100, -INF , !P4 ;  /* 0xff80000064647808 */ /* 0x000fc40006000000 */
[----:B------:R-:W-:Y:S02]  /*7e40*/  FSEL R92, R104, -INF , !P0 ;  /* 0xff800000685c7808 */ /* 0x000fe40004000000 */
[----:B------:R-:W-:Y:S02]  /*7e50*/  ISETP.GE.AND P4, PT, R30, R8, PT ;  /* 0x000000081e00720c */ /* 0x000fe40003f86270 */
[-C--:B------:R-:W-:Y:S02]  /*7e60*/  ISETP.GE.AND P0, PT, R3, R9.reuse, PT ;  /* 0x000000090300720c */ /* 0x080fe40003f06270 */
[----:B------:R-:W-:Y:S02]  /*7e70*/  FSEL R93, R93, -INF , !P5 ;  /* 0xff8000005d5d7808 */ /* 0x000fe40006800000 */
[----:B------:R-:W-:Y:S02]  /*7e80*/  FSEL R96, R96, -INF , !P4 ;  /* 0xff80000060607808 */ /* 0x000fe40006000000 */
[----:B------:R-:W-:-:S02]  /*7e90*/  ISETP.GE.AND P5, PT, R24, R9, PT ;  /* 0x000000091800720c */ /* 0x000fc40003fa6270 */
[----:B------:R-:W-:Y:S02]  /*7ea0*/  FSEL R226, R95, -INF , !P0 ;  /* 0xff8000005fe27808 */ /* 0x000fe40004000000 */
[CC--:B------:R-:W-:Y:S02]  /*7eb0*/  ISETP.GE.AND P4, PT, R0.reuse, R10.reuse, PT ;  /* 0x0000000a0000720c */ /* 0x0c0fe40003f86270 */
[C---:B------:R-:W-:Y:S01]  /*7ec0*/  ISETP.GE.AND P2, PT, R0.reuse, R11, PT ;  /* 0x0000000b0000720c */ /* 0x040fe20003f46270 */
[----:B------:R-:W-:Y:S01]  /*7ed0*/  VIADD R0, R0, 0x79 ;  /* 0x0000007900007836 */ /* 0x000fe20000000000 */
[----:B------:R-:W-:Y:S02]  /*7ee0*/  ISETP.GE.AND P0, PT, R51, R10, PT ;  /* 0x0000000a3300720c */ /* 0x000fe40003f06270 */
[----:B------:R-:W-:Y:S02]  /*7ef0*/  FSEL R117, R94, -INF , !P5 ;  /* 0xff8000005e757808 */ /* 0x000fe40006800000 */
[----:B------:R-:W-:-:S02]  /*7f00*/  FSEL R94, R204, -INF , !P4 ;  /* 0xff800000cc5e7808 */ /* 0x000fc40006000000 */
[----:B------:R-:W-:Y:S02]  /*7f10*/  FSEL R197, R206, -INF , !P2 ;  /* 0xff800000cec57808 */ /* 0x000fe40005000000 */
[----:B------:R-:W-:Y:S02]  /*7f20*/  FSEL R192, R205, -INF , !P0 ;  /* 0xff800000cdc07808 */ /* 0x000fe40004000000 */
[-C--:B------:R-:W-:Y:S02]  /*7f30*/  ISETP.GE.AND P4, PT, R51, R11.reuse, PT ;  /* 0x0000000b3300720c */ /* 0x080fe40003f86270 */
[C---:B------:R-:W-:Y:S02]  /*7f40*/  ISETP.GE.AND P2, PT, R50.reuse, R10, PT ;  /* 0x0000000a3200720c */ /* 0x040fe40003f46270 */
[----:B------:R-:W-:Y:S02]  /*7f50*/  ISETP.GE.AND P0, PT, R50, R11, PT ;  /* 0x0000000b3200720c */ /* 0x000fe40003f06270 */
[----:B------:R-:W-:-:S02]  /*7f60*/  FSEL R200, R207, -INF , !P4 ;  /* 0xff800000cfc87808 */ /* 0x000fc40006000000 */
[----:B------:R-:W-:Y:S02]  /*7f70*/  FSEL R184, R184, -INF , !P2 ;  /* 0xff800000b8b87808 */ /* 0x000fe40005000000 */
[----:B------:R-:W-:Y:S02]  /*7f80*/  FSEL R199, R186, -INF , !P0 ;  /* 0xff800000bac77808 */ /* 0x000fe40004000000 */
[CC--:B------:R-:W-:Y:S02]  /*7f90*/  ISETP.GE.AND P4, PT, R49.reuse, R10.reuse, PT ;  /* 0x0000000a3100720c */ /* 0x0c0fe40003f86270 */
[----:B------:R-:W-:Y:S02]  /*7fa0*/  ISETP.GE.AND P2, PT, R49, R11, PT ;  /* 0x0000000b3100720c */ /* 0x000fe40003f46270 */
[----:B------:R-:W-:Y:S02]  /*7fb0*/  ISETP.GE.AND P0, PT, R48, R10, PT ;  /* 0x0000000a3000720c */ /* 0x000fe40003f06270 */
        /* <DEDUP_REMOVED lines=18> */
[----:B------:R-:W-:Y:S01]  /*80e0*/  FSEL R179, R179, -INF , !P4 ;  /* 0xff800000b3b37808 */ /* 0x000fe20006000000 */
[----:B------:R-:W-:Y:S01]  /*80f0*/  HMMA.16816.F32 R44, R16, R64, RZ ;  /* 0x00000040102c723c */ /* 0x000fe200000018ff */
[----:B------:R-:W-:-:S02]  /*8100*/  FSEL R71, R228, -INF , !P2 ;  /* 0xff800000e4477808 */ /* 0x000fc40005000000 */
[----:B------:R-:W-:Y:S02]  /*8110*/  FSEL R230, R230, -INF , !P0 ;  /* 0xff800000e6e67808 */ /* 0x000fe40004000000 */
[CC--:B------:R-:W-:Y:S01]  /*8120*/  ISETP.GE.AND P4, PT, R43.reuse, R10.reuse, PT ;  /* 0x0000000a2b00720c */ /* 0x0c0fe20003f86270 */
[----:B------:R-:W-:Y:S01]  /*8130*/  HMMA.16816.F32 R64, R16, R66, RZ ;  /* 0x000000421040723c */ /* 0x000fe200000018ff */
[----:B------:R-:W-:Y:S02]  /*8140*/  ISETP.GE.AND P2, PT, R43, R11, PT ;  /* 0x0000000b2b00720c */ /* 0x000fe40003f46270 */
[----:B------:R-:W-:Y:S02]  /*8150*/  ISETP.GE.AND P0, PT, R42, R10, PT ;  /* 0x0000000a2a00720c */ /* 0x000fe40003f06270 */
[----:B------:R-:W-:Y:S02]  /*8160*/  FSEL R51, R229, -INF , !P4 ;  /* 0xff800000e5337808 */ /* 0x000fe40006000000 */
[----:B------:R-:W-:-:S02]  /*8170*/  FSEL R231, R231, -INF , !P2 ;  /* 0xff800000e7e77808 */ /* 0x000fc40005000000 */
[----:B------:R-:W-:Y:S02]  /*8180*/  FSEL R50, R172, -INF , !P0 ;  /* 0xff800000ac327808 */ /* 0x000fe40004000000 */
[-C--:B------:R-:W-:Y:S02]  /*8190*/  ISETP.GE.AND P4, PT, R42, R11.reuse, PT ;  /* 0x0000000b2a00720c */ /* 0x080fe40003f86270 */
[C---:B------:R-:W-:Y:S02]  /*81a0*/  ISETP.GE.AND P2, PT, R41.reuse, R10, PT ;  /* 0x0000000a2900720c */ /* 0x040fe40003f46270 */
[----:B------:R-:W-:Y:S02]  /*81b0*/  ISETP.GE.AND P0, PT, R41, R11, PT ;  /* 0x0000000b2900720c */ /* 0x000fe40003f06270 */
[----:B------:R-:W-:Y:S01]  /*81c0*/  FSEL R174, R174, -INF , !P4 ;  /* 0xff800000aeae7808 */ /* 0x000fe20006000000 */
[----:B------:R-:W-:Y:S01]  /*81d0*/  HMMA.16816.F32 R44, R4, R52, R44 ;  /* 0x00000034042c723c */ /* 0x000fe2000000182c */
[----:B------:R-:W-:-:S02]  /*81e0*/  FSEL R49, R173, -INF , !P2 ;  /* 0xff800000ad317808 */ /* 0x000fc40005000000 */
[----:B------:R-:W-:Y:S02]  /*81f0*/  FSEL R175, R175, -INF , !P0 ;  /* 0xff800000afaf7808 */ /* 0x000fe40004000000 */
[CC--:B------:R-:W-:Y:S01]  /*8200*/  ISETP.GE.AND P4, PT, R40.reuse, R10.reuse, PT ;  /* 0x0000000a2800720c */ /* 0x0c0fe20003f86270 */
[----:B------:R-:W-:Y:S01]  /*8210*/  HMMA.16816.F32 R64, R4, R54, R64 ;  /* 0x000000360440723c */ /* 0x000fe20000001840 */
        /* <DEDUP_REMOVED lines=8> */
[----:B------:R-:W-:Y:S02]  /*82a0*/  FSEL R235, R235, -INF , !P4 ;  /* 0xff800000ebeb7808 */ /* 0x000fe40006000000 */
[----:B------:R-:W-:-:S02]  /*82b0*/  FSEL R42, R84, -INF , !P2 ;  /* 0xff800000542a7808 */ /* 0x000fc40005000000 */
[----:B------:R-:W-:Y:S02]  /*82c0*/  FSEL R86, R86, -INF , !P0 ;  /* 0xff80000056567808 */ /* 0x000fe40004000000 */
[CC--:B------:R-:W-:Y:S02]  /*82d0*/  ISETP.GE.AND P4, PT, R37.reuse, R10.reuse, PT ;  /* 0x0000000a2500720c */ /* 0x0c0fe40003f86270 */
[----:B------:R-:W-:Y:S02]  /*82e0*/  ISETP.GE.AND P2, PT, R37, R11, PT ;  /* 0x0000000b2500720c */ /* 0x000fe40003f46270 */
[----:B------:R-:W-:Y:S02]  /*82f0*/  ISETP.GE.AND P0, PT, R36, R10, PT ;  /* 0x0000000a2400720c */ /* 0x000fe40003f06270 */
[----:B------:R-:W-:Y:S02]  /*8300*/  FSEL R41, R85, -INF , !P4 ;  /* 0xff80000055297808 */ /* 0x000fe40006000000 */
[----:B------:R-:W-:-:S02]  /*8310*/  FSEL R87, R87, -INF , !P2 ;  /* 0xff80000057577808 */ /* 0x000fc40005000000 */
[----:B------:R-:W-:Y:S02]  /*8320*/  FSEL R40, R236, -INF , !P0 ;  /* 0xff800000ec287808 */ /* 0x000fe40004000000 */
[-C--:B------:R-:W-:Y:S02]  /*8330*/  ISETP.GE.AND P4, PT, R36, R11.reuse, PT ;  /* 0x0000000b2400720c */ /* 0x080fe40003f86270 */
[C---:B------:R-:W-:Y:S01]  /*8340*/  ISETP.GE.AND P2, PT, R35.reuse, R10, PT ;  /* 0x0000000a2300720c */ /* 0x040fe20003f46270 */
[----:B------:R-:W-:Y:S01]  /*8350*/  HMMA.16816.F32 R36, R16, R56, RZ ;  /* 0x000000381024723c */ /* 0x000fe200000018ff */
        /* <DEDUP_REMOVED lines=13> */
[----:B------:R-:W-:Y:S01]  /*8430*/  HMMA.16816.F32 R32, R16, R58, RZ ;  /* 0x0000003a1020723c */ /* 0x000fe200000018ff */
[----:B------:R-:W-:Y:S02]  /*8440*/  FSEL R81, R63, -INF , !P4 ;  /* 0xff8000003f517808 */ /* 0x000fe40006000000 */
[----:B------:R-:W-:-:S02]  /*8450*/  FSEL R250, R250, -INF , !P0 ;  /* 0xff800000fafa7808 */ /* 0x000fc40004000000 */
[-C--:B------:R-:W-:Y:S01]  /*8460*/  ISETP.GE.AND P0, PT, R30, R10.reuse, PT ;  /* 0x0000000a1e00720c */ /* 0x080fe20003f06270 */
[----:B------:R-:W-:Y:S01]  /*8470*/  HMMA.16816.F32 R16, R4, R76, R36 ;  /* 0x0000004c0410723c */ /* 0x000fe20000001824 */
[----:B------:R-:W-:Y:S02]  /*8480*/  FSEL R248, R248, -INF , !P2 ;  /* 0xff800000f8f87808 */ /* 0x000fe40005000000 */
[C---:B------:R-:W-:Y:S02]  /*8490*/  ISETP.GE.AND P4, PT, R31.reuse, R10, PT ;  /* 0x0000000a1f00720c */ /* 0x040fe40003f86270 */
[-C--:B------:R-:W-:Y:S02]  /*84a0*/  ISETP.GE.AND P2, PT, R31, R11.reuse, PT ;  /* 0x0000000b1f00720c */ /* 0x080fe40003f46270 */
[----:B------:R-:W-:Y:S02]  /*84b0*/  FSEL R72, R72, -INF , !P0 ;  /* 0xff80000048487808 */ /* 0x000fe40004000000 */
[----:B------:R-:W-:-:S02]  /*84c0*/  ISETP.GE.AND P0, PT, R29, R11, PT ;  /* 0x0000000b1d00720c */ /* 0x000fc40003f06270 */
[----:B------:R-:W-:Y:S02]  /*84d0*/  FSEL R249, R249, -INF , !P4 ;  /* 0xff800000f9f97808 */ /* 0x000fe40006000000 */
[----:B------:R-:W-:Y:S02]  /*84e0*/  FSEL R251, R251, -INF , !P2 ;  /* 0xff800000fbfb7808 */ /* 0x000fe40005000000 */
[----:B------:R-:W-:Y:S02]  /*84f0*/  ISETP.GE.AND P4, PT, R30, R11, PT ;  /* 0x0000000b1e00720c */ /* 0x000fe40003f86270 */
[-C--:B------:R-:W-:Y:S01]  /*8500*/  ISETP.GE.AND P2, PT, R29, R10.reuse, PT ;  /* 0x0000000a1d00720c */ /* 0x080fe20003f46270 */
[----:B------:R-:W-:Y:S01]  /*8510*/  HMMA.16816.F32 R4, R4, R78, R32 ;  /* 0x0000004e0404723c */ /* 0x000fe20000001820 */
[----:B------:R-:W-:Y:S02]  /*8520*/  FSEL R83, R75, -INF , !P0 ;  /* 0xff8000004b537808 */ /* 0x000fe40004000000 */
[----:B------:R-:W-:-:S02]  /*8530*/  ISETP.GE.AND P0, PT, R27, R10, PT ;  /* 0x0000000a1b00720c */ /* 0x000fc40003f06270 */
[----:B------:R-:W-:Y:S02]  /*8540*/  FSEL R82, R74, -INF , !P4 ;  /* 0xff8000004a527808 */ /* 0x000fe40006000000 */
        /* <DEDUP_REMOVED lines=8> */
[----:B------:R-:W-:Y:S02]  /*85d0*/  ISETP.GE.AND P3, PT, R25, R8, PT ;  /* 0x000000081900720c */ /* 0x000fe40003f66270 */
[----:B------:R-:W-:Y:S02]  /*85e0*/  FSEL R75, R64, -INF , !P2 ;  /* 0xff800000404b7808 */ /* 0x000fe40005000000 */
[----:B------:R-:W-:-:S02]  /*85f0*/  ISETP.GE.AND P4, PT, R28, R10, PT ;  /* 0x0000000a1c00720c */ /* 0x000fc40003f86270 */
[----:B------:R-:W-:Y:S02]  /*8600*/  FSEL R64, R16, -INF , !P0 ;  /* 0xff80000010407808 */ /* 0x000fe40004000000 */
[----:B------:R-:W-:Y:S02]  /*8610*/  FSEL R28, R105, -INF , !P3 ;  /* 0xff800000691c7808 */ /* 0x000fe40005800000 */
[----:B------:R-:W-:Y:S02]  /*8620*/  ISETP.GE.AND P0, PT, R2, R10, PT ;  /* 0x0000000a0200720c */ /* 0x000fe40003f06270 */
[----:B------:R-:W-:Y:S02]  /*8630*/  ISETP.GE.AND P3, PT, R27, R11, PT ;  /* 0x0000000b1b00720c */ /* 0x000fe40003f66270 */
[----:B------:R-:W-:Y:S02]  /*8640*/  FSEL R79, R4, -INF , !P0 ;  /* 0xff800000044f7808 */ /* 0x000fe40004000000 */
[----:B------:R-:W-:-:S02]  /*8650*/  FSEL R54, R44, -INF , !P4 ;  /* 0xff8000002c367808 */ /* 0x000fc40006000000 */
[----:B------:R-:W-:Y:S02]  /*8660*/  FSEL R84, R47, -INF , !P3 ;  /* 0xff8000002f547808 */ /* 0x000fe40005800000 */
[----:B------:R-:W-:Y:S02]  /*8670*/  ISETP.GE.AND P0, PT, R2, R11, PT ;  /* 0x0000000b0200720c */ /* 0x000fe40003f06270 */
[----:B------:R-:W-:Y:S02]  /*8680*/  ISETP.GE.AND P4, PT, R26, R9, PT ;  /* 0x000000091a00720c */ /* 0x000fe40003f86270 */
[----:B------:R-:W-:Y:S02]  /*8690*/  ISETP.GE.AND P3, PT, R25, R10, PT ;  /* 0x0000000a1900720c */ /* 0x000fe40003f66270 */
[----:B------:R-:W-:Y:S02]  /*86a0*/  FSEL R176, R6, -INF , !P0 ;  /* 0xff80000006b07808 */ /* 0x000fe40004000000 */
[----:B------:R-:W-:-:S02]  /*86b0*/  FSEL R106, R106, -INF , !P4 ;  /* 0xff8000006a6a7808 */ /* 0x000fc40006000000 */
[----:B------:R-:W-:Y:S02]  /*86c0*/  FSEL R65, R65, -INF , !P3 ;  /* 0xff80000041417808 */ /* 0x000fe40005800000 */
[----:B------:R-:W-:Y:S02]  /*86d0*/  PLOP3.LUT P0, PT, PT, PT, UP0, 0x80, 0x0 ;  /* 0x000000000000781c */ /* 0x000fe40003f0f008 */
[C---:B------:R-:W-:Y:S02]  /*86e0*/  ISETP.GE.AND P4, PT, R25.reuse, R9, PT ;  /* 0x000000091900720c */ /* 0x040fe40003f86270 */
[-C--:B------:R-:W-:Y:S02]  /*86f0*/  ISETP.GE.AND P2, PT, R25, R11.reuse, PT ;  /* 0x0000000b1900720c */ /* 0x080fe40003f46270 */
        /* <DEDUP_REMOVED lines=10> */
[----:B------:R-:W-:Y:S02]  /*87a0*/  ISETP.GE.AND P5, PT, R0, R8, PT ;  /* 0x000000080000720c */ /* 0x000fe40003fa6270 */
[-C--:B------:R-:W-:Y:S02]  /*87b0*/  ISETP.GE.AND P4, PT, R2, R9.reuse, PT ;  /* 0x000000090200720c */ /* 0x080fe40003f86270 */
[C---:B------:R-:W-:Y:S02]  /*87c0*/  ISETP.GE.AND P3, PT, R0.reuse, R9, PT ;  /* 0x000000090000720c */ /* 0x040fe40003f66270 */
[----:B------:R-:W-:-:S02]  /*87d0*/  ISETP.GE.AND P2, PT, R0, R11, PT ;  /* 0x0000000b0000720c */ /* 0x000fc40003f46270 */
[----:B------:R-:W-:Y:S02]  /*87e0*/  FSEL R11, R12, -INF , !P6 ;  /* 0xff8000000c0b7808 */ /* 0x000fe40007000000 */
[----:B------:R-:W-:Y:S02]  /*87f0*/  FSEL R177, R7, -INF , !P2 ;  /* 0xff80000007b17808 */ /* 0x000fe40005000000 */
[----:B------:R-:W-:Y:S02]  /*8800*/  FSEL R16, R13, -INF , !P5 ;  /* 0xff8000000d107808 */ /* 0x000fe40006800000 */
[----:B------:R-:W-:Y:S02]  /*8810*/  FSEL R172, R14, -INF , !P4 ;  /* 0xff8000000eac7808 */ /* 0x000fe40006000000 */
[----:B------:R-:W-:Y:S01]  /*8820*/  FSEL R173, R15, -INF , !P3 ;  /* 0xff8000000fad7808 */ /* 0x000fe20005800000 */
[----:B------:R-:W-:Y:S06]  /*8830*/  @!P0 BRA `(.L_x_86) ;  /* 0x0000000000f88947 */ /* 0x000fec0003800000 */
[----:B------:R-:W2:Y:S04]  /*8840*/  LDL.64 R206, [R1+0x20] ;  /* 0x0000200001ce7983 */ /* 0x000ea80000100a00 */
[----:B------:R-:W3:Y:S01]  /*8850*/  LDL.64 R240, [R1+0x18] ;  /* 0x0000180001f07983 */ /* 0x000ee20000100a00 */
[----:B------:R-:W-:Y:S01]  /*8860*/  UIADD3 UR7, UR17, -0x3, URZ ;  /* 0xfffffffd11077890 */ /* 0x000fe2000fffe03f */
[----:B------:R-:W1:Y:S01]  /*8870*/  @!P1 LDC.64 R8, c[0x0][0x218] ;  /* 0x00008600ff089b82 */ /* 0x000e620000000a00 */
[----:B------:R-:W-:Y:S01]  /*8880*/  IMAD.U32 R5, RZ, RZ, UR10 ;  /* 0x0000000aff057e24 */ /* 0x000fe2000f8e00ff */
[----:B------:R4:W-:Y:S01]  /*8890*/  @P1 STS [R225+0x2000], RZ ;  /* 0x002000ffe1001388 */ /* 0x0009e20000000800 */
[----:B------:R-:W-:Y:S01]  /*88a0*/  USHF.R.S32.HI UR6, URZ, 0x1f, UR7 ;  /* 0x0000001f3f067899 */ /* 0x000fe20008011407 */
[----:B------:R-:W-:Y:S01]  /*88b0*/  IMAD.U32 R6, RZ, RZ, UR10 ;  /* 0x0000000aff067e24 */ /* 0x000fe2000f8e00ff */
[----:B------:R-:W-:Y:S01]  /*88c0*/  UIMAD.WIDE.U32 UR30, UR7, UR10, URZ ;  /* 0x0000000a071e72a5 */ /* 0x000fe2000f8e003f */
[----:B------:R-:W-:Y:S01]  /*88d0*/  IMAD.U32 R4, RZ, RZ, UR11 ;  /* 0x0000000bff047e24 */ /* 0x000fe2000f8e00ff */
[----:B------:R-:W-:Y:S01]  /*88e0*/  UIMAD UR6, UR6, UR10, URZ ;  /* 0x0000000a060672a4 */ /* 0x000fe2000f8e023f */
[----:B------:R-:W5:Y:S01]  /*88f0*/  @!P1 LDC.64 R12, c[0x0][0x218] ;  /* 0x00008600ff0c9b82 */ /* 0x000f620000000a00 */
[----:B------:R4:W-:Y:S01]  /*8900*/  @P1 STS [R225+0x2004], RZ ;  /* 0x002004ffe1001388 */ /* 0x0009e20000000800 */
[----:B------:R-:W-:Y:S01]  /*8910*/  BSSY B0, `(.L_x_87) ;  /* 0x000002f000007945 */ /* 0x000fe20003800000 */
[----:B------:R-:W-:Y:S01]  /*8920*/  UIMAD UR6, UR7, UR11, UR6 ;  /* 0x0000000b070672a4 */ /* 0x000fe2000f8e0206 */
[----:B------:R-:W-:Y:S01]  /*8930*/  IMAD.U32 R2, RZ, RZ, UR30 ;  /* 0x0000001eff027e24 */ /* 0x000fe2000f8e00ff */
[----:B------:R4:W-:Y:S01]  /*8940*/  @P1 STS.64 [R225+0x2008], RZ ;  /* 0x002008ffe1001388 */ /* 0x0009e20000000a00 */
[----:B------:R-:W-:Y:S01]  /*8950*/  IMAD.U32 R3, RZ, RZ, UR30 ;  /* 0x0000001eff037e24 */ /* 0x000fe2000f8e00ff */
[----:B------:R-:W-:Y:S01]  /*8960*/  UIADD3 UR6, UR31, UR6, URZ ;  /* 0x000000061f067290 */ /* 0x000fe2000fffe03f */
[----:B------:R-:W4:Y:S05]  /*8970*/  @!P1 LDC.64 R14, c[0x0][0x218] ;  /* 0x00008600ff0e9b82 */ /* 0x000f2a0000000a00 */
[----:B------:R-:W-:Y:S01]  /*8980*/  IMAD.U32 R0, RZ, RZ, UR6 ;  /* 0x00000006ff007e24 */ /* 0x000fe2000f8e00ff */
[----:B--2---:R-:W-:-:S04]  /*8990*/  LEA R2, P2, R2, R206, 0x7 ;  /* 0x000000ce02027211 */ /* 0x004fc800078438ff */
[----:B---3--:R-:W-:Y:S02]  /*89a0*/  LEA.HI.X R3, R3, R241, R0, 0x7, P2 ;  /* 0x000000f103037211 */ /* 0x008fe400010f3c00 */
[----:B------:R-:W-:Y:S02]  /*89b0*/  @!P1 LEA R5, P3, R5, R2, 0x6 ;  /* 0x0000000205059211 */ /* 0x000fe400078630ff */
[----:B------:R-:W-:Y:S02]  /*89c0*/  @!P1 IADD3 R0, P2, R2, UR26, RZ ;  /* 0x0000001a02009c10 */ /* 0x000fe4000ff5e0ff */
[----:B------:R-:W-:Y:S02]  /*89d0*/  @!P1 LEA.HI.X R10, R6, R3, R4, 0x6, P3 ;  /* 0x00000003060a9211 */ /* 0x000fe400018f3404 */
[----:B-1----:R-:W-:Y:S02]  /*89e0*/  @!P1 LEA R6, P3, R0, R8, 0x1 ;  /* 0x0000000800069211 */ /* 0x002fe400078608ff */
[----:B------:R-:W-:-:S02]  /*89f0*/  @!P1 IADD3.X R7, R3, UR25, RZ, P2, !PT ;  /* 0x0000001903079c10 */ /* 0x000fc400097fe4ff */
[----:B-----5:R-:W-:Y:S02]  /*8a00*/  @!P1 LEA R8, P4, R2, R12, 0x1 ;  /* 0x0000000c02089211 */ /* 0x020fe400078808ff */
[----:B------:R-:W-:Y:S02]  /*8a10*/  @!P1 LEA.HI.X R7, R0, R9, R7, 0x1, P3 ;  /* 0x0000000900079211 */ /* 0x000fe400018f0c07 */
[C---:B----4-:R-:W-:Y:S02]  /*8a20*/  @!P1 LEA R4, P2, R5.reuse, R14, 0x1 ;  /* 0x0000000e05049211 */ /* 0x050fe400078408ff */
[----:B------:R-:W-:Y:S02]  /*8a30*/  @!P1 LEA.HI.X R9, R2, R13, R3, 0x1, P4 ;  /* 0x0000000d02099211 */ /* 0x000fe400020f0c03 */
[----:B------:R-:W-:-:S03]  /*8a40*/  @!P1 LEA.HI.X R5, R5, R15, R10, 0x1, P2 ;  /* 0x0000000f05059211 */ /* 0x000fc600010f0c0a */
[----:B------:R-:W-:Y:S01]  /*8a50*/  @!PT LDS RZ, [RZ] ;  /* 0x00000000fffff984 */ /* 0x000fe20000000800 */
[----:B------:R-:W-:Y:S01]  /*8a60*/  @!PT LDS RZ, [RZ] ;  /* 0x00000000fffff984 */ /* 0x000fe20000000800 */
[----:B------:R-:W-:Y:S01]  /*8a70*/  @!PT LDS RZ, [RZ] ;  /* 0x00000000fffff984 */ /* 0x000fe20000000800 */
[----:B------:R1:W-:Y:S04]  /*8a80*/  @!P1 LDGSTS.E.BYPASS.LTC128B.128 [R225+0x2000], desc[UR22][R8.64] ;  /* 0x0200000008e19fae */ /* 0x0003e8000b901d56 */
[----:B------:R1:W-:Y:S04]  /*8a90*/  @P1 STS.128 [R225+0x2800], RZ ;  /* 0x002800ffe1001388 */ /* 0x0003e80000000c00 */
        /* <DEDUP_REMOVED lines=9> */
[----:B------:R1:W-:Y:S01]  /*8b30*/  @P1 STS.128 [R225+0x3800], RZ ;  /* 0x003800ffe1001388 */ /* 0x0003e20000000c00 */
[----:B------:R-:W-:Y:S05]  /*8b40*/  @P1 BRA `(.L_x_88) ;  /* 0x00000000002c1947 */ /* 0x000fea0003800000 */
[----:B------:R-:W-:Y:S01]  /*8b50*/  IMAD.U32 R0, RZ, RZ, UR10 ;  /* 0x0000000aff007e24 */ /* 0x000fe2000f8e00ff */
[----:B------:R-:W-:Y:S01]  /*8b60*/  UIMAD UR16, UR11, 0x60, URZ ;  /* 0x000000600b1078a4 */ /* 0x000fe2000f8e023f */
[----:B------:R-:W-:Y:S02]  /*8b70*/  ULDC.64 UR6, c[0x0][0x218] ;  /* 0x0000860000067ab9 */ /* 0x000fe40000000a00 */
[----:B------:R-:W-:-:S05]  /*8b80*/  IMAD.WIDE.U32 R2, R0, 0x60, R2 ;  /* 0x0000006000027825 */ /* 0x000fca00078e0002 */
[----:B------:R-:W-:Y:S02]  /*8b90*/  IADD3 R0, R3, UR16, RZ ;  /* 0x0000001003007c10 */ /* 0x000fe4000fffe0ff */
[----:B-1----:R-:W-:-:S04]  /*8ba0*/  LEA R4, P1, R2, UR6, 0x1 ;  /* 0x0000000602047c11 */ /* 0x002fc8000f8208ff */
[----:B------:R-:W-:-:S05]  /*8bb0*/  LEA.HI.X R5, R2, UR7, R0, 0x1, P1 ;  /* 0x0000000702057c11 */ /* 0x000fca00088f0c00 */
[----:B------:R-:W-:Y:S01]  /*8bc0*/  @!PT LDS RZ, [RZ] ;  /* 0x00000000fffff984 */ /* 0x000fe20000000800 */
[----:B------:R-:W-:Y:S01]  /*8bd0*/  @!PT LDS RZ, [RZ] ;  /* 0x00000000fffff984 */ /* 0x000fe20000000800 */
[----:B------:R-:W-:Y:S01]  /*8be0*/  @!PT LDS RZ, [RZ] ;  /* 0x00000000fffff984 */ /* 0x000fe20000000800 */
[----:B------:R2:W-:Y:S04]  /*8bf0*/  LDGSTS.E.BYPASS.LTC128B.128 [R225+0x3800], desc[UR22][R4.64] ;  /* 0x0380000004e17fae */ /* 0x0005e8000b901d56 */
.L_x_88:
[----:B------:R-:W-:Y:S05]  /*8c00*/  BSYNC B0 ;  /* 0x0000000000007941 */ /* 0x000fea0003800000 */
.L_x_87:
[----:B------:R-:W0:Y:S02]  /*8c10*/  LDGDEPBAR ;  /* 0x00000000000079af */ /* 0x000e240000000000 */
.L_x_86:
[----:B------:R-:W-:Y:S01]  /*8c20*/  FMNMX.FTZ R0, R138, R128, !PT ;  /* 0x000000808a007209 */ /* 0x000fe20007810000 */
[----:B------:R-:W-:-:S03]  /*8c30*/  @UP0 UIADD3 UR17, UR17, -0x3, URZ ;  /* 0xfffffffd11110890 */ /* 0x000fc6000fffe03f */
        /* <DEDUP_REMOVED lines=30> */
[----:B------:R-:W-:-:S05]  /*8e20*/  FMNMX.FTZ R0, R16, R0, !PT ;  /* 0x0000000010007209 */ /* 0x000fca0007810000 */
[----:B------:R-:W3:Y:S02]  /*8e30*/  SHFL.BFLY PT, R2, R0, 0x2, 0x1f ;  /* 0x0c401f0000027f89 */ /* 0x000ee400000e0000 */
[----:B---3--:R-:W-:-:S05]  /*8e40*/  FMNMX.FTZ R0, R0, R2, !PT ;  /* 0x0000000200007209 */ /* 0x008fca0007810000 */
[----:B------:R-:W3:Y:S02]  /*8e50*/  SHFL.BFLY PT, R2, R0, 0x1, 0x1f ;  /* 0x0c201f0000027f89 */ /* 0x000ee400000e0000 */
[----:B---3--:R-:W-:-:S04]  /*8e60*/  FMNMX.FTZ R70, R0, R2, !PT ;  /* 0x0000000200467209 */ /* 0x008fc80007810000 */
[C---:B------:R-:W-:Y:S01]  /*8e70*/  FSETP.NEU.FTZ.AND P4, PT, R70.reuse, -INF , PT ;  /* 0xff8000004600780b */ /* 0x040fe20003f9d000 */
[----:B------:R-:W-:-:S05]  /*8e80*/  FMUL.FTZ R0, R70, UR15 ;  /* 0x0000000f46007c20 */ /* 0x000fca0008410000 */
[----:B------:R-:W-:-:S05]  /*8e90*/  FSEL R0, R0, RZ, P4 ;  /* 0x000000ff00007208 */ /* 0x000fca0002000000 */
[--C-:B------:R-:W-:Y:S01]  /*8ea0*/  FFMA.FTZ R2, R128, UR15, -R0.reuse ;  /* 0x0000000f80027c23 */ /* 0x100fe20008010800 */
[----:B------:R-:W-:-:S03]  /*8eb0*/  FFMA.FTZ R3, R69, UR15, -R0 ;  /* 0x0000000f45037c23 */ /* 0x000fc60008010800 */
[----:B------:R3:W-:Y:S08]  /*8ec0*/  MUFU.EX2 R66, R2 ;  /* 0x0000000200427308 */ /* 0x0007f00000000800 */
[----:B-1----:R1:W-:Y:S01]  /*8ed0*/  MUFU.EX2 R7, R3 ;  /* 0x0000000300077308 */ /* 0x0023e20000000800 */
[----:B---3--:R-:W-:-:S07]  /*8ee0*/  FFMA.FTZ R2, R129, UR15, -R0 ;  /* 0x0000000f81027c23 */ /* 0x008fce0008010800 */
[----:B------:R3:W-:Y:S01]  /*8ef0*/  MUFU.EX2 R31, R2 ;  /* 0x00000002001f7308 */ /* 0x0007e20000000800 */
[----:B-1----:R-:W-:-:S07]  /*8f00*/  FFMA.FTZ R3, R124, UR15, -R0 ;  /* 0x0000000f7c037c23 */ /* 0x002fce0008010800 */
[----:B------:R1:W-:Y:S01]  /*8f10*/  MUFU.EX2 R33, R3 ;  /* 0x0000000300217308 */ /* 0x0003e20000000800 */
[----:B---3--:R-:W-:-:S07]  /*8f20*/  FFMA.FTZ R2, R68, UR15, -R0 ;  /* 0x0000000f44027c23 */ /* 0x008fce0008010800 */
[----:B------:R3:W-:Y:S01]  /*8f30*/  MUFU.EX2 R30, R2 ;  /* 0x00000002001e7308 */ /* 0x0007e20000000800 */
[----:B-1----:R-:W-:-:S07]  /*8f40*/  FFMA.FTZ R3, R125, UR15, -R0 ;  /* 0x0000000f7d037c23 */ /* 0x002fce0008010800 */
[----:B------:R1:W-:Y:S01]  /*8f50*/  MUFU.EX2 R32, R3 ;  /* 0x0000000300207308 */ /* 0x0003e20000000800 */
[----:B---3--:R-:W-:-:S04]  /*8f60*/  FMNMX.FTZ R2, R137, R182, !PT ;  /* 0x000000b689027209 */ /* 0x008fc80007810000 */
        /* <DEDUP_REMOVED lines=22> */
[----:B------:R-:W-:-:S04]  /*90d0*/  FMNMX.FTZ R2, R196, R2, !PT ;  /* 0x00000002c4027209 */ /* 0x000fc80007810000 */
[----:B------:R-:W-:Y:S01]  /*90e0*/  FMNMX.FTZ R2, R102, R2, !PT ;  /* 0x0000000266027209 */ /* 0x000fe20007810000 */
[----:B-1----:R-:W-:-:S03]  /*90f0*/  FFMA.FTZ R3, R121, UR15, -R0 ;  /* 0x0000000f79037c23 */ /* 0x002fc60008010800 */
[----:B------:R-:W-:Y:S01]  /*9100*/  FMNMX.FTZ R2, R103, R2, !PT ;  /* 0x0000000267027209 */ /* 0x000fe20007810000 */
[----:B------:R1:W3:Y:S03]  /*9110*/  MUFU.EX2 R57, R3 ;  /* 0x0000000300397308 */ /* 0x0002e60000000800 */
[----:B------:R-:W-:-:S04]  /*9120*/  FMNMX.FTZ R2, R198, R2, !PT ;  /* 0x00000002c6027209 */ /* 0x000fc80007810000 */
[----:B------:R-:W-:-:S04]  /*9130*/  FMNMX.FTZ R2, R201, R2, !PT ;  /* 0x00000002c9027209 */ /* 0x000fc80007810000 */
[----:B------:R-:W-:-:S04]  /*9140*/  FMNMX.FTZ R2, R116, R2, !PT ;  /* 0x0000000274027209 */ /* 0x000fc80007810000 */
[----:B------:R-:W-:Y:S01]  /*9150*/  FMNMX.FTZ R2, R99, R2, !PT ;  /* 0x0000000263027209 */ /* 0x000fe20007810000 */
[----:B-1----:R-:W-:Y:S01]  /*9160*/  FFMA.FTZ R3, R91, UR15, -R0 ;  /* 0x0000000f5b037c23 */ /* 0x002fe20008010800 */
[----:B---3--:R-:W-:Y:S02]  /*9170*/  MOV R91, R57 ;  /* 0x00000039005b7202 */ /* 0x008fe40000000f00 */
[----:B------:R-:W-:Y:S01]  /*9180*/  FMNMX.FTZ R2, R202, R2, !PT ;  /* 0x00000002ca027209 */ /* 0x000fe20007810000 */
[----:B------:R1:W3:Y:S03]  /*9190*/  MUFU.EX2 R58, R3 ;  /* 0x00000003003a7308 */ /* 0x0002e60000000800 */
        /* <DEDUP_REMOVED lines=8> */
[----:B------:R-:W-:-:S05]  /*9220*/  FMNMX.FTZ R2, R173, R2, !PT ;  /* 0x00000002ad027209 */ /* 0x000fca0007810000 */
[----:B--2---:R-:W2:Y:S01]  /*9230*/  SHFL.BFLY PT, R4, R2, 0x2, 0x1f ;  /* 0x0c401f0002047f89 */ /* 0x004ea200000e0000 */
[----:B-1----:R-:W-:-:S04]  /*9240*/  FFMA.FTZ R3, R122, UR15, -R0 ;  /* 0x0000000f7a037c23 */ /* 0x002fc80008010800 */
[----:B------:R1:W-:Y:S01]  /*9250*/  MUFU.EX2 R37, R3 ;  /* 0x0000000300257308 */ /* 0x0003e20000000800 */
[----:B--2---:R-:W-:Y:S01]  /*9260*/  FMNMX.FTZ R2, R2, R4, !PT ;  /* 0x0000000402027209 */ /* 0x004fe20007810000 */
[----:B-1----:R-:W-:-:S04]  /*9270*/  FFMA.FTZ R3, R123, UR15, -R0 ;  /* 0x0000000f7b037c23 */ /* 0x002fc80008010800 */
[----:B------:R-:W1:Y:S02]  /*9280*/  SHFL.BFLY PT, R4, R2, 0x1, 0x1f ;  /* 0x0c201f0002047f89 */ /* 0x000e6400000e0000 */
[----:B------:R2:W-:Y:S02]  /*9290*/  MUFU.EX2 R39, R3 ;  /* 0x0000000300277308 */ /* 0x0005e40000000800 */
[----:B--2---:R-:W-:-:S06]  /*92a0*/  FFMA.FTZ R3, R109, UR15, -R0 ;  /* 0x0000000f6d037c23 */ /* 0x004fcc0008010800 */
[----:B------:R2:W-:Y:S01]  /*92b0*/  MUFU.EX2 R59, R3 ;  /* 0x00000003003b7308 */ /* 0x0005e20000000800 */
[----:B-1----:R-:W-:Y:S01]  /*92c0*/  FMNMX.FTZ R68, R2, R4, !PT ;  /* 0x0000000402447209 */ /* 0x002fe20007810000 */
[----:B------:R-:W-:-:S03]  /*92d0*/  FFMA.FTZ R2, R11, UR15, -R0 ;  /* 0x0000000f0b027c23 */ /* 0x000fc60008010800 */
[----:B------:R-:W-:-:S03]  /*92e0*/  FSETP.NEU.FTZ.AND P3, PT, R68, -INF , PT ;  /* 0xff8000004400780b */ /* 0x000fc60003f7d000 */
[----:B------:R1:W-:Y:S01]  /*92f0*/  MUFU.EX2 R90, R2 ;  /* 0x00000002005a7308 */ /* 0x0003e20000000800 */
[----:B--2---:R-:W-:-:S07]  /*9300*/  FFMA.FTZ R3, R112, UR15, -R0 ;  /* 0x0000000f70037c23 */ /* 0x004fce0008010800 */
[----:B------:R2:W-:Y:S01]  /*9310*/  MUFU.EX2 R60, R3 ;  /* 0x00000003003c7308 */ /* 0x0005e20000000800 */
[----:B-1----:R-:W-:Y:S01]  /*9320*/  FMNMX.FTZ R2, R136, R94, !PT ;  /* 0x0000005e88027209 */ /* 0x002fe20007810000 */
[----:B--2---:R-:W-:-:S06]  /*9330*/  FFMA.FTZ R3, R126, UR15, -R0 ;  /* 0x0000000f7e037c23 */ /* 0x004fcc0008010800 */
        /* <DEDUP_REMOVED lines=12> */
[----:B---3--:R-:W-:-:S05]  /*9400*/  MOV R96, R58 ;  /* 0x0000003a00607202 */ /* 0x008fca0000000f00 */
        /* <DEDUP_REMOVED lines=15> */
[----:B------:R1:W-:Y:S08]  /*9500*/  MUFU.EX2 R67, R3 ;  /* 0x0000000300437308 */ /* 0x0003f00000000800 */
[----:B------:R2:W-:Y:S01]  /*9510*/  MUFU.EX2 R55, R0 ;  /* 0x0000000000377308 */ /* 0x0005e20000000800 */
[----:B-1----:R-:W-:-:S05]  /*9520*/  FMUL.FTZ R3, R68, UR15 ;  /* 0x0000000f44037c20 */ /* 0x002fca0008410000 */
[----:B------:R-:W-:-:S05]  /*9530*/  FSEL R3, R3, RZ, P3 ;  /* 0x000000ff03037208 */ /* 0x000fca0001800000 */
[--C-:B--2---:R-:W-:Y:S01]  /*9540*/  FFMA.FTZ R0, R182, UR15, -R3.reuse ;  /* 0x0000000fb6007c23 */ /* 0x104fe20008010803 */
[----:B------:R-:W-:-:S03]  /*9550*/  FFMA.FTZ R4, R195, UR15, -R3 ;  /* 0x0000000fc3047c23 */ /* 0x000fc60008010803 */
[----:B------:R1:W-:Y:S08]  /*9560*/  MUFU.EX2 R182, R0 ;  /* 0x0000000000b67308 */ /* 0x0003f00000000800 */
[----:B------:R2:W-:Y:S01]  /*9570*/  MUFU.EX2 R209, R4 ;  /* 0x0000000400d17308 */ /* 0x0005e20000000800 */
[----:B-1----:R-:W-:-:S07]  /*9580*/  FFMA.FTZ R0, R188, UR15, -R3 ;  /* 0x0000000fbc007c23 */ /* 0x002fce0008010803 */
        /* <DEDUP_REMOVED lines=8> */
[----:B------:R1:W2:Y:S02]  /*9610*/  MUFU.EX2 R208, R0 ;  /* 0x0000000000d07308 */ /* 0x0002a40000000800 */
[----:B-1----:R-:W-:Y:S01]  /*9620*/  FFMA.FTZ R0, R183, UR15, -R3 ;  /* 0x0000000fb7007c23 */ /* 0x002fe20008010803 */
[----:B--2---:R-:W-:-:S05]  /*9630*/  F2FP.F16.F32.PACK_AB R11, R208, R205 ;  /* 0x000000cdd00b723e */ /* 0x004fca00000000ff */
        /* <DEDUP_REMOVED lines=59> */
[--C-:B------:R-:W-:Y:S01]  /*99f0*/  FFMA.FTZ R0, R103, UR15, -R3.reuse ;  /* 0x0000000f67007c23 */ /* 0x100fe20008010803 */
[----:B------:R-:W-:Y:S02]  /*9a00*/  FMNMX.FTZ R4, R79, R4, !PT ;  /* 0x000000044f047209 */ /* 0x000fe40007810000 */
[----:B------:R-:W-:Y:S01]  /*9a10*/  FMNMX.FTZ R5, R179, R2, !PT ;  /* 0x00000002b3057209 */ /* 0x000fe20007810000 */
[----:B------:R1:W-:Y:S01]  /*9a20*/  MUFU.EX2 R196, R0 ;  /* 0x0000000000c47308 */ /* 0x0003e20000000800 */
[----:B------:R-:W-:Y:S01]  /*9a30*/  FFMA.FTZ R2, R198, UR15, -R3 ;  /* 0x0000000fc6027c23 */ /* 0x000fe20008010803 */
[----:B------:R-:W-:-:S06]  /*9a40*/  MOV R198, R55 ;  /* 0x0000003700c67202 */ /* 0x000fcc0000000f00 */
[----:B------:R2:W-:Y:S01]  /*9a50*/  MUFU.EX2 R195, R2 ;  /* 0x0000000200c37308 */ /* 0x0005e20000000800 */
[----:B-1----:R-:W-:Y:S02]  /*9a60*/  FMNMX.FTZ R0, R105, R4, !PT ;  /* 0x0000000469007209 */ /* 0x002fe40007810000 */
[----:B------:R-:W-:-:S03]  /*9a70*/  FMNMX.FTZ R4, R230, R5, !PT ;  /* 0x00000005e6047209 */ /* 0x000fc60007810000 */
[----:B------:R-:W1:Y:S01]  /*9a80*/  SHFL.BFLY PT, R5, R0, 0x2, 0x1f ;  /* 0x0c401f0000057f89 */ /* 0x000e6200000e0000 */
[----:B--2---:R-:W-:Y:S01]  /*9a90*/  FMNMX.FTZ R2, R231, R4, !PT ;  /* 0x00000004e7027209 */ /* 0x004fe20007810000 */
[----:B------:R-:W-:Y:S01]  /*9aa0*/  FFMA.FTZ R4, R201, UR15, -R3 ;  /* 0x0000000fc9047c23 */ /* 0x000fe20008010803 */
[----:B------:R-:W-:Y:S02]  /*9ab0*/  MOV R201, R90 ;  /* 0x0000005a00c97202 */ /* 0x000fe40000000f00 */
[----:B------:R-:W-:Y:S01]  /*9ac0*/  FMNMX.FTZ R2, R174, R2, !PT ;  /* 0x00000002ae027209 */ /* 0x000fe20007810000 */
[----:B------:R2:W-:Y:S03]  /*9ad0*/  MUFU.EX2 R194, R4 ;  /* 0x0000000400c27308 */ /* 0x0005e60000000800 */
[----:B------:R-:W-:-:S04]  /*9ae0*/  FMNMX.FTZ R2, R175, R2, !PT ;  /* 0x00000002af027209 */ /* 0x000fc80007810000 */
[----:B------:R-:W-:-:S04]  /*9af0*/  FMNMX.FTZ R2, R234, R2, !PT ;  /* 0x00000002ea027209 */ /* 0x000fc80007810000 */
[----:B------:R-:W-:-:S04]  /*9b00*/  FMNMX.FTZ R2, R235, R2, !PT ;  /* 0x00000002eb027209 */ /* 0x000fc80007810000 */
[----:B------:R-:W-:Y:S02]  /*9b10*/  FMNMX.FTZ R2, R86, R2, !PT ;  /* 0x0000000256027209 */ /* 0x000fe40007810000 */
[----:B-1----:R-:W-:Y:S01]  /*9b20*/  FMNMX.FTZ R0, R0, R5, !PT ;  /* 0x0000000500007209 */ /* 0x002fe20007810000 */
[----:B--2---:R-:W-:Y:S01]  /*9b30*/  FFMA.FTZ R4, R116, UR15, -R3 ;  /* 0x0000000f74047c23 */ /* 0x004fe20008010803 */
[----:B------:R-:W-:-:S03]  /*9b40*/  FMNMX.FTZ R2, R87, R2, !PT ;  /* 0x0000000257027209 */ /* 0x000fc60007810000 */
[----:B------:R-:W1:Y:S01]  /*9b50*/  SHFL.BFLY PT, R5, R0, 0x1, 0x1f ;  /* 0x0c201f0000057f89 */ /* 0x000e6200000e0000 */
[----:B------:R-:W-:Y:S01]  /*9b60*/  FMNMX.FTZ R2, R238, R2, !PT ;  /* 0x00000002ee027209 */ /* 0x000fe20007810000 */
[----:B------:R2:W-:Y:S03]  /*9b70*/  MUFU.EX2 R193, R4 ;  /* 0x0000000400c17308 */ /* 0x0005e60000000800 */
[----:B------:R-:W-:-:S04]  /*9b80*/  FMNMX.FTZ R2, R239, R2, !PT ;  /* 0x00000002ef027209 */ /* 0x000fc80007810000 */
[----:B------:R-:W-:-:S04]  /*9b90*/  FMNMX.FTZ R2, R80, R2, !PT ;  /* 0x0000000250027209 */ /* 0x000fc80007810000 */
[----:B------:R-:W-:-:S04]  /*9ba0*/  FMNMX.FTZ R2, R81, R2, !PT ;  /* 0x0000000251027209 */ /* 0x000fc80007810000 */
[----:B------:R-:W-:Y:S01]  /*9bb0*/  FMNMX.FTZ R2, R250, R2, !PT ;  /* 0x00000002fa027209 */ /* 0x000fe20007810000 */
[----:B--2---:R-:W-:-:S03]  /*9bc0*/  FFMA.FTZ R4, R99, UR15, -R3 ;  /* 0x0000000f63047c23 */ /* 0x004fc60008010803 */
[----:B------:R-:W-:Y:S01]  /*9bd0*/  FMNMX.FTZ R2, R251, R2, !PT ;  /* 0x00000002fb027209 */ /* 0x000fe20007810000 */
[----:B------:R2:W-:Y:S01]  /*9be0*/  MUFU.EX2 R191, R4 ;  /* 0x0000000400bf7308 */ /* 0x0005e20000000800 */
[----:B-1----:R-:W-:Y:S01]  /*9bf0*/  FMNMX.FTZ R27, R0, R5, !PT ;  /* 0x00000005001b7209 */ /* 0x002fe20007810000 */
[----:B------:R-:W-:Y:S01]  /*9c00*/  FFMA.FTZ R0, R107, UR15, -R3 ;  /* 0x0000000f6b007c23 */ /* 0x000fe20008010803 */
[----:B------:R-:W-:Y:S02]  /*9c10*/  FMNMX.FTZ R2, R82, R2, !PT ;  /* 0x0000000252027209 */ /* 0x000fe40007810000 */
[----:B------:R-:W-:-:S03]  /*9c20*/  FSETP.NEU.FTZ.AND P2, PT, R27, -INF , PT ;  /* 0xff8000001b00780b */ /* 0x000fc60003f5d000 */
[----:B------:R1:W-:Y:S01]  /*9c30*/  MUFU.EX2 R181, R0 ;  /* 0x0000000000b57308 */ /* 0x0003e20000000800 */
[----:B--2---:R-:W-:Y:S01]  /*9c40*/  FFMA.FTZ R4, R202, UR15, -R3 ;  /* 0x0000000fca047c23 */ /* 0x004fe20008010803 */
[----:B------:R-:W-:-:S06]  /*9c50*/  MOV R202, R67 ;  /* 0x0000004300ca7202 */ /* 0x000fcc0000000f00 */
[----:B------:R2:W-:Y:S01]  /*9c60*/  MUFU.EX2 R190, R4 ;  /* 0x0000000400be7308 */ /* 0x0005e20000000800 */
[----:B-1----:R-:W-:Y:S01]  /*9c70*/  FMNMX.FTZ R0, R83, R2, !PT ;  /* 0x0000000253007209 */ /* 0x002fe20007810000 */
[----:B------:R-:W-:-:S03]  /*9c80*/  FMUL.FTZ R2, R27, UR15 ;  /* 0x0000000f1b027c20 */ /* 0x000fc60008410000 */
[----:B------:R-:W-:Y:S02]  /*9c90*/  FMNMX.FTZ R0, R77, R0, !PT ;  /* 0x000000004d007209 */ /* 0x000fe40007810000 */
[----:B------:R-:W-:Y:S02]  /*9ca0*/  FSEL R2, R2, RZ, P2 ;  /* 0x000000ff02027208 */ /* 0x000fe40001000000 */
[----:B------:R-:W-:-:S03]  /*9cb0*/  FMNMX.FTZ R0, R84, R0, !PT ;  /* 0x0000000054007209 */ /* 0x000fc60007810000 */
[----:B------:R-:W-:Y:S01]  /*9cc0*/  FFMA.FTZ R5, R71, UR15, -R2 ;  /* 0x0000000f47057c23 */ /* 0x000fe20008010802 */
[----:B------:R-:W-:Y:S01]  /*9cd0*/  FMNMX.FTZ R0, R85, R0, !PT ;  /* 0x0000000055007209 */ /* 0x000fe20007810000 */
[----:B--2---:R-:W-:Y:S01]  /*9ce0*/  FFMA.FTZ R4, R203, UR15, -R3 ;  /* 0x0000000fcb047c23 */ /* 0x004fe20008010803 */
[----:B------:R-:W-:Y:S01]  /*9cf0*/  MOV R203, R89 ;  /* 0x0000005900cb7202 */ /* 0x000fe20000000f00 */
[----:B------:R-:W-:Y:S01]  /*9d00*/  MUFU.EX2 R127, R5 ;  /* 0x00000005007f7308 */ /* 0x000fe20000000800 */
[----:B------:R-:W-:-:S04]  /*9d10*/  FMNMX.FTZ R0, R78, R0, !PT ;  /* 0x000000004e007209 */ /* 0x000fc80007810000 */
[----:B------:R-:W-:-:S03]  /*9d20*/  FMNMX.FTZ R0, R110, R0, !PT ;  /* 0x000000006e007209 */ /* 0x000fc60007810000 */
[----:B------:R1:W-:Y:S01]  /*9d30*/  MUFU.EX2 R189, R4 ;  /* 0x0000000400bd7308 */ /* 0x0003e20000000800 */
        /* <DEDUP_REMOVED lines=9> */
[----:B-1----:R-:W-:Y:S01]  /*9dd0*/  FFMA.FTZ R4, R192, UR15, -R2 ;  /* 0x0000000fc0047c23 */ /* 0x002fe20008010802 */
[----:B------:R-:W-:-:S05]  /*9de0*/  MOV R192, R19 ;  /* 0x0000001300c07202 */ /* 0x000fca0000000f00 */
[----:B------:R1:W-:Y:S02]  /*9df0*/  MUFU.EX2 R121, R4 ;  /* 0x0000000400797308 */ /* 0x0003e40000000800 */
[----:B-1----:R-:W-:Y:S01]  /*9e00*/  FFMA.FTZ R4, R184, UR15, -R2 ;  /* 0x0000000fb8047c23 */ /* 0x002fe20008010802 */
[----:B------:R-:W-:-:S05]  /*9e10*/  MOV R184, R18 ;  /* 0x0000001200b87202 */ /* 0x000fca0000000f00 */
[----:B------:R1:W-:Y:S02]  /*9e20*/  MUFU.EX2 R120, R4 ;  /* 0x0000000400787308 */ /* 0x0003e40000000800 */
[--C-:B-1----:R-:W-:Y:S01]  /*9e30*/  FFMA.FTZ R4, R185, UR15, -R2.reuse ;  /* 0x0000000fb9047c23 */ /* 0x102fe20008010802 */
[----:B------:R-:W-:Y:S02]  /*9e40*/  MOV R185, R6 ;  /* 0x0000000600b97202 */ /* 0x000fe40000000f00 */
[----:B------:R-:W1:Y:S03]  /*9e50*/  SHFL.BFLY PT, R6, R0, 0x2, 0x1f ;  /* 0x0c401f0000067f89 */ /* 0x000e6600000e0000 */
        /* <DEDUP_REMOVED lines=9> */
[----:B------:R-:W-:Y:S02]  /*9ef0*/  FSEL R5, R27, RZ, P2 ;  /* 0x000000ff1b057208 */ /* 0x000fe40001000000 */
[----:B------:R-:W-:-:S03]  /*9f00*/  FSETP.NEU.FTZ.AND P1, PT, R26, -INF , PT ;  /* 0xff8000001a00780b */ /* 0x000fc60003f3d000 */
[----:B------:R1:W-:Y:S01]  /*9f10*/  MUFU.EX2 R133, R0 ;  /* 0x0000000000857308 */ /* 0x0003e20000000800 */
[----:B--2---:R-:W-:Y:S01]  /*9f20*/  FFMA.FTZ R4, R104, UR15, -R2 ;  /* 0x0000000f68047c23 */ /* 0x004fe20008010802 */
[----:B------:R-:W-:Y:S01]  /*9f30*/  FADD.FTZ R5, R136, -R5 ;  /* 0x8000000588057221 */ /* 0x000fe20000010000 */
[----:B------:R-:W-:-:S03]  /*9f40*/  MOV R136, R7 ;  /* 0x0000000700887202 */ /* 0x000fc60000000f00 */
[----:B------:R-:W-:Y:S02]  /*9f50*/  FMUL.FTZ R5, R5, UR15 ;  /* 0x0000000f05057c20 */ /* 0x000fe40008410000 */
[----:B------:R2:W-:Y:S08]  /*9f60*/  MUFU.EX2 R126, R4 ;  /* 0x00000004007e7308 */ /* 0x0005f00000000800 */
[----:B------:R3:W4:Y:S01]  /*9f70*/  MUFU.EX2 R24, R5 ;  /* 0x0000000500187308 */ /* 0x0007220000000800 */
[----:B-1----:R-:W-:-:S05]  /*9f80*/  FMUL.FTZ R0, R26, UR15 ;  /* 0x0000000f1a007c20 */ /* 0x002fca0008410000 */
[----:B------:R-:W-:Y:S01]  /*9f90*/  FSEL R0, R0, RZ, P1 ;  /* 0x000000ff00007208 */ /* 0x000fe20000800000 */
[----:B--2---:R-:W-:-:S04]  /*9fa0*/  FFMA.FTZ R4, R95, UR15, -R2 ;  /* 0x0000000f5f047c23 */ /* 0x004fc80008010802 */
[----:B------:R-:W-:Y:S01]  /*9fb0*/  FFMA.FTZ R6, R186, UR15, -R0 ;  /* 0x0000000fba067c23 */ /* 0x000fe20008010800 */
[----:B------:R-:W-:Y:S01]  /*9fc0*/  MOV R186, R12 ;  /* 0x0000000c00ba7202 */ /* 0x000fe20000000f00 */
[----:B------:R1:W-:Y:S01]  /*9fd0*/  MUFU.EX2 R128, R4 ;  /* 0x0000000400807308 */ /* 0x0003e20000000800 */
[----:B---3--:R-:W-:Y:S01]  /*9fe0*/  FSEL R5, R70, RZ, P4 ;  /* 0x000000ff46057208 */ /* 0x008fe20002000000 */
[-C--:B----4-:R-:W-:Y:S01]  /*9ff0*/  FMUL.FTZ R168, R168, R24.reuse ;  /* 0x00000018a8a87220 */ /* 0x090fe20000410000 */
[-C--:B------:R-:W-:Y:S01]  /*a000*/  FMUL.FTZ R169, R169, R24.reuse ;  /* 0x00000018a9a97220 */ /* 0x080fe20000410000 */
[----:B------:R-:W-:-:S04]  /*a010*/  FMUL.FTZ R140, R140, R24 ;  /* 0x000000188c8c7220 */ /* 0x000fc80000410000 */
[----:B------:R2:W-:Y:S01]  /*a020*/  MUFU.EX2 R118, R6 ;  /* 0x0000000600767308 */ /* 0x0005e20000000800 */
[----:B------:R-:W-:Y:S01]  /*a030*/  FADD.FTZ R5, R138, -R5 ;  /* 0x800000058a057221 */ /* 0x000fe20000010000 */
[----:B------:R-:W-:Y:S01]  /*a040*/  MOV R138, R32 ;  /* 0x00000020008a7202 */ /* 0x000fe20000000f00 */
[-C--:B------:R-:W-:Y:S01]  /*a050*/  FMUL.FTZ R141, R141, R24.reuse ;  /* 0x000000188d8d7220 */ /* 0x080fe20000410000 */
[-C--:B------:R-:W-:Y:S01]  /*a060*/  FMUL.FTZ R152, R152, R24.reuse ;  /* 0x0000001898987220 */ /* 0x080fe20000410000 */
[----:B------:R-:W-:Y:S01]  /*a070*/  FMUL.FTZ R5, R5, UR15 ;  /* 0x0000000f05057c20 */ /* 0x000fe20008410000 */
[-C--:B------:R-:W-:Y:S01]  /*a080*/  FMUL.FTZ R153, R153, R24.reuse ;  /* 0x0000001899997220 */ /* 0x080fe20000410000 */
[-C--:B------:R-:W-:Y:S01]  /*a090*/  FMUL.FTZ R156, R156, R24.reuse ;  /* 0x000000189c9c7220 */ /* 0x080fe20000410000 */
[----:B------:R-:W-:Y:S01]  /*a0a0*/  FMUL.FTZ R157, R157, R24 ;  /* 0x000000189d9d7220 */ /* 0x000fe20000410000 */
[----:B-1----:R-:W-:Y:S01]  /*a0b0*/  FFMA.FTZ R4, R51, UR15, -R2 ;  /* 0x0000000f33047c23 */ /* 0x002fe20008010802 */
[----:B------:R-:W1:Y:S01]  /*a0c0*/  MUFU.EX2 R71, R5 ;  /* 0x0000000500477308 */ /* 0x000e620000000800 */
[----:B--2---:R-:W-:-:S07]  /*a0d0*/  FSEL R6, R68, RZ, P3 ;  /* 0x000000ff44067208 */ /* 0x004fce0001800000 */
[----:B------:R2:W-:Y:S01]  /*a0e0*/  MUFU.EX2 R129, R4 ;  /* 0x0000000400817308 */ /* 0x0005e20000000800 */
[-C--:B-1----:R-:W-:Y:S01]  /*a0f0*/  FMUL.FTZ R144, R144, R71.reuse ;  /* 0x0000004790907220 */ /* 0x082fe20000410000 */
[-C--:B------:R-:W-:Y:S01]  /*a100*/  FMUL.FTZ R145, R145, R71.reuse ;  /* 0x0000004791917220 */ /* 0x080fe20000410000 */
[-C--:B------:R-:W-:Y:S01]  /*a110*/  FMUL.FTZ R148, R148, R71.reuse ;  /* 0x0000004794947220 */ /* 0x080fe20000410000 */
[-C--:B------:R-:W-:Y:S01]  /*a120*/  FMUL.FTZ R149, R149, R71.reuse ;  /* 0x0000004795957220 */ /* 0x080fe20000410000 */
[-C--:B------:R-:W-:Y:S01]  /*a130*/  FMUL.FTZ R160, R160, R71.reuse ;  /* 0x00000047a0a07220 */ /* 0x080fe20000410000 */
[-C--:B------:R-:W-:Y:S01]  /*a140*/  FMUL.FTZ R161, R161, R71.reuse ;  /* 0x00000047a1a17220 */ /* 0x080fe20000410000 */
[-C--:B------:R-:W-:Y:S01]  /*a150*/  FMUL.FTZ R164, R164, R71.reuse ;  /* 0x00000047a4a47220 */ /* 0x080fe20000410000 */
[----:B------:R-:W-:Y:S01]  /*a160*/  FMUL.FTZ R165, R165, R71 ;  /* 0x00000047a5a57220 */ /* 0x000fe20000410000 */
[----:B--2---:R-:W-:-:S04]  /*a170*/  FFMA.FTZ R4, R50, UR15, -R2 ;  /* 0x0000000f32047c23 */ /* 0x004fc80008010802 */
        /* <DEDUP_REMOVED lines=12> */
[----:B------:R-:W-:Y:S02]  /*a240*/  MOV R197, R17 ;  /* 0x0000001100c57202 */ /* 0x000fe40000000f00 */
[----:B------:R-:W1:Y:S03]  /*a250*/  LDSM.16.MT88.4 R16, [R214+0x4000] ;  /* 0x00400000d610783b */ /* 0x000e660000004200 */
[----:B------:R2:W-:Y:S02]  /*a260*/  MUFU.EX2 R112, R4 ;  /* 0x0000000400707308 */ /* 0x0005e40000000800 */
[----:B--2---:R-:W-:Y:S01]  /*a270*/  FFMA.FTZ R4, R200, UR15, -R0 ;  /* 0x0000000fc8047c23 */ /* 0x004fe20008010800 */
[----:B------:R-:W-:-:S05]  /*a280*/  MOV R200, R15 ;  /* 0x0000000f00c87202 */ /* 0x000fca0000000f00 */
[----:B------:R2:W3:Y:S02]  /*a290*/  MUFU.EX2 R113, R4 ;  /* 0x0000000400717308 */ /* 0x0004e40000000800 */
[----:B--2---:R-:W-:Y:S01]  /*a2a0*/  FFMA.FTZ R4, R199, UR15, -R0 ;  /* 0x0000000fc7047c23 */ /* 0x004fe20008010800 */
[----:B------:R-:W-:Y:S02]  /*a2b0*/  MOV R199, R14 ;  /* 0x0000000e00c77202 */ /* 0x000fe40000000f00 */
[----:B---3--:R-:W-:-:S03]  /*a2c0*/  F2FP.F16.F32.PACK_AB R5, R113, R112 ;  /* 0x000000707105723e */ /* 0x008fc600000000ff */
[----:B------:R2:W-:Y:S02]  /*a2d0*/  MUFU.EX2 R114, R4 ;  /* 0x0000000400727308 */ /* 0x0005e40000000800 */
[----:B--2---:R-:W-:Y:S01]  /*a2e0*/  FFMA.FTZ R4, R187, UR15, -R0 ;  /* 0x0000000fbb047c23 */ /* 0x004fe20008010800 */
[----:B------:R-:W-:Y:S02]  /*a2f0*/  MOV R187, R13 ;  /* 0x0000000d00bb7202 */ /* 0x000fe40000000f00 */
[----:B------:R-:W2:Y:S03]  /*a300*/  LDSM.16.MT88.4 R12, [R213+0x4000] ;  /* 0x00400000d50c783b */ /* 0x000ea60000004200 */
[----:B------:R3:W4:Y:S02]  /*a310*/  MUFU.EX2 R117, R4 ;  /* 0x0000000400757308 */ /* 0x0007240000000800 */
[----:B---3--:R-:W-:-:S02]  /*a320*/  FSEL R4, R26, RZ, P1 ;  /* 0x000000ff1a047208 */ /* 0x008fc40000800000 */
[----:B----4-:R-:W-:-:S03]  /*a330*/  F2FP.F16.F32.PACK_AB R7, R117, R114 ;  /* 0x000000727507723e */ /* 0x010fc600000000ff */
[----:B------:R-:W-:Y:S01]  /*a340*/  FADD.FTZ R4, R88, -R4 ;  /* 0x8000000458047221 */ /* 0x000fe20000010000 */
[----:B------:R-:W-:-:S03]  /*a350*/  MOV R88, R33 ;  /* 0x0000002100587202 */ /* 0x000fc60000000f00 */
[----:B------:R-:W-:-:S04]  /*a360*/  FMUL.FTZ R4, R4, UR15 ;  /* 0x0000000f04047c20 */ /* 0x000fc80008410000 */
[----:B------:R3:W4:Y:S02]  /*a370*/  MUFU.EX2 R25, R4 ;  /* 0x0000000400197308 */ /* 0x0007240000000800 */
[--C-:B---3--:R-:W-:Y:S01]  /*a380*/  FFMA.FTZ R4, R204, UR15, -R0.reuse ;  /* 0x0000000fcc047c23 */ /* 0x108fe20008010800 */
[----:B------:R-:W-:Y:S01]  /*a390*/  MOV R204, R8 ;  /* 0x0000000800cc7202 */ /* 0x000fe20000000f00 */
[----:B------:R-:W-:Y:S01]  /*a3a0*/  FFMA.FTZ R8, R178, UR15, -R0 ;  /* 0x0000000fb2087c23 */ /* 0x000fe20008010800 */
[----:B------:R-:W-:-:S03]  /*a3b0*/  MOV R178, R9 ;  /* 0x0000000900b27202 */ /* 0x000fc60000000f00 */
[----:B------:R3:W-:Y:S01]  /*a3c0*/  MUFU.EX2 R115, R4 ;  /* 0x0000000400737308 */ /* 0x0007e20000000800 */
[-C--:B----4-:R-:W-:Y:S01]  /*a3d0*/  FMUL.FTZ R170, R170, R25.reuse ;  /* 0x00000019aaaa7220 */ /* 0x090fe20000410000 */
[-C--:B------:R-:W-:Y:S01]  /*a3e0*/  FMUL.FTZ R171, R171, R25.reuse ;  /* 0x00000019abab7220 */ /* 0x080fe20000410000 */
[-C--:B------:R-:W-:Y:S01]  /*a3f0*/  FMUL.FTZ R142, R142, R25.reuse ;  /* 0x000000198e8e7220 */ /* 0x080fe20000410000 */
[-C--:B------:R-:W-:Y:S01]  /*a400*/  FMUL.FTZ R143, R143, R25.reuse ;  /* 0x000000198f8f7220 */ /* 0x080fe20000410000 */
[-C--:B------:R-:W-:Y:S01]  /*a410*/  FMUL.FTZ R154, R154, R25.reuse ;  /* 0x000000199a9a7220 */ /* 0x080fe20000410000 */
[-C--:B------:R-:W-:Y:S01]  /*a420*/  FMUL.FTZ R155, R155, R25.reuse ;  /* 0x000000199b9b7220 */ /* 0x080fe20000410000 */
[-C--:B------:R-:W-:Y:S01]  /*a430*/  FMUL.FTZ R158, R158, R25.reuse ;  /* 0x000000199e9e7220 */ /* 0x080fe20000410000 */
[----:B------:R4:W-:Y:S01]  /*a440*/  MUFU.EX2 R108, R8 ;  /* 0x00000008006c7308 */ /* 0x0009e20000000800 */
[----:B------:R-:W-:Y:S01]  /*a450*/  FMUL.FTZ R159, R159, R25 ;  /* 0x000000199f9f7220 */ /* 0x000fe20000410000 */
[----:B---3--:R-:W-:Y:S01]  /*a460*/  FADD.FTZ R4, R137, -R6 ;  /* 0x8000000689047221 */ /* 0x008fe20000010000 */
[----:B------:R-:W-:-:S02]  /*a470*/  F2FP.F16.F32.PACK_AB R6, R123, R120 ;  /* 0x000000787b06723e */ /* 0x000fc400000000ff */
[----:B------:R-:W-:Y:S01]  /*a480*/  MOV R137, R38 ;  /* 0x0000002600897202 */ /* 0x000fe20000000f00 */
[----:B------:R-:W-:Y:S01]  /*a490*/  FMUL.FTZ R9, R4, UR15 ;  /* 0x0000000f04097c20 */ /* 0x000fe20008410000 */
[----:B------:R-:W-:Y:S01]  /*a4a0*/  F2FP.F16.F32.PACK_AB R4, R121, R122 ;  /* 0x0000007a7904723e */ /* 0x000fe200000000ff */
[----:B----4-:R-:W-:Y:S01]  /*a4b0*/  FFMA.FTZ R8, R179, UR15, -R0 ;  /* 0x0000000fb3087c23 */ /* 0x010fe20008010800 */
[----:B------:R-:W-:Y:S01]  /*a4c0*/  MOV R179, R34 ;  /* 0x0000002200b37202 */ /* 0x000fe20000000f00 */
[----:B------:R-:W3:Y:S01]  /*a4d0*/  MUFU.EX2 R69, R9 ;  /* 0x0000000900457308 */ /* 0x000ee20000000800 */
[----:B------:R-:W4:Y:S03]  /*a4e0*/  LDSM.16.MT88.4 R32, [R213+0x4400] ;  /* 0x00440000d520783b */ /* 0x000f260000004200 */
[C---:B-1----:R-:W-:Y:S06]  /*a4f0*/  HMMA.16816.F32 R48, R4.reuse, R18, R168 ;  /* 0x000000120430723c */ /* 0x042fec00000018a8 */
[----:B--2---:R-:W-:Y:S01]  /*a500*/  HMMA.16816.F32 R20, R4, R12, R140 ;  /* 0x0000000c0414723c */ /* 0x004fe2000000188c */
[----:B------:R-:W-:Y:S01]  /*a510*/  MOV R168, R31 ;  /* 0x0000001f00a87202 */ /* 0x000fe20000000f00 */
[----:B------:R1:W2:Y:S01]  /*a520*/  MUFU.EX2 R107, R8 ;  /* 0x00000008006b7308 */ /* 0x0002a20000000800 */
[----:B------:R-:W-:-:S02]  /*a530*/  MOV R171, R30 ;  /* 0x0000001e00ab7202 */ /* 0x000fc40000000f00 */
[----:B------:R-:W-:Y:S01]  /*a540*/  MOV R170, R29 ;  /* 0x0000001d00aa7202 */ /* 0x000fe20000000f00 */
[C---:B------:R-:W-:Y:S01]  /*a550*/  HMMA.16816.F32 R40, R4.reuse, R14, R152 ;  /* 0x0000000e0428723c */ /* 0x040fe20000001898 */
[----:B------:R-:W5:Y:S01]  /*a560*/  LDSM.16.MT88.4 R28, [R214+0x4400] ;  /* 0x00440000d61c783b */ /* 0x000f620000004200 */
[----:B------:R-:W-:Y:S01]  /*a570*/  MOV R169, R10 ;  /* 0x0000000a00a97202 */ /* 0x000fe20000000f00 */
[-C--:B---3--:R-:W-:Y:S01]  /*a580*/  FMUL.FTZ R146, R146, R69.reuse ;  /* 0x0000004592927220 */ /* 0x088fe20000410000 */
[----:B------:R-:W-:Y:S01]  /*a590*/  F2FP.F16.F32.PACK_AB R9, R188, R182 ;  /* 0x000000b6bc09723e */ /* 0x000fe200000000ff */
[----:B------:R-:W-:Y:S01]  /*a5a0*/  FMUL.FTZ R147, R147, R69 ;  /* 0x0000004593937220 */ /* 0x000fe20000410000 */
[----:B------:R-:W-:Y:S01]  /*a5b0*/  HMMA.16816.F32 R44, R4, R16, R156 ;  /* 0x00000010042c723c */ /* 0x000fe2000000189c */
[----:B------:R-:W-:Y:S01]  /*a5c0*/  F2FP.F16.F32.PACK_AB R10, R136, R171 ;  /* 0x000000ab880a723e */ /* 0x000fe200000000ff */
[-C--:B------:R-:W-:Y:S01]  /*a5d0*/  FMUL.FTZ R150, R150, R69.reuse ;  /* 0x0000004596967220 */ /* 0x080fe20000410000 */
[-C--:B------:R-:W-:Y:S01]  /*a5e0*/  FMUL.FTZ R151, R151, R69.reuse ;  /* 0x0000004597977220 */ /* 0x080fe20000410000 */
[-C--:B------:R-:W-:Y:S01]  /*a5f0*/  FMUL.FTZ R162, R162, R69.reuse ;  /* 0x00000045a2a27220 */ /* 0x080fe20000410000 */
[-C--:B------:R-:W-:Y:S01]  /*a600*/  FMUL.FTZ R163, R163, R69.reuse ;  /* 0x00000045a3a37220 */ /* 0x080fe20000410000 */
[-C--:B------:R-:W-:Y:S01]  /*a610*/  FMUL.FTZ R166, R166, R69.reuse ;  /* 0x00000045a6a67220 */ /* 0x080fe20000410000 */
[----:B-1----:R-:W-:Y:S01]  /*a620*/  F2FP.F16.F32.PACK_AB R8, R168, R66 ;  /* 0x00000042a808723e */ /* 0x002fe200000000ff */
[----:B------:R-:W-:Y:S01]  /*a630*/  FMUL.FTZ R167, R167, R69 ;  /* 0x00000045a7a77220 */ /* 0x000fe20000410000 */
[----:B------:R-:W-:Y:S01]  /*a640*/  FFMA.FTZ R4, R52, UR15, -R2 ;  /* 0x0000000f34047c23 */ /* 0x000fe20008010802 */
[----:B------:R-:W-:-:S02]  /*a650*/  F2FP.F16.F32.PACK_AB R5, R115, R118 ;  /* 0x000000767305723e */ /* 0x000fc400000000ff */
[----:B------:R-:W-:Y:S01]  /*a660*/  F2FP.F16.F32.PACK_AB R6, R128, R126 ;  /* 0x0000007e8006723e */ /* 0x000fe200000000ff */
[----:B------:R1:W-:Y:S01]  /*a670*/  MUFU.EX2 R119, R4 ;  /* 0x0000000400777308 */ /* 0x0003e20000000800 */
[----:B------:R-:W-:Y:S01]  /*a680*/  HMMA.16816.F32 R144, R8, R12, R144 ;  /* 0x0000000c0890723c */ /* 0x000fe20000001890 */
[----:B--2---:R-:W-:-:S05]  /*a690*/  F2FP.F16.F32.PACK_AB R7, R107, R108 ;  /* 0x0000006c6b07723e */ /* 0x004fca00000000ff */
[C---:B------:R-:W-:Y:S01]  /*a6a0*/  HMMA.16816.F32 R148, R8.reuse, R14, R148 ;  /* 0x0000000e0894723c */ /* 0x040fe20000001894 */
[----:B------:R-:W-:Y:S05]  /*a6b0*/  LDSM.16.MT88.4 R12, [R214+0x4800] ;  /* 0x00480000d60c783b */ /* 0x000fea0000004200 */
[----:B------:R-:W-:Y:S01]  /*a6c0*/  HMMA.16816.F32 R160, R8, R16, R160 ;  /* 0x0000001008a0723c */ /* 0x000fe200000018a0 */
[----:B-1----:R-:W-:-:S05]  /*a6d0*/  FFMA.FTZ R4, R53, UR15, -R2 ;  /* 0x0000000f35047c23 */ /* 0x002fca0008010802 */
[----:B------:R-:W-:Y:S01]  /*a6e0*/  HMMA.16816.F32 R164, R8, R18, R164 ;  /* 0x0000001208a4723c */ /* 0x000fe200000018a4 */
[----:B------:R-:W1:Y:S01]  /*a6f0*/  LDSM.16.MT88.4 R16, [R213+0x4800] ;  /* 0x00480000d510783b */ /* 0x000e620000004200 */
[----:B------:R2:W-:Y:S05]  /*a700*/  MUFU.EX2 R116, R4 ;  /* 0x0000000400747308 */ /* 0x0005ea0000000800 */
[----:B------:R-:W-:Y:S01]  /*a710*/  FFMA.FTZ R8, R56, UR15, -R2 ;  /* 0x0000000f38087c23 */ /* 0x000fe20008010802 */
[----:B------:R-:W-:Y:S02]  /*a720*/  F2FP.F16.F32.PACK_AB R9, R241, R252 ;  /* 0x000000fcf109723e */ /* 0x000fe400000000ff */
[----:B------:R-:W-:Y:S01]  /*a730*/  F2FP.F16.F32.PACK_AB R10, R170, R169 ;  /* 0x000000a9aa0a723e */ /* 0x000fe200000000ff */
[----:B------:R3:W-:Y:S01]  /*a740*/  MUFU.EX2 R109, R8 ;  /* 0x00000008006d7308 */ /* 0x0007e20000000800 */
[----:B------:R-:W-:-:S02]  /*a750*/  F2FP.F16.F32.PACK_AB R11, R237, R240 ;  /* 0x000000f0ed0b723e */ /* 0x000fc400000000ff */
[----:B--2---:R-:W-:-:S07]  /*a760*/  F2FP.F16.F32.PACK_AB R4, R125, R124 ;  /* 0x0000007c7d04723e */ /* 0x004fce00000000ff */
[----:B----4-:R-:W-:Y:S01]  /*a770*/  HMMA.16816.F32 R20, R4, R32, R20 ;  /* 0x000000200414723c */ /* 0x010fe20000001814 */
[----:B---3--:R-:W-:Y:S01]  /*a780*/  FFMA.FTZ R8, R230, UR15, -R0 ;  /* 0x0000000fe6087c23 */ /* 0x008fe20008010800 */
[----:B------:R-:W-:-:S03]  /*a790*/  MOV R230, R61 ;  /* 0x0000003d00e67202 */ /* 0x000fc60000000f00 */
[----:B------:R2:W-:Y:S01]  /*a7a0*/  MUFU.EX2 R103, R8 ;  /* 0x0000000800677308 */ /* 0x0005e20000000800 */
[C---:B------:R-:W-:Y:S06]  /*a7b0*/  HMMA.16816.F32 R40, R4.reuse, R34, R40 ;  /* 0x000000220428723c */ /* 0x040fec0000001828 */
[C---:B-----5:R-:W-:Y:S06]  /*a7c0*/  HMMA.16816.F32 R44, R4.reuse, R28, R44 ;  /* 0x0000001c042c723c */ /* 0x060fec000000182c */
[----:B------:R-:W-:Y:S01]  /*a7d0*/  HMMA.16816.F32 R48, R4, R30, R48 ;  /* 0x0000001e0430723c */ /* 0x000fe20000001830 */
[----:B--2---:R-:W-:Y:S01]  /*a7e0*/  FFMA.FTZ R8, R231, UR15, -R0 ;  /* 0x0000000fe7087c23 */ /* 0x004fe20008010800 */
[----:B------:R-:W-:-:S05]  /*a7f0*/  MOV R231, R60 ;  /* 0x0000003c00e77202 */ /* 0x000fca0000000f00 */
[----:B------:R-:W-:Y:S01]  /*a800*/  FFMA.FTZ R4, R175, UR15, -R0 ;  /* 0x0000000faf047c23 */ /* 0x000fe20008010800 */
[----:B------:R2:W3:Y:S01]  /*a810*/  MUFU.EX2 R101, R8 ;  /* 0x0000000800657308 */ /* 0x0004e20000000800 */
[----:B------:R-:W-:Y:S02]  /*a820*/  F2FP.F16.F32.PACK_AB R6, R131, R130 ;  /* 0x000000828306723e */ /* 0x000fe400000000ff */
[----:B------:R-:W-:-:S05]  /*a830*/  MOV R175, R39 ;  /* 0x0000002700af7202 */ /* 0x000fca0000000f00 */
[----:B------:R4:W-:Y:S01]  /*a840*/  MUFU.EX2 R100, R4 ;  /* 0x0000000400647308 */ /* 0x0009e20000000800 */
[----:B--2---:R-:W-:Y:S01]  /*a850*/  FFMA.FTZ R8, R174, UR15, -R0 ;  /* 0x0000000fae087c23 */ /* 0x004fe20008010800 */
[----:B---3--:R-:W-:Y:S02]  /*a860*/  F2FP.F16.F32.PACK_AB R5, R101, R103 ;  /* 0x000000676505723e */ /* 0x008fe400000000ff */
[----:B------:R-:W-:-:S04]  /*a870*/  MOV R174, R59 ;  /* 0x0000003b00ae7202 */ /* 0x000fc80000000f00 */
[----:B------:R2:W3:Y:S01]  /*a880*/  MUFU.EX2 R99, R8 ;  /* 0x0000000800637308 */ /* 0x0004e20000000800 */
[----:B----4-:R-:W-:Y:S01]  /*a890*/  FFMA.FTZ R4, R248, UR15, -R2 ;  /* 0x0000000ff8047c23 */ /* 0x010fe20008010802 */
[----:B------:R-:W-:-:S06]  /*a8a0*/  MOV R248, R37 ;  /* 0x0000002500f87202 */ /* 0x000fcc0000000f00 */
[----:B------:R4:W-:Y:S01]  /*a8b0*/  MUFU.EX2 R106, R4 ;  /* 0x00000004006a7308 */ /* 0x0009e20000000800 */
[----:B--2---:R-:W-:Y:S02]  /*a8c0*/  F2FP.F16.F32.PACK_AB R8, R138, R88 ;  /* 0x000000588a08723e */ /* 0x004fe400000000ff */
[----:B---3--:R-:W-:-:S05]  /*a8d0*/  F2FP.F16.F32.PACK_AB R7, R100, R99 ;  /* 0x000000636407723e */ /* 0x008fca00000000ff */
[----:B------:R-:W-:Y:S01]  /*a8e0*/  HMMA.16816.F32 R56, R8, R32, R144 ;  /* 0x000000200838723c */ /* 0x000fe20000001890 */
[----:B----4-:R-:W-:Y:S01]  /*a8f0*/  FFMA.FTZ R4, R249, UR15, -R2 ;  /* 0x0000000ff9047c23 */ /* 0x010fe20008010802 */
[----:B------:R-:W-:-:S03]  /*a900*/  MOV R249, R36 ;  /* 0x0000002400f97202 */ /* 0x000fc60000000f00 */
[----:B------:R2:W-:Y:S01]  /*a910*/  MUFU.EX2 R104, R4 ;  /* 0x0000000400687308 */ /* 0x0005e20000000800 */
[C---:B------:R-:W-:Y:S01]  /*a920*/  HMMA.16816.F32 R60, R8.reuse, R34, R148 ;  /* 0x00000022083c723c */ /* 0x040fe20000001894 */
[----:B------:R-:W-:Y:S05]  /*a930*/  LDSM.16.MT88.4 R148, [R213+0x5c00] ;  /* 0x005c0000d594783b */ /* 0x000fea0000004200 */
[C---:B------:R-:W-:Y:S06]  /*a940*/  HMMA.16816.F32 R160, R8.reuse, R28, R160 ;  /* 0x0000001c08a0723c */ /* 0x040fec00000018a0 */
[----:B------:R-:W-:Y:S01]  /*a950*/  HMMA.16816.F32 R164, R8, R30, R164 ;  /* 0x0000001e08a4723c */ /* 0x000fe200000018a4 */
[----:B------:R-:W3:Y:S01]  /*a960*/  LDSM.16.MT88.4 R28, [R213+0x4c00] ;  /* 0x004c0000d51c783b */ /* 0x000ee20000004200 */
[----:B--2---:R-:W-:-:S05]  /*a970*/  F2FP.F16.F32.PACK_AB R4, R129, R127 ;  /* 0x0000007f8104723e */ /* 0x004fca00000000ff */
[----:B------:R-:W-:Y:S01]  /*a980*/  FFMA.FTZ R8, R72, UR15, -R2 ;  /* 0x0000000f48087c23 */ /* 0x000fe20008010802 */
[----:B------:R-:W-:Y:S02]  /*a990*/  F2FP.F16.F32.PACK_AB R9, R233, R236 ;  /* 0x000000ece909723e */ /* 0x000fe400000000ff */
[----:B------:R-:W-:Y:S01]  /*a9a0*/  F2FP.F16.F32.PACK_AB R11, R229, R232 ;  /* 0x000000e8e50b723e */ /* 0x000fe200000000ff */
[----:B------:R2:W-:Y:S01]  /*a9b0*/  MUFU.EX2 R102, R8 ;  /* 0x0000000800667308 */ /* 0x0005e20000000800 */
[C---:B-1----:R-:W-:Y:S01]  /*a9c0*/  HMMA.16816.F32 R36, R4.reuse, R16, R20 ;  /* 0x000000100424723c */ /* 0x042fe20000001814 */
[----:B------:R-:W1:Y:S05]  /*a9d0*/  LDSM.16.MT88.4 R20, [R214+0x4c00] ;  /* 0x004c0000d614783b */ /* 0x000e6a0000004200 */
[C---:B------:R-:W-:Y:S06]  /*a9e0*/  HMMA.16816.F32 R32, R4.reuse, R18, R40 ;  /* 0x000000120420723c */ /* 0x040fec0000001828 */
[----:B------:R-:W-:Y:S01]  /*a9f0*/  HMMA.16816.F32 R40, R4, R12, R44 ;  /* 0x0000000c0428723c */ /* 0x000fe2000000182c */
[----:B--2---:R-:W-:Y:S01]  /*aa00*/  FFMA.FTZ R8, R234, UR15, -R0 ;  /* 0x0000000fea087c23 */ /* 0x004fe20008010800 */
[----:B------:R-:W-:-:S04]  /*aa10*/  MOV R234, R96 ;  /* 0x0000006000ea7202 */ /* 0x000fc80000000f00 */
[----:B------:R-:W-:Y:S01]  /*aa20*/  HMMA.16816.F32 R48, R4, R14, R48 ;  /* 0x0000000e0430723c */ /* 0x000fe20000001830 */
[----:B------:R2:W-:Y:S01]  /*aa30*/  MUFU.EX2 R96, R8 ;  /* 0x0000000800607308 */ /* 0x0005e20000000800 */
[----:B------:R-:W-:-:S05]  /*aa40*/  F2FP.F16.F32.PACK_AB R10, R249, R234 ;  /* 0x000000eaf90a723e */ /* 0x000fca00000000ff */
[----:B------:R-:W-:Y:S01]  /*aa50*/  FFMA.FTZ R4, R87, UR15, -R0 ;  /* 0x0000000f57047c23 */ /* 0x000fe20008010800 */
[----:B------:R-:W-:-:S03]  /*aa60*/  F2FP.F16.F32.PACK_AB R6, R135, R133 ;  /* 0x000000858706723e */ /* 0x000fc600000000ff */
[----:B------:R4:W-:Y:S01]  /*aa70*/  MUFU.EX2 R93, R4 ;  /* 0x00000004005d7308 */ /* 0x0009e20000000800 */
[----:B--2---:R-:W-:Y:S01]  /*aa80*/  FFMA.FTZ R8, R235, UR15, -R0 ;  /* 0x0000000feb087c23 */ /* 0x004fe20008010800 */
[----:B------:R-:W-:-:S06]  /*aa90*/  MOV R235, R91 ;  /* 0x0000005b00eb7202 */ /* 0x000fcc0000000f00 */
[----:B------:R2:W5:Y:S01]  /*aaa0*/  MUFU.EX2 R95, R8 ;  /* 0x00000008005f7308 */ /* 0x0005620000000800 */
[----:B----4-:R-:W-:-:S07]  /*aab0*/  FFMA.FTZ R4, R73, UR15, -R2 ;  /* 0x0000000f49047c23 */ /* 0x010fce0008010802 */
[----:B------:R4:W-:Y:S01]  /*aac0*/  MUFU.EX2 R98, R4 ;  /* 0x0000000400627308 */ /* 0x0009e20000000800 */
[----:B--2---:R-:W-:Y:S01]  /*aad0*/  FFMA.FTZ R8, R86, UR15, -R0 ;  /* 0x0000000f56087c23 */ /* 0x004fe20008010800 */
[----:B-----5:R-:W-:-:S06]  /*aae0*/  F2FP.F16.F32.PACK_AB R5, R95, R96 ;  /* 0x000000605f05723e */ /* 0x020fcc00000000ff */
[----:B------:R2:W5:Y:S01]  /*aaf0*/  MUFU.EX2 R92, R8 ;  /* 0x00000008005c7308 */ /* 0x0005620000000800 */
[----:B----4-:R-:W-:-:S07]  /*ab00*/  FFMA.FTZ R4, R54, UR15, -R2 ;  /* 0x0000000f36047c23 */ /* 0x010fce0008010802 */
[----:B------:R4:W-:Y:S01]  /*ab10*/  MUFU.EX2 R97, R4 ;  /* 0x0000000400617308 */ /* 0x0009e20000000800 */
[----:B--2---:R-:W-:Y:S02]  /*ab20*/  F2FP.F16.F32.PACK_AB R8, R235, R137 ;  /* 0x00000089eb08723e */ /* 0x004fe400000000ff */
[----:B-----5:R-:W-:-:S05]  /*ab30*/  F2FP.F16.F32.PACK_AB R7, R93, R92 ;  /* 0x0000005c5d07723e */ /* 0x020fca00000000ff */
[----:B------:R-:W-:Y:S01]  /*ab40*/  HMMA.16816.F32 R56, R8, R16, R56 ;  /* 0x000000100838723c */ /* 0x000fe20000001838 */
[----:B----4-:R-:W-:-:S05]  /*ab50*/  F2FP.F16.F32.PACK_AB R4, R134, R132 ;  /* 0x000000848604723e */ /* 0x010fca00000000ff */
[C---:B------:R-:W-:Y:S01]  /*ab60*/  HMMA.16816.F32 R60, R8.reuse, R18, R60 ;  /* 0x00000012083c723c */ /* 0x040fe2000000183c */
[----:B------:R-:W2:Y:S05]  /*ab70*/  LDSM.16.MT88.4 R16, [R213+0x5000] ;  /* 0x00500000d510783b */ /* 0x000eaa0000004200 */
[C---:B------:R-:W-:Y:S06]  /*ab80*/  HMMA.16816.F32 R52, R8.reuse, R12, R160 ;  /* 0x0000000c0834723c */ /* 0x040fec00000018a0 */
[----:B------:R-:W-:Y:S01]  /*ab90*/  HMMA.16816.F32 R164, R8, R14, R164 ;  /* 0x0000000e08a4723c */ /* 0x000fe200000018a4 */
[----:B------:R-:W4:Y:S01]  /*aba0*/  LDSM.16.MT88.4 R12, [R214+0x5000] ;  /* 0x00500000d60c783b */ /* 0x000f220000004200 */
[----:B------:R-:W-:-:S02]  /*abb0*/  MOV R163, R66 ;  /* 0x0000004200a37202 */ /* 0x000fc40000000f00 */
[----:B------:R-:W-:Y:S02]  /*abc0*/  MOV R160, R136 ;  /* 0x0000008800a07202 */ /* 0x000fe40000000f00 */
[C---:B---3--:R-:W-:Y:S01]  /*abd0*/  HMMA.16816.F32 R44, R4.reuse, R28, R36 ;  /* 0x0000001c042c723c */ /* 0x048fe20000001824 */
[----:B------:R-:W-:Y:S01]  /*abe0*/  FFMA.FTZ R8, R74, UR15, -R2 ;  /* 0x0000000f4a087c23 */ /* 0x000fe20008010802 */
[----:B------:R-:W-:Y:S02]  /*abf0*/  F2FP.F16.F32.PACK_AB R9, R227, R228 ;  /* 0x000000e4e309723e */ /* 0x000fe400000000ff */
[----:B------:R-:W-:Y:S01]  /*ac00*/  F2FP.F16.F32.PACK_AB R10, R231, R174 ;  /* 0x000000aee70a723e */ /* 0x000fe200000000ff */
[----:B------:R3:W-:Y:S01]  /*ac10*/  MUFU.EX2 R94, R8 ;  /* 0x00000008005e7308 */ /* 0x0007e20000000800 */
[----:B------:R-:W-:Y:S01]  /*ac20*/  HMMA.16816.F32 R36, R4, R30, R32 ;  /* 0x0000001e0424723c */ /* 0x000fe20000001820 */
[----:B------:R-:W-:Y:S02]  /*ac30*/  F2FP.F16.F32.PACK_AB R11, R210, R211 ;  /* 0x000000d3d20b723e */ /* 0x000fe400000000ff */
[----:B------:R-:W-:-:S02]  /*ac40*/  MOV R161, R88 ;  /* 0x0000005800a17202 */ /* 0x000fc40000000f00 */
[----:B------:R-:W-:Y:S01]  /*ac50*/  MOV R162, R138 ;  /* 0x0000008a00a27202 */ /* 0x000fe20000000f00 */
[C---:B-1----:R-:W-:Y:S01]  /*ac60*/  HMMA.16816.F32 R32, R4.reuse, R20, R40 ;  /* 0x000000140420723c */ /* 0x042fe20000001828 */
[----:B------:R-:W-:Y:S02]  /*ac70*/  MOV R138, R70 ;  /* 0x00000046008a7202 */ /* 0x000fe40000000f00 */
[----:B------:R-:W-:Y:S02]  /*ac80*/  MOV R88, R26 ;  /* 0x0000001a00587202 */ /* 0x000fe40000000f00 */
[----:B------:R-:W-:Y:S01]  /*ac90*/  MOV R136, R27 ;  /* 0x0000001b00887202 */ /* 0x000fe20000000f00 */
[----:B------:R-:W-:Y:S01]  /*aca0*/  HMMA.16816.F32 R40, R4, R22, R48 ;  /* 0x000000160428723c */ /* 0x000fe20000001830 */
[----:B------:R-:W-:Y:S02]  /*acb0*/  @P0 MOV R138, R70 ;  /* 0x00000046008a0202 */ /* 0x000fe40000000f00 */
[----:B------:R-:W-:Y:S01]  /*acc0*/  @P0 MOV R88, R26 ;  /* 0x0000001a00580202 */ /* 0x000fe20000000f00 */
[----:B---3--:R-:W-:Y:S01]  /*acd0*/  FFMA.FTZ R8, R238, UR15, -R0 ;  /* 0x0000000fee087c23 */ /* 0x008fe20008010800 */
[----:B------:R-:W-:-:S02]  /*ace0*/  MOV R238, R137 ;  /* 0x0000008900ee7202 */ /* 0x000fc40000000f00 */
[--C-:B------:R-:W-:Y:S01]  /*acf0*/  FFMA.FTZ R4, R81, UR15, -R0.reuse ;  /* 0x0000000f51047c23 */ /* 0x100fe20008010800 */
[----:B------:R1:W-:Y:S01]  /*ad00*/  MUFU.EX2 R90, R8 ;  /* 0x00000008005a7308 */ /* 0x0003e20000000800 */
[----:B------:R-:W-:Y:S02]  /*ad10*/  F2FP.F16.F32.PACK_AB R6, R109, R116 ;  /* 0x000000746d06723e */ /* 0x000fe400000000ff */
[-C--:B------:R-:W-:Y:S02]  /*ad20*/  MOV R137, R68.reuse ;  /* 0x0000004400897202 */ /* 0x080fe40000000f00 */
[----:B------:R-:W-:Y:S02]  /*ad30*/  @P0 MOV R137, R68 ;  /* 0x0000004400890202 */ /* 0x000fe40000000f00 */
[----:B------:R-:W-:Y:S01]  /*ad40*/  @P0 MOV R136, R27 ;  /* 0x0000001b00880202 */ /* 0x000fe20000000f00 */
[----:B------:R3:W-:Y:S01]  /*ad50*/  MUFU.EX2 R81, R4 ;  /* 0x0000000400517308 */ /* 0x0007e20000000800 */
[----:B-1----:R-:W-:Y:S01]  /*ad60*/  FFMA.FTZ R8, R239, UR15, -R0 ;  /* 0x0000000fef087c23 */ /* 0x002fe20008010800 */
[----:B------:R-:W-:-:S06]  /*ad70*/  MOV R239, R170 ;  /* 0x000000aa00ef7202 */ /* 0x000fcc0000000f00 */
[----:B------:R1:W5:Y:S01]  /*ad80*/  MUFU.EX2 R87, R8 ;  /* 0x0000000800577308 */ /* 0x0003620000000800 */
[----:B---3--:R-:W-:-:S07]  /*ad90*/  FFMA.FTZ R4, R75, UR15, -R2 ;  /* 0x0000000f4b047c23 */ /* 0x008fce0008010802 */
[----:B------:R3:W-:Y:S01]  /*ada0*/  MUFU.EX2 R91, R4 ;  /* 0x00000004005b7308 */ /* 0x0007e20000000800 */
[----:B-1----:R-:W-:Y:S01]  /*adb0*/  FFMA.FTZ R8, R80, UR15, -R0 ;  /* 0x0000000f50087c23 */ /* 0x002fe20008010800 */
[----:B-----5:R-:W-:-:S06]  /*adc0*/  F2FP.F16.F32.PACK_AB R5, R87, R90 ;  /* 0x0000005a5705723e */ /* 0x020fcc00000000ff */
[----:B------:R1:W5:Y:S01]  /*add0*/  MUFU.EX2 R80, R8 ;  /* 0x0000000800507308 */ /* 0x0003620000000800 */
[----:B---3--:R-:W-:-:S07]  /*ade0*/  FFMA.FTZ R4, R65, UR15, -R2 ;  /* 0x0000000f41047c23 */ /* 0x008fce0008010802 */
[----:B------:R3:W-:Y:S01]  /*adf0*/  MUFU.EX2 R89, R4 ;  /* 0x0000000400597308 */ /* 0x0007e20000000800 */
[----:B-1----:R-:W-:Y:S02]  /*ae00*/  F2FP.F16.F32.PACK_AB R8, R175, R248 ;  /* 0x000000f8af08723e */ /* 0x002fe400000000ff */
[----:B-----5:R-:W-:-:S05]  /*ae10*/  F2FP.F16.F32.PACK_AB R7, R81, R80 ;  /* 0x000000505107723e */ /* 0x020fca00000000ff */
[----:B------:R-:W-:Y:S01]  /*ae20*/  HMMA.16816.F32 R48, R8, R28, R56 ;  /* 0x0000001c0830723c */ /* 0x000fe20000001838 */
[----:B---3--:R-:W-:-:S05]  /*ae30*/  F2FP.F16.F32.PACK_AB R4, R119, R139 ;  /* 0x0000008b7704723e */ /* 0x008fca00000000ff */
[C---:B------:R-:W-:Y:S01]  /*ae40*/  HMMA.16816.F32 R60, R8.reuse, R30, R60 ;  /* 0x0000001e083c723c */ /* 0x040fe2000000183c */
[----:B------:R-:W-:Y:S05]  /*ae50*/  LDSM.16.MT88.4 R28, [R214+0x5400] ;  /* 0x00540000d61c783b */ /* 0x000fea0000004200 */
[C---:B------:R-:W-:Y:S06]  /*ae60*/  HMMA.16816.F32 R52, R8.reuse, R20, R52 ;  /* 0x000000140834723c */ /* 0x040fec0000001834 */
[----:B------:R-:W-:Y:S01]  /*ae70*/  HMMA.16816.F32 R164, R8, R22, R164 ;  /* 0x0000001608a4723c */ /* 0x000fe200000018a4 */
[----:B------:R-:W-:Y:S05]  /*ae80*/  LDSM.16.MT88.4 R20, [R213+0x5800] ;  /* 0x00580000d514783b */ /* 0x000fea0000004200 */
[----:B--2---:R-:W-:Y:S01]  /*ae90*/  HMMA.16816.F32 R140, R4, R16, R44 ;  /* 0x00000010048c723c */ /* 0x004fe2000000182c */
[----:B------:R-:W-:Y:S01]  /*aea0*/  FFMA.FTZ R8, R64, UR15, -R2 ;  /* 0x0000000f40087c23 */ /* 0x000fe20008010802 */
[----:B------:R-:W-:-:S02]  /*aeb0*/  F2FP.F16.F32.PACK_AB R9, R207, R209 ;  /* 0x000000d1cf09723e */ /* 0x000fc400000000ff */
[----:B------:R-:W-:Y:S01]  /*aec0*/  F2FP.F16.F32.PACK_AB R10, R204, R178 ;  /* 0x000000b2cc0a723e */ /* 0x000fe200000000ff */
[----:B------:R1:W-:Y:S01]  /*aed0*/  MUFU.EX2 R86, R8 ;  /* 0x0000000800567308 */ /* 0x0003e20000000800 */
[----:B----4-:R-:W-:Y:S01]  /*aee0*/  HMMA.16816.F32 R64, R4, R12, R32 ;  /* 0x0000000c0440723c */ /* 0x010fe20000001820 */
[----:B------:R-:W2:Y:S01]  /*aef0*/  LDSM.16.MT88.4 R32, [R213+0x5400] ;  /* 0x00540000d520783b */ /* 0x000ea20000004200 */
[----:B------:R-:W-:-:S04]  /*af00*/  F2FP.F16.F32.PACK_AB R11, R196, R206 ;  /* 0x000000cec40b723e */ /* 0x000fc800000000ff */
[C---:B------:R-:W-:Y:S06]  /*af10*/  HMMA.16816.F32 R152, R4.reuse, R18, R36 ;  /* 0x000000120498723c */ /* 0x040fec0000001824 */
[----:B------:R-:W-:Y:S01]  /*af20*/  HMMA.16816.F32 R56, R4, R14, R40 ;  /* 0x0000000e0438723c */ /* 0x000fe20000001828 */
[----:B-1----:R-:W-:Y:S01]  /*af30*/  FFMA.FTZ R8, R250, UR15, -R0 ;  /* 0x0000000ffa087c23 */ /* 0x002fe20008010800 */
[----:B------:R-:W-:-:S05]  /*af40*/  MOV R250, R171 ;  /* 0x000000ab00fa7202 */ /* 0x000fca0000000f00 */
[----:B------:R-:W-:Y:S01]  /*af50*/  FFMA.FTZ R4, R83, UR15, -R0 ;  /* 0x0000000f53047c23 */ /* 0x000fe20008010800 */
[----:B------:R1:W-:Y:S01]  /*af60*/  MUFU.EX2 R75, R8 ;  /* 0x00000008004b7308 */ /* 0x0003e20000000800 */
[----:B------:R-:W-:-:S07]  /*af70*/  F2FP.F16.F32.PACK_AB R6, R98, R102 ;  /* 0x000000666206723e */ /* 0x000fce00000000ff */
[----:B------:R3:W-:Y:S01]  /*af80*/  MUFU.EX2 R73, R4 ;  /* 0x0000000400497308 */ /* 0x0007e20000000800 */
[----:B-1----:R-:W-:Y:S01]  /*af90*/  FFMA.FTZ R8, R251, UR15, -R0 ;  /* 0x0000000ffb087c23 */ /* 0x002fe20008010800 */
[----:B------:R-:W-:-:S06]  /*afa0*/  MOV R251, R168 ;  /* 0x000000a800fb7202 */ /* 0x000fcc0000000f00 */
[----:B------:R1:W4:Y:S01]  /*afb0*/  MUFU.EX2 R74, R8 ;  /* 0x00000008004a7308 */ /* 0x0003220000000800 */
[----:B---3--:R-:W-:-:S07]  /*afc0*/  FFMA.FTZ R4, R76, UR15, -R2 ;  /* 0x0000000f4c047c23 */ /* 0x008fce0008010802 */
[----:B------:R3:W5:Y:S01]  /*afd0*/  MUFU.EX2 R76, R4 ;  /* 0x00000004004c7308 */ /* 0x0007620000000800 */
[----:B-1----:R-:W-:Y:S01]  /*afe0*/  FFMA.FTZ R8, R82, UR15, -R0 ;  /* 0x0000000f52087c23 */ /* 0x002fe20008010800 */
[----:B----4-:R-:W-:-:S06]  /*aff0*/  F2FP.F16.F32.PACK_AB R5, R74, R75 ;  /* 0x0000004b4a05723e */ /* 0x010fcc00000000ff */
[----:B------:R1:W4:Y:S01]  /*b000*/  MUFU.EX2 R72, R8 ;  /* 0x0000000800487308 */ /* 0x0003220000000800 */
[----:B---3--:R-:W-:Y:S01]  /*b010*/  FFMA.FTZ R4, R77, UR15, -R0 ;  /* 0x0000000f4d047c23 */ /* 0x008fe20008010800 */
[----:B-----5:R-:W-:Y:S02]  /*b020*/  F2FP.F16.F32.PACK_AB R168, R76, R86 ;  /* 0x000000564ca8723e */ /* 0x020fe400000000ff */
[----:B-1----:R-:W-:Y:S02]  /*b030*/  F2FP.F16.F32.PACK_AB R8, R179, R230 ;  /* 0x000000e6b308723e */ /* 0x002fe400000000ff */
[----:B----4-:R-:W-:-:S05]  /*b040*/  F2FP.F16.F32.PACK_AB R7, R73, R72 ;  /* 0x000000484907723e */ /* 0x010fca00000000ff */
[C---:B------:R-:W-:Y:S06]  /*b050*/  HMMA.16816.F32 R48, R8.reuse, R16, R48 ;  /* 0x000000100830723c */ /* 0x040fec0000001830 */
[C---:B------:R-:W-:Y:S01]  /*b060*/  HMMA.16816.F32 R40, R8.reuse, R18, R60 ;  /* 0x000000120828723c */ /* 0x040fe2000000183c */
[----:B------:R-:W1:Y:S01]  /*b070*/  LDSM.16.MT88.4 R16, [R214+0x5800] ;  /* 0x00580000d610783b */ /* 0x000e620000004200 */
[----:B------:R3:W-:Y:S04]  /*b080*/  MUFU.EX2 R61, R4 ;  /* 0x00000004003d7308 */ /* 0x0007e80000000800 */
[C---:B------:R-:W-:Y:S06]  /*b090*/  HMMA.16816.F32 R36, R8.reuse, R12, R52 ;  /* 0x0000000c0824723c */ /* 0x040fec0000001834 */
[----:B------:R-:W-:Y:S01]  /*b0a0*/  HMMA.16816.F32 R44, R8, R14, R164 ;  /* 0x0000000e082c723c */ /* 0x000fe200000018a4 */
[----:B------:R-:W-:-:S02]  /*b0b0*/  F2FP.F16.F32.PACK_AB R12, R187, R186 ;  /* 0x000000babb0c723e */ /* 0x000fc400000000ff */
[----:B------:R-:W-:-:S04]  /*b0c0*/  F2FP.F16.F32.PACK_AB R13, R194, R195 ;  /* 0x000000c3c20d723e */ /* 0x000fc800000000ff */
[--C-:B------:R-:W-:Y:S01]  /*b0d0*/  FFMA.FTZ R8, R84, UR15, -R0.reuse ;  /* 0x0000000f54087c23 */ /* 0x100fe20008010800 */
[----:B---3--:R-:W-:Y:S01]  /*b0e0*/  F2FP.F16.F32.PACK_AB R4, R104, R106 ;  /* 0x0000006a6804723e */ /* 0x008fe200000000ff */
[--C-:B------:R-:W-:Y:S01]  /*b0f0*/  FFMA.FTZ R9, R78, UR15, -R0.reuse ;  /* 0x0000000f4e097c23 */ /* 0x100fe20008010800 */
[----:B------:R-:W-:Y:S01]  /*b100*/  F2FP.F16.F32.PACK_AB R14, R200, R199 ;  /* 0x000000c7c80e723e */ /* 0x000fe200000000ff */
[----:B------:R3:W4:Y:S01]  /*b110*/  MUFU.EX2 R60, R8 ;  /* 0x00000008003c7308 */ /* 0x0007220000000800 */
[----:B------:R-:W-:Y:S02]  /*b120*/  F2FP.F16.F32.PACK_AB R15, R191, R193 ;  /* 0x000000c1bf0f723e */ /* 0x000fe400000000ff */
[----:B------:R-:W-:Y:S01]  /*b130*/  F2FP.F16.F32.PACK_AB R10, R89, R91 ;  /* 0x0000005b590a723e */ /* 0x000fe200000000ff */
[C---:B--2---:R-:W-:Y:S01]  /*b140*/  HMMA.16816.F32 R140, R4.reuse, R32, R140 ;  /* 0x00000020048c723c */ /* 0x044fe2000000188c */
[----:B------:R-:W-:Y:S02]  /*b150*/  F2FP.F16.F32.PACK_AB R164, R202, R203 ;  /* 0x000000cbcaa4723e */ /* 0x000fe400000000ff */
[----:B------:R-:W-:Y:S01]  /*b160*/  F2FP.F16.F32.PACK_AB R166, R198, R201 ;  /* 0x000000c9c6a6723e */ /* 0x000fe200000000ff */
[----:B------:R4:W-:Y:S02]  /*b170*/  MUFU.EX2 R54, R9 ;  /* 0x0000000900367308 */ /* 0x0009e40000000800 */
[C---:B------:R-:W-:Y:S06]  /*b180*/  HMMA.16816.F32 R152, R4.reuse, R34, R152 ;  /* 0x000000220498723c */ /* 0x040fec0000001898 */
[----:B------:R-:W-:Y:S01]  /*b190*/  HMMA.16816.F32 R64, R4, R28, R64 ;  /* 0x0000001c0440723c */ /* 0x000fe20000001840 */
[----:B---3--:R-:W-:-:S04]  /*b1a0*/  FFMA.FTZ R8, R85, UR15, -R0 ;  /* 0x0000000f55087c23 */ /* 0x008fc80008010800 */
[----:B------:R2:W3:Y:S01]  /*b1b0*/  MUFU.EX2 R55, R8 ;  /* 0x0000000800377308 */ /* 0x0004e20000000800 */
[----:B------:R-:W-:Y:S01]  /*b1c0*/  HMMA.16816.F32 R56, R4, R30, R56 ;  /* 0x0000001e0438723c */ /* 0x000fe20000001838 */
[----:B----4-:R-:W-:-:S05]  /*b1d0*/  F2FP.F16.F32.PACK_AB R9, R60, R61 ;  /* 0x0000003d3c09723e */ /* 0x010fca00000000ff */
[C---:B------:R-:W-:Y:S01]  /*b1e0*/  HMMA.16816.F32 R144, R12.reuse, R32, R48 ;  /* 0x000000200c90723c */ /* 0x040fe20000001830 */
[--C-:B------:R-:W-:Y:S01]  /*b1f0*/  FFMA.FTZ R4, R79, UR15, -R2.reuse ;  /* 0x0000000f4f047c23 */ /* 0x100fe20008010802 */
[----:B------:R-:W-:Y:S01]  /*b200*/  FFMA.FTZ R2, R105, UR15, -R2 ;  /* 0x0000000f69027c23 */ /* 0x000fe20008010802 */
[----:B------:R-:W-:Y:S02]  /*b210*/  F2FP.F16.F32.PACK_AB R5, R189, R190 ;  /* 0x000000bebd05723e */ /* 0x000fe400000000ff */
[----:B------:R4:W-:Y:S01]  /*b220*/  MUFU.EX2 R53, R4 ;  /* 0x0000000400357308 */ /* 0x0009e20000000800 */
[C---:B------:R-:W-:Y:S01]  /*b230*/  HMMA.16816.F32 R48, R12.reuse, R34, R40 ;  /* 0x000000220c30723c */ /* 0x040fe20000001828 */
[----:B------:R-:W-:Y:S02]  /*b240*/  F2FP.F16.F32.PACK_AB R6, R192, R184 ;  /* 0x000000b8c006723e */ /* 0x000fe400000000ff */
[----:B------:R-:W-:Y:S02]  /*b250*/  F2FP.F16.F32.PACK_AB R7, R181, R183 ;  /* 0x000000b7b507723e */ /* 0x000fe400000000ff */
[----:B--2---:R-:W-:Y:S01]  /*b260*/  F2FP.F16.F32.PACK_AB R8, R94, R97 ;  /* 0x000000615e08723e */ /* 0x004fe200000000ff */
[C---:B------:R-:W-:Y:S01]  /*b270*/  HMMA.16816.F32 R32, R12.reuse, R28, R36 ;  /* 0x0000001c0c20723c */ /* 0x040fe20000001824 */
[----:B------:R2:W5:Y:S01]  /*b280*/  MUFU.EX2 R52, R2 ;  /* 0x0000000200347308 */ /* 0x0005620000000800 */
[----:B---3--:R-:W-:Y:S01]  /*b290*/  F2FP.F16.F32.PACK_AB R11, R54, R55 ;  /* 0x00000037360b723e */ /* 0x008fe200000000ff */
[----:B------:R-:W3:Y:S03]  /*b2a0*/  LDSM.16.MT88.4 R36, [R214+0x5c00] ;  /* 0x005c0000d624783b */ /* 0x000ee60000004200 */
[----:B------:R-:W-:Y:S01]  /*b2b0*/  HMMA.16816.F32 R28, R12, R30, R44 ;  /* 0x0000001e0c1c723c */ /* 0x000fe2000000182c */
[----:B----4-:R-:W-:-:S05]  /*b2c0*/  FFMA.FTZ R4, R110, UR15, -R0 ;  /* 0x0000000f6e047c23 */ /* 0x010fca0008010800 */
[C---:B------:R-:W-:Y:S01]  /*b2d0*/  HMMA.16816.F32 R140, R8.reuse, R20, R140 ;  /* 0x00000014088c723c */ /* 0x040fe2000000188c */
[--C-:B------:R-:W-:Y:S01]  /*b2e0*/  FFMA.FTZ R12, R226, UR15, -R3.reuse ;  /* 0x0000000fe20c7c23 */ /* 0x100fe20008010803 */
[----:B------:R4:W-:Y:S01]  /*b2f0*/  MUFU.EX2 R45, R4 ;  /* 0x00000004002d7308 */ /* 0x0009e20000000800 */
[--C-:B------:R-:W-:Y:S01]  /*b300*/  FFMA.FTZ R13, R172, UR15, -R3.reuse ;  /* 0x0000000fac0d7c23 */ /* 0x100fe20008010803 */
[----:B------:R-:W-:Y:S01]  /*b310*/  FFMA.FTZ R14, R173, UR15, -R3 ;  /* 0x0000000fad0e7c23 */ /* 0x000fe20008010803 */
[----:B------:R-:W-:Y:S01]  /*b320*/  FFMA.FTZ R3, R242, R71, R163 ;  /* 0x00000047f2037223 */ /* 0x000fe200000100a3 */
[----:B--2---:R-:W-:Y:S01]  /*b330*/  FFMA.FTZ R2, R111, UR15, -R0 ;  /* 0x0000000f6f027c23 */ /* 0x004fe20008010800 */
[----:B------:R-:W-:Y:S01]  /*b340*/  HMMA.16816.F32 R152, R8, R22, R152 ;  /* 0x000000160898723c */ /* 0x000fe20000001898 */
[----:B------:R-:W-:Y:S02]  /*b350*/  MOV R163, R169 ;  /* 0x000000a900a37202 */ /* 0x000fe40000000f00 */
[----:B------:R2:W3:Y:S01]  /*b360*/  MUFU.EX2 R44, R2 ;  /* 0x00000002002c7308 */ /* 0x0004e20000000800 */
[----:B-----5:R-:W-:-:S02]  /*b370*/  F2FP.F16.F32.PACK_AB R170, R52, R53 ;  /* 0x0000003534aa723e */ /* 0x020fc400000000ff */
[C---:B-1----:R-:W-:Y:S05]  /*b380*/  HMMA.16816.F32 R156, R8.reuse, R16, R64 ;  /* 0x00000010089c723c */ /* 0x042fea0000001840 */
[----:B------:R-:W1:Y:S01]  /*b390*/  MUFU.EX2 R12, R12 ;  /* 0x0000000c000c7308 */ /* 0x000e620000000800 */
[----:B----4-:R-:W-:Y:S01]  /*b3a0*/  F2FP.F16.F32.PACK_AB R4, R185, R197 ;  /* 0x000000c5b904723e */ /* 0x010fe200000000ff */
[----:B------:R-:W-:Y:S06]  /*b3b0*/  HMMA.16816.F32 R40, R8, R18, R56 ;  /* 0x000000120828723c */ /* 0x000fec0000001838 */
[C---:B------:R-:W-:Y:S01]  /*b3c0*/  HMMA.16816.F32 R144, R4.reuse, R20, R144 ;  /* 0x000000140490723c */ /* 0x040fe20000001890 */
[--C-:B--2---:R-:W-:Y:S01]  /*b3d0*/  FFMA.FTZ R2, R176, UR15, -R0.reuse ;  /* 0x0000000fb0027c23 */ /* 0x104fe20008010800 */
[----:B------:R-:W-:Y:S01]  /*b3e0*/  FFMA.FTZ R0, R177, UR15, -R0 ;  /* 0x0000000fb1007c23 */ /* 0x000fe20008010800 */
[----:B------:R-:W-:Y:S01]  /*b3f0*/  FFMA.FTZ R8, R243, R69, R182 ;  /* 0x00000045f3087223 */ /* 0x000fe200000100b6 */
[----:B------:R-:W-:Y:S01]  /*b400*/  MUFU.EX2 R13, R13 ;  /* 0x0000000d000d7308 */ /* 0x000fe20000000800 */
[----:B---3--:R-:W-:Y:S01]  /*b410*/  F2FP.F16.F32.PACK_AB R169, R44, R45 ;  /* 0x0000002d2ca9723e */ /* 0x008fe200000000ff */
[----:B------:R-:W-:Y:S01]  /*b420*/  HMMA.16816.F32 R48, R4, R22, R48 ;  /* 0x000000160430723c */ /* 0x000fe20000001830 */
[----:B-1----:R-:W-:-:S05]  /*b430*/  F2FP.F16.F32.PACK_AB R165, R12, R180 ;  /* 0x000000b40ca5723e */ /* 0x002fca00000000ff */
[----:B------:R1:W-:Y:S01]  /*b440*/  MUFU.EX2 R15, R2 ;  /* 0x00000002000f7308 */ /* 0x0003e20000000800 */
[C---:B------:R-:W-:Y:S06]  /*b450*/  HMMA.16816.F32 R32, R4.reuse, R16, R32 ;  /* 0x000000100420723c */ /* 0x040fec0000001820 */
[----:B------:R-:W-:Y:S01]  /*b460*/  HMMA.16816.F32 R28, R4, R18, R28 ;  /* 0x00000012041c723c */ /* 0x000fe2000000181c */
[----:B------:R2:W3:Y:S06]  /*b470*/  MUFU.EX2 R9, R0 ;  /* 0x0000000000097308 */ /* 0x0004ec0000000800 */
[----:B------:R-:W-:Y:S01]  /*b480*/  FADD.FTZ R4, R251, R3 ;  /* 0x00000003fb047221 */ /* 0x000fe20000010000 */
[----:B------:R-:W-:Y:S01]  /*b490*/  FADD.FTZ R3, R188, R8 ;  /* 0x00000008bc037221 */ /* 0x000fe20000010000 */
[----:B------:R-:W4:Y:S01]  /*b4a0*/  MUFU.EX2 R14, R14 ;  /* 0x0000000e000e7308 */ /* 0x000f220000000800 */
[----:B-1----:R-:W-:Y:S01]  /*b4b0*/  FFMA.FTZ R2, R244, R24, R122 ;  /* 0x00000018f4027223 */ /* 0x002fe2000001007a */
[----:B------:R-:W-:Y:S01]  /*b4c0*/  FADD.FTZ R5, R250, R4 ;  /* 0x00000004fa057221 */ /* 0x000fe20000010000 */
[----:B------:R-:W-:-:S02]  /*b4d0*/  FADD.FTZ R4, R205, R3 ;  /* 0x00000003cd047221 */ /* 0x000fc40000010000 */
[----:B------:R-:W-:Y:S02]  /*b4e0*/  FADD.FTZ R2, R121, R2 ;  /* 0x0000000279027221 */ /* 0x000fe40000010000 */
[----:B------:R-:W-:Y:S01]  /*b4f0*/  FADD.FTZ R4, R208, R4 ;  /* 0x00000004d0047221 */ /* 0x000fe20000010000 */
[----:B--2---:R-:W-:Y:S01]  /*b500*/  FFMA.FTZ R0, R245, R25, R112 ;  /* 0x00000019f5007223 */ /* 0x004fe20000010070 */
[----:B------:R-:W-:Y:S01]  /*b510*/  FADD.FTZ R3, R120, R2 ;  /* 0x0000000278037221 */ /* 0x000fe20000010000 */
[----:B---3--:R-:W-:Y:S02]  /*b520*/  F2FP.F16.F32.PACK_AB R171, R9, R15 ;  /* 0x0000000f09ab723e */ /* 0x008fe400000000ff */
[----:B------:R-:W-:Y:S01]  /*b530*/  FADD.FTZ R0, R113, R0 ;  /* 0x0000000071007221 */ /* 0x000fe20000010000 */
[----:B------:R-:W-:-:S03]  /*b540*/  FADD.FTZ R3, R123, R3 ;  /* 0x000000037b037221 */ /* 0x000fc60000010000 */
[----:B------:R-:W-:Y:S01]  /*b550*/  FADD.FTZ R2, R114, R0 ;  /* 0x0000000072027221 */ /* 0x000fe20000010000 */
[----:B------:R-:W-:Y:S01]  /*b560*/  FADD.FTZ R0, R160, R5 ;  /* 0x00000005a0007221 */ /* 0x000fe20000010000 */
[----:B----4-:R-:W-:Y:S01]  /*b570*/  F2FP.F16.F32.PACK_AB R167, R14, R13 ;  /* 0x0000000d0ea7723e */ /* 0x010fe200000000ff */
        /* <DEDUP_REMOVED lines=117> */
[C---:B------:R-:W-:Y:S06]  /*bcd0*/  HMMA.16816.F32 R148, R164.reuse, R150, R48 ;  /* 0x00000096a494723c */ /* 0x040fec0000001830 */
[----:B------:R-:W-:Y:S06]  /*bce0*/  HMMA.16816.F32 R160, R164, R36, R32 ;  /* 0x00000024a4a0723c */ /* 0x000fec0000001820 */
[-C--:B------:R-:W-:Y:S06]  /*bcf0*/  HMMA.16816.F32 R168, R168, R38.reuse, R40 ;  /* 0x00000026a8a8723c */ /* 0x080fec0000001828 */
[----:B------:R-:W-:Y:S01]  /*bd00*/  HMMA.16816.F32 R164, R164, R38, R28 ;  /* 0x00000026a4a4723c */ /* 0x000fe2000000181c */
[----:B------:R-:W-:-:S08]  /*bd10*/  NOP ;  /* 0x0000000000007918 */ /* 0x000fd00000000000 */
[----:B------:R-:W-:-:S15]  /*bd20*/  @P0 BRA `(.L_x_89) ;  /* 0x0000000000040947 */ /* 0x000fde0003800000 */
.L_x_85:
[----:B------:R-:W-:-:S12]  /*bd30*/  UIADD3 UR17, UR4, -0x1, URZ ;  /* 0xffffffff04117890 */ /* 0x000fd8000fffe03f */
.L_x_89:
[----:B------:R-:W-:-:S13]  /*bd40*/  ISETP.LE.AND P0, PT, RZ, UR17, PT ;  /* 0x00000011ff007c0c */ /* 0x000fda000bf03270 */
[----:B------:R-:W-:Y:S05]  /*bd50*/  @!P0 BRA `(.L_x_90) ;  /* 0x0000003800f48947 */ /* 0x000fea0003800000 */
[----:B------:R-:W2:Y:S01]  /*bd60*/  LDL.64 R2, [R1+0x10] ;  /* 0x0000100001027983 */ /* 0x000ea20000100a00 */
[----:B------:R-:W-:Y:S01]  /*bd70*/  ULDC UR4, c[0x0][0x2d0] ;  /* 0x0000b40000047ab9 */ /* 0x000fe20000000800 */
[----:B------:R-:W-:Y:S01]  /*bd80*/  USHF.L.U64.HI UR15, UR8, 0x6, UR9 ;  /* 0x00000006080f7899 */ /* 0x000fe20008010209 */
[----:B------:R-:W-:Y:S01]  /*bd90*/  IMAD.MOV.U32 R133, RZ, RZ, R137 ;  /* 0x000000ffff857224 */ /* 0x000fe200078e0089 */
[----:B------:R-:W-:Y:S01]  /*bda0*/  UIMAD.WIDE.U32 UR30, UR8, 0x60, URZ ;  /* 0x00000060081e78a5 */ /* 0x000fe2000f8e003f */
[----:B------:R-:W-:Y:S01]  /*bdb0*/  IMAD.MOV.U32 R135, RZ, RZ, R88 ;  /* 0x000000ffff877224 */ /* 0x000fe200078e0058 */
[----:B------:R-:W-:Y:S01]  /*bdc0*/  UIMAD UR9, UR9, 0x60, URZ ;  /* 0x00000060090978a4 */ /* 0x000fe2000f8e023f */
[----:B------:R-:W-:Y:S01]  /*bdd0*/  MOV R134, R136 ;  /* 0x0000008800867202 */ /* 0x000fe20000000f00 */
[----:B------:R-:W-:Y:S02]  /*bde0*/  UIMAD.WIDE.U32 UR32, UR10, 0x60, URZ ;  /* 0x000000600a2078a5 */ /* 0x000fe4000f8e003f */
[----:B------:R-:W-:-:S02]  /*bdf0*/  UIMAD UR19, UR11, 0x60, URZ ;  /* 0x000000600b1378a4 */ /* 0x000fc4000f8e023f */
[----:B------:R-:W-:Y:S02]  /*be00*/  USHF.L.U32 UR16, UR8, 0x6, URZ ;  /* 0x0000000608107899 */ /* 0x000fe4000800063f */
[----:B------:R-:W-:Y:S02]  /*be10*/  USHF.L.U64.HI UR8, UR10, 0x6, UR11 ;  /* 0x000000060a087899 */ /* 0x000fe4000801020b */
[----:B------:R-:W-:Y:S02]  /*be20*/  USHF.L.U32 UR11, UR10, 0x6, URZ ;  /* 0x000000060a0b7899 */ /* 0x000fe4000800063f */
[----:B------:R-:W-:Y:S02]  /*be30*/  UIADD3 UR10, UR9, UR31, URZ ;  /* 0x0000001f090a7290 */ /* 0x000fe4000fffe03f */
[----:B------:R-:W-:Y:S01]  /*be40*/  UIADD3 UR19, UR19, UR33, URZ ;  /* 0x0000002113137290 */ /* 0x000fe2000fffe03f */
[----:B------:R-:W-:Y:S01]  /*be50*/  ULDC.64 UR6, c[0x0][0x248] ;  /* 0x0000920000067ab9 */ /* 0x000fe20000000a00 */
[----:B--2---:R-:W-:Y:S01]  /*be60*/  ISETP.GE.AND P0, PT, R2, UR4, PT ;  /* 0x0000000402007c0c */ /* 0x004fe2000bf06270 */
[----:B------:R-:W-:-:S12]  /*be70*/  ULDC UR4, c[0x0][0x2ec] ;  /* 0x0000bb0000047ab9 */ /* 0x000fd80000000800 */
[----:B------:R-:W1:Y:S08]  /*be80*/  @!P0 LDC.64 R4, c[0x0][0x220] ;  /* 0x00008800ff048b82 */ /* 0x000e700000000a00 */
[----:B------:R-:W2:Y:S08]  /*be90*/  @!P0 LDC.64 R2, c[0x0][0x220] ;  /* 0x00008800ff028b82 */ /* 0x000eb00000000a00 */
[----:B------:R-:W3:Y:S01]  /*bea0*/  @!P0 LDC.64 R250, c[0x0][0x220] ;  /* 0x00008800fffa8b82 */ /* 0x000ee20000000a00 */
[----:B-1----:R1:W-:Y:S07]  /*beb0*/  @!P0 STL.64 [R1+0x8], R4 ;  /* 0x0000080401008387 */ /* 0x0023ee0000100a00 */
[----:B------:R-:W4:Y:S01]  /*bec0*/  @!P0 LDC.64 R248, c[0x0][0x220] ;  /* 0x00008800fff88b82 */ /* 0x000f220000000a00 */
[----:B--2---:R2:W-:Y:S04]  /*bed0*/  @!P0 STL.64 [R1], R2 ;  /* 0x0000000201008387 */ /* 0x0045e80000100a00 */
[----:B-1----:R-:W5:Y:S01]  /*bee0*/  LDL.LU.64 R4, [R1+0x28] ;  /* 0x0000280001047983 */ /* 0x002f620000300a00 */
[----:B--2---:R-:W-:Y:S01]  /*bef0*/  MOV R3, R138 ;  /* 0x0000008a00037202 */ /* 0x004fe20000000f00 */
[----:B-----5:R-:W-:Y:S01]  /*bf00*/  IMAD.MOV.U32 R246, RZ, RZ, R4 ;  /* 0x000000fffff67224 */ /* 0x020fe200078e0004 */
[----:B---34-:R-:W-:Y:S06]  /*bf10*/  BRA `(.L_x_91) ;  /* 0x0000000000dc7947 */ /* 0x018fec0003800000 */
.L_x_93:
[----:B------:R-:W2:Y:S01]  /*bf20*/  LDL.64 R228, [R1+0x20] ;  /* 0x0000200001e47983 */ /* 0x000ea20000100a00 */
[----:B------:R-:W1:Y:S01]  /*bf30*/  @!P0 LDC.64 R174, c[0x0][0x218] ;  /* 0x00008600ffae8b82 */ /* 0x000e620000000a00 */
[----:B------:R-:W-:Y:S02]  /*bf40*/  UIADD3 UR20, UR17, -0x1, URZ ;  /* 0xffffffff11147890 */ /* 0x000fe4000fffe03f */
[----:B------:R-:W3:Y:S02]  /*bf50*/  LDL.64 R226, [R1+0x18] ;  /* 0x0000180001e27983 */ /* 0x000ee40000100a00 */
[----:B------:R-:W-:Y:S02]  /*bf60*/  USHF.R.S32.HI UR9, URZ, 0x1f, UR20 ;  /* 0x0000001f3f097899 */ /* 0x000fe40008011414 */
[----:B------:R4:W-:Y:S01]  /*bf70*/  @P0 STS [R225+0x2000], RZ ;  /* 0x002000ffe1000388 */ /* 0x0009e20000000800 */
[----:B------:R-:W5:Y:S01]  /*bf80*/  @!P0 LDC.64 R172, c[0x0][0x218] ;  /* 0x00008600ffac8b82 */ /* 0x000f620000000a00 */
[----:B------:R-:W-:Y:S02]  /*bf90*/  UIMAD UR9, UR9, UR6, URZ ;  /* 0x00000006090972a4 */ /* 0x000fe4000f8e023f */
[----:B------:R4:W-:Y:S01]  /*bfa0*/  @P0 STS [R225+0x2004], RZ ;  /* 0x002004ffe1000388 */ /* 0x0009e20000000800 */
[----:B------:R-:W-:Y:S02]  /*bfb0*/  UIMAD.WIDE.U32 UR34, UR20, UR6, URZ ;  /* 0x00000006142272a5 */ /* 0x000fe4000f8e003f */
[----:B------:R-:W-:Y:S01]  /*bfc0*/  UIMAD UR9, UR20, UR7, UR9 ;  /* 0x00000007140972a4 */ /* 0x000fe2000f8e0209 */
[----:B------:R4:W-:Y:S01]  /*bfd0*/  @P0 STS.64 [R225+0x2008], RZ ;  /* 0x002008ffe1000388 */ /* 0x0009e20000000a00 */
[----:B------:R-:W4:Y:S02]  /*bfe0*/  @!P0 LDC.64 R178, c[0x0][0x218] ;  /* 0x00008600ffb28b82 */ /* 0x000f240000000a00 */
[----:B------:R-:W-:Y:S01]  /*bff0*/  UIADD3 UR9, UR35, UR9, URZ ;  /* 0x0000000923097290 */ /* 0x000fe2000fffe03f */
[----:B------:R-:W-:Y:S02]  /*c000*/  IMAD.U32 R0, RZ, RZ, UR34 ;  /* 0x00000022ff007e24 */ /* 0x000fe4000f8e00ff */
[----:B------:R-:W-:Y:S03]  /*c010*/  IMAD.U32 R132, RZ, RZ, UR34 ;  /* 0x00000022ff847e24 */ /* 0x000fe6000f8e00ff */
[----:B------:R-:W-:Y:S01]  /*c020*/  IMAD.U32 R2, RZ, RZ, UR9 ;  /* 0x00000009ff027e24 */ /* 0x000fe2000f8e00ff */
[----:B------:R-:W4:Y:S01]  /*c030*/  @!P0 LDC.64 R182, c[0x0][0x218] ;  /* 0x00008600ffb68b82 */ /* 0x000f220000000a00 */
[----:B--2---:R-:W-:Y:S04]  /*c040*/  LEA R0, P2, R0, R228, 0x7 ;  /* 0x000000e400007211 */ /* 0x004fe800078438ff */
[----:B-1----:R-:W-:Y:S02]  /*c050*/  @!P0 LEA R174, P6, R0, R174, 0x1 ;  /* 0x000000ae00ae8211 */ /* 0x002fe400078c08ff */
[----:B---3--:R-:W-:Y:S02]  /*c060*/  LEA.HI.X R2, R132, R227, R2, 0x7, P2 ;  /* 0x000000e384027211 */ /* 0x008fe400010f3c02 */
[C---:B------:R-:W-:Y:S02]  /*c070*/  @!P0 IADD3 R132, P4, R0.reuse, UR26, RZ ;  /* 0x0000001a00848c10 */ /* 0x040fe4000ff9e0ff */
[----:B------:R-:W-:Y:S02]  /*c080*/  @!P0 LEA.HI.X R175, R0, R175, R2, 0x1, P6 ;  /* 0x000000af00af8211 */ /* 0x000fe400030f0c02 */
[----:B-----5:R-:W-:Y:S02]  /*c090*/  @!P0 LEA R172, P5, R132, R172, 0x1 ;  /* 0x000000ac84ac8211 */ /* 0x020fe400078a08ff */
[----:B------:R-:W-:Y:S01]  /*c0a0*/  @!P0 IADD3.X R180, R2, UR25, RZ, P4, !PT ;  /* 0x0000001902b48c10 */ /* 0x000fe2000a7fe4ff */
[----:B------:R-:W-:Y:S01]  /*c0b0*/  @!PT LDS RZ, [RZ] ;  /* 0x00000000fffff984 */ /* 0x000fe20000000800 */
[----:B------:R-:W-:Y:S01]  /*c0c0*/  @!PT LDS RZ, [RZ] ;  /* 0x00000000fffff984 */ /* 0x000fe20000000800 */
[----:B------:R-:W-:Y:S01]  /*c0d0*/  @!PT LDS RZ, [RZ] ;  /* 0x00000000fffff984 */ /* 0x000fe20000000800 */
[----:B------:R1:W-:Y:S01]  /*c0e0*/  @!P0 LDGSTS.E.BYPASS.LTC128B.128 [R225+0x2000], desc[UR22][R174.64] ;  /* 0x02000000aee18fae */ /* 0x0003e2000b901d56 */
[----:B------:R-:W-:Y:S02]  /*c0f0*/  @!P0 IADD3 R137, P2, R0, UR11, RZ ;  /* 0x0000000b00898c10 */ /* 0x000fe4000ff5e0ff */
[----:B------:R-:W-:Y:S01]  /*c100*/  @!P0 LEA.HI.X R173, R132, R173, R180, 0x1, P5 ;  /* 0x000000ad84ad8211 */ /* 0x000fe200028f0cb4 */
[----:B------:R1:W-:Y:S01]  /*c110*/  @P0 STS.128 [R225+0x2800], RZ ;  /* 0x002800ffe1000388 */ /* 0x0003e20000000c00 */
[C---:B----4-:R-:W-:Y:S02]  /*c120*/  @!P0 LEA R138, P4, R137.reuse, R178, 0x1 ;  /* 0x000000b2898a8211 */ /* 0x050fe400078808ff */
        /* <DEDUP_REMOVED lines=8> */
[----:B------:R-:W-:Y:S02]  /*c1b0*/  @!P0 LEA R136, P2, R176, R182, 0x1 ;  /* 0x000000b6b0888211 */ /* 0x000fe400078408ff */
[----:B------:R-:W-:Y:S01]  /*c1c0*/  @!P0 IADD3.X R178, R2, UR19, RZ, P3, !PT ;  /* 0x0000001302b28c10 */ /* 0x000fe20009ffe4ff */
[----:B------:R-:W-:Y:S01]  /*c1d0*/  @!PT LDS RZ, [RZ] ;  /* 0x00000000fffff984 */ /* 0x000fe20000000800 */
[----:B------:R-:W-:Y:S01]  /*c1e0*/  @!PT LDS RZ, [RZ] ;  /* 0x00000000fffff984 */ /* 0x000fe20000000800 */
[----:B------:R-:W-:Y:S01]  /*c1f0*/  @!PT LDS RZ, [RZ] ;  /* 0x00000000fffff984 */ /* 0x000fe20000000800 */
[----:B------:R1:W-:Y:S03]  /*c200*/  @!P0 LDGSTS.E.BYPASS.LTC128B.128 [R225+0x3000], desc[UR22][R138.64] ;  /* 0x030000008ae18fae */ /* 0x0003e6000b901d56 */
[----:B------:R-:W-:Y:S01]  /*c210*/  @!P0 LEA.HI.X R137, R176, R183, R178, 0x1, P2 ;  /* 0x000000b7b0898211 */ /* 0x000fe200010f0cb2 */
[----:B------:R1:W-:Y:S04]  /*c220*/  @P0 STS.128 [R225+0x3800], RZ ;  /* 0x003800ffe1000388 */ /* 0x0003e80000000c00 */
[----:B------:R-:W-:Y:S01]  /*c230*/  @!PT LDS RZ, [RZ] ;  /* 0x00000000fffff984 */ /* 0x000fe20000000800 */
[----:B------:R-:W-:Y:S01]  /*c240*/  @!PT LDS RZ, [RZ] ;  /* 0x00000000fffff984 */ /* 0x000fe20000000800 */
[----:B------:R-:W-:Y:S01]  /*c250*/  @!PT LDS RZ, [RZ] ;  /* 0x00000000fffff984 */ /* 0x000fe20000000800 */
[----:B------:R1:W-:Y:S04]  /*c260*/  @!P0 LDGSTS.E.BYPASS.LTC128B.128 [R225+0x3800], desc[UR22][R136.64] ;  /* 0x0380000088e18fae */ /* 0x0003e8000b901d56 */
[----:B------:R-:W0:Y:S01]  /*c270*/  LDGDEPBAR ;  /* 0x00000000000079af */ /* 0x000e220000000000 */
[----:B------:R-:W-:Y:S05]  /*c280*/  BRA `(.L_x_92) ;  /* 0x0000001000047947 */ /* 0x000fea0003800000 */
.L_x_91:
[----:B------:R-:W2:Y:S01]  /*c290*/  LDL R8, [R1+0x8] ;  /* 0x0000080001087983 */ /* 0x000ea20000100800 */
[----:B------:R-:W-:Y:S04]  /*c2a0*/  DEPBAR.LE SB0, 0x0 ;  /* 0x000080000000791a */ /* 0x000fe80000000000 */
[----:B------:R-:W3:Y:S01]  /*c2b0*/  LDL R17, [R1+0xc] ;  /* 0x00000c0001117983 */ /* 0x000ee20000100800 */
[----:B------:R-:W-:Y:S01]  /*c2c0*/  USHF.R.S32.HI UR20, URZ, 0x1f, UR17 ;  /* 0x0000001f3f147899 */ /* 0x000fe20008011411 */
[----:B------:R-:W-:Y:S01]  /*c2d0*/  IMAD.U32 R4, RZ, RZ, UR17 ;  /* 0x00000011ff047e24 */ /* 0x000fe2000f8e00ff */
[----:B------:R-:W-:Y:S01]  /*c2e0*/  UIMAD UR9, UR21, UR17, URZ ;  /* 0x00000011150972a4 */ /* 0x000fe2000f8e023f */
[----:B------:R-:W4:Y:S02]  /*c2f0*/  LDL R6, [R1] ;  /* 0x0000000001067983 */ /* 0x000f240000100800 */
[----:B------:R-:W-:Y:S01]  /*c300*/  IMAD.WIDE.U32 R4, R4, UR28, R246 ;  /* 0x0000001c04047c25 */ /* 0x000fe2000f8e00f6 */
[----:B------:R-:W-:Y:S01]  /*c310*/  UIMAD UR9, UR20, UR28, UR9 ;  /* 0x0000001c140972a4 */ /* 0x000fe2000f8e0209 */
[----:B------:R-:W5:Y:S01]  /*c320*/  LDL R16, [R1+0x4] ;  /* 0x0000040001107983 */ /* 0x000f620000100800 */
[----:B------:R-:W-:Y:S04]  /*c330*/  BAR.SYNC.DEFER_BLOCKING 0x0 ;  /* 0x0000000000007b1d */ /* 0x000fe80000010000 */
[----:B------:R-:W-:Y:S01]  /*c340*/  VIADD R0, R5, UR9 ;  /* 0x0000000905007c36 */ /* 0x000fe20008000000 */
[C---:B------:R-:W-:Y:S02]  /*c350*/  @!P0 IADD3 R2, P3, R4.reuse, UR27, RZ ;  /* 0x0000001b04028c10 */ /* 0x040fe4000ff7e0ff */
[----:B------:R-:W-:Y:S02]  /*c360*/  @!P0 IADD3 R5, P2, R4, UR16, RZ ;  /* 0x0000001004058c10 */ /* 0x000fe4000ff5e0ff */
[C---:B------:R-:W-:Y:S02]  /*c370*/  @!P0 IADD3.X R9, R0.reuse, UR18, RZ, P3, !PT ;  /* 0x0000001200098c10 */ /* 0x040fe40009ffe4ff */
[----:B------:R-:W-:Y:S02]  /*c380*/  @!P0 IADD3.X R14, R0, UR15, RZ, P2, !PT ;  /* 0x0000000f000e8c10 */ /* 0x000fe400097fe4ff */
[----:B------:R-:W-:Y:S04]  /*c390*/  @!P0 IADD3 R7, P1, R4, UR30, RZ ;  /* 0x0000001e04078c10 */ /* 0x000fe8000ff3e0ff */
[----:B------:R-:W-:Y:S01]  /*c3a0*/  @!P0 IADD3.X R15, R0, UR10, RZ, P1, !PT ;  /* 0x0000000a000f8c10 */ /* 0x000fe20008ffe4ff */
[----:B------:R-:W-:Y:S06]  /*c3b0*/  @P0 STS.64 [R225+0x4008], RZ ;  /* 0x004008ffe1000388 */ /* 0x000fec0000000a00 */
[----:B------:R-:W-:Y:S04]  /*c3c0*/  @P0 STS [R225+0x4000], RZ ;  /* 0x004000ffe1000388 */ /* 0x000fe80000000800 */
[----:B------:R-:W-:Y:S01]  /*c3d0*/  @P0 STS [R225+0x4004], RZ ;  /* 0x004004ffe1000388 */ /* 0x000fe20000000800 */
[C---:B--2---:R-:W-:Y:S02]  /*c3e0*/  @!P0 LEA R12, P4, R4.reuse, R8, 0x1 ;  /* 0x00000008040c8211 */ /* 0x044fe400078808ff */
[----:B------:R-:W-:Y:S02]  /*c3f0*/  @!P0 LEA R8, P2, R5, R250, 0x1 ;  /* 0x000000fa05088211 */ /* 0x000fe400078408ff */
[----:B---3--:R-:W-:Y:S02]  /*c400*/  @!P0 LEA.HI.X R13, R4, R17, R0, 0x1, P4 ;  /* 0x00000011040d8211 */ /* 0x008fe400020f0c00 */
[C---:B----4-:R-:W-:Y:S03]  /*c410*/  @!P0 LEA R10, P3, R2.reuse, R6, 0x1 ;  /* 0x00000006020a8211 */ /* 0x050fe600078608ff */
[----:B------:R-:W-:Y:S01]  /*c420*/  @!PT LDS RZ, [RZ] ;  /* 0x00000000fffff984 */ /* 0x000fe20000000800 */
[----:B------:R-:W-:Y:S01]  /*c430*/  @!PT LDS RZ, [RZ] ;  /* 0x00000000fffff984 */ /* 0x000fe20000000800 */
[----:B------:R-:W-:Y:S01]  /*c440*/  @!PT LDS RZ, [RZ] ;  /* 0x00000000fffff984 */ /* 0x000fe20000000800 */
[----:B------:R-:W-:Y:S01]  /*c450*/  @!P0 LDGSTS.E.BYPASS.LTC128B.128 [R225+0x4000], desc[UR22][R12.64] ;  /* 0x040000000ce18fae */ /* 0x000fe2000b901d56 */
[----:B------:R-:W-:Y:S02]  /*c460*/  @!P0 LEA R6, P1, R7, R248, 0x1 ;  /* 0x000000f807068211 */ /* 0x000fe400078208ff */
[----:B-----5:R-:W-:Y:S02]  /*c470*/  @!P0 LEA.HI.X R11, R2, R16, R9, 0x1, P3 ;  /* 0x00000010020b8211 */ /* 0x020fe400018f0c09 */
[----:B------:R-:W-:Y:S02]  /*c480*/  @!P0 LEA.HI.X R9, R5, R251, R14, 0x1, P2 ;  /* 0x000000fb05098211 */ /* 0x000fe400010f0c0e */
[----:B------:R-:W-:Y:S01]  /*c490*/  @!P0 LEA.HI.X R7, R7, R249, R15, 0x1, P1 ;  /* 0x000000f907078211 */ /* 0x000fe200008f0c0f */
[----:B------:R-:W-:Y:S01]  /*c4a0*/  @P0 STS.128 [R225+0x4800], RZ ;  /* 0x004800ffe1000388 */ /* 0x000fe20000000c00 */
[----:B------:R-:W-:Y:S07]  /*c4b0*/  ISETP.LT.AND P1, PT, RZ, UR17, PT ;  /* 0x00000011ff007c0c */ /* 0x000fee000bf21270 */
[----:B------:R-:W-:Y:S01]  /*c4c0*/  @!PT LDS RZ, [RZ] ;  /* 0x00000000fffff984 */ /* 0x000fe20000000800 */
[----:B------:R-:W-:Y:S01]  /*c4d0*/  @!PT LDS RZ, [RZ] ;  /* 0x00000000fffff984 */ /* 0x000fe20000000800 */
[----:B------:R-:W-:Y:S01]  /*c4e0*/  @!PT LDS RZ, [RZ] ;  /* 0x00000000fffff984 */ /* 0x000fe20000000800 */
[----:B------:R-:W-:Y:S08]  /*c4f0*/  @!P0 LDGSTS.E.BYPASS.LTC128B.128 [R225+0x4800], desc[UR22][R10.64] ;  /* 0x048000000ae18fae */ /* 0x000ff0000b901d56 */
[----:B------:R-:W-:Y:S08]  /*c500*/  @P0 STS.128 [R225+0x5000], RZ ;  /* 0x005000ffe1000388 */ /* 0x000ff00000000c00 */
        /* <DEDUP_REMOVED lines=8> */
[----:B------:R1:W-:Y:S08]  /*c590*/  @!P0 LDGSTS.E.BYPASS.LTC128B.128 [R225+0x5800], desc[UR22][R6.64] ;  /* 0x0580000006e18fae */ /* 0x0003f0000b901d56 */
        /* <DEDUP_REMOVED lines=208> */
.L_x_92:
[----:B-1----:R-:W-:Y:S01]  /*d2a0*/  SHFL.BFLY PT, R138, R177, 0x2, 0x1f ;  /* 0x0c401f00b18a7f89 */ /* 0x002fe200000e0000 */
[----:B------:R-:W-:Y:S01]  /*d2b0*/  FMNMX.FTZ R136, R131, R184, !PT ;  /* 0x000000b883887209 */ /* 0x000fe20007810000 */
[----:B------:R-:W-:Y:S01]  /*d2c0*/  UIADD3 UR17, UR17, -0x1, URZ ;  /* 0xffffffff11117890 */ /* 0x000fe2000fffe03f */
[----:B------:R-:W-:Y:S02]  /*d2d0*/  FMNMX.FTZ R0, R122, R185, !PT ;  /* 0x000000b97a007209 */ /* 0x000fe40007810000 */
[----:B------:R-:W-:Y:S03]  /*d2e0*/  FMNMX.FTZ R2, R121, R181, !PT ;  /* 0x000000b579027209 */ /* 0x000fe60007810000 */
[----:B------:R-:W-:Y:S01]  /*d2f0*/  SHFL.BFLY PT, R139, R136, 0x2, 0x1f ;  /* 0x0c401f00888b7f89 */ /* 0x000fe200000e0000 */
[----:B------:R-:W-:Y:S02]  /*d300*/  FMNMX.FTZ R0, R123, R0, !PT ;  /* 0x000000007b007209 */ /* 0x000fe40007810000 */
[----:B------:R-:W-:Y:S02]  /*d310*/  FMNMX.FTZ R2, R124, R2, !PT ;  /* 0x000000027c027209 */ /* 0x000fe40007810000 */
[----:B------:R-:W-:Y:S02]  /*d320*/  FMNMX.FTZ R0, R126, R0, !PT ;  /* 0x000000007e007209 */ /* 0x000fe40007810000 */
[----:B------:R-:W-:Y:S02]  /*d330*/  FMNMX.FTZ R132, R125, R2, !PT ;  /* 0x000000027d847209 */ /* 0x000fe40007810000 */
[----:B------:R-:W-:Y:S03]  /*d340*/  FMNMX.FTZ R0, R127, R0, !PT ;  /* 0x000000007f007209 */ /* 0x000fe60007810000 */
        /* <DEDUP_REMOVED lines=606> */
.L_x_90:
[----:B------:R-:W1:Y:S01]  /*f930*/  S2R R37, SR_TID.X ;  /* 0x0000000000257919 */ /* 0x000e620000002100 */
[----:B------:R-:W2:Y:S01]  /*f940*/  S2UR UR8, SR_CgaCtaId ;  /* 0x00000000000879c3 */ /* 0x000ea20000008800 */
[----:B------:R-:W-:Y:S01]  /*f950*/  UISETP.NE.AND UP0, UPT, UR12, -0x1, UPT ;  /* 0xffffffff0c00788c */ /* 0x000fe2000bf05270 */
[----:B------:R-:W3:Y:S01]  /*f960*/  SHFL.BFLY PT, R0, R242, 0x2, 0x1f ;  /* 0x0c401f00f2007f89 */ /* 0x000ee200000e0000 */
[----:B------:R-:W-:-:S03]  /*f970*/  UMOV UR4, 0x400 ;  /* 0x0000040000047882 */ /* 0x000fc60000000000 */
[----:B------:R-:W4:Y:S01]  /*f980*/  SHFL.BFLY PT, R4, R243, 0x2, 0x1f ;  /* 0x0c401f00f3047f89 */ /* 0x000f2200000e0000 */
[----:B------:R-:W-:-:S03]  /*f990*/  PLOP3.LUT P0, PT, PT, PT, UP0, 0x80, 0x0 ;  /* 0x000000000000781c */ /* 0x000fc60003f0f008 */
[----:B------:R-:W5:Y:S02]  /*f9a0*/  SHFL.BFLY PT, R5, R244, 0x2, 0x1f ;  /* 0x0c401f00f4057f89 */ /* 0x000f6400000e0000 */
[----:B------:R-:W-:Y:S02]  /*f9b0*/  @UP0 ULDC.64 UR6, c[0x0][0x298] ;  /* 0x0000a60000060ab9 */ /* 0x000fe40000000a00 */
[----:B------:R-:W-:Y:S01]  /*f9c0*/  @UP0 UIMAD.WIDE.U32 UR10, UR12, UR6, URZ ;  /* 0x000000060c0a02a5 */ /* 0x000fe2000f8e003f */
[----:B------:R-:W5:Y:S06]  /*f9d0*/  SHFL.BFLY PT, R6, R245, 0x2, 0x1f ;  /* 0x0c401f00f5067f89 */ /* 0x000f6c00000e0000 */
[----:B------:R-:W-:Y:S01]  /*f9e0*/  @UP0 UMOV UR6, UR10 ;  /* 0x0000000a00060c82 */ /* 0x000fe20008000000 */
[----:B--2---:R-:W-:-:S02]  /*f9f0*/  ULEA UR8, UR8, UR4, 0x18 ;  /* 0x0000000408087291 */ /* 0x004fc4000f8ec03f */
[----:B------:R-:W-:Y:S01]  /*fa00*/  @UP0 UIMAD UR4, UR12, UR7, UR11 ;  /* 0x000000070c0402a4 */ /* 0x000fe2000f8e020b */
[----:B---3--:R-:W-:Y:S01]  /*fa10*/  FADD.FTZ R0, R0, R242 ;  /* 0x000000f200007221 */ /* 0x008fe20000010000 */
[----:B-1----:R-:W-:-:S04]  /*fa20*/  SHF.R.S32.HI R31, RZ, 0x1f, R37 ;  /* 0x0000001fff1f7819 */ /* 0x002fc80000011425 */
[----:B------:R-:W1:Y:S01]  /*fa30*/  SHFL.BFLY PT, R7, R0, 0x1, 0x1f ;  /* 0x0c201f0000077f89 */ /* 0x000e6200000e0000 */
[----:B----4-:R-:W-:Y:S01]  /*fa40*/  FADD.FTZ R4, R4, R243 ;  /* 0x000000f304047221 */ /* 0x010fe20000010000 */
[-C--:B------:R-:W-:Y:S01]  /*fa50*/  LEA.HI R30, R31, R37.reuse, RZ, 0x2 ;  /* 0x000000251f1e7211 */ /* 0x080fe200078f10ff */
[----:B-----5:R-:W-:Y:S01]  /*fa60*/  FADD.FTZ R5, R5, R244 ;  /* 0x000000f405057221 */ /* 0x020fe20000010000 */
[----:B------:R-:W-:Y:S02]  /*fa70*/  LEA.HI R31, R31, R37, RZ, 0x5 ;  /* 0x000000251f1f7211 */ /* 0x000fe400078f28ff */
[----:B------:R-:W2:Y:S01]  /*fa80*/  SHFL.BFLY PT, R27, R4, 0x1, 0x1f ;  /* 0x0c201f00041b7f89 */ /* 0x000ea200000e0000 */
[----:B------:R-:W-:Y:S01]  /*fa90*/  SHF.R.S32.HI R36, RZ, 0x2, R30 ;  /* 0x00000002ff247819 */ /* 0x000fe2000001141e */
[----:B------:R-:W-:Y:S01]  /*faa0*/  FADD.FTZ R6, R6, R245 ;  /* 0x000000f506067221 */ /* 0x000fe20000010000 */
[----:B------:R-:W-:Y:S01]  /*fab0*/  SHF.R.S32.HI R29, RZ, 0x5, R31 ;  /* 0x00000005ff1d7819 */ /* 0x000fe2000001141f */
[----:B------:R3:W4:Y:S01]  /*fac0*/  SHFL.BFLY PT, R21, R5, 0x1, 0x1f ;  /* 0x0c201f0005157f89 */ /* 0x00072200000e0000 */
[----:B------:R-:W-:-:S03]  /*fad0*/  SHF.R.S32.HI R2, RZ, 0x1f, R36 ;  /* 0x0000001fff027819 */ /* 0x000fc60000011424 */
[----:B------:R3:W3:Y:S01]  /*fae0*/  SHFL.BFLY PT, R26, R6, 0x1, 0x1f ;  /* 0x0c201f00061a7f89 */ /* 0x0006e200000e0000 */
[----:B------:R-:W-:-:S04]  /*faf0*/  LEA.HI R2, R2, R36, RZ, 0x3 ;  /* 0x0000002402027211 */ /* 0x000fc800078f18ff */
[----:B------:R-:W-:-:S05]  /*fb00*/  LOP3.LUT R2, R2, 0xfffffff8, RZ, 0xc0, !PT ;  /* 0xfffffff802027812 */ /* 0x000fca00078ec0ff */
[----:B------:R-:W-:Y:S02]  /*fb10*/  IMAD.IADD R3, R36, 0x1, -R2 ;  /* 0x0000000124037824 */ /* 0x000fe400078e0a02 */
[----:B-1----:R-:W-:Y:S01]  /*fb20*/  FADD.FTZ R28, R0, R7 ;  /* 0x00000007001c7221 */ /* 0x002fe20000010000 */
[----:B------:R-:W-:Y:S02]  /*fb30*/  LOP3.LUT R7, R30, 0xfffffffc, RZ, 0xc0, !PT ;  /* 0xfffffffc1e077812 */ /* 0x000fe400078ec0ff */
[----:B------:R-:W-:Y:S01]  /*fb40*/  LEA.HI R2, R3, R3, RZ, 0x1 ;  /* 0x0000000303027211 */ /* 0x000fe200078f08ff */
[----:B--2---:R-:W-:-:S03]  /*fb50*/  FADD.FTZ R27, R4, R27 ;  /* 0x0000001b041b7221 */ /* 0x004fc60000010000 */
[----:B------:R-:W-:Y:S02]  /*fb60*/  SHF.R.S32.HI R0, RZ, 0x1, R2 ;  /* 0x00000001ff007819 */ /* 0x000fe40000011402 */
[----:B------:R-:W-:Y:S01]  /*fb70*/  LOP3.LUT R8, R2, 0x3fffffe, RZ, 0xc0, !PT ;  /* 0x03fffffe02087812 */ /* 0x000fe200078ec0ff */
[----:B------:R-:W-:Y:S02]  /*fb80*/  IMAD.IADD R2, R37, 0x1, -R7 ;  /* 0x0000000125027824 */ /* 0x000fe400078e0a07 */
[----:B------:R-:W-:Y:S02]  /*fb90*/  IMAD.SHL.U32 R4, R0, 0x40, RZ ;  /* 0x0000004000047824 */ /* 0x000fe400078e00ff */
[----:B------:R-:W-:Y:S02]  /*fba0*/  IMAD.IADD R3, R3, 0x1, -R8 ;  /* 0x0000000103037824 */ /* 0x000fe400078e0a08 */
[----:B------:R-:W-:Y:S01]  /*fbb0*/  IMAD R2, R29, 0x100, R2 ;  /* 0x000001001d027824 */ /* 0x000fe200078e0202 */
[----:B------:R-:W-:-:S03]  /*fbc0*/  LOP3.LUT R4, R4, 0xc0, RZ, 0xc0, !PT ;  /* 0x000000c004047812 */ /* 0x000fc600078ec0ff */
[----:B------:R-:W-:Y:S01]  /*fbd0*/  IMAD R2, R3, 0x10, R2 ;  /* 0x0000001003027824 */ /* 0x000fe200078e0202 */
[----:B------:R-:W-:-:S05]  /*fbe0*/  LEA.HI R3, R4, R4, RZ, 0x1d ;  /* 0x0000000404037211 */ /* 0x000fca00078fe8ff */
[----:B------:R-:W-:Y:S01]  /*fbf0*/  IMAD.U32 R2, R2, 0x2, R3 ;  /* 0x0000000202027824 */ /* 0x000fe200078e0003 */
[----:B------:R-:W-:-:S04]  /*fc00*/  LOP3.LUT R3, R0, 0x1, RZ, 0xc0, !PT ;  /* 0x0000000100037812 */ /* 0x000fc800078ec0ff */
[----:B------:R-:W-:Y:S01]  /*fc10*/  LEA R15, R2, UR8, 0x1 ;  /* 0x00000008020f7c11 */ /* 0x000fe2000f8e08ff */
[----:B---34-:R-:W-:Y:S06]  /*fc20*/  @P0 BRA `(.L_x_94) ;  /* 0x0000000000200947 */ /* 0x018fec0003800000 */
[----:B------:R-:W1:Y:S01]  /*fc30*/  S2UR UR8, SR_CTAID.Y ;  /* 0x00000000000879c3 */ /* 0x000e620000002600 */
[----:B------:R-:W-:Y:S01]  /*fc40*/  ULDC.64 UR6, c[0x0][0x290] ;  /* 0x0000a40000067ab9 */ /* 0x000fe20000000a00 */
[----:B-1----:R-:W-:Y:S02]  /*fc50*/  USHF.R.S32.HI UR4, URZ, 0x1f, UR8 ;  /* 0x0000001f3f047899 */ /* 0x002fe40008011408 */
[----:B------:R-:W-:Y:S02]  /*fc60*/  UIMAD.WIDE.U32 UR10, UR8, UR6, URZ ;  /* 0x00000006080a72a5 */ /* 0x000fe4000f8e003f */
[----:B------:R-:W-:-:S04]  /*fc70*/  UIMAD UR4, UR4, UR6, URZ ;  /* 0x00000006040472a4 */ /* 0x000fc8000f8e023f */
[----:B------:R-:W-:Y:S01]  /*fc80*/  UIMAD UR4, UR8, UR7, UR4 ;  /* 0x00000007080472a4 */ /* 0x000fe2000f8e0204 */
[----:B------:R-:W-:-:S03]  /*fc90*/  UMOV UR6, UR10 ;  /* 0x0000000a00067c82 */ /* 0x000fc60008000000 */
[----:B------:R-:W-:-:S12]  /*fca0*/  UIADD3 UR4, UR11, UR4, URZ ;  /* 0x000000040b047290 */ /* 0x000fd8000fffe03f */
.L_x_94:
[----:B------:R-:W-:Y:S01]  /*fcb0*/  ULDC.U8 UR7, c[0x0][0x3d8] ;  /* 0x0000f60000077ab9 */ /* 0x000fe20000000000 */
[----:B------:R-:W-:Y:S01]  /*fcc0*/  ULDC.U8 UR9, c[0x0][0x3d9] ;  /* 0x0000f64000097ab9 */ /* 0x000fe20000000000 */
[----:B------:R-:W-:Y:S01]  /*fcd0*/  ISETP.NE.AND P2, PT, RZ, UR7, PT ;  /* 0x00000007ff007c0c */ /* 0x000fe2000bf45270 */
[----:B------:R-:W-:Y:S01]  /*fce0*/  FADD.FTZ R21, R5, R21 ;  /* 0x0000001505157221 */ /* 0x000fe20000010000 */
[----:B------:R-:W-:Y:S01]  /*fcf0*/  ISETP.NE.U32.AND P3, PT, R3, 0x1, PT ;  /* 0x000000010300780c */ /* 0x000fe20003f65070 */
[----:B------:R-:W-:Y:S01]  /*fd00*/  IMAD.MOV.U32 R3, RZ, RZ, 0x3f800000 ;  /* 0x3f800000ff037424 */ /* 0x000fe200078e00ff */
[----:B------:R-:W-:Y:S01]  /*fd10*/  ISETP.NE.OR P1, PT, RZ, UR9, !P2 ;  /* 0x00000009ff007c0c */ /* 0x000fe2000d725670 */
[----:B------:R-:W-:Y:S01]  /*fd20*/  IMAD.MOV.U32 R22, RZ, RZ, 0x10 ;  /* 0x00000010ff167424 */ /* 0x000fe200078e00ff */
[----:B------:R-:W-:Y:S02]  /*fd30*/  LOP3.LUT P0, RZ, R0, 0x2, RZ, 0xc0, !PT ;  /* 0x0000000200ff7812 */ /* 0x000fe4000780c0ff */
[----:B------:R-:W-:-:S02]  /*fd40*/  CS2R R24, SRZ ;  /* 0x0000000000187805 */ /* 0x000fc4000001ff00 */
[----:B------:R-:W-:Y:S02]  /*fd50*/  FSETP.NE.FTZ.AND P5, PT, R28, RZ, PT ;  /* 0x000000ff1c00720b */ /* 0x000fe40003fb5000 */
[----:B------:R-:W-:Y:S02]  /*fd60*/  FSETP.NE.FTZ.AND P4, PT, R27, RZ, PT ;  /* 0x000000ff1b00720b */ /* 0x000fe40003f95000 */
[----:B------:R-:W-:-:S03]  /*fd70*/  PLOP3.LUT P6, PT, PT, PT, PT, 0x8, 0x0 ;  /* 0x000000000000781c */ /* 0x000fc60003fce170 */
[----:B------:R-:W-:Y:S10]  /*fd80*/  @P1 BRA `(.L_x_95) ;  /* 0x0000000000201947 */ /* 0x000ff40003800000 */
[----:B------:R-:W1:Y:S01]  /*fd90*/  S2UR UR7, SR_CTAID.Y ;  /* 0x00000000000779c3 */ /* 0x000e620000002600 */
[----:B------:R-:W-:Y:S01]  /*fda0*/  ULDC UR8, c[0x0][0x2c4] ;  /* 0x0000b10000087ab9 */ /* 0x000fe20000000800 */
[----:B------:R-:W-:Y:S01]  /*fdb0*/  PLOP3.LUT P6, PT, PT, PT, PT, 0x80, 0x0 ;  /* 0x000000000000781c */ /* 0x000fe20003fcf070 */
[----:B-1----:R-:W-:-:S04]  /*fdc0*/  UIMAD UR7, UR7, UR8, URZ ;  /* 0x00000008070772a4 */ /* 0x002fc8000f8e023f */
[----:B------:R-:W-:-:S04]  /*fdd0*/  USEL UR12, UR7, UR12, !UP0 ;  /* 0x0000000c070c7287 */ /* 0x000fc8000c000000 */
[----:B------:R-:W-:Y:S02]  /*fde0*/  USHF.R.S32.HI UR7, URZ, 0x1f, UR12 ;  /* 0x0000001f3f077899 */ /* 0x000fe4000801140c */
[----:B------:R-:W-:-:S04]  /*fdf0*/  IMAD.U32 R24, RZ, RZ, UR12 ;  /* 0x0000000cff187e24 */ /* 0x000fc8000f8e00ff */
[----:B------:R-:W-:-:S07]  /*fe00*/  MOV R25, UR7 ;  /* 0x0000000700197c02 */ /* 0x000fce0008000f00 */
.L_x_95:
[----:B------:R-:W-:Y:S01]  /*fe10*/  ISETP.NE.AND P1, PT, RZ, UR9, PT ;  /* 0x00000009ff007c0c */ /* 0x000fe2000bf25270 */
[----:B------:R-:W-:Y:S01]  /*fe20*/  FADD.FTZ R26, R6, R26 ;  /* 0x0000001a061a7221 */ /* 0x000fe20000010000 */
[C---:B------:R-:W-:Y:S01]  /*fe30*/  IADD3 R19, R15.reuse, 0x20, RZ ;  /* 0x000000200f137810 */ /* 0x040fe20007ffe0ff */
[----:B------:R-:W1:Y:S01]  /*fe40*/  @P5 MUFU.RCP R3, R28 ;  /* 0x0000001c00035308 */ /* 0x000e620000001000 */
[----:B------:R-:W-:Y:S01]  /*fe50*/  @P0 IADD3 R19, R15, -0x20, RZ ;  /* 0xffffffe00f130810 */ /* 0x000fe20007ffe0ff */
[----:B------:R-:W2:Y:S01]  /*fe60*/  S2R R39, SR_CTAID.Y ;  /* 0x0000000000277919 */ /* 0x000ea20000002600 */
[----:B------:R-:W-:Y:S01]  /*fe70*/  PLOP3.LUT P0, PT, PT, PT, PT, 0x8, 0x0 ;  /* 0x000000000000781c */ /* 0x000fe20003f0e170 */
[----:B------:R-:W3:Y:S01]  /*fe80*/  S2UR UR7, SR_CTAID.X ;  /* 0x00000000000779c3 */ /* 0x000ee20000002500 */
[----:B------:R-:W-:Y:S01]  /*fe90*/  SEL R22, R22, 0xfffffff0, P3 ;  /* 0xfffffff016167807 */ /* 0x000fe20001800000 */
[----:B------:R-:W4:Y:S01]  /*fea0*/  S2R R38, SR_CTAID.Z ;  /* 0x0000000000267919 */ /* 0x000f220000002700 */
[----:B------:R-:W-:Y:S01]  /*feb0*/  FSETP.NE.FTZ.AND P3, PT, R21, RZ, PT ;  /* 0x000000ff1500720b */ /* 0x000fe20003f75000 */
[----:B------:R-:W-:Y:S01]  /*fec0*/  BSSY B0, `(.L_x_96) ;  /* 0x00000ab000007945 */ /* 0x000fe20003800000 */
[----:B------:R-:W-:-:S02]  /*fed0*/  MOV R4, 0x3f800000 ;  /* 0x3f80000000047802 */ /* 0x000fc40000000f00 */
[----:B------:R-:W-:Y:S01]  /*fee0*/  @!P1 PLOP3.LUT P0, PT, P2, PT, PT, 0x80, 0x0 ;  /* 0x000000000000981c */ /* 0x000fe2000170f070 */
[----:B------:R-:W5:Y:S01]  /*fef0*/  @!P1 LDC R7, c[0x0][0x2c4] ;  /* 0x0000b100ff079b82 */ /* 0x000f620000000800 */
[----:B------:R-:W-:Y:S02]  /*ff00*/  FSETP.NE.FTZ.AND P2, PT, R26, RZ, PT ;  /* 0x000000ff1a00720b */ /* 0x000fe40003f55000 */
[----:B------:R-:W-:Y:S01]  /*ff10*/  MOV R0, 0x3f800000 ;  /* 0x3f80000000007802 */ /* 0x000fe20000000f00 */
[----:B------:R-:W3:Y:S01]  /*ff20*/  @P4 MUFU.RCP R4, R27 ;  /* 0x0000001b00044308 */ /* 0x000ee20000001000 */
[----:B------:R-:W-:Y:S01]  /*ff30*/  MOV R2, 0x3f800000 ;  /* 0x3f80000000027802 */ /* 0x000fe20000000f00 */
[C---:B-1----:R-:W-:Y:S01]  /*ff40*/  FMUL.FTZ R144, R3.reuse, R144 ;  /* 0x0000009003907220 */ /* 0x042fe20000410000 */
[C---:B------:R-:W-:Y:S01]  /*ff50*/  FMUL.FTZ R9, R3.reuse, R145 ;  /* 0x0000009103097220 */ /* 0x040fe20000410000 */
[C---:B------:R-:W-:Y:S01]  /*ff60*/  FMUL.FTZ R148, R3.reuse, R148 ;  /* 0x0000009403947220 */ /* 0x040fe20000410000 */
[C---:B------:R-:W-:Y:S01]  /*ff70*/  FMUL.FTZ R149, R3.reuse, R149 ;  /* 0x0000009503957220 */ /* 0x040fe20000410000 */
[C---:B------:R-:W-:Y:S01]  /*ff80*/  FMUL.FTZ R160, R3.reuse, R160 ;  /* 0x000000a003a07220 */ /* 0x040fe20000410000 */
[C---:B------:R-:W-:Y:S01]  /*ff90*/  FMUL.FTZ R14, R3.reuse, R161 ;  /* 0x000000a1030e7220 */ /* 0x040fe20000410000 */
[----:B------:R-:W1:Y:S01]  /*ffa0*/  @P3 MUFU.RCP R0, R21 ;  /* 0x0000001500003308 */ /* 0x000e620000001000 */
[C---:B------:R-:W-:Y:S01]  /*ffb0*/  FMUL.FTZ R164, R3.reuse, R164 ;  /* 0x000000a403a47220 */ /* 0x040fe20000410000 */
[----:B------:R-:W-:Y:S01]  /*ffc0*/  FMUL.FTZ R11, R3, R165 ;  /* 0x000000a5030b7220 */ /* 0x000fe20000410000 */
[----:B------:R-:W-:-:S02]  /*ffd0*/  F2FP.F16.F32.PACK_AB R9, R9, R144 ;  /* 0x000000900909723e */ /* 0x000fc400000000ff */
[----:B------:R-:W-:Y:S02]  /*ffe0*/  F2FP.F16.F32.PACK_AB R14, R14, R160 ;  /* 0x000000a00e0e723e */ /* 0x000fe400000000ff */
[----:B------:R-:W-:Y:S01]  /*fff0*/  F2FP.F16.F32.PACK_AB R11, R11, R164 ;  /* 0x000000a40b0b723e */ /* 0x000fe200000000ff */
[----:B------:R-:W2:Y:S01]  /*10000*/  @P2 MUFU.RCP R2, R26 ;  /* 0x0000001a00022308 */ /* 0x000ea20000001000 */
        /* <DEDUP_REMOVED lines=12> */
[----:B------:R-:W-:Y:S01]  /*100d0*/  F2FP.F16.F32.PACK_AB R8, R8, R146 ;  /* 0x000000920808723e */ /* 0x000fe200000000ff */
[C---:B------:R-:W-:Y:S01]  /*100e0*/  FMUL.FTZ R156, R0.reuse, R156 ;  /* 0x0000009c009c7220 */ /* 0x040fe20000410000 */
[----:B------:R-:W-:Y:S01]  /*100f0*/  F2FP.F16.F32.PACK_AB R4, R149, R148 ;  /* 0x000000949504723e */ /* 0x000fe200000000ff */
[----:B------:R-:W-:Y:S01]  /*10100*/  FMUL.FTZ R12, R0, R157 ;  /* 0x0000009d000c7220 */ /* 0x000fe20000410000 */
        /* <DEDUP_REMOVED lines=8> */
[----:B------:R-:W-:Y:S01]  /*10190*/  F2FP.F16.F32.PACK_AB R3, R3, R150 ;  /* 0x000000960303723e */ /* 0x000fe200000000ff */
[C---:B------:R-:W-:Y:S01]  /*101a0*/  FMUL.FTZ R168, R0.reuse, R168 ;  /* 0x000000a800a87220 */ /* 0x040fe20000410000 */
[----:B------:R-:W-:Y:S01]  /*101b0*/  IADD3 R2, R15, R22, RZ ;  /* 0x000000160f027210 */ /* 0x000fe20007ffe0ff */
[----:B------:R-:W-:Y:S01]  /*101c0*/  FMUL.FTZ R18, R0, R169 ;  /* 0x000000a900127220 */ /* 0x000fe20000410000 */
[----:B------:R-:W-:Y:S01]  /*101d0*/  F2FP.F16.F32.PACK_AB R6, R6, R140 ;  /* 0x0000008c0606723e */ /* 0x000fe200000000ff */
[----:B------:R1:W-:Y:S01]  /*101e0*/  STS [R15], R9 ;  /* 0x000000090f007388 */ /* 0x0003e20000000800 */
[----:B------:R-:W-:Y:S01]  /*101f0*/  F2FP.F16.F32.PACK_AB R5, R143, R5 ;  /* 0x000000058f05723e */ /* 0x000fe200000000ff */
[----:B-----5:R-:W2:Y:S01]  /*10200*/  @P0 LDC R7, c[0x0][0x2e4] ;  /* 0x0000b900ff070b82 */ /* 0x020ea20000000800 */
[----:B------:R-:W-:Y:S01]  /*10210*/  F2FP.F16.F32.PACK_AB R0, R153, R152 ;  /* 0x000000989900723e */ /* 0x000fe200000000ff */
[----:B------:R3:W-:Y:S01]  /*10220*/  STS [R15+0x200], R8 ;  /* 0x000200080f007388 */ /* 0x0007e20000000800 */
[----:B------:R-:W-:-:S02]  /*10230*/  F2FP.F16.F32.PACK_AB R16, R155, R16 ;  /* 0x000000109b10723e */ /* 0x000fc400000000ff */
[----:B------:R-:W-:Y:S01]  /*10240*/  F2FP.F16.F32.PACK_AB R13, R13, R162 ;  /* 0x000000a20d0d723e */ /* 0x000fe200000000ff */
[----:B------:R5:W-:Y:S01]  /*10250*/  STS [R2], R4 ;  /* 0x0000000402007388 */ /* 0x000be20000000800 */
[----:B------:R-:W-:Y:S02]  /*10260*/  F2FP.F16.F32.PACK_AB R10, R10, R166 ;  /* 0x000000a60a0a723e */ /* 0x000fe400000000ff */
[----:B------:R-:W-:Y:S01]  /*10270*/  F2FP.F16.F32.PACK_AB R12, R12, R156 ;  /* 0x0000009c0c0c723e */ /* 0x000fe200000000ff */
[----:B------:R4:W-:Y:S01]  /*10280*/  STS [R2+0x200], R3 ;  /* 0x0002000302007388 */ /* 0x0009e20000000800 */
[----:B------:R-:W-:Y:S02]  /*10290*/  F2FP.F16.F32.PACK_AB R17, R159, R17 ;  /* 0x000000119f11723e */ /* 0x000fe400000000ff */
[----:B------:R-:W-:Y:S01]  /*102a0*/  F2FP.F16.F32.PACK_AB R18, R18, R168 ;  /* 0x000000a81212723e */ /* 0x000fe200000000ff */
[----:B------:R4:W-:Y:S01]  /*102b0*/  STS [R15+0x1000], R6 ;  /* 0x001000060f007388 */ /* 0x0009e20000000800 */
[----:B------:R-:W-:-:S03]  /*102c0*/  F2FP.F16.F32.PACK_AB R20, R171, R20 ;  /* 0x00000014ab14723e */ /* 0x000fc600000000ff */
[----:B------:R2:W-:Y:S04]  /*102d0*/  STS [R15+0x1200], R5 ;  /* 0x001200050f007388 */ /* 0x0005e80000000800 */
[----:B------:R2:W-:Y:S01]  /*102e0*/  STS [R2+0x1000], R0 ;  /* 0x0010000002007388 */ /* 0x0005e20000000800 */
[----:B-1----:R-:W1:Y:S03]  /*102f0*/  @P5 LDC R9, c[0x0][0x2e8] ;  /* 0x0000ba00ff095b82 */ /* 0x002e660000000800 */
[----:B------:R-:W-:Y:S04]  /*10300*/  STS [R2+0x1200], R16 ;  /* 0x0012001002007388 */ /* 0x000fe80000000800 */
[----:B------:R-:W-:Y:S01]  /*10310*/  STS [R19], R14 ;  /* 0x0000000e13007388 */ /* 0x000fe20000000800 */
[----:B---3--:R-:W3:Y:S01]  /*10320*/  @!P1 LDC R8, c[0x0][0x270] ;  /* 0x00009c00ff089b82 */ /* 0x008ee20000000800 */
[----:B-----5:R5:W1:Y:S02]  /*10330*/  @P5 MUFU.LG2 R4, R28 ;  /* 0x0000001c00045308 */ /* 0x020a640000000c00 */
[----:B------:R3:W-:Y:S01]  /*10340*/  STS [R19+0x200], R13 ;  /* 0x0002000d13007388 */ /* 0x0007e20000000800 */
[----:B----4-:R-:W-:-:S04]  /*10350*/  @P1 MOV R3, 0x1 ;  /* 0x0000000100031802 */ /* 0x010fc80000000f00 */
[----:B------:R-:W4:Y:S01]  /*10360*/  @P1 LDC R6, c[0x0][0x2c0] ;  /* 0x0000b000ff061b82 */ /* 0x000f220000000800 */
[----:B--2---:R-:W2:Y:S01]  /*10370*/  @P4 MUFU.LG2 R5, R27 ;  /* 0x0000001b00054308 */ /* 0x004ea20000000c00 */
[----:B------:R-:W-:-:S06]  /*10380*/  IADD3 R0, R22, R19, RZ ;  /* 0x0000001316007210 */ /* 0x000fcc0007ffe0ff */
[----:B------:R-:W2:Y:S01]  /*10390*/  @P1 LDC.64 R22, c[0x0][0x2c0] ;  /* 0x0000b000ff161b82 */ /* 0x000ea20000000a00 */
[----:B-----5:R-:W5:Y:S01]  /*103a0*/  S2R R28, SR_TID.X ;  /* 0x00000000001c7919 */ /* 0x020f620000002100 */
[----:B------:R-:W-:Y:S01]  /*103b0*/  STS [R0], R11 ;  /* 0x0000000b00007388 */ /* 0x000fe20000000800 */
[----:B---3--:R-:W-:-:S03]  /*103c0*/  @!P1 IMAD R3, R7, R8, RZ ;  /* 0x0000000807039224 */ /* 0x008fc600078e02ff */
[----:B------:R3:W-:Y:S02]  /*103d0*/  STS [R0+0x200], R10 ;  /* 0x0002000a00007388 */ /* 0x0007e40000000800 */
[----:B------:R-:W5:Y:S01]  /*103e0*/  @P3 LDC R13, c[0x0][0x2e8] ;  /* 0x0000ba00ff0d3b82 */ /* 0x000f620000000800 */
[----:B------:R-:W-:Y:S01]  /*103f0*/  IMAD R3, R39, R3, RZ ;  /* 0x0000000327037224 */ /* 0x000fe200078e02ff */
[----:B------:R1:W-:Y:S01]  /*10400*/  STS [R19+0x1000], R12 ;  /* 0x0010000c13007388 */ /* 0x0003e20000000800 */
[----:B------:R-:W-:-:S03]  /*10410*/  @!P1 MOV R6, 0x1 ;  /* 0x0000000100069802 */ /* 0x000fc60000000f00 */
[----:B------:R-:W-:Y:S01]  /*10420*/  SEL R3, R3, RZ, !P6 ;  /* 0x000000ff03037207 */ /* 0x000fe20007000000 */
[----:B------:R-:W-:Y:S04]  /*10430*/  STS [R19+0x1200], R17 ;  /* 0x0012001113007388 */ /* 0x000fe80000000800 */
[----:B------:R-:W-:Y:S01]  /*10440*/  STS [R0+0x1000], R18 ;  /* 0x0010001200007388 */ /* 0x000fe20000000800 */
[----:B--2---:R-:W-:-:S03]  /*10450*/  @P1 IMAD R2, R23, R22, RZ ;  /* 0x0000001617021224 */ /* 0x004fc600078e02ff */
[----:B------:R2:W-:Y:S01]  /*10460*/  STS [R0+0x1200], R20 ;  /* 0x0012001400007388 */ /* 0x0005e20000000800 */
[----:B------:R-:W-:Y:S02]  /*10470*/  @!P1 MOV R2, R7 ;  /* 0x0000000700029202 */ /* 0x000fe40000000f00 */
[----:B------:R-:W-:Y:S01]  /*10480*/  @P2 MUFU.LG2 R7, R26 ;  /* 0x0000001a00072308 */ /* 0x000fe20000000c00 */
[----:B------:R-:W-:Y:S01]  /*10490*/  BAR.SYNC.DEFER_BLOCKING 0x0 ;  /* 0x0000000000007b1d */ /* 0x000fe20000010000 */
[----:B------:R-:W-:Y:S01]  /*104a0*/  MOV R22, 0x7f800000 ;  /* 0x7f80000000167802 */ /* 0x000fe20000000f00 */
[----:B------:R-:W-:Y:S01]  /*104b0*/  IMAD R2, R38, R2, R3 ;  /* 0x0000000226027224 */ /* 0x000fe200078e0203 */
[----:B------:R-:W-:-:S05]  /*104c0*/  MOV R23, 0x7f800000 ;  /* 0x7f80000000177802 */ /* 0x000fca0000000f00 */
[----:B---3--:R-:W3:Y:S01]  /*104d0*/  @P4 LDC R10, c[0x0][0x2e8] ;  /* 0x0000ba00ff0a4b82 */ /* 0x008ee20000000800 */
[----:B------:R-:W4:Y:S07]  /*104e0*/  @P3 MUFU.LG2 R11, R21 ;  /* 0x00000015000b3308 */ /* 0x000f2e0000000c00 */
[----:B-1----:R-:W1:Y:S01]  /*104f0*/  @P2 LDC R12, c[0x0][0x2e8] ;  /* 0x0000ba00ff0c2b82 */ /* 0x002e620000000800 */
[----:B--2---:R-:W-:Y:S02]  /*10500*/  LOP3.LUT R0, R31, 0xffffffe0, RZ, 0xc0, !PT ;  /* 0xffffffe01f007812 */ /* 0x004fe400078ec0ff */
[----:B------:R-:W-:Y:S01]  /*10510*/  MOV R20, 0x7f800000 ;  /* 0x7f80000000147802 */ /* 0x000fe20000000f00 */
[----:B------:R2:W1:Y:S01]  /*10520*/  LDS.128 R32, [R225+0x1800] ;  /* 0x00180000e1207984 */ /* 0x0004620000000c00 */
[----:B------:R-:W-:Y:S01]  /*10530*/  IADD3 R8, -R0, R37, RZ ;  /* 0x0000002500087210 */ /* 0x000fe20007ffe1ff */
[----:B------:R-:W-:Y:S01]  /*10540*/  @P5 FMUL.FTZ R0, R4, 0.69314718246459960938 ;  /* 0x3f31721804005820 */ /* 0x000fe20000410000 */
[----:B------:R-:W-:Y:S01]  /*10550*/  @P4 FMUL.FTZ R4, R5, 0.69314718246459960938 ;  /* 0x3f31721805044820 */ /* 0x000fe20000410000 */
[----:B----4-:R-:W-:Y:S01]  /*10560*/  @P3 FMUL.FTZ R5, R11, 0.69314718246459960938 ;  /* 0x3f3172180b053820 */ /* 0x010fe20000410000 */
[----:B------:R-:W-:Y:S01]  /*10570*/  LOP3.LUT P0, RZ, R8, 0x3, RZ, 0xc0, !PT ;  /* 0x0000000308ff7812 */ /* 0x000fe2000780c0ff */
[----:B------:R-:W-:Y:S01]  /*10580*/  @P5 FFMA.FTZ R22, R138, R9, R0 ;  /* 0x000000098a165223 */ /* 0x000fe20000010000 */
[----:B------:R-:W-:-:S02]  /*10590*/  IMAD R0, R6, UR7, RZ ;  /* 0x0000000706007c24 */ /* 0x000fc4000f8e02ff */
[----:B---3--:R-:W-:Y:S01]  /*105a0*/  @P4 FFMA.FTZ R23, R137, R10, R4 ;  /* 0x0000000a89174223 */ /* 0x008fe20000010004 */
[----:B-----5:R-:W-:Y:S01]  /*105b0*/  SHF.R.S32.HI R9, RZ, 0x1f, R28 ;  /* 0x0000001fff097819 */ /* 0x020fe2000001141c */
[----:B------:R-:W-:Y:S01]  /*105c0*/  @P2 FMUL.FTZ R4, R7, 0.69314718246459960938 ;  /* 0x3f31721807042820 */ /* 0x000fe20000410000 */
[----:B------:R-:W-:Y:S01]  /*105d0*/  MOV R21, 0x7f800000 ;  /* 0x7f80000000157802 */ /* 0x000fe20000000f00 */
[----:B------:R-:W-:Y:S01]  /*105e0*/  @P3 FFMA.FTZ R20, R136, R13, R5 ;  /* 0x0000000d88143223 */ /* 0x000fe20000010005 */
[----:B------:R-:W-:Y:S01]  /*105f0*/  SHF.L.U32 R0, R0, 0x7, RZ ;  /* 0x0000000700007819 */ /* 0x000fe200000006ff */
[----:B-1----:R-:W-:-:S03]  /*10600*/  @P2 FFMA.FTZ R21, R88, R12, R4 ;  /* 0x0000000c58152223 */ /* 0x002fc60000010004 */
[----:B------:R-:W-:Y:S02]  /*10610*/  IADD3 R8, P4, P1, R0, R24, R2 ;  /* 0x0000001800087210 */ /* 0x000fe4000799e002 */
[----:B------:R-:W-:Y:S02]  /*10620*/  SHF.R.S32.HI R3, RZ, 0x1f, R0 ;  /* 0x0000001fff037819 */ /* 0x000fe40000011400 */
[----:B------:R-:W-:Y:S02]  /*10630*/  SHF.R.S32.HI R2, RZ, 0x1f, R2 ;  /* 0x0000001fff027819 */ /* 0x000fe40000011402 */
[----:B------:R-:W-:Y:S02]  /*10640*/  LEA.HI R24, R9, R28, RZ, 0x2 ;  /* 0x0000001c09187211 */ /* 0x000fe400078f10ff */
[----:B------:R-:W-:Y:S01]  /*10650*/  IADD3.X R9, R3, R25, R2, P4, P1 ;  /* 0x0000001903097210 */ /* 0x000fe200027e2402 */
[----:B--2---:R-:W-:Y:S06]  /*10660*/  @P0 BRA `(.L_x_97) ;  /* 0x0000000000c00947 */ /* 0x004fec0003800000 */
[----:B------:R-:W1:Y:S01]  /*10670*/  S2R R3, SR_TID.X ;  /* 0x0000000000037919 */ /* 0x000e620000002100 */
[----:B------:R-:W-:-:S04]  /*10680*/  SHF.R.S32.HI R2, RZ, 0x1f, R29 ;  /* 0x0000001fff027819 */ /* 0x000fc8000001141d */
[----:B------:R-:W-:-:S04]  /*10690*/  LEA.HI R2, R2, R29, RZ, 0x2 ;  /* 0x0000001d02027211 */ /* 0x000fc800078f10ff */
[----:B------:R-:W-:-:S05]  /*106a0*/  LOP3.LUT R2, R2, 0xffffffc, RZ, 0xc0, !PT ;  /* 0x0ffffffc02027812 */ /* 0x000fca00078ec0ff */
[----:B------:R-:W-:Y:S01]  /*106b0*/  IMAD.IADD R2, R29, 0x1, -R2 ;  /* 0x000000011d027824 */ /* 0x000fe200078e0a02 */
[----:B-1----:R-:W-:-:S04]  /*106c0*/  SHF.R.S32.HI R0, RZ, 0x1f, R3 ;  /* 0x0000001fff007819 */ /* 0x002fc80000011403 */
[----:B------:R-:W-:-:S04]  /*106d0*/  LEA.HI R0, R0, R3, RZ, 0x5 ;  /* 0x0000000300007211 */ /* 0x000fc800078f28ff */
[----:B------:R-:W-:-:S05]  /*106e0*/  LOP3.LUT R0, R0, 0xffffffe0, RZ, 0xc0, !PT ;  /* 0xffffffe000007812 */ /* 0x000fca00078ec0ff */
[----:B------:R-:W-:-:S05]  /*106f0*/  IMAD.IADD R0, R3, 0x1, -R0 ;  /* 0x0000000103007824 */ /* 0x000fca00078e0a00 */
[----:B------:R-:W-:-:S04]  /*10700*/  SHF.R.S32.HI R3, RZ, 0x1f, R0 ;  /* 0x0000001fff037819 */ /* 0x000fc80000011400 */
[----:B------:R-:W-:-:S04]  /*10710*/  LEA.HI R0, R3, R0, RZ, 0x2 ;  /* 0x0000000003007211 */ /* 0x000fc800078f10ff */
[----:B------:R-:W-:-:S05]  /*10720*/  SHF.R.S32.HI R0, RZ, 0x2, R0 ;  /* 0x00000002ff007819 */ /* 0x000fca0000011400 */
[----:B------:R-:W-:-:S04]  /*10730*/  IMAD R0, R2, 0x10, R0 ;  /* 0x0000001002007824 */ /* 0x000fc800078e0200 */
        /* <DEDUP_REMOVED lines=8> */
[----:B------:R-:W-:-:S03]  /*107c0*/  @!P6 IMAD R4, R0, R6, RZ ;  /* 0x000000060004e224 */ /* 0x000fc600078e02ff */
[-C--:B------:R-:W-:Y:S02]  /*107d0*/  @!P5 IMAD R2, R2, R6.reuse, RZ ;  /* 0x000000060202d224 */ /* 0x080fe400078e02ff */
[----:B------:R-:W-:Y:S01]  /*107e0*/  @!P4 IMAD R0, R3, R6, RZ ;  /* 0x000000060300c224 */ /* 0x000fe200078e02ff */
[----:B------:R-:W-:Y:S01]  /*107f0*/  @!P6 IADD3 R7, P0, R4, R8, RZ ;  /* 0x000000080407e210 */ /* 0x000fe20007f1e0ff */
[----:B------:R-:W2:Y:S01]  /*10800*/  @!P5 LDC.64 R14, c[0x0][0x2b0] ;  /* 0x0000ac00ff0edb82 */ /* 0x000ea20000000a00 */
[----:B------:R-:W-:Y:S01]  /*10810*/  @!P3 IMAD R5, R5, R6, RZ ;  /* 0x000000060505b224 */ /* 0x000fe200078e02ff */
[-C--:B------:R-:W-:Y:S02]  /*10820*/  @!P5 IADD3 R3, P2, R2, R8.reuse, RZ ;  /* 0x000000080203d210 */ /* 0x080fe40007f5e0ff */
[----:B------:R-:W-:Y:S02]  /*10830*/  @!P4 IADD3 R11, P1, R0, R8, RZ ;  /* 0x00000008000bc210 */ /* 0x000fe40007f3e0ff */
[----:B------:R-:W-:-:S02]  /*10840*/  @!P6 LEA.HI.X.SX32 R4, R4, R9, 0x1, P0 ;  /* 0x000000090404e211 */ /* 0x000fc400000f0eff */
[----:B------:R-:W3:Y:S01]  /*10850*/  @!P4 LDC.64 R16, c[0x0][0x2b0] ;  /* 0x0000ac00ff10cb82 */ /* 0x000ee20000000a00 */
[----:B------:R-:W-:Y:S02]  /*10860*/  @!P3 IADD3 R10, P0, R5, R8, RZ ;  /* 0x00000008050ab210 */ /* 0x000fe40007f1e0ff */
[----:B------:R-:W-:-:S05]  /*10870*/  @!P5 LEA.HI.X.SX32 R2, R2, R9, 0x1, P2 ;  /* 0x000000090202d211 */ /* 0x000fca00010f0eff */
[----:B------:R-:W4:Y:S01]  /*10880*/  @!P3 LDC.64 R18, c[0x0][0x2b0] ;  /* 0x0000ac00ff12bb82 */ /* 0x000f220000000a00 */
[----:B-1----:R-:W-:Y:S02]  /*10890*/  @!P6 LEA R8, P2, R7, R12, 0x2 ;  /* 0x0000000c0708e211 */ /* 0x002fe400078410ff */
[-C--:B------:R-:W-:Y:S02]  /*108a0*/  @!P4 LEA.HI.X.SX32 R12, R0, R9.reuse, 0x1, P1 ;  /* 0x00000009000cc211 */ /* 0x080fe400008f0eff */
[----:B------:R-:W-:Y:S02]  /*108b0*/  @!P3 LEA.HI.X.SX32 R0, R5, R9, 0x1, P0 ;  /* 0x000000090500b211 */ /* 0x000fe400000f0eff */
        /* <DEDUP_REMOVED lines=11> */
.L_x_97:
[----:B------:R-:W-:Y:S05]  /*10970*/  BSYNC B0 ;  /* 0x0000000000007941 */ /* 0x000fea0003800000 */
.L_x_96:
[----:B-1----:R-:W2:Y:S01]  /*10980*/  LDL.LU.64 R8, [R1+0x10] ;  /* 0x0000100001087983 */ /* 0x002ea20000300a00 */
[----:B------:R-:W-:Y:S01]  /*10990*/  LOP3.LUT R0, R24, 0xfffffffc, RZ, 0xc0, !PT ;  /* 0xfffffffc18007812 */ /* 0x000fe200078ec0ff */
[----:B------:R-:W-:Y:S01]  /*109a0*/  UIMAD UR14, UR7, -0x80, UR14 ;  /* 0xffffff80070e78a4 */ /* 0x000fe2000f8e020e */
[----:B------:R-:W-:Y:S01]  /*109b0*/  LEA.HI.SX32 R3, R30, 0x20, 0x1e ;  /* 0x000000201e037811 */ /* 0x000fe200078ff2ff */
[----:B------:R1:W3:Y:S01]  /*109c0*/  LDS.128 R12, [R225] ;  /* 0x00000000e10c7984 */ /* 0x0002e20000000c00 */
[----:B------:R-:W-:Y:S01]  /*109d0*/  ULDC UR7, c[0x0][0x2d0] ;  /* 0x0000b40000077ab9 */ /* 0x000fe20000000800 */
[----:B------:R-:W-:Y:S01]  /*109e0*/  IMAD.IADD R0, R28, 0x1, -R0 ;  /* 0x000000011c007824 */ /* 0x000fe200078e0a00 */
[----:B------:R-:W-:Y:S01]  /*109f0*/  SHF.R.S32.HI R2, RZ, 0x2, R24 ;  /* 0x00000002ff027819 */ /* 0x000fe20000011418 */
[----:B------:R-:W-:Y:S01]  /*10a00*/  BSSY B0, `(.L_x_98) ;  /* 0x0000020000007945 */ /* 0x000fe20003800000 */
[----:B------:R-:W-:Y:S01]  /*10a10*/  SHF.R.S32.HI R6, RZ, 0x1f, R38 ;  /* 0x0000001fff067819 */ /* 0x000fe20000011426 */
[----:B------:R-:W-:-:S02]  /*10a20*/  IMAD.SHL.U32 R0, R0, 0x8, RZ ;  /* 0x0000000800007824 */ /* 0x000fc400078e00ff */
[----:B------:R-:W-:Y:S01]  /*10a30*/  VIADD R5, R2, 0x40 ;  /* 0x0000004002057836 */ /* 0x000fe20000000000 */
[C---:B--2---:R-:W-:Y:S02]  /*10a40*/  ISETP.GE.AND P4, PT, R8.reuse, UR7, PT ;  /* 0x0000000708007c0c */ /* 0x044fe4000bf86270 */
[----:B------:R-:W-:Y:S01]  /*10a50*/  IADD3 R4, P0, R8, UR6, RZ ;  /* 0x0000000608047c10 */ /* 0x000fe2000ff1e0ff */
[----:B------:R-:W-:Y:S01]  /*10a60*/  ULDC.64 UR6, c[0x0][0x2a0] ;  /* 0x0000a80000067ab9 */ /* 0x000fe20000000a00 */
[----:B------:R-:W-:Y:S02]  /*10a70*/  ISETP.GE.OR P2, PT, R3, UR14, P4 ;  /* 0x0000000e03007c0c */ /* 0x000fe4000a746670 */
[----:B------:R-:W-:Y:S02]  /*10a80*/  ISETP.GE.OR P3, PT, R36, UR14, P4 ;  /* 0x0000000e24007c0c */ /* 0x000fe4000a766670 */
[----:B------:R-:W-:Y:S01]  /*10a90*/  SHF.R.S32.HI R3, RZ, 0x1f, R0 ;  /* 0x0000001fff037819 */ /* 0x000fe20000011400 */
[----:B------:R-:W-:Y:S01]  /*10aa0*/  VIADD R0, R2, 0x60 ;  /* 0x0000006002007836 */ /* 0x000fe20000000000 */
[----:B------:R-:W-:-:S02]  /*10ab0*/  ISETP.GE.OR P1, PT, R5, UR5, P4 ;  /* 0x0000000505007c0c */ /* 0x000fc4000a726670 */
[----:B------:R-:W-:Y:S02]  /*10ac0*/  IADD3.X R5, R3, UR4, RZ, P0, !PT ;  /* 0x0000000403057c10 */ /* 0x000fe400087fe4ff */
[----:B------:R-:W-:Y:S01]  /*10ad0*/  ISETP.GE.OR P4, PT, R0, UR5, P4 ;  /* 0x0000000500007c0c */ /* 0x000fe2000a786670 */
[----:B------:R-:W-:Y:S01]  /*10ae0*/  IMAD R0, R6, UR6, RZ ;  /* 0x0000000606007c24 */ /* 0x000fe2000f8e02ff */
[----:B------:R-:W-:Y:S01]  /*10af0*/  SHF.R.S32.HI R3, RZ, 0x1f, R2 ;  /* 0x0000001fff037819 */ /* 0x000fe20000011402 */
[----:B------:R-:W-:Y:S02]  /*10b00*/  IMAD.U32 R6, RZ, RZ, UR13 ;  /* 0x0000000dff067e24 */ /* 0x000fe4000f8e00ff */
[C---:B------:R-:W-:Y:S02]  /*10b10*/  IMAD R0, R38.reuse, UR7, R0 ;  /* 0x0000000726007c24 */ /* 0x040fe4000f8e0200 */
[----:B------:R-:W-:-:S04]  /*10b20*/  IMAD.WIDE.U32 R8, R38, UR6, R4 ;  /* 0x0000000626087c25 */ /* 0x000fc8000f8e0004 */
[----:B------:R-:W-:-:S04]  /*10b30*/  IMAD.WIDE R2, R6, 0x80, R2 ;  /* 0x0000008006027825 */ /* 0x000fc800078e0202 */
[----:B------:R-:W-:Y:S01]  /*10b40*/  IMAD.IADD R5, R9, 0x1, R0 ;  /* 0x0000000109057824 */ /* 0x000fe200078e0200 */
[----:B-1-3--:R-:W-:Y:S06]  /*10b50*/  @P3 BRA `(.L_x_99) ;  /* 0x0000000000283947 */ /* 0x00afec0003800000 */
        /* <DEDUP_REMOVED lines=10> */
.L_x_99:
[----:B------:R-:W-:Y:S05]  /*10c00*/  BSYNC B0 ;  /* 0x0000000000007941 */ /* 0x000fea0003800000 */
.L_x_98:
        /* <DEDUP_REMOVED lines=16> */
.L_x_101:
[----:B------:R-:W-:Y:S05]  /*10d10*/  BSYNC B0 ;  /* 0x0000000000007941 */ /* 0x000fea0003800000 */
.L_x_100:
        /* <DEDUP_REMOVED lines=16> */
.L_x_103:
[----:B------:R-:W-:Y:S05]  /*10e20*/  BSYNC B0 ;  /* 0x0000000000007941 */ /* 0x000fea0003800000 */
.L_x_102:
[----:B------:R-:W-:Y:S05]  /*10e30*/  @P4 EXIT ;  /* 0x000000000000494d */ /* 0x000fea0003800000 */
[----:B------:R-:W-:Y:S01]  /*10e40*/  IADD3 R0, P0, R2, 0x60, RZ ;  /* 0x0000006002007810 */ /* 0x000fe20007f1e0ff */
[----:B------:R-:W-:-:S04]  /*10e50*/  ULDC.64 UR4, c[0x0][0x298] ;  /* 0x0000a60000047ab9 */ /* 0x000fc80000000a00 */
[----:B------:R-:W-:Y:S01]  /*10e60*/  IMAD.X R2, RZ, RZ, R3, P0 ;  /* 0x000000ffff027224 */ /* 0x000fe200000e0603 */
[----:B------:R-:W-:-:S03]  /*10e70*/  MOV R3, R5 ;  /* 0x0000000500037202 */ /* 0x000fc60000000f00 */
        /* <DEDUP_REMOVED lines=8> */
[----:B------:R-:W-:Y:S01]  /*10f00*/  STG.E.128 desc[UR22][R2.64], R32 ;  /* 0x0000002002007986 */ /* 0x000fe2000c101d16 */
[----:B------:R-:W-:Y:S05]  /*10f10*/  EXIT ;  /* 0x000000000000794d */ /* 0x000fea0003800000 */
.L_x_55:
[----:B------:R-:W-:Y:S01]  /*10f20*/  UISETP.NE.AND UP4, UPT, UR12, -0x1, UPT ;  /* 0xffffffff0c00788c */ /* 0x000fe2000bf85270 */
[----:B------:R-:W-:Y:S01]  /*10f30*/  SHF.R.S32.HI R2, RZ, 0x1f, R121 ;  /* 0x0000001fff027819 */ /* 0x000fe20000011479 */
[----:B------:R-:W-:Y:S01]  /*10f40*/  ULDC.U8 UR8, c[0x0][0x3d9] ;  /* 0x0000f64000087ab9 */ /* 0x000fe20000000000 */
[----:B------:R-:W-:Y:S01]  /*10f50*/  ULDC.U8 UR15, c[0x0][0x3d8] ;  /* 0x0000f600000f7ab9 */ /* 0x000fe20000000000 */
[----:B------:R-:W-:Y:S01]  /*10f60*/  UISETP.NE.AND UP2, UPT, UR8, URZ, UPT ;  /* 0x0000003f0800728c */ /* 0x000fe2000bf45270 */
[----:B------:R-:W-:Y:S01]  /*10f70*/  LEA.HI R2, R2, R121, RZ, 0x2 ;  /* 0x0000007902027211 */ /* 0x000fe200078f10ff */
[----:B------:R-:W-:Y:S01]  /*10f80*/  UISETP.NE.AND UP3, UPT, UR15, URZ, UPT ;  /* 0x0000003f0f00728c */ /* 0x000fe2000bf65270 */
[----:B------:R-:W-:Y:S01]  /*10f90*/  BSSY B0, `(.L_x_104) ;  /* 0x0000051000007945 */ /* 0x000fe20003800000 */
[----:B------:R-:W-:Y:S01]  /*10fa0*/  UISETP.NE.AND UP0, UPT, UR15, URZ, !UP2 ;  /* 0x0000003f0f00728c */ /* 0x000fe2000d705270 */
[----:B------:R-:W-:Y:S01]  /*10fb0*/  LOP3.LUT R0, R2, 0xfffffffc, RZ, 0xc0, !PT ;  /* 0xfffffffc02007812 */ /* 0x000fe200078ec0ff */
[----:B------:R-:W-:Y:S01]  /*10fc0*/  UISETP.NE.OR UP3, UPT, UR8, URZ, !UP3 ;  /* 0x0000003f0800728c */ /* 0x000fe2000df65670 */
[----:B------:R-:W-:Y:S01]  /*10fd0*/  SHF.R.S32.HI R2, RZ, 0x2, R2 ;  /* 0x00000002ff027819 */ /* 0x000fe20000011402 */
[----:B------:R-:W-:Y:S01]  /*10fe0*/  @!UP4 USHF.R.S32.HI UR9, URZ, 0x1f, UR28 ;  /* 0x0000001f3f09c899 */ /* 0x000fe2000801141c */
[----:B------:R-:W-:Y:S01]  /*10ff0*/  @UP4 ULDC.64 UR6, c[0x0][0x298] ;  /* 0x0000a60000064ab9 */ /* 0x000fe20000000a00 */
[----:B------:R-:W-:Y:S01]  /*11000*/  @!UP4 ULDC.64 UR4, c[0x0][0x290] ;  /* 0x0000a4000004cab9 */ /* 0x000fe20000000a00 */
[----:B------:R-:W-:Y:S01]  /*11010*/  @UP4 UIMAD.WIDE.U32 UR10, UR12, UR6, URZ ;  /* 0x000000060c0a42a5 */ /* 0x000fe2000f8e003f */
[----:B------:R-:W-:Y:S01]  /*11020*/  IMAD.IADD R0, R121, 0x1, -R0 ;  /* 0x0000000179007824 */ /* 0x000fe200078e0a00 */
[----:B------:R-:W-:Y:S01]  /*11030*/  @!UP4 UIMAD UR6, UR9, UR4, URZ ;  /* 0x000000040906c2a4 */ /* 0x000fe2000f8e023f */
[----:B------:R-:W-:Y:S01]  /*11040*/  VIADD R14, R2, 0x20 ;  /* 0x00000020020e7836 */ /* 0x000fe20000000000 */
[----:B------:R-:W-:Y:S01]  /*11050*/  @!UP4 UIMAD.WIDE.U32 UR16, UR28, UR4, URZ ;  /* 0x000000041c10c2a5 */ /* 0x000fe2000f8e003f */
[----:B------:R-:W-:Y:S01]  /*11060*/  IMAD.SHL.U32 R4, R0, 0x8, RZ ;  /* 0x0000000800047824 */ /* 0x000fe200078e00ff */
[----:B------:R-:W-:Y:S01]  /*11070*/  @!UP4 UIMAD UR6, UR28, UR5, UR6 ;  /* 0x000000051c06c2a4 */ /* 0x000fe2000f8e0206 */
[C---:B------:R-:W-:Y:S01]  /*11080*/  VIADD R15, R2.reuse, 0x40 ;  /* 0x00000040020f7836 */ /* 0x040fe20000000000 */
[----:B------:R-:W-:Y:S01]  /*11090*/  USHF.R.S32.HI UR9, URZ, 0x1f, UR27 ;  /* 0x0000001f3f097899 */ /* 0x000fe2000801141b */
[----:B------:R-:W-:Y:S01]  /*110a0*/  VIADD R16, R2, 0x60 ;  /* 0x0000006002107836 */ /* 0x000fe20000000000 */
[----:B------:R-:W-:Y:S01]  /*110b0*/  @UP2 ULDC.64 UR4, c[0x0][0x2c0] ;  /* 0x0000b00000042ab9 */ /* 0x000fe20000000a00 */
[----:B------:R-:W-:-:S02]  /*110c0*/  UISETP.NE.OR UP1, UPT, UR12, -0x1, UP3 ;  /* 0xffffffff0c00788c */ /* 0x000fc40009f25670 */
[----:B------:R-:W-:Y:S01]  /*110d0*/  @UP2 UIMAD UR18, UR5, UR4, URZ ;  /* 0x00000004051222a4 */ /* 0x000fe2000f8e023f */
[----:B------:R-:W-:Y:S02]  /*110e0*/  @!UP2 ULDC UR8, c[0x0][0x2c4] ;  /* 0x0000b1000008aab9 */ /* 0x000fe40000000800 */
[----:B------:R-:W-:Y:S01]  /*110f0*/  ULDC.64 UR4, c[0x0][0x2a0] ;  /* 0x0000a80000047ab9 */ /* 0x000fe20000000a00 */
[----:B------:R-:W-:Y:S01]  /*11100*/  @UP0 ULDC UR8, c[0x0][0x2e4] ;  /* 0x0000b90000080ab9 */ /* 0x000fe20000000800 */
[----:B------:R-:W-:Y:S01]  /*11110*/  UIMAD UR9, UR9, UR4, URZ ;  /* 0x00000004090972a4 */ /* 0x000fe2000f8e023f */
[----:B------:R-:W-:Y:S01]  /*11120*/  IMAD.U32 R3, RZ, RZ, UR4 ;  /* 0x00000004ff037e24 */ /* 0x000fe2000f8e00ff */
[----:B------:R-:W-:Y:S01]  /*11130*/  @UP2 UMOV UR15, 0x1 ;  /* 0x00000001000f2882 */ /* 0x000fe20000000000 */
[----:B------:R-:W-:Y:S01]  /*11140*/  @!UP2 ULDC UR4, c[0x0][0x270] ;  /* 0x00009c000004aab9 */ /* 0x000fe20000000800 */
[----:B------:R-:W-:Y:S02]  /*11150*/  @UP4 UIMAD UR7, UR12, UR7, UR11 ;  /* 0x000000070c0742a4 */ /* 0x000fe4000f8e020b */
[----:B------:R-:W-:Y:S01]  /*11160*/  @!UP2 UIMAD UR15, UR8, UR4, URZ ;  /* 0x00000004080fa2a4 */ /* 0x000fe2000f8e023f */
[----:B------:R-:W-:Y:S01]  /*11170*/  ULDC UR11, c[0x0][0x2d0] ;  /* 0x0000b400000b7ab9 */ /* 0x000fe20000000800 */
[----:B------:R-:W-:Y:S01]  /*11180*/  UIADD3 UR14, -UR21, UR14, URZ ;  /* 0x0000000e150e7290 */ /* 0x000fe2000fffe13f */
[----:B------:R-:W-:Y:S01]  /*11190*/  ISETP.GE.AND P5, PT, R4, UR11, PT ;  /* 0x0000000b04007c0c */ /* 0x000fe2000bfa6270 */
[----:B------:R-:W-:-:S02]  /*111a0*/  UIMAD UR5, UR27, UR5, UR9 ;  /* 0x000000051b0572a4 */ /* 0x000fc4000f8e0209 */
[----:B------:R-:W-:Y:S01]  /*111b0*/  UIMAD UR15, UR28, UR15, URZ ;  /* 0x0000000f1c0f72a4 */ /* 0x000fe2000f8e023f */
[----:B------:R-:W-:Y:S01]  /*111c0*/  @!UP3 ULDC UR9, c[0x0][0x2c4] ;  /* 0x0000b1000009bab9 */ /* 0x000fe20000000800 */
[----:B------:R-:W-:Y:S01]  /*111d0*/  @!UP4 UIADD3 UR7, UR17, UR6, URZ ;  /* 0x000000061107c290 */ /* 0x000fe2000fffe03f */
[----:B------:R-:W-:Y:S01]  /*111e0*/  ISETP.GE.OR P6, PT, R2, UR14, P5 ;  /* 0x0000000e02007c0c */ /* 0x000fe2000afc6670 */
[----:B------:R-:W-:Y:S01]  /*111f0*/  @!UP4 UMOV UR10, UR16 ;  /* 0x00000010000acc82 */ /* 0x000fe20008000000 */
[----:B------:R-:W-:Y:S01]  /*11200*/  @!UP1 UIMAD UR12, UR28, UR9, URZ ;  /* 0x000000091c0c92a4 */ /* 0x000fe2000f8e023f */
[----:B------:R-:W-:Y:S01]  /*11210*/  IADD3 R8, P0, R4, UR10, RZ ;  /* 0x0000000a04087c10 */ /* 0x000fe2000ff1e0ff */
[----:B------:R-:W-:Y:S01]  /*11220*/  @UP2 ULDC UR19, c[0x0][0x2c0] ;  /* 0x0000b00000132ab9 */ /* 0x000fe20000000800 */
[----:B------:R-:W-:Y:S01]  /*11230*/  USEL UR15, UR15, URZ, UP3 ;  /* 0x0000003f0f0f7287 */ /* 0x000fe20009800000 */
[----:B------:R-:W-:Y:S01]  /*11240*/  ISETP.GE.AND P4, PT, R2, UR14, PT ;  /* 0x0000000e02007c0c */ /* 0x000fe2000bf86270 */
[----:B------:R-:W-:Y:S01]  /*11250*/  @!UP2 UMOV UR19, 0x1 ;  /* 0x000000010013a882 */ /* 0x000fe20000000000 */
[----:B------:R-:W-:Y:S01]  /*11260*/  @!UP2 UMOV UR18, UR8 ;  /* 0x000000080012ac82 */ /* 0x000fe20008000000 */
[----:B------:R-:W-:Y:S01]  /*11270*/  UIMAD UR21, UR21, UR19, URZ ;  /* 0x00000013151572a4 */ /* 0x000fe2000f8e023f */
[----:B------:R-:W-:Y:S01]  /*11280*/  LEA.HI.X.SX32 R9, R4, UR7, 0x1, P0 ;  /* 0x0000000704097c11 */ /* 0x000fe200080f0eff */
[----:B------:R-:W-:Y:S01]  /*11290*/  UIMAD UR15, UR27, UR18, UR15 ;  /* 0x000000121b0f72a4 */ /* 0x000fe2000f8e020f */
[----:B------:R-:W-:Y:S01]  /*112a0*/  ISETP.GE.AND P3, PT, R14, UR14, PT ;  /* 0x0000000e0e007c0c */ /* 0x000fe2000bf66270 */
[----:B------:R-:W-:Y:S01]  /*112b0*/  UMOV UR24, URZ ;  /* 0x0000003f00187c82 */ /* 0x000fe20008000000 */
[----:B------:R-:W-:Y:S01]  /*112c0*/  @!UP3 UMOV UR24, UR12 ;  /* 0x0000000c0018bc82 */ /* 0x000fe20008000000 */
[----:B------:R-:W-:Y:S01]  /*112d0*/  UMOV UR25, URZ ;  /* 0x0000003f00197c82 */ /* 0x000fe20008000000 */
[----:B------:R-:W-:Y:S01]  /*112e0*/  USHF.R.S32.HI UR4, URZ, 0x1f, UR21 ;  /* 0x0000001f3f047899 */ /* 0x000fe20008011415 */
[----:B------:R-:W-:Y:S01]  /*112f0*/  IMAD.WIDE.U32 R8, R3, UR27, R8 ;  /* 0x0000001b03087c25 */ /* 0x000fe2000f8e0008 */
[----:B------:R-:W-:Y:S01]  /*11300*/  @!UP3 USHF.R.S32.HI UR25, URZ, 0x1f, UR12 ;  /* 0x0000001f3f19b899 */ /* 0x000fe2000801140c */
[--C-:B------:R-:W-:Y:S01]  /*11310*/  SHF.R.S32.HI R3, RZ, 0x1f, R2.reuse ;  /* 0x0000001fff037819 */ /* 0x100fe20000011402 */
[----:B------:R-:W-:Y:S01]  /*11320*/  USHF.R.S32.HI UR6, URZ, 0x1f, UR15 ;  /* 0x0000001f3f067899 */ /* 0x000fe2000801140f */
[----:B------:R-:W-:Y:S01]  /*11330*/  ISETP.GE.AND P2, PT, R15, UR14, PT ;  /* 0x0000000e0f007c0c */ /* 0x000fe2000bf46270 */
[----:B------:R-:W-:Y:S01]  /*11340*/  UIADD3 UR21, UP1, UP0, UR21, UR24, UR15 ;  /* 0x0000001815157290 */ /* 0x000fe2000f83e00f */
[----:B------:R-:W-:Y:S01]  /*11350*/  ISETP.GE.AND P1, PT, R16, UR14, PT ;  /* 0x0000000e10007c0c */ /* 0x000fe2000bf26270 */
[----:B------:R-:W-:Y:S01]  /*11360*/  IMAD.U32 R4, RZ, RZ, UR13 ;  /* 0x0000000dff047e24 */ /* 0x000fe2000f8e00ff */
[C---:B------:R-:W-:Y:S01]  /*11370*/  ISETP.NE.OR P4, PT, R0.reuse, RZ, P4 ;  /* 0x000000ff0000720c */ /* 0x040fe20002785670 */
[----:B------:R-:W-:Y:S01]  /*11380*/  UIADD3.X UR24, UR4, UR25, UR6, UP1, UP0 ;  /* 0x0000001904187290 */ /* 0x000fe20008fe0406 */
[----:B------:R-:W-:Y:S01]  /*11390*/  VIADD R7, R9, UR5 ;  /* 0x0000000509077c36 */ /* 0x000fe20008000000 */
[----:B------:R-:W-:Y:S01]  /*113a0*/  ISETP.NE.OR P3, PT, R0, RZ, P3 ;  /* 0x000000ff0000720c */ /* 0x000fe20001f65670 */
[----:B------:R-:W-:Y:S01]  /*113b0*/  IMAD.WIDE R4, R4, 0x80, R2 ;  /* 0x0000008004047825 */ /* 0x000fe200078e0202 */
[----:B------:R-:W-:-:S02]  /*113c0*/  ISETP.NE.OR P2, PT, R0, RZ, P2 ;  /* 0x000000ff0000720c */ /* 0x000fc40001745670 */
[----:B------:R-:W-:Y:S02]  /*113d0*/  ISETP.NE.OR P1, PT, R0, RZ, P1 ;  /* 0x000000ff0000720c */ /* 0x000fe40000f25670 */
[----:B------:R-:W-:Y:S01]  /*113e0*/  ISETP.GE.OR P0, PT, R14, UR14, P5 ;  /* 0x0000000e0e007c0c */ /* 0x000fe2000af06670 */
[----:B------:R-:W-:-:S12]  /*113f0*/  @P6 BRA `(.L_x_105) ;  /* 0x0000000000286947 */ /* 0x000fd80003800000 */
        /* <DEDUP_REMOVED lines=10> */
.L_x_105:
[----:B------:R-:W-:Y:S05]  /*114a0*/  BSYNC B0 ;  /* 0x0000000000007941 */ /* 0x000fea0003800000 */
.L_x_104:
[----:B------:R-:W-:Y:S01]  /*114b0*/  BSSY B0, `(.L_x_106) ;  /* 0x0000011000007945 */ /* 0x000fe20003800000 */
[----:B------:R-:W-:Y:S02]  /*114c0*/  ISETP.GE.OR P6, PT, R15, UR14, P5 ;  /* 0x0000000e0f007c0c */ /* 0x000fe4000afc6670 */
[----:B------:R-:W-:Y:S01]  /*114d0*/  ISETP.GE.OR P5, PT, R16, UR14, P5 ;  /* 0x0000000e10007c0c */ /* 0x000fe2000afa6670 */
[----:B------:R-:W-:-:S12]  /*114e0*/  @P0 BRA `(.L_x_107) ;  /* 0x0000000000340947 */ /* 0x000fd80003800000 */
        /* <DEDUP_REMOVED lines=13> */
.L_x_107:
[----:B------:R-:W-:Y:S05]  /*115c0*/  BSYNC B0 ;  /* 0x0000000000007941 */ /* 0x000fea0003800000 */
.L_x_106:
        /* <DEDUP_REMOVED lines=15> */
.L_x_109:
[----:B------:R-:W-:Y:S05]  /*116c0*/  BSYNC B0 ;  /* 0x0000000000007941 */ /* 0x000fea0003800000 */
.L_x_108:
[----:B------:R-:W-:Y:S04]  /*116d0*/  BSSY B0, `(.L_x_110) ;  /* 0x000000e000007945 */ /* 0x000fe80003800000 */
        /* <DEDUP_REMOVED lines=13> */
.L_x_111:
[----:B------:R-:W-:Y:S05]  /*117b0*/  BSYNC B0 ;  /* 0x0000000000007941 */ /* 0x000fea0003800000 */
.L_x_110:
[----:B------:R-:W-:Y:S04]  /*117c0*/  BSSY B0, `(.L_x_112) ;  /* 0x000000a000007945 */ /* 0x000fe80003800000 */
[----:B------:R-:W-:Y:S05]  /*117d0*/  @P4 BRA `(.L_x_113) ;  /* 0x0000000000204947 */ /* 0x000fea0003800000 */
[----:B------:R-:W-:Y:S01]  /*117e0*/  IMAD R2, R2, UR19, RZ ;  /* 0x0000001302027c24 */ /* 0x000fe2000f8e02ff */
[----:B------:R-:W-:-:S04]  /*117f0*/  ULDC.64 UR4, c[0x0][0x2b0] ;  /* 0x0000ac0000047ab9 */ /* 0x000fc80000000a00 */
[----:B------:R-:W-:-:S04]  /*11800*/  IADD3 R0, P0, R2, UR21, RZ ;  /* 0x0000001502007c10 */ /* 0x000fc8000ff1e0ff */
[----:B------:R-:W-:Y:S02]  /*11810*/  LEA.HI.X.SX32 R3, R2, UR24, 0x1, P0 ;  /* 0x0000001802037c11 */ /* 0x000fe400080f0eff */
[----:B------:R-:W-:-:S04]  /*11820*/  LEA R2, P0, R0, UR4, 0x2 ;  /* 0x0000000400027c11 */ /* 0x000fc8000f8010ff */
[----:B------:R-:W-:Y:S01]  /*11830*/  LEA.HI.X R3, R0, UR5, R3, 0x2, P0 ;  /* 0x0000000500037c11 */ /* 0x000fe200080f1403 */
[----:B------:R-:W-:-:S05]  /*11840*/  IMAD.MOV.U32 R0, RZ, RZ, 0x7f800000 ;  /* 0x7f800000ff007424 */ /* 0x000fca00078e00ff */
[----:B------:R1:W-:Y:S03]  /*11850*/  STG.E desc[UR22][R2.64], R0 ;  /* 0x0000000002007986 */ /* 0x0003e6000c101916 */
.L_x_113:
[----:B------:R-:W-:Y:S05]  /*11860*/  BSYNC B0 ;  /* 0x0000000000007941 */ /* 0x000fea0003800000 */
.L_x_112:
[----:B------:R-:W-:Y:S04]  /*11870*/  BSSY B0, `(.L_x_114) ;  /* 0x000000a000007945 */ /* 0x000fe80003800000 */
[----:B------:R-:W-:Y:S05]  /*11880*/  @P3 BRA `(.L_x_115) ;  /* 0x0000000000203947 */ /* 0x000fea0003800000 */
[----:B-1----:R-:W-:Y:S01]  /*11890*/  IMAD R0, R14, UR19, RZ ;  /* 0x000000130e007c24 */ /* 0x002fe2000f8e02ff */
[----:B------:R-:W-:-:S04]  /*118a0*/  ULDC.64 UR4, c[0x0][0x2b0] ;  /* 0x0000ac0000047ab9 */ /* 0x000fc80000000a00 */
[----:B------:R-:W-:-:S04]  /*118b0*/  IADD3 R3, P0, R0, UR21, RZ ;  /* 0x0000001500037c10 */ /* 0x000fc8000ff1e0ff */
[----:B------:R-:W-:Y:S02]  /*118c0*/  LEA.HI.X.SX32 R0, R0, UR24, 0x1, P0 ;  /* 0x0000001800007c11 */ /* 0x000fe400080f0eff */
[----:B------:R-:W-:-:S04]  /*118d0*/  LEA R2, P0, R3, UR4, 0x2 ;  /* 0x0000000403027c11 */ /* 0x000fc8000f8010ff */
[----:B------:R-:W-:Y:S01]  /*118e0*/  LEA.HI.X R3, R3, UR5, R0, 0x2, P0 ;  /* 0x0000000503037c11 */ /* 0x000fe200080f1400 */
[----:B------:R-:W-:-:S05]  /*118f0*/  IMAD.MOV.U32 R0, RZ, RZ, 0x7f800000 ;  /* 0x7f800000ff007424 */ /* 0x000fca00078e00ff */
[----:B------:R1:W-:Y:S03]  /*11900*/  STG.E desc[UR22][R2.64], R0 ;  /* 0x0000000002007986 */ /* 0x0003e6000c101916 */
.L_x_115:
[----:B------:R-:W-:Y:S05]  /*11910*/  BSYNC B0 ;  /* 0x0000000000007941 */ /* 0x000fea0003800000 */
.L_x_114:
        /* <DEDUP_REMOVED lines=10> */
.L_x_117:
[----:B------:R-:W-:Y:S05]  /*119c0*/  BSYNC B0 ;  /* 0x0000000000007941 */ /* 0x000fea0003800000 */
.L_x_116:
[----:B------:R-:W-:Y:S05]  /*119d0*/  @P1 EXIT ;  /* 0x000000000000194d */ /* 0x000fea0003800000 */
[----:B-1----:R-:W-:Y:S01]  /*119e0*/  IMAD R0, R16, UR19, RZ ;  /* 0x0000001310007c24 */ /* 0x002fe2000f8e02ff */
[----:B------:R-:W-:-:S04]  /*119f0*/  ULDC.64 UR4, c[0x0][0x2b0] ;  /* 0x0000ac0000047ab9 */ /* 0x000fc80000000a00 */
[----:B------:R-:W-:-:S04]  /*11a00*/  IADD3 R3, P0, R0, UR21, RZ ;  /* 0x0000001500037c10 */ /* 0x000fc8000ff1e0ff */
[----:B------:R-:W-:Y:S02]  /*11a10*/  LEA.HI.X.SX32 R0, R0, UR24, 0x1, P0 ;  /* 0x0000001800007c11 */ /* 0x000fe400080f0eff */
[----:B------:R-:W-:-:S04]  /*11a20*/  LEA R2, P0, R3, UR4, 0x2 ;  /* 0x0000000403027c11 */ /* 0x000fc8000f8010ff */
[----:B------:R-:W-:Y:S01]  /*11a30*/  LEA.HI.X R3, R3, UR5, R0, 0x2, P0 ;  /* 0x0000000503037c11 */ /* 0x000fe200080f1400 */
[----:B------:R-:W-:-:S05]  /*11a40*/  IMAD.MOV.U32 R0, RZ, RZ, 0x7f800000 ;  /* 0x7f800000ff007424 */ /* 0x000fca00078e00ff */
[----:B------:R-:W-:Y:S01]  /*11a50*/  STG.E desc[UR22][R2.64], R0 ;  /* 0x0000000002007986 */ /* 0x000fe2000c101916 */
[----:B------:R-:W-:Y:S05]  /*11a60*/  EXIT ;  /* 0x000000000000794d */ /* 0x000fea0003800000 */
.L_x_118:
        /* <DEDUP_REMOVED lines=9> */
.L_x_718:


//--------------------- .text._ZN5flash16flash_fwd_kernelI23Flash_fwd_kernel_traitsILi32ELi128ELi128ELi4ELb0ELb0EN7cutlass6half_tE19Flash_kernel_traitsILi32ELi128ELi128ELi4ES3_EELb0ELb1ELb0ELb1ELb0ELb0ELb0ELb0EEEvNS_16Flash_fwd_paramsE --------------------------
	.section	.text._ZN5flash16flash_fwd_kernelI23Flash_fwd_kernel_traitsILi32ELi128ELi128ELi4ELb0ELb0EN7cutlass6half_tE19Flash_kernel_traitsILi32ELi128ELi128ELi4ES3_EELb0ELb1ELb0ELb1ELb0ELb0ELb0ELb0EEEvNS_16Flash_fwd_paramsE,"ax",@progbits
	.align	128
        .global         _ZN5flash16flash_fwd_kernelI23Flash_fwd_kernel_traitsILi32ELi128ELi128ELi4ELb0ELb0EN7cutlass6half_tE19Flash_kernel_traitsILi32ELi128ELi128ELi4ES3_EELb0ELb1ELb0ELb1ELb0ELb0ELb0ELb0EEEvNS_16Flash_fwd_paramsE
        .type           _ZN5flash16flash_fwd_kernelI23Flash_fwd_kernel_traitsILi32ELi128ELi128ELi4ELb0ELb0EN7cutlass6half_tE19Flash_kernel_traitsILi32ELi128ELi128ELi4ES3_EELb0ELb1ELb0ELb1ELb0ELb0ELb0ELb0EEEvNS_16Flash_fwd_paramsE,@function
        .size           _ZN5flash16flash_fwd_kernelI23Flash_fwd_kernel_traitsILi32ELi128ELi128ELi4ELb0ELb0EN7cutlass6half_tE19Flash_kernel_traitsILi32ELi128ELi128ELi4ES3_EELb0ELb1ELb0ELb1ELb0ELb0ELb0ELb0EEEvNS_16Flash_fwd_paramsE,(.L_x_719 - _ZN5flash16flash_fwd_kernelI23Flash_fwd_kernel_traitsILi32ELi128ELi128ELi4ELb0ELb0EN7cutlass6half_tE19Flash_kernel_traitsILi32ELi128ELi128ELi4ES3_EELb0ELb1ELb0ELb1ELb0ELb0ELb0ELb0EEEvNS_16Flash_fwd_paramsE)
        .other          _ZN5flash16flash_fwd_kernelI23Flash_fwd_kernel_traitsILi32ELi128ELi128ELi4ELb0ELb0EN7cutlass6half_tE19Flash_kernel_traitsILi32ELi128ELi128ELi4ES3_EELb0ELb1ELb0ELb1ELb0ELb0ELb0ELb0EEEvNS_16Flash_fwd_paramsE,@"STO_CUDA_ENTRY STV_DEFAULT"
_ZN5flash16flash_fwd_kernelI23Flash_fwd_kernel_traitsILi32ELi128ELi128ELi4ELb0ELb0EN7cutlass6half_tE19Flash_kernel_traitsILi32ELi128ELi128ELi4ES3_EELb0ELb1ELb0ELb1ELb0ELb0ELb0ELb0EEEvNS_16Flash_fwd_paramsE:
.text._ZN5flash16flash_fwd_kernelI23Flash_fwd_kernel_traitsILi32ELi128ELi128ELi4ELb0ELb0EN7cutlass6half_tE19Flash_kernel_traitsILi32ELi128ELi128ELi4ES3_EELb0ELb1ELb0ELb1ELb0ELb0ELb0ELb0EEEvNS_16Flash_fwd_paramsE:
[----:B------:R-:W1:Y:S08]  /*0000*/  LDC R1, c[0x0][0x28] ;  /* 0x00000a00ff017b82 */ /* 0x000e700000000800 */
[----:B------:R-:W2:Y:S01]  /*0010*/  S2UR UR28, SR_CTAID.Y ;  /* 0x00000000001c79c3 */ /* 0x000ea20000002600 */
[----:B------:R-:W-:Y:S01]  /*0020*/  ULDC.64 UR6, c[0x0][0x2f0] ;  /* 0x0000bc0000067ab9 */ /* 0x000fe20000000a00 */
[----:B------:R-:W-:Y:S01]  /*0030*/  ULDC.64 UR4, c[0x0][0x300] ;  /* 0x0000c00000047ab9 */ /* 0x000fe20000000a00 */
[----:B------:R-:W-:Y:S01]  /*0040*/  UISETP.NE.U32.AND UP2, UPT, UR6, URZ, UPT ;  /* 0x0000003f0600728c */ /* 0x000fe2000bf45070 */
[----:B-1----:R-:W-:Y:S01]  /*0050*/  VIADD R1, R1, 0xfffffff0 ;  /* 0xfffffff001017836 */ /* 0x002fe20000000000 */
[----:B------:R-:W-:-:S02]  /*0060*/  UISETP.NE.U32.AND UP1, UPT, UR4, URZ, UPT ;  /* 0x0000003f0400728c */ /* 0x000fc4000bf25070 */
[----:B------:R-:W-:Y:S02]  /*0070*/  UISETP.NE.AND.EX UP2, UPT, UR7, URZ, UPT, UP2 ;  /* 0x0000003f0700728c */ /* 0x000fe4000bf45320 */
[----:B------:R-:W-:Y:S01]  /*0080*/  UISETP.NE.AND.EX UP1, UPT, UR5, URZ, UPT, UP1 ;  /* 0x0000003f0500728c */ /* 0x000fe2000bf25310 */
[----:B------:R-:W-:Y:S01]  /*0090*/  ULDC.64 UR8, c[0x0][0x2f0] ;  /* 0x0000bc0000087ab9 */ /* 0x000fe20000000a00 */
[----:B------:R-:W-:Y:S02]  /*00a0*/  ULDC.64 UR20, c[0x0][0x208] ;  /* 0x0000820000147ab9 */ /* 0x000fe40000000a00 */
[----:B------:R-:W-:Y:S01]  /*00b0*/  PLOP3.LUT P2, PT, PT, PT, UP2, 0x80, 0x0 ;  /* 0x000000000000781c */ /* 0x000fe20003f4f028 */
[----:B------:R-:W-:Y:S01]  /*00c0*/  ULDC.U8 UR6, c[0x0][0x3c2] ;  /* 0x0000f08000067ab9 */ /* 0x000fe20000000000 */
[----:B------:R-:W-:Y:S01]  /*00d0*/  PLOP3.LUT P0, PT, PT, PT, UP1, 0x80, 0x0 ;  /* 0x000000000000781c */ /* 0x000fe20003f0f018 */
[----:B------:R-:W-:Y:S01]  /*00e0*/  ULDC.64 UR4, c[0x0][0x2f8] ;  /* 0x0000be0000047ab9 */ /* 0x000fe20000000a00 */
[----:B------:R-:W-:-:S02]  /*00f0*/  UISETP.NE.AND UP3, UPT, UR6, URZ, UPT ;  /* 0x0000003f0600728c */ /* 0x000fc4000bf65270 */
[----:B------:R-:W-:Y:S01]  /*0100*/  UISETP.EQ.U32.AND UP0, UPT, UR4, URZ, UPT ;  /* 0x0000003f0400728c */ /* 0x000fe2000bf02070 */
[----:B------:R-:W-:-:S03]  /*0110*/  ULDC.64 UR6, c[0x0][0x2f8] ;  /* 0x0000be0000067ab9 */ /* 0x000fc60000000a00 */
[----:B------:R-:W-:Y:S02]  /*0120*/  UISETP.EQ.OR.EX UP0, UPT, UR5, URZ, !UP3, UP0 ;  /* 0x0000003f0500728c */ /* 0x000fe4000df02700 */
[----:B--2---:R-:W-:-:S06]  /*0130*/  UIMAD.WIDE UR8, UR28, 0x4, UR8 ;  /* 0x000000041c0878a5 */ /* 0x004fcc000f8e0208 */
[----:B------:R-:W-:Y:S02]  /*0140*/  IMAD.U32 R2, RZ, RZ, UR8 ;  /* 0x00000008ff027e24 */ /* 0x000fe4000f8e00ff */
[----:B------:R-:W-:Y:S01]  /*0150*/  IMAD.U32 R3, RZ, RZ, UR9 ;  /* 0x00000009ff037e24 */ /* 0x000fe2000f8e00ff */
[----:B------:R-:W-:Y:S02]  /*0160*/  @UP1 ULDC.64 UR8, c[0x0][0x300] ;  /* 0x0000c00000081ab9 */ /* 0x000fe40000000a00 */
[----:B------:R-:W-:Y:S02]  /*0170*/  @UP1 UIMAD.WIDE UR8, UR28, 0x4, UR8 ;  /* 0x000000041c0818a5 */ /* 0x000fe4000f8e0208 */
[----:B------:R-:W2:Y:S04]  /*0180*/  @P2 LDG.E R4, desc[UR20][R2.64] ;  /* 0x0000001402042981 */ /* 0x000ea8000c1e1900 */
[----:B------:R1:W3:Y:S01]  /*0190*/  @P2 LDG.E R0, desc[UR20][R2.64+0x4] ;  /* 0x0000041402002981 */ /* 0x0002e2000c1e1900 */
[----:B------:R-:W-:Y:S01]  /*01a0*/  PLOP3.LUT P1, PT, PT, PT, UP0, 0x80, 0x0 ;  /* 0x000000000000781c */ /* 0x000fe20003f2f008 */
[----:B------:R-:W-:-:S06]  /*01b0*/  UIMAD.WIDE UR6, UR28, 0x4, UR6 ;  /* 0x000000041c0678a5 */ /* 0x000fcc000f8e0206 */
[----:B------:R-:W-:Y:S02]  /*01c0*/  IMAD.U32 R6, RZ, RZ, UR6 ;  /* 0x00000006ff067e24 */ /* 0x000fe4000f8e00ff */
[----:B------:R-:W-:Y:S02]  /*01d0*/  IMAD.U32 R7, RZ, RZ, UR7 ;  /* 0x00000007ff077e24 */ /* 0x000fe4000f8e00ff */
[----:B-1----:R-:W-:Y:S02]  /*01e0*/  IMAD.U32 R2, RZ, RZ, UR8 ;  /* 0x00000008ff027e24 */ /* 0x002fe4000f8e00ff */
[----:B------:R-:W-:-:S05]  /*01f0*/  IMAD.U32 R3, RZ, RZ, UR9 ;  /* 0x00000009ff037e24 */ /* 0x000fca000f8e00ff */
[----:B------:R-:W4:Y:S04]  /*0200*/  @P0 LDG.E R2, desc[UR20][R2.64] ;  /* 0x0000001402020981 */ /* 0x000f28000c1e1900 */
[----:B------:R-:W5:Y:S01]  /*0210*/  @!P1 LDG.E R3, desc[UR20][R6.64] ;  /* 0x0000001406039981 */ /* 0x000f62000c1e1900 */
[----:B------:R-:W-:Y:S01]  /*0220*/  UMOV UR17, 0xffffffff ;  /* 0xffffffff00117882 */ /* 0x000fe20000000000 */
[----:B------:R-:W-:Y:S01]  /*0230*/  UMOV UR14, URZ ;  /* 0x0000003f000e7c82 */ /* 0x000fe20008000000 */
[----:B------:R-:W-:Y:S01]  /*0240*/  UMOV UR8, 0xffffffff ;  /* 0xffffffff00087882 */ /* 0x000fe20000000000 */
[----:B------:R-:W1:Y:S08]  /*0250*/  S2UR UR18, SR_CTAID.X ;  /* 0x00000000001279c3 */ /* 0x000e700000002500 */
[----:B------:R-:W1:Y:S01]  /*0260*/  S2UR UR30, SR_CTAID.Z ;  /* 0x00000000001e79c3 */ /* 0x000e620000002700 */
[----:B--2---:R-:W-:-:S02]  /*0270*/  @P2 R2UR UR17, R4 ;  /* 0x00000000041122ca */ /* 0x004fc400000e0000 */
[----:B---3--:R-:W-:-:S13]  /*0280*/  @P2 R2UR UR19, R0 ;  /* 0x00000000001322ca */ /* 0x008fda00000e0000 */
[----:B------:R-:W-:-:S07]  /*0290*/  @UP2 UIADD3 UR19, UR19, -UR17, URZ ;  /* 0x8000001113132290 */ /* 0x000fce000fffe03f */
[----:B------:R-:W-:Y:S01]  /*02a0*/  @!UP2 ULDC UR19, c[0x0][0x2c4] ;  /* 0x0000b1000013aab9 */ /* 0x000fe20000000800 */
[----:B----4-:R-:W-:Y:S02]  /*02b0*/  @P0 R2UR UR14, R2 ;  /* 0x00000000020e02ca */ /* 0x010fe400000e0000 */
[----:B------:R-:W-:-:S04]  /*02c0*/  ISETP.NE.U32.AND P0, PT, RZ, UR4, PT ;  /* 0x00000004ff007c0c */ /* 0x000fc8000bf05070 */
[----:B------:R-:W-:Y:S02]  /*02d0*/  ISETP.NE.AND.EX P0, PT, RZ, UR5, PT, P0 ;  /* 0x00000005ff007c0c */ /* 0x000fe4000bf05300 */
[----:B-----5:R-:W-:-:S11]  /*02e0*/  @!P1 R2UR UR8, R3 ;  /* 0x00000000030892ca */ /* 0x020fd600000e0000 */
[----:B-1----:R-:W-:Y:S05]  /*02f0*/  @!P0 BRA `(.L_x_119) ;  /* 0x00000000001c8947 */ /* 0x002fea0003800000 */
[----:B------:R-:W-:-:S13]  /*0300*/  PLOP3.LUT P0, PT, PT, PT, UP3, 0x80, 0x0 ;  /* 0x000000000000781c */ /* 0x000fda0003f0f038 */
[----:B------:R-:W2:Y:S04]  /*0310*/  @P0 LDG.E R0, desc[UR20][R6.64+0x4] ;  /* 0x0000041406000981 */ /* 0x000ea8000c1e1900 */
[----:B------:R-:W3:Y:S01]  /*0320*/  @!P0 LDG.E R6, desc[UR20][R6.64] ;  /* 0x0000001406068981 */ /* 0x000ee2000c1e1900 */
[----:B--2---:R-:W-:-:S13]  /*0330*/  @P0 R2UR UR6, R0 ;  /* 0x00000000000602ca */ /* 0x004fda00000e0000 */
[----:B------:R-:W-:-:S07]  /*0340*/  @UP3 UIADD3 UR6, UR6, -UR8, URZ ;  /* 0x8000000806063290 */ /* 0x000fce000fffe03f */
[----:B---3--:R-:W-:Y:S01]  /*0350*/  @!P0 R2UR UR6, R6 ;  /* 0x00000000060682ca */ /* 0x008fe200000e0000 */
[----:B------:R-:W-:-:S14]  /*0360*/  BRA `(.L_x_120) ;  /* 0x0000000000047947 */ /* 0x000fdc0003800000 */
.L_x_119:
[----:B------:R-:W-:-:S05]  /*0370*/  ULDC UR6, c[0x0][0x2c8] ;  /* 0x0000b20000067ab9 */ /* 0x000fca0000000800 */
.L_x_120:
        /* <DEDUP_REMOVED lines=39> */
[----:B------:R-:W-:Y:S01]  /*05f0*/  UISETP.NE.AND UP1, UPT, UR17, -0x1, UPT ;  /* 0xffffffff1100788c */ /* 0x000fe2000bf25270 */
[----:B------:R-:W-:Y:S01]  /*0600*/  SHF.R.S32.HI R9, RZ, 0x1f, R2 ;  /* 0x0000001fff097819 */ /* 0x000fe20000011402 */
[----:B------:R-:W-:-:S03]  /*0610*/  UISETP.NE.AND UP0, UPT, UR8, -0x1, UPT ;  /* 0xffffffff0800788c */ /* 0x000fc6000bf05270 */
[CC--:B------:R-:W-:Y:S02]  /*0620*/  LEA.HI R10, R9.reuse, R2.reuse, RZ, 0x2 ;  /* 0x00000002090a7211 */ /* 0x0c0fe400078f10ff */
[----:B------:R-:W-:Y:S02]  /*0630*/  LEA.HI R8, R9, R2, RZ, 0x3 ;  /* 0x0000000209087211 */ /* 0x000fe400078f18ff */
[----:B------:R-:W-:Y:S02]  /*0640*/  PLOP3.LUT P0, PT, PT, PT, UP0, 0x80, 0x0 ;  /* 0x000000000000781c */ /* 0x000fe40003f0f008 */
[----:B------:R-:W-:Y:S01]  /*0650*/  @UP1 ULDC.64 UR6, c[0x0][0x240] ;  /* 0x0000900000061ab9 */ /* 0x000fe20000000a00 */
[----:B------:R-:W-:Y:S01]  /*0660*/  @!UP1 USHF.R.S32.HI UR9, URZ, 0x1f, UR28 ;  /* 0x0000001f3f099899 */ /* 0x000fe2000801141c */
[----:B------:R-:W-:Y:S01]  /*0670*/  LOP3.LUT R234, R10, 0xfffffffc, RZ, 0xc0, !PT ;  /* 0xfffffffc0aea7812 */ /* 0x000fe200078ec0ff */
[----:B------:R-:W-:Y:S01]  /*0680*/  @UP1 UIMAD.WIDE.U32 UR24, UR17, UR6, URZ ;  /* 0x00000006111812a5 */ /* 0x000fe2000f8e003f */
[----:B------:R-:W-:Y:S01]  /*0690*/  SHF.R.S32.HI R12, RZ, 0x2, R10 ;  /* 0x00000002ff0c7819 */ /* 0x000fe2000001140a */
[----:B------:R-:W-:-:S02]  /*06a0*/  @UP0 UIADD3 UR13, UR14, UR8, URZ ;  /* 0x000000080e0d0290 */ /* 0x000fc4000fffe03f */
[----:B------:R-:W-:Y:S01]  /*06b0*/  @UP1 UIMAD UR4, UR17, UR7, UR25 ;  /* 0x00000007110412a4 */ /* 0x000fe2000f8e0219 */
[----:B------:R-:W-:Y:S01]  /*06c0*/  IMAD.IADD R234, R2, 0x1, -R234 ;  /* 0x0000000102ea7824 */ /* 0x000fe200078e0aea */
[----:B------:R-:W-:Y:S01]  /*06d0*/  @UP0 ULDC.64 UR10, c[0x0][0x248] ;  /* 0x00009200000a0ab9 */ /* 0x000fe20000000a00 */
[----:B------:R-:W-:Y:S01]  /*06e0*/  @!UP1 ULDC.64 UR6, c[0x0][0x228] ;  /* 0x00008a0000069ab9 */ /* 0x000fe20000000a00 */
[----:B-1----:R-:W-:Y:S01]  /*06f0*/  IABS R0, R4 ;  /* 0x0000000400007213 */ /* 0x002fe20000000000 */
[----:B------:R-:W-:Y:S01]  /*0700*/  @!UP1 UIMAD UR9, UR9, UR6, URZ ;  /* 0x00000006090992a4 */ /* 0x000fe2000f8e023f */
[----:B------:R-:W-:Y:S01]  /*0710*/  IMAD.SHL.U32 R234, R234, 0x8, RZ ;  /* 0x00000008eaea7824 */ /* 0x000fe200078e00ff */
[----:B------:R-:W-:Y:S01]  /*0720*/  @!UP1 UIMAD.WIDE.U32 UR32, UR28, UR6, URZ ;  /* 0x000000061c2092a5 */ /* 0x000fe2000f8e003f */
[----:B------:R-:W1:Y:S01]  /*0730*/  I2F.RP R6, R0 ;  /* 0x0000000000067306 */ /* 0x000e620000209400 */
[----:B------:R-:W-:Y:S01]  /*0740*/  @UP0 UIMAD.WIDE.U32 UR34, UR13, UR10, URZ ;  /* 0x0000000a0d2202a5 */ /* 0x000fe2000f8e003f */
[----:B------:R-:W-:Y:S01]  /*0750*/  LEA.HI R10, R10, R12, RZ, 0x1 ;  /* 0x0000000c0a0a7211 */ /* 0x000fe200078f08ff */
[----:B------:R-:W-:Y:S01]  /*0760*/  @!UP1 UIMAD UR7, UR28, UR7, UR9 ;  /* 0x000000071c0792a4 */ /* 0x000fe2000f8e0209 */
[----:B--2---:R-:W-:Y:S01]  /*0770*/  IABS R3, R3 ;  /* 0x0000000300037213 */ /* 0x004fe20000000000 */
[----:B------:R-:W-:Y:S01]  /*0780*/  @UP0 UIMAD UR13, UR13, UR11, URZ ;  /* 0x0000000b0d0d02a4 */ /* 0x000fe2000f8e023f */
[----:B------:R-:W-:-:S02]  /*0790*/  LOP3.LUT R10, R10, 0x7fffffe, RZ, 0xc0, !PT ;  /* 0x07fffffe0a0a7812 */ /* 0x000fc400078ec0ff */
[----:B------:R-:W-:Y:S01]  /*07a0*/  @UP0 UMOV UR22, UR34 ;  /* 0x0000002200160c82 */ /* 0x000fe20008000000 */
[----:B------:R-:W-:Y:S02]  /*07b0*/  @!UP1 UIADD3 UR4, UR33, UR7, URZ ;  /* 0x0000000721049290 */ /* 0x000fe4000fffe03f */
[----:B------:R-:W-:Y:S01]  /*07c0*/  @UP0 UIADD3 UR13, UR35, UR13, URZ ;  /* 0x0000000d230d0290 */ /* 0x000fe2000fffe03f */
        /* <DEDUP_REMOVED lines=8> */
[----:B------:R-:W-:-:S03]  /*0850*/  SHF.R.S32.HI R7, RZ, 0x3, R8 ;  /* 0x00000003ff077819 */ /* 0x000fc60000011408 */
[----:B------:R-:W-:-:S04]  /*0860*/  IMAD.MOV.U32 R5, RZ, RZ, R3 ;  /* 0x000000ffff057224 */ /* 0x000fc800078e0003 */
[----:B------:R-:W-:Y:S01]  /*0870*/  IMAD.HI.U32 R240, R6, R5, RZ ;  /* 0x0000000506f07227 */ /* 0x000fe200078e00ff */
[----:B------:R-:W-:-:S03]  /*0880*/  LEA.HI R6, R9, R2, RZ, 0x5 ;  /* 0x0000000209067211 */ /* 0x000fc600078f28ff */
[----:B------:R-:W-:Y:S01]  /*0890*/  IMAD.MOV R3, RZ, RZ, -R240 ;  /* 0x000000ffff037224 */ /* 0x000fe200078e0af0 */
[----:B------:R-:W-:-:S03]  /*08a0*/  SHF.R.S32.HI R236, RZ, 0x5, R6 ;  /* 0x00000005ffec7819 */ /* 0x000fc60000011406 */
[----:B------:R-:W-:Y:S02]  /*08b0*/  IMAD R3, R0, R3, R5 ;  /* 0x0000000300037224 */ /* 0x000fe400078e0205 */
[----:B------:R-:W-:-:S05]  /*08c0*/  IMAD.SHL.U32 R5, R7, 0x40, RZ ;  /* 0x0000004007057824 */ /* 0x000fca00078e00ff */
[----:B------:R-:W-:-:S04]  /*08d0*/  LOP3.LUT R5, R5, 0xc0, RZ, 0xc0, !PT ;  /* 0x000000c005057812 */ /* 0x000fc800078ec0ff */
        /* <DEDUP_REMOVED lines=11> */
[----:B------:R-:W-:Y:S01]  /*0990*/  UIMAD UR9, UR9, UR6, URZ ;  /* 0x00000006090972a4 */ /* 0x000fe2000f8e023f */
[----:B------:R-:W-:Y:S02]  /*09a0*/  UMOV UR12, UR32 ;  /* 0x00000020000c7c82 */ /* 0x000fe40008000000 */
[----:B------:R-:W-:Y:S02]  /*09b0*/  UIMAD.WIDE.U32 UR12, UR28, UR6, UR12 ;  /* 0x000000061c0c72a5 */ /* 0x000fe4000f8e000c */
[----:B------:R-:W-:-:S04]  /*09c0*/  UIMAD UR7, UR28, UR7, UR9 ;  /* 0x000000071c0772a4 */ /* 0x000fc8000f8e0209 */
[----:B------:R-:W-:Y:S01]  /*09d0*/  UIADD3 UR13, UR13, UR7, URZ ;  /* 0x000000070d0d7290 */ /* 0x000fe2000fffe03f */
[----:B------:R-:W-:-:S11]  /*09e0*/  UMOV UR22, UR12 ;  /* 0x0000000c00167c82 */ /* 0x000fd60008000000 */
.L_x_122:
[----:B------:R-:W-:Y:S01]  /*09f0*/  @UP0 UIADD3 UR12, UR14, UR8, URZ ;  /* 0x000000080e0c0290 */ /* 0x000fe2000fffe03f */
[----:B------:R-:W-:Y:S01]  /*0a00*/  IMAD.IADD R10, R12, 0x1, -R10 ;  /* 0x000000010c0a7824 */ /* 0x000fe200078e0a0a */
[----:B------:R-:W-:Y:S01]  /*0a10*/  LOP3.LUT R5, R11, R5, RZ, 0x3c, !PT ;  /* 0x000000050b057212 */ /* 0x000fe200078e3cff */
[----:B------:R-:W-:Y:S01]  /*0a20*/  @UP0 ULDC.64 UR8, c[0x0][0x250] ;  /* 0x0000940000080ab9 */ /* 0x000fe20000000a00 */
[----:B------:R-:W-:Y:S01]  /*0a30*/  USHF.R.S32.HI UR29, URZ, 0x1f, UR30 ;  /* 0x0000001f3f1d7899 */ /* 0x000fe2000801141e */
[----:B------:R-:W-:Y:S01]  /*0a40*/  ISETP.GT.U32.AND P1, PT, R0, R3, PT ;  /* 0x000000030000720c */ /* 0x000fe20003f24070 */
[----:B------:R-:W-:Y:S01]  /*0a50*/  @UP0 UIMAD.WIDE.U32 UR6, UR12, UR8, URZ ;  /* 0x000000080c0602a5 */ /* 0x000fe2000f8e003f */
[----:B------:R-:W-:Y:S01]  /*0a60*/  LEA R10, R236, R10, 0x3 ;  /* 0x0000000aec0a7211 */ /* 0x000fe200078e18ff */
[----:B------:R-:W-:-:S04]  /*0a70*/  @UP0 UIMAD UR12, UR12, UR9, URZ ;  /* 0x000000090c0c02a4 */ /* 0x000fc8000f8e023f */
[----:B------:R-:W-:Y:S01]  /*0a80*/  @UP0 UIADD3 UR12, UR7, UR12, URZ ;  /* 0x0000000c070c0290 */ /* 0x000fe2000fffe03f */
[----:B------:R-:W-:Y:S01]  /*0a90*/  IMAD.U32 R229, R10, 0x20, R5 ;  /* 0x000000200ae57824 */ /* 0x000fe200078e0005 */
[----:B------:R-:W-:Y:S01]  /*0aa0*/  @UP0 UMOV UR16, UR6 ;  /* 0x0000000600100c82 */ /* 0x000fe20008000000 */
[----:B------:R-:W-:Y:S09]  /*0ab0*/  @P0 BRA `(.L_x_123) ;  /* 0x0000000000380947 */ /* 0x000ff20003800000 */
        /* <DEDUP_REMOVED lines=8> */
[----:B------:R-:W-:Y:S01]  /*0b40*/  UIMAD UR12, UR12, UR6, URZ ;  /* 0x000000060c0c72a4 */ /* 0x000fe2000f8e023f */
[----:B------:R-:W-:-:S03]  /*0b50*/  UMOV UR14, UR32 ;  /* 0x00000020000e7c82 */ /* 0x000fc60008000000 */
[----:B------:R-:W-:Y:S02]  /*0b60*/  UIMAD UR12, UR28, UR7, UR12 ;  /* 0x000000071c0c72a4 */ /* 0x000fe4000f8e020c */
[----:B------:R-:W-:-:S04]  /*0b70*/  UIMAD.WIDE.U32 UR6, UR28, UR6, UR14 ;  /* 0x000000061c0672a5 */ /* 0x000fc8000f8e000e */
[----:B------:R-:W-:-:S03]  /*0b80*/  UIADD3 UR12, UR7, UR12, URZ ;  /* 0x0000000c070c7290 */ /* 0x000fc6000fffe03f */
[----:B------:R-:W-:-:S09]  /*0b90*/  UMOV UR16, UR6 ;  /* 0x0000000600107c82 */ /* 0x000fd20008000000 */
.L_x_123:
[----:B------:R-:W1:Y:S01]  /*0ba0*/  S2UR UR25, SR_CgaCtaId ;  /* 0x00000000001979c3 */ /* 0x000e620000008800 */
[----:B------:R-:W-:Y:S01]  /*0bb0*/  UIADD3 UR14, -UR31, UR19, URZ ;  /* 0x000000131f0e7290 */ /* 0x000fe2000fffe13f */
[----:B------:R-:W-:Y:S01]  /*0bc0*/  @!P1 IMAD.IADD R3, R3, 0x1, -R0 ;  /* 0x0000000103039824 */ /* 0x000fe200078e0a00 */
[----:B------:R-:W-:Y:S01]  /*0bd0*/  SHF.R.S32.HI R235, RZ, 0x1f, R234 ;  /* 0x0000001fffeb7819 */ /* 0x000fe200000114ea */
[----:B------:R-:W-:Y:S01]  /*0be0*/  ULDC.64 UR6, c[0x0][0x258] ;  /* 0x0000960000067ab9 */ /* 0x000fe20000000a00 */
[----:B------:R-:W-:Y:S01]  /*0bf0*/  IADD3 R10, P0, R234, UR24, RZ ;  /* 0x00000018ea0a7c10 */ /* 0x000fe2000ff1e0ff */
[----:B------:R-:W-:Y:S01]  /*0c00*/  UIMAD UR15, UR29, UR6, URZ ;  /* 0x000000061d0f72a4 */ /* 0x000fe2000f8e023f */
[----:B------:R-:W-:Y:S01]  /*0c10*/  ISETP.GE.AND P3, PT, R12, UR14, PT ;  /* 0x0000000e0c007c0c */ /* 0x000fe2000bf66270 */
[----:B------:R-:W-:Y:S01]  /*0c20*/  IMAD.U32 R14, RZ, RZ, UR6 ;  /* 0x00000006ff0e7e24 */ /* 0x000fe2000f8e00ff */
[----:B------:R-:W-:Y:S01]  /*0c30*/  ISETP.GE.U32.AND P6, PT, R3, R0, PT ;  /* 0x000000000300720c */ /* 0x000fe20003fc6070 */
[----:B------:R-:W-:Y:S01]  /*0c40*/  UIMAD UR7, UR30, UR7, UR15 ;  /* 0x000000071e0772a4 */ /* 0x000fe2000f8e020f */
[----:B------:R-:W-:Y:S01]  /*0c50*/  IADD3.X R11, R235, UR4, RZ, P0, !PT ;  /* 0x00000004eb0b7c10 */ /* 0x000fe200087fe4ff */
[----:B------:R-:W-:Y:S01]  /*0c60*/  UMOV UR6, 0x400 ;  /* 0x0000040000067882 */ /* 0x000fe20000000000 */
[----:B------:R-:W-:Y:S01]  /*0c70*/  LOP3.LUT R5, R4, UR30, RZ, 0x3c, !PT ;  /* 0x0000001e04057c12 */ /* 0x000fe2000f8e3cff */
[----:B------:R-:W-:Y:S01]  /*0c80*/  VIADD R3, R12, 0x40 ;  /* 0x000000400c037836 */ /* 0x000fe20000000000 */
[----:B------:R-:W-:Y:S01]  /*0c90*/  SHF.R.S32.HI R13, RZ, 0x1f, R12 ;  /* 0x0000001fff0d7819 */ /* 0x000fe2000001140c */
[----:B------:R-:W-:Y:S01]  /*0ca0*/  IMAD.WIDE.U32 R14, R14, UR30, R10 ;  /* 0x0000001e0e0e7c25 */ /* 0x000fe2000f8e000a */
[----:B------:R-:W-:Y:S01]  /*0cb0*/  ISETP.GE.AND P4, PT, R5, RZ, PT ;  /* 0x000000ff0500720c */ /* 0x000fe20003f86270 */
[----:B------:R-:W-:Y:S01]  /*0cc0*/  BSSY B0, `(.L_x_124) ;  /* 0x0000022000007945 */ /* 0x000fe20003800000 */
[----:B------:R-:W-:Y:S01]  /*0cd0*/  ISETP.NE.AND P5, PT, R4, RZ, PT ;  /* 0x000000ff0400720c */ /* 0x000fe20003fa5270 */
[----:B------:R-:W-:-:S02]  /*0ce0*/  VIADD R5, R12, 0x20 ;  /* 0x000000200c057836 */ /* 0x000fc40000000000 */
[----:B------:R-:W-:Y:S01]  /*0cf0*/  VIADD R0, R12, 0x60 ;  /* 0x000000600c007836 */ /* 0x000fe20000000000 */
[----:B-1----:R-:W-:Y:S01]  /*0d00*/  ULEA UR4, UR25, UR6, 0x18 ;  /* 0x0000000619047291 */ /* 0x002fe2000f8ec03f */
[----:B------:R-:W-:Y:S01]  /*0d10*/  IMAD.U32 R18, RZ, RZ, UR18 ;  /* 0x00000012ff127e24 */ /* 0x000fe2000f8e00ff */
[----:B------:R-:W-:Y:S01]  /*0d20*/  ISETP.GE.AND P2, PT, R5, UR14, PT ;  /* 0x0000000e05007c0c */ /* 0x000fe2000bf46270 */
[----:B------:R-:W-:Y:S01]  /*0d30*/  @!P1 VIADD R240, R240, 0x1 ;  /* 0x00000001f0f09836 */ /* 0x000fe20000000000 */
[----:B------:R-:W-:Y:S01]  /*0d40*/  ISETP.GE.AND P1, PT, R3, UR14, PT ;  /* 0x0000000e03007c0c */ /* 0x000fe2000bf26270 */
[----:B------:R-:W-:Y:S01]  /*0d50*/  VIADD R17, R15, UR7 ;  /* 0x000000070f117c36 */ /* 0x000fe20008000000 */
[----:B------:R-:W-:Y:S01]  /*0d60*/  ISETP.GE.AND P0, PT, R0, UR14, PT ;  /* 0x0000000e00007c0c */ /* 0x000fe2000bf06270 */
[----:B------:R-:W-:Y:S01]  /*0d70*/  IMAD.WIDE R18, R18, 0x80, R12 ;  /* 0x0000008012127825 */ /* 0x000fe200078e020c */
[----:B------:R-:W-:-:S03]  /*0d80*/  LEA R229, R229, UR4, 0x1 ;  /* 0x00000004e5e57c11 */ /* 0x000fc6000f8e08ff */
[----:B------:R-:W-:Y:S01]  /*0d90*/  @P6 VIADD R240, R240, 0x1 ;  /* 0x00000001f0f06836 */ /* 0x000fe20000000000 */
[----:B------:R-:W-:Y:S07]  /*0da0*/  @P3 BRA `(.L_x_125) ;  /* 0x00000000004c3947 */ /* 0x000fee0003800000 */
        /* <DEDUP_REMOVED lines=19> */
.L_x_125:
[----:B------:R-:W-:Y:S05]  /*0ee0*/  BSYNC B0 ;  /* 0x0000000000007941 */ /* 0x000fea0003800000 */
.L_x_124:
        /* <DEDUP_REMOVED lines=8> */
[----:B------:R-:W-:Y:S01]  /*0f70*/  MOV R21, R17 ;  /* 0x0000001100157202 */ /* 0x000fe20000000f00 */
[----:B------:R-:W-:Y:S02]  /*0f80*/  IMAD.MOV.U32 R20, RZ, RZ, R14 ;  /* 0x000000ffff147224 */ /* 0x000fe400078e000e */
[----:B------:R-:W-:Y:S02]  /*0f90*/  IMAD.X R10, RZ, RZ, R19, P2 ;  /* 0x000000ffff0a7224 */ /* 0x000fe400010e0613 */
[----:B------:R-:W-:-:S04]  /*0fa0*/  IMAD.WIDE.U32 R20, R11, UR6, R20 ;  /* 0x000000060b147c25 */ /* 0x000fc8000f8e0014 */
[----:B------:R-:W-:-:S04]  /*0fb0*/  IMAD R10, R10, UR6, RZ ;  /* 0x000000060a0a7c24 */ /* 0x000fc8000f8e02ff */
[----:B------:R-:W-:Y:S01]  /*0fc0*/  IMAD R10, R11, UR7, R10 ;  /* 0x000000070b0a7c24 */ /* 0x000fe2000f8e020a */
[----:B------:R-:W-:Y:S02]  /*0fd0*/  ULDC.64 UR6, c[0x0][0x210] ;  /* 0x0000840000067ab9 */ /* 0x000fe40000000a00 */
[----:B--2---:R-:W-:Y:S02]  /*0fe0*/  LEA R22, P2, R20, UR6, 0x1 ;  /* 0x0000000614167c11 */ /* 0x004fe4000f8408ff */
[----:B------:R-:W-:-:S04]  /*0ff0*/  IADD3 R10, R21, R10, RZ ;  /* 0x0000000a150a7210 */ /* 0x000fc80007ffe0ff */
[----:B------:R-:W-:-:S05]  /*1000*/  LEA.HI.X R23, R20, UR7, R10, 0x1, P2 ;  /* 0x0000000714177c11 */ /* 0x000fca00090f0c0a */
[----:B------:R-:W-:Y:S01]  /*1010*/  @!PT LDS RZ, [RZ] ;  /* 0x00000000fffff984 */ /* 0x000fe20000000800 */
[----:B------:R-:W-:Y:S01]  /*1020*/  @!PT LDS RZ, [RZ] ;  /* 0x00000000fffff984 */ /* 0x000fe20000000800 */
[----:B------:R-:W-:Y:S01]  /*1030*/  @!PT LDS RZ, [RZ] ;  /* 0x00000000fffff984 */ /* 0x000fe20000000800 */
[----:B------:R4:W-:Y:S02]  /*1040*/  LDGSTS.E.BYPASS.LTC128B.128 [R229+0x800], desc[UR20][R22.64] ;  /* 0x0080000016e57fae */ /* 0x0009e4000b901d54 */
.L_x_127:
[----:B------:R-:W-:Y:S05]  /*1050*/  BSYNC B0 ;  /* 0x0000000000007941 */ /* 0x000fea0003800000 */
.L_x_126:
        /* <DEDUP_REMOVED lines=15> */
[----:B--2-4-:R-:W-:Y:S02]  /*1150*/  LEA R22, P1, R20, UR6, 0x1 ;  /* 0x0000000614167c11 */ /* 0x014fe4000f8208ff */
[----:B------:R-:W-:-:S04]  /*1160*/  IADD3 R10, R21, R10, RZ ;  /* 0x0000000a150a7210 */ /* 0x000fc80007ffe0ff */
[----:B------:R-:W-:-:S05]  /*1170*/  LEA.HI.X R23, R20, UR7, R10, 0x1, P1 ;  /* 0x0000000714177c11 */ /* 0x000fca00088f0c0a */
[----:B------:R-:W-:Y:S01]  /*1180*/  @!PT LDS RZ, [RZ] ;  /* 0x00000000fffff984 */ /* 0x000fe20000000800 */
[----:B------:R-:W-:Y:S01]  /*1190*/  @!PT LDS RZ, [RZ] ;  /* 0x00000000fffff984 */ /* 0x000fe20000000800 */
[----:B------:R-:W-:Y:S01]  /*11a0*/  @!PT LDS RZ, [RZ] ;  /* 0x00000000fffff984 */ /* 0x000fe20000000800 */
[----:B------:R2:W-:Y:S02]  /*11b0*/  LDGSTS.E.BYPASS.LTC128B.128 [R229+0x1000], desc[UR20][R22.64] ;  /* 0x0100000016e57fae */ /* 0x0005e4000b901d54 */
.L_x_129:
[----:B------:R-:W-:Y:S05]  /*11c0*/  BSYNC B0 ;  /* 0x0000000000007941 */ /* 0x000fea0003800000 */
.L_x_128:
        /* <DEDUP_REMOVED lines=9> */
[----:B------:R-:W-:Y:S01]  /*1260*/  IADD3.X R11, RZ, R19, RZ, P0, !PT ;  /* 0x00000013ff0b7210 */ /* 0x000fe200007fe4ff */
        /* <DEDUP_REMOVED lines=11> */
.L_x_131:
[----:B------:R-:W-:Y:S05]  /*1320*/  BSYNC B0 ;  /* 0x0000000000007941 */ /* 0x000fea0003800000 */
.L_x_130:
[----:B-1----:R-:W-:Y:S01]  /*1330*/  IMAD R10, R13, UR10, RZ ;  /* 0x0000000a0d0a7c24 */ /* 0x002fe2000f8e02ff */
[----:B------:R-:W-:Y:S01]  /*1340*/  @!P4 IADD3 R240, -R240, RZ, RZ ;  /* 0x000000fff0f0c210 */ /* 0x000fe20007ffe1ff */
[C---:B------:R-:W-:Y:S01]  /*1350*/  IMAD.WIDE.U32 R16, R12.reuse, UR10, R234 ;  /* 0x0000000a0c107c25 */ /* 0x040fe2000f8e00ea */
[----:B------:R-:W-:Y:S01]  /*1360*/  @!P5 LOP3.LUT R240, RZ, R4, RZ, 0x33, !PT ;  /* 0x00000004fff0d212 */ /* 0x000fe200078e33ff */
[----:B------:R-:W-:Y:S01]  /*1370*/  ULDC.64 UR6, c[0x0][0x260] ;  /* 0x0000980000067ab9 */ /* 0x000fe20000000a00 */
[----:B------:R-:W-:Y:S01]  /*1380*/  USHF.L.U64.HI UR24, UR10, 0x7, UR11 ;  /* 0x000000070a187899 */ /* 0x000fe2000801020b */
[----:B------:R-:W-:Y:S01]  /*1390*/  IMAD R10, R12, UR11, R10 ;  /* 0x0000000b0c0a7c24 */ /* 0x000fe2000f8e020a */
[----:B------:R-:W-:Y:S01]  /*13a0*/  IADD3 R230, P0, R16, UR22, RZ ;  /* 0x0000001610e67c10 */ /* 0x000fe2000ff1e0ff */
[----:B------:R-:W-:Y:S01]  /*13b0*/  IMAD.WIDE.U32 R14, R12, UR8, R234 ;  /* 0x000000080c0e7c25 */ /* 0x000fe2000f8e00ea */
[----:B------:R-:W-:Y:S01]  /*13c0*/  SHF.R.S32.HI R242, RZ, 0x1f, R240 ;  /* 0x0000001ffff27819 */ /* 0x000fe200000114f0 */
[----:B------:R-:W-:Y:S01]  /*13d0*/  UIADD3 UR22, UR23, -0x1, URZ ;  /* 0xffffffff17167890 */ /* 0x000fe2000fffe03f */
[----:B------:R-:W-:Y:S01]  /*13e0*/  IADD3.X R231, R17, UR13, R10, P0, !PT ;  /* 0x0000000d11e77c10 */ /* 0x000fe200087fe40a */
[----:B------:R-:W-:Y:S01]  /*13f0*/  IMAD R4, R13, UR8, RZ ;  /* 0x000000080d047c24 */ /* 0x000fe2000f8e02ff */
[----:B------:R-:W-:Y:S01]  /*1400*/  IADD3 R10, P0, R14, UR16, RZ ;  /* 0x000000100e0a7c10 */ /* 0x000fe2000ff1e0ff */
[----:B------:R-:W-:Y:S01]  /*1410*/  IMAD R232, R242, UR6, RZ ;  /* 0x00000006f2e87c24 */ /* 0x000fe2000f8e02ff */
[----:B------:R-:W-:Y:S01]  /*1420*/  UIMAD UR27, UR22, -0x80, UR26 ;  /* 0xffffff80161b78a4 */ /* 0x000fe2000f8e021a */
[----:B------:R-:W-:Y:S01]  /*1430*/  IMAD R4, R12, UR9, R4 ;  /* 0x000000090c047c24 */ /* 0x000fe2000f8e0204 */
[----:B------:R-:W-:Y:S01]  /*1440*/  USHF.L.U32 UR25, UR10, 0x7, URZ ;  /* 0x000000070a197899 */ /* 0x000fe2000800063f */
[C---:B------:R-:W-:Y:S01]  /*1450*/  IMAD R232, R240.reuse, UR7, R232 ;  /* 0x00000007f0e87c24 */ /* 0x040fe2000f8e02e8 */
[----:B------:R-:W-:Y:S01]  /*1460*/  USHF.R.S32.HI UR32, URZ, 0x1f, UR22 ;  /* 0x0000001f3f207899 */ /* 0x000fe20008011416 */
[----:B------:R-:W-:Y:S01]  /*1470*/  IMAD.WIDE.U32 R230, R240, UR6, R230 ;  /* 0x00000006f0e67c25 */ /* 0x000fe2000f8e00e6 */
[----:B------:R-:W-:Y:S01]  /*1480*/  IADD3.X R11, R15, UR12, R4, P0, !PT ;  /* 0x0000000c0f0b7c10 */ /* 0x000fe200087fe404 */
[----:B------:R-:W-:Y:S01]  /*1490*/  UIMAD UR12, UR24, UR22, URZ ;  /* 0x00000016180c72a4 */ /* 0x000fe2000f8e023f */
[----:B------:R-:W-:Y:S01]  /*14a0*/  ISETP.GE.AND P0, PT, R12, UR27, PT ;  /* 0x0000001b0c007c0c */ /* 0x000fe2000bf06270 */
[----:B------:R-:W-:Y:S01]  /*14b0*/  ULDC.64 UR6, c[0x0][0x268] ;  /* 0x00009a0000067ab9 */ /* 0x000fe20000000a00 */
[----:B------:R-:W-:Y:S01]  /*14c0*/  IADD3 R233, R231, R232, RZ ;  /* 0x000000e8e7e97210 */ /* 0x000fe20007ffe0ff */
[----:B------:R-:W-:Y:S01]  /*14d0*/  UIMAD UR12, UR32, UR25, UR12 ;  /* 0x00000019200c72a4 */ /* 0x000fe2000f8e020c */
[----:B------:R-:W-:Y:S01]  /*14e0*/  MOV R14, UR22 ;  /* 0x00000016000e7c02 */ /* 0x000fe20008000f00 */
[----:B------:R-:W-:Y:S01]  /*14f0*/  IMAD R242, R242, UR6, RZ ;  /* 0x00000006f2f27c24 */ /* 0x000fe2000f8e02ff */
[----:B------:R-:W-:Y:S01]  /*1500*/  MOV R232, R230 ;  /* 0x000000e600e87202 */ /* 0x000fe20000000f00 */
[----:B------:R-:W-:Y:S01]  /*1510*/  BSSY B0, `(.L_x_132) ;  /* 0x0000016000007945 */ /* 0x000fe20003800000 */
[----:B------:R-:W-:Y:S01]  /*1520*/  ISETP.GE.AND P3, PT, R5, UR27, PT ;  /* 0x0000001b05007c0c */ /* 0x000fe2000bf66270 */
[----:B------:R-:W-:Y:S01]  /*1530*/  IMAD R242, R240, UR7, R242 ;  /* 0x00000007f0f27c24 */ /* 0x000fe2000f8e02f2 */
[----:B------:R-:W-:Y:S01]  /*1540*/  ISETP.GE.AND P2, PT, R3, UR27, PT ;  /* 0x0000001b03007c0c */ /* 0x000fe2000bf46270 */
[----:B------:R-:W-:Y:S01]  /*1550*/  IMAD.WIDE.U32 R14, R14, UR25, R232 ;  /* 0x000000190e0e7c25 */ /* 0x000fe2000f8e00e8 */
[----:B------:R-:W-:-:S03]  /*1560*/  ISETP.GE.AND P1, PT, R0, UR27, PT ;  /* 0x0000001b00007c0c */ /* 0x000fc6000bf26270 */
[----:B------:R-:W-:Y:S01]  /*1570*/  IMAD.WIDE.U32 R240, R240, UR6, R10 ;  /* 0x00000006f0f07c25 */ /* 0x000fe2000f8e000a */
[----:B------:R-:W-:Y:S01]  /*1580*/  IADD3 R17, R15, UR12, RZ ;  /* 0x0000000c0f117c10 */ /* 0x000fe2000fffe0ff */
[----:B------:R-:W-:Y:S08]  /*1590*/  @P0 BRA `(.L_x_133) ;  /* 0x0000000000340947 */ /* 0x000ff00003800000 */
        /* <DEDUP_REMOVED lines=13> */
.L_x_133:
[----:B------:R-:W-:Y:S05]  /*1670*/  BSYNC B0 ;  /* 0x0000000000007941 */ /* 0x000fea0003800000 */
.L_x_132:
[----:B------:R-:W-:Y:S01]  /*1680*/  USHF.L.U64.HI UR15, UR10, 0x5, UR11 ;  /* 0x000000050a0f7899 */ /* 0x000fe2000801020b */
[----:B------:R-:W-:Y:S01]  /*1690*/  BSSY B0, `(.L_x_134) ;  /* 0x0000010000007945 */ /* 0x000fe20003800000 */
[----:B------:R-:W-:-:S03]  /*16a0*/  USHF.L.U32 UR16, UR10, 0x5, URZ ;  /* 0x000000050a107899 */ /* 0x000fc6000800063f */
[----:B------:R-:W-:Y:S09]  /*16b0*/  @P3 BRA `(.L_x_135) ;  /* 0x0000000000343947 */ /* 0x000ff20003800000 */
[----:B------:R-:W-:Y:S02]  /*16c0*/  ULDC UR6, c[0x0][0x2d0] ;  /* 0x0000b40000067ab9 */ /* 0x000fe40000000800 */
[----:B------:R-:W-:-:S13]  /*16d0*/  ISETP.GE.AND P0, PT, R234, UR6, PT ;  /* 0x00000006ea007c0c */ /* 0x000fda000bf06270 */
[----:B------:R1:W-:Y:S01]  /*16e0*/  @P0 STS.128 [R229+0x2800], RZ ;  /* 0x002800ffe5000388 */ /* 0x0003e20000000c00 */
[----:B------:R-:W-:Y:S05]  /*16f0*/  @P0 BRA `(.L_x_135) ;  /* 0x0000000000240947 */ /* 0x000fea0003800000 */
[----:B-1----:R-:W-:Y:S01]  /*1700*/  IADD3 R10, P0, R14, UR16, RZ ;  /* 0x000000100e0a7c10 */ /* 0x002fe2000ff1e0ff */
[----:B------:R-:W-:-:S03]  /*1710*/  ULDC.64 UR6, c[0x0][0x218] ;  /* 0x0000860000067ab9 */ /* 0x000fc60000000a00 */
[----:B------:R-:W-:Y:S02]  /*1720*/  IADD3.X R4, R17, UR15, RZ, P0, !PT ;  /* 0x0000000f11047c10 */ /* 0x000fe400087fe4ff */
[----:B------:R-:W-:-:S04]  /*1730*/  LEA R18, P0, R10, UR6, 0x1 ;  /* 0x000000060a127c11 */ /* 0x000fc8000f8008ff */
[----:B------:R-:W-:-:S05]  /*1740*/  LEA.HI.X R19, R10, UR7, R4, 0x1, P0 ;  /* 0x000000070a137c11 */ /* 0x000fca00080f0c04 */
[----:B------:R-:W-:Y:S01]  /*1750*/  @!PT LDS RZ, [RZ] ;  /* 0x00000000fffff984 */ /* 0x000fe20000000800 */
[----:B------:R-:W-:Y:S01]  /*1760*/  @!PT LDS RZ, [RZ] ;  /* 0x00000000fffff984 */ /* 0x000fe20000000800 */
[----:B------:R-:W-:Y:S01]  /*1770*/  @!PT LDS RZ, [RZ] ;  /* 0x00000000fffff984 */ /* 0x000fe20000000800 */
[----:B------:R1:W-:Y:S04]  /*1780*/  LDGSTS.E.BYPASS.LTC128B.128 [R229+0x2800], desc[UR20][R18.64] ;  /* 0x0280000012e57fae */ /* 0x0003e8000b901d54 */
.L_x_135:
[----:B------:R-:W-:Y:S05]  /*1790*/  BSYNC B0 ;  /* 0x0000000000007941 */ /* 0x000fea0003800000 */
.L_x_134:
[----:B------:R-:W-:Y:S04]  /*17a0*/  BSSY B0, `(.L_x_136) ;  /* 0x0000012000007945 */ /* 0x000fe80003800000 */
[----:B------:R-:W-:Y:S05]  /*17b0*/  @P2 BRA `(.L_x_137) ;  /* 0x0000000000402947 */ /* 0x000fea0003800000 */
[----:B------:R-:W-:Y:S02]  /*17c0*/  ULDC UR6, c[0x0][0x2d0] ;  /* 0x0000b40000067ab9 */ /* 0x000fe40000000800 */
[----:B------:R-:W-:-:S13]  /*17d0*/  ISETP.GE.AND P0, PT, R234, UR6, PT ;  /* 0x00000006ea007c0c */ /* 0x000fda000bf06270 */
[----:B------:R1:W-:Y:S01]  /*17e0*/  @P0 STS.128 [R229+0x3000], RZ ;  /* 0x003000ffe5000388 */ /* 0x0003e20000000c00 */
[----:B------:R-:W-:Y:S05]  /*17f0*/  @P0 BRA `(.L_x_137) ;  /* 0x0000000000300947 */ /* 0x000fea0003800000 */
[----:B-1----:R-:W-:Y:S01]  /*1800*/  IMAD.U32 R11, RZ, RZ, UR10 ;  /* 0x0000000aff0b7e24 */ /* 0x002fe2000f8e00ff */
[----:B------:R-:W-:Y:S01]  /*1810*/  ULDC.64 UR6, c[0x0][0x218] ;  /* 0x0000860000067ab9 */ /* 0x000fe20000000a00 */
[----:B------:R-:W-:Y:S02]  /*1820*/  IMAD.U32 R10, RZ, RZ, UR10 ;  /* 0x0000000aff0a7e24 */ /* 0x000fe4000f8e00ff */
        /* <DEDUP_REMOVED lines=9> */
.L_x_137:
[----:B------:R-:W-:Y:S05]  /*18c0*/  BSYNC B0 ;  /* 0x0000000000007941 */ /* 0x000fea0003800000 */
.L_x_136:
        /* <DEDUP_REMOVED lines=12> */
[----:B-1----:R-:W-:-:S04]  /*1990*/  LEA R10, P0, R16, UR6, 0x1 ;  /* 0x00000006100a7c11 */ /* 0x002fc8000f8008ff */
[----:B------:R-:W-:-:S05]  /*19a0*/  LEA.HI.X R11, R16, UR7, R4, 0x1, P0 ;  /* 0x00000007100b7c11 */ /* 0x000fca00080f0c04 */
[----:B------:R-:W-:Y:S01]  /*19b0*/  @!PT LDS RZ, [RZ] ;  /* 0x00000000fffff984 */ /* 0x000fe20000000800 */
[----:B------:R-:W-:Y:S01]  /*19c0*/  @!PT LDS RZ, [RZ] ;  /* 0x00000000fffff984 */ /* 0x000fe20000000800 */
[----:B------:R-:W-:Y:S01]  /*19d0*/  @!PT LDS RZ, [RZ] ;  /* 0x00000000fffff984 */ /* 0x000fe20000000800 */
[----:B------:R1:W-:Y:S04]  /*19e0*/  LDGSTS.E.BYPASS.LTC128B.128 [R229+0x3800], desc[UR20][R10.64] ;  /* 0x038000000ae57fae */ /* 0x0003e8000b901d54 */
.L_x_139:
[----:B------:R-:W-:Y:S05]  /*19f0*/  BSYNC B0 ;  /* 0x0000000000007941 */ /* 0x000fea0003800000 */
.L_x_138:
[----:B------:R-:W-:Y:S01]  /*1a00*/  ULDC.64 UR12, c[0x0][0x3c8] ;  /* 0x0000f200000c7ab9 */ /* 0x000fe20000000a00 */
[----:B------:R-:W0:Y:S01]  /*1a10*/  LDGDEPBAR ;  /* 0x00000000000079af */ /* 0x000e220000000000 */
[----:B------:R-:W-:-:S04]  /*1a20*/  UISETP.NE.U32.AND UP1, UPT, UR12, URZ, UPT ;  /* 0x0000003f0c00728c */ /* 0x000fc8000bf25070 */
[----:B------:R-:W-:-:S06]  /*1a30*/  UISETP.NE.AND.EX UP1, UPT, UR13, URZ, UPT, UP1 ;  /* 0x0000003f0d00728c */ /* 0x000fcc000bf25310 */
[----:B------:R-:W-:-:S05]  /*1a40*/  PLOP3.LUT P0, PT, PT, PT, UP1, 0x80, 0x0 ;  /* 0x000000000000781c */ /* 0x000fca0003f0f018 */
[----:B------:R-:W-:Y:S01]  /*1a50*/  @UP1 USHF.R.S32.HI UR33, URZ, 0x1f, UR28 ;  /* 0x0000001f3f211899 */ /* 0x000fe2000801141c */
[----:B------:R-:W-:Y:S01]  /*1a60*/  @UP1 ULDC.64 UR6, c[0x0][0x3d0] ;  /* 0x0000f40000061ab9 */ /* 0x000fe20000000a00 */
[----:B------:R-:W-:Y:S02]  /*1a70*/  @UP1 UMOV UR34, UR30 ;  /* 0x0000001e00221c82 */ /* 0x000fe40008000000 */
[----:B------:R-:W-:Y:S01]  /*1a80*/  @UP1 UIMAD UR33, UR33, UR6, URZ ;  /* 0x00000006212112a4 */ /* 0x000fe2000f8e023f */
[----:B------:R-:W-:Y:S02]  /*1a90*/  @UP1 UMOV UR35, UR29 ;  /* 0x0000001d00231c82 */ /* 0x000fe40008000000 */
[----:B------:R-:W-:Y:S01]  /*1aa0*/  @UP1 UIMAD.WIDE.U32 UR34, UR28, UR6, UR34 ;  /* 0x000000061c2212a5 */ /* 0x000fe2000f8e0022 */
[----:B------:R-:W-:Y:S01]  /*1ab0*/  LEA.HI R9, R9, R2, RZ, 0x4 ;  /* 0x0000000209097211 */ /* 0x000fe200078f20ff */
[----:B------:R-:W-:Y:S01]  /*1ac0*/  @UP1 UIMAD UR7, UR28, UR7, UR33 ;  /* 0x000000071c0712a4 */ /* 0x000fe2000f8e0221 */
[----:B------:R-:W-:Y:S01]  /*1ad0*/  ISETP.GE.AND P2, PT, R3, UR27, PT ;  /* 0x0000001b03007c0c */ /* 0x000fe2000bf46270 */
[----:B------:R-:W-:Y:S01]  /*1ae0*/  @UP1 ULEA UR12, UP0, UR34, UR12, 0x2 ;  /* 0x0000000c220c1291 */ /* 0x000fe2000f80103f */
[----:B------:R-:W-:Y:S01]  /*1af0*/  LOP3.LUT R228, R6, 0xffffffe0, RZ, 0xc0, !PT ;  /* 0xffffffe006e47812 */ /* 0x000fe200078ec0ff */
[----:B------:R-:W-:Y:S01]  /*1b00*/  @UP1 UIADD3 UR7, UR35, UR7, URZ ;  /* 0x0000000723071290 */ /* 0x000fe2000fffe03f */
[----:B------:R-:W-:Y:S01]  /*1b10*/  LOP3.LUT R178, R8, 0xfffffff8, RZ, 0xc0, !PT ;  /* 0xfffffff808b27812 */ /* 0x000fe200078ec0ff */
[----:B------:R-:W-:-:S04]  /*1b20*/  DEPBAR.LE SB0, 0x0 ;  /* 0x000080000000791a */ /* 0x000fc80000000000 */
[----:B------:R-:W-:Y:S01]  /*1b30*/  @UP1 ULEA.HI.X UR13, UR34, UR13, UR7, 0x2, UP0 ;  /* 0x0000000d220d1291 */ /* 0x000fe200080f1407 */
[----:B-1----:R-:W-:Y:S01]  /*1b40*/  IMAD.U32 R10, RZ, RZ, UR12 ;  /* 0x0000000cff0a7e24 */ /* 0x002fe2000f8e00ff */
[----:B------:R-:W-:-:S04]  /*1b50*/  @UP1 ULDC UR6, c[0x0][0x2e8] ;  /* 0x0000ba0000061ab9 */ /* 0x000fc80000000800 */
[----:B------:R-:W-:-:S05]  /*1b60*/  IMAD.U32 R11, RZ, RZ, UR13 ;  /* 0x0000000dff0b7e24 */ /* 0x000fca000f8e00ff */
[----:B------:R-:W5:Y:S01]  /*1b70*/  @P0 LDG.E R4, desc[UR20][R10.64] ;  /* 0x000000140a040981 */ /* 0x000f62000c1e1900 */
[----:B------:R-:W-:Y:S01]  /*1b80*/  SHF.R.S32.HI R176, RZ, 0x4, R9 ;  /* 0x00000004ffb07819 */ /* 0x000fe20000011409 */
[----:B------:R-:W-:Y:S01]  /*1b90*/  IMAD.SHL.U32 R6, R7, 0x8, RZ ;  /* 0x0000000807067824 */ /* 0x000fe200078e00ff */
[C---:B------:R-:W-:Y:S01]  /*1ba0*/  LOP3.LUT R182, R9.reuse, 0xfffffff0, RZ, 0xc0, !PT ;  /* 0xfffffff009b67812 */ /* 0x040fe200078ec0ff */
[C---:B------:R-:W-:Y:S01]  /*1bb0*/  IMAD.IADD R228, R2.reuse, 0x1, -R228 ;  /* 0x0000000102e47824 */ /* 0x040fe200078e0ae4 */
[----:B------:R-:W-:Y:S01]  /*1bc0*/  LEA.HI R3, R9, R176, RZ, 0x1 ;  /* 0x000000b009037211 */ /* 0x000fe200078f08ff */
[----:B------:R-:W-:Y:S01]  /*1bd0*/  IMAD.IADD R178, R2, 0x1, -R178 ;  /* 0x0000000102b27824 */ /* 0x000fe200078e0ab2 */
[----:B------:R-:W-:Y:S01]  /*1be0*/  ISETP.GE.AND P1, PT, R0, UR27, PT ;  /* 0x0000001b00007c0c */ /* 0x000fe2000bf26270 */
[----:B------:R-:W-:Y:S01]  /*1bf0*/  IMAD.IADD R182, R2, 0x1, -R182 ;  /* 0x0000000102b67824 */ /* 0x000fe200078e0ab6 */
[----:B------:R-:W-:Y:S01]  /*1c00*/  LOP3.LUT R3, R3, 0xfffffffe, RZ, 0xc0, !PT ;  /* 0xfffffffe03037812 */ /* 0x000fe200078ec0ff */
[----:B------:R-:W-:Y:S01]  /*1c10*/  IMAD.U32 R180, RZ, RZ, UR26 ;  /* 0x0000001affb47e24 */ /* 0x000fe2000f8e00ff */
[----:B------:R-:W-:Y:S01]  /*1c20*/  SHF.R.S32.HI R0, RZ, 0x1f, R228 ;  /* 0x0000001fff007819 */ /* 0x000fe200000114e4 */
[----:B------:R-:W-:Y:S01]  /*1c30*/  USHF.L.U64.HI UR12, UR8, 0x7, UR9 ;  /* 0x00000007080c7899 */ /* 0x000fe20008010209 */
[-C--:B------:R-:W-:Y:S01]  /*1c40*/  LEA.HI R9, R182, R182.reuse, RZ, 0x1 ;  /* 0x000000b6b6097211 */ /* 0x080fe200078f08ff */
[----:B------:R-:W-:Y:S01]  /*1c50*/  IMAD.IADD R176, R176, 0x1, -R3 ;  /* 0x00000001b0b07824 */ /* 0x000fe200078e0a03 */
[----:B------:R-:W-:Y:S01]  /*1c60*/  SHF.R.S32.HI R181, RZ, 0x1f, R182 ;  /* 0x0000001fffb57819 */ /* 0x000fe200000114b6 */
[----:B------:R-:W-:Y:S01]  /*1c70*/  USHF.L.U32 UR13, UR8, 0x7, URZ ;  /* 0x00000007080d7899 */ /* 0x000fe2000800063f */
[--C-:B------:R-:W-:Y:S01]  /*1c80*/  SHF.R.S32.HI R7, RZ, 0x1, R9.reuse ;  /* 0x00000001ff077819 */ /* 0x100fe20000011409 */
[----:B------:R-:W-:Y:S01]  /*1c90*/  UIMAD UR7, UR12, UR22, URZ ;  /* 0x000000160c0772a4 */ /* 0x000fe2000f8e023f */
[----:B------:R-:W-:Y:S01]  /*1ca0*/  SHF.R.S32.HI R3, RZ, 0x1f, R9 ;  /* 0x0000001fff037819 */ /* 0x000fe20000011409 */
[----:B------:R-:W-:Y:S01]  /*1cb0*/  IMAD.IADD R243, R241, 0x1, R242 ;  /* 0x00000001f1f37824 */ /* 0x000fe200078e02f2 */
[----:B------:R-:W-:Y:S01]  /*1cc0*/  LOP3.LUT R9, R9, 0x7fffffe, RZ, 0xc0, !PT ;  /* 0x07fffffe09097812 */ /* 0x000fe200078ec0ff */
[----:B------:R-:W-:Y:S01]  /*1cd0*/  IMAD.MOV.U32 R242, RZ, RZ, R240 ;  /* 0x000000fffff27224 */ /* 0x000fe200078e00f0 */
[----:B------:R-:W-:Y:S01]  /*1ce0*/  LEA.HI R181, R181, R182, RZ, 0x3 ;  /* 0x000000b6b5b57211 */ /* 0x000fe200078f18ff */
[----:B------:R-:W-:Y:S01]  /*1cf0*/  UIMAD UR7, UR32, UR13, UR7 ;  /* 0x0000000d200772a4 */ /* 0x000fe2000f8e0207 */
[----:B------:R-:W-:Y:S01]  /*1d00*/  LEA.HI R8, R178, R178, RZ, 0x1 ;  /* 0x000000b2b2087211 */ /* 0x000fe200078f08ff */
[----:B------:R-:W-:Y:S01]  /*1d10*/  IMAD.IADD R182, R182, 0x1, -R9 ;  /* 0x00000001b6b67824 */ /* 0x000fe200078e0a09 */
[----:B------:R-:W-:Y:S01]  /*1d20*/  LEA.HI R3, R3, R7, RZ, 0x2 ;  /* 0x0000000703037211 */ /* 0x000fe200078f10ff */
[----:B------:R-:W5:Y:S01]  /*1d30*/  @P0 MUFU.RCP R9, UR6 ;  /* 0x0000000600090d08 */ /* 0x000f620008001000 */
[----:B------:R-:W-:Y:S01]  /*1d40*/  LEA.HI R228, R0, R228, RZ, 0x2 ;  /* 0x000000e400e47211 */ /* 0x000fe200078f10ff */
[----:B------:R-:W-:Y:S01]  /*1d50*/  IMAD.SHL.U32 R181, R181, 0x20, RZ ;  /* 0x00000020b5b57824 */ /* 0x000fe200078e00ff */
[----:B------:R-:W-:Y:S01]  /*1d60*/  ISETP.GE.AND P4, PT, R12, UR27, PT ;  /* 0x0000001b0c007c0c */ /* 0x000fe2000bf86270 */
[----:B------:R-:W-:Y:S01]  /*1d70*/  BAR.SYNC.DEFER_BLOCKING 0x0 ;  /* 0x0000000000007b1d */ /* 0x000fe20000010000 */
[----:B------:R-:W-:-:S02]  /*1d80*/  SHF.R.S32.HI R0, RZ, 0x1, R8 ;  /* 0x00000001ff007819 */ /* 0x000fc40000011408 */
[----:B------:R-:W-:Y:S02]  /*1d90*/  LOP3.LUT R3, R3, 0xfffffffc, RZ, 0xc0, !PT ;  /* 0xfffffffc03037812 */ /* 0x000fe400078ec0ff */
[----:B------:R-:W-:Y:S01]  /*1da0*/  LOP3.LUT R8, R8, 0x7fffffe, RZ, 0xc0, !PT ;  /* 0x07fffffe08087812 */ /* 0x000fe200078ec0ff */
[----:B------:R-:W-:Y:S01]  /*1db0*/  BSSY B0, `(.L_x_140) ;  /* 0x0000033000007945 */ /* 0x000fe20003800000 */
[----:B------:R-:W-:Y:S01]  /*1dc0*/  ISETP.GE.AND P3, PT, R5, UR27, PT ;  /* 0x0000001b05007c0c */ /* 0x000fe2000bf66270 */
[----:B------:R-:W-:Y:S01]  /*1dd0*/  IMAD.SHL.U32 R5, R0, 0x40, RZ ;  /* 0x0000004000057824 */ /* 0x000fe200078e00ff */
[----:B------:R-:W-:Y:S01]  /*1de0*/  SHF.R.S32.HI R228, RZ, 0x2, R228 ;  /* 0x00000002ffe47819 */ /* 0x000fe200000114e4 */
[----:B------:R-:W-:Y:S01]  /*1df0*/  IMAD.IADD R3, R7, 0x1, -R3 ;  /* 0x0000000107037824 */ /* 0x000fe200078e0a03 */
[----:B------:R-:W-:Y:S01]  /*1e00*/  LOP3.LUT R181, R181, 0xffffff00, RZ, 0xc0, !PT ;  /* 0xffffff00b5b57812 */ /* 0x000fe200078ec0ff */
[----:B------:R-:W-:Y:S01]  /*1e10*/  IMAD.IADD R178, R178, 0x1, -R8 ;  /* 0x00000001b2b27824 */ /* 0x000fe200078e0a08 */
[----:B------:R-:W-:Y:S01]  /*1e20*/  LOP3.LUT R5, R5, 0xc0, RZ, 0xc0, !PT ;  /* 0x000000c005057812 */ /* 0x000fe200078ec0ff */
[----:B------:R-:W-:Y:S01]  /*1e30*/  IMAD.SHL.U32 R7, R3, 0x40, RZ ;  /* 0x0000004003077824 */ /* 0x000fe200078e00ff */
[----:B------:R-:W-:Y:S01]  /*1e40*/  LEA R8, R236, UR31, 0x4 ;  /* 0x0000001fec087c11 */ /* 0x000fe2000f8e20ff */
[C---:B------:R-:W-:Y:S01]  /*1e50*/  IMAD R178, R176.reuse, 0x8, R178 ;  /* 0x00000008b0b27824 */ /* 0x040fe200078e02b2 */
[----:B------:R-:W-:Y:S01]  /*1e60*/  LOP3.LUT R6, R5, 0x8, R6, 0xf8, !PT ;  /* 0x0000000805067812 */ /* 0x000fe200078ef806 */
[----:B------:R-:W-:Y:S01]  /*1e70*/  IMAD.SHL.U32 R176, R176, 0x8, RZ ;  /* 0x00000008b0b07824 */ /* 0x000fe200078e00ff */
[----:B------:R-:W-:-:S02]  /*1e80*/  LOP3.LUT R7, R7, 0xc0, RZ, 0xc0, !PT ;  /* 0x000000c007077812 */ /* 0x000fc400078ec0ff */
[----:B------:R-:W-:Y:S02]  /*1e90*/  SHF.R.U32.HI R5, RZ, 0x3, R5 ;  /* 0x00000003ff057819 */ /* 0x000fe40000011605 */
[----:B------:R-:W-:Y:S01]  /*1ea0*/  IADD3 R8, R8, 0x1, R228 ;  /* 0x0000000108087810 */ /* 0x000fe20007ffe0e4 */
[----:B------:R1:W-:Y:S01]  /*1eb0*/  @P4 STS [R229+0x4000], RZ ;  /* 0x004000ffe5004388 */ /* 0x0003e20000000800 */
[----:B------:R-:W-:Y:S02]  /*1ec0*/  LOP3.LUT R176, R7, 0x8, R176, 0xf8, !PT ;  /* 0x0000000807b07812 */ /* 0x000fe400078ef8b0 */
[----:B------:R-:W-:Y:S01]  /*1ed0*/  LOP3.LUT R6, R6, R5, RZ, 0x3c, !PT ;  /* 0x0000000506067212 */ /* 0x000fe200078e3cff */
[----:B------:R1:W-:Y:S01]  /*1ee0*/  @P4 STS [R229+0x4004], RZ ;  /* 0x004004ffe5004388 */ /* 0x0003e20000000800 */
[----:B------:R-:W-:Y:S01]  /*1ef0*/  SHF.R.U32.HI R7, RZ, 0x3, R7 ;  /* 0x00000003ff077819 */ /* 0x000fe20000011607 */
[----:B------:R-:W-:Y:S01]  /*1f00*/  IMAD R5, R236, 0x200, R181 ;  /* 0x00000200ec057824 */ /* 0x000fe200078e02b5 */
[----:B------:R-:W-:Y:S01]  /*1f10*/  IADD3 R180, R180, -UR19, R8 ;  /* 0x80000013b4b47c10 */ /* 0x000fe2000fffe008 */
[----:B------:R1:W-:Y:S01]  /*1f20*/  @P4 STS.64 [R229+0x4008], RZ ;  /* 0x004008ffe5004388 */ /* 0x0003e20000000a00 */
[----:B------:R-:W-:Y:S01]  /*1f30*/  IMAD.U32 R8, RZ, RZ, UR22 ;  /* 0x00000016ff087e24 */ /* 0x000fe2000f8e00ff */
[----:B------:R-:W-:Y:S01]  /*1f40*/  LOP3.LUT R176, R176, R7, RZ, 0x3c, !PT ;  /* 0x00000007b0b07212 */ /* 0x000fe200078e3cff */
[----:B------:R-:W-:-:S02]  /*1f50*/  IMAD R5, R182, 0x20, R5 ;  /* 0x00000020b6057824 */ /* 0x000fc400078e0205 */
[----:B------:R-:W-:Y:S01]  /*1f60*/  VIADD R180, R180, UR5 ;  /* 0x00000005b4b47c36 */ /* 0x000fe20008000000 */
[----:B------:R-:W-:Y:S01]  /*1f70*/  UMOV UR5, URZ ;  /* 0x0000003f00057c82 */ /* 0x000fe20008000000 */
[----:B------:R-:W-:Y:S02]  /*1f80*/  IMAD.IADD R179, R176, 0x1, R5 ;  /* 0x00000001b0b37824 */ /* 0x000fe400078e0205 */
[----:B------:R-:W-:-:S03]  /*1f90*/  IMAD.U32 R178, R178, 0x20, R6 ;  /* 0x00000020b2b27824 */ /* 0x000fc600078e0006 */
[----:B------:R-:W-:Y:S01]  /*1fa0*/  LEA R179, R179, UR4, 0x1 ;  /* 0x00000004b3b37c11 */ /* 0x000fe2000f8e08ff */
[----:B-----5:R-:W-:Y:S01]  /*1fb0*/  @P0 FMUL.FTZ R4, R4, R9 ;  /* 0x0000000904040220 */ /* 0x020fe20000410000 */
[----:B------:R-:W-:-:S04]  /*1fc0*/  IMAD.WIDE.U32 R8, R8, UR13, R242 ;  /* 0x0000000d08087c25 */ /* 0x000fc8000f8e00f2 */
[----:B------:R-:W-:Y:S01]  /*1fd0*/  @P0 R2UR UR6, R4 ;  /* 0x00000000040602ca */ /* 0x000fe200000e0000 */
[----:B------:R-:W-:-:S12]  /*1fe0*/  VIADD R11, R9, UR7 ;  /* 0x00000007090b7c36 */ /* 0x000fd80008000000 */
[----:B------:R-:W-:Y:S01]  /*1ff0*/  @UP1 UMOV UR5, UR6 ;  /* 0x0000000600051c82 */ /* 0x000fe20008000000 */
[----:B-1----:R-:W-:Y:S05]  /*2000*/  @P4 BRA `(.L_x_141) ;  /* 0x0000000000344947 */ /* 0x002fea0003800000 */
        /* <DEDUP_REMOVED lines=13> */
.L_x_141:
[----:B------:R-:W-:Y:S05]  /*20e0*/  BSYNC B0 ;  /* 0x0000000000007941 */ /* 0x000fea0003800000 */
.L_x_140:
        /* <DEDUP_REMOVED lines=19> */
.L_x_143:
[----:B------:R-:W-:Y:S05]  /*2220*/  BSYNC B0 ;  /* 0x0000000000007941 */ /* 0x000fea0003800000 */
.L_x_142:
[----:B------:R1:W-:Y:S01]  /*2230*/  @P2 STS.128 [R229+0x5000], RZ ;  /* 0x005000ffe5002388 */ /* 0x0003e20000000c00 */
        /* <DEDUP_REMOVED lines=18> */
.L_x_145:
[----:B------:R-:W-:Y:S05]  /*2360*/  BSYNC B0 ;  /* 0x0000000000007941 */ /* 0x000fea0003800000 */
.L_x_144:
        /* <DEDUP_REMOVED lines=8> */
[----:B-1----:R-:W-:Y:S01]  /*23f0*/  IMAD.U32 R4, RZ, RZ, UR8 ;  /* 0x00000008ff047e24 */ /* 0x002fe2000f8e00ff */
        /* <DEDUP_REMOVED lines=10> */
.L_x_147:
[----:B------:R-:W-:Y:S05]  /*24a0*/  BSYNC B0 ;  /* 0x0000000000007941 */ /* 0x000fea0003800000 */
.L_x_146:
[----:B------:R-:W-:Y:S01]  /*24b0*/  LDSM.16.M88.4 R108, [R179] ;  /* 0x00000000b36c783b */ /* 0x000fe20000000200 */
[----:B------:R-:W-:Y:S01]  /*24c0*/  LOP3.LUT P1, RZ, R3, 0x2, RZ, 0xc0, !PT ;  /* 0x0000000203ff7812 */ /* 0x000fe2000782c0ff */
[----:B------:R-:W-:Y:S01]  /*24d0*/  IMAD.MOV.U32 R3, RZ, RZ, 0x10 ;  /* 0x00000010ff037424 */ /* 0x000fe200078e00ff */
[----:B------:R-:W-:Y:S01]  /*24e0*/  LOP3.LUT P0, RZ, R0, 0x2, RZ, 0xc0, !PT ;  /* 0x0000000200ff7812 */ /* 0x000fe2000780c0ff */
[----:B------:R-:W1:Y:S01]  /*24f0*/  LDSM.16.M88.4 R172, [R178+0x3c00] ;  /* 0x003c0000b2ac783b */ /* 0x000e620000000200 */
[----:B------:R-:W-:Y:S01]  /*2500*/  IMAD.SHL.U32 R2, R2, 0x2, RZ ;  /* 0x0000000202027824 */ /* 0x000fe200078e00ff */
[----:B------:R-:W-:Y:S01]  /*2510*/  UISETP.GE.AND UP0, UPT, UR23, 0x2, UPT ;  /* 0x000000021700788c */ /* 0x000fe2000bf06270 */
[C---:B------:R-:W-:Y:S01]  /*2520*/  SEL R0, R3.reuse, 0xfffffff0, !P1 ;  /* 0xfffffff003007807 */ /* 0x040fe20004800000 */
[----:B------:R-:W5:Y:S01]  /*2530*/  LDSM.16.M88.4 R64, [R179+0x1000] ;  /* 0x00100000b340783b */ /* 0x000f620000000200 */
[----:B------:R-:W-:Y:S01]  /*2540*/  SEL R3, R3, 0xfffffff0, !P0 ;  /* 0xfffffff003037807 */ /* 0x000fe20004000000 */
[----:B------:R-:W-:Y:S01]  /*2550*/  IMAD R237, R182, 0x20, R181 ;  /* 0x00000020b6ed7824 */ /* 0x000fe200078e02b5 */
[----:B------:R-:W-:Y:S01]  /*2560*/  LOP3.LUT R184, R2, 0x6, RZ, 0xc0, !PT ;  /* 0x0000000602b87812 */ /* 0x000fe200078ec0ff */
[----:B------:R-:W2:Y:S01]  /*2570*/  LDSM.16.M88.4 R148, [R178+0x2000] ;  /* 0x00200000b294783b */ /* 0x000ea20000000200 */
[----:B------:R-:W-:-:S02]  /*2580*/  IMAD R177, R0, 0x2, R179 ;  /* 0x0000000200b17824 */ /* 0x000fc400078e02b3 */
[C---:B------:R-:W-:Y:S01]  /*2590*/  IMAD R84, R3.reuse, 0x2, R178 ;  /* 0x0000000203547824 */ /* 0x040fe200078e02b2 */
[----:B------:R-:W3:Y:S01]  /*25a0*/  LDSM.16.M88.4 R80, [R178+0x3000] ;  /* 0x00300000b250783b */ /* 0x000ee20000000200 */
[----:B------:R-:W-:Y:S02]  /*25b0*/  VIADD R2, R178, 0x2000 ;  /* 0x00002000b2027836 */ /* 0x000fe40000000000 */
[----:B------:R-:W-:Y:S01]  /*25c0*/  IMAD.IADD R237, R176, 0x1, R237 ;  /* 0x00000001b0ed7824 */ /* 0x000fe200078e02ed */
[----:B------:R-:W4:Y:S01]  /*25d0*/  LDSM.16.M88.4 R132, [R178+0x2800] ;  /* 0x00280000b284783b */ /* 0x000f220000000200 */
[----:B------:R-:W-:-:S03]  /*25e0*/  IMAD R176, R3, 0x2, R2 ;  /* 0x0000000203b07824 */ /* 0x000fc600078e0202 */
[----:B------:R-:W4:Y:S04]  /*25f0*/  LDSM.16.M88.4 R140, [R178+0x2400] ;  /* 0x00240000b28c783b */ /* 0x000f280000000200 */
[----:B------:R-:W-:Y:S04]  /*2600*/  LDSM.16.M88.4 R164, [R84+0x2000] ;  /* 0x0020000054a4783b */ /* 0x000fe80000000200 */
[----:B------:R-:W-:Y:S04]  /*2610*/  LDSM.16.M88.4 R160, [R84+0x2400] ;  /* 0x0024000054a0783b */ /* 0x000fe80000000200 */
[----:B------:R-:W-:Y:S04]  /*2620*/  LDSM.16.M88.4 R156, [R84+0x2800] ;  /* 0x00280000549c783b */ /* 0x000fe80000000200 */
[----:B------:R-:W-:Y:S04]  /*2630*/  LDSM.16.M88.4 R104, [R84+0x2c00] ;  /* 0x002c00005468783b */ /* 0x000fe80000000200 */
[----:B------:R-:W-:Y:S01]  /*2640*/  LDSM.16.M88.4 R100, [R84+0x3000] ;  /* 0x003000005464783b */ /* 0x000fe20000000200 */
[-C--:B-1----:R-:W-:Y:S03]  /*2650*/  HMMA.16816.F32 R4, R108, R172.reuse, RZ ;  /* 0x000000ac6c04723c */ /* 0x082fe600000018ff */
[----:B------:R-:W-:Y:S03]  /*2660*/  LDSM.16.M88.4 R96, [R84+0x3400] ;  /* 0x003400005460783b */ /* 0x000fe60000000200 */
[----:B-----5:R-:W-:Y:S01]  /*2670*/  HMMA.16816.F32 R112, R64, R172, RZ ;  /* 0x000000ac4070723c */ /* 0x020fe200000018ff */
[----:B------:R-:W-:Y:S04]  /*2680*/  LDSM.16.M88.4 R88, [R84+0x3800] ;  /* 0x003800005458783b */ /* 0x000fe80000000200 */
[----:B------:R-:W-:Y:S01]  /*2690*/  LDSM.16.M88.4 R168, [R177] ;  /* 0x00000000b1a8783b */ /* 0x000fe20000000200 */
[C---:B--2---:R-:W-:Y:S03]  /*26a0*/  HMMA.16816.F32 R60, R108.reuse, R148, RZ ;  /* 0x000000946c3c723c */ /* 0x044fe600000018ff */
[----:B------:R-:W1:Y:S03]  /*26b0*/  LDSM.16.M88.4 R84, [R84+0x3c00] ;  /* 0x003c00005454783b */ /* 0x000e660000000200 */
[-C--:B---3--:R-:W-:Y:S01]  /*26c0*/  HMMA.16816.F32 R28, R108, R80.reuse, RZ ;  /* 0x000000506c1c723c */ /* 0x088fe200000018ff */
[----:B------:R-:W2:Y:S04]  /*26d0*/  LDSM.16.M88.4 R72, [R177+0x1000] ;  /* 0x00100000b148783b */ /* 0x000ea80000000200 */
[----:B------:R-:W3:Y:S01]  /*26e0*/  LDSM.16.M88.4 R68, [R178+0x3800] ;  /* 0x00380000b244783b */ /* 0x000ee20000000200 */
[----:B------:R-:W-:Y:S03]  /*26f0*/  HMMA.16816.F32 R124, R64, R80, RZ ;  /* 0x00000050407c723c */ /* 0x000fe600000018ff */
[----:B------:R-:W5:Y:S03]  /*2700*/  LDSM.16.M88.4 R76, [R178+0x3400] ;  /* 0x00340000b24c783b */ /* 0x000f660000000200 */
[C---:B----4-:R-:W-:Y:S01]  /*2710*/  HMMA.16816.F32 R44, R108.reuse, R132, RZ ;  /* 0x000000846c2c723c */ /* 0x050fe200000018ff */
[----:B------:R-:W4:Y:S04]  /*2720*/  LDSM.16.M88.4 R92, [R178+0x2c00] ;  /* 0x002c0000b25c783b */ /* 0x000f280000000200 */
        /* <DEDUP_REMOVED lines=8> */
[----:B------:R-:W-:Y:S06]  /*27b0*/  HMMA.16816.F32 R52, R108, R140, RZ ;  /* 0x0000008c6c34723c */ /* 0x000fec00000018ff */
[-C--:B-1----:R-:W-:Y:S06]  /*27c0*/  HMMA.16816.F32 R4, R168, R84.reuse, R4 ;  /* 0x00000054a804723c */ /* 0x082fec0000001804 */
[----:B--2---:R-:W-:Y:S06]  /*27d0*/  HMMA.16816.F32 R112, R72, R84, R112 ;  /* 0x000000544870723c */ /* 0x004fec0000001870 */
[----:B------:R-:W-:Y:S01]  /*27e0*/  HMMA.16816.F32 R60, R168, R164, R60 ;  /* 0x000000a4a83c723c */ /* 0x000fe2000000183c */
[----:B------:R-:W-:-:S04]  /*27f0*/  SHF.R.S32.HI R84, RZ, 0x1f, R236 ;  /* 0x0000001fff547819 */ /* 0x000fc800000114ec */
[----:B------:R-:W-:Y:S01]  /*2800*/  LEA.HI R84, R84, R236, RZ, 0x2 ;  /* 0x000000ec54547211 */ /* 0x000fe200078f10ff */
[----:B------:R-:W-:Y:S03]  /*2810*/  HMMA.16816.F32 R28, R168, R100, R28 ;  /* 0x00000064a81c723c */ /* 0x000fe6000000181c */
[----:B------:R-:W-:-:S03]  /*2820*/  LOP3.LUT R84, R84, 0xfffffffc, RZ, 0xc0, !PT ;  /* 0xfffffffc54547812 */ /* 0x000fc600078ec0ff */
[----:B------:R-:W-:Y:S02]  /*2830*/  HMMA.16816.F32 R124, R72, R100, R124 ;  /* 0x00000064487c723c */ /* 0x000fe4000000187c */
[----:B------:R-:W-:-:S04]  /*2840*/  IMAD.IADD R236, R236, 0x1, -R84 ;  /* 0x00000001ecec7824 */ /* 0x000fc800078e0a54 */
[----:B------:R-:W-:Y:S01]  /*2850*/  HMMA.16816.F32 R56, R168, R166, R56 ;  /* 0x000000a6a838723c */ /* 0x000fe20000001838 */
[----:B------:R-:W-:-:S04]  /*2860*/  IMAD.U32 R100, RZ, RZ, UR22 ;  /* 0x00000016ff647e24 */ /* 0x000fc8000f8e00ff */
[----:B------:R-:W-:Y:S01]  /*2870*/  IMAD R100, R100, 0x80, R184 ;  /* 0x0000008064647824 */ /* 0x000fe200078e02b8 */
[----:B------:R-:W-:Y:S03]  /*2880*/  HMMA.16816.F32 R152, R72, R164, R152 ;  /* 0x000000a44898723c */ /* 0x000fe60000001898 */
[C---:B------:R-:W-:Y:S02]  /*2890*/  VIADD R84, R100.reuse, 0x1 ;  /* 0x0000000164547836 */ /* 0x040fe40000000000 */
[C---:B------:R-:W-:Y:S01]  /*28a0*/  VIADD R2, R100.reuse, 0x8 ;  /* 0x0000000864027836 */ /* 0x040fe20000000000 */
[----:B------:R-:W-:Y:S01]  /*28b0*/  HMMA.16816.F32 R44, R168, R156, R44 ;  /* 0x0000009ca82c723c */ /* 0x000fe2000000182c */
[----:B------:R-:W-:-:S03]  /*28c0*/  VIADD R3, R100, 0x9 ;  /* 0x0000000964037836 */ /* 0x000fc60000000000 */
[----:B------:R-:W-:Y:S02]  /*28d0*/  I2FP.F32.S32 R85, R2 ;  /* 0x0000000200557245 */ /* 0x000fe40000201400 */
[----:B------:R-:W-:Y:S06]  /*28e0*/  HMMA.16816.F32 R40, R168, R158, R40 ;  /* 0x0000009ea828723c */ /* 0x000fec0000001828 */
[----:B------:R-:W-:Y:S01]  /*28f0*/  HMMA.16816.F32 R136, R72, R156, R136 ;  /* 0x0000009c4888723c */ /* 0x000fe20000001888 */
[----:B------:R-:W-:-:S05]  /*2900*/  FFMA.FTZ R56, R85, UR5, R56 ;  /* 0x0000000555387c23 */ /* 0x000fca0008010038 */
[----:B------:R-:W-:Y:S01]  /*2910*/  HMMA.16816.F32 R132, R72, R158, R132 ;  /* 0x0000009e4884723c */ /* 0x000fe20000001884 */
[----:B------:R-:W-:Y:S02]  /*2920*/  IMAD.MOV.U32 R157, RZ, RZ, 0x40 ;  /* 0x00000040ff9d7424 */ /* 0x000fe400078e00ff */
[----:B------:R-:W-:-:S03]  /*2930*/  IMAD.MOV.U32 R156, RZ, RZ, 0x48 ;  /* 0x00000048ff9c7424 */ /* 0x000fc600078e00ff */
[----:B---3--:R-:W-:Y:S01]  /*2940*/  HMMA.16816.F32 R12, R108, R68, RZ ;  /* 0x000000446c0c723c */ /* 0x008fe200000018ff */
[----:B------:R-:W-:Y:S01]  /*2950*/  IMAD.MOV.U32 R158, RZ, RZ, 0x8 ;  /* 0x00000008ff9e7424 */ /* 0x000fe200078e00ff */
[C---:B------:R-:W-:Y:S02]  /*2960*/  VIADDMNMX R157, R180.reuse, R157, UR26, PT ;  /* 0x0000001ab49d7e46 */ /* 0x040fe4000b80019d */
[C---:B------:R-:W-:Y:S02]  /*2970*/  VIMNMX R159, R180.reuse, UR26, PT ;  /* 0x0000001ab49f7c48 */ /* 0x040fe4000bfe0100 */
[C---:B------:R-:W-:Y:S01]  /*2980*/  HMMA.16816.F32 R144, R64.reuse, R140, RZ ;  /* 0x0000008c4090723c */ /* 0x040fe200000018ff */
[C---:B------:R-:W-:Y:S02]  /*2990*/  VIADDMNMX R158, R180.reuse, R158, UR26, PT ;  /* 0x0000001ab49e7e46 */ /* 0x040fe4000b80019e */
[----:B------:R-:W-:Y:S02]  /*29a0*/  VIADDMNMX R156, R180, R156, UR26, PT ;  /* 0x0000001ab49c7e46 */ /* 0x000fe4000b80019c */
[C---:B------:R-:W-:Y:S01]  /*29b0*/  ISETP.GE.AND P3, PT, R84.reuse, R159, PT ;  /* 0x0000009f5400720c */ /* 0x040fe20003f66270 */
[----:B------:R-:W-:Y:S01]  /*29c0*/  HMMA.16816.F32 R116, R64, R68, RZ ;  /* 0x000000444074723c */ /* 0x000fe200000018ff */
[----:B------:R-:W-:-:S02]  /*29d0*/  ISETP.GE.AND P1, PT, R84, R158, PT ;  /* 0x0000009e5400720c */ /* 0x000fc40003f26270 */
[C---:B------:R-:W-:Y:S02]  /*29e0*/  ISETP.GE.AND P0, PT, R84.reuse, R157, PT ;  /* 0x0000009d5400720c */ /* 0x040fe40003f06270 */
[----:B------:R-:W-:Y:S01]  /*29f0*/  ISETP.GE.AND P4, PT, R84, R156, PT ;  /* 0x0000009c5400720c */ /* 0x000fe20003f86270 */
[C---:B------:R-:W-:Y:S01]  /*2a00*/  HMMA.16816.F32 R8, R108.reuse, R70, RZ ;  /* 0x000000466c08723c */ /* 0x040fe200000018ff */
[----:B------:R-:W-:Y:S02]  /*2a10*/  I2FP.F32.S32 R84, R84 ;  /* 0x0000005400547245 */ /* 0x000fe40000201400 */
[C---:B------:R-:W-:Y:S02]  /*2a20*/  ISETP.GE.AND P2, PT, R2.reuse, R159, PT ;  /* 0x0000009f0200720c */ /* 0x040fe40003f46270 */
[----:B------:R-:W-:Y:S01]  /*2a30*/  ISETP.GE.AND P6, PT, R2, R158, PT ;  /* 0x0000009e0200720c */ /* 0x000fe20003fc6270 */
[-C--:B-----5:R-:W-:Y:S01]  /*2a40*/  HMMA.16816.F32 R20, R108, R76.reuse, RZ ;  /* 0x0000004c6c14723c */ /* 0x0a0fe200000018ff */
[C---:B------:R-:W-:Y:S01]  /*2a50*/  FFMA.FTZ R61, R84.reuse, UR5, R61 ;  /* 0x00000005543d7c23 */ /* 0x040fe2000801003d */
[----:B------:R-:W-:Y:S01]  /*2a60*/  FFMA.FTZ R63, R84, UR5, R63 ;  /* 0x00000005543f7c23 */ /* 0x000fe2000801003f */
[----:B------:R-:W-:Y:S01]  /*2a70*/  ISETP.GE.AND P5, PT, R2, R157, PT ;  /* 0x0000009d0200720c */ /* 0x000fe20003fa6270 */
[----:B------:R-:W-:Y:S01]  /*2a80*/  FFMA.FTZ R101, R84, UR5, R155 ;  /* 0x0000000554657c23 */ /* 0x000fe2000801009b */
[----:B------:R-:W-:Y:S01]  /*2a90*/  FSEL R56, R56, -INF , !P2 ;  /* 0xff80000038387808 */ /* 0x000fe20005000000 */
[----:B------:R-:W-:Y:S01]  /*2aa0*/  HMMA.16816.F32 R120, R64, R76, RZ ;  /* 0x0000004c4078723c */ /* 0x000fe200000018ff */
[----:B------:R-:W-:-:S02]  /*2ab0*/  FSEL R61, R61, -INF , !P3 ;  /* 0xff8000003d3d7808 */ /* 0x000fc40005800000 */
[----:B------:R-:W-:Y:S01]  /*2ac0*/  ISETP.GE.AND P3, PT, R2, R156, PT ;  /* 0x0000009c0200720c */ /* 0x000fe20003f66270 */
[----:B------:R-:W-:Y:S01]  /*2ad0*/  FFMA.FTZ R2, R84, UR5, R153 ;  /* 0x0000000554027c23 */ /* 0x000fe20008010099 */
[----:B------:R-:W-:Y:S01]  /*2ae0*/  FSEL R84, R63, -INF , !P1 ;  /* 0xff8000003f547808 */ /* 0x000fe20004800000 */
[----:B------:R-:W-:Y:S01]  /*2af0*/  HMMA.16816.F32 R68, R64, R70, RZ ;  /* 0x000000464044723c */ /* 0x000fe200000018ff */
[----:B------:R-:W-:Y:S02]  /*2b00*/  I2FP.F32.S32 R63, R3 ;  /* 0x00000003003f7245 */ /* 0x000fe40000201400 */
[----:B------:R-:W-:Y:S02]  /*2b10*/  FSEL R2, R2, -INF , !P0 ;  /* 0xff80000002027808 */ /* 0x000fe40004000000 */
[----:B------:R-:W-:Y:S01]  /*2b20*/  FSEL R101, R101, -INF , !P4 ;  /* 0xff80000065657808 */ /* 0x000fe20006000000 */
[----:B------:R-:W-:Y:S01]  /*2b30*/  HMMA.16816.F32 R148, R72, R166, R148 ;  /* 0x000000a64894723c */ /* 0x000fe20000001894 */
[----:B------:R-:W-:Y:S01]  /*2b40*/  ISETP.GE.AND P1, PT, R3, R159, PT ;  /* 0x0000009f0300720c */ /* 0x000fe20003f26270 */
[----:B------:R-:W-:Y:S01]  /*2b50*/  FFMA.FTZ R57, R63, UR5, R57 ;  /* 0x000000053f397c23 */ /* 0x000fe20008010039 */
[----:B------:R-:W-:-:S02]  /*2b60*/  ISETP.GE.AND P0, PT, R3, R158, PT ;  /* 0x0000009e0300720c */ /* 0x000fc40003f06270 */
[C---:B------:R-:W-:Y:S01]  /*2b70*/  ISETP.GE.AND P4, PT, R3.reuse, R157, PT ;  /* 0x0000009d0300720c */ /* 0x040fe20003f86270 */
[----:B------:R-:W-:Y:S01]  /*2b80*/  HMMA.16816.F32 R48, R108, R142, RZ ;  /* 0x0000008e6c30723c */ /* 0x000fe200000018ff */
[----:B------:R-:W-:Y:S02]  /*2b90*/  ISETP.GE.AND P2, PT, R3, R156, PT ;  /* 0x0000009c0300720c */ /* 0x000fe40003f46270 */
[----:B------:R-:W-:-:S03]  /*2ba0*/  FSEL R57, R57, -INF , !P1 ;  /* 0xff80000039397808 */ /* 0x000fc60004800000 */
[----:B------:R-:W-:Y:S06]  /*2bb0*/  HMMA.16816.F32 R140, R64, R142, RZ ;  /* 0x0000008e408c723c */ /* 0x000fec00000018ff */
[----:B------:R-:W-:Y:S06]  /*2bc0*/  HMMA.16816.F32 R52, R168, R160, R52 ;  /* 0x000000a0a834723c */ /* 0x000fec0000001834 */
[----:B----4-:R-:W-:Y:S01]  /*2bd0*/  HMMA.16816.F32 R36, R108, R92, RZ ;  /* 0x0000005c6c24723c */ /* 0x010fe200000018ff */
[----:B------:R-:W-:Y:S01]  /*2be0*/  FFMA.FTZ R3, R85, UR5, R148 ;  /* 0x0000000555037c23 */ /* 0x000fe20008010094 */
[----:B------:R-:W-:-:S04]  /*2bf0*/  FFMA.FTZ R151, R63, UR5, R151 ;  /* 0x000000053f977c23 */ /* 0x000fc80008010097 */
[----:B------:R-:W-:Y:S01]  /*2c00*/  HMMA.16816.F32 R32, R108, R94, RZ ;  /* 0x0000005e6c20723c */ /* 0x000fe200000018ff */
[----:B------:R-:W-:-:S05]  /*2c10*/  FSEL R3, R3, -INF , !P5 ;  /* 0xff80000003037808 */ /* 0x000fca0006800000 */
[C---:B------:R-:W-:Y:S06]  /*2c20*/  HMMA.16816.F32 R24, R108.reuse, R82, RZ ;  /* 0x000000526c18723c */ /* 0x040fec00000018ff */
[C---:B------:R-:W-:Y:S06]  /*2c30*/  HMMA.16816.F32 R16, R108.reuse, R78, RZ ;  /* 0x0000004e6c10723c */ /* 0x040fec00000018ff */
[----:B------:R-:W-:Y:S06]  /*2c40*/  HMMA.16816.F32 R108, R108, R174, RZ ;  /* 0x000000ae6c6c723c */ /* 0x000fec00000018ff */
[C---:B------:R-:W-:Y:S06]  /*2c50*/  HMMA.16816.F32 R76, R64.reuse, R78, RZ ;  /* 0x0000004e404c723c */ /* 0x040fec00000018ff */
[----:B------:R-:W-:Y:S06]  /*2c60*/  HMMA.16816.F32 R80, R64, R82, RZ ;  /* 0x000000524050723c */ /* 0x000fec00000018ff */
[----:B------:R-:W-:Y:S06]  /*2c70*/  HMMA.16816.F32 R12, R168, R88, R12 ;  /* 0x00000058a80c723c */ /* 0x000fec000000180c */
[C---:B------:R-:W-:Y:S06]  /*2c80*/  HMMA.16816.F32 R144, R72.reuse, R160, R144 ;  /* 0x000000a04890723c */ /* 0x040fec0000001890 */
[----:B------:R-:W-:Y:S06]  /*2c90*/  HMMA.16816.F32 R116, R72, R88, R116 ;  /* 0x000000584874723c */ /* 0x000fec0000001874 */
[----:B------:R-:W-:Y:S01]  /*2ca0*/  HMMA.16816.F32 R20, R168, R96, R20 ;  /* 0x00000060a814723c */ /* 0x000fe20000001814 */
[----:B------:R-:W-:-:S02]  /*2cb0*/  VIADD R88, R100, 0x10 ;  /* 0x0000001064587836 */ /* 0x000fc40000000000 */
[----:B------:R-:W-:-:S03]  /*2cc0*/  FFMA.FTZ R89, R63, UR5, R59 ;  /* 0x000000053f597c23 */ /* 0x000fc6000801003b */
[----:B------:R-:W-:Y:S01]  /*2cd0*/  HMMA.16816.F32 R8, R168, R90, R8 ;  /* 0x0000005aa808723c */ /* 0x000fe20000001808 */
[----:B------:R-:W-:Y:S02]  /*2ce0*/  I2FP.F32.S32 R59, R88 ;  /* 0x00000058003b7245 */ /* 0x000fe40000201400 */
[C---:B------:R-:W-:Y:S02]  /*2cf0*/  ISETP.GE.AND P5, PT, R88.reuse, R158, PT ;  /* 0x0000009e5800720c */ /* 0x040fe40003fa6270 */
[----:B------:R-:W-:Y:S01]  /*2d00*/  ISETP.GE.AND P1, PT, R88, R156, PT ;  /* 0x0000009c5800720c */ /* 0x000fe20003f26270 */
[----:B------:R-:W-:Y:S01]  /*2d10*/  HMMA.16816.F32 R120, R72, R96, R120 ;  /* 0x000000604878723c */ /* 0x000fe20000001878 */
[----:B------:R-:W-:Y:S01]  /*2d20*/  FFMA.FTZ R52, R59, UR5, R52 ;  /* 0x000000053b347c23 */ /* 0x000fe20008010034 */
[----:B------:R-:W-:Y:S01]  /*2d30*/  FSEL R89, R89, -INF , !P0 ;  /* 0xff80000059597808 */ /* 0x000fe20004000000 */
[----:B------:R-:W-:-:S03]  /*2d40*/  FFMA.FTZ R146, R59, UR5, R146 ;  /* 0x000000053b927c23 */ /* 0x000fc60008010092 */
[----:B------:R-:W-:Y:S01]  /*2d50*/  HMMA.16816.F32 R68, R72, R90, R68 ;  /* 0x0000005a4844723c */ /* 0x000fe20000001844 */
[----:B------:R-:W-:Y:S01]  /*2d60*/  FFMA.FTZ R96, R85, UR5, R150 ;  /* 0x0000000555607c23 */ /* 0x000fe20008010096 */
[----:B------:R-:W-:Y:S01]  /*2d70*/  FFMA.FTZ R97, R59, UR5, R54 ;  /* 0x000000053b617c23 */ /* 0x000fe20008010036 */
[----:B------:R-:W-:Y:S01]  /*2d80*/  VIADD R54, R100, 0x18 ;  /* 0x0000001864367836 */ /* 0x000fe20000000000 */
[----:B------:R-:W-:Y:S02]  /*2d90*/  FSEL R173, R146, -INF , !P1 ;  /* 0xff80000092ad7808 */ /* 0x000fe40004800000 */
[----:B------:R-:W-:Y:S01]  /*2da0*/  HMMA.16816.F32 R48, R168, R162, R48 ;  /* 0x000000a2a830723c */ /* 0x000fe20000001830 */
[----:B------:R-:W-:Y:S01]  /*2db0*/  FFMA.FTZ R90, R85, UR5, R58 ;  /* 0x00000005555a7c23 */ /* 0x000fe2000801003a */
[----:B------:R-:W-:Y:S01]  /*2dc0*/  FSEL R96, R96, -INF , !P3 ;  /* 0xff80000060607808 */ /* 0x000fe20005800000 */
[----:B------:R-:W-:Y:S01]  /*2dd0*/  VIADD R58, R100, 0x11 ;  /* 0x00000011643a7836 */ /* 0x000fe20000000000 */
[----:B------:R-:W-:-:S02]  /*2de0*/  ISETP.GE.AND P3, PT, R88, R157, PT ;  /* 0x0000009d5800720c */ /* 0x000fc40003f66270 */
[----:B------:R-:W-:Y:S01]  /*2df0*/  FSEL R85, R90, -INF , !P6 ;  /* 0xff8000005a557808 */ /* 0x000fe20007000000 */
[----:B------:R-:W-:Y:S01]  /*2e00*/  HMMA.16816.F32 R140, R72, R162, R140 ;  /* 0x000000a2488c723c */ /* 0x000fe2000000188c */
[-C--:B------:R-:W-:Y:S01]  /*2e10*/  ISETP.GE.AND P6, PT, R88, R159.reuse, PT ;  /* 0x0000009f5800720c */ /* 0x080fe20003fc6270 */
[----:B------:R-:W-:Y:S01]  /*2e20*/  FFMA.FTZ R88, R63, UR5, R149 ;  /* 0x000000053f587c23 */ /* 0x000fe20008010095 */
[----:B------:R-:W-:Y:S02]  /*2e30*/  ISETP.GE.AND P0, PT, R58, R159, PT ;  /* 0x0000009f3a00720c */ /* 0x000fe40003f06270 */
[----:B------:R-:W-:Y:S01]  /*2e40*/  FSEL R52, R52, -INF , !P6 ;  /* 0xff80000034347808 */ /* 0x000fe20007000000 */
[----:B------:R-:W-:Y:S01]  /*2e50*/  HMMA.16816.F32 R36, R168, R104, R36 ;  /* 0x00000068a824723c */ /* 0x000fe20000001824 */
[----:B------:R-:W-:Y:S02]  /*2e60*/  FSEL R88, R88, -INF , !P4 ;  /* 0xff80000058587808 */ /* 0x000fe40006000000 */
[----:B------:R-:W-:-:S02]  /*2e70*/  ISETP.GE.AND P4, PT, R58, R158, PT ;  /* 0x0000009e3a00720c */ /* 0x000fc40003f86270 */
[----:B------:R-:W-:Y:S01]  /*2e80*/  ISETP.GE.AND P6, PT, R58, R156, PT ;  /* 0x0000009c3a00720c */ /* 0x000fe20003fc6270 */
[C---:B------:R-:W-:Y:S01]  /*2e90*/  HMMA.16816.F32 R32, R168.reuse, R106, R32 ;  /* 0x0000006aa820723c */ /* 0x040fe20000001820 */
[----:B------:R-:W-:Y:S02]  /*2ea0*/  FSEL R97, R97, -INF , !P5 ;  /* 0xff80000061617808 */ /* 0x000fe40006800000 */
[C---:B------:R-:W-:Y:S01]  /*2eb0*/  ISETP.GE.AND P5, PT, R54.reuse, R159, PT ;  /* 0x0000009f3600720c */ /* 0x040fe20003fa6270 */
[----:B------:R-:W-:Y:S01]  /*2ec0*/  BAR.SYNC.DEFER_BLOCKING 0x0 ;  /* 0x0000000000007b1d */ /* 0x000fe20000010000 */
[----:B------:R-:W-:Y:S01]  /*2ed0*/  ISETP.GE.AND P1, PT, R54, R157, PT ;  /* 0x0000009d3600720c */ /* 0x000fe20003f26270 */
[C---:B------:R-:W-:Y:S06]  /*2ee0*/  HMMA.16816.F32 R24, R168.reuse, R102, R24 ;  /* 0x00000066a818723c */ /* 0x040fec0000001818 */
[C---:B------:R-:W-:Y:S06]  /*2ef0*/  HMMA.16816.F32 R16, R168.reuse, R98, R16 ;  /* 0x00000062a810723c */ /* 0x040fec0000001810 */
[----:B------:R-:W-:Y:S06]  /*2f00*/  HMMA.16816.F32 R108, R168, R86, R108 ;  /* 0x00000056a86c723c */ /* 0x000fec000000186c */
[----:B------:R-:W-:Y:S01]  /*2f10*/  HMMA.16816.F32 R76, R72, R98, R76 ;  /* 0x00000062484c723c */ /* 0x000fe2000000184c */
[----:B------:R-:W-:-:S02]  /*2f20*/  FSEL R171, R151, -INF , !P2 ;  /* 0xff80000097ab7808 */ /* 0x000fc40005000000 */
[----:B------:R-:W-:Y:S02]  /*2f30*/  ISETP.GE.AND P2, PT, R58, R157, PT ;  /* 0x0000009d3a00720c */ /* 0x000fe40003f46270 */
[----:B------:R-:W-:Y:S01]  /*2f40*/  I2FP.F32.S32 R58, R58 ;  /* 0x0000003a003a7245 */ /* 0x000fe20000201400 */
[----:B------:R-:W-:Y:S04]  /*2f50*/  HMMA.16816.F32 R80, R72, R102, R80 ;  /* 0x000000664850723c */ /* 0x000fe80000001850 */
[C---:B------:R-:W-:Y:S01]  /*2f60*/  FFMA.FTZ R98, R58.reuse, UR5, R55 ;  /* 0x000000053a627c23 */ /* 0x040fe20008010037 */
[----:B------:R-:W-:Y:S01]  /*2f70*/  I2FP.F32.S32 R55, R54 ;  /* 0x0000003600377245 */ /* 0x000fe20000201400 */
[----:B------:R-:W-:Y:S01]  /*2f80*/  FFMA.FTZ R53, R58, UR5, R53 ;  /* 0x000000053a357c23 */ /* 0x000fe20008010035 */
[----:B------:R-:W-:Y:S01]  /*2f90*/  FFMA.FTZ R102, R59, UR5, R144 ;  /* 0x000000053b667c23 */ /* 0x000fe20008010090 */
[----:B------:R-:W-:-:S02]  /*2fa0*/  VIADD R59, R100, 0x19 ;  /* 0x00000019643b7836 */ /* 0x000fc40000000000 */
[C---:B------:R-:W-:Y:S01]  /*2fb0*/  FFMA.FTZ R145, R58.reuse, UR5, R145 ;  /* 0x000000053a917c23 */ /* 0x040fe20008010091 */
[----:B------:R-:W-:Y:S01]  /*2fc0*/  FFMA.FTZ R147, R58, UR5, R147 ;  /* 0x000000053a937c23 */ /* 0x000fe20008010093 */
[C---:B------:R-:W-:Y:S01]  /*2fd0*/  FFMA.FTZ R48, R55.reuse, UR5, R48 ;  /* 0x0000000537307c23 */ /* 0x040fe20008010030 */
[----:B------:R-:W-:Y:S01]  /*2fe0*/  FSEL R102, R102, -INF , !P3 ;  /* 0xff80000066667808 */ /* 0x000fe20005800000 */
[C---:B------:R-:W-:Y:S01]  /*2ff0*/  FFMA.FTZ R140, R55.reuse, UR5, R140 ;  /* 0x00000005378c7c23 */ /* 0x040fe2000801008c */
[----:B------:R-:W-:Y:S01]  /*3000*/  I2FP.F32.S32 R58, R59 ;  /* 0x0000003b003a7245 */ /* 0x000fe20000201400 */
[----:B------:R-:W-:Y:S01]  /*3010*/  FFMA.FTZ R142, R55, UR5, R142 ;  /* 0x00000005378e7c23 */ /* 0x000fe2000801008e */
[----:B------:R-:W-:Y:S01]  /*3020*/  FSEL R53, R53, -INF , !P0 ;  /* 0xff80000035357808 */ /* 0x000fe20004000000 */
[C---:B------:R-:W-:Y:S01]  /*3030*/  HMMA.16816.F32 R128, R64.reuse, R92, RZ ;  /* 0x0000005c4080723c */ /* 0x040fe200000018ff */
[----:B------:R-:W-:Y:S01]  /*3040*/  ISETP.GE.AND P3, PT, R54, R158, PT ;  /* 0x0000009e3600720c */ /* 0x000fe20003f66270 */
[----:B------:R-:W-:Y:S01]  /*3050*/  FFMA.FTZ R49, R58, UR5, R49 ;  /* 0x000000053a317c23 */ /* 0x000fe20008010031 */
[-C--:B------:R-:W-:Y:S01]  /*3060*/  ISETP.GE.AND P0, PT, R54, R156.reuse, PT ;  /* 0x0000009c3600720c */ /* 0x080fe20003f06270 */
[----:B------:R-:W-:Y:S01]  /*3070*/  FFMA.FTZ R103, R58, UR5, R51 ;  /* 0x000000053a677c23 */ /* 0x000fe20008010033 */
[----:B------:R-:W-:Y:S01]  /*3080*/  FSEL R54, R48, -INF , !P5 ;  /* 0xff80000030367808 */ /* 0x000fe20006800000 */
[----:B------:R-:W-:Y:S01]  /*3090*/  FFMA.FTZ R48, R55, UR5, R50 ;  /* 0x0000000537307c23 */ /* 0x000fe20008010032 */
[----:B------:R-:W-:Y:S01]  /*30a0*/  FSEL R98, R98, -INF , !P4 ;  /* 0xff80000062627808 */ /* 0x000fe20006000000 */
[----:B------:R-:W-:Y:S01]  /*30b0*/  VIADD R55, R100, 0x20 ;  /* 0x0000002064377836 */ /* 0x000fe20000000000 */
[-C--:B------:R-:W-:Y:S01]  /*30c0*/  ISETP.GE.AND P4, PT, R59, R159.reuse, PT ;  /* 0x0000009f3b00720c */ /* 0x080fe20003f86270 */
[C---:B------:R-:W-:Y:S01]  /*30d0*/  HMMA.16816.F32 R92, R64.reuse, R94, RZ ;  /* 0x0000005e405c723c */ /* 0x040fe200000018ff */
[----:B------:R-:W-:Y:S01]  /*30e0*/  FSEL R48, R48, -INF , !P3 ;  /* 0xff80000030307808 */ /* 0x000fe20005800000 */
[----:B------:R-:W-:Y:S01]  /*30f0*/  FFMA.FTZ R141, R58, UR5, R141 ;  /* 0x000000053a8d7c23 */ /* 0x000fe2000801008d */
[----:B------:R-:W-:Y:S01]  /*3100*/  FSEL R170, R142, -INF , !P0 ;  /* 0xff8000008eaa7808 */ /* 0x000fe20004000000 */
[----:B------:R-:W-:Y:S01]  /*3110*/  FFMA.FTZ R143, R58, UR5, R143 ;  /* 0x000000053a8f7c23 */ /* 0x000fe2000801008f */
[----:B------:R-:W-:Y:S01]  /*3120*/  FSEL R49, R49, -INF , !P4 ;  /* 0xff80000031317808 */ /* 0x000fe20006000000 */
[----:B------:R-:W-:Y:S01]  /*3130*/  HMMA.16816.F32 R64, R64, R174, RZ ;  /* 0x000000ae4040723c */ /* 0x000fe200000018ff */
[C---:B------:R-:W-:Y:S01]  /*3140*/  ISETP.GE.AND P3, PT, R55.reuse, R159, PT ;  /* 0x0000009f3700720c */ /* 0x040fe20003f66270 */
[C---:B------:R-:W-:Y:S01]  /*3150*/  VIADD R51, R100.reuse, 0x21 ;  /* 0x0000002164337836 */ /* 0x040fe20000000000 */
[C---:B------:R-:W-:Y:S01]  /*3160*/  ISETP.GE.AND P0, PT, R55.reuse, R157, PT ;  /* 0x0000009d3700720c */ /* 0x040fe20003f06270 */
[----:B------:R-:W-:Y:S01]  /*3170*/  VIADD R58, R100, 0x29 ;  /* 0x00000029643a7836 */ /* 0x000fe20000000000 */
[----:B------:R-:W-:-:S02]  /*3180*/  ISETP.GE.AND P4, PT, R55, R156, PT ;  /* 0x0000009c3700720c */ /* 0x000fc40003f86270 */
[----:B------:R-:W-:Y:S01]  /*3190*/  FSEL R175, R140, -INF , !P1 ;  /* 0xff8000008caf7808 */ /* 0x000fe20004800000 */
[C---:B------:R-:W-:Y:S01]  /*31a0*/  HMMA.16816.F32 R128, R72.reuse, R104, R128 ;  /* 0x000000684880723c */ /* 0x040fe20000001880 */
[-C--:B------:R-:W-:Y:S02]  /*31b0*/  ISETP.GE.AND P1, PT, R55, R158.reuse, PT ;  /* 0x0000009e3700720c */ /* 0x080fe40003f26270 */
[----:B------:R-:W-:Y:S02]  /*31c0*/  I2FP.F32.S32 R55, R55 ;  /* 0x0000003700377245 */ /* 0x000fe40000201400 */
[----:B------:R-:W-:Y:S02]  /*31d0*/  FSEL R174, R145, -INF , !P2 ;  /* 0xff80000091ae7808 */ /* 0x000fe40005000000 */
[----:B------:R-:W-:Y:S01]  /*31e0*/  FSEL R172, R147, -INF , !P6 ;  /* 0xff80000093ac7808 */ /* 0x000fe20007000000 */
[----:B------:R-:W-:Y:S01]  /*31f0*/  FFMA.FTZ R44, R55, UR5, R44 ;  /* 0x00000005372c7c23 */ /* 0x000fe2000801002c */
[----:B------:R-:W-:Y:S01]  /*3200*/  ISETP.GE.AND P2, PT, R59, R158, PT ;  /* 0x0000009e3b00720c */ /* 0x000fe20003f46270 */
[----:B------:R-:W-:Y:S01]  /*3210*/  FFMA.FTZ R136, R55, UR5, R136 ;  /* 0x0000000537887c23 */ /* 0x000fe20008010088 */
[----:B------:R-:W-:Y:S01]  /*3220*/  ISETP.GE.AND P6, PT, R59, R157, PT ;  /* 0x0000009d3b00720c */ /* 0x000fe20003fc6270 */
[----:B------:R-:W-:Y:S01]  /*3230*/  FFMA.FTZ R138, R55, UR5, R138 ;  /* 0x00000005378a7c23 */ /* 0x000fe2000801008a */
[----:B------:R-:W-:Y:S01]  /*3240*/  ISETP.GE.AND P5, PT, R59, R156, PT ;  /* 0x0000009c3b00720c */ /* 0x000fe20003fa6270 */
[----:B------:R-:W-:Y:S01]  /*3250*/  HMMA.16816.F32 R92, R72, R106, R92 ;  /* 0x0000006a485c723c */ /* 0x000fe2000000185c */
[----:B------:R-:W-:-:S02]  /*3260*/  FSEL R103, R103, -INF , !P2 ;  /* 0xff80000067677808 */ /* 0x000fc40005000000 */
[----:B------:R-:W-:Y:S02]  /*3270*/  FSEL R180, R141, -INF , !P6 ;  /* 0xff8000008db47808 */ /* 0x000fe40007000000 */
[----:B------:R-:W-:Y:S01]  /*3280*/  FSEL R169, R143, -INF , !P5 ;  /* 0xff8000008fa97808 */ /* 0x000fe20006800000 */
[----:B------:R-:W-:Y:S01]  /*3290*/  HMMA.16816.F32 R64, R72, R86, R64 ;  /* 0x000000564840723c */ /* 0x000fe20000001840 */
[----:B------:R-:W-:Y:S01]  /*32a0*/  FSEL R50, R44, -INF , !P3 ;  /* 0xff8000002c327808 */ /* 0x000fe20005800000 */
[----:B------:R-:W-:Y:S01]  /*32b0*/  FFMA.FTZ R44, R55, UR5, R46 ;  /* 0x00000005372c7c23 */ /* 0x000fe2000801002e */
[C---:B------:R-:W-:Y:S01]  /*32c0*/  ISETP.GE.AND P2, PT, R51.reuse, R159, PT ;  /* 0x0000009f3300720c */ /* 0x040fe20003f46270 */
[----:B------:R-:W-:Y:S01]  /*32d0*/  VIADD R55, R100, 0x28 ;  /* 0x0000002864377836 */ /* 0x000fe20000000000 */
[C---:B------:R-:W-:Y:S02]  /*32e0*/  ISETP.GE.AND P6, PT, R51.reuse, R158, PT ;  /* 0x0000009e3300720c */ /* 0x040fe40003fc6270 */
[----:B------:R-:W-:-:S02]  /*32f0*/  ISETP.GE.AND P5, PT, R51, R157, PT ;  /* 0x0000009d3300720c */ /* 0x000fc40003fa6270 */
[----:B------:R-:W-:Y:S02]  /*3300*/  ISETP.GE.AND P3, PT, R51, R156, PT ;  /* 0x0000009c3300720c */ /* 0x000fe40003f66270 */
[----:B------:R-:W-:Y:S02]  /*3310*/  I2FP.F32.S32 R51, R51 ;  /* 0x0000003300337245 */ /* 0x000fe40000201400 */
[----:B------:R-:W-:Y:S02]  /*3320*/  FSEL R44, R44, -INF , !P1 ;  /* 0xff8000002c2c7808 */ /* 0x000fe40004800000 */
[----:B------:R-:W-:Y:S01]  /*3330*/  FSEL R181, R136, -INF , !P0 ;  /* 0xff80000088b57808 */ /* 0x000fe20004000000 */
[C---:B------:R-:W-:Y:S01]  /*3340*/  FFMA.FTZ R46, R51.reuse, UR5, R45 ;  /* 0x00000005332e7c23 */ /* 0x040fe2000801002d */
[----:B------:R-:W-:Y:S01]  /*3350*/  FSEL R167, R138, -INF , !P4 ;  /* 0xff8000008aa77808 */ /* 0x000fe20006000000 */
[----:B------:R-:W-:Y:S01]  /*3360*/  FFMA.FTZ R45, R51, UR5, R47 ;  /* 0x00000005332d7c23 */ /* 0x000fe2000801002f */
[----:B------:R-:W-:Y:S01]  /*3370*/  ISETP.GE.AND P1, PT, R55, R159, PT ;  /* 0x0000009f3700720c */ /* 0x000fe20003f26270 */
[C---:B------:R-:W-:Y:S01]  /*3380*/  FFMA.FTZ R137, R51.reuse, UR5, R137 ;  /* 0x0000000533897c23 */ /* 0x040fe20008010089 */
[----:B------:R-:W-:Y:S01]  /*3390*/  FSEL R46, R46, -INF , !P2 ;  /* 0xff8000002e2e7808 */ /* 0x000fe20005000000 */
[----:B------:R-:W-:Y:S01]  /*33a0*/  FFMA.FTZ R139, R51, UR5, R139 ;  /* 0x00000005338b7c23 */ /* 0x000fe2000801008b */
[----:B------:R-:W-:-:S02]  /*33b0*/  ISETP.GE.AND P0, PT, R55, R158, PT ;  /* 0x0000009e3700720c */ /* 0x000fc40003f06270 */
[C---:B------:R-:W-:Y:S02]  /*33c0*/  ISETP.GE.AND P4, PT, R55.reuse, R157, PT ;  /* 0x0000009d3700720c */ /* 0x040fe40003f86270 */
[----:B------:R-:W-:Y:S02]  /*33d0*/  ISETP.GE.AND P2, PT, R55, R156, PT ;  /* 0x0000009c3700720c */ /* 0x000fe40003f46270 */
[----:B------:R-:W-:Y:S02]  /*33e0*/  I2FP.F32.S32 R55, R55 ;  /* 0x0000003700377245 */ /* 0x000fe40000201400 */
[----:B------:R-:W-:Y:S02]  /*33f0*/  I2FP.F32.S32 R51, R58 ;  /* 0x0000003a00337245 */ /* 0x000fe40000201400 */
[----:B------:R-:W-:Y:S01]  /*3400*/  FSEL R45, R45, -INF , !P6 ;  /* 0xff8000002d2d7808 */ /* 0x000fe20007000000 */
[C---:B------:R-:W-:Y:S01]  /*3410*/  FFMA.FTZ R40, R55.reuse, UR5, R40 ;  /* 0x0000000537287c23 */ /* 0x040fe20008010028 */
[C---:B------:R-:W-:Y:S01]  /*3420*/  FFMA.FTZ R132, R55.reuse, UR5, R132 ;  /* 0x0000000537847c23 */ /* 0x040fe20008010084 */
[----:B------:R-:W-:Y:S01]  /*3430*/  FFMA.FTZ R134, R55, UR5, R134 ;  /* 0x0000000537867c23 */ /* 0x000fe20008010086 */
[----:B------:R-:W-:Y:S01]  /*3440*/  ISETP.GE.AND P6, PT, R58, R159, PT ;  /* 0x0000009f3a00720c */ /* 0x000fe20003fc6270 */
[----:B------:R-:W-:Y:S01]  /*3450*/  FFMA.FTZ R133, R51, UR5, R133 ;  /* 0x0000000533857c23 */ /* 0x000fe20008010085 */
[----:B------:R-:W-:Y:S01]  /*3460*/  FSEL R47, R40, -INF , !P1 ;  /* 0xff800000282f7808 */ /* 0x000fe20004800000 */
[----:B------:R-:W-:Y:S01]  /*3470*/  FFMA.FTZ R40, R55, UR5, R42 ;  /* 0x0000000537287c23 */ /* 0x000fe2000801002a */
[C---:B------:R-:W-:Y:S01]  /*3480*/  FFMA.FTZ R42, R51.reuse, UR5, R41 ;  /* 0x00000005332a7c23 */ /* 0x040fe20008010029 */
[----:B------:R-:W-:Y:S01]  /*3490*/  VIADD R55, R100, 0x30 ;  /* 0x0000003064377836 */ /* 0x000fe20000000000 */
[----:B------:R-:W-:Y:S01]  /*34a0*/  FSEL R183, R132, -INF , !P4 ;  /* 0xff80000084b77808 */ /* 0x000fe20006000000 */
[C---:B------:R-:W-:Y:S01]  /*34b0*/  FFMA.FTZ R41, R51.reuse, UR5, R43 ;  /* 0x0000000533297c23 */ /* 0x040fe2000801002b */
[----:B------:R-:W-:Y:S01]  /*34c0*/  FSEL R40, R40, -INF , !P0 ;  /* 0xff80000028287808 */ /* 0x000fe20004000000 */
[----:B------:R-:W-:Y:S01]  /*34d0*/  FFMA.FTZ R135, R51, UR5, R135 ;  /* 0x0000000533877c23 */ /* 0x000fe20008010087 */
[----:B------:R-:W-:-:S02]  /*34e0*/  FSEL R165, R134, -INF , !P2 ;  /* 0xff80000086a57808 */ /* 0x000fc40005000000 */
[----:B------:R-:W-:Y:S02]  /*34f0*/  FSEL R42, R42, -INF , !P6 ;  /* 0xff8000002a2a7808 */ /* 0x000fe40007000000 */
[C---:B------:R-:W-:Y:S02]  /*3500*/  ISETP.GE.AND P0, PT, R55.reuse, R159, PT ;  /* 0x0000009f3700720c */ /* 0x040fe40003f06270 */
[C---:B------:R-:W-:Y:S02]  /*3510*/  ISETP.GE.AND P4, PT, R55.reuse, R158, PT ;  /* 0x0000009e3700720c */ /* 0x040fe40003f86270 */
[C---:B------:R-:W-:Y:S02]  /*3520*/  ISETP.GE.AND P2, PT, R55.reuse, R157, PT ;  /* 0x0000009d3700720c */ /* 0x040fe40003f46270 */
[----:B------:R-:W-:Y:S02]  /*3530*/  ISETP.GE.AND P6, PT, R55, R156, PT ;  /* 0x0000009c3700720c */ /* 0x000fe40003fc6270 */
[----:B------:R-:W-:-:S02]  /*3540*/  FSEL R182, R137, -INF , !P5 ;  /* 0xff80000089b67808 */ /* 0x000fc40006800000 */
[----:B------:R-:W-:Y:S02]  /*3550*/  FSEL R166, R139, -INF , !P3 ;  /* 0xff8000008ba67808 */ /* 0x000fe40005800000 */
[----:B------:R-:W-:Y:S02]  /*3560*/  I2FP.F32.S32 R55, R55 ;  /* 0x0000003700377245 */ /* 0x000fe40000201400 */
[C---:B------:R-:W-:Y:S02]  /*3570*/  ISETP.GE.AND P5, PT, R58.reuse, R158, PT ;  /* 0x0000009e3a00720c */ /* 0x040fe40003fa6270 */
[C---:B------:R-:W-:Y:S01]  /*3580*/  ISETP.GE.AND P3, PT, R58.reuse, R157, PT ;  /* 0x0000009d3a00720c */ /* 0x040fe20003f66270 */
[----:B------:R-:W-:Y:S01]  /*3590*/  FFMA.FTZ R36, R55, UR5, R36 ;  /* 0x0000000537247c23 */ /* 0x000fe20008010024 */
[----:B------:R-:W-:Y:S01]  /*35a0*/  ISETP.GE.AND P1, PT, R58, R156, PT ;  /* 0x0000009c3a00720c */ /* 0x000fe20003f26270 */
[----:B------:R-:W-:Y:S01]  /*35b0*/  VIADD R58, R100, 0x31 ;  /* 0x00000031643a7836 */ /* 0x000fe20000000000 */
[----:B------:R-:W-:Y:S01]  /*35c0*/  FSEL R41, R41, -INF , !P5 ;  /* 0xff80000029297808 */ /* 0x000fe20006800000 */
[C---:B------:R-:W-:Y:S01]  /*35d0*/  FFMA.FTZ R128, R55.reuse, UR5, R128 ;  /* 0x0000000537807c23 */ /* 0x040fe20008010080 */
[----:B------:R-:W-:Y:S01]  /*35e0*/  FSEL R43, R36, -INF , !P0 ;  /* 0xff800000242b7808 */ /* 0x000fe20004000000 */
[C---:B------:R-:W-:Y:S01]  /*35f0*/  FFMA.FTZ R36, R55.reuse, UR5, R38 ;  /* 0x0000000537247c23 */ /* 0x040fe20008010026 */
[----:B------:R-:W-:Y:S01]  /*3600*/  I2FP.F32.S32 R51, R58 ;  /* 0x0000003a00337245 */ /* 0x000fe20000201400 */
[----:B------:R-:W-:Y:S01]  /*3610*/  FFMA.FTZ R130, R55, UR5, R130 ;  /* 0x0000000537827c23 */ /* 0x000fe20008010082 */
[-C--:B------:R-:W-:Y:S01]  /*3620*/  ISETP.GE.AND P5, PT, R58, R159.reuse, PT ;  /* 0x0000009f3a00720c */ /* 0x080fe20003fa6270 */
[----:B------:R-:W-:Y:S01]  /*3630*/  VIADD R55, R100, 0x38 ;  /* 0x0000003864377836 */ /* 0x000fe20000000000 */
[----:B------:R-:W-:Y:S01]  /*3640*/  FSEL R36, R36, -INF , !P4 ;  /* 0xff80000024247808 */ /* 0x000fe20006000000 */
[C---:B------:R-:W-:Y:S01]  /*3650*/  FFMA.FTZ R38, R51.reuse, UR5, R37 ;  /* 0x0000000533267c23 */ /* 0x040fe20008010025 */
[----:B------:R-:W-:Y:S01]  /*3660*/  FSEL R186, R128, -INF , !P2 ;  /* 0xff80000080ba7808 */ /* 0x000fe20005000000 */
[C---:B------:R-:W-:Y:S01]  /*3670*/  FFMA.FTZ R37, R51.reuse, UR5, R39 ;  /* 0x0000000533257c23 */ /* 0x040fe20008010027 */
[----:B------:R-:W-:Y:S01]  /*3680*/  FSEL R140, R130, -INF , !P6 ;  /* 0xff800000828c7808 */ /* 0x000fe20007000000 */
[C---:B------:R-:W-:Y:S01]  /*3690*/  FFMA.FTZ R129, R51.reuse, UR5, R129 ;  /* 0x0000000533817c23 */ /* 0x040fe20008010081 */
[----:B------:R-:W-:Y:S01]  /*36a0*/  FSEL R38, R38, -INF , !P5 ;  /* 0xff80000026267808 */ /* 0x000fe20006800000 */
[----:B------:R-:W-:Y:S01]  /*36b0*/  FFMA.FTZ R131, R51, UR5, R131 ;  /* 0x0000000533837c23 */ /* 0x000fe20008010083 */
[----:B------:R-:W-:-:S02]  /*36c0*/  ISETP.GE.AND P4, PT, R55, R159, PT ;  /* 0x0000009f3700720c */ /* 0x000fc40003f86270 */
[C---:B------:R-:W-:Y:S02]  /*36d0*/  ISETP.GE.AND P2, PT, R55.reuse, R158, PT ;  /* 0x0000009e3700720c */ /* 0x040fe40003f46270 */
[C---:B------:R-:W-:Y:S02]  /*36e0*/  ISETP.GE.AND P6, PT, R55.reuse, R157, PT ;  /* 0x0000009d3700720c */ /* 0x040fe40003fc6270 */
[----:B------:R-:W-:Y:S02]  /*36f0*/  ISETP.GE.AND P5, PT, R55, R156, PT ;  /* 0x0000009c3700720c */ /* 0x000fe40003fa6270 */
[----:B------:R-:W-:Y:S02]  /*3700*/  FSEL R185, R133, -INF , !P3 ;  /* 0xff80000085b97808 */ /* 0x000fe40005800000 */
[----:B------:R-:W-:Y:S02]  /*3710*/  FSEL R164, R135, -INF , !P1 ;  /* 0xff80000087a47808 */ /* 0x000fe40004800000 */
[----:B------:R-:W-:-:S02]  /*3720*/  I2FP.F32.S32 R55, R55 ;  /* 0x0000003700377245 */ /* 0x000fc40000201400 */
        /* <DEDUP_REMOVED lines=39> */
[----:B------:R-:W-:Y:S01]  /*39a0*/  FSEL R33, R33, -INF , !P1 ;  /* 0xff80000021217808 */ /* 0x000fe20004800000 */
[----:B------:R-:W-:Y:S01]  /*39b0*/  VIADD R55, R100, 0x48 ;  /* 0x0000004864377836 */ /* 0x000fe20000000000 */
[----:B------:R-:W-:Y:S01]  /*39c0*/  FSEL R129, R95, -INF , !P4 ;  /* 0xff8000005f817808 */ /* 0x000fe20006000000 */
[C---:B------:R-:W-:Y:S01]  /*39d0*/  FFMA.FTZ R30, R51.reuse, UR5, R29 ;  /* 0x00000005331e7c23 */ /* 0x040fe2000801001d */
[C---:B------:R-:W-:Y:S01]  /*39e0*/  ISETP.GE.AND P1, PT, R58.reuse, R159, PT ;  /* 0x0000009f3a00720c */ /* 0x040fe20003f26270 */
[C---:B------:R-:W-:Y:S01]  /*39f0*/  FFMA.FTZ R29, R51.reuse, UR5, R31 ;  /* 0x00000005331d7c23 */ /* 0x040fe2000801001f */
[C---:B------:R-:W-:Y:S01]  /*3a00*/  ISETP.GE.AND P0, PT, R58.reuse, R158, PT ;  /* 0x0000009e3a00720c */ /* 0x040fe20003f06270 */
[C---:B------:R-:W-:Y:S01]  /*3a10*/  FFMA.FTZ R125, R51.reuse, UR5, R125 ;  /* 0x00000005337d7c23 */ /* 0x040fe2000801007d */
[C---:B------:R-:W-:Y:S01]  /*3a20*/  ISETP.GE.AND P4, PT, R58.reuse, R157, PT ;  /* 0x0000009d3a00720c */ /* 0x040fe20003f86270 */
[----:B------:R-:W-:Y:S01]  /*3a30*/  FFMA.FTZ R127, R51, UR5, R127 ;  /* 0x00000005337f7c23 */ /* 0x000fe2000801007f */
[----:B------:R-:W-:Y:S01]  /*3a40*/  ISETP.GE.AND P2, PT, R58, R156, PT ;  /* 0x0000009c3a00720c */ /* 0x000fe20003f46270 */
[----:B------:R-:W-:Y:S01]  /*3a50*/  VIADD R58, R100, 0x49 ;  /* 0x00000049643a7836 */ /* 0x000fe20000000000 */
[----:B------:R-:W-:-:S02]  /*3a60*/  FSEL R28, R28, -INF , !P6 ;  /* 0xff8000001c1c7808 */ /* 0x000fc40007000000 */
[----:B------:R-:W-:Y:S02]  /*3a70*/  FSEL R93, R93, -INF , !P5 ;  /* 0xff8000005d5d7808 */ /* 0x000fe40006800000 */
[----:B------:R-:W-:Y:S02]  /*3a80*/  FSEL R143, R126, -INF , !P3 ;  /* 0xff8000007e8f7808 */ /* 0x000fe40005800000 */
[----:B------:R-:W-:Y:S02]  /*3a90*/  FSEL R30, R30, -INF , !P1 ;  /* 0xff8000001e1e7808 */ /* 0x000fe40004800000 */
[C---:B------:R-:W-:Y:S02]  /*3aa0*/  ISETP.GE.AND P6, PT, R55.reuse, R159, PT ;  /* 0x0000009f3700720c */ /* 0x040fe40003fc6270 */
[C---:B------:R-:W-:Y:S02]  /*3ab0*/  ISETP.GE.AND P5, PT, R55.reuse, R158, PT ;  /* 0x0000009e3700720c */ /* 0x040fe40003fa6270 */
[----:B------:R-:W-:-:S02]  /*3ac0*/  ISETP.GE.AND P3, PT, R55, R157, PT ;  /* 0x0000009d3700720c */ /* 0x000fc40003f66270 */
[----:B------:R-:W-:Y:S02]  /*3ad0*/  ISETP.GE.AND P1, PT, R55, R156, PT ;  /* 0x0000009c3700720c */ /* 0x000fe40003f26270 */
[----:B------:R-:W-:Y:S02]  /*3ae0*/  I2FP.F32.S32 R55, R55 ;  /* 0x0000003700377245 */ /* 0x000fe40000201400 */
[----:B------:R-:W-:Y:S02]  /*3af0*/  I2FP.F32.S32 R51, R58 ;  /* 0x0000003a00337245 */ /* 0x000fe40000201400 */
[----:B------:R-:W-:Y:S01]  /*3b00*/  FSEL R29, R29, -INF , !P0 ;  /* 0xff8000001d1d7808 */ /* 0x000fe20004000000 */
[C---:B------:R-:W-:Y:S01]  /*3b10*/  FFMA.FTZ R31, R55.reuse, UR5, R24 ;  /* 0x00000005371f7c23 */ /* 0x040fe20008010018 */
[C---:B------:R-:W-:Y:S01]  /*3b20*/  FFMA.FTZ R80, R55.reuse, UR5, R80 ;  /* 0x0000000537507c23 */ /* 0x040fe20008010050 */
[C---:B------:R-:W-:Y:S01]  /*3b30*/  FFMA.FTZ R63, R55.reuse, UR5, R26 ;  /* 0x00000005373f7c23 */ /* 0x040fe2000801001a */
[----:B------:R-:W-:Y:S01]  /*3b40*/  FFMA.FTZ R82, R55, UR5, R82 ;  /* 0x0000000537527c23 */ /* 0x000fe20008010052 */
[----:B------:R-:W-:Y:S01]  /*3b50*/  FFMA.FTZ R59, R51, UR5, R25 ;  /* 0x00000005333b7c23 */ /* 0x000fe20008010019 */
[----:B------:R-:W-:Y:S01]  /*3b60*/  ISETP.GE.AND P0, PT, R58, R159, PT ;  /* 0x0000009f3a00720c */ /* 0x000fe20003f06270 */
[----:B------:R-:W-:-:S02]  /*3b70*/  VIADD R55, R100, 0x50 ;  /* 0x0000005064377836 */ /* 0x000fc40000000000 */
[----:B------:R-:W-:Y:S01]  /*3b80*/  FFMA.FTZ R26, R51, UR5, R27 ;  /* 0x00000005331a7c23 */ /* 0x000fe2000801001b */
[----:B------:R-:W-:Y:S01]  /*3b90*/  FSEL R25, R63, -INF , !P5 ;  /* 0xff8000003f197808 */ /* 0x000fe20006800000 */
[C---:B------:R-:W-:Y:S01]  /*3ba0*/  FFMA.FTZ R81, R51.reuse, UR5, R81 ;  /* 0x0000000533517c23 */ /* 0x040fe20008010051 */
[----:B------:R-:W-:Y:S01]  /*3bb0*/  FSEL R168, R80, -INF , !P3 ;  /* 0xff80000050a87808 */ /* 0x000fe20005800000 */
[----:B------:R-:W-:Y:S01]  /*3bc0*/  FFMA.FTZ R83, R51, UR5, R83 ;  /* 0x0000000533537c23 */ /* 0x000fe20008010053 */
[----:B------:R-:W-:Y:S02]  /*3bd0*/  FSEL R151, R82, -INF , !P1 ;  /* 0xff80000052977808 */ /* 0x000fe40004800000 */
[----:B------:R-:W-:Y:S01]  /*3be0*/  FSEL R27, R59, -INF , !P0 ;  /* 0xff8000003b1b7808 */ /* 0x000fe20004000000 */
[----:B------:R-:W-:Y:S01]  /*3bf0*/  VIADD R59, R100, 0x59 ;  /* 0x00000059643b7836 */ /* 0x000fe20000000000 */
[C---:B------:R-:W-:Y:S02]  /*3c00*/  ISETP.GE.AND P5, PT, R55.reuse, R159, PT ;  /* 0x0000009f3700720c */ /* 0x040fe40003fa6270 */
[----:B------:R-:W-:-:S02]  /*3c10*/  ISETP.GE.AND P3, PT, R55, R158, PT ;  /* 0x0000009e3700720c */ /* 0x000fc40003f66270 */
[C---:B------:R-:W-:Y:S02]  /*3c20*/  ISETP.GE.AND P1, PT, R55.reuse, R157, PT ;  /* 0x0000009d3700720c */ /* 0x040fe40003f26270 */
[----:B------:R-:W-:Y:S02]  /*3c30*/  ISETP.GE.AND P0, PT, R55, R156, PT ;  /* 0x0000009c3700720c */ /* 0x000fe40003f06270 */
[----:B------:R-:W-:Y:S02]  /*3c40*/  I2FP.F32.S32 R55, R55 ;  /* 0x0000003700377245 */ /* 0x000fe40000201400 */
[----:B------:R-:W-:Y:S02]  /*3c50*/  FSEL R24, R125, -INF , !P4 ;  /* 0xff8000007d187808 */ /* 0x000fe40006000000 */
[----:B------:R-:W-:Y:S01]  /*3c60*/  FSEL R145, R127, -INF , !P2 ;  /* 0xff8000007f917808 */ /* 0x000fe20005000000 */
[----:B------:R-:W-:Y:S01]  /*3c70*/  FFMA.FTZ R20, R55, UR5, R20 ;  /* 0x0000000537147c23 */ /* 0x000fe20008010014 */
[----:B------:R-:W-:Y:S01]  /*3c80*/  FSEL R31, R31, -INF , !P6 ;  /* 0xff8000001f1f7808 */ /* 0x000fe20007000000 */
[C---:B------:R-:W-:Y:S01]  /*3c90*/  FFMA.FTZ R120, R55.reuse, UR5, R120 ;  /* 0x0000000537787c23 */ /* 0x040fe20008010078 */
[C---:B------:R-:W-:Y:S01]  /*3ca0*/  ISETP.GE.AND P4, PT, R58.reuse, R158, PT ;  /* 0x0000009e3a00720c */ /* 0x040fe20003f86270 */
[----:B------:R-:W-:Y:S01]  /*3cb0*/  FFMA.FTZ R122, R55, UR5, R122 ;  /* 0x00000005377a7c23 */ /* 0x000fe2000801007a */
[----:B------:R-:W-:-:S02]  /*3cc0*/  ISETP.GE.AND P2, PT, R58, R157, PT ;  /* 0x0000009d3a00720c */ /* 0x000fc40003f46270 */
[----:B------:R-:W-:Y:S01]  /*3cd0*/  ISETP.GE.AND P6, PT, R58, R156, PT ;  /* 0x0000009c3a00720c */ /* 0x000fe20003fc6270 */
[----:B------:R-:W-:Y:S01]  /*3ce0*/  VIADD R58, R100, 0x51 ;  /* 0x00000051643a7836 */ /* 0x000fe20000000000 */
[----:B------:R-:W-:Y:S02]  /*3cf0*/  FSEL R26, R26, -INF , !P4 ;  /* 0xff8000001a1a7808 */ /* 0x000fe40006000000 */
[----:B------:R-:W-:Y:S02]  /*3d00*/  FSEL R126, R81, -INF , !P2 ;  /* 0xff800000517e7808 */ /* 0x000fe40005000000 */
[----:B------:R-:W-:Y:S02]  /*3d10*/  FSEL R150, R83, -INF , !P6 ;  /* 0xff80000053967808 */ /* 0x000fe40007000000 */
[----:B------:R-:W-:Y:S01]  /*3d20*/  FSEL R51, R20, -INF , !P5 ;  /* 0xff80000014337808 */ /* 0x000fe20006800000 */
[----:B------:R-:W-:Y:S01]  /*3d30*/  FFMA.FTZ R20, R55, UR5, R22 ;  /* 0x0000000537147c23 */ /* 0x000fe20008010016 */
[----:B------:R-:W-:Y:S01]  /*3d40*/  ISETP.GE.AND P4, PT, R58, R159, PT ;  /* 0x0000009f3a00720c */ /* 0x000fe20003f86270 */
[----:B------:R-:W-:Y:S01]  /*3d50*/  VIADD R55, R100, 0x58 ;  /* 0x0000005864377836 */ /* 0x000fe20000000000 */
        /* <DEDUP_REMOVED lines=26> */
[----:B------:R-:W-:Y:S01]  /*3f00*/  FFMA.FTZ R18, R58, UR5, R17 ;  /* 0x000000053a127c23 */ /* 0x000fe20008010011 */
[----:B------:R-:W-:Y:S01]  /*3f10*/  VIADD R55, R100, 0x60 ;  /* 0x0000006064377836 */ /* 0x000fe20000000000 */
[----:B------:R-:W-:Y:S01]  /*3f20*/  FSEL R162, R76, -INF , !P0 ;  /* 0xff8000004ca27808 */ /* 0x000fe20004000000 */
[----:B------:R-:W-:Y:S01]  /*3f30*/  FFMA.FTZ R17, R58, UR5, R19 ;  /* 0x000000053a117c23 */ /* 0x000fe20008010013 */
[----:B------:R-:W-:Y:S01]  /*3f40*/  FSEL R16, R16, -INF , !P1 ;  /* 0xff80000010107808 */ /* 0x000fe20004800000 */
[----:B------:R-:W-:Y:S01]  /*3f50*/  FFMA.FTZ R79, R58, UR5, R79 ;  /* 0x000000053a4f7c23 */ /* 0x000fe2000801004f */
[----:B------:R-:W-:Y:S01]  /*3f60*/  FSEL R144, R78, -INF , !P4 ;  /* 0xff8000004e907808 */ /* 0x000fe20006000000 */
[----:B------:R-:W-:Y:S01]  /*3f70*/  VIADD R58, R100, 0x68 ;  /* 0x00000068643a7836 */ /* 0x000fe20000000000 */
[----:B------:R-:W-:-:S02]  /*3f80*/  FSEL R18, R18, -INF , !P2 ;  /* 0xff80000012127808 */ /* 0x000fc40005000000 */
[C---:B------:R-:W-:Y:S02]  /*3f90*/  ISETP.GE.AND P1, PT, R55.reuse, R159, PT ;  /* 0x0000009f3700720c */ /* 0x040fe40003f26270 */
[C---:B------:R-:W-:Y:S02]  /*3fa0*/  ISETP.GE.AND P0, PT, R55.reuse, R158, PT ;  /* 0x0000009e3700720c */ /* 0x040fe40003f06270 */
[C---:B------:R-:W-:Y:S02]  /*3fb0*/  ISETP.GE.AND P4, PT, R55.reuse, R157, PT ;  /* 0x0000009d3700720c */ /* 0x040fe40003f86270 */
[----:B------:R-:W-:Y:S02]  /*3fc0*/  ISETP.GE.AND P2, PT, R55, R156, PT ;  /* 0x0000009c3700720c */ /* 0x000fe40003f46270 */
[----:B------:R-:W-:Y:S02]  /*3fd0*/  I2FP.F32.S32 R55, R55 ;  /* 0x0000003700377245 */ /* 0x000fe40000201400 */
[----:B------:R-:W-:-:S02]  /*3fe0*/  FSEL R163, R121, -INF , !P6 ;  /* 0xff80000079a37808 */ /* 0x000fc40007000000 */
[----:B------:R-:W-:Y:S01]  /*3ff0*/  FSEL R146, R123, -INF , !P5 ;  /* 0xff8000007b927808 */ /* 0x000fe20006800000 */
[----:B------:R-:W-:Y:S01]  /*4000*/  FFMA.FTZ R12, R55, UR5, R12 ;  /* 0x00000005370c7c23 */ /* 0x000fe2000801000c */
[----:B------:R-:W-:Y:S01]  /*4010*/  ISETP.GE.AND P6, PT, R59, R158, PT ;  /* 0x0000009e3b00720c */ /* 0x000fe20003fc6270 */
[----:B------:R-:W-:Y:S01]  /*4020*/  FFMA.FTZ R116, R55, UR5, R116 ;  /* 0x0000000537747c23 */ /* 0x000fe20008010074 */
[----:B------:R-:W-:Y:S01]  /*4030*/  ISETP.GE.AND P5, PT, R59, R157, PT ;  /* 0x0000009d3b00720c */ /* 0x000fe20003fa6270 */
[----:B------:R-:W-:Y:S01]  /*4040*/  FFMA.FTZ R118, R55, UR5, R118 ;  /* 0x0000000537767c23 */ /* 0x000fe20008010076 */
[----:B------:R-:W-:Y:S01]  /*4050*/  ISETP.GE.AND P3, PT, R59, R156, PT ;  /* 0x0000009c3b00720c */ /* 0x000fe20003f66270 */
[----:B------:R-:W-:Y:S01]  /*4060*/  VIADD R59, R100, 0x61 ;  /* 0x00000061643b7836 */ /* 0x000fe20000000000 */
[----:B------:R-:W-:Y:S02]  /*4070*/  FSEL R17, R17, -INF , !P6 ;  /* 0xff80000011117808 */ /* 0x000fe40007000000 */
[----:B------:R-:W-:-:S02]  /*4080*/  FSEL R142, R77, -INF , !P5 ;  /* 0xff8000004d8e7808 */ /* 0x000fc40006800000 */
[----:B------:R-:W-:Y:S02]  /*4090*/  FSEL R141, R79, -INF , !P3 ;  /* 0xff8000004f8d7808 */ /* 0x000fe40005800000 */
[----:B------:R-:W-:Y:S01]  /*40a0*/  FSEL R19, R12, -INF , !P1 ;  /* 0xff8000000c137808 */ /* 0x000fe20004800000 */
[----:B------:R-:W-:Y:S01]  /*40b0*/  FFMA.FTZ R12, R55, UR5, R14 ;  /* 0x00000005370c7c23 */ /* 0x000fe2000801000e */
[C---:B------:R-:W-:Y:S01]  /*40c0*/  ISETP.GE.AND P6, PT, R59.reuse, R159, PT ;  /* 0x0000009f3b00720c */ /* 0x040fe20003fc6270 */
[----:B------:R-:W-:Y:S01]  /*40d0*/  VIADD R14, R100, 0x69 ;  /* 0x00000069640e7836 */ /* 0x000fe20000000000 */
[C---:B------:R-:W-:Y:S02]  /*40e0*/  ISETP.GE.AND P5, PT, R59.reuse, R158, PT ;  /* 0x0000009e3b00720c */ /* 0x040fe40003fa6270 */
[C---:B------:R-:W-:Y:S02]  /*40f0*/  ISETP.GE.AND P3, PT, R59.reuse, R157, PT ;  /* 0x0000009d3b00720c */ /* 0x040fe40003f66270 */
[----:B------:R-:W-:-:S02]  /*4100*/  ISETP.GE.AND P1, PT, R59, R156, PT ;  /* 0x0000009c3b00720c */ /* 0x000fc40003f26270 */
[----:B------:R-:W-:Y:S02]  /*4110*/  I2FP.F32.S32 R59, R59 ;  /* 0x0000003b003b7245 */ /* 0x000fe40000201400 */
[----:B------:R-:W-:Y:S02]  /*4120*/  FSEL R12, R12, -INF , !P0 ;  /* 0xff8000000c0c7808 */ /* 0x000fe40004000000 */
[----:B------:R-:W-:Y:S01]  /*4130*/  FSEL R161, R116, -INF , !P4 ;  /* 0xff80000074a17808 */ /* 0x000fe20006000000 */
[C---:B------:R-:W-:Y:S01]  /*4140*/  FFMA.FTZ R55, R59.reuse, UR5, R13 ;  /* 0x000000053b377c23 */ /* 0x040fe2000801000d */
        /* <DEDUP_REMOVED lines=16> */
[----:B------:R-:W-:Y:S01]  /*4250*/  FFMA.FTZ R15, R58, UR5, R10 ;  /* 0x000000053a0f7c23 */ /* 0x000fe2000801000a */
[----:B------:R-:W-:Y:S01]  /*4260*/  FSEL R76, R8, -INF , !P0 ;  /* 0xff800000084c7808 */ /* 0x000fe20004000000 */
[----:B------:R-:W-:Y:S01]  /*4270*/  FFMA.FTZ R70, R58, UR5, R70 ;  /* 0x000000053a467c23 */ /* 0x000fe20008010046 */
[----:B------:R-:W-:Y:S01]  /*4280*/  ISETP.GE.AND P3, PT, R14, R158, PT ;  /* 0x0000009e0e00720c */ /* 0x000fe20003f66270 */
[----:B------:R-:W-:Y:S01]  /*4290*/  VIADD R8, R100, 0x70 ;  /* 0x0000007064087836 */ /* 0x000fe20000000000 */
[----:B------:R-:W-:-:S02]  /*42a0*/  ISETP.GE.AND P1, PT, R14, R157, PT ;  /* 0x0000009d0e00720c */ /* 0x000fc40003f26270 */
[----:B------:R-:W-:Y:S02]  /*42b0*/  ISETP.GE.AND P0, PT, R14, R156, PT ;  /* 0x0000009c0e00720c */ /* 0x000fe40003f06270 */
[----:B------:R-:W-:Y:S02]  /*42c0*/  I2FP.F32.S32 R14, R14 ;  /* 0x0000000e000e7245 */ /* 0x000fe40000201400 */
[----:B------:R-:W-:Y:S02]  /*42d0*/  FSEL R155, R68, -INF , !P2 ;  /* 0xff800000449b7808 */ /* 0x000fe40005000000 */
[----:B------:R-:W-:Y:S01]  /*42e0*/  FSEL R131, R70, -INF , !P6 ;  /* 0xff80000046837808 */ /* 0x000fe20007000000 */
[C---:B------:R-:W-:Y:S01]  /*42f0*/  FFMA.FTZ R77, R14.reuse, UR5, R9 ;  /* 0x000000050e4d7c23 */ /* 0x040fe20008010009 */
[C---:B------:R-:W-:Y:S01]  /*4300*/  FFMA.FTZ R10, R14.reuse, UR5, R11 ;  /* 0x000000050e0a7c23 */ /* 0x040fe2000801000b */
[----:B------:R-:W-:Y:S01]  /*4310*/  FSEL R11, R15, -INF , !P4 ;  /* 0xff8000000f0b7808 */ /* 0x000fe20006000000 */
[----:B------:R-:W-:Y:S01]  /*4320*/  FFMA.FTZ R69, R14, UR5, R69 ;  /* 0x000000050e457c23 */ /* 0x000fe20008010045 */
[----:B------:R-:W-:Y:S01]  /*4330*/  ISETP.GE.AND P4, PT, R8, R159, PT ;  /* 0x0000009f0800720c */ /* 0x000fe20003f86270 */
[----:B------:R-:W-:Y:S01]  /*4340*/  FFMA.FTZ R71, R14, UR5, R71 ;  /* 0x000000050e477c23 */ /* 0x000fe20008010047 */
[----:B------:R-:W-:Y:S01]  /*4350*/  FSEL R77, R77, -INF , !P5 ;  /* 0xff8000004d4d7808 */ /* 0x000fe20006800000 */
[----:B------:R-:W-:Y:S01]  /*4360*/  VIADD R9, R100, 0x71 ;  /* 0x0000007164097836 */ /* 0x000fe20000000000 */
        /* <DEDUP_REMOVED lines=13> */
[C---:B------:R-:W-:Y:S01]  /*4440*/  ISETP.GE.AND P1, PT, R9.reuse, R158, PT ;  /* 0x0000009e0900720c */ /* 0x040fe20003f26270 */
[----:B------:R-:W-:Y:S01]  /*4450*/  VIADD R4, R100, 0x78 ;  /* 0x0000007864047836 */ /* 0x000fe20000000000 */
[----:B------:R-:W-:-:S02]  /*4460*/  ISETP.GE.AND P0, PT, R9, R157, PT ;  /* 0x0000009d0900720c */ /* 0x000fc40003f06270 */
        /* <DEDUP_REMOVED lines=17> */
[----:B------:R-:W-:Y:S01]  /*4580*/  FFMA.FTZ R73, R5, UR5, R108 ;  /* 0x0000000505497c23 */ /* 0x000fe2000801006c */
[----:B------:R-:W-:Y:S01]  /*4590*/  ISETP.GE.AND P0, PT, R100, R158, PT ;  /* 0x0000009e6400720c */ /* 0x000fe20003f06270 */
[----:B------:R-:W-:Y:S01]  /*45a0*/  FFMA.FTZ R62, R4, UR5, R62 ;  /* 0x00000005043e7c23 */ /* 0x000fe2000801003e */
[----:B------:R-:W-:Y:S01]  /*45b0*/  FSEL R118, R7, -INF , !P1 ;  /* 0xff80000007767808 */ /* 0x000fe20004800000 */
[----:B------:R-:W-:Y:S01]  /*45c0*/  FFMA.FTZ R110, R5, UR5, R110 ;  /* 0x00000005056e7c23 */ /* 0x000fe2000801006e */
[----:B------:R-:W-:Y:S01]  /*45d0*/  FSEL R125, R115, -INF , !P4 ;  /* 0xff800000737d7808 */ /* 0x000fe20006000000 */
[----:B------:R-:W-:Y:S01]  /*45e0*/  FFMA.FTZ R64, R5, UR5, R64 ;  /* 0x0000000505407c23 */ /* 0x000fe20008010040 */
[----:B------:R-:W-:Y:S01]  /*45f0*/  FSEL R73, R73, -INF , !P2 ;  /* 0xff80000049497808 */ /* 0x000fe20005000000 */
[----:B------:R-:W-:Y:S01]  /*4600*/  FFMA.FTZ R66, R5, UR5, R66 ;  /* 0x0000000505427c23 */ /* 0x000fe20008010042 */
[----:B------:R-:W-:Y:S01]  /*4610*/  ISETP.GE.AND P1, PT, R100, R159, PT ;  /* 0x0000009f6400720c */ /* 0x000fe20003f26270 */
[----:B------:R-:W-:Y:S01]  /*4620*/  FFMA.FTZ R58, R4, UR5, R60 ;  /* 0x00000005043a7c23 */ /* 0x000fe2000801003c */
[----:B------:R-:W-:Y:S01]  /*4630*/  ISETP.GE.AND P4, PT, R100, R157, PT ;  /* 0x0000009d6400720c */ /* 0x000fe20003f86270 */
[----:B------:R-:W-:Y:S01]  /*4640*/  FFMA.FTZ R72, R4, UR5, R152 ;  /* 0x0000000504487c23 */ /* 0x000fe20008010098 */
[C---:B------:R-:W-:Y:S01]  /*4650*/  ISETP.GE.AND P2, PT, R100.reuse, R156, PT ;  /* 0x0000009c6400720c */ /* 0x040fe20003f46270 */
[----:B------:R-:W-:Y:S01]  /*4660*/  VIADD R100, R100, 0x79 ;  /* 0x0000007964647836 */ /* 0x000fe20000000000 */
[----:B------:R-:W-:Y:S01]  /*4670*/  FSEL R80, R62, -INF , !P0 ;  /* 0xff8000003e507808 */ /* 0x000fe20004000000 */
[----:B------:R-:W-:Y:S01]  /*4680*/  FFMA.FTZ R14, R4, UR5, R154 ;  /* 0x00000005040e7c23 */ /* 0x000fe2000801009a */
[----:B------:R-:W-:-:S02]  /*4690*/  PLOP3.LUT P0, PT, PT, PT, UP0, 0x80, 0x0 ;  /* 0x000000000000781c */ /* 0x000fc40003f0f008 */
[----:B------:R-:W-:Y:S02]  /*46a0*/  I2FP.F32.S32 R5, R100 ;  /* 0x0000006400057245 */ /* 0x000fe40000201400 */
[----:B------:R-:W-:Y:S02]  /*46b0*/  FSEL R116, R110, -INF , !P6 ;  /* 0xff8000006e747808 */ /* 0x000fe40007000000 */
[----:B------:R-:W-:Y:S01]  /*46c0*/  FSEL R137, R64, -INF , !P5 ;  /* 0xff80000040897808 */ /* 0x000fe20006800000 */
[C---:B------:R-:W-:Y:S01]  /*46d0*/  FFMA.FTZ R81, R5.reuse, UR5, R109 ;  /* 0x0000000505517c23 */ /* 0x040fe2000801006d */
[----:B------:R-:W-:Y:S01]  /*46e0*/  FSEL R120, R66, -INF , !P3 ;  /* 0xff80000042787808 */ /* 0x000fe20005800000 */
[C---:B------:R-:W-:Y:S01]  /*46f0*/  FFMA.FTZ R110, R5.reuse, UR5, R111 ;  /* 0x00000005056e7c23 */ /* 0x040fe2000801006f */
[----:B------:R-:W-:Y:S01]  /*4700*/  FSEL R58, R58, -INF , !P1 ;  /* 0xff8000003a3a7808 */ /* 0x000fe20004800000 */
[C---:B------:R-:W-:Y:S01]  /*4710*/  FFMA.FTZ R65, R5.reuse, UR5, R65 ;  /* 0x0000000505417c23 */ /* 0x040fe20008010041 */
[----:B------:R-:W-:Y:S01]  /*4720*/  FFMA.FTZ R67, R5, UR5, R67 ;  /* 0x0000000505437c23 */ /* 0x000fe20008010043 */
[----:B------:R-:W-:-:S02]  /*4730*/  ISETP.GE.AND P6, PT, R100, R159, PT ;  /* 0x0000009f6400720c */ /* 0x000fc40003fc6270 */
[C---:B------:R-:W-:Y:S02]  /*4740*/  ISETP.GE.AND P5, PT, R100.reuse, R158, PT ;  /* 0x0000009e6400720c */ /* 0x040fe40003fa6270 */
[C---:B------:R-:W-:Y:S02]  /*4750*/  ISETP.GE.AND P3, PT, R100.reuse, R157, PT ;  /* 0x0000009d6400720c */ /* 0x040fe40003f66270 */
[----:B------:R-:W-:Y:S02]  /*4760*/  ISETP.GE.AND P1, PT, R100, R156, PT ;  /* 0x0000009c6400720c */ /* 0x000fe40003f26270 */
        /* <DEDUP_REMOVED lines=53> */
[----:B--2---:R-:W-:Y:S01]  /*4ac0*/  IMAD.U32 R4, RZ, RZ, UR10 ;  /* 0x0000000aff047e24 */ /* 0x004fe2000f8e00ff */
        /* <DEDUP_REMOVED lines=10> */
.L_x_150:
[----:B------:R-:W-:Y:S05]  /*4b70*/  BSYNC B0 ;  /* 0x0000000000007941 */ /* 0x000fea0003800000 */
.L_x_149:
[----:B------:R-:W0:Y:S02]  /*4b80*/  LDGDEPBAR ;  /* 0x00000000000079af */ /* 0x000e240000000000 */
.L_x_148:
[----:B--2---:R-:W-:Y:S01]  /*4b90*/  FMNMX.FTZ R5, R58, R61, !PT ;  /* 0x0000003d3a057209 */ /* 0x004fe20007810000 */
        /* <DEDUP_REMOVED lines=57> */
[----:B-1----:R-:W-:Y:S02]  /*4f30*/  FMNMX.FTZ R6, R14, R101, !PT ;  /* 0x000000650e067209 */ /* 0x002fe40007810000 */
[----:B------:R-:W-:Y:S02]  /*4f40*/  FMNMX.FTZ R5, R73, R5, !PT ;  /* 0x0000000549057209 */ /* 0x000fe40007810000 */
[----:B------:R-:W-:-:S02]  /*4f50*/  FMNMX.FTZ R132, R118, R132, !PT ;  /* 0x0000008476847209 */ /* 0x000fc40007810000 */
[----:B------:R-:W-:Y:S02]  /*4f60*/  FMNMX.FTZ R5, R81, R5, !PT ;  /* 0x0000000551057209 */ /* 0x000fe40007810000 */
[----:B------:R-:W-:Y:S02]  /*4f70*/  FMNMX.FTZ R6, R96, R6, !PT ;  /* 0x0000000660067209 */ /* 0x000fe40007810000 */
[----:B------:R-:W-:Y:S01]  /*4f80*/  FMNMX.FTZ R132, R116, R132, !PT ;  /* 0x0000008474847209 */ /* 0x000fe20007810000 */
[----:B------:R-:W1:Y:S01]  /*4f90*/  SHFL.BFLY PT, R4, R5, 0x2, 0x1f ;  /* 0x0c401f0005047f89 */ /* 0x000e6200000e0000 */
[----:B------:R-:W-:Y:S02]  /*4fa0*/  FMNMX.FTZ R6, R171, R6, !PT ;  /* 0x00000006ab067209 */ /* 0x000fe40007810000 */
[----:B------:R-:W-:Y:S02]  /*4fb0*/  FMNMX.FTZ R132, R110, R132, !PT ;  /* 0x000000846e847209 */ /* 0x000fe40007810000 */
[----:B------:R-:W-:-:S02]  /*4fc0*/  FMNMX.FTZ R6, R173, R6, !PT ;  /* 0x00000006ad067209 */ /* 0x000fc40007810000 */
[----:B------:R-:W-:Y:S01]  /*4fd0*/  LEA R237, R237, UR4, 0x1 ;  /* 0x00000004eded7c11 */ /* 0x000fe2000f8e08ff */
[----:B------:R-:W-:Y:S01]  /*4fe0*/  UMOV UR4, UR22 ;  /* 0x0000001600047c82 */ /* 0x000fe20008000000 */
[----:B------:R-:W-:Y:S02]  /*4ff0*/  FMNMX.FTZ R6, R172, R6, !PT ;  /* 0x00000006ac067209 */ /* 0x000fe40007810000 */
[----:B------:R-:W-:Y:S01]  /*5000*/  LEA R238, R0, R237, 0x1 ;  /* 0x000000ed00ee7211 */ /* 0x000fe200078e08ff */
[----:B------:R-:W-:Y:S01]  /*5010*/  LDSM.16.MT88.4 R188, [R237+0x4000] ;  /* 0x00400000edbc783b */ /* 0x000fe20000004200 */
[----:B------:R-:W-:-:S04]  /*5020*/  FMNMX.FTZ R6, R170, R6, !PT ;  /* 0x00000006aa067209 */ /* 0x000fc80007810000 */
[----:B------:R-:W-:-:S04]  /*5030*/  FMNMX.FTZ R6, R169, R6, !PT ;  /* 0x00000006a9067209 */ /* 0x000fc80007810000 */
[----:B------:R-:W-:Y:S02]  /*5040*/  FMNMX.FTZ R6, R167, R6, !PT ;  /* 0x00000006a7067209 */ /* 0x000fe40007810000 */
[----:B-1----:R-:W-:Y:S02]  /*5050*/  FMNMX.FTZ R4, R5, R4, !PT ;  /* 0x0000000405047209 */ /* 0x002fe40007810000 */
[----:B------:R-:W1:Y:S01]  /*5060*/  SHFL.BFLY PT, R5, R132, 0x2, 0x1f ;  /* 0x0c401f0084057f89 */ /* 0x000e6200000e0000 */
[----:B------:R-:W-:-:S03]  /*5070*/  FMNMX.FTZ R6, R166, R6, !PT ;  /* 0x00000006a6067209 */ /* 0x000fc60007810000 */
[----:B------:R-:W2:Y:S01]  /*5080*/  SHFL.BFLY PT, R133, R4, 0x1, 0x1f ;  /* 0x0c201f0004857f89 */ /* 0x000ea200000e0000 */
[----:B------:R-:W-:-:S04]  /*5090*/  FMNMX.FTZ R6, R165, R6, !PT ;  /* 0x00000006a5067209 */ /* 0x000fc80007810000 */
[----:B------:R-:W-:-:S04]  /*50a0*/  FMNMX.FTZ R6, R164, R6, !PT ;  /* 0x00000006a4067209 */ /* 0x000fc80007810000 */
[----:B------:R-:W-:-:S04]  /*50b0*/  FMNMX.FTZ R6, R140, R6, !PT ;  /* 0x000000068c067209 */ /* 0x000fc80007810000 */
[----:B------:R-:W-:-:S04]  /*50c0*/  FMNMX.FTZ R6, R135, R6, !PT ;  /* 0x0000000687067209 */ /* 0x000fc80007810000 */
[----:B------:R-:W-:Y:S02]  /*50d0*/  FMNMX.FTZ R6, R130, R6, !PT ;  /* 0x0000000682067209 */ /* 0x000fe40007810000 */
[----:B-1----:R-:W-:Y:S02]  /*50e0*/  FMNMX.FTZ R132, R132, R5, !PT ;  /* 0x0000000584847209 */ /* 0x002fe40007810000 */
[----:B------:R-:W-:Y:S02]  /*50f0*/  FMNMX.FTZ R6, R129, R6, !PT ;  /* 0x0000000681067209 */ /* 0x000fe40007810000 */
[----:B--2---:R-:W-:Y:S01]  /*5100*/  FMNMX.FTZ R133, R4, R133, !PT ;  /* 0x0000008504857209 */ /* 0x004fe20007810000 */
[----:B------:R-:W1:Y:S01]  /*5110*/  SHFL.BFLY PT, R5, R132, 0x1, 0x1f ;  /* 0x0c201f0084057f89 */ /* 0x000e6200000e0000 */
[----:B------:R-:W-:Y:S02]  /*5120*/  FMNMX.FTZ R6, R143, R6, !PT ;  /* 0x000000068f067209 */ /* 0x000fe40007810000 */
[C---:B------:R-:W-:Y:S01]  /*5130*/  FSETP.NEU.FTZ.AND P1, PT, R133.reuse, -INF , PT ;  /* 0xff8000008500780b */ /* 0x040fe20003f3d000 */
[----:B------:R-:W-:Y:S01]  /*5140*/  FMUL.FTZ R4, R133, UR24 ;  /* 0x0000001885047c20 */ /* 0x000fe20008410000 */
[----:B------:R-:W-:-:S04]  /*5150*/  FMNMX.FTZ R6, R145, R6, !PT ;  /* 0x0000000691067209 */ /* 0x000fc80007810000 */
[----:B------:R-:W-:Y:S02]  /*5160*/  FSEL R4, R4, RZ, P1 ;  /* 0x000000ff04047208 */ /* 0x000fe40000800000 */
[----:B------:R-:W-:-:S03]  /*5170*/  FMNMX.FTZ R6, R151, R6, !PT ;  /* 0x0000000697067209 */ /* 0x000fc60007810000 */
[--C-:B------:R-:W-:Y:S01]  /*5180*/  FFMA.FTZ R113, R58, UR24, -R4.reuse ;  /* 0x000000183a717c23 */ /* 0x100fe20008010804 */
        /* <DEDUP_REMOVED lines=30> */
[----:B------:R-:W-:Y:S01]  /*5370*/  FFMA.FTZ R49, R81, UR24, -R4 ;  /* 0x0000001851317c23 */ /* 0x000fe20008010804 */
[----:B------:R-:W-:Y:S01]  /*5380*/  FMNMX.FTZ R4, R72, R2, !PT ;  /* 0x0000000248047209 */ /* 0x000fe20007810000 */
[----:B------:R-:W-:Y:S01]  /*5390*/  MUFU.EX2 R113, R113 ;  /* 0x0000007100717308 */ /* 0x000fe20000000800 */
[----:B-1----:R-:W-:-:S02]  /*53a0*/  FMNMX.FTZ R132, R132, R5, !PT ;  /* 0x0000000584847209 */ /* 0x002fc40007810000 */
[----:B------:R-:W-:Y:S02]  /*53b0*/  FMNMX.FTZ R4, R3, R4, !PT ;  /* 0x0000000403047209 */ /* 0x000fe40007810000 */
[----:B------:R-:W-:Y:S01]  /*53c0*/  FMNMX.FTZ R6, R150, R6, !PT ;  /* 0x0000000696067209 */ /* 0x000fe20007810000 */
[----:B------:R-:W-:Y:S01]  /*53d0*/  FMUL.FTZ R111, R132, UR24 ;  /* 0x00000018846f7c20 */ /* 0x000fe20008410000 */
[----:B------:R-:W-:Y:S01]  /*53e0*/  FMNMX.FTZ R4, R88, R4, !PT ;  /* 0x0000000458047209 */ /* 0x000fe20007810000 */
[----:B------:R-:W1:Y:S01]  /*53f0*/  MUFU.EX2 R112, R112 ;  /* 0x0000007000707308 */ /* 0x000e620000000800 */
[----:B------:R-:W-:Y:S02]  /*5400*/  FMNMX.FTZ R6, R148, R6, !PT ;  /* 0x0000000694067209 */ /* 0x000fe40007810000 */
[----:B------:R-:W-:Y:S02]  /*5410*/  FMNMX.FTZ R4, R102, R4, !PT ;  /* 0x0000000466047209 */ /* 0x000fe40007810000 */
[----:B------:R-:W-:-:S02]  /*5420*/  FMNMX.FTZ R6, R146, R6, !PT ;  /* 0x0000000692067209 */ /* 0x000fc40007810000 */
[----:B------:R-:W-:Y:S01]  /*5430*/  FMNMX.FTZ R4, R174, R4, !PT ;  /* 0x00000004ae047209 */ /* 0x000fe20007810000 */
[----:B------:R-:W-:Y:S01]  /*5440*/  MUFU.EX2 R108, R108 ;  /* 0x0000006c006c7308 */ /* 0x000fe20000000800 */
[----:B------:R-:W-:Y:S02]  /*5450*/  FMNMX.FTZ R6, R144, R6, !PT ;  /* 0x0000000690067209 */ /* 0x000fe40007810000 */
[----:B------:R-:W-:Y:S02]  /*5460*/  FMNMX.FTZ R4, R175, R4, !PT ;  /* 0x00000004af047209 */ /* 0x000fe40007810000 */
[----:B------:R-:W-:Y:S02]  /*5470*/  FMNMX.FTZ R6, R141, R6, !PT ;  /* 0x000000068d067209 */ /* 0x000fe40007810000 */
[----:B------:R-:W-:Y:S01]  /*5480*/  FMNMX.FTZ R4, R180, R4, !PT ;  /* 0x00000004b4047209 */ /* 0x000fe20007810000 */
[----:B------:R-:W2:Y:S01]  /*5490*/  MUFU.EX2 R100, R100 ;  /* 0x0000006400647308 */ /* 0x000ea20000000800 */
[----:B------:R-:W-:-:S02]  /*54a0*/  FMNMX.FTZ R6, R136, R6, !PT ;  /* 0x0000000688067209 */ /* 0x000fc40007810000 */
[----:B------:R-:W-:Y:S02]  /*54b0*/  FMNMX.FTZ R4, R181, R4, !PT ;  /* 0x00000004b5047209 */ /* 0x000fe40007810000 */
[----:B------:R-:W-:Y:S02]  /*54c0*/  FMNMX.FTZ R6, R134, R6, !PT ;  /* 0x0000000686067209 */ /* 0x000fe40007810000 */
[----:B------:R-:W-:Y:S01]  /*54d0*/  FMNMX.FTZ R4, R182, R4, !PT ;  /* 0x00000004b6047209 */ /* 0x000fe20007810000 */
[----:B------:R-:W-:Y:S01]  /*54e0*/  MUFU.EX2 R91, R91 ;  /* 0x0000005b005b7308 */ /* 0x000fe20000000800 */
        /* <DEDUP_REMOVED lines=9> */
[----:B------:R-:W-:Y:S01]  /*5580*/  MUFU.EX2 R86, R86 ;  /* 0x0000005600567308 */ /* 0x000fe20000000800 */
[----:B------:R-:W-:-:S02]  /*5590*/  FMNMX.FTZ R7, R120, R7, !PT ;  /* 0x0000000778077209 */ /* 0x000fc40007810000 */
[----:B------:R-:W-:Y:S02]  /*55a0*/  FMNMX.FTZ R4, R92, R4, !PT ;  /* 0x000000045c047209 */ /* 0x000fe40007810000 */
[----:B------:R-:W-:Y:S02]  /*55b0*/  FMNMX.FTZ R7, R122, R7, !PT ;  /* 0x000000077a077209 */ /* 0x000fe40007810000 */
[----:B------:R-:W-:Y:S01]  /*55c0*/  FMNMX.FTZ R4, R94, R4, !PT ;  /* 0x000000045e047209 */ /* 0x000fe20007810000 */
[----:B------:R-:W-:Y:S01]  /*55d0*/  MUFU.EX2 R79, R79 ;  /* 0x0000004f004f7308 */ /* 0x000fe20000000800 */
[----:B------:R-:W-:Y:S02]  /*55e0*/  FSETP.NEU.FTZ.AND P1, PT, R132, -INF , PT ;  /* 0xff8000008400780b */ /* 0x000fe40003f3d000 */
[----:B------:R-:W-:Y:S02]  /*55f0*/  FMNMX.FTZ R4, R93, R4, !PT ;  /* 0x000000045d047209 */ /* 0x000fe40007810000 */
[----:B------:R-:W-:-:S02]  /*5600*/  FSEL R111, R111, RZ, P1 ;  /* 0x000000ff6f6f7208 */ /* 0x000fc40000800000 */
[----:B------:R-:W-:Y:S01]  /*5610*/  FMNMX.FTZ R4, R24, R4, !PT ;  /* 0x0000000418047209 */ /* 0x000fe20007810000 */
[----:B------:R-:W-:Y:S01]  /*5620*/  MUFU.EX2 R74, R74 ;  /* 0x0000004a004a7308 */ /* 0x000fe20000000800 */
[----:B-1----:R-:W-:Y:S01]  /*5630*/  F2FP.F16.F32.PACK_AB R196, R112, R113 ;  /* 0x0000007170c4723e */ /* 0x002fe200000000ff */
[--C-:B------:R-:W-:Y:S01]  /*5640*/  FFMA.FTZ R78, R103, UR24, -R111.reuse ;  /* 0x00000018674e7c23 */ /* 0x100fe2000801086f */
[----:B------:R-:W-:Y:S01]  /*5650*/  FMNMX.FTZ R4, R168, R4, !PT ;  /* 0x00000004a8047209 */ /* 0x000fe20007810000 */
[--C-:B------:R-:W-:Y:S01]  /*5660*/  FFMA.FTZ R31, R11, UR24, -R111.reuse ;  /* 0x000000180b1f7c23 */ /* 0x100fe2000801086f */
[--C-:B------:R-:W-:Y:S01]  /*5670*/  FFMA.FTZ R30, R10, UR24, -R111.reuse ;  /* 0x000000180a1e7c23 */ /* 0x100fe2000801086f */
[--C-:B------:R-:W-:Y:S01]  /*5680*/  FFMA.FTZ R99, R89, UR24, -R111.reuse ;  /* 0x0000001859637c23 */ /* 0x100fe2000801086f */
[----:B------:R-:W-:Y:S01]  /*5690*/  FMNMX.FTZ R4, R126, R4, !PT ;  /* 0x000000047e047209 */ /* 0x000fe20007810000 */
[----:B------:R-:W1:Y:S01]  /*56a0*/  LDSM.16.MT88.4 R8, [R238+0x4000] ;  /* 0x00400000ee08783b */ /* 0x000e620000004200 */
[--C-:B------:R-:W-:Y:S01]  /*56b0*/  FFMA.FTZ R89, R97, UR24, -R111.reuse ;  /* 0x0000001861597c23 */ /* 0x100fe2000801086f */
[--C-:B------:R-:W-:Y:S01]  /*56c0*/  FFMA.FTZ R105, R85, UR24, -R111.reuse ;  /* 0x0000001855697c23 */ /* 0x100fe2000801086f */
[----:B------:R-:W-:Y:S01]  /*56d0*/  FMNMX.FTZ R4, R124, R4, !PT ;  /* 0x000000047c047209 */ /* 0x000fe20007810000 */
[--C-:B------:R-:W-:Y:S01]  /*56e0*/  FFMA.FTZ R85, R98, UR24, -R111.reuse ;  /* 0x0000001862557c23 */ /* 0x100fe2000801086f */
[--C-:B------:R-:W-:Y:S01]  /*56f0*/  FFMA.FTZ R107, R80, UR24, -R111.reuse ;  /* 0x00000018506b7c23 */ /* 0x100fe2000801086f */
[--C-:B------:R-:W-:Y:S01]  /*5700*/  FFMA.FTZ R106, R84, UR24, -R111.reuse ;  /* 0x00000018546a7c23 */ /* 0x100fe2000801086f */
[----:B------:R-:W-:Y:S01]  /*5710*/  FMNMX.FTZ R4, R163, R4, !PT ;  /* 0x00000004a3047209 */ /* 0x000fe20007810000 */
[--C-:B------:R-:W-:Y:S01]  /*5720*/  FFMA.FTZ R84, R48, UR24, -R111.reuse ;  /* 0x0000001830547c23 */ /* 0x100fe2000801086f */
[----:B------:R-:W-:Y:S01]  /*5730*/  MUFU.EX2 R105, R105 ;  /* 0x0000006900697308 */ /* 0x000fe20000000800 */
        /* <DEDUP_REMOVED lines=15> */
[----:B------:R-:W3:Y:S01]  /*5830*/  MUFU.EX2 R106, R106 ;  /* 0x0000006a006a7308 */ /* 0x000ee20000000800 */
[--C-:B------:R-:W-:Y:S01]  /*5840*/  FFMA.FTZ R33, R12, UR24, -R111.reuse ;  /* 0x000000180c217c23 */ /* 0x100fe2000801086f */
[----:B------:R-:W-:Y:S01]  /*5850*/  FMNMX.FTZ R4, R155, R4, !PT ;  /* 0x000000049b047209 */ /* 0x000fe20007810000 */
[--C-:B------:R-:W-:Y:S01]  /*5860*/  FFMA.FTZ R32, R13, UR24, -R111.reuse ;  /* 0x000000180d207c23 */ /* 0x100fe2000801086f */
[--C-:B------:R-:W-:Y:S01]  /*5870*/  FFMA.FTZ R29, R15, UR24, -R111.reuse ;  /* 0x000000180f1d7c23 */ /* 0x100fe2000801086f */
[----:B------:R-:W-:Y:S01]  /*5880*/  LDSM.16.MT88.4 R20, [R238+0x4400] ;  /* 0x00440000ee14783b */ /* 0x000fe20000004200 */
[----:B------:R-:W-:Y:S01]  /*5890*/  FMNMX.FTZ R4, R147, R4, !PT ;  /* 0x0000000493047209 */ /* 0x000fe20007810000 */
[--C-:B------:R-:W-:Y:S01]  /*58a0*/  FFMA.FTZ R39, R25, UR24, -R111.reuse ;  /* 0x0000001819277c23 */ /* 0x100fe2000801086f */
[----:B------:R-:W4:Y:S01]  /*58b0*/  MUFU.EX2 R99, R99 ;  /* 0x0000006300637308 */ /* 0x000f220000000800 */
[----:B--2---:R-:W-:Y:S01]  /*58c0*/  F2FP.F16.F32.PACK_AB R198, R100, R108 ;  /* 0x0000006c64c6723e */ /* 0x004fe200000000ff */
[--C-:B------:R-:W-:Y:S01]  /*58d0*/  FFMA.FTZ R38, R26, UR24, -R111.reuse ;  /* 0x000000181a267c23 */ /* 0x100fe2000801086f */
[----:B------:R-:W-:Y:S01]  /*58e0*/  FMNMX.FTZ R4, R153, R4, !PT ;  /* 0x0000000499047209 */ /* 0x000fe20007810000 */
[--C-:B------:R-:W-:Y:S01]  /*58f0*/  FFMA.FTZ R46, R41, UR24, -R111.reuse ;  /* 0x00000018292e7c23 */ /* 0x100fe2000801086f */
[--C-:B------:R-:W-:Y:S01]  /*5900*/  FFMA.FTZ R35, R16, UR24, -R111.reuse ;  /* 0x0000001810237c23 */ /* 0x100fe2000801086f */
[--C-:B------:R-:W-:Y:S01]  /*5910*/  FFMA.FTZ R34, R17, UR24, -R111.reuse ;  /* 0x0000001811227c23 */ /* 0x100fe2000801086f */
[----:B------:R-:W-:Y:S01]  /*5920*/  FMNMX.FTZ R4, R149, R4, !PT ;  /* 0x0000000495047209 */ /* 0x000fe20007810000 */
[----:B------:R-:W2:Y:S01]  /*5930*/  MUFU.EX2 R89, R89 ;  /* 0x0000005900597308 */ /* 0x000ea20000000800 */
[----:B---3--:R-:W-:Y:S01]  /*5940*/  F2FP.F16.F32.PACK_AB R197, R106, R107 ;  /* 0x0000006b6ac5723e */ /* 0x008fe200000000ff */
[--C-:B------:R-:W-:Y:S01]  /*5950*/  FFMA.FTZ R41, R28, UR24, -R111.reuse ;  /* 0x000000181c297c23 */ /* 0x100fe2000801086f */
[----:B------:R-:W-:Y:S01]  /*5960*/  FMNMX.FTZ R4, R137, R4, !PT ;  /* 0x0000000489047209 */ /* 0x000fe20007810000 */
[----:B------:R-:W-:Y:S01]  /*5970*/  FADD.FTZ R112, R113, R112 ;  /* 0x0000007071707221 */ /* 0x000fe20000010000 */
[----:B------:R-:W-:Y:S01]  /*5980*/  FADD.FTZ R106, R107, R106 ;  /* 0x0000006a6b6a7221 */ /* 0x000fe20000010000 */
[--C-:B------:R-:W-:Y:S01]  /*5990*/  FFMA.FTZ R118, R118, UR24, -R111.reuse ;  /* 0x0000001876767c23 */ /* 0x100fe2000801086f */
[----:B------:R-:W-:Y:S01]  /*59a0*/  FMNMX.FTZ R4, R138, R4, !PT ;  /* 0x000000048a047209 */ /* 0x000fe20007810000 */
[----:B------:R-:W3:Y:S01]  /*59b0*/  MUFU.EX2 R85, R85 ;  /* 0x0000005500557308 */ /* 0x000ee20000000800 */
[----:B----4-:R-:W-:Y:S01]  /*59c0*/  F2FP.F16.F32.PACK_AB R199, R99, R105 ;  /* 0x0000006963c7723e */ /* 0x010fe200000000ff */
[----:B------:R-:W-:Y:S01]  /*59d0*/  FADD.FTZ R112, R108, R112 ;  /* 0x000000706c707221 */ /* 0x000fe20000010000 */
[----:B------:R-:W-:Y:S01]  /*59e0*/  FADD.FTZ R106, R105, R106 ;  /* 0x0000006a696a7221 */ /* 0x000fe20000010000 */
[----:B------:R-:W4:Y:S01]  /*59f0*/  SHFL.BFLY PT, R5, R4, 0x2, 0x1f ;  /* 0x0c401f0004057f89 */ /* 0x000f2200000e0000 */
[----:B------:R-:W-:Y:S01]  /*5a00*/  FFMA.FTZ R116, R116, UR24, -R111 ;  /* 0x0000001874747c23 */ /* 0x000fe2000801086f */
[----:B------:R-:W-:Y:S01]  /*5a10*/  FADD.FTZ R100, R100, R112 ;  /* 0x0000007064647221 */ /* 0x000fe20000010000 */
[----:B------:R-:W-:Y:S01]  /*5a20*/  FADD.FTZ R99, R99, R106 ;  /* 0x0000006a63637221 */ /* 0x000fe20000010000 */
[----:B------:R-:W-:Y:S01]  /*5a30*/  HMMA.16816.F32 R192, R196, R188, RZ ;  /* 0x000000bcc4c0723c */ /* 0x000fe200000018ff */
[----:B------:R-:W5:Y:S01]  /*5a40*/  MUFU.EX2 R84, R84 ;  /* 0x0000005400547308 */ /* 0x000f620000000800 */
[----:B------:R-:W-:Y:S01]  /*5a50*/  FADD.FTZ R100, R91, R100 ;  /* 0x000000645b647221 */ /* 0x000fe20000010000 */
[----:B--2---:R-:W-:-:S03]  /*5a60*/  FADD.FTZ R99, R89, R99 ;  /* 0x0000006359637221 */ /* 0x004fc60000010000 */
[----:B-1----:R-:W-:Y:S01]  /*5a70*/  HMMA.16816.F32 R200, R196, R8, RZ ;  /* 0x00000008c4c8723c */ /* 0x002fe200000018ff */
[----:B------:R-:W-:Y:S02]  /*5a80*/  FADD.FTZ R100, R90, R100 ;  /* 0x000000645a647221 */ /* 0x000fe40000010000 */
[----:B------:R-:W1:Y:S01]  /*5a90*/  MUFU.EX2 R78, R78 ;  /* 0x0000004e004e7308 */ /* 0x000e620000000800 */
[----:B---3--:R-:W-:Y:S01]  /*5aa0*/  FADD.FTZ R99, R85, R99 ;  /* 0x0000006355637221 */ /* 0x008fe20000010000 */
[----:B------:R-:W-:-:S04]  /*5ab0*/  FADD.FTZ R100, R86, R100 ;  /* 0x0000006456647221 */ /* 0x000fc80000010000 */
[----:B------:R-:W-:Y:S02]  /*5ac0*/  FADD.FTZ R100, R79, R100 ;  /* 0x000000644f647221 */ /* 0x000fe40000010000 */
[----:B------:R-:W2:Y:S01]  /*5ad0*/  MUFU.EX2 R71, R71 ;  /* 0x0000004700477308 */ /* 0x000ea20000000800 */
[----:B-----5:R-:W-:Y:S01]  /*5ae0*/  FADD.FTZ R99, R84, R99 ;  /* 0x0000006354637221 */ /* 0x020fe20000010000 */
[----:B------:R-:W-:Y:S01]  /*5af0*/  FADD.FTZ R100, R74, R100 ;  /* 0x000000644a647221 */ /* 0x000fe20000010000 */
[----:B----4-:R-:W-:-:S05]  /*5b00*/  FMNMX.FTZ R5, R4, R5, !PT ;  /* 0x0000000504057209 */ /* 0x010fca0007810000 */
[----:B------:R-:W3:Y:S01]  /*5b10*/  SHFL.BFLY PT, R4, R5, 0x1, 0x1f ;  /* 0x0c201f0005047f89 */ /* 0x000ee200000e0000 */
[----:B------:R-:W4:Y:S01]  /*5b20*/  MUFU.EX2 R70, R70 ;  /* 0x0000004600467308 */ /* 0x000f220000000800 */
[----:B-1----:R-:W-:-:S07]  /*5b30*/  FADD.FTZ R99, R78, R99 ;  /* 0x000000634e637221 */ /* 0x002fce0000010000 */
[----:B------:R-:W1:Y:S01]  /*5b40*/  MUFU.EX2 R69, R69 ;  /* 0x0000004500457308 */ /* 0x000e620000000800 */
[----:B--2---:R-:W-:-:S07]  /*5b50*/  FADD.FTZ R100, R71, R100 ;  /* 0x0000006447647221 */ /* 0x004fce0000010000 */
[----:B------:R-:W2:Y:S01]  /*5b60*/  MUFU.EX2 R73, R73 ;  /* 0x0000004900497308 */ /* 0x000ea20000000800 */
[----:B----4-:R-:W-:Y:S01]  /*5b70*/  FADD.FTZ R100, R70, R100 ;  /* 0x0000006446647221 */ /* 0x010fe20000010000 */
[----:B---3--:R-:W-:-:S06]  /*5b80*/  FMNMX.FTZ R5, R5, R4, !PT ;  /* 0x0000000405057209 */ /* 0x008fcc0007810000 */
[----:B------:R-:W3:Y:S01]  /*5b90*/  MUFU.EX2 R48, R48 ;  /* 0x0000003000307308 */ /* 0x000ee20000000800 */
[----:B------:R-:W4:Y:S01]  /*5ba0*/  SHFL.BFLY PT, R4, R7, 0x2, 0x1f ;  /* 0x0c401f0007047f89 */ /* 0x000f2200000e0000 */
[----:B-1----:R-:W-:Y:S01]  /*5bb0*/  FADD.FTZ R100, R69, R100 ;  /* 0x0000006445647221 */ /* 0x002fe20000010000 */
[C---:B------:R-:W-:Y:S01]  /*5bc0*/  FSETP.NEU.FTZ.AND P1, PT, R5.reuse, -INF , PT ;  /* 0xff8000000500780b */ /* 0x040fe20003f3d000 */
[----:B------:R-:W-:-:S04]  /*5bd0*/  FMUL.FTZ R139, R5, UR24 ;  /* 0x00000018058b7c20 */ /* 0x000fc80008410000 */
[----:B------:R-:W-:Y:S01]  /*5be0*/  MUFU.EX2 R47, R47 ;  /* 0x0000002f002f7308 */ /* 0x000fe20000000800 */
[----:B------:R-:W-:Y:S01]  /*5bf0*/  FSEL R139, R139, RZ, P1 ;  /* 0x000000ff8b8b7208 */ /* 0x000fe20000800000 */
[----:B--2---:R-:W-:-:S04]  /*5c00*/  FADD.FTZ R99, R73, R99 ;  /* 0x0000006349637221 */ /* 0x004fc80000010000 */
[--C-:B------:R-:W-:Y:S01]  /*5c10*/  FFMA.FTZ R103, R2, UR24, -R139.reuse ;  /* 0x0000001802677c23 */ /* 0x100fe2000801088b */
[--C-:B------:R-:W-:Y:S01]  /*5c20*/  FFMA.FTZ R97, R88, UR24, -R139.reuse ;  /* 0x0000001858617c23 */ /* 0x100fe2000801088b */
[--C-:B------:R-:W-:Y:S01]  /*5c30*/  FFMA.FTZ R88, R102, UR24, -R139.reuse ;  /* 0x0000001866587c23 */ /* 0x100fe2000801088b */
[--C-:B------:R-:W-:Y:S01]  /*5c40*/  FFMA.FTZ R104, R72, UR24, -R139.reuse ;  /* 0x0000001848687c23 */ /* 0x100fe2000801088b */
[--C-:B------:R-:W-:Y:S01]  /*5c50*/  FFMA.FTZ R98, R3, UR24, -R139.reuse ;  /* 0x0000001803627c23 */ /* 0x100fe2000801088b */
[--C-:B------:R-:W-:Y:S01]  /*5c60*/  FFMA.FTZ R0, R92, UR24, -R139.reuse ;  /* 0x000000185c007c23 */ /* 0x100fe2000801088b */
[----:B------:R-:W-:Y:S01]  /*5c70*/  MUFU.EX2 R103, R103 ;  /* 0x0000006700677308 */ /* 0x000fe20000000800 */
[--C-:B------:R-:W-:Y:S01]  /*5c80*/  FFMA.FTZ R83, R174, UR24, -R139.reuse ;  /* 0x00000018ae537c23 */ /* 0x100fe2000801088b */
[--C-:B------:R-:W-:Y:S01]  /*5c90*/  FFMA.FTZ R77, R175, UR24, -R139.reuse ;  /* 0x00000018af4d7c23 */ /* 0x100fe2000801088b */
[--C-:B------:R-:W-:Y:S01]  /*5ca0*/  FFMA.FTZ R76, R180, UR24, -R139.reuse ;  /* 0x00000018b44c7c23 */ /* 0x100fe2000801088b */
[--C-:B------:R-:W-:Y:S01]  /*5cb0*/  FFMA.FTZ R82, R93, UR24, -R139.reuse ;  /* 0x000000185d527c23 */ /* 0x100fe2000801088b */
[----:B----4-:R-:W-:Y:S01]  /*5cc0*/  FMNMX.FTZ R7, R7, R4, !PT ;  /* 0x0000000407077209 */ /* 0x010fe20007810000 */
[--C-:B------:R-:W-:Y:S01]  /*5cd0*/  FFMA.FTZ R93, R24, UR24, -R139.reuse ;  /* 0x00000018185d7c23 */ /* 0x100fe2000801088b */
[--C-:B------:R-:W-:Y:S01]  /*5ce0*/  FFMA.FTZ R75, R94, UR24, -R139.reuse ;  /* 0x000000185e4b7c23 */ /* 0x100fe2000801088b */
[----:B------:R-:W1:Y:S01]  /*5cf0*/  MUFU.EX2 R104, R104 ;  /* 0x0000006800687308 */ /* 0x000e620000000800 */
[----:B------:R-:W-:Y:S01]  /*5d00*/  LDSM.16.MT88.4 R24, [R238+0x4800] ;  /* 0x00480000ee18783b */ /* 0x000fe20000004200 */
[--C-:B------:R-:W-:Y:S01]  /*5d10*/  FFMA.FTZ R72, R181, UR24, -R139.reuse ;  /* 0x00000018b5487c23 */ /* 0x100fe2000801088b */
[--C-:B------:R-:W-:Y:S01]  /*5d20*/  FFMA.FTZ R28, R182, UR24, -R139.reuse ;  /* 0x00000018b61c7c23 */ /* 0x100fe2000801088b */
[--C-:B------:R-:W-:Y:S01]  /*5d30*/  FFMA.FTZ R6, R183, UR24, -R139.reuse ;  /* 0x00000018b7067c23 */ /* 0x100fe2000801088b */
[----:B------:R-:W2:Y:S01]  /*5d40*/  SHFL.BFLY PT, R2, R7, 0x1, 0x1f ;  /* 0x0c201f0007027f89 */ /* 0x000ea200000e0000 */
[--C-:B------:R-:W-:Y:S01]  /*5d50*/  FFMA.FTZ R4, R185, UR24, -R139.reuse ;  /* 0x00000018b9047c23 */ /* 0x100fe2000801088b */
[--C-:B------:R-:W-:Y:S01]  /*5d60*/  FFMA.FTZ R119, R126, UR24, -R139.reuse ;  /* 0x000000187e777c23 */ /* 0x100fe2000801088b */
[----:B------:R-:W4:Y:S01]  /*5d70*/  MUFU.EX2 R98, R98 ;  /* 0x0000006200627308 */ /* 0x000f220000000800 */
[--C-:B------:R-:W-:Y:S01]  /*5d80*/  FFMA.FTZ R121, R124, UR24, -R139.reuse ;  /* 0x000000187c797c23 */ /* 0x100fe2000801088b */
[--C-:B------:R-:W-:Y:S01]  /*5d90*/  FFMA.FTZ R3, R186, UR24, -R139.reuse ;  /* 0x00000018ba037c23 */ /* 0x100fe2000801088b */
[--C-:B------:R-:W-:Y:S01]  /*5da0*/  FFMA.FTZ R117, R168, UR24, -R139.reuse ;  /* 0x00000018a8757c23 */ /* 0x100fe2000801088b */
[----:B------:R-:W-:Y:S01]  /*5db0*/  FFMA.FTZ R142, R142, UR24, -R139 ;  /* 0x000000188e8e7c23 */ /* 0x000fe2000801088b */
[----:B---3--:R-:W-:Y:S01]  /*5dc0*/  FADD.FTZ R99, R48, R99 ;  /* 0x0000006330637221 */ /* 0x008fe20000010000 */
[--C-:B------:R-:W-:Y:S01]  /*5dd0*/  FFMA.FTZ R152, R161, UR24, -R139.reuse ;  /* 0x00000018a1987c23 */ /* 0x100fe2000801088b */
[----:B------:R-:W-:Y:S01]  /*5de0*/  FFMA.FTZ R154, R160, UR24, -R139 ;  /* 0x00000018a09a7c23 */ /* 0x000fe2000801088b */
[----:B------:R-:W3:Y:S01]  /*5df0*/  MUFU.EX2 R97, R97 ;  /* 0x0000006100617308 */ /* 0x000ee20000000800 */
[----:B-1----:R-:W-:Y:S01]  /*5e00*/  F2FP.F16.F32.PACK_AB R204, R103, R104 ;  /* 0x0000006867cc723e */ /* 0x002fe200000000ff */
[----:B------:R-:W-:Y:S01]  /*5e10*/  FADD.FTZ R103, R104, R103 ;  /* 0x0000006768677221 */ /* 0x000fe20000010000 */
[----:B------:R-:W-:Y:S01]  /*5e20*/  FADD.FTZ R99, R47, R99 ;  /* 0x000000632f637221 */ /* 0x000fe20000010000 */
[--C-:B------:R-:W-:Y:S01]  /*5e30*/  FFMA.FTZ R155, R155, UR24, -R139.reuse ;  /* 0x000000189b9b7c23 */ /* 0x100fe2000801088b */
[--C-:B------:R-:W-:Y:S01]  /*5e40*/  FFMA.FTZ R147, R147, UR24, -R139.reuse ;  /* 0x0000001893937c23 */ /* 0x100fe2000801088b */
[--C-:B------:R-:W-:Y:S01]  /*5e50*/  FFMA.FTZ R153, R153, UR24, -R139.reuse ;  /* 0x0000001899997c23 */ /* 0x100fe2000801088b */
[----:B------:R-:W-:Y:S01]  /*5e60*/  FFMA.FTZ R149, R149, UR24, -R139 ;  /* 0x0000001895957c23 */ /* 0x000fe2000801088b */
[----:B------:R-:W1:Y:S01]  /*5e70*/  MUFU.EX2 R88, R88 ;  /* 0x0000005800587308 */ /* 0x000e620000000800 */
[----:B----4-:R-:W-:Y:S01]  /*5e80*/  FADD.FTZ R103, R98, R103 ;  /* 0x0000006762677221 */ /* 0x010fe20000010000 */
[--C-:B------:R-:W-:Y:S01]  /*5e90*/  FFMA.FTZ R137, R137, UR24, -R139.reuse ;  /* 0x0000001889897c23 */ /* 0x100fe2000801088b */
[----:B------:R-:W-:Y:S01]  /*5ea0*/  FFMA.FTZ R182, R138, UR24, -R139 ;  /* 0x000000188ab67c23 */ /* 0x000fe2000801088b */
[----:B------:R-:W-:Y:S01]  /*5eb0*/  FFMA.FTZ R181, R110, UR24, -R111 ;  /* 0x000000186eb57c23 */ /* 0x000fe2000801086f */
[----:B--2---:R-:W-:Y:S01]  /*5ec0*/  FMNMX.FTZ R7, R7, R2, !PT ;  /* 0x0000000207077209 */ /* 0x004fe20007810000 */
[----:B------:R-:W-:-:S02]  /*5ed0*/  FFMA.FTZ R2, R187, UR24, -R139 ;  /* 0x00000018bb027c23 */ /* 0x000fc4000801088b */
[----:B------:R-:W2:Y:S01]  /*5ee0*/  MUFU.EX2 R83, R83 ;  /* 0x0000005300537308 */ /* 0x000ea20000000800 */
[C---:B------:R-:W-:Y:S01]  /*5ef0*/  FSETP.NEU.FTZ.AND P1, PT, R7.reuse, -INF , PT ;  /* 0xff8000000700780b */ /* 0x040fe20003f3d000 */
[----:B------:R-:W-:Y:S01]  /*5f00*/  FMUL.FTZ R123, R7, UR24 ;  /* 0x00000018077b7c20 */ /* 0x000fe20008410000 */
[C---:B---3--:R-:W-:Y:S01]  /*5f10*/  F2FP.F16.F32.PACK_AB R206, R97.reuse, R98 ;  /* 0x0000006261ce723e */ /* 0x048fe200000000ff */
[----:B------:R-:W-:-:S03]  /*5f20*/  FADD.FTZ R97, R97, R103 ;  /* 0x0000006761617221 */ /* 0x000fc60000010000 */
[----:B------:R-:W-:Y:S01]  /*5f30*/  FSEL R123, R123, RZ, P1 ;  /* 0x000000ff7b7b7208 */ /* 0x000fe20000800000 */
[----:B------:R-:W3:Y:S01]  /*5f40*/  MUFU.EX2 R77, R77 ;  /* 0x0000004d004d7308 */ /* 0x000ee20000000800 */
[----:B-1----:R-:W-:-:S03]  /*5f50*/  FADD.FTZ R97, R88, R97 ;  /* 0x0000006158617221 */ /* 0x002fc60000010000 */
[--C-:B------:R-:W-:Y:S01]  /*5f60*/  FFMA.FTZ R109, R101, UR24, -R123.reuse ;  /* 0x00000018656d7c23 */ /* 0x100fe2000801087b */
[--C-:B------:R-:W-:Y:S01]  /*5f70*/  FFMA.FTZ R101, R96, UR24, -R123.reuse ;  /* 0x0000001860657c23 */ /* 0x100fe2000801087b */
[--C-:B------:R-:W-:Y:S01]  /*5f80*/  FFMA.FTZ R102, R14, UR24, -R123.reuse ;  /* 0x000000180e667c23 */ /* 0x100fe2000801087b */
[--C-:B------:R-:W-:Y:S01]  /*5f90*/  FFMA.FTZ R96, R171, UR24, -R123.reuse ;  /* 0x00000018ab607c23 */ /* 0x100fe2000801087b */
[----:B------:R-:W1:Y:S01]  /*5fa0*/  LDSM.16.MT88.4 R12, [R237+0x4400] ;  /* 0x00440000ed0c783b */ /* 0x000e620000004200 */
[--C-:B------:R-:W-:Y:S01]  /*5fb0*/  FFMA.FTZ R92, R173, UR24, -R123.reuse ;  /* 0x00000018ad5c7c23 */ /* 0x100fe2000801087b */
[----:B------:R-:W-:Y:S01]  /*5fc0*/  MUFU.EX2 R109, R109 ;  /* 0x0000006d006d7308 */ /* 0x000fe20000000800 */
[--C-:B------:R-:W-:Y:S01]  /*5fd0*/  FFMA.FTZ R87, R172, UR24, -R123.reuse ;  /* 0x00000018ac577c23 */ /* 0x100fe2000801087b */
[--C-:B------:R-:W-:Y:S01]  /*5fe0*/  FFMA.FTZ R81, R170, UR24, -R123.reuse ;  /* 0x00000018aa517c23 */ /* 0x100fe2000801087b */
[--C-:B------:R-:W-:Y:S01]  /*5ff0*/  FFMA.FTZ R80, R169, UR24, -R123.reuse ;  /* 0x00000018a9507c23 */ /* 0x100fe2000801087b */
[----:B--2---:R-:W-:Y:S01]  /*6000*/  F2FP.F16.F32.PACK_AB R16, R83, R88 ;  /* 0x000000585310723e */ /* 0x004fe200000000ff */
[--C-:B------:R-:W-:Y:S01]  /*6010*/  FFMA.FTZ R95, R167, UR24, -R123.reuse ;  /* 0x00000018a75f7c23 */ /* 0x100fe2000801087b */
[--C-:B------:R-:W-:Y:S01]  /*6020*/  FFMA.FTZ R94, R166, UR24, -R123.reuse ;  /* 0x00000018a65e7c23 */ /* 0x100fe2000801087b */
[--C-:B------:R-:W-:Y:S01]  /*6030*/  FFMA.FTZ R115, R165, UR24, -R123.reuse ;  /* 0x00000018a5737c23 */ /* 0x100fe2000801087b */
[----:B------:R-:W2:Y:S01]  /*6040*/  MUFU.EX2 R102, R102 ;  /* 0x0000006600667308 */ /* 0x000ea20000000800 */
[--C-:B------:R-:W-:Y:S01]  /*6050*/  FFMA.FTZ R114, R164, UR24, -R123.reuse ;  /* 0x00000018a4727c23 */ /* 0x100fe2000801087b */
[--C-:B------:R-:W-:Y:S01]  /*6060*/  FFMA.FTZ R124, R140, UR24, -R123.reuse ;  /* 0x000000188c7c7c23 */ /* 0x100fe2000801087b */
[--C-:B------:R-:W-:Y:S01]  /*6070*/  FFMA.FTZ R126, R135, UR24, -R123.reuse ;  /* 0x00000018877e7c23 */ /* 0x100fe2000801087b */
[--C-:B------:R-:W-:Y:S01]  /*6080*/  FFMA.FTZ R130, R130, UR24, -R123.reuse ;  /* 0x0000001882827c23 */ /* 0x100fe2000801087b */
[--C-:B------:R-:W-:Y:S01]  /*6090*/  FFMA.FTZ R129, R129, UR24, -R123.reuse ;  /* 0x0000001881817c23 */ /* 0x100fe2000801087b */
[--C-:B------:R-:W-:Y:S01]  /*60a0*/  FFMA.FTZ R143, R143, UR24, -R123.reuse ;  /* 0x000000188f8f7c23 */ /* 0x100fe2000801087b */
[--C-:B------:R-:W-:Y:S01]  /*60b0*/  FFMA.FTZ R145, R145, UR24, -R123.reuse ;  /* 0x0000001891917c23 */ /* 0x100fe2000801087b */
[----:B------:R-:W4:Y:S01]  /*60c0*/  MUFU.EX2 R101, R101 ;  /* 0x0000006500657308 */ /* 0x000f220000000800 */
[--C-:B------:R-:W-:Y:S01]  /*60d0*/  FFMA.FTZ R151, R151, UR24, -R123.reuse ;  /* 0x0000001897977c23 */ /* 0x100fe2000801087b */
[----:B------:R-:W-:Y:S01]  /*60e0*/  FFMA.FTZ R150, R150, UR24, -R123 ;  /* 0x0000001896967c23 */ /* 0x000fe2000801087b */
[----:B------:R-:W-:Y:S01]  /*60f0*/  FADD.FTZ R97, R83, R97 ;  /* 0x0000006153617221 */ /* 0x000fe20000010000 */
[--C-:B------:R-:W-:Y:S01]  /*6100*/  FFMA.FTZ R135, R163, UR24, -R139.reuse ;  /* 0x00000018a3877c23 */ /* 0x100fe2000801088b */
[----:B------:R-:W-:Y:S01]  /*6110*/  FFMA.FTZ R140, R162, UR24, -R139 ;  /* 0x00000018a28c7c23 */ /* 0x000fe2000801088b */
[----:B------:R-:W-:Y:S01]  /*6120*/  FFMA.FTZ R148, R148, UR24, -R123 ;  /* 0x0000001894947c23 */ /* 0x000fe2000801087b */
[----:B---3--:R-:W-:Y:S01]  /*6130*/  FADD.FTZ R97, R77, R97 ;  /* 0x000000614d617221 */ /* 0x008fe20000010000 */
[----:B------:R-:W3:Y:S01]  /*6140*/  MUFU.EX2 R96, R96 ;  /* 0x0000006000607308 */ /* 0x000ee20000000800 */
[----:B--2---:R-:W-:Y:S01]  /*6150*/  F2FP.F16.F32.PACK_AB R205, R109, R102 ;  /* 0x000000666dcd723e */ /* 0x004fe200000000ff */
[----:B------:R-:W-:Y:S01]  /*6160*/  FADD.FTZ R102, R102, R109 ;  /* 0x0000006d66667221 */ /* 0x000fe20000010000 */
[--C-:B------:R-:W-:Y:S01]  /*6170*/  FFMA.FTZ R146, R146, UR24, -R123.reuse ;  /* 0x0000001892927c23 */ /* 0x100fe2000801087b */
[--C-:B------:R-:W-:Y:S01]  /*6180*/  FFMA.FTZ R144, R144, UR24, -R123.reuse ;  /* 0x0000001890907c23 */ /* 0x100fe2000801087b */
[--C-:B------:R-:W-:Y:S01]  /*6190*/  FFMA.FTZ R141, R141, UR24, -R123.reuse ;  /* 0x000000188d8d7c23 */ /* 0x100fe2000801087b */
[--C-:B------:R-:W-:Y:S01]  /*61a0*/  FFMA.FTZ R136, R136, UR24, -R123.reuse ;  /* 0x0000001888887c23 */ /* 0x100fe2000801087b */
[--C-:B------:R-:W-:Y:S01]  /*61b0*/  FFMA.FTZ R134, R134, UR24, -R123.reuse ;  /* 0x0000001886867c23 */ /* 0x100fe2000801087b */
[----:B------:R-:W2:Y:S01]  /*61c0*/  MUFU.EX2 R76, R76 ;  /* 0x0000004c004c7308 */ /* 0x000ea20000000800 */
[----:B----4-:R-:W-:Y:S01]  /*61d0*/  FADD.FTZ R102, R101, R102 ;  /* 0x0000006665667221 */ /* 0x010fe20000010000 */
[--C-:B------:R-:W-:Y:S01]  /*61e0*/  FFMA.FTZ R131, R131, UR24, -R123.reuse ;  /* 0x0000001883837c23 */ /* 0x100fe2000801087b */
[--C-:B------:R-:W-:Y:S01]  /*61f0*/  FFMA.FTZ R128, R128, UR24, -R123.reuse ;  /* 0x0000001880807c23 */ /* 0x100fe2000801087b */
[--C-:B------:R-:W-:Y:S01]  /*6200*/  FFMA.FTZ R127, R127, UR24, -R123.reuse ;  /* 0x000000187f7f7c23 */ /* 0x100fe2000801087b */
[--C-:B------:R-:W-:Y:S01]  /*6210*/  FFMA.FTZ R125, R125, UR24, -R123.reuse ;  /* 0x000000187d7d7c23 */ /* 0x100fe2000801087b */
[--C-:B------:R-:W-:Y:S01]  /*6220*/  FFMA.FTZ R120, R120, UR24, -R123.reuse ;  /* 0x0000001878787c23 */ /* 0x100fe2000801087b */
[----:B------:R-:W-:Y:S01]  /*6230*/  FFMA.FTZ R183, R122, UR24, -R123 ;  /* 0x000000187ab77c23 */ /* 0x000fe2000801087b */
[----:B------:R-:W4:Y:S01]  /*6240*/  MUFU.EX2 R92, R92 ;  /* 0x0000005c005c7308 */ /* 0x000f220000000800 */
[C---:B---3--:R-:W-:Y:S01]  /*6250*/  F2FP.F16.F32.PACK_AB R207, R96.reuse, R101 ;  /* 0x0000006560cf723e */ /* 0x048fe200000000ff */
[----:B------:R-:W-:-:S06]  /*6260*/  FADD.FTZ R102, R96, R102 ;  /* 0x0000006660667221 */ /* 0x000fcc0000010000 */
[----:B------:R-:W-:Y:S01]  /*6270*/  HMMA.16816.F32 R216, R204, R188, RZ ;  /* 0x000000bcccd8723c */ /* 0x000fe200000018ff */
[----:B------:R-:W3:Y:S01]  /*6280*/  MUFU.EX2 R87, R87 ;  /* 0x0000005700577308 */ /* 0x000ee20000000800 */
[C---:B--2---:R-:W-:Y:S01]  /*6290*/  F2FP.F16.F32.PACK_AB R18, R76.reuse, R77 ;  /* 0x0000004d4c12723e */ /* 0x044fe200000000ff */
[----:B------:R-:W-:-:S03]  /*62a0*/  FADD.FTZ R97, R76, R97 ;  /* 0x000000614c617221 */ /* 0x000fc60000010000 */
[C---:B------:R-:W-:Y:S03]  /*62b0*/  HMMA.16816.F32 R208, R204.reuse, R8, RZ ;  /* 0x00000008ccd0723c */ /* 0x040fe600000018ff */
[----:B------:R-:W2:Y:S01]  /*62c0*/  MUFU.EX2 R81, R81 ;  /* 0x0000005100517308 */ /* 0x000ea20000000800 */
[----:B----4-:R-:W-:Y:S02]  /*62d0*/  FADD.FTZ R102, R92, R102 ;  /* 0x000000665c667221 */ /* 0x010fe40000010000 */
[C---:B------:R-:W-:Y:S05]  /*62e0*/  HMMA.16816.F32 R212, R204.reuse, R190, RZ ;  /* 0x000000beccd4723c */ /* 0x040fea00000018ff */
[----:B------:R-:W4:Y:S01]  /*62f0*/  MUFU.EX2 R80, R80 ;  /* 0x0000005000507308 */ /* 0x000f220000000800 */
[----:B------:R-:W-:Y:S01]  /*6300*/  HMMA.16816.F32 R204, R204, R10, RZ ;  /* 0x0000000acccc723c */ /* 0x000fe200000018ff */
[C---:B---3--:R-:W-:Y:S01]  /*6310*/  F2FP.F16.F32.PACK_AB R17, R87.reuse, R92 ;  /* 0x0000005c5711723e */ /* 0x048fe200000000ff */
[----:B------:R-:W-:-:S04]  /*6320*/  FADD.FTZ R102, R87, R102 ;  /* 0x0000006657667221 */ /* 0x000fc80000010000 */
[----:B------:R-:W-:Y:S01]  /*6330*/  HMMA.16816.F32 R188, R196, R190, RZ ;  /* 0x000000bec4bc723c */ /* 0x000fe200000018ff */
[----:B------:R-:W3:Y:S01]  /*6340*/  MUFU.EX2 R72, R72 ;  /* 0x0000004800487308 */ /* 0x000ee20000000800 */
[----:B--2---:R-:W-:-:S04]  /*6350*/  FADD.FTZ R102, R81, R102 ;  /* 0x0000006651667221 */ /* 0x004fc80000010000 */
[----:B------:R-:W-:Y:S01]  /*6360*/  HMMA.16816.F32 R196, R196, R10, RZ ;  /* 0x0000000ac4c4723c */ /* 0x000fe200000018ff */
[----:B------:R-:W2:Y:S02]  /*6370*/  LDSM.16.MT88.4 R8, [R237+0x4800] ;  /* 0x00480000ed08783b */ /* 0x000ea40000004200 */
[----:B------:R-:W5:Y:S01]  /*6380*/  MUFU.EX2 R28, R28 ;  /* 0x0000001c001c7308 */ /* 0x000f620000000800 */
[C---:B----4-:R-:W-:Y:S01]  /*6390*/  F2FP.F16.F32.PACK_AB R19, R80.reuse, R81 ;  /* 0x000000515013723e */ /* 0x050fe200000000ff */
[----:B------:R-:W-:-:S06]  /*63a0*/  FADD.FTZ R102, R80, R102 ;  /* 0x0000006650667221 */ /* 0x000fcc0000010000 */
[----:B------:R-:W4:Y:S01]  /*63b0*/  MUFU.EX2 R6, R6 ;  /* 0x0000000600067308 */ /* 0x000f220000000800 */
[----:B-1----:R-:W-:Y:S01]  /*63c0*/  HMMA.16816.F32 R216, R16, R12, R216 ;  /* 0x0000000c10d8723c */ /* 0x002fe200000018d8 */
[----:B---3--:R-:W-:-:S05]  /*63d0*/  FADD.FTZ R97, R72, R97 ;  /* 0x0000006148617221 */ /* 0x008fca0000010000 */
[----:B------:R-:W-:Y:S01]  /*63e0*/  HMMA.16816.F32 R208, R16, R20, R208 ;  /* 0x0000001410d0723c */ /* 0x000fe200000018d0 */
[----:B------:R-:W1:Y:S01]  /*63f0*/  MUFU.EX2 R4, R4 ;  /* 0x0000000400047308 */ /* 0x000e620000000800 */
[----:B-----5:R-:W-:-:S04]  /*6400*/  FADD.FTZ R97, R28, R97 ;  /* 0x000000611c617221 */ /* 0x020fc80000010000 */
[C---:B------:R-:W-:Y:S03]  /*6410*/  HMMA.16816.F32 R212, R16.reuse, R14, R212 ;  /* 0x0000000e10d4723c */ /* 0x040fe600000018d4 */
[----:B------:R-:W3:Y:S01]  /*6420*/  MUFU.EX2 R95, R95 ;  /* 0x0000005f005f7308 */ /* 0x000ee20000000800 */
[----:B----4-:R-:W-:Y:S02]  /*6430*/  FADD.FTZ R97, R6, R97 ;  /* 0x0000006106617221 */ /* 0x010fe40000010000 */
[----:B------:R-:W-:Y:S05]  /*6440*/  HMMA.16816.F32 R204, R16, R22, R204 ;  /* 0x0000001610cc723c */ /* 0x000fea00000018cc */
[----:B------:R-:W4:Y:S01]  /*6450*/  MUFU.EX2 R94, R94 ;  /* 0x0000005e005e7308 */ /* 0x000f220000000800 */
[----:B-1----:R-:W-:Y:S01]  /*6460*/  FADD.FTZ R97, R4, R97 ;  /* 0x0000006104617221 */ /* 0x002fe20000010000 */
[----:B------:R-:W-:-:S02]  /*6470*/  F2FP.F16.F32.PACK_AB R16, R90, R91 ;  /* 0x0000005b5a10723e */ /* 0x000fc400000000ff */
[----:B------:R-:W-:Y:S02]  /*6480*/  F2FP.F16.F32.PACK_AB R17, R85, R89 ;  /* 0x000000595511723e */ /* 0x000fe400000000ff */
[----:B------:R-:W-:Y:S02]  /*6490*/  F2FP.F16.F32.PACK_AB R18, R79, R86 ;  /* 0x000000564f12723e */ /* 0x000fe400000000ff */
[----:B------:R-:W1:Y:S01]  /*64a0*/  MUFU.EX2 R115, R115 ;  /* 0x0000007300737308 */ /* 0x000e620000000800 */
[----:B------:R-:W-:Y:S01]  /*64b0*/  F2FP.F16.F32.PACK_AB R19, R78, R84 ;  /* 0x000000544e13723e */ /* 0x000fe200000000ff */
[----:B---3--:R-:W-:-:S06]  /*64c0*/  FADD.FTZ R102, R95, R102 ;  /* 0x000000665f667221 */ /* 0x008fcc0000010000 */
[----:B------:R-:W3:Y:S01]  /*64d0*/  MUFU.EX2 R114, R114 ;  /* 0x0000007200727308 */ /* 0x000ee20000000800 */
[----:B------:R-:W-:Y:S01]  /*64e0*/  HMMA.16816.F32 R192, R16, R12, R192 ;  /* 0x0000000c10c0723c */ /* 0x000fe200000018c0 */
[----:B----4-:R-:W-:-:S05]  /*64f0*/  FADD.FTZ R102, R94, R102 ;  /* 0x000000665e667221 */ /* 0x010fca0000010000 */
[C---:B------:R-:W-:Y:S01]  /*6500*/  HMMA.16816.F32 R200, R16.reuse, R20, R200 ;  /* 0x0000001410c8723c */ /* 0x040fe200000018c8 */
[----:B------:R-:W4:Y:S01]  /*6510*/  MUFU.EX2 R46, R46 ;  /* 0x0000002e002e7308 */ /* 0x000f220000000800 */
[----:B------:R-:W-:Y:S01]  /*6520*/  F2FP.F16.F32.PACK_AB R12, R28, R72 ;  /* 0x000000481c0c723e */ /* 0x000fe200000000ff */
[----:B-1----:R-:W-:Y:S01]  /*6530*/  FADD.FTZ R102, R115, R102 ;  /* 0x0000006673667221 */ /* 0x002fe20000010000 */
[----:B------:R-:W-:Y:S02]  /*6540*/  F2FP.F16.F32.PACK_AB R13, R94, R95 ;  /* 0x0000005f5e0d723e */ /* 0x000fe400000000ff */
[----:B------:R-:W-:Y:S03]  /*6550*/  HMMA.16816.F32 R188, R16, R14, R188 ;  /* 0x0000000e10bc723c */ /* 0x000fe600000018bc */
[----:B------:R-:W1:Y:S01]  /*6560*/  MUFU.EX2 R3, R3 ;  /* 0x0000000300037308 */ /* 0x000e620000000800 */
[----:B---3--:R-:W-:-:S02]  /*6570*/  FADD.FTZ R102, R114, R102 ;  /* 0x0000006672667221 */ /* 0x008fc40000010000 */
[----:B------:R-:W-:Y:S01]  /*6580*/  HMMA.16816.F32 R196, R16, R22, R196 ;  /* 0x0000001610c4723c */ /* 0x000fe200000018c4 */
[----:B------:R-:W3:Y:S01]  /*6590*/  LDSM.16.MT88.4 R16, [R237+0x4c00] ;  /* 0x004c0000ed10783b */ /* 0x000ee20000004200 */
[----:B------:R-:W-:Y:S02]  /*65a0*/  F2FP.F16.F32.PACK_AB R14, R4, R6 ;  /* 0x00000006040e723e */ /* 0x000fe400000000ff */
[----:B------:R-:W-:Y:S01]  /*65b0*/  F2FP.F16.F32.PACK_AB R15, R114, R115 ;  /* 0x00000073720f723e */ /* 0x000fe200000000ff */
[----:B------:R-:W5:Y:S01]  /*65c0*/  LDSM.16.MT88.4 R20, [R238+0x4c00] ;  /* 0x004c0000ee14783b */ /* 0x000f620000004200 */
[----:B------:R-:W1:Y:S01]  /*65d0*/  MUFU.EX2 R2, R2 ;  /* 0x0000000200027308 */ /* 0x000e620000000800 */
[----:B----4-:R-:W-:-:S04]  /*65e0*/  FADD.FTZ R99, R46, R99 ;  /* 0x000000632e637221 */ /* 0x010fc80000010000 */
[C---:B--2---:R-:W-:Y:S03]  /*65f0*/  HMMA.16816.F32 R216, R12.reuse, R8, R216 ;  /* 0x000000080cd8723c */ /* 0x044fe600000018d8 */
[----:B------:R-:W2:Y:S01]  /*6600*/  MUFU.EX2 R0, R0 ;  /* 0x0000000000007308 */ /* 0x000ea20000000800 */
[----:B-1----:R-:W-:Y:S02]  /*6610*/  FADD.FTZ R97, R3, R97 ;  /* 0x0000006103617221 */ /* 0x002fe40000010000 */
[C---:B------:R-:W-:Y:S05]  /*6620*/  HMMA.16816.F32 R208, R12.reuse, R24, R208 ;  /* 0x000000180cd0723c */ /* 0x040fea00000018d0 */
[----:B------:R-:W1:Y:S01]  /*6630*/  MUFU.EX2 R75, R75 ;  /* 0x0000004b004b7308 */ /* 0x000e620000000800 */
[----:B------:R-:W-:Y:S01]  /*6640*/  HMMA.16816.F32 R212, R12, R10, R212 ;  /* 0x0000000a0cd4723c */ /* 0x000fe200000018d4 */
[----:B------:R-:W-:-:S05]  /*6650*/  FADD.FTZ R97, R2, R97 ;  /* 0x0000006102617221 */ /* 0x000fca0000010000 */
[----:B------:R-:W-:Y:S01]  /*6660*/  HMMA.16816.F32 R204, R12, R26, R204 ;  /* 0x0000001a0ccc723c */ /* 0x000fe200000018cc */
[----:B------:R-:W4:Y:S01]  /*6670*/  MUFU.EX2 R124, R124 ;  /* 0x0000007c007c7308 */ /* 0x000f220000000800 */
[----:B--2---:R-:W-:-:S05]  /*6680*/  FADD.FTZ R97, R0, R97 ;  /* 0x0000006100617221 */ /* 0x004fca0000010000 */
[----:B------:R-:W-:Y:S02]  /*6690*/  F2FP.F16.F32.PACK_AB R12, R71, R74 ;  /* 0x0000004a470c723e */ /* 0x000fe400000000ff */
[----:B------:R-:W2:Y:S01]  /*66a0*/  MUFU.EX2 R126, R126 ;  /* 0x0000007e007e7308 */ /* 0x000ea20000000800 */
[----:B------:R-:W-:Y:S01]  /*66b0*/  F2FP.F16.F32.PACK_AB R13, R48, R73 ;  /* 0x00000049300d723e */ /* 0x000fe200000000ff */
[----:B-1----:R-:W-:Y:S01]  /*66c0*/  FADD.FTZ R97, R75, R97 ;  /* 0x000000614b617221 */ /* 0x002fe20000010000 */
[----:B------:R-:W-:Y:S02]  /*66d0*/  F2FP.F16.F32.PACK_AB R14, R69, R70 ;  /* 0x00000046450e723e */ /* 0x000fe400000000ff */
[----:B------:R-:W-:-:S03]  /*66e0*/  F2FP.F16.F32.PACK_AB R15, R46, R47 ;  /* 0x0000002f2e0f723e */ /* 0x000fc600000000ff */
[----:B------:R-:W1:Y:S01]  /*66f0*/  MUFU.EX2 R130, R130 ;  /* 0x0000008200827308 */ /* 0x000e620000000800 */
[----:B----4-:R-:W-:-:S03]  /*6700*/  FADD.FTZ R102, R124, R102 ;  /* 0x000000667c667221 */ /* 0x010fc60000010000 */
[C---:B------:R-:W-:Y:S04]  /*6710*/  HMMA.16816.F32 R192, R12.reuse, R8, R192 ;  /* 0x000000080cc0723c */ /* 0x040fe800000018c0 */
[----:B------:R-:W4:Y:S01]  /*6720*/  MUFU.EX2 R129, R129 ;  /* 0x0000008100817308 */ /* 0x000f220000000800 */
[----:B--2---:R-:W-:Y:S01]  /*6730*/  FADD.FTZ R102, R126, R102 ;  /* 0x000000667e667221 */ /* 0x004fe20000010000 */
[----:B------:R-:W-:Y:S01]  /*6740*/  HMMA.16816.F32 R188, R12, R10, R188 ;  /* 0x0000000a0cbc723c */ /* 0x000fe200000018bc */
[----:B------:R-:W-:Y:S02]  /*6750*/  F2FP.F16.F32.PACK_AB R8, R2, R3 ;  /* 0x000000030208723e */ /* 0x000fe400000000ff */
[----:B------:R-:W-:-:S03]  /*6760*/  F2FP.F16.F32.PACK_AB R9, R126, R124 ;  /* 0x0000007c7e09723e */ /* 0x000fc600000000ff */
[----:B------:R-:W-:Y:S01]  /*6770*/  HMMA.16816.F32 R200, R12, R24, R200 ;  /* 0x000000180cc8723c */ /* 0x000fe200000018c8 */
[----:B------:R-:W2:Y:S01]  /*6780*/  MUFU.EX2 R68, R68 ;  /* 0x0000004400447308 */ /* 0x000ea20000000800 */
[----:B------:R-:W-:Y:S01]  /*6790*/  F2FP.F16.F32.PACK_AB R10, R75, R0 ;  /* 0x000000004b0a723e */ /* 0x000fe200000000ff */
[----:B-1----:R-:W-:-:S03]  /*67a0*/  FADD.FTZ R102, R130, R102 ;  /* 0x0000006682667221 */ /* 0x002fc60000010000 */
[----:B------:R-:W-:Y:S01]  /*67b0*/  HMMA.16816.F32 R196, R12, R26, R196 ;  /* 0x0000001a0cc4723c */ /* 0x000fe200000018c4 */
[----:B------:R-:W1:Y:S02]  /*67c0*/  LDSM.16.MT88.4 R12, [R237+0x5000] ;  /* 0x00500000ed0c783b */ /* 0x000e640000004200 */
[----:B------:R-:W5:Y:S01]  /*67d0*/  MUFU.EX2 R67, R67 ;  /* 0x0000004300437308 */ /* 0x000f620000000800 */
[C---:B----4-:R-:W-:Y:S01]  /*67e0*/  F2FP.F16.F32.PACK_AB R11, R129.reuse, R130 ;  /* 0x00000082810b723e */ /* 0x050fe200000000ff */
[----:B------:R-:W4:Y:S01]  /*67f0*/  LDSM.16.MT88.4 R24, [R238+0x5000] ;  /* 0x00500000ee18783b */ /* 0x000f220000004200 */
[----:B------:R-:W-:-:S05]  /*6800*/  FADD.FTZ R102, R129, R102 ;  /* 0x0000006681667221 */ /* 0x000fca0000010000 */
[----:B------:R-:W5:Y:S01]  /*6810*/  MUFU.EX2 R66, R66 ;  /* 0x0000004200427308 */ /* 0x000f620000000800 */
[----:B---3--:R-:W-:Y:S01]  /*6820*/  HMMA.16816.F32 R216, R8, R16, R216 ;  /* 0x0000001008d8723c */ /* 0x008fe200000018d8 */
[----:B--2---:R-:W-:-:S05]  /*6830*/  FADD.FTZ R100, R68, R100 ;  /* 0x0000006444647221 */ /* 0x004fca0000010000 */
[----:B------:R-:W-:Y:S01]  /*6840*/  HMMA.16816.F32 R212, R8, R18, R212 ;  /* 0x0000001208d4723c */ /* 0x000fe200000018d4 */
[----:B------:R-:W2:Y:S01]  /*6850*/  MUFU.EX2 R65, R65 ;  /* 0x0000004100417308 */ /* 0x000ea20000000800 */
[----:B-----5:R-:W-:-:S04]  /*6860*/  FADD.FTZ R100, R67, R100 ;  /* 0x0000006443647221 */ /* 0x020fc80000010000 */
[C---:B------:R-:W-:Y:S03]  /*6870*/  HMMA.16816.F32 R208, R8.reuse, R20, R208 ;  /* 0x0000001408d0723c */ /* 0x040fe600000018d0 */
[----:B------:R-:W3:Y:S01]  /*6880*/  MUFU.EX2 R45, R45 ;  /* 0x0000002d002d7308 */ /* 0x000ee20000000800 */
[----:B------:R-:W-:Y:S02]  /*6890*/  FADD.FTZ R100, R66, R100 ;  /* 0x0000006442647221 */ /* 0x000fe40000010000 */
[----:B------:R-:W-:Y:S05]  /*68a0*/  HMMA.16816.F32 R204, R8, R22, R204 ;  /* 0x0000001608cc723c */ /* 0x000fea00000018cc */
[----:B------:R-:W5:Y:S01]  /*68b0*/  MUFU.EX2 R44, R44 ;  /* 0x0000002c002c7308 */ /* 0x000f620000000800 */
[----:B--2---:R-:W-:Y:S01]  /*68c0*/  FADD.FTZ R100, R65, R100 ;  /* 0x0000006441647221 */ /* 0x004fe20000010000 */
[----:B------:R-:W-:-:S02]  /*68d0*/  F2FP.F16.F32.PACK_AB R8, R67, R68 ;  /* 0x000000444308723e */ /* 0x000fc400000000ff */
[----:B------:R-:W-:-:S04]  /*68e0*/  F2FP.F16.F32.PACK_AB R10, R65, R66 ;  /* 0x00000042410a723e */ /* 0x000fc800000000ff */
[----:B------:R-:W2:Y:S01]  /*68f0*/  MUFU.EX2 R43, R43 ;  /* 0x0000002b002b7308 */ /* 0x000ea20000000800 */
[----:B---3--:R-:W-:-:S07]  /*6900*/  FADD.FTZ R99, R45, R99 ;  /* 0x000000632d637221 */ /* 0x008fce0000010000 */
[----:B------:R-:W3:Y:S01]  /*6910*/  MUFU.EX2 R42, R42 ;  /* 0x0000002a002a7308 */ /* 0x000ee20000000800 */
[C---:B-----5:R-:W-:Y:S01]  /*6920*/  F2FP.F16.F32.PACK_AB R9, R44.reuse, R45 ;  /* 0x0000002d2c09723e */ /* 0x060fe200000000ff */
[----:B------:R-:W-:-:S06]  /*6930*/  FADD.FTZ R99, R44, R99 ;  /* 0x000000632c637221 */ /* 0x000fcc0000010000 */
[----:B------:R-:W5:Y:S01]  /*6940*/  MUFU.EX2 R82, R82 ;  /* 0x0000005200527308 */ /* 0x000f620000000800 */
[----:B--2---:R-:W-:-:S07]  /*6950*/  FADD.FTZ R99, R43, R99 ;  /* 0x000000632b637221 */ /* 0x004fce0000010000 */
[----:B------:R-:W2:Y:S01]  /*6960*/  MUFU.EX2 R93, R93 ;  /* 0x0000005d005d7308 */ /* 0x000ea20000000800 */
[C---:B---3--:R-:W-:Y:S01]  /*6970*/  F2FP.F16.F32.PACK_AB R11, R42.reuse, R43 ;  /* 0x0000002b2a0b723e */ /* 0x048fe200000000ff */
[----:B------:R-:W-:-:S06]  /*6980*/  FADD.FTZ R99, R42, R99 ;  /* 0x000000632a637221 */ /* 0x000fcc0000010000 */
[----:B------:R-:W3:Y:S01]  /*6990*/  MUFU.EX2 R117, R117 ;  /* 0x0000007500757308 */ /* 0x000ee20000000800 */
[----:B------:R-:W-:Y:S01]  /*69a0*/  HMMA.16816.F32 R192, R8, R16, R192 ;  /* 0x0000001008c0723c */ /* 0x000fe200000018c0 */
[----:B-----5:R-:W-:-:S05]  /*69b0*/  FADD.FTZ R97, R82, R97 ;  /* 0x0000006152617221 */ /* 0x020fca0000010000 */
[----:B------:R-:W-:Y:S01]  /*69c0*/  HMMA.16816.F32 R188, R8, R18, R188 ;  /* 0x0000001208bc723c */ /* 0x000fe200000018bc */
[----:B------:R-:W5:Y:S01]  /*69d0*/  MUFU.EX2 R119, R119 ;  /* 0x0000007700777308 */ /* 0x000f620000000800 */
[C---:B--2---:R-:W-:Y:S01]  /*69e0*/  F2FP.F16.F32.PACK_AB R16, R93.reuse, R82 ;  /* 0x000000525d10723e */ /* 0x044fe200000000ff */
[----:B------:R-:W-:-:S03]  /*69f0*/  FADD.FTZ R97, R93, R97 ;  /* 0x000000615d617221 */ /* 0x000fc60000010000 */
[C---:B------:R-:W-:Y:S03]  /*6a00*/  HMMA.16816.F32 R200, R8.reuse, R20, R200 ;  /* 0x0000001408c8723c */ /* 0x040fe600000018c8 */
[----:B------:R-:W2:Y:S01]  /*6a10*/  MUFU.EX2 R143, R143 ;  /* 0x0000008f008f7308 */ /* 0x000ea20000000800 */
[----:B---3--:R-:W-:Y:S02]  /*6a20*/  FADD.FTZ R97, R117, R97 ;  /* 0x0000006175617221 */ /* 0x008fe40000010000 */
[----:B------:R-:W-:Y:S01]  /*6a30*/  HMMA.16816.F32 R196, R8, R22, R196 ;  /* 0x0000001608c4723c */ /* 0x000fe200000018c4 */
[----:B------:R-:W3:Y:S04]  /*6a40*/  LDSM.16.MT88.4 R8, [R237+0x5400] ;  /* 0x00540000ed08783b */ /* 0x000ee80000004200 */
[----:B------:R-:W1:Y:S01]  /*6a50*/  MUFU.EX2 R145, R145 ;  /* 0x0000009100917308 */ /* 0x000e620000000800 */
[C---:B-----5:R-:W-:Y:S01]  /*6a60*/  F2FP.F16.F32.PACK_AB R18, R119.reuse, R117 ;  /* 0x000000757712723e */ /* 0x060fe200000000ff */
[----:B------:R-:W-:-:S06]  /*6a70*/  FADD.FTZ R97, R119, R97 ;  /* 0x0000006177617221 */ /* 0x000fcc0000010000 */
[----:B------:R-:W5:Y:S01]  /*6a80*/  MUFU.EX2 R151, R151 ;  /* 0x0000009700977308 */ /* 0x000f620000000800 */
[----:B--2---:R-:W-:-:S07]  /*6a90*/  FADD.FTZ R102, R143, R102 ;  /* 0x000000668f667221 */ /* 0x004fce0000010000 */
[----:B------:R-:W2:Y:S01]  /*6aa0*/  MUFU.EX2 R150, R150 ;  /* 0x0000009600967308 */ /* 0x000ea20000000800 */
[C---:B-1----:R-:W-:Y:S01]  /*6ab0*/  F2FP.F16.F32.PACK_AB R17, R145.reuse, R143 ;  /* 0x0000008f9111723e */ /* 0x042fe200000000ff */
[----:B------:R-:W-:-:S06]  /*6ac0*/  FADD.FTZ R102, R145, R102 ;  /* 0x0000006691667221 */ /* 0x000fcc0000010000 */
[----:B------:R-:W1:Y:S01]  /*6ad0*/  MUFU.EX2 R64, R64 ;  /* 0x0000004000407308 */ /* 0x000e620000000800 */
[----:B-----5:R-:W-:-:S07]  /*6ae0*/  FADD.FTZ R102, R151, R102 ;  /* 0x0000006697667221 */ /* 0x020fce0000010000 */
[----:B------:R-:W5:Y:S01]  /*6af0*/  MUFU.EX2 R63, R63 ;  /* 0x0000003f003f7308 */ /* 0x000f620000000800 */
[C---:B--2---:R-:W-:Y:S01]  /*6b00*/  F2FP.F16.F32.PACK_AB R19, R150.reuse, R151 ;  /* 0x000000979613723e */ /* 0x044fe200000000ff */
[----:B------:R-:W-:-:S06]  /*6b10*/  FADD.FTZ R102, R150, R102 ;  /* 0x0000006696667221 */ /* 0x000fcc0000010000 */
[----:B------:R-:W2:Y:S01]  /*6b20*/  MUFU.EX2 R62, R62 ;  /* 0x0000003e003e7308 */ /* 0x000ea20000000800 */
[----:B------:R-:W-:Y:S01]  /*6b30*/  HMMA.16816.F32 R216, R16, R12, R216 ;  /* 0x0000000c10d8723c */ /* 0x000fe200000018d8 */
[----:B-1----:R-:W-:-:S05]  /*6b40*/  FADD.FTZ R100, R64, R100 ;  /* 0x0000006440647221 */ /* 0x002fca0000010000 */
[----:B------:R-:W-:Y:S01]  /*6b50*/  HMMA.16816.F32 R212, R16, R14, R212 ;  /* 0x0000000e10d4723c */ /* 0x000fe200000018d4 */
[----:B------:R-:W1:Y:S01]  /*6b60*/  MUFU.EX2 R61, R61 ;  /* 0x0000003d003d7308 */ /* 0x000e620000000800 */
[C---:B-----5:R-:W-:Y:S01]  /*6b70*/  F2FP.F16.F32.PACK_AB R20, R63.reuse, R64 ;  /* 0x000000403f14723e */ /* 0x060fe200000000ff */
[----:B------:R-:W-:-:S03]  /*6b80*/  FADD.FTZ R100, R63, R100 ;  /* 0x000000643f647221 */ /* 0x000fc60000010000 */
[C---:B----4-:R-:W-:Y:S03]  /*6b90*/  HMMA.16816.F32 R208, R16.reuse, R24, R208 ;  /* 0x0000001810d0723c */ /* 0x050fe600000018d0 */
[----:B------:R-:W4:Y:S01]  /*6ba0*/  MUFU.EX2 R41, R41 ;  /* 0x0000002900297308 */ /* 0x000f220000000800 */
[----:B--2---:R-:W-:Y:S02]  /*6bb0*/  FADD.FTZ R100, R62, R100 ;  /* 0x000000643e647221 */ /* 0x004fe40000010000 */
[----:B------:R-:W-:Y:S01]  /*6bc0*/  HMMA.16816.F32 R204, R16, R26, R204 ;  /* 0x0000001a10cc723c */ /* 0x000fe200000018cc */
[----:B------:R-:W2:Y:S04]  /*6bd0*/  LDSM.16.MT88.4 R16, [R238+0x5400] ;  /* 0x00540000ee10783b */ /* 0x000ea80000004200 */
[----:B------:R-:W5:Y:S01]  /*6be0*/  MUFU.EX2 R40, R40 ;  /* 0x0000002800287308 */ /* 0x000f620000000800 */
[C---:B-1----:R-:W-:Y:S01]  /*6bf0*/  F2FP.F16.F32.PACK_AB R22, R61.reuse, R62 ;  /* 0x0000003e3d16723e */ /* 0x042fe200000000ff */
[----:B------:R-:W-:-:S06]  /*6c00*/  FADD.FTZ R100, R61, R100 ;  /* 0x000000643d647221 */ /* 0x000fcc0000010000 */
[----:B------:R-:W1:Y:S01]  /*6c10*/  MUFU.EX2 R39, R39 ;  /* 0x0000002700277308 */ /* 0x000e620000000800 */
[----:B----4-:R-:W-:-:S07]  /*6c20*/  FADD.FTZ R99, R41, R99 ;  /* 0x0000006329637221 */ /* 0x010fce0000010000 */
[----:B------:R-:W4:Y:S01]  /*6c30*/  MUFU.EX2 R38, R38 ;  /* 0x0000002600267308 */ /* 0x000f220000000800 */
[C---:B-----5:R-:W-:Y:S01]  /*6c40*/  F2FP.F16.F32.PACK_AB R21, R40.reuse, R41 ;  /* 0x000000292815723e */ /* 0x060fe200000000ff */
[----:B------:R-:W-:-:S06]  /*6c50*/  FADD.FTZ R99, R40, R99 ;  /* 0x0000006328637221 */ /* 0x000fcc0000010000 */
[----:B------:R-:W5:Y:S01]  /*6c60*/  MUFU.EX2 R121, R121 ;  /* 0x0000007900797308 */ /* 0x000f620000000800 */
[----:B-1----:R-:W-:-:S07]  /*6c70*/  FADD.FTZ R99, R39, R99 ;  /* 0x0000006327637221 */ /* 0x002fce0000010000 */
[----:B------:R-:W1:Y:S01]  /*6c80*/  MUFU.EX2 R135, R135 ;  /* 0x0000008700877308 */ /* 0x000e620000000800 */
[C---:B----4-:R-:W-:Y:S01]  /*6c90*/  F2FP.F16.F32.PACK_AB R23, R38.reuse, R39 ;  /* 0x000000272617723e */ /* 0x050fe200000000ff */
[----:B------:R-:W-:-:S06]  /*6ca0*/  FADD.FTZ R99, R38, R99 ;  /* 0x0000006326637221 */ /* 0x000fcc0000010000 */
[----:B------:R-:W4:Y:S01]  /*6cb0*/  MUFU.EX2 R140, R140 ;  /* 0x0000008c008c7308 */ /* 0x000f220000000800 */
[----:B------:R-:W-:Y:S01]  /*6cc0*/  HMMA.16816.F32 R192, R20, R12, R192 ;  /* 0x0000000c14c0723c */ /* 0x000fe200000018c0 */
[----:B-----5:R-:W-:-:S05]  /*6cd0*/  FADD.FTZ R97, R121, R97 ;  /* 0x0000006179617221 */ /* 0x020fca0000010000 */
[----:B------:R-:W-:Y:S01]  /*6ce0*/  HMMA.16816.F32 R188, R20, R14, R188 ;  /* 0x0000000e14bc723c */ /* 0x000fe200000018bc */
[----:B------:R-:W5:Y:S01]  /*6cf0*/  MUFU.EX2 R142, R142 ;  /* 0x0000008e008e7308 */ /* 0x000f620000000800 */
[C---:B-1----:R-:W-:Y:S01]  /*6d00*/  F2FP.F16.F32.PACK_AB R12, R135.reuse, R121 ;  /* 0x00000079870c723e */ /* 0x042fe200000000ff */
[----:B------:R-:W-:-:S03]  /*6d10*/  FADD.FTZ R97, R135, R97 ;  /* 0x0000006187617221 */ /* 0x000fc60000010000 */
[C---:B------:R-:W-:Y:S03]  /*6d20*/  HMMA.16816.F32 R200, R20.reuse, R24, R200 ;  /* 0x0000001814c8723c */ /* 0x040fe600000018c8 */
[----:B------:R-:W1:Y:S01]  /*6d30*/  MUFU.EX2 R148, R148 ;  /* 0x0000009400947308 */ /* 0x000e620000000800 */
[----:B----4-:R-:W-:Y:S02]  /*6d40*/  FADD.FTZ R97, R140, R97 ;  /* 0x000000618c617221 */ /* 0x010fe40000010000 */
[----:B------:R-:W-:Y:S01]  /*6d50*/  HMMA.16816.F32 R196, R20, R26, R196 ;  /* 0x0000001a14c4723c */ /* 0x000fe200000018c4 */
[----:B------:R-:W4:Y:S04]  /*6d60*/  LDSM.16.MT88.4 R20, [R237+0x5800] ;  /* 0x00580000ed14783b */ /* 0x000f280000004200 */
[----:B------:R-:W3:Y:S01]  /*6d70*/  MUFU.EX2 R146, R146 ;  /* 0x0000009200927308 */ /* 0x000ee20000000800 */
[----:B------:R-:W4:Y:S01]  /*6d80*/  LDSM.16.MT88.4 R24, [R238+0x5800] ;  /* 0x00580000ee18783b */ /* 0x000f220000004200 */
[C---:B-----5:R-:W-:Y:S01]  /*6d90*/  F2FP.F16.F32.PACK_AB R14, R142.reuse, R140 ;  /* 0x0000008c8e0e723e */ /* 0x060fe200000000ff */
[----:B------:R-:W-:-:S05]  /*6da0*/  FADD.FTZ R97, R142, R97 ;  /* 0x000000618e617221 */ /* 0x000fca0000010000 */
[----:B------:R-:W5:Y:S01]  /*6db0*/  MUFU.EX2 R144, R144 ;  /* 0x0000009000907308 */ /* 0x000f620000000800 */
[----:B-1----:R-:W-:-:S07]  /*6dc0*/  FADD.FTZ R102, R148, R102 ;  /* 0x0000006694667221 */ /* 0x002fce0000010000 */
[----:B------:R-:W1:Y:S01]  /*6dd0*/  MUFU.EX2 R141, R141 ;  /* 0x0000008d008d7308 */ /* 0x000e620000000800 */
[C---:B---3--:R-:W-:Y:S01]  /*6de0*/  F2FP.F16.F32.PACK_AB R13, R146.reuse, R148 ;  /* 0x00000094920d723e */ /* 0x048fe200000000ff */
[----:B------:R-:W-:-:S06]  /*6df0*/  FADD.FTZ R102, R146, R102 ;  /* 0x0000006692667221 */ /* 0x000fcc0000010000 */
[----:B------:R-:W3:Y:S01]  /*6e00*/  MUFU.EX2 R60, R60 ;  /* 0x0000003c003c7308 */ /* 0x000ee20000000800 */
[----:B-----5:R-:W-:-:S07]  /*6e10*/  FADD.FTZ R102, R144, R102 ;  /* 0x0000006690667221 */ /* 0x020fce0000010000 */
[----:B------:R-:W5:Y:S01]  /*6e20*/  MUFU.EX2 R59, R59 ;  /* 0x0000003b003b7308 */ /* 0x000f620000000800 */
[C---:B-1----:R-:W-:Y:S01]  /*6e30*/  F2FP.F16.F32.PACK_AB R15, R141.reuse, R144 ;  /* 0x000000908d0f723e */ /* 0x042fe200000000ff */
[----:B------:R-:W-:-:S06]  /*6e40*/  FADD.FTZ R102, R141, R102 ;  /* 0x000000668d667221 */ /* 0x000fcc0000010000 */
[----:B------:R-:W1:Y:S01]  /*6e50*/  MUFU.EX2 R58, R58 ;  /* 0x0000003a003a7308 */ /* 0x000e620000000800 */
[----:B------:R-:W-:Y:S01]  /*6e60*/  HMMA.16816.F32 R216, R12, R8, R216 ;  /* 0x000000080cd8723c */ /* 0x000fe200000018d8 */
[----:B---3--:R-:W-:-:S05]  /*6e70*/  FADD.FTZ R100, R60, R100 ;  /* 0x000000643c647221 */ /* 0x008fca0000010000 */
[----:B------:R-:W-:Y:S01]  /*6e80*/  HMMA.16816.F32 R212, R12, R10, R212 ;  /* 0x0000000a0cd4723c */ /* 0x000fe200000018d4 */
[----:B------:R-:W3:Y:S01]  /*6e90*/  MUFU.EX2 R57, R57 ;  /* 0x0000003900397308 */ /* 0x000ee20000000800 */
[----:B-----5:R-:W-:-:S04]  /*6ea0*/  FADD.FTZ R100, R59, R100 ;  /* 0x000000643b647221 */ /* 0x020fc80000010000 */
[C---:B--2---:R-:W-:Y:S03]  /*6eb0*/  HMMA.16816.F32 R208, R12.reuse, R16, R208 ;  /* 0x000000100cd0723c */ /* 0x044fe600000018d0 */
[----:B------:R-:W2:Y:S01]  /*6ec0*/  MUFU.EX2 R37, R37 ;  /* 0x0000002500257308 */ /* 0x000ea20000000800 */
[----:B-1----:R-:W-:Y:S02]  /*6ed0*/  FADD.FTZ R100, R58, R100 ;  /* 0x000000643a647221 */ /* 0x002fe40000010000 */
[----:B------:R-:W-:Y:S05]  /*6ee0*/  HMMA.16816.F32 R204, R12, R18, R204 ;  /* 0x000000120ccc723c */ /* 0x000fea00000018cc */
[----:B------:R-:W1:Y:S01]  /*6ef0*/  MUFU.EX2 R36, R36 ;  /* 0x0000002400247308 */ /* 0x000e620000000800 */
[----:B---3--:R-:W-:Y:S01]  /*6f00*/  FADD.FTZ R100, R57, R100 ;  /* 0x0000006439647221 */ /* 0x008fe20000010000 */
[----:B------:R-:W-:-:S02]  /*6f10*/  F2FP.F16.F32.PACK_AB R12, R59, R60 ;  /* 0x0000003c3b0c723e */ /* 0x000fc400000000ff */
[----:B------:R-:W-:-:S04]  /*6f20*/  F2FP.F16.F32.PACK_AB R14, R57, R58 ;  /* 0x0000003a390e723e */ /* 0x000fc800000000ff */
[----:B------:R-:W3:Y:S01]  /*6f30*/  MUFU.EX2 R35, R35 ;  /* 0x0000002300237308 */ /* 0x000ee20000000800 */
[----:B--2---:R-:W-:-:S07]  /*6f40*/  FADD.FTZ R99, R37, R99 ;  /* 0x0000006325637221 */ /* 0x004fce0000010000 */
[----:B------:R-:W2:Y:S01]  /*6f50*/  MUFU.EX2 R34, R34 ;  /* 0x0000002200227308 */ /* 0x000ea20000000800 */
[C---:B-1----:R-:W-:Y:S01]  /*6f60*/  F2FP.F16.F32.PACK_AB R13, R36.reuse, R37 ;  /* 0x00000025240d723e */ /* 0x042fe200000000ff */
[----:B------:R-:W-:-:S06]  /*6f70*/  FADD.FTZ R99, R36, R99 ;  /* 0x0000006324637221 */ /* 0x000fcc0000010000 */
[----:B------:R-:W1:Y:S01]  /*6f80*/  MUFU.EX2 R152, R152 ;  /* 0x0000009800987308 */ /* 0x000e620000000800 */
[----:B---3--:R-:W-:-:S07]  /*6f90*/  FADD.FTZ R99, R35, R99 ;  /* 0x0000006323637221 */ /* 0x008fce0000010000 */
[----:B------:R-:W3:Y:S01]  /*6fa0*/  MUFU.EX2 R154, R154 ;  /* 0x0000009a009a7308 */ /* 0x000ee20000000800 */
[C---:B--2---:R-:W-:Y:S01]  /*6fb0*/  F2FP.F16.F32.PACK_AB R15, R34.reuse, R35 ;  /* 0x00000023220f723e */ /* 0x044fe200000000ff */
[----:B------:R-:W-:-:S06]  /*6fc0*/  FADD.FTZ R99, R34, R99 ;  /* 0x0000006322637221 */ /* 0x000fcc0000010000 */
[----:B------:R-:W2:Y:S01]  /*6fd0*/  MUFU.EX2 R155, R155 ;  /* 0x0000009b009b7308 */ /* 0x000ea20000000800 */
[----:B------:R-:W-:Y:S01]  /*6fe0*/  HMMA.16816.F32 R200, R12, R16, R200 ;  /* 0x000000100cc8723c */ /* 0x000fe200000018c8 */
[----:B-1----:R-:W-:-:S05]  /*6ff0*/  FADD.FTZ R97, R152, R97 ;  /* 0x0000006198617221 */ /* 0x002fca0000010000 */
[----:B------:R-:W-:Y:S01]  /*7000*/  HMMA.16816.F32 R192, R12, R8, R192 ;  /* 0x000000080cc0723c */ /* 0x000fe200000018c0 */
[----:B------:R-:W1:Y:S01]  /*7010*/  MUFU.EX2 R147, R147 ;  /* 0x0000009300937308 */ /* 0x000e620000000800 */
[----:B---3--:R-:W-:-:S04]  /*7020*/  FADD.FTZ R97, R154, R97 ;  /* 0x000000619a617221 */ /* 0x008fc80000010000 */
[C---:B------:R-:W-:Y:S01]  /*7030*/  HMMA.16816.F32 R188, R12.reuse, R10, R188 ;  /* 0x0000000a0cbc723c */ /* 0x040fe200000018bc */
[----:B------:R-:W-:Y:S02]  /*7040*/  F2FP.F16.F32.PACK_AB R8, R154, R152 ;  /* 0x000000989a08723e */ /* 0x000fe400000000ff */
[----:B------:R-:W3:Y:S01]  /*7050*/  MUFU.EX2 R136, R136 ;  /* 0x0000008800887308 */ /* 0x000ee20000000800 */
[----:B--2---:R-:W-:Y:S02]  /*7060*/  FADD.FTZ R97, R155, R97 ;  /* 0x000000619b617221 */ /* 0x004fe40000010000 */
[----:B------:R-:W-:Y:S01]  /*7070*/  HMMA.16816.F32 R196, R12, R18, R196 ;  /* 0x000000120cc4723c */ /* 0x000fe200000018c4 */
[----:B------:R-:W2:Y:S04]  /*7080*/  LDSM.16.MT88.4 R16, [R237+0x5c00] ;  /* 0x005c0000ed10783b */ /* 0x000ea80000004200 */
[----:B------:R-:W5:Y:S01]  /*7090*/  MUFU.EX2 R134, R134 ;  /* 0x0000008600867308 */ /* 0x000f620000000800 */
[C---:B-1----:R-:W-:Y:S01]  /*70a0*/  F2FP.F16.F32.PACK_AB R10, R147.reuse, R155 ;  /* 0x0000009b930a723e */ /* 0x042fe200000000ff */
[----:B------:R-:W1:Y:S01]  /*70b0*/  LDSM.16.MT88.4 R12, [R238+0x5c00] ;  /* 0x005c0000ee0c783b */ /* 0x000e620000004200 */
[----:B------:R-:W-:-:S05]  /*70c0*/  FADD.FTZ R97, R147, R97 ;  /* 0x0000006193617221 */ /* 0x000fca0000010000 */
[----:B------:R-:W4:Y:S01]  /*70d0*/  MUFU.EX2 R131, R131 ;  /* 0x0000008300837308 */ /* 0x000f220000000800 */
[----:B---3--:R-:W-:-:S07]  /*70e0*/  FADD.FTZ R102, R136, R102 ;  /* 0x0000006688667221 */ /* 0x008fce0000010000 */
[----:B------:R-:W3:Y:S01]  /*70f0*/  MUFU.EX2 R128, R128 ;  /* 0x0000008000807308 */ /* 0x000ee20000000800 */
[C---:B-----5:R-:W-:Y:S01]  /*7100*/  F2FP.F16.F32.PACK_AB R9, R134.reuse, R136 ;  /* 0x000000888609723e */ /* 0x060fe200000000ff */
[----:B------:R-:W-:-:S06]  /*7110*/  FADD.FTZ R102, R134, R102 ;  /* 0x0000006686667221 */ /* 0x000fcc0000010000 */
[----:B------:R-:W5:Y:S01]  /*7120*/  MUFU.EX2 R56, R56 ;  /* 0x0000003800387308 */ /* 0x000f620000000800 */
[----:B----4-:R-:W-:-:S07]  /*7130*/  FADD.FTZ R102, R131, R102 ;  /* 0x0000006683667221 */ /* 0x010fce0000010000 */
[----:B------:R-:W4:Y:S01]  /*7140*/  MUFU.EX2 R55, R55 ;  /* 0x0000003700377308 */ /* 0x000f220000000800 */
[C---:B---3--:R-:W-:Y:S01]  /*7150*/  F2FP.F16.F32.PACK_AB R11, R128.reuse, R131 ;  /* 0x00000083800b723e */ /* 0x048fe200000000ff */
[----:B------:R-:W-:-:S06]  /*7160*/  FADD.FTZ R102, R128, R102 ;  /* 0x0000006680667221 */ /* 0x000fcc0000010000 */
[----:B------:R-:W3:Y:S01]  /*7170*/  MUFU.EX2 R54, R54 ;  /* 0x0000003600367308 */ /* 0x000ee20000000800 */
[----:B------:R-:W-:Y:S01]  /*7180*/  HMMA.16816.F32 R216, R8, R20, R216 ;  /* 0x0000001408d8723c */ /* 0x000fe200000018d8 */
[----:B-----5:R-:W-:-:S05]  /*7190*/  FADD.FTZ R100, R56, R100 ;  /* 0x0000006438647221 */ /* 0x020fca0000010000 */
[----:B------:R-:W-:Y:S01]  /*71a0*/  HMMA.16816.F32 R212, R8, R22, R212 ;  /* 0x0000001608d4723c */ /* 0x000fe200000018d4 */
[----:B------:R-:W5:Y:S01]  /*71b0*/  MUFU.EX2 R53, R53 ;  /* 0x0000003500357308 */ /* 0x000f620000000800 */
[----:B----4-:R-:W-:-:S04]  /*71c0*/  FADD.FTZ R100, R55, R100 ;  /* 0x0000006437647221 */ /* 0x010fc80000010000 */
[C---:B------:R-:W-:Y:S03]  /*71d0*/  HMMA.16816.F32 R208, R8.reuse, R24, R208 ;  /* 0x0000001808d0723c */ /* 0x040fe600000018d0 */
[----:B------:R-:W4:Y:S01]  /*71e0*/  MUFU.EX2 R33, R33 ;  /* 0x0000002100217308 */ /* 0x000f220000000800 */
[----:B---3--:R-:W-:Y:S02]  /*71f0*/  FADD.FTZ R100, R54, R100 ;  /* 0x0000006436647221 */ /* 0x008fe40000010000 */
[----:B------:R-:W-:Y:S05]  /*7200*/  HMMA.16816.F32 R204, R8, R26, R204 ;  /* 0x0000001a08cc723c */ /* 0x000fea00000018cc */
[----:B------:R-:W3:Y:S01]  /*7210*/  MUFU.EX2 R32, R32 ;  /* 0x0000002000207308 */ /* 0x000ee20000000800 */
[----:B-----5:R-:W-:Y:S01]  /*7220*/  FADD.FTZ R100, R53, R100 ;  /* 0x0000006435647221 */ /* 0x020fe20000010000 */
[----:B------:R-:W-:-:S02]  /*7230*/  F2FP.F16.F32.PACK_AB R8, R55, R56 ;  /* 0x000000383708723e */ /* 0x000fc400000000ff */
[----:B------:R-:W-:-:S04]  /*7240*/  F2FP.F16.F32.PACK_AB R10, R53, R54 ;  /* 0x00000036350a723e */ /* 0x000fc800000000ff */
[----:B------:R-:W5:Y:S01]  /*7250*/  MUFU.EX2 R31, R31 ;  /* 0x0000001f001f7308 */ /* 0x000f620000000800 */
[----:B----4-:R-:W-:-:S07]  /*7260*/  FADD.FTZ R99, R33, R99 ;  /* 0x0000006321637221 */ /* 0x010fce0000010000 */
[----:B------:R-:W4:Y:S01]  /*7270*/  MUFU.EX2 R30, R30 ;  /* 0x0000001e001e7308 */ /* 0x000f220000000800 */
[C---:B---3--:R-:W-:Y:S01]  /*7280*/  F2FP.F16.F32.PACK_AB R9, R32.reuse, R33 ;  /* 0x000000212009723e */ /* 0x048fe200000000ff */
[----:B------:R-:W-:-:S06]  /*7290*/  FADD.FTZ R99, R32, R99 ;  /* 0x0000006320637221 */ /* 0x000fcc0000010000 */
[----:B------:R-:W3:Y:S01]  /*72a0*/  MUFU.EX2 R52, R52 ;  /* 0x0000003400347308 */ /* 0x000ee20000000800 */
[----:B-----5:R-:W-:-:S07]  /*72b0*/  FADD.FTZ R99, R31, R99 ;  /* 0x000000631f637221 */ /* 0x020fce0000010000 */
[----:B------:R-:W5:Y:S01]  /*72c0*/  MUFU.EX2 R29, R29 ;  /* 0x0000001d001d7308 */ /* 0x000f620000000800 */
[C---:B----4-:R-:W-:Y:S01]  /*72d0*/  F2FP.F16.F32.PACK_AB R11, R30.reuse, R31 ;  /* 0x0000001f1e0b723e */ /* 0x050fe200000000ff */
[----:B------:R-:W-:-:S06]  /*72e0*/  FADD.FTZ R99, R30, R99 ;  /* 0x000000631e637221 */ /* 0x000fcc0000010000 */
[----:B------:R-:W4:Y:S01]  /*72f0*/  MUFU.EX2 R153, R153 ;  /* 0x0000009900997308 */ /* 0x000f220000000800 */
[----:B------:R-:W-:Y:S01]  /*7300*/  HMMA.16816.F32 R200, R8, R24, R200 ;  /* 0x0000001808c8723c */ /* 0x000fe200000018c8 */
[----:B---3--:R-:W-:-:S05]  /*7310*/  FADD.FTZ R100, R52, R100 ;  /* 0x0000006434647221 */ /* 0x008fca0000010000 */
[----:B------:R-:W-:Y:S01]  /*7320*/  HMMA.16816.F32 R192, R8, R20, R192 ;  /* 0x0000001408c0723c */ /* 0x000fe200000018c0 */
[----:B------:R-:W3:Y:S01]  /*7330*/  MUFU.EX2 R127, R127 ;  /* 0x0000007f007f7308 */ /* 0x000ee20000000800 */
[----:B-----5:R-:W-:-:S04]  /*7340*/  FADD.FTZ R99, R29, R99 ;  /* 0x000000631d637221 */ /* 0x020fc80000010000 */
[C---:B------:R-:W-:Y:S03]  /*7350*/  HMMA.16816.F32 R188, R8.reuse, R22, R188 ;  /* 0x0000001608bc723c */ /* 0x040fe600000018bc */
[----:B------:R-:W5:Y:S01]  /*7360*/  MUFU.EX2 R51, R51 ;  /* 0x0000003300337308 */ /* 0x000f620000000800 */
[----:B----4-:R-:W-:Y:S02]  /*7370*/  FADD.FTZ R97, R153, R97 ;  /* 0x0000006199617221 */ /* 0x010fe40000010000 */
[----:B------:R-:W-:Y:S05]  /*7380*/  HMMA.16816.F32 R196, R8, R26, R196 ;  /* 0x0000001a08c4723c */ /* 0x000fea00000018c4 */
        /* <DEDUP_REMOVED lines=28> */
[----:B------:R-:W-:Y:S01]  /*7550*/  FADD.FTZ R99, R118, R99 ;  /* 0x0000006376637221 */ /* 0x000fe20000010000 */
[----:B--2---:R-:W-:Y:S03]  /*7560*/  HMMA.16816.F32 R216, R20, R16, R216 ;  /* 0x0000001014d8723c */ /* 0x004fe600000018d8 */
[----:B----4-:R-:W-:-:S03]  /*7570*/  FADD.FTZ R99, R24, R99 ;  /* 0x0000006318637221 */ /* 0x010fc60000010000 */
[C---:B------:R-:W-:Y:S06]  /*7580*/  HMMA.16816.F32 R212, R20.reuse, R18, R212 ;  /* 0x0000001214d4723c */ /* 0x040fec00000018d4 */
[----:B-1----:R-:W-:Y:S01]  /*7590*/  HMMA.16816.F32 R208, R20, R12, R208 ;  /* 0x0000000c14d0723c */ /* 0x002fe200000018d0 */
[C---:B---3--:R-:W-:Y:S01]  /*75a0*/  F2FP.F16.F32.PACK_AB R11, R181.reuse, R24 ;  /* 0x00000018b50b723e */ /* 0x048fe200000000ff */
[----:B------:R-:W-:-:S04]  /*75b0*/  FADD.FTZ R181, R181, R99 ;  /* 0x00000063b5b57221 */ /* 0x000fc80000010000 */
[----:B------:R-:W-:Y:S06]  /*75c0*/  HMMA.16816.F32 R204, R20, R14, R204 ;  /* 0x0000000e14cc723c */ /* 0x000fec00000018cc */
[C---:B------:R-:W-:Y:S06]  /*75d0*/  HMMA.16816.F32 R192, R8.reuse, R16, R192 ;  /* 0x0000001008c0723c */ /* 0x040fec00000018c0 */
[C---:B------:R-:W-:Y:S06]  /*75e0*/  HMMA.16816.F32 R188, R8.reuse, R18, R188 ;  /* 0x0000001208bc723c */ /* 0x040fec00000018bc */
[C---:B------:R-:W-:Y:S06]  /*75f0*/  HMMA.16816.F32 R200, R8.reuse, R12, R200 ;  /* 0x0000000c08c8723c */ /* 0x040fec00000018c8 */
[----:B------:R-:W-:Y:S01]  /*7600*/  HMMA.16816.F32 R196, R8, R14, R196 ;  /* 0x0000000e08c4723c */ /* 0x000fe200000018c4 */
[----:B------:R-:W-:-:S08]  /*7610*/  NOP ;  /* 0x0000000000007918 */ /* 0x000fd00000000000 */
[----:B------:R-:W-:-:S15]  /*7620*/  @!P0 BRA `(.L_x_151) ;  /* 0x00000058006c8947 */ /* 0x000fde0003800000 */
[----:B------:R-:W-:Y:S01]  /*7630*/  ULDC UR4, c[0x0][0x2d0] ;  /* 0x0000b40000047ab9 */ /* 0x000fe20000000800 */
[----:B------:R-:W-:-:S04]  /*7640*/  DEPBAR.LE SB0, 0x0 ;  /* 0x000080000000791a */ /* 0x000fc80000000000 */
[----:B------:R-:W-:Y:S01]  /*7650*/  BAR.SYNC.DEFER_BLOCKING 0x0 ;  /* 0x0000000000007b1d */ /* 0x000fe20000010000 */
[----:B------:R-:W-:Y:S01]  /*7660*/  ISETP.GE.AND P1, PT, R234, UR4, PT ;  /* 0x00000004ea007c0c */ /* 0x000fe2000bf26270 */
[----:B------:R-:W-:Y:S01]  /*7670*/  UIADD3 UR4, UR23, -0x2, URZ ;  /* 0xfffffffe17047890 */ /* 0x000fe2000fffe03f */
[----:B------:R-:W-:Y:S02]  /*7680*/  IMAD.U32 R14, RZ, RZ, UR8 ;  /* 0x00000008ff0e7e24 */ /* 0x000fe4000f8e00ff */
[----:B------:R-:W-:Y:S01]  /*7690*/  IMAD.U32 R0, RZ, RZ, UR8 ;  /* 0x00000008ff007e24 */ /* 0x000fe2000f8e00ff */
[----:B------:R-:W-:Y:S01]  /*76a0*/  USHF.R.S32.HI UR7, URZ, 0x1f, UR4 ;  /* 0x0000001f3f077899 */ /* 0x000fe20008011404 */
[----:B------:R-:W-:Y:S01]  /*76b0*/  IMAD.U32 R6, RZ, RZ, UR9 ;  /* 0x00000009ff067e24 */ /* 0x000fe2000f8e00ff */
[----:B------:R-:W-:Y:S01]  /*76c0*/  UIMAD UR6, UR12, UR4, URZ ;  /* 0x000000040c0672a4 */ /* 0x000fe2000f8e023f */
[----:B------:R-:W-:-:S03]  /*76d0*/  IMAD.U32 R16, RZ, RZ, UR4 ;  /* 0x00000004ff107e24 */ /* 0x000fc6000f8e00ff */
[----:B------:R-:W-:Y:S01]  /*76e0*/  UIMAD UR6, UR7, UR13, UR6 ;  /* 0x0000000d070672a4 */ /* 0x000fe2000f8e0206 */
[----:B------:R-:W-:Y:S01]  /*76f0*/  IMAD.WIDE.U32 R16, R16, UR13, R242 ;  /* 0x0000000d10107c25 */ /* 0x000fe2000f8e00f2 */
[----:B------:R-:W1:Y:S01]  /*7700*/  @!P1 LDC.64 R12, c[0x0][0x220] ;  /* 0x00008800ff0c9b82 */ /* 0x000e620000000a00 */
[----:B------:R-:W-:-:S03]  /*7710*/  VOTEU.ALL UP0, P1 ;  /* 0x00000000003f7886 */ /* 0x000fc60000800000 */
[----:B------:R-:W-:Y:S01]  /*7720*/  VIADD R17, R17, UR6 ;  /* 0x0000000611117c36 */ /* 0x000fe20008000000 */
[----:B------:R-:W-:Y:S01]  /*7730*/  @!P1 LEA R14, P0, R14, R16, 0x6 ;  /* 0x000000100e0e9211 */ /* 0x000fe200078030ff */
[----:B------:R-:W-:Y:S02]  /*7740*/  @!UP0 UIMAD UR6, UR9, 0x60, URZ ;  /* 0x00000060090688a4 */ /* 0x000fe4000f8e023f */
[----:B------:R-:W2:Y:S01]  /*7750*/  @!P1 LDC.64 R8, c[0x0][0x220] ;  /* 0x00008800ff089b82 */ /* 0x000ea20000000a00 */
[C---:B------:R-:W-:Y:S01]  /*7760*/  @!P1 LEA.HI.X R6, R0.reuse, R17, R6, 0x6, P0 ;  /* 0x0000001100069211 */ /* 0x040fe200000f3406 */
[----:B------:R-:W-:Y:S01]  /*7770*/  @!P1 IMAD.WIDE.U32 R20, R0, 0x60, R16 ;  /* 0x0000006000149825 */ /* 0x000fe200078e0010 */
[----:B------:R-:W-:Y:S01]  /*7780*/  @!P1 IADD3 R4, P0, R16, UR29, RZ ;  /* 0x0000001d10049c10 */ /* 0x000fe2000ff1e0ff */
[----:B------:R-:W-:Y:S01]  /*7790*/  @P1 STS [R229+0x4000], RZ ;  /* 0x004000ffe5001388 */ /* 0x000fe20000000800 */
[----:B------:R-:W-:Y:S01]  /*77a0*/  UISETP.GE.AND UP0, UPT, UR23, 0x3, UPT ;  /* 0x000000031700788c */ /* 0x000fe2000bf06270 */
[----:B------:R-:W-:-:S02]  /*77b0*/  @!P1 VIADD R0, R21, UR6 ;  /* 0x0000000615009c36 */ /* 0x000fc40008000000 */
[----:B------:R-:W3:Y:S01]  /*77c0*/  @!P1 LDC.64 R10, c[0x0][0x220] ;  /* 0x00008800ff0a9b82 */ /* 0x000ee20000000a00 */
[----:B------:R-:W-:Y:S04]  /*77d0*/  @P1 STS [R229+0x4004], RZ ;  /* 0x004004ffe5001388 */ /* 0x000fe80000000800 */
[----:B------:R-:W-:Y:S03]  /*77e0*/  @P1 STS.64 [R229+0x4008], RZ ;  /* 0x004008ffe5001388 */ /* 0x000fe60000000a00 */
[----:B------:R-:W4:Y:S01]  /*77f0*/  @!P1 LDC.64 R2, c[0x0][0x220] ;  /* 0x00008800ff029b82 */ /* 0x000f220000000a00 */
[----:B-1----:R-:W-:Y:S02]  /*7800*/  @!P1 LEA R18, P3, R16, R12, 0x1 ;  /* 0x0000000c10129211 */ /* 0x002fe400078608ff */
[----:B------:R-:W-:-:S02]  /*7810*/  @!P1 IADD3.X R12, R17, UR28, RZ, P0, !PT ;  /* 0x0000001c110c9c10 */ /* 0x000fc400087fe4ff */
[----:B------:R-:W-:Y:S02]  /*7820*/  @!P1 LEA.HI.X R19, R16, R13, R17, 0x1, P3 ;  /* 0x0000000d10139211 */ /* 0x000fe400018f0c11 */
[----:B--2---:R-:W-:-:S03]  /*7830*/  @!P1 LEA R8, P0, R14, R8, 0x1 ;  /* 0x000000080e089211 */ /* 0x004fc600078008ff */
[----:B------:R-:W-:Y:S01]  /*7840*/  @!PT LDS RZ, [RZ] ;  /* 0x00000000fffff984 */ /* 0x000fe20000000800 */
[----:B------:R-:W-:Y:S01]  /*7850*/  @!PT LDS RZ, [RZ] ;  /* 0x00000000fffff984 */ /* 0x000fe20000000800 */
[----:B------:R-:W-:Y:S01]  /*7860*/  @!PT LDS RZ, [RZ] ;  /* 0x00000000fffff984 */ /* 0x000fe20000000800 */
[----:B------:R1:W-:Y:S01]  /*7870*/  @!P1 LDGSTS.E.BYPASS.LTC128B.128 [R229+0x4000], desc[UR20][R18.64] ;  /* 0x0400000012e59fae */ /* 0x0003e2000b901d54 */
[----:B------:R-:W-:-:S03]  /*7880*/  @!P1 LEA.HI.X R9, R14, R9, R6, 0x1, P0 ;  /* 0x000000090e099211 */ /* 0x000fc600000f0c06 */
[----:B------:R-:W-:Y:S01]  /*7890*/  @P1 STS.128 [R229+0x4800], RZ ;  /* 0x004800ffe5001388 */ /* 0x000fe20000000c00 */
[----:B---3--:R-:W-:-:S04]  /*78a0*/  @!P1 LEA R10, P2, R4, R10, 0x1 ;  /* 0x0000000a040a9211 */ /* 0x008fc800078408ff */
[----:B------:R-:W-:Y:S02]  /*78b0*/  @!P1 LEA.HI.X R11, R4, R11, R12, 0x1, P2 ;  /* 0x0000000b040b9211 */ /* 0x000fe400010f0c0c */
[----:B----4-:R-:W-:-:S03]  /*78c0*/  @!P1 LEA R2, P0, R20, R2, 0x1 ;  /* 0x0000000214029211 */ /* 0x010fc600078008ff */
[----:B------:R-:W-:Y:S01]  /*78d0*/  @!PT LDS RZ, [RZ] ;  /* 0x00000000fffff984 */ /* 0x000fe20000000800 */
[----:B------:R-:W-:Y:S01]  /*78e0*/  @!PT LDS RZ, [RZ] ;  /* 0x00000000fffff984 */ /* 0x000fe20000000800 */
[----:B------:R-:W-:Y:S01]  /*78f0*/  @!PT LDS RZ, [RZ] ;  /* 0x00000000fffff984 */ /* 0x000fe20000000800 */
[----:B------:R-:W-:Y:S01]  /*7900*/  @!P1 LDGSTS.E.BYPASS.LTC128B.128 [R229+0x4800], desc[UR20][R10.64] ;  /* 0x048000000ae59fae */ /* 0x000fe2000b901d54 */
[----:B------:R-:W-:-:S03]  /*7910*/  @!P1 LEA.HI.X R3, R20, R3, R0, 0x1, P0 ;  /* 0x0000000314039211 */ /* 0x000fc600000f0c00 */
        /* <DEDUP_REMOVED lines=10> */
[----:B------:R-:W-:Y:S04]  /*79c0*/  LDSM.16.M88.4 R116, [R179] ;  /* 0x00000000b374783b */ /* 0x000fe80000000200 */
[----:B------:R-:W3:Y:S04]  /*79d0*/  LDSM.16.M88.4 R72, [R178+0x2800] ;  /* 0x00280000b248783b */ /* 0x000ee80000000200 */
[----:B------:R-:W4:Y:S04]  /*79e0*/  LDSM.16.M88.4 R112, [R179+0x1000] ;  /* 0x00100000b370783b */ /* 0x000f280000000200 */
[----:B------:R-:W5:Y:S04]  /*79f0*/  LDSM.16.M88.4 R80, [R178+0x2400] ;  /* 0x00240000b250783b */ /* 0x000f680000000200 */
[----:B-1----:R-:W1:Y:S04]  /*7a00*/  LDSM.16.M88.4 R16, [R178+0x2c00] ;  /* 0x002c0000b210783b */ /* 0x002e680000000200 */
[----:B------:R-:W2:Y:S04]  /*7a10*/  LDSM.16.M88.4 R40, [R178+0x2000] ;  /* 0x00200000b228783b */ /* 0x000ea80000000200 */
[----:B------:R-:W-:Y:S04]  /*7a20*/  LDSM.16.M88.4 R108, [R177] ;  /* 0x00000000b16c783b */ /* 0x000fe80000000200 */
[----:B------:R-:W2:Y:S04]  /*7a30*/  LDSM.16.M88.4 R128, [R176+0x800] ;  /* 0x00080000b080783b */ /* 0x000ea80000000200 */
[----:B------:R-:W2:Y:S04]  /*7a40*/  LDSM.16.M88.4 R104, [R177+0x1000] ;  /* 0x00100000b168783b */ /* 0x000ea80000000200 */
[----:B------:R-:W2:Y:S04]  /*7a50*/  LDSM.16.M88.4 R100, [R176+0x400] ;  /* 0x00040000b064783b */ /* 0x000ea80000000200 */
[----:B------:R-:W2:Y:S04]  /*7a60*/  LDSM.16.M88.4 R60, [R176+0xc00] ;  /* 0x000c0000b03c783b */ /* 0x000ea80000000200 */
[----:B------:R-:W2:Y:S01]  /*7a70*/  LDSM.16.M88.4 R56, [R176] ;  /* 0x00000000b038783b */ /* 0x000ea20000000200 */
[-C--:B---3--:R-:W-:Y:S03]  /*7a80*/  HMMA.16816.F32 R32, R116, R74.reuse, RZ ;  /* 0x0000004a7420723c */ /* 0x088fe600000018ff */
[----:B------:R-:W3:Y:S03]  /*7a90*/  LDSM.16.M88.4 R120, [R178+0x3400] ;  /* 0x00340000b278783b */ /* 0x000ee60000000200 */
[----:B----4-:R-:W-:Y:S01]  /*7aa0*/  HMMA.16816.F32 R36, R112, R74, RZ ;  /* 0x0000004a7024723c */ /* 0x010fe200000018ff */
[----:B------:R-:W4:Y:S04]  /*7ab0*/  LDSM.16.M88.4 R64, [R178+0x3000] ;  /* 0x00300000b240783b */ /* 0x000f280000000200 */
[----:B------:R-:W4:Y:S01]  /*7ac0*/  LDSM.16.M88.4 R96, [R176+0x1400] ;  /* 0x00140000b060783b */ /* 0x000f220000000200 */
[-C--:B-----5:R-:W-:Y:S03]  /*7ad0*/  HMMA.16816.F32 R92, R116, R80.reuse, RZ ;  /* 0x00000050745c723c */ /* 0x0a0fe600000018ff */
[----:B------:R-:W5:Y:S03]  /*7ae0*/  LDSM.16.M88.4 R124, [R176+0x1000] ;  /* 0x00100000b07c783b */ /* 0x000f660000000200 */
[----:B------:R-:W-:Y:S01]  /*7af0*/  HMMA.16816.F32 R88, R112, R80, RZ ;  /* 0x000000507058723c */ /* 0x000fe200000018ff */
[----:B------:R-:W0:Y:S05]  /*7b00*/  LDGDEPBAR ;  /* 0x00000000000079af */ /* 0x000e2a0000000000 */
[-C--:B-1----:R-:W-:Y:S06]  /*7b10*/  HMMA.16816.F32 R28, R116, R16.reuse, RZ ;  /* 0x00000010741c723c */ /* 0x082fec00000018ff */
[C---:B------:R-:W-:Y:S06]  /*7b20*/  HMMA.16816.F32 R24, R112.reuse, R16, RZ ;  /* 0x000000107018723c */ /* 0x040fec00000018ff */
[----:B------:R-:W-:Y:S06]  /*7b30*/  HMMA.16816.F32 R20, R112, R18, RZ ;  /* 0x000000127014723c */ /* 0x000fec00000018ff */
[-C--:B--2---:R-:W-:Y:S06]  /*7b40*/  HMMA.16816.F32 R52, R116, R40.reuse, RZ ;  /* 0x000000287434723c */ /* 0x084fec00000018ff */
[C---:B------:R-:W-:Y:S06]  /*7b50*/  HMMA.16816.F32 R48, R112.reuse, R40, RZ ;  /* 0x000000287030723c */ /* 0x040fec00000018ff */
[----:B------:R-:W-:Y:S06]  /*7b60*/  HMMA.16816.F32 R44, R112, R42, RZ ;  /* 0x0000002a702c723c */ /* 0x000fec00000018ff */
[C---:B------:R-:W-:Y:S06]  /*7b70*/  HMMA.16816.F32 R16, R116.reuse, R18, RZ ;  /* 0x000000127410723c */ /* 0x040fec00000018ff */
[----:B------:R-:W-:Y:S06]  /*7b80*/  HMMA.16816.F32 R40, R116, R42, RZ ;  /* 0x0000002a7428723c */ /* 0x000fec00000018ff */
[-C--:B------:R-:W-:Y:S06]  /*7b90*/  HMMA.16816.F32 R32, R108, R130.reuse, R32 ;  /* 0x000000826c20723c */ /* 0x080fec0000001820 */
[----:B------:R-:W-:Y:S06]  /*7ba0*/  HMMA.16816.F32 R36, R104, R130, R36 ;  /* 0x000000826824723c */ /* 0x000fec0000001824 */
[-C--:B------:R-:W-:Y:S06]  /*7bb0*/  HMMA.16816.F32 R92, R108, R100.reuse, R92 ;  /* 0x000000646c5c723c */ /* 0x080fec000000185c */
[----:B------:R-:W-:Y:S06]  /*7bc0*/  HMMA.16816.F32 R88, R104, R100, R88 ;  /* 0x000000646858723c */ /* 0x000fec0000001858 */
[----:B------:R-:W-:Y:S01]  /*7bd0*/  HMMA.16816.F32 R28, R108, R60, R28 ;  /* 0x0000003c6c1c723c */ /* 0x000fe2000000181c */
[----:B------:R-:W-:-:S04]  /*7be0*/  IMAD.U32 R100, RZ, RZ, UR4 ;  /* 0x00000004ff647e24 */ /* 0x000fc8000f8e00ff */
[----:B------:R-:W-:Y:S01]  /*7bf0*/  IMAD R100, R100, 0x80, R184 ;  /* 0x0000008064647824 */ /* 0x000fe200078e02b8 */
[C---:B------:R-:W-:Y:S03]  /*7c00*/  HMMA.16816.F32 R24, R104.reuse, R60, R24 ;  /* 0x0000003c6818723c */ /* 0x040fe60000001818 */
[C---:B------:R-:W-:Y:S02]  /*7c10*/  VIADD R0, R100.reuse, 0x29 ;  /* 0x0000002964007836 */ /* 0x040fe40000000000 */
[----:B------:R-:W-:Y:S01]  /*7c20*/  VIADD R137, R100, 0x28 ;  /* 0x0000002864897836 */ /* 0x000fe20000000000 */
[----:B------:R-:W-:Y:S02]  /*7c30*/  HMMA.16816.F32 R20, R104, R62, R20 ;  /* 0x0000003e6814723c */ /* 0x000fe40000001814 */
[-C--:B------:R-:W-:Y:S02]  /*7c40*/  I2FP.F32.S32 R3, R0.reuse ;  /* 0x0000000000037245 */ /* 0x080fe40000201400 */
[----:B------:R-:W-:-:S02]  /*7c50*/  I2FP.F32.S32 R4, R0 ;  /* 0x0000000000047245 */ /* 0x000fc40000201400 */
[C---:B------:R-:W-:Y:S01]  /*7c60*/  HMMA.16816.F32 R16, R108.reuse, R62, R16 ;  /* 0x0000003e6c10723c */ /* 0x040fe20000001810 */
[----:B------:R-:W-:Y:S01]  /*7c70*/  FFMA.FTZ R33, R3, UR5, R33 ;  /* 0x0000000503217c23 */ /* 0x000fe20008010021 */
[----:B------:R-:W-:Y:S01]  /*7c80*/  VIADD R3, R100, 0x30 ;  /* 0x0000003064037836 */ /* 0x000fe20000000000 */
[----:B------:R-:W-:Y:S01]  /*7c90*/  ISETP.GE.AND P5, PT, R0, R159, PT ;  /* 0x0000009f0000720c */ /* 0x000fe20003fa6270 */
[----:B------:R-:W-:Y:S01]  /*7ca0*/  FFMA.FTZ R35, R4, UR5, R35 ;  /* 0x0000000504237c23 */ /* 0x000fe20008010023 */
[C---:B------:R-:W-:Y:S01]  /*7cb0*/  ISETP.GE.AND P3, PT, R0.reuse, R158, PT ;  /* 0x0000009e0000720c */ /* 0x040fe20003f66270 */
[-C--:B------:R-:W-:Y:S01]  /*7cc0*/  HMMA.16816.F32 R52, R108, R56.reuse, R52 ;  /* 0x000000386c34723c */ /* 0x080fe20000001834 */
[C---:B------:R-:W-:Y:S02]  /*7cd0*/  ISETP.GE.AND P6, PT, R0.reuse, R157, PT ;  /* 0x0000009d0000720c */ /* 0x040fe40003fc6270 */
[----:B------:R-:W-:Y:S02]  /*7ce0*/  ISETP.GE.AND P0, PT, R0, R156, PT ;  /* 0x0000009c0000720c */ /* 0x000fe40003f06270 */
[----:B------:R-:W-:Y:S01]  /*7cf0*/  I2FP.F32.S32 R2, R0 ;  /* 0x0000000000027245 */ /* 0x000fe20000201400 */
[----:B------:R-:W-:Y:S01]  /*7d00*/  HMMA.16816.F32 R48, R104, R56, R48 ;  /* 0x000000386830723c */ /* 0x000fe20000001830 */
[----:B------:R-:W-:Y:S01]  /*7d10*/  FFMA.FTZ R0, R4, UR5, R37 ;  /* 0x0000000504007c23 */ /* 0x000fe20008010025 */
[----:B------:R-:W-:-:S02]  /*7d20*/  I2FP.F32.S32 R4, R3 ;  /* 0x0000000300047245 */ /* 0x000fc40000201400 */
[----:B------:R-:W-:Y:S01]  /*7d30*/  FFMA.FTZ R39, R2, UR5, R39 ;  /* 0x0000000502277c23 */ /* 0x000fe20008010027 */
[----:B------:R-:W-:Y:S01]  /*7d40*/  I2FP.F32.S32 R2, R3 ;  /* 0x0000000300027245 */ /* 0x000fe20000201400 */
[-C--:B------:R-:W-:Y:S01]  /*7d50*/  HMMA.16816.F32 R44, R104, R58.reuse, R44 ;  /* 0x0000003a682c723c */ /* 0x080fe2000000182c */
[----:B------:R-:W-:Y:S01]  /*7d60*/  FFMA.FTZ R28, R4, UR5, R28 ;  /* 0x00000005041c7c23 */ /* 0x000fe2000801001c */
[----:B------:R-:W-:Y:S01]  /*7d70*/  VIADD R4, R100, 0x31 ;  /* 0x0000003164047836 */ /* 0x000fe20000000000 */
[----:B------:R-:W-:Y:S01]  /*7d80*/  FSEL R223, R33, -INF , !P5 ;  /* 0xff80000021df7808 */ /* 0x000fe20006800000 */
[C---:B------:R-:W-:Y:S01]  /*7d90*/  FFMA.FTZ R30, R2.reuse, UR5, R30 ;  /* 0x00000005021e7c23 */ /* 0x040fe2000801001e */
[C---:B------:R-:W-:Y:S01]  /*7da0*/  ISETP.GE.AND P4, PT, R3.reuse, R159, PT ;  /* 0x0000009f0300720c */ /* 0x040fe20003f86270 */
[----:B------:R-:W-:Y:S01]  /*7db0*/  HMMA.16816.F32 R40, R108, R58, R40 ;  /* 0x0000003a6c28723c */ /* 0x000fe20000001828 */
[C---:B------:R-:W-:Y:S01]  /*7dc0*/  ISETP.GE.AND P2, PT, R3.reuse, R158, PT ;  /* 0x0000009e0300720c */ /* 0x040fe20003f46270 */
[----:B------:R-:W-:Y:S01]  /*7dd0*/  FFMA.FTZ R2, R2, UR5, R24 ;  /* 0x0000000502027c23 */ /* 0x000fe20008010018 */
[----:B------:R-:W-:-:S02]  /*7de0*/  ISETP.GE.AND P5, PT, R3, R157, PT ;  /* 0x0000009d0300720c */ /* 0x000fc40003fa6270 */
[----:B------:R-:W-:Y:S01]  /*7df0*/  I2FP.F32.S32 R6, R4 ;  /* 0x0000000400067245 */ /* 0x000fe20000201400 */
[-C--:B---3--:R-:W-:Y:S01]  /*7e00*/  HMMA.16816.F32 R60, R116, R120.reuse, RZ ;  /* 0x00000078743c723c */ /* 0x088fe200000018ff */
[----:B------:R-:W-:Y:S02]  /*7e10*/  FSEL R0, R0, -INF , !P6 ;  /* 0xff80000000007808 */ /* 0x000fe40007000000 */
[----:B------:R-:W-:Y:S01]  /*7e20*/  FSEL R136, R39, -INF , !P0 ;  /* 0xff80000027887808 */ /* 0x000fe20004000000 */
[----:B------:R-:W-:Y:S01]  /*7e30*/  FFMA.FTZ R29, R6, UR5, R29 ;  /* 0x00000005061d7c23 */ /* 0x000fe2000801001d */
[----:B------:R-:W-:Y:S01]  /*7e40*/  FSEL R225, R28, -INF , !P4 ;  /* 0xff8000001ce17808 */ /* 0x000fe20006000000 */
[----:B------:R-:W-:Y:S01]  /*7e50*/  HMMA.16816.F32 R56, R112, R120, RZ ;  /* 0x000000787038723c */ /* 0x000fe200000018ff */
[----:B------:R-:W-:Y:S01]  /*7e60*/  ISETP.GE.AND P6, PT, R4, R159, PT ;  /* 0x0000009f0400720c */ /* 0x000fe20003fc6270 */
[----:B------:R-:W-:Y:S01]  /*7e70*/  VIADD R6, R100, 0x38 ;  /* 0x0000003864067836 */ /* 0x000fe20000000000 */
[----:B------:R-:W-:-:S02]  /*7e80*/  ISETP.GE.AND P0, PT, R4, R158, PT ;  /* 0x0000009e0400720c */ /* 0x000fc40003f06270 */
[----:B------:R-:W-:Y:S01]  /*7e90*/  ISETP.GE.AND P4, PT, R4, R157, PT ;  /* 0x0000009d0400720c */ /* 0x000fe20003f86270 */
[----:B----4-:R-:W-:Y:S01]  /*7ea0*/  HMMA.16816.F32 R12, R116, R64, RZ ;  /* 0x00000040740c723c */ /* 0x010fe200000018ff */
[----:B------:R-:W-:Y:S02]  /*7eb0*/  I2FP.F32.S32 R239, R6 ;  /* 0x0000000600ef7245 */ /* 0x000fe40000201400 */
[----:B------:R-:W-:Y:S02]  /*7ec0*/  FSEL R2, R2, -INF , !P5 ;  /* 0xff80000002027808 */ /* 0x000fe40006800000 */
[----:B------:R-:W-:Y:S01]  /*7ed0*/  FSEL R226, R29, -INF , !P6 ;  /* 0xff8000001de27808 */ /* 0x000fe20007000000 */
[----:B------:R-:W-:Y:S01]  /*7ee0*/  HMMA.16816.F32 R84, R112, R82, RZ ;  /* 0x000000527054723c */ /* 0x000fe200000018ff */
[C---:B------:R-:W-:Y:S01]  /*7ef0*/  ISETP.GE.AND P5, PT, R6.reuse, R159, PT ;  /* 0x0000009f0600720c */ /* 0x040fe20003fa6270 */
[----:B------:R-:W-:Y:S01]  /*7f00*/  FFMA.FTZ R239, R239, UR5, R16 ;  /* 0x00000005efef7c23 */ /* 0x000fe20008010010 */
[----:B------:R-:W-:Y:S01]  /*7f10*/  ISETP.GE.AND P6, PT, R6, R157, PT ;  /* 0x0000009d0600720c */ /* 0x000fe20003fc6270 */
[----:B------:R-:W-:-:S02]  /*7f20*/  VIADD R16, R100, 0x39 ;  /* 0x0000003964107836 */ /* 0x000fc40000000000 */
[----:B------:R-:W-:Y:S01]  /*7f30*/  HMMA.16816.F32 R80, R116, R82, RZ ;  /* 0x000000527450723c */ /* 0x000fe200000018ff */
[----:B------:R-:W-:Y:S02]  /*7f40*/  FSEL R239, R239, -INF , !P5 ;  /* 0xff800000efef7808 */ /* 0x000fe40006800000 */
[----:B------:R-:W-:-:S03]  /*7f50*/  ISETP.GE.AND P5, PT, R16, R157, PT ;  /* 0x0000009d1000720c */ /* 0x000fc60003fa6270 */
[-C--:B------:R-:W-:Y:S06]  /*7f60*/  HMMA.16816.F32 R60, R108, R96.reuse, R60 ;  /* 0x000000606c3c723c */ /* 0x080fec000000183c */
[----:B------:R-:W-:Y:S06]  /*7f70*/  HMMA.16816.F32 R56, R104, R96, R56 ;  /* 0x000000606838723c */ /* 0x000fec0000001838 */
[----:B------:R-:W-:Y:S01]  /*7f80*/  HMMA.16816.F32 R8, R112, R64, RZ ;  /* 0x000000407008723c */ /* 0x000fe200000018ff */
[----:B------:R-:W-:-:S02]  /*7f90*/  FSEL R96, R35, -INF , !P3 ;  /* 0xff80000023607808 */ /* 0x000fc40005800000 */
[-C--:B------:R-:W-:Y:S02]  /*7fa0*/  ISETP.GE.AND P3, PT, R3, R156.reuse, PT ;  /* 0x0000009c0300720c */ /* 0x080fe40003f66270 */
[----:B------:R-:W-:Y:S01]  /*7fb0*/  I2FP.F32.S32 R3, R3 ;  /* 0x0000000300037245 */ /* 0x000fe20000201400 */
[-C--:B------:R-:W-:Y:S01]  /*7fc0*/  HMMA.16816.F32 R76, R116, R72.reuse, RZ ;  /* 0x00000048744c723c */ /* 0x080fe200000018ff */
[----:B------:R-:W-:Y:S02]  /*7fd0*/  FSEL R97, R30, -INF , !P2 ;  /* 0xff8000001e617808 */ /* 0x000fe40005000000 */
[----:B------:R-:W-:Y:S01]  /*7fe0*/  ISETP.GE.AND P2, PT, R4, R156, PT ;  /* 0x0000009c0400720c */ /* 0x000fe20003f46270 */
[----:B------:R-:W-:Y:S01]  /*7ff0*/  FFMA.FTZ R26, R3, UR5, R26 ;  /* 0x00000005031a7c23 */ /* 0x000fe2000801001a */
[-C--:B------:R-:W-:Y:S01]  /*8000*/  I2FP.F32.S32 R3, R4.reuse ;  /* 0x0000000400037245 */ /* 0x080fe20000201400 */
[----:B------:R-:W-:Y:S01]  /*8010*/  HMMA.16816.F32 R72, R112, R72, RZ ;  /* 0x000000487048723c */ /* 0x000fe200000018ff */
[----:B------:R-:W-:-:S02]  /*8020*/  I2FP.F32.S32 R4, R4 ;  /* 0x0000000400047245 */ /* 0x000fc40000201400 */
[----:B------:R-:W-:Y:S01]  /*8030*/  FSEL R144, R26, -INF , !P3 ;  /* 0xff8000001a907808 */ /* 0x000fe20005800000 */
[C---:B------:R-:W-:Y:S01]  /*8040*/  FFMA.FTZ R31, R3.reuse, UR5, R31 ;  /* 0x00000005031f7c23 */ /* 0x040fe2000801001f */
[----:B------:R-:W-:Y:S01]  /*8050*/  ISETP.GE.AND P3, PT, R6, R158, PT ;  /* 0x0000009e0600720c */ /* 0x000fe20003f66270 */
[----:B------:R-:W-:Y:S01]  /*8060*/  FFMA.FTZ R27, R4, UR5, R27 ;  /* 0x00000005041b7c23 */ /* 0x000fe2000801001b */
[----:B-----5:R-:W-:Y:S01]  /*8070*/  HMMA.16816.F32 R12, R108, R124, R12 ;  /* 0x0000007c6c0c723c */ /* 0x020fe2000000180c */
[----:B------:R-:W-:Y:S01]  /*8080*/  I2FP.F32.S32 R4, R6 ;  /* 0x0000000600047245 */ /* 0x000fe20000201400 */
[----:B------:R-:W-:Y:S02]  /*8090*/  FFMA.FTZ R3, R3, UR5, R25 ;  /* 0x0000000503037c23 */ /* 0x000fe40008010019 */
[----:B------:R-:W-:Y:S02]  /*80a0*/  FSEL R143, R27, -INF , !P2 ;  /* 0xff8000001b8f7808 */ /* 0x000fe40005000000 */
[-C--:B------:R-:W-:Y:S01]  /*80b0*/  HMMA.16816.F32 R84, R104, R102.reuse, R84 ;  /* 0x000000666854723c */ /* 0x080fe20000001854 */
[C---:B------:R-:W-:Y:S01]  /*80c0*/  FFMA.FTZ R18, R4.reuse, UR5, R18 ;  /* 0x0000000504127c23 */ /* 0x040fe20008010012 */
[----:B------:R-:W-:Y:S01]  /*80d0*/  FFMA.FTZ R4, R4, UR5, R20 ;  /* 0x0000000504047c23 */ /* 0x000fe20008010014 */
[----:B------:R-:W-:Y:S01]  /*80e0*/  FSEL R3, R3, -INF , !P4 ;  /* 0xff80000003037808 */ /* 0x000fe20006000000 */
[----:B------:R-:W-:Y:S01]  /*80f0*/  LDSM.16.M88.4 R24, [R176+0x1800] ;  /* 0x00180000b018783b */ /* 0x000fe20000000200 */
[----:B------:R-:W-:Y:S01]  /*8100*/  ISETP.GE.AND P4, PT, R16, R159, PT ;  /* 0x0000009f1000720c */ /* 0x000fe20003f86270 */
[----:B------:R-:W-:Y:S01]  /*8110*/  HMMA.16816.F32 R80, R108, R102, R80 ;  /* 0x000000666c50723c */ /* 0x000fe20000001850 */
[----:B------:R-:W-:-:S02]  /*8120*/  FSEL R138, R18, -INF , !P3 ;  /* 0xff800000128a7808 */ /* 0x000fc40005800000 */
[----:B------:R-:W-:Y:S02]  /*8130*/  ISETP.GE.AND P2, PT, R16, R158, PT ;  /* 0x0000009e1000720c */ /* 0x000fe40003f46270 */
[----:B------:R-:W-:Y:S01]  /*8140*/  I2FP.F32.S32 R20, R16 ;  /* 0x0000001000147245 */ /* 0x000fe20000201400 */
[----:B------:R-:W-:Y:S01]  /*8150*/  HMMA.16816.F32 R8, R104, R124, R8 ;  /* 0x0000007c6808723c */ /* 0x000fe20000001808 */
[----:B------:R-:W-:Y:S02]  /*8160*/  FSEL R103, R31, -INF , !P0 ;  /* 0xff8000001f677808 */ /* 0x000fe40004000000 */
[----:B------:R-:W-:Y:S01]  /*8170*/  ISETP.GE.AND P0, PT, R6, R156, PT ;  /* 0x0000009c0600720c */ /* 0x000fe20003f06270 */
[----:B------:R-:W-:Y:S01]  /*8180*/  FFMA.FTZ R17, R20, UR5, R17 ;  /* 0x0000000514117c23 */ /* 0x000fe20008010011 */
[----:B------:R-:W-:Y:S01]  /*8190*/  I2FP.F32.S32 R6, R6 ;  /* 0x0000000600067245 */ /* 0x000fe20000201400 */
[-C--:B------:R-:W-:Y:S01]  /*81a0*/  HMMA.16816.F32 R76, R108, R128.reuse, R76 ;  /* 0x000000806c4c723c */ /* 0x080fe2000000184c */
[----:B------:R-:W-:Y:S01]  /*81b0*/  ISETP.GE.AND P3, PT, R16, R156, PT ;  /* 0x0000009c1000720c */ /* 0x000fe20003f66270 */
[----:B------:R-:W-:Y:S01]  /*81c0*/  LDSM.16.M88.4 R28, [R176+0x1c00] ;  /* 0x001c0000b01c783b */ /* 0x000fe20000000200 */
[----:B------:R-:W-:Y:S01]  /*81d0*/  FSEL R245, R17, -INF , !P4 ;  /* 0xff80000011f57808 */ /* 0x000fe20006000000 */
[----:B------:R-:W-:Y:S01]  /*81e0*/  FFMA.FTZ R22, R6, UR5, R22 ;  /* 0x0000000506167c23 */ /* 0x000fe20008010016 */
[-C--:B------:R-:W-:Y:S01]  /*81f0*/  I2FP.F32.S32 R6, R16.reuse ;  /* 0x0000001000067245 */ /* 0x080fe20000201400 */
[----:B------:R-:W-:Y:S01]  /*8200*/  HMMA.16816.F32 R72, R104, R128, R72 ;  /* 0x000000806848723c */ /* 0x000fe20000001848 */
[----:B------:R-:W-:-:S02]  /*8210*/  I2FP.F32.S32 R16, R16 ;  /* 0x0000001000107245 */ /* 0x000fc40000201400 */
[----:B------:R-:W-:Y:S01]  /*8220*/  FSEL R4, R4, -INF , !P6 ;  /* 0xff80000004047808 */ /* 0x000fe20007000000 */
[C---:B------:R-:W-:Y:S01]  /*8230*/  FFMA.FTZ R19, R6.reuse, UR5, R19 ;  /* 0x0000000506137c23 */ /* 0x040fe20008010013 */
[----:B------:R-:W-:Y:S01]  /*8240*/  FFMA.FTZ R6, R6, UR5, R21 ;  /* 0x0000000506067c23 */ /* 0x000fe20008010015 */
[----:B------:R-:W-:Y:S01]  /*8250*/  FFMA.FTZ R23, R16, UR5, R23 ;  /* 0x0000000510177c23 */ /* 0x000fe20008010017 */
[----:B------:R-:W-:Y:S01]  /*8260*/  VIADD R128, R100, 0x40 ;  /* 0x0000004064807836 */ /* 0x000fe20000000000 */
[----:B------:R-:W-:Y:S01]  /*8270*/  FSEL R142, R22, -INF , !P0 ;  /* 0xff800000168e7808 */ /* 0x000fe20004000000 */
[----:B------:R-:W-:Y:S01]  /*8280*/  VIADD R16, R100, 0x1 ;  /* 0x0000000164107836 */ /* 0x000fe20000000000 */
[----:B------:R-:W-:Y:S01]  /*8290*/  FSEL R175, R19, -INF , !P2 ;  /* 0xff80000013af7808 */ /* 0x000fe20005000000 */
[----:B------:R-:W-:Y:S01]  /*82a0*/  HMMA.16816.F32 R68, R112, R66, RZ ;  /* 0x000000427044723c */ /* 0x000fe200000018ff */
[-C--:B------:R-:W-:Y:S02]  /*82b0*/  I2FP.F32.S32 R18, R128.reuse ;  /* 0x0000008000127245 */ /* 0x080fe40000201400 */
[----:B------:R-:W-:-:S02]  /*82c0*/  I2FP.F32.S32 R125, R128 ;  /* 0x00000080007d7245 */ /* 0x000fc40000201400 */
[----:B------:R-:W-:Y:S01]  /*82d0*/  I2FP.F32.S32 R17, R16 ;  /* 0x0000001000117245 */ /* 0x000fe20000201400 */
[----:B------:R-:W-:Y:S01]  /*82e0*/  FFMA.FTZ R12, R18, UR5, R12 ;  /* 0x00000005120c7c23 */ /* 0x000fe2000801000c */
[C---:B------:R-:W-:Y:S01]  /*82f0*/  ISETP.GE.AND P6, PT, R128.reuse, R159, PT ;  /* 0x0000009f8000720c */ /* 0x040fe20003fc6270 */
[----:B------:R-:W-:Y:S01]  /*8300*/  FFMA.FTZ R14, R125, UR5, R14 ;  /* 0x000000057d0e7c23 */ /* 0x000fe2000801000e */
[----:B------:R-:W-:Y:S01]  /*8310*/  ISETP.GE.AND P0, PT, R128, R158, PT ;  /* 0x0000009e8000720c */ /* 0x000fe20003f06270 */
[----:B------:R-:W-:Y:S01]  /*8320*/  FFMA.FTZ R17, R17, UR5, R53 ;  /* 0x0000000511117c23 */ /* 0x000fe20008010035 */
[----:B------:R-:W-:Y:S01]  /*8330*/  FSEL R6, R6, -INF , !P5 ;  /* 0xff80000006067808 */ /* 0x000fe20006800000 */
[----:B------:R-:W-:Y:S01]  /*8340*/  FFMA.FTZ R125, R125, UR5, R8 ;  /* 0x000000057d7d7c23 */ /* 0x000fe20008010008 */
[----:B------:R-:W-:Y:S01]  /*8350*/  FSEL R140, R23, -INF , !P3 ;  /* 0xff800000178c7808 */ /* 0x000fe20005800000 */
[----:B------:R-:W-:Y:S01]  /*8360*/  VIADD R8, R100, 0x9 ;  /* 0x0000000964087836 */ /* 0x000fe20000000000 */
[----:B------:R-:W-:Y:S01]  /*8370*/  FSEL R247, R12, -INF , !P6 ;  /* 0xff8000000cf77808 */ /* 0x000fe20007000000 */
[----:B------:R-:W1:Y:S01]  /*8380*/  LDSM.16.M88.4 R20, [R178+0x3800] ;  /* 0x00380000b214783b */ /* 0x000e620000000200 */
[----:B------:R-:W-:Y:S01]  /*8390*/  FSEL R53, R14, -INF , !P0 ;  /* 0xff8000000e357808 */ /* 0x000fe20004000000 */
[----:B------:R-:W-:Y:S01]  /*83a0*/  HMMA.16816.F32 R64, R116, R66, RZ ;  /* 0x000000427440723c */ /* 0x000fe200000018ff */
[----:B------:R-:W-:-:S02]  /*83b0*/  ISETP.GE.AND P4, PT, R128, R157, PT ;  /* 0x0000009d8000720c */ /* 0x000fc40003f86270 */
[----:B------:R-:W-:Y:S02]  /*83c0*/  ISETP.GE.AND P2, PT, R128, R156, PT ;  /* 0x0000009c8000720c */ /* 0x000fe40003f46270 */
[C---:B------:R-:W-:Y:S01]  /*83d0*/  ISETP.GE.AND P5, PT, R16.reuse, R159, PT ;  /* 0x0000009f1000720c */ /* 0x040fe20003fa6270 */
[----:B------:R-:W-:Y:S01]  /*83e0*/  HMMA.16816.F32 R68, R104, R126, R68 ;  /* 0x0000007e6844723c */ /* 0x000fe20000001844 */
[C---:B------:R-:W-:Y:S02]  /*83f0*/  ISETP.GE.AND P3, PT, R16.reuse, R158, PT ;  /* 0x0000009e1000720c */ /* 0x040fe40003f66270 */
[C---:B------:R-:W-:Y:S02]  /*8400*/  ISETP.GE.AND P6, PT, R16.reuse, R157, PT ;  /* 0x0000009d1000720c */ /* 0x040fe40003fc6270 */
[----:B------:R-:W-:Y:S02]  /*8410*/  ISETP.GE.AND P0, PT, R16, R156, PT ;  /* 0x0000009c1000720c */ /* 0x000fe40003f06270 */
[----:B------:R-:W-:-:S02]  /*8420*/  I2FP.F32.S32 R128, R128 ;  /* 0x0000008000807245 */ /* 0x000fc40000201400 */
[----:B------:R-:W-:Y:S02]  /*8430*/  I2FP.F32.S32 R16, R16 ;  /* 0x0000001000107245 */ /* 0x000fe40000201400 */
[----:B------:R-:W-:Y:S01]  /*8440*/  FSEL R125, R125, -INF , !P4 ;  /* 0xff8000007d7d7808 */ /* 0x000fe20006000000 */
[----:B------:R-:W-:Y:S01]  /*8450*/  FFMA.FTZ R128, R128, UR5, R10 ;  /* 0x0000000580807c23 */ /* 0x000fe2000801000a */
[----:B------:R-:W-:Y:S02]  /*8460*/  VIADD R10, R100, 0x8 ;  /* 0x00000008640a7836 */ /* 0x000fe40000000000 */
[C---:B------:R-:W-:Y:S01]  /*8470*/  FFMA.FTZ R55, R16.reuse, UR5, R55 ;  /* 0x0000000510377c23 */ /* 0x040fe20008010037 */
[C---:B------:R-:W-:Y:S01]  /*8480*/  FFMA.FTZ R102, R16.reuse, UR5, R49 ;  /* 0x0000000510667c23 */ /* 0x040fe20008010031 */
[----:B------:R-:W-:Y:S01]  /*8490*/  FSEL R14, R17, -INF , !P5 ;  /* 0xff800000110e7808 */ /* 0x000fe20006800000 */
[----:B------:R-:W-:Y:S01]  /*84a0*/  FFMA.FTZ R51, R16, UR5, R51 ;  /* 0x0000000510337c23 */ /* 0x000fe20008010033 */
[----:B------:R-:W-:Y:S01]  /*84b0*/  FSEL R128, R128, -INF , !P2 ;  /* 0xff80000080807808 */ /* 0x000fe20005000000 */
[----:B------:R-:W-:Y:S01]  /*84c0*/  HMMA.16816.F32 R64, R108, R126, R64 ;  /* 0x0000007e6c40723c */ /* 0x000fe20000001840 */
[----:B------:R-:W-:Y:S01]  /*84d0*/  FSEL R49, R55, -INF , !P3 ;  /* 0xff80000037317808 */ /* 0x000fe20005800000 */
[----:B------:R2:W-:Y:S01]  /*84e0*/  STL [R1], R14 ;  /* 0x0000000e01007387 */ /* 0x0005e20000100800 */
[----:B------:R-:W-:-:S02]  /*84f0*/  ISETP.GE.AND P4, PT, R10, R159, PT ;  /* 0x0000009f0a00720c */ /* 0x000fc40003f86270 */
[C---:B------:R-:W-:Y:S02]  /*8500*/  ISETP.GE.AND P2, PT, R10.reuse, R158, PT ;  /* 0x0000009e0a00720c */ /* 0x040fe40003f46270 */
[C---:B------:R-:W-:Y:S02]  /*8510*/  ISETP.GE.AND P5, PT, R10.reuse, R157, PT ;  /* 0x0000009d0a00720c */ /* 0x040fe40003fa6270 */
[----:B------:R-:W-:Y:S02]  /*8520*/  I2FP.F32.S32 R12, R10 ;  /* 0x0000000a000c7245 */ /* 0x000fe40000201400 */
[----:B------:R-:W-:Y:S02]  /*8530*/  ISETP.GE.AND P3, PT, R10, R156, PT ;  /* 0x0000009c0a00720c */ /* 0x000fe40003f66270 */
[----:B------:R-:W-:Y:S01]  /*8540*/  I2FP.F32.S32 R10, R10 ;  /* 0x0000000a000a7245 */ /* 0x000fe20000201400 */
[----:B------:R-:W-:Y:S01]  /*8550*/  FFMA.FTZ R12, R12, UR5, R40 ;  /* 0x000000050c0c7c23 */ /* 0x000fe20008010028 */
[----:B------:R-:W-:-:S02]  /*8560*/  FSEL R101, R51, -INF , !P0 ;  /* 0xff80000033657808 */ /* 0x000fc40004000000 */
[----:B------:R-:W-:Y:S01]  /*8570*/  FSEL R102, R102, -INF , !P6 ;  /* 0xff80000066667808 */ /* 0x000fe20007000000 */
[----:B------:R-:W-:Y:S01]  /*8580*/  FFMA.FTZ R42, R10, UR5, R42 ;  /* 0x000000050a2a7c23 */ /* 0x000fe2000801002a */
[----:B------:R-:W-:Y:S01]  /*8590*/  ISETP.GE.AND P6, PT, R8, R159, PT ;  /* 0x0000009f0800720c */ /* 0x000fe20003fc6270 */
[----:B------:R-:W-:Y:S01]  /*85a0*/  FFMA.FTZ R44, R10, UR5, R44 ;  /* 0x000000050a2c7c23 */ /* 0x000fe2000801002c */
[----:B------:R-:W-:Y:S01]  /*85b0*/  ISETP.GE.AND P0, PT, R8, R158, PT ;  /* 0x0000009e0800720c */ /* 0x000fe20003f06270 */
[----:B------:R-:W-:Y:S01]  /*85c0*/  FFMA.FTZ R46, R10, UR5, R46 ;  /* 0x000000050a2e7c23 */ /* 0x000fe2000801002e */
[----:B------:R-:W-:Y:S01]  /*85d0*/  FSEL R51, R42, -INF , !P2 ;  /* 0xff8000002a337808 */ /* 0x000fe20005000000 */
[----:B------:R-:W-:Y:S01]  /*85e0*/  VIADD R10, R100, 0x11 ;  /* 0x00000011640a7836 */ /* 0x000fe20000000000 */
[----:B------:R-:W-:Y:S02]  /*85f0*/  ISETP.GE.AND P2, PT, R8, R156, PT ;  /* 0x0000009c0800720c */ /* 0x000fe40003f46270 */
[----:B--2---:R-:W-:-:S02]  /*8600*/  FSEL R14, R12, -INF , !P4 ;  /* 0xff8000000c0e7808 */ /* 0x004fc40006000000 */
[----:B------:R-:W-:Y:S02]  /*8610*/  ISETP.GE.AND P4, PT, R8, R157, PT ;  /* 0x0000009d0800720c */ /* 0x000fe40003f86270 */
[-C--:B------:R-:W-:Y:S01]  /*8620*/  I2FP.F32.S32 R12, R8.reuse ;  /* 0x00000008000c7245 */ /* 0x080fe20000201400 */
[----:B------:R2:W-:Y:S01]  /*8630*/  STL [R1+0x4], R14 ;  /* 0x0000040e01007387 */ /* 0x0005e20000100800 */
[----:B------:R-:W-:Y:S02]  /*8640*/  I2FP.F32.S32 R8, R8 ;  /* 0x0000000800087245 */ /* 0x000fe40000201400 */
[----:B------:R-:W-:Y:S01]  /*8650*/  FSEL R124, R44, -INF , !P5 ;  /* 0xff8000002c7c7808 */ /* 0x000fe20006800000 */
[----:B------:R-:W-:Y:S01]  /*8660*/  FFMA.FTZ R41, R12, UR5, R41 ;  /* 0x000000050c297c23 */ /* 0x000fe20008010029 */
[----:B------:R-:W-:Y:S02]  /*8670*/  VIADD R12, R100, 0x10 ;  /* 0x00000010640c7836 */ /* 0x000fe40000000000 */
[----:B------:R-:W-:Y:S01]  /*8680*/  FFMA.FTZ R43, R8, UR5, R43 ;  /* 0x00000005082b7c23 */ /* 0x000fe2000801002b */
[----:B------:R-:W-:Y:S01]  /*8690*/  FSEL R170, R46, -INF , !P3 ;  /* 0xff8000002eaa7808 */ /* 0x000fe20005800000 */
[C---:B------:R-:W-:Y:S01]  /*86a0*/  FFMA.FTZ R45, R8.reuse, UR5, R45 ;  /* 0x00000005082d7c23 */ /* 0x040fe2000801002d */
[----:B------:R-:W-:Y:S01]  /*86b0*/  FSEL R16, R41, -INF , !P6 ;  /* 0xff80000029107808 */ /* 0x000fe20007000000 */
[----:B------:R-:W-:Y:S01]  /*86c0*/  FFMA.FTZ R47, R8, UR5, R47 ;  /* 0x00000005082f7c23 */ /* 0x000fe2000801002f */
[----:B------:R-:W-:-:S02]  /*86d0*/  FSEL R55, R43, -INF , !P0 ;  /* 0xff8000002b377808 */ /* 0x000fc40004000000 */
[C---:B------:R-:W-:Y:S01]  /*86e0*/  ISETP.GE.AND P5, PT, R12.reuse, R159, PT ;  /* 0x0000009f0c00720c */ /* 0x040fe20003fa6270 */
[----:B------:R-:W-:Y:S01]  /*86f0*/  STL [R1+0x8], R16 ;  /* 0x0000081001007387 */ /* 0x000fe20000100800 */
[C---:B------:R-:W-:Y:S01]  /*8700*/  ISETP.GE.AND P3, PT, R12.reuse, R158, PT ;  /* 0x0000009e0c00720c */ /* 0x040fe20003f66270 */
[----:B-1----:R-:W-:Y:S01]  /*8710*/  HMMA.16816.F32 R40, R116, R22, RZ ;  /* 0x000000167428723c */ /* 0x002fe200000018ff */
[C---:B------:R-:W-:Y:S01]  /*8720*/  ISETP.GE.AND P6, PT, R12.reuse, R157, PT ;  /* 0x0000009d0c00720c */ /* 0x040fe20003fc6270 */
[----:B------:R-:W1:Y:S01]  /*8730*/  LDSM.16.M88.4 R16, [R178+0x3c00] ;  /* 0x003c0000b210783b */ /* 0x000e620000000200 */
[----:B------:R-:W-:Y:S01]  /*8740*/  ISETP.GE.AND P0, PT, R12, R156, PT ;  /* 0x0000009c0c00720c */ /* 0x000fe20003f06270 */
[----:B------:R-:W-:-:S04]  /*8750*/  DEPBAR.LE SB0, 0x0 ;  /* 0x000080000000791a */ /* 0x000fc80000000000 */
[----:B------:R-:W-:Y:S02]  /*8760*/  FSEL R174, R45, -INF , !P4 ;  /* 0xff8000002dae7808 */ /* 0x000fe40006000000 */
[-C--:B--2---:R-:W-:Y:S02]  /*8770*/  I2FP.F32.S32 R14, R12.reuse ;  /* 0x0000000c000e7245 */ /* 0x084fe40000201400 */
[----:B------:R-:W-:Y:S02]  /*8780*/  I2FP.F32.S32 R12, R12 ;  /* 0x0000000c000c7245 */ /* 0x000fe40000201400 */
[----:B------:R-:W-:Y:S01]  /*8790*/  FSEL R172, R47, -INF , !P2 ;  /* 0xff8000002fac7808 */ /* 0x000fe20005000000 */
[----:B------:R-:W-:Y:S01]  /*87a0*/  FFMA.FTZ R92, R14, UR5, R92 ;  /* 0x000000050e5c7c23 */ /* 0x000fe2000801005c */
[----:B------:R-:W-:Y:S01]  /*87b0*/  ISETP.GE.AND P4, PT, R10, R159, PT ;  /* 0x0000009f0a00720c */ /* 0x000fe20003f86270 */
[----:B------:R-:W-:Y:S01]  /*87c0*/  FFMA.FTZ R94, R12, UR5, R94 ;  /* 0x000000050c5e7c23 */ /* 0x000fe2000801005e */
[----:B------:R-:W-:Y:S01]  /*87d0*/  ISETP.GE.AND P2, PT, R10, R158, PT ;  /* 0x0000009e0a00720c */ /* 0x000fe20003f46270 */
[----:B------:R-:W-:Y:S01]  /*87e0*/  FFMA.FTZ R88, R12, UR5, R88 ;  /* 0x000000050c587c23 */ /* 0x000fe20008010058 */
[----:B------:R-:W-:Y:S01]  /*87f0*/  FSEL R92, R92, -INF , !P5 ;  /* 0xff8000005c5c7808 */ /* 0x000fe20006800000 */
[----:B------:R-:W-:Y:S01]  /*8800*/  FFMA.FTZ R90, R12, UR5, R90 ;  /* 0x000000050c5a7c23 */ /* 0x000fe2000801005a */
[----:B------:R-:W-:Y:S01]  /*8810*/  FSEL R227, R94, -INF , !P3 ;  /* 0xff8000005ee37808 */ /* 0x000fe20005800000 */
[----:B------:R-:W-:Y:S01]  /*8820*/  VIADD R12, R100, 0x19 ;  /* 0x00000019640c7836 */ /* 0x000fe20000000000 */
[----:B------:R-:W-:Y:S01]  /*8830*/  BAR.SYNC.DEFER_BLOCKING 0x0 ;  /* 0x0000000000007b1d */ /* 0x000fe20000010000 */
[----:B------:R-:W-:Y:S01]  /*8840*/  ISETP.GE.AND P5, PT, R10, R157, PT ;  /* 0x0000009d0a00720c */ /* 0x000fe20003fa6270 */
[----:B------:R-:W-:Y:S01]  /*8850*/  HMMA.16816.F32 R44, R116, R122, RZ ;  /* 0x0000007a742c723c */ /* 0x000fe200000018ff */
[----:B------:R-:W-:-:S02]  /*8860*/  I2FP.F32.S32 R8, R10 ;  /* 0x0000000a00087245 */ /* 0x000fc40000201400 */
[----:B------:R-:W-:Y:S02]  /*8870*/  ISETP.GE.AND P3, PT, R10, R156, PT ;  /* 0x0000009c0a00720c */ /* 0x000fe40003f66270 */
[----:B------:R-:W-:Y:S01]  /*8880*/  I2FP.F32.S32 R10, R10 ;  /* 0x0000000a000a7245 */ /* 0x000fe20000201400 */
[----:B------:R-:W-:Y:S01]  /*8890*/  FFMA.FTZ R93, R8, UR5, R93 ;  /* 0x00000005085d7c23 */ /* 0x000fe2000801005d */
[----:B------:R-:W-:Y:S01]  /*88a0*/  VIADD R8, R100, 0x18 ;  /* 0x0000001864087836 */ /* 0x000fe20000000000 */
[----:B------:R-:W-:Y:S01]  /*88b0*/  FSEL R185, R88, -INF , !P6 ;  /* 0xff80000058b97808 */ /* 0x000fe20007000000 */
[----:B------:R-:W-:Y:S01]  /*88c0*/  HMMA.16816.F32 R40, R108, R26, R40 ;  /* 0x0000001a6c28723c */ /* 0x000fe20000001828 */
[----:B------:R-:W-:Y:S01]  /*88d0*/  FFMA.FTZ R95, R10, UR5, R95 ;  /* 0x000000050a5f7c23 */ /* 0x000fe2000801005f */
[----:B------:R-:W-:Y:S01]  /*88e0*/  FSEL R173, R90, -INF , !P0 ;  /* 0xff8000005aad7808 */ /* 0x000fe20004000000 */
[C---:B------:R-:W-:Y:S01]  /*88f0*/  FFMA.FTZ R89, R10.reuse, UR5, R89 ;  /* 0x000000050a597c23 */ /* 0x040fe20008010059 */
[----:B------:R-:W-:Y:S01]  /*8900*/  FSEL R88, R93, -INF , !P4 ;  /* 0xff8000005d587808 */ /* 0x000fe20006000000 */
[----:B------:R-:W-:Y:S01]  /*8910*/  FFMA.FTZ R91, R10, UR5, R91 ;  /* 0x000000050a5b7c23 */ /* 0x000fe2000801005b */
[----:B------:R-:W-:Y:S01]  /*8920*/  FSEL R244, R95, -INF , !P2 ;  /* 0xff8000005ff47808 */ /* 0x000fe20005000000 */
[----:B------:R-:W-:Y:S01]  /*8930*/  HMMA.16816.F32 R120, R112, R122, RZ ;  /* 0x0000007a7078723c */ /* 0x000fe200000018ff */
[----:B------:R-:W-:-:S02]  /*8940*/  ISETP.GE.AND P6, PT, R8, R159, PT ;  /* 0x0000009f0800720c */ /* 0x000fc40003fc6270 */
[C---:B------:R-:W-:Y:S02]  /*8950*/  ISETP.GE.AND P0, PT, R8.reuse, R158, PT ;  /* 0x0000009e0800720c */ /* 0x040fe40003f06270 */
[C---:B------:R-:W-:Y:S02]  /*8960*/  ISETP.GE.AND P4, PT, R8.reuse, R157, PT ;  /* 0x0000009d0800720c */ /* 0x040fe40003f86270 */
[----:B------:R-:W-:Y:S01]  /*8970*/  I2FP.F32.S32 R14, R8 ;  /* 0x00000008000e7245 */ /* 0x000fe20000201400 */
[----:B------:R-:W-:Y:S01]  /*8980*/  HMMA.16816.F32 R44, R108, R98, R44 ;  /* 0x000000626c2c723c */ /* 0x000fe2000000182c */
[----:B------:R-:W-:Y:S02]  /*8990*/  ISETP.GE.AND P2, PT, R8, R156, PT ;  /* 0x0000009c0800720c */ /* 0x000fe40003f46270 */
[----:B------:R-:W-:Y:S01]  /*89a0*/  I2FP.F32.S32 R8, R8 ;  /* 0x0000000800087245 */ /* 0x000fe20000201400 */
[----:B------:R-:W-:Y:S01]  /*89b0*/  FFMA.FTZ R80, R14, UR5, R80 ;  /* 0x000000050e507c23 */ /* 0x000fe20008010050 */
[----:B------:R-:W-:-:S02]  /*89c0*/  I2FP.F32.S32 R14, R12 ;  /* 0x0000000c000e7245 */ /* 0x000fc40000201400 */
[----:B------:R-:W-:Y:S01]  /*89d0*/  I2FP.F32.S32 R10, R12 ;  /* 0x0000000c000a7245 */ /* 0x000fe20000201400 */
[C---:B------:R-:W-:Y:S01]  /*89e0*/  FFMA.FTZ R82, R8.reuse, UR5, R82 ;  /* 0x0000000508527c23 */ /* 0x040fe20008010052 */
[----:B------:R-:W-:Y:S01]  /*89f0*/  FSEL R186, R89, -INF , !P5 ;  /* 0xff80000059ba7808 */ /* 0x000fe20006800000 */
[C---:B------:R-:W-:Y:S01]  /*8a00*/  FFMA.FTZ R84, R8.reuse, UR5, R84 ;  /* 0x0000000508547c23 */ /* 0x040fe20008010054 */
        /* <DEDUP_REMOVED lines=12> */
[----:B------:R-:W-:Y:S01]  /*8ad0*/  ISETP.GE.AND P0, PT, R12, R156, PT ;  /* 0x0000009c0c00720c */ /* 0x000fe20003f06270 */
[----:B------:R-:W-:Y:S01]  /*8ae0*/  VIADD R12, R100, 0x20 ;  /* 0x00000020640c7836 */ /* 0x000fe20000000000 */
[----:B------:R-:W-:Y:S01]  /*8af0*/  FSEL R187, R84, -INF , !P4 ;  /* 0xff80000054bb7808 */ /* 0x000fe20006000000 */
[----:B------:R-:W-:Y:S01]  /*8b00*/  HMMA.16816.F32 R120, R104, R98, R120 ;  /* 0x000000626878723c */ /* 0x000fe20000001878 */
[----:B------:R-:W-:-:S02]  /*8b10*/  FSEL R171, R86, -INF , !P2 ;  /* 0xff80000056ab7808 */ /* 0x000fc40005000000 */
[----:B------:R-:W-:Y:S02]  /*8b20*/  FSEL R81, R81, -INF , !P5 ;  /* 0xff80000051517808 */ /* 0x000fe40006800000 */
[----:B------:R-:W-:Y:S02]  /*8b30*/  FSEL R248, R83, -INF , !P3 ;  /* 0xff80000053f87808 */ /* 0x000fe40005800000 */
[C---:B------:R-:W-:Y:S02]  /*8b40*/  ISETP.GE.AND P4, PT, R12.reuse, R159, PT ;  /* 0x0000009f0c00720c */ /* 0x040fe40003f86270 */
[C---:B------:R-:W-:Y:S02]  /*8b50*/  ISETP.GE.AND P2, PT, R12.reuse, R158, PT ;  /* 0x0000009e0c00720c */ /* 0x040fe40003f46270 */
[----:B------:R-:W-:Y:S02]  /*8b60*/  ISETP.GE.AND P5, PT, R12, R157, PT ;  /* 0x0000009d0c00720c */ /* 0x000fe40003fa6270 */
[----:B------:R-:W-:-:S02]  /*8b70*/  I2FP.F32.S32 R14, R12 ;  /* 0x0000000c000e7245 */ /* 0x000fc40000201400 */
[----:B------:R-:W-:Y:S02]  /*8b80*/  ISETP.GE.AND P3, PT, R12, R156, PT ;  /* 0x0000009c0c00720c */ /* 0x000fe40003f66270 */
[----:B------:R-:W-:Y:S01]  /*8b90*/  I2FP.F32.S32 R12, R12 ;  /* 0x0000000c000c7245 */ /* 0x000fe20000201400 */
[----:B------:R-:W-:Y:S01]  /*8ba0*/  FFMA.FTZ R76, R14, UR5, R76 ;  /* 0x000000050e4c7c23 */ /* 0x000fe2000801004c */
[----:B------:R-:W-:Y:S02]  /*8bb0*/  FSEL R220, R85, -INF , !P6 ;  /* 0xff80000055dc7808 */ /* 0x000fe40007000000 */
[----:B------:R-:W-:Y:S01]  /*8bc0*/  FSEL R152, R87, -INF , !P0 ;  /* 0xff80000057987808 */ /* 0x000fe20004000000 */
[----:B------:R-:W-:Y:S01]  /*8bd0*/  FFMA.FTZ R78, R12, UR5, R78 ;  /* 0x000000050c4e7c23 */ /* 0x000fe2000801004e */
[----:B------:R-:W-:Y:S01]  /*8be0*/  FSEL R76, R76, -INF , !P4 ;  /* 0xff8000004c4c7808 */ /* 0x000fe20006000000 */
[----:B------:R-:W-:Y:S01]  /*8bf0*/  FFMA.FTZ R72, R12, UR5, R72 ;  /* 0x000000050c487c23 */ /* 0x000fe20008010048 */
[----:B------:R-:W-:Y:S01]  /*8c00*/  ISETP.GE.AND P6, PT, R8, R159, PT ;  /* 0x0000009f0800720c */ /* 0x000fe20003fc6270 */
[----:B------:R-:W-:Y:S01]  /*8c10*/  FFMA.FTZ R74, R12, UR5, R74 ;  /* 0x000000050c4a7c23 */ /* 0x000fe2000801004a */
[----:B------:R-:W-:-:S02]  /*8c20*/  FSEL R249, R78, -INF , !P2 ;  /* 0xff8000004ef97808 */ /* 0x000fc40005000000 */
[C---:B------:R-:W-:Y:S02]  /*8c30*/  ISETP.GE.AND P0, PT, R8.reuse, R158, PT ;  /* 0x0000009e0800720c */ /* 0x040fe40003f06270 */
[C---:B------:R-:W-:Y:S02]  /*8c40*/  ISETP.GE.AND P4, PT, R8.reuse, R157, PT ;  /* 0x0000009d0800720c */ /* 0x040fe40003f86270 */
[----:B------:R-:W-:Y:S02]  /*8c50*/  ISETP.GE.AND P2, PT, R8, R156, PT ;  /* 0x0000009c0800720c */ /* 0x000fe40003f46270 */
[-C--:B------:R-:W-:Y:S02]  /*8c60*/  I2FP.F32.S32 R10, R8.reuse ;  /* 0x00000008000a7245 */ /* 0x080fe40000201400 */
[----:B------:R-:W-:Y:S02]  /*8c70*/  I2FP.F32.S32 R8, R8 ;  /* 0x0000000800087245 */ /* 0x000fe40000201400 */
[----:B------:R-:W-:Y:S01]  /*8c80*/  FSEL R221, R72, -INF , !P5 ;  /* 0xff80000048dd7808 */ /* 0x000fe20006800000 */
[----:B------:R-:W-:Y:S01]  /*8c90*/  FFMA.FTZ R77, R10, UR5, R77 ;  /* 0x000000050a4d7c23 */ /* 0x000fe2000801004d */
[----:B------:R-:W-:Y:S01]  /*8ca0*/  FSEL R130, R74, -INF , !P3 ;  /* 0xff8000004a827808 */ /* 0x000fe20005800000 */
[C---:B------:R-:W-:Y:S01]  /*8cb0*/  FFMA.FTZ R79, R8.reuse, UR5, R79 ;  /* 0x00000005084f7c23 */ /* 0x040fe2000801004f */
[----:B------:R-:W-:Y:S01]  /*8cc0*/  ISETP.GE.AND P5, PT, R137, R159, PT ;  /* 0x0000009f8900720c */ /* 0x000fe20003fa6270 */
[C---:B------:R-:W-:Y:S01]  /*8cd0*/  FFMA.FTZ R73, R8.reuse, UR5, R73 ;  /* 0x0000000508497c23 */ /* 0x040fe20008010049 */
[----:B------:R-:W-:Y:S01]  /*8ce0*/  FSEL R72, R77, -INF , !P6 ;  /* 0xff8000004d487808 */ /* 0x000fe20007000000 */
[----:B------:R-:W-:Y:S01]  /*8cf0*/  FFMA.FTZ R75, R8, UR5, R75 ;  /* 0x00000005084b7c23 */ /* 0x000fe2000801004b */
[----:B------:R-:W-:Y:S01]  /*8d00*/  FSEL R250, R79, -INF , !P0 ;  /* 0xff8000004ffa7808 */ /* 0x000fe20004000000 */
[----:B------:R-:W-:Y:S01]  /*8d10*/  VIADD R8, R100, 0x48 ;  /* 0x0000004864087836 */ /* 0x000fe20000000000 */
[----:B------:R-:W-:-:S02]  /*8d20*/  ISETP.GE.AND P3, PT, R137, R158, PT ;  /* 0x0000009e8900720c */ /* 0x000fc40003f66270 */
        /* <DEDUP_REMOVED lines=13> */
[----:B-1----:R-:W-:Y:S01]  /*8e00*/  HMMA.16816.F32 R36, R116, R16, RZ ;  /* 0x000000107424723c */ /* 0x002fe200000018ff */
[----:B------:R-:W-:Y:S01]  /*8e10*/  ISETP.GE.AND P2, PT, R8, R158, PT ;  /* 0x0000009e0800720c */ /* 0x000fe20003f46270 */
[----:B------:R-:W-:Y:S01]  /*8e20*/  VIADD R10, R100, 0x49 ;  /* 0x00000049640a7836 */ /* 0x000fe20000000000 */
[----:B------:R-:W-:-:S02]  /*8e30*/  ISETP.GE.AND P5, PT, R8, R157, PT ;  /* 0x0000009d0800720c */ /* 0x000fc40003fa6270 */
[----:B------:R-:W-:Y:S01]  /*8e40*/  ISETP.GE.AND P3, PT, R8, R156, PT ;  /* 0x0000009c0800720c */ /* 0x000fe20003f66270 */
[C---:B------:R-:W-:Y:S01]  /*8e50*/  HMMA.16816.F32 R32, R116.reuse, R20, RZ ;  /* 0x000000147420723c */ /* 0x040fe200000018ff */
[----:B------:R-:W-:Y:S02]  /*8e60*/  I2FP.F32.S32 R8, R8 ;  /* 0x0000000800087245 */ /* 0x000fe40000201400 */
[----:B------:R-:W-:Y:S02]  /*8e70*/  I2FP.F32.S32 R12, R100 ;  /* 0x00000064000c7245 */ /* 0x000fe40000201400 */
[----:B------:R-:W-:Y:S01]  /*8e80*/  FSEL R224, R224, -INF , !P6 ;  /* 0xff800000e0e07808 */ /* 0x000fe20007000000 */
[C---:B------:R-:W-:Y:S01]  /*8e90*/  FFMA.FTZ R68, R8.reuse, UR5, R68 ;  /* 0x0000000508447c23 */ /* 0x040fe20008010044 */
[C---:B------:R-:W-:Y:S01]  /*8ea0*/  FFMA.FTZ R64, R8.reuse, UR5, R64 ;  /* 0x0000000508407c23 */ /* 0x040fe20008010040 */
[----:B------:R-:W-:Y:S01]  /*8eb0*/  FFMA.FTZ R66, R8, UR5, R66 ;  /* 0x0000000508427c23 */ /* 0x000fe20008010042 */
[----:B------:R-:W-:Y:S01]  /*8ec0*/  FSEL R137, R137, -INF , !P0 ;  /* 0xff80000089897808 */ /* 0x000fe20004000000 */
[----:B------:R-:W-:Y:S01]  /*8ed0*/  HMMA.16816.F32 R116, R116, R18, RZ ;  /* 0x000000127474723c */ /* 0x000fe200000018ff */
[----:B------:R-:W-:Y:S01]  /*8ee0*/  FSEL R127, R68, -INF , !P5 ;  /* 0xff800000447f7808 */ /* 0x000fe20006800000 */
[----:B------:R-:W-:Y:S01]  /*8ef0*/  FFMA.FTZ R52, R12, UR5, R52 ;  /* 0x000000050c347c23 */ /* 0x000fe20008010034 */
[CC--:B------:R-:W-:Y:S01]  /*8f00*/  ISETP.GE.AND P5, PT, R100.reuse, R159.reuse, PT ;  /* 0x0000009f6400720c */ /* 0x0c0fe20003fa6270 */
[----:B------:R-:W-:Y:S01]  /*8f10*/  VIADD R100, R100, 0x41 ;  /* 0x0000004164647836 */ /* 0x000fe20000000000 */
[----:B------:R-:W-:Y:S01]  /*8f20*/  FSEL R64, R64, -INF , !P4 ;  /* 0xff80000040407808 */ /* 0x000fe20006000000 */
[----:B------:R-:W-:Y:S01]  /*8f30*/  IMAD.U32 R12, RZ, RZ, UR4 ;  /* 0x00000004ff0c7e24 */ /* 0x000fe2000f8e00ff */
[----:B------:R-:W-:Y:S01]  /*8f40*/  FSEL R251, R66, -INF , !P2 ;  /* 0xff80000042fb7808 */ /* 0x000fe20005000000 */
[----:B------:R-:W-:Y:S01]  /*8f50*/  FFMA.FTZ R70, R8, UR5, R70 ;  /* 0x0000000508467c23 */ /* 0x000fe20008010046 */
[----:B------:R-:W-:Y:S01]  /*8f60*/  ISETP.GE.AND P6, PT, R10, R159, PT ;  /* 0x0000009f0a00720c */ /* 0x000fe20003fc6270 */
[----:B------:R-:W-:Y:S01]  /*8f70*/  IMAD R12, R12, 0x80, R184 ;  /* 0x000000800c0c7824 */ /* 0x000fe200078e02b8 */
[C---:B------:R-:W-:Y:S01]  /*8f80*/  ISETP.GE.AND P0, PT, R10.reuse, R158, PT ;  /* 0x0000009e0a00720c */ /* 0x040fe20003f06270 */
[----:B------:R-:W-:Y:S01]  /*8f90*/  HMMA.16816.F32 R36, R108, R28, R36 ;  /* 0x0000001c6c24723c */ /* 0x000fe20000001824 */
[----:B------:R-:W-:Y:S01]  /*8fa0*/  ISETP.GE.AND P4, PT, R10, R157, PT ;  /* 0x0000009d0a00720c */ /* 0x000fe20003f86270 */
[----:B------:R-:W-:Y:S01]  /*8fb0*/  VIADD R12, R12, 0x50 ;  /* 0x000000500c0c7836 */ /* 0x000fe20000000000 */
[----:B------:R-:W-:-:S02]  /*8fc0*/  ISETP.GE.AND P2, PT, R10, R156, PT ;  /* 0x0000009c0a00720c */ /* 0x000fc40003f46270 */
[----:B------:R-:W-:Y:S01]  /*8fd0*/  I2FP.F32.S32 R10, R10 ;  /* 0x0000000a000a7245 */ /* 0x000fe20000201400 */
[C---:B------:R-:W-:Y:S01]  /*8fe0*/  HMMA.16816.F32 R32, R108.reuse, R24, R32 ;  /* 0x000000186c20723c */ /* 0x040fe20000001820 */
[-C--:B------:R-:W-:Y:S02]  /*8ff0*/  I2FP.F32.S32 R66, R100.reuse ;  /* 0x0000006400427245 */ /* 0x080fe40000201400 */
[----:B------:R-:W-:Y:S01]  /*9000*/  I2FP.F32.S32 R8, R100 ;  /* 0x0000006400087245 */ /* 0x000fe20000201400 */
[C---:B------:R-:W-:Y:S01]  /*9010*/  FFMA.FTZ R65, R10.reuse, UR5, R65 ;  /* 0x000000050a417c23 */ /* 0x040fe20008010041 */
[C---:B------:R-:W-:Y:S01]  /*9020*/  FFMA.FTZ R14, R10.reuse, UR5, R67 ;  /* 0x000000050a0e7c23 */ /* 0x040fe20008010043 */
[C---:B------:R-:W-:Y:S01]  /*9030*/  FFMA.FTZ R69, R10.reuse, UR5, R69 ;  /* 0x000000050a457c23 */ /* 0x040fe20008010045 */
[----:B------:R-:W-:Y:S01]  /*9040*/  FFMA.FTZ R71, R10, UR5, R71 ;  /* 0x000000050a477c23 */ /* 0x000fe20008010047 */
[----:B------:R-:W-:Y:S02]  /*9050*/  IMAD.U32 R10, RZ, RZ, UR4 ;  /* 0x00000004ff0a7e24 */ /* 0x000fe4000f8e00ff */
[----:B------:R-:W-:Y:S01]  /*9060*/  FFMA.FTZ R13, R66, UR5, R13 ;  /* 0x00000005420d7c23 */ /* 0x000fe2000801000d */
[----:B------:R-:W-:Y:S01]  /*9070*/  FFMA.FTZ R15, R8, UR5, R15 ;  /* 0x00000005080f7c23 */ /* 0x000fe2000801000f */
[----:B------:R-:W-:Y:S01]  /*9080*/  FSEL R150, R70, -INF , !P3 ;  /* 0xff80000046967808 */ /* 0x000fe20005800000 */
[----:B------:R-:W-:Y:S01]  /*9090*/  IMAD R10, R10, 0x80, R184 ;  /* 0x000000800a0a7824 */ /* 0x000fe200078e02b8 */
[----:B------:R-:W-:Y:S01]  /*90a0*/  FSEL R67, R52, -INF , !P5 ;  /* 0xff80000034437808 */ /* 0x000fe20006800000 */
[----:B------:R-:W-:Y:S01]  /*90b0*/  HMMA.16816.F32 R116, R108, R30, R116 ;  /* 0x0000001e6c74723c */ /* 0x000fe20000001874 */
[-C--:B------:R-:W-:Y:S01]  /*90c0*/  ISETP.GE.AND P3, PT, R100, R159.reuse, PT ;  /* 0x0000009f6400720c */ /* 0x080fe20003f66270 */
[----:B------:R-:W-:Y:S01]  /*90d0*/  VIADD R90, R10, 0x60 ;  /* 0x000000600a5a7836 */ /* 0x000fe20000000000 */
[-C--:B------:R-:W-:Y:S01]  /*90e0*/  ISETP.GE.AND P5, PT, R100, R158.reuse, PT ;  /* 0x0000009e6400720c */ /* 0x080fe20003fa6270 */
[C---:B------:R-:W-:Y:S01]  /*90f0*/  VIADD R91, R10.reuse, 0x59 ;  /* 0x000000590a5b7836 */ /* 0x040fe20000000000 */
[----:B------:R-:W-:Y:S01]  /*9100*/  FSEL R141, R69, -INF , !P4 ;  /* 0xff800000458d7808 */ /* 0x000fe20006000000 */
[C---:B------:R-:W-:Y:S01]  /*9110*/  VIADD R79, R10.reuse, 0x69 ;  /* 0x000000690a4f7836 */ /* 0x040fe20000000000 */
[----:B------:R-:W-:Y:S01]  /*9120*/  FSEL R149, R71, -INF , !P2 ;  /* 0xff80000047957808 */ /* 0x000fe20005000000 */
[C---:B------:R-:W-:Y:S01]  /*9130*/  VIADD R84, R10.reuse, 0x68 ;  /* 0x000000680a547836 */ /* 0x040fe20000000000 */
[----:B------:R-:W-:Y:S01]  /*9140*/  FSEL R66, R13, -INF , !P3 ;  /* 0xff8000000d427808 */ /* 0x000fe20005800000 */
[C---:B------:R-:W-:Y:S01]  /*9150*/  VIADD R13, R10.reuse, 0x58 ;  /* 0x000000580a0d7836 */ /* 0x040fe20000000000 */
[----:B------:R-:W-:Y:S01]  /*9160*/  FSEL R52, R15, -INF , !P5 ;  /* 0xff8000000f347808 */ /* 0x000fe20006800000 */
[----:B------:R-:W-:Y:S01]  /*9170*/  VIADD R74, R10, 0x71 ;  /* 0x000000710a4a7836 */ /* 0x000fe20000000000 */
[----:B------:R-:W-:Y:S01]  /*9180*/  FSEL R94, R14, -INF , !P0 ;  /* 0xff8000000e5e7808 */ /* 0x000fe20004000000 */
[----:B------:R-:W-:Y:S01]  /*9190*/  VIADD R14, R10, 0x51 ;  /* 0x000000510a0e7836 */ /* 0x000fe20000000000 */
[----:B------:R-:W-:Y:S01]  /*91a0*/  ISETP.GE.AND P4, PT, R12, R159, PT ;  /* 0x0000009f0c00720c */ /* 0x000fe20003f86270 */
[----:B------:R-:W-:Y:S01]  /*91b0*/  FFMA.FTZ R9, R8, UR5, R9 ;  /* 0x0000000508097c23 */ /* 0x000fe20008010009 */
[----:B------:R-:W-:Y:S01]  /*91c0*/  ISETP.GE.AND P2, PT, R12, R158, PT ;  /* 0x0000009e0c00720c */ /* 0x000fe20003f46270 */
[----:B------:R-:W-:Y:S01]  /*91d0*/  VIADD R86, R10, 0x61 ;  /* 0x000000610a567836 */ /* 0x000fe20000000000 */
[----:B------:R-:W-:Y:S01]  /*91e0*/  ISETP.GE.AND P3, PT, R12, R157, PT ;  /* 0x0000009d0c00720c */ /* 0x000fe20003f66270 */
[----:B------:R-:W-:Y:S01]  /*91f0*/  VIADD R71, R10, 0x78 ;  /* 0x000000780a477836 */ /* 0x000fe20000000000 */
[----:B------:R-:W-:Y:S01]  /*9200*/  ISETP.GE.AND P5, PT, R12, R156, PT ;  /* 0x0000009c0c00720c */ /* 0x000fe20003fa6270 */
[C---:B------:R-:W-:Y:S01]  /*9210*/  VIADD R77, R10.reuse, 0x70 ;  /* 0x000000700a4d7836 */ /* 0x040fe20000000000 */
[----:B------:R-:W-:Y:S01]  /*9220*/  I2FP.F32.S32 R12, R12 ;  /* 0x0000000c000c7245 */ /* 0x000fe20000201400 */
[----:B------:R-:W-:Y:S01]  /*9230*/  VIADD R70, R10, 0x79 ;  /* 0x000000790a467836 */ /* 0x000fe20000000000 */
[----:B------:R-:W-:-:S02]  /*9240*/  I2FP.F32.S32 R93, R14 ;  /* 0x0000000e005d7245 */ /* 0x000fc40000201400 */
[----:B------:R-:W-:Y:S01]  /*9250*/  I2FP.F32.S32 R87, R13 ;  /* 0x0000000d00577245 */ /* 0x000fe20000201400 */
[C---:B------:R-:W-:Y:S01]  /*9260*/  FFMA.FTZ R62, R12.reuse, UR5, R62 ;  /* 0x000000050c3e7c23 */ /* 0x040fe2000801003e */
[----:B------:R-:W-:Y:S01]  /*9270*/  I2FP.F32.S32 R83, R90 ;  /* 0x0000005a00537245 */ /* 0x000fe20000201400 */
[----:B------:R-:W-:Y:S01]  /*9280*/  FFMA.FTZ R61, R93, UR5, R61 ;  /* 0x000000055d3d7c23 */ /* 0x000fe2000801003d */
[C---:B------:R-:W-:Y:S01]  /*9290*/  FFMA.FTZ R58, R12.reuse, UR5, R58 ;  /* 0x000000050c3a7c23 */ /* 0x040fe2000801003a */
[----:B------:R-:W-:Y:S01]  /*92a0*/  I2FP.F32.S32 R89, R91 ;  /* 0x0000005b00597245 */ /* 0x000fe20000201400 */
[----:B------:R-:W-:Y:S01]  /*92b0*/  FFMA.FTZ R60, R12, UR5, R60 ;  /* 0x000000050c3c7c23 */ /* 0x000fe2000801003c */
[----:B------:R-:W-:Y:S01]  /*92c0*/  FSEL R109, R62, -INF , !P2 ;  /* 0xff8000003e6d7808 */ /* 0x000fe20005000000 */
[----:B------:R-:W-:Y:S01]  /*92d0*/  FFMA.FTZ R148, R12, UR5, R56 ;  /* 0x000000050c947c23 */ /* 0x000fe20008010038 */
[----:B------:R-:W-:Y:S01]  /*92e0*/  ISETP.GE.AND P2, PT, R14, R159, PT ;  /* 0x0000009f0e00720c */ /* 0x000fe20003f46270 */
[----:B------:R-:W-:Y:S01]  /*92f0*/  FFMA.FTZ R62, R87, UR5, R44 ;  /* 0x00000005573e7c23 */ /* 0x000fe2000801002c */
[----:B------:R-:W-:Y:S01]  /*9300*/  I2FP.F32.S32 R12, R10 ;  /* 0x0000000a000c7245 */ /* 0x000fe20000201400 */
[----:B------:R-:W-:Y:S01]  /*9310*/  FFMA.FTZ R32, R83, UR5, R32 ;  /* 0x0000000553207c23 */ /* 0x000fe20008010020 */
[----:B------:R-:W-:Y:S01]  /*9320*/  FSEL R44, R61, -INF , !P2 ;  /* 0xff8000003d2c7808 */ /* 0x000fe20005000000 */
[----:B------:R-:W-:Y:S01]  /*9330*/  FFMA.FTZ R45, R89, UR5, R45 ;  /* 0x00000005592d7c23 */ /* 0x000fe2000801002d */
[----:B------:R-:W-:Y:S01]  /*9340*/  I2FP.F32.S32 R78, R79 ;  /* 0x0000004f004e7245 */ /* 0x000fe20000201400 */
[----:B------:R-:W-:Y:S01]  /*9350*/  FFMA.FTZ R8, R12, UR5, R54 ;  /* 0x000000050c087c23 */ /* 0x000fe20008010036 */
[----:B------:R-:W-:Y:S01]  /*9360*/  FSEL R146, R58, -INF , !P5 ;  /* 0xff8000003a927808 */ /* 0x000fe20006800000 */
[----:B------:R-:W-:Y:S01]  /*9370*/  FFMA.FTZ R34, R83, UR5, R34 ;  /* 0x0000000553227c23 */ /* 0x000fe20008010022 */
[-C--:B------:R-:W-:Y:S01]  /*9380*/  ISETP.GE.AND P2, PT, R90, R159.reuse, PT ;  /* 0x0000009f5a00720c */ /* 0x080fe20003f46270 */
[----:B------:R-:W-:Y:S01]  /*9390*/  FFMA.FTZ R41, R78, UR5, R41 ;  /* 0x000000054e297c23 */ /* 0x000fe20008010029 */
[----:B------:R-:W-:Y:S01]  /*93a0*/  I2FP.F32.S32 R82, R84 ;  /* 0x0000005400527245 */ /* 0x000fe20000201400 */
[C---:B------:R-:W-:Y:S01]  /*93b0*/  FFMA.FTZ R48, R12.reuse, UR5, R48 ;  /* 0x000000050c307c23 */ /* 0x040fe20008010030 */
[----:B------:R-:W-:Y:S01]  /*93c0*/  ISETP.GE.AND P5, PT, R91, R159, PT ;  /* 0x0000009f5b00720c */ /* 0x000fe20003fa6270 */
[----:B------:R-:W-:Y:S01]  /*93d0*/  FFMA.FTZ R50, R12, UR5, R50 ;  /* 0x000000050c327c23 */ /* 0x000fe20008010032 */
[----:B------:R-:W-:Y:S01]  /*93e0*/  FSEL R65, R65, -INF , !P6 ;  /* 0xff80000041417808 */ /* 0x000fe20007000000 */
[----:B------:R-:W-:Y:S01]  /*93f0*/  FFMA.FTZ R40, R82, UR5, R40 ;  /* 0x0000000552287c23 */ /* 0x000fe20008010028 */
[----:B------:R-:W-:Y:S01]  /*9400*/  ISETP.GE.AND P6, PT, R100, R157, PT ;  /* 0x0000009d6400720c */ /* 0x000fe20003fc6270 */
[----:B------:R-:W-:Y:S01]  /*9410*/  FFMA.FTZ R15, R82, UR5, R42 ;  /* 0x00000005520f7c23 */ /* 0x000fe2000801002a */
[----:B------:R-:W-:Y:S01]  /*9420*/  ISETP.GE.AND P0, PT, R100, R156, PT ;  /* 0x0000009c6400720c */ /* 0x000fe20003f06270 */
[----:B------:R-:W-:Y:S01]  /*9430*/  FFMA.FTZ R121, R89, UR5, R121 ;  /* 0x0000000559797c23 */ /* 0x000fe20008010079 */
[----:B------:R-:W-:Y:S01]  /*9440*/  FSEL R56, R60, -INF , !P4 ;  /* 0xff8000003c387808 */ /* 0x000fe20006000000 */
[C---:B------:R-:W-:Y:S01]  /*9450*/  FFMA.FTZ R57, R93.reuse, UR5, R57 ;  /* 0x000000055d397c23 */ /* 0x040fe20008010039 */
[----:B------:R-:W-:Y:S01]  /*9460*/  I2FP.F32.S32 R100, R100 ;  /* 0x0000006400647245 */ /* 0x000fe20000201400 */
[----:B------:R-:W-:Y:S01]  /*9470*/  FFMA.FTZ R59, R93, UR5, R59 ;  /* 0x000000055d3b7c23 */ /* 0x000fe2000801003b */
[----:B------:R-:W-:Y:S01]  /*9480*/  FSEL R60, R32, -INF , !P2 ;  /* 0xff800000203c7808 */ /* 0x000fe20005000000 */
[----:B------:R-:W-:Y:S01]  /*9490*/  FFMA.FTZ R120, R87, UR5, R120 ;  /* 0x0000000557787c23 */ /* 0x000fe20008010078 */
[----:B------:R-:W-:Y:S01]  /*94a0*/  FSEL R61, R45, -INF , !P5 ;  /* 0xff8000002d3d7808 */ /* 0x000fe20006800000 */
[----:B------:R-:W-:Y:S01]  /*94b0*/  FFMA.FTZ R11, R100, UR5, R11 ;  /* 0x00000005640b7c23 */ /* 0x000fe2000801000b */
[-C--:B------:R-:W-:Y:S01]  /*94c0*/  ISETP.GE.AND P2, PT, R79, R159.reuse, PT ;  /* 0x0000009f4f00720c */ /* 0x080fe20003f46270 */
[----:B------:R-:W-:Y:S01]  /*94d0*/  FFMA.FTZ R122, R87, UR5, R122 ;  /* 0x00000005577a7c23 */ /* 0x000fe2000801007a */
[----:B------:R-:W-:Y:S01]  /*94e0*/  I2FP.F32.S32 R54, R74 ;  /* 0x0000004a00367245 */ /* 0x000fe20000201400 */
[----:B------:R-:W-:Y:S01]  /*94f0*/  FFMA.FTZ R123, R89, UR5, R123 ;  /* 0x00000005597b7c23 */ /* 0x000fe2000801007b */
[----:B------:R-:W-:-:S02]  /*9500*/  ISETP.GE.AND P5, PT, R84, R159, PT ;  /* 0x0000009f5400720c */ /* 0x000fc40003fa6270 */
[----:B------:R-:W-:Y:S01]  /*9510*/  FSEL R168, R9, -INF , !P6 ;  /* 0xff80000009a87808 */ /* 0x000fe20007000000 */
        /* <DEDUP_REMOVED lines=9> */
[----:B------:R-:W-:Y:S01]  /*95b0*/  FSEL R68, R40, -INF , !P5 ;  /* 0xff80000028447808 */ /* 0x000fe20006800000 */
[----:B------:R-:W-:Y:S01]  /*95c0*/  FFMA.FTZ R40, R89, UR5, R47 ;  /* 0x0000000559287c23 */ /* 0x000fe2000801002f */
[----:B------:R-:W-:Y:S01]  /*95d0*/  ISETP.GE.AND P6, PT, R10, R158, PT ;  /* 0x0000009e0a00720c */ /* 0x000fe20003fc6270 */
[----:B------:R-:W-:Y:S01]  /*95e0*/  FFMA.FTZ R35, R85, UR5, R35 ;  /* 0x0000000555237c23 */ /* 0x000fe20008010023 */
[----:B------:R-:W-:-:S02]  /*95f0*/  ISETP.GE.AND P5, PT, R74, R159, PT ;  /* 0x0000009f4a00720c */ /* 0x000fc40003fa6270 */
[----:B------:R-:W-:Y:S02]  /*9600*/  I2FP.F32.S32 R63, R71 ;  /* 0x00000047003f7245 */ /* 0x000fe40000201400 */
[----:B------:R-:W-:Y:S02]  /*9610*/  FSEL R160, R11, -INF , !P0 ;  /* 0xff8000000ba07808 */ /* 0x000fe40004000000 */
[----:B------:R-:W-:Y:S01]  /*9620*/  FSEL R62, R62, -INF , !P3 ;  /* 0xff8000003e3e7808 */ /* 0x000fe20005800000 */
[C---:B------:R-:W-:Y:S01]  /*9630*/  FFMA.FTZ R116, R63.reuse, UR5, R116 ;  /* 0x000000053f747c23 */ /* 0x040fe20008010074 */
[C---:B------:R-:W-:Y:S01]  /*9640*/  ISETP.GE.AND P0, PT, R10.reuse, R157, PT ;  /* 0x0000009d0a00720c */ /* 0x040fe20003f06270 */
[----:B------:R-:W-:Y:S01]  /*9650*/  FFMA.FTZ R100, R63, UR5, R118 ;  /* 0x000000053f647c23 */ /* 0x000fe20008010076 */
[----:B------:R-:W-:Y:S02]  /*9660*/  ISETP.GE.AND P4, PT, R10, R156, PT ;  /* 0x0000009c0a00720c */ /* 0x000fe40003f86270 */
[----:B------:R-:W-:-:S02]  /*9670*/  ISETP.GE.AND P3, PT, R86, R159, PT ;  /* 0x0000009f5600720c */ /* 0x000fc40003f66270 */
[----:B------:R-:W-:Y:S02]  /*9680*/  FSEL R46, R9, -INF , !P5 ;  /* 0xff800000092e7808 */ /* 0x000fe40006800000 */
[----:B------:R-:W-:Y:S02]  /*9690*/  FSEL R42, R8, -INF , !P6 ;  /* 0xff800000082a7808 */ /* 0x000fe40007000000 */
[C---:B------:R-:W-:Y:S01]  /*96a0*/  HMMA.16816.F32 R8, R112.reuse, R20, RZ ;  /* 0x000000147008723c */ /* 0x040fe200000018ff */
[----:B------:R-:W-:Y:S02]  /*96b0*/  ISETP.GE.AND P2, PT, R71, R159, PT ;  /* 0x0000009f4700720c */ /* 0x000fe40003f46270 */
[----:B------:R-:W-:Y:S01]  /*96c0*/  FSEL R69, R33, -INF , !P3 ;  /* 0xff80000021457808 */ /* 0x000fe20005800000 */
[----:B------:R-:W-:Y:S01]  /*96d0*/  FFMA.FTZ R33, R78, UR5, R43 ;  /* 0x000000054e217c23 */ /* 0x000fe2000801002b */
[----:B------:R-:W-:Y:S01]  /*96e0*/  I2FP.F32.S32 R75, R77 ;  /* 0x0000004d004b7245 */ /* 0x000fe20000201400 */
[----:B------:R-:W-:Y:S01]  /*96f0*/  HMMA.16816.F32 R20, R112, R22, RZ ;  /* 0x000000167014723c */ /* 0x000fe200000018ff */
[----:B------:R-:W-:-:S02]  /*9700*/  FSEL R43, R116, -INF , !P2 ;  /* 0xff800000742b7808 */ /* 0x000fc40005000000 */
[-C--:B------:R-:W-:Y:S01]  /*9710*/  ISETP.GE.AND P5, PT, R14, R158.reuse, PT ;  /* 0x0000009e0e00720c */ /* 0x080fe20003fa6270 */
[----:B------:R-:W-:Y:S01]  /*9720*/  FFMA.FTZ R36, R75, UR5, R36 ;  /* 0x000000054b247c23 */ /* 0x000fe20008010024 */
[-C--:B------:R-:W-:Y:S01]  /*9730*/  ISETP.GE.AND P2, PT, R13, R158.reuse, PT ;  /* 0x0000009e0d00720c */ /* 0x080fe20003f46270 */
[----:B------:R-:W-:Y:S01]  /*9740*/  FFMA.FTZ R32, R75, UR5, R38 ;  /* 0x000000054b207c23 */ /* 0x000fe20008010026 */
[----:B------:R-:W-:Y:S02]  /*9750*/  ISETP.GE.AND P3, PT, R77, R159, PT ;  /* 0x0000009f4d00720c */ /* 0x000fe40003f66270 */
[----:B------:R-:W-:Y:S02]  /*9760*/  ISETP.GE.AND P6, PT, R91, R158, PT ;  /* 0x0000009e5b00720c */ /* 0x000fe40003fc6270 */
[----:B------:R-:W-:Y:S02]  /*9770*/  FSEL R41, R41, -INF , !P5 ;  /* 0xff80000029297808 */ /* 0x000fe40006800000 */
[----:B------:R-:W-:-:S02]  /*9780*/  FSEL R37, R37, -INF , !P2 ;  /* 0xff80000025257808 */ /* 0x000fc40005000000 */
[-C--:B------:R-:W-:Y:S02]  /*9790*/  ISETP.GE.AND P5, PT, R90, R158.reuse, PT ;  /* 0x0000009e5a00720c */ /* 0x080fe40003fa6270 */
[-C--:B------:R-:W-:Y:S01]  /*97a0*/  ISETP.GE.AND P2, PT, R86, R158.reuse, PT ;  /* 0x0000009e5600720c */ /* 0x080fe20003f46270 */
[C---:B------:R-:W-:Y:S01]  /*97b0*/  HMMA.16816.F32 R8, R104.reuse, R24, R8 ;  /* 0x000000186808723c */ /* 0x040fe20000001808 */
[----:B------:R-:W-:Y:S02]  /*97c0*/  FSEL R45, R36, -INF , !P3 ;  /* 0xff800000242d7808 */ /* 0x000fe40005800000 */
[----:B------:R-:W-:Y:S02]  /*97d0*/  FSEL R40, R40, -INF , !P6 ;  /* 0xff80000028287808 */ /* 0x000fe40007000000 */
[----:B------:R-:W-:Y:S01]  /*97e0*/  ISETP.GE.AND P6, PT, R84, R158, PT ;  /* 0x0000009e5400720c */ /* 0x000fe20003fc6270 */
[----:B------:R-:W-:Y:S01]  /*97f0*/  HMMA.16816.F32 R20, R104, R26, R20 ;  /* 0x0000001a6814723c */ /* 0x000fe20000001814 */
[----:B------:R-:W-:-:S02]  /*9800*/  FSEL R36, R34, -INF , !P5 ;  /* 0xff80000022247808 */ /* 0x000fc40006800000 */
[----:B------:R-:W-:Y:S02]  /*9810*/  FSEL R35, R35, -INF , !P2 ;  /* 0xff80000023237808 */ /* 0x000fe40005000000 */
[----:B------:R-:W-:Y:S02]  /*9820*/  I2FP.F32.S32 R38, R70 ;  /* 0x0000004600267245 */ /* 0x000fe40000201400 */
[-C--:B------:R-:W-:Y:S02]  /*9830*/  ISETP.GE.AND P5, PT, R79, R158.reuse, PT ;  /* 0x0000009e4f00720c */ /* 0x080fe40003fa6270 */
[----:B------:R-:W-:Y:S01]  /*9840*/  ISETP.GE.AND P2, PT, R77, R158, PT ;  /* 0x0000009e4d00720c */ /* 0x000fe20003f46270 */
[C---:B------:R-:W-:Y:S01]  /*9850*/  FFMA.FTZ R99, R38.reuse, UR5, R119 ;  /* 0x0000000526637c23 */ /* 0x040fe20008010077 */
[----:B------:R-:W-:Y:S01]  /*9860*/  FSEL R34, R15, -INF , !P6 ;  /* 0xff8000000f227808 */ /* 0x000fe20007000000 */
[----:B------:R-:W-:Y:S01]  /*9870*/  FFMA.FTZ R15, R38, UR5, R117 ;  /* 0x00000005260f7c23 */ /* 0x000fe20008010075 */
[----:B------:R-:W-:-:S02]  /*9880*/  FSEL R33, R33, -INF , !P5 ;  /* 0xff80000021217808 */ /* 0x000fc40006800000 */
[----:B------:R-:W-:Y:S02]  /*9890*/  FSEL R32, R32, -INF , !P2 ;  /* 0xff80000020207808 */ /* 0x000fe40005000000 */
[----:B------:R-:W-:Y:S01]  /*98a0*/  ISETP.GE.AND P3, PT, R70, R159, PT ;  /* 0x0000009f4600720c */ /* 0x000fe20003f66270 */
[C---:B------:R-:W-:Y:S01]  /*98b0*/  FFMA.FTZ R8, R83.reuse, UR5, R8 ;  /* 0x0000000553087c23 */ /* 0x040fe20008010008 */
[-C--:B------:R-:W-:Y:S01]  /*98c0*/  ISETP.GE.AND P6, PT, R74, R158.reuse, PT ;  /* 0x0000009e4a00720c */ /* 0x080fe20003fc6270 */
[----:B------:R-:W-:Y:S01]  /*98d0*/  FFMA.FTZ R10, R83, UR5, R10 ;  /* 0x00000005530a7c23 */ /* 0x000fe2000801000a */
[-C--:B------:R-:W-:Y:S01]  /*98e0*/  ISETP.GE.AND P5, PT, R71, R158.reuse, PT ;  /* 0x0000009e4700720c */ /* 0x080fe20003fa6270 */
[----:B------:R-:W-:Y:S01]  /*98f0*/  FFMA.FTZ R9, R85, UR5, R9 ;  /* 0x0000000555097c23 */ /* 0x000fe20008010009 */
[----:B------:R-:W-:Y:S01]  /*9900*/  ISETP.GE.AND P2, PT, R70, R158, PT ;  /* 0x0000009e4600720c */ /* 0x000fe20003f46270 */
[----:B------:R-:W-:Y:S01]  /*9910*/  FFMA.FTZ R20, R82, UR5, R20 ;  /* 0x0000000552147c23 */ /* 0x000fe20008010014 */
[----:B------:R-:W-:Y:S01]  /*9920*/  FSEL R117, R39, -INF , !P6 ;  /* 0xff80000027757808 */ /* 0x000fe20007000000 */
[----:B------:R-:W-:Y:S01]  /*9930*/  FFMA.FTZ R11, R85, UR5, R11 ;  /* 0x00000005550b7c23 */ /* 0x000fe2000801000b */
[----:B------:R-:W-:Y:S01]  /*9940*/  FSEL R100, R100, -INF , !P5 ;  /* 0xff80000064647808 */ /* 0x000fe20006800000 */
[C---:B------:R-:W-:Y:S01]  /*9950*/  FFMA.FTZ R21, R78.reuse, UR5, R21 ;  /* 0x000000054e157c23 */ /* 0x040fe20008010015 */
[----:B------:R-:W-:Y:S01]  /*9960*/  FSEL R24, R15, -INF , !P3 ;  /* 0xff8000000f187808 */ /* 0x000fe20005800000 */
[----:B------:R-:W-:Y:S01]  /*9970*/  FFMA.FTZ R23, R78, UR5, R23 ;  /* 0x000000054e177c23 */ /* 0x000fe20008010017 */
[----:B------:R-:W-:Y:S01]  /*9980*/  FSEL R99, R99, -INF , !P2 ;  /* 0xff80000063637808 */ /* 0x000fe20005000000 */
[----:B------:R-:W-:Y:S01]  /*9990*/  FFMA.FTZ R22, R82, UR5, R22 ;  /* 0x0000000552167c23 */ /* 0x000fe20008010016 */
[----:B------:R-:W-:-:S02]  /*99a0*/  ISETP.GE.AND P6, PT, R14, R157, PT ;  /* 0x0000009d0e00720c */ /* 0x000fc40003fc6270 */
[-C--:B------:R-:W-:Y:S02]  /*99b0*/  ISETP.GE.AND P5, PT, R14, R156.reuse, PT ;  /* 0x0000009c0e00720c */ /* 0x080fe40003fa6270 */
[CC--:B------:R-:W-:Y:S02]  /*99c0*/  ISETP.GE.AND P3, PT, R13.reuse, R157.reuse, PT ;  /* 0x0000009d0d00720c */ /* 0x0c0fe40003f66270 */
[----:B------:R-:W-:Y:S02]  /*99d0*/  ISETP.GE.AND P2, PT, R13, R156, PT ;  /* 0x0000009c0d00720c */ /* 0x000fe40003f46270 */
[C---:B------:R-:W-:Y:S01]  /*99e0*/  HMMA.16816.F32 R12, R112.reuse, R16, RZ ;  /* 0x00000010700c723c */ /* 0x040fe200000018ff */
[----:B------:R-:W-:Y:S02]  /*99f0*/  FSEL R167, R57, -INF , !P6 ;  /* 0xff80000039a77808 */ /* 0x000fe40007000000 */
[----:B------:R-:W-:Y:S02]  /*9a00*/  FSEL R159, R59, -INF , !P5 ;  /* 0xff8000003b9f7808 */ /* 0x000fe40006800000 */
[----:B------:R-:W-:Y:S01]  /*9a10*/  ISETP.GE.AND P6, PT, R90, R157, PT ;  /* 0x0000009d5a00720c */ /* 0x000fe20003fc6270 */
[----:B------:R-:W-:Y:S01]  /*9a20*/  HMMA.16816.F32 R112, R112, R18, RZ ;  /* 0x000000127070723c */ /* 0x000fe200000018ff */
[----:B------:R-:W-:-:S02]  /*9a30*/  FSEL R17, R48, -INF , !P0 ;  /* 0xff80000030117808 */ /* 0x000fc40004000000 */
[-C--:B------:R-:W-:Y:S02]  /*9a40*/  ISETP.GE.AND P0, PT, R91, R157.reuse, PT ;  /* 0x0000009d5b00720c */ /* 0x080fe40003f06270 */
[----:B------:R-:W-:Y:S02]  /*9a50*/  ISETP.GE.AND P5, PT, R90, R156, PT ;  /* 0x0000009c5a00720c */ /* 0x000fe40003fa6270 */
[----:B------:R-:W-:Y:S02]  /*9a60*/  FSEL R161, R121, -INF , !P0 ;  /* 0xff80000079a17808 */ /* 0x000fe40004000000 */
[----:B------:R-:W-:Y:S02]  /*9a70*/  ISETP.GE.AND P0, PT, R84, R157, PT ;  /* 0x0000009d5400720c */ /* 0x000fe40003f06270 */
[----:B------:R-:W-:Y:S02]  /*9a80*/  FSEL R16, R50, -INF , !P4 ;  /* 0xff80000032107808 */ /* 0x000fe40006000000 */
[----:B------:R-:W-:-:S02]  /*9a90*/  FSEL R165, R20, -INF , !P0 ;  /* 0xff80000014a57808 */ /* 0x000fc40004000000 */
[-C--:B------:R-:W-:Y:S02]  /*9aa0*/  ISETP.GE.AND P0, PT, R74, R157.reuse, PT ;  /* 0x0000009d4a00720c */ /* 0x080fe40003f06270 */
[----:B------:R-:W-:Y:S01]  /*9ab0*/  FSEL R166, R120, -INF , !P3 ;  /* 0xff80000078a67808 */ /* 0x000fe20005800000 */
[C---:B------:R-:W-:Y:S01]  /*9ac0*/  HMMA.16816.F32 R12, R104.reuse, R28, R12 ;  /* 0x0000001c680c723c */ /* 0x040fe2000000180c */
[----:B------:R-:W-:Y:S02]  /*9ad0*/  FSEL R158, R122, -INF , !P2 ;  /* 0xff8000007a9e7808 */ /* 0x000fe40005000000 */
[-C--:B------:R-:W-:Y:S02]  /*9ae0*/  ISETP.GE.AND P4, PT, R91, R156.reuse, PT ;  /* 0x0000009c5b00720c */ /* 0x080fe40003f86270 */
[C---:B------:R-:W-:Y:S01]  /*9af0*/  ISETP.GE.AND P3, PT, R86.reuse, R157, PT ;  /* 0x0000009d5600720c */ /* 0x040fe20003f66270 */
[----:B------:R-:W-:Y:S01]  /*9b00*/  HMMA.16816.F32 R112, R104, R30, R112 ;  /* 0x0000001e6870723c */ /* 0x000fe20000001870 */
[----:B------:R-:W-:-:S02]  /*9b10*/  ISETP.GE.AND P2, PT, R86, R156, PT ;  /* 0x0000009c5600720c */ /* 0x000fc40003f46270 */
[----:B------:R-:W-:Y:S02]  /*9b20*/  FSEL R163, R8, -INF , !P6 ;  /* 0xff80000008a37808 */ /* 0x000fe40007000000 */
[----:B------:R-:W-:Y:S02]  /*9b30*/  FSEL R151, R10, -INF , !P5 ;  /* 0xff8000000a977808 */ /* 0x000fe40006800000 */
[C---:B------:R-:W-:Y:S02]  /*9b40*/  ISETP.GE.AND P6, PT, R79.reuse, R157, PT ;  /* 0x0000009d4f00720c */ /* 0x040fe40003fc6270 */
[----:B------:R-:W-:Y:S02]  /*9b50*/  ISETP.GE.AND P5, PT, R79, R156, PT ;  /* 0x0000009c4f00720c */ /* 0x000fe40003fa6270 */
[----:B------:R-:W-:Y:S02]  /*9b60*/  FSEL R154, R123, -INF , !P4 ;  /* 0xff8000007b9a7808 */ /* 0x000fe40006000000 */
[----:B------:R-:W-:-:S02]  /*9b70*/  FSEL R164, R9, -INF , !P3 ;  /* 0xff80000009a47808 */ /* 0x000fc40005800000 */
[----:B------:R-:W-:Y:S02]  /*9b80*/  FSEL R147, R11, -INF , !P2 ;  /* 0xff8000000b937808 */ /* 0x000fe40005000000 */
[-C--:B------:R-:W-:Y:S01]  /*9b90*/  ISETP.GE.AND P4, PT, R84, R156.reuse, PT ;  /* 0x0000009c5400720c */ /* 0x080fe20003f86270 */
[C---:B------:R-:W-:Y:S01]  /*9ba0*/  FFMA.FTZ R13, R54.reuse, UR5, R13 ;  /* 0x00000005360d7c23 */ /* 0x040fe2000801000d */
[C---:B------:R-:W-:Y:S01]  /*9bb0*/  FFMA.FTZ R12, R75.reuse, UR5, R12 ;  /* 0x000000054b0c7c23 */ /* 0x040fe2000801000c */
[----:B------:R-:W-:Y:S01]  /*9bc0*/  FFMA.FTZ R14, R75, UR5, R14 ;  /* 0x000000054b0e7c23 */ /* 0x000fe2000801000e */
[----:B------:R-:W-:Y:S01]  /*9bd0*/  ISETP.GE.AND P3, PT, R77, R157, PT ;  /* 0x0000009d4d00720c */ /* 0x000fe20003f66270 */
[----:B------:R-:W-:Y:S01]  /*9be0*/  FFMA.FTZ R15, R54, UR5, R15 ;  /* 0x00000005360f7c23 */ /* 0x000fe2000801000f */
[----:B------:R-:W-:Y:S01]  /*9bf0*/  FSEL R155, R13, -INF , !P0 ;  /* 0xff8000000d9b7808 */ /* 0x000fe20004000000 */
[C---:B------:R-:W-:Y:S01]  /*9c00*/  FFMA.FTZ R112, R63.reuse, UR5, R112 ;  /* 0x000000053f707c23 */ /* 0x040fe20008010070 */
[----:B------:R-:W-:Y:S01]  /*9c10*/  PLOP3.LUT P0, PT, PT, PT, UP0, 0x80, 0x0 ;  /* 0x000000000000781c */ /* 0x000fe20003f0f008 */
[----:B------:R-:W-:Y:S01]  /*9c20*/  FFMA.FTZ R114, R63, UR5, R114 ;  /* 0x000000053f727c23 */ /* 0x000fe20008010072 */
[----:B------:R-:W-:Y:S01]  /*9c30*/  ISETP.GE.AND P2, PT, R77, R156, PT ;  /* 0x0000009c4d00720c */ /* 0x000fe20003f46270 */
[C---:B------:R-:W-:Y:S01]  /*9c40*/  FFMA.FTZ R113, R38.reuse, UR5, R113 ;  /* 0x0000000526717c23 */ /* 0x040fe20008010071 */
[----:B------:R-:W-:Y:S01]  /*9c50*/  FSEL R162, R21, -INF , !P6 ;  /* 0xff80000015a27808 */ /* 0x000fe20007000000 */
[----:B------:R-:W-:Y:S01]  /*9c60*/  FFMA.FTZ R115, R38, UR5, R115 ;  /* 0x0000000526737c23 */ /* 0x000fe20008010073 */
[----:B------:R-:W-:-:S02]  /*9c70*/  FSEL R139, R23, -INF , !P5 ;  /* 0xff800000178b7808 */ /* 0x000fc40006800000 */
[-C--:B------:R-:W-:Y:S02]  /*9c80*/  ISETP.GE.AND P6, PT, R71, R157.reuse, PT ;  /* 0x0000009d4700720c */ /* 0x080fe40003fc6270 */
[----:B------:R-:W-:Y:S02]  /*9c90*/  ISETP.GE.AND P5, PT, R70, R157, PT ;  /* 0x0000009d4600720c */ /* 0x000fe40003fa6270 */
[----:B------:R-:W-:Y:S02]  /*9ca0*/  FSEL R145, R22, -INF , !P4 ;  /* 0xff80000016917808 */ /* 0x000fe40006000000 */
[----:B------:R-:W-:Y:S02]  /*9cb0*/  FSEL R157, R12, -INF , !P3 ;  /* 0xff8000000c9d7808 */ /* 0x000fe40005800000 */
[----:B------:R-:W-:Y:S02]  /*9cc0*/  FSEL R134, R14, -INF , !P2 ;  /* 0xff8000000e867808 */ /* 0x000fe40005000000 */
[----:B------:R-:W-:-:S02]  /*9cd0*/  ISETP.GE.AND P4, PT, R74, R156, PT ;  /* 0x0000009c4a00720c */ /* 0x000fc40003f86270 */
[-C--:B------:R-:W-:Y:S02]  /*9ce0*/  ISETP.GE.AND P3, PT, R71, R156.reuse, PT ;  /* 0x0000009c4700720c */ /* 0x080fe40003f66270 */
[----:B------:R-:W-:Y:S02]  /*9cf0*/  ISETP.GE.AND P2, PT, R70, R156, PT ;  /* 0x0000009c4600720c */ /* 0x000fe40003f46270 */
[----:B------:R-:W-:Y:S02]  /*9d00*/  FSEL R129, R15, -INF , !P4 ;  /* 0xff8000000f817808 */ /* 0x000fe40006000000 */
[----:B------:R-:W-:Y:S02]  /*9d10*/  FSEL R153, R112, -INF , !P6 ;  /* 0xff80000070997808 */ /* 0x000fe40007000000 */
[----:B------:R-:W-:Y:S02]  /*9d20*/  FSEL R135, R113, -INF , !P5 ;  /* 0xff80000071877808 */ /* 0x000fe40006800000 */
[----:B------:R-:W-:-:S02]  /*9d30*/  FSEL R126, R114, -INF , !P3 ;  /* 0xff800000727e7808 */ /* 0x000fc40005800000 */
[----:B------:R-:W-:Y:S01]  /*9d40*/  FSEL R123, R115, -INF , !P2 ;  /* 0xff800000737b7808 */ /* 0x000fe20005000000 */
[----:B------:R-:W-:Y:S06]  /*9d50*/  @!P0 BRA `(.L_x_152) ;  /* 0x0000000000f08947 */ /* 0x000fec0003800000 */
[----:B------:R-:W-:Y:S01]  /*9d60*/  UIADD3 UR7, UR23, -0x3, URZ ;  /* 0xfffffffd17077890 */ /* 0x000fe2000fffe03f */
[----:B------:R-:W1:Y:S01]  /*9d70*/  @!P1 LDC.64 R12, c[0x0][0x218] ;  /* 0x00008600ff0c9b82 */ /* 0x000e620000000a00 */
[----:B------:R-:W-:Y:S01]  /*9d80*/  IMAD.U32 R19, RZ, RZ, UR10 ;  /* 0x0000000aff137e24 */ /* 0x000fe2000f8e00ff */
[----:B------:R2:W-:Y:S01]  /*9d90*/  @P1 STS [R229+0x2000], RZ ;  /* 0x002000ffe5001388 */ /* 0x0005e20000000800 */
[----:B------:R-:W-:Y:S01]  /*9da0*/  USHF.R.S32.HI UR6, URZ, 0x1f, UR7 ;  /* 0x0000001f3f067899 */ /* 0x000fe20008011407 */
[----:B------:R-:W-:Y:S01]  /*9db0*/  BSSY B0, `(.L_x_153) ;  /* 0x0000035000007945 */ /* 0x000fe20003800000 */
[----:B------:R-:W-:Y:S01]  /*9dc0*/  UIMAD.WIDE.U32 UR26, UR7, UR10, URZ ;  /* 0x0000000a071a72a5 */ /* 0x000fe2000f8e003f */
[----:B------:R2:W-:Y:S01]  /*9dd0*/  @P1 STS [R229+0x2004], RZ ;  /* 0x002004ffe5001388 */ /* 0x0005e20000000800 */
[----:B------:R-:W-:Y:S01]  /*9de0*/  UIMAD UR6, UR6, UR10, URZ ;  /* 0x0000000a060672a4 */ /* 0x000fe2000f8e023f */
[----:B------:R-:W3:Y:S02]  /*9df0*/  @!P1 LDC.64 R10, c[0x0][0x218] ;  /* 0x00008600ff0a9b82 */ /* 0x000ee40000000a00 */
[----:B------:R2:W-:Y:S01]  /*9e00*/  @P1 STS.64 [R229+0x2008], RZ ;  /* 0x002008ffe5001388 */ /* 0x0005e20000000a00 */
[----:B------:R-:W-:Y:S01]  /*9e10*/  UIMAD UR6, UR7, UR11, UR6 ;  /* 0x0000000b070672a4 */ /* 0x000fe2000f8e0206 */
[----:B------:R-:W-:-:S02]  /*9e20*/  IMAD.U32 R20, RZ, RZ, UR26 ;  /* 0x0000001aff147e24 */ /* 0x000fc4000f8e00ff */
[----:B------:R-:W-:Y:S01]  /*9e30*/  IMAD.U32 R15, RZ, RZ, UR26 ;  /* 0x0000001aff0f7e24 */ /* 0x000fe2000f8e00ff */
[----:B------:R-:W-:Y:S01]  /*9e40*/  UIADD3 UR6, UR27, UR6, URZ ;  /* 0x000000061b067290 */ /* 0x000fe2000fffe03f */
[----:B------:R-:W4:Y:S01]  /*9e50*/  @!P1 LDC.64 R8, c[0x0][0x218] ;  /* 0x00008600ff089b82 */ /* 0x000f220000000a00 */
[----:B------:R-:W-:-:S04]  /*9e60*/  LEA R20, P2, R20, R230, 0x7 ;  /* 0x000000e614147211 */ /* 0x000fc800078438ff */
[----:B------:R-:W-:Y:S01]  /*9e70*/  IMAD.U32 R14, RZ, RZ, UR6 ;  /* 0x00000006ff0e7e24 */ /* 0x000fe2000f8e00ff */
[----:B------:R-:W-:Y:S02]  /*9e80*/  @!P1 LEA R19, P3, R19, R20, 0x6 ;  /* 0x0000001413139211 */ /* 0x000fe400078630ff */
[C---:B-1----:R-:W-:Y:S02]  /*9e90*/  @!P1 LEA R12, P4, R20.reuse, R12, 0x1 ;  /* 0x0000000c140c9211 */ /* 0x042fe400078808ff */
[----:B------:R-:W-:Y:S01]  /*9ea0*/  LEA.HI.X R21, R15, R233, R14, 0x7, P2 ;  /* 0x000000e90f157211 */ /* 0x000fe200010f3c0e */
[----:B------:R-:W-:Y:S01]  /*9eb0*/  IMAD.U32 R15, RZ, RZ, UR10 ;  /* 0x0000000aff0f7e24 */ /* 0x000fe2000f8e00ff */
[C---:B------:R-:W-:Y:S01]  /*9ec0*/  @!P1 IADD3 R18, P2, R20.reuse, UR16, RZ ;  /* 0x0000001014129c10 */ /* 0x040fe2000ff5e0ff */
[----:B------:R-:W-:Y:S01]  /*9ed0*/  IMAD.U32 R14, RZ, RZ, UR11 ;  /* 0x0000000bff0e7e24 */ /* 0x000fe2000f8e00ff */
[----:B------:R-:W-:-:S04]  /*9ee0*/  @!P1 LEA.HI.X R13, R20, R13, R21, 0x1, P4 ;  /* 0x0000000d140d9211 */ /* 0x000fc800020f0c15 */
[----:B------:R-:W-:Y:S01]  /*9ef0*/  @!P1 LEA.HI.X R14, R15, R21, R14, 0x6, P3 ;  /* 0x000000150f0e9211 */ /* 0x000fe200018f340e */
[----:B------:R-:W-:Y:S01]  /*9f00*/  @!PT LDS RZ, [RZ] ;  /* 0x00000000fffff984 */ /* 0x000fe20000000800 */
[----:B------:R-:W-:Y:S01]  /*9f10*/  @!PT LDS RZ, [RZ] ;  /* 0x00000000fffff984 */ /* 0x000fe20000000800 */
[----:B------:R-:W-:Y:S01]  /*9f20*/  @!PT LDS RZ, [RZ] ;  /* 0x00000000fffff984 */ /* 0x000fe20000000800 */
[----:B------:R2:W-:Y:S01]  /*9f30*/  @!P1 LDGSTS.E.BYPASS.LTC128B.128 [R229+0x2000], desc[UR20][R12.64] ;  /* 0x020000000ce59fae */ /* 0x0005e2000b901d54 */
[C---:B---3--:R-:W-:Y:S02]  /*9f40*/  @!P1 LEA R22, P3, R18.reuse, R10, 0x1 ;  /* 0x0000000a12169211 */ /* 0x048fe400078608ff */
[----:B------:R-:W-:Y:S01]  /*9f50*/  @!P1 IADD3.X R10, R21, UR15, RZ, P2, !PT ;  /* 0x0000000f150a9c10 */ /* 0x000fe200097fe4ff */
[----:B------:R2:W-:Y:S01]  /*9f60*/  @P1 STS.128 [R229+0x2800], RZ ;  /* 0x002800ffe5001388 */ /* 0x0005e20000000c00 */
        /* <DEDUP_REMOVED lines=14> */
[----:B--2---:R-:W-:Y:S01]  /*a050*/  IMAD.U32 R8, RZ, RZ, UR10 ;  /* 0x0000000aff087e24 */ /* 0x004fe2000f8e00ff */
[----:B------:R-:W-:Y:S01]  /*a060*/  UIMAD UR22, UR11, 0x60, URZ ;  /* 0x000000600b1678a4 */ /* 0x000fe2000f8e023f */
[----:B------:R-:W-:Y:S02]  /*a070*/  ULDC.64 UR6, c[0x0][0x218] ;  /* 0x0000860000067ab9 */ /* 0x000fe40000000a00 */
[----:B------:R-:W-:-:S05]  /*a080*/  IMAD.WIDE.U32 R20, R8, 0x60, R20 ;  /* 0x0000006008147825 */ /* 0x000fca00078e0014 */
[----:B------:R-:W-:Y:S02]  /*a090*/  IADD3 R8, R21, UR22, RZ ;  /* 0x0000001615087c10 */ /* 0x000fe4000fffe0ff */
[----:B------:R-:W-:-:S04]  /*a0a0*/  LEA R10, P1, R20, UR6, 0x1 ;  /* 0x00000006140a7c11 */ /* 0x000fc8000f8208ff */
[----:B------:R-:W-:-:S05]  /*a0b0*/  LEA.HI.X R11, R20, UR7, R8, 0x1, P1 ;  /* 0x00000007140b7c11 */ /* 0x000fca00088f0c08 */
[----:B------:R-:W-:Y:S01]  /*a0c0*/  @!PT LDS RZ, [RZ] ;  /* 0x00000000fffff984 */ /* 0x000fe20000000800 */
[----:B------:R-:W-:Y:S01]  /*a0d0*/  @!PT LDS RZ, [RZ] ;  /* 0x00000000fffff984 */ /* 0x000fe20000000800 */
[----:B------:R-:W-:Y:S01]  /*a0e0*/  @!PT LDS RZ, [RZ] ;  /* 0x00000000fffff984 */ /* 0x000fe20000000800 */
[----:B------:R1:W-:Y:S04]  /*a0f0*/  LDGSTS.E.BYPASS.LTC128B.128 [R229+0x3800], desc[UR20][R10.64] ;  /* 0x038000000ae57fae */ /* 0x0003e8000b901d54 */
.L_x_154:
[----:B------:R-:W-:Y:S05]  /*a100*/  BSYNC B0 ;  /* 0x0000000000007941 */ /* 0x000fea0003800000 */
.L_x_153:
[----:B------:R-:W0:Y:S02]  /*a110*/  LDGDEPBAR ;  /* 0x00000000000079af */ /* 0x000e240000000000 */
.L_x_152:
[----:B--2---:R-:W2:Y:S04]  /*a120*/  LDL.LU R12, [R1] ;  /* 0x00000000010c7983 */ /* 0x004ea80000300800 */
[----:B-1----:R-:W3:Y:S04]  /*a130*/  LDL.LU R11, [R1+0x4] ;  /* 0x00000400010b7983 */ /* 0x002ee80000300800 */
[----:B------:R-:W4:Y:S01]  /*a140*/  LDL.LU R10, [R1+0x8] ;  /* 0x00000800010a7983 */ /* 0x000f220000300800 */
[----:B------:R-:W-:Y:S01]  /*a150*/  FMNMX.FTZ R9, R133, R67, !PT ;  /* 0x0000004385097209 */ /* 0x000fe20007810000 */
[----:B------:R-:W-:Y:S01]  /*a160*/  @UP0 UIADD3 UR6, UR23, -0x3, URZ ;  /* 0xfffffffd17060890 */ /* 0x000fe2000fffe03f */
        /* <DEDUP_REMOVED lines=19> */
[----:B--2---:R-:W-:-:S04]  /*a2a0*/  FMNMX.FTZ R9, R12, R9, !PT ;  /* 0x000000090c097209 */ /* 0x004fc80007810000 */
[----:B---3--:R-:W-:-:S04]  /*a2b0*/  FMNMX.FTZ R9, R11, R9, !PT ;  /* 0x000000090b097209 */ /* 0x008fc80007810000 */
[----:B----4-:R-:W-:-:S04]  /*a2c0*/  FMNMX.FTZ R9, R10, R9, !PT ;  /* 0x000000090a097209 */ /* 0x010fc80007810000 */
        /* <DEDUP_REMOVED lines=28> */
[----:B------:R-:W1:Y:S02]  /*a490*/  SHFL.BFLY PT, R8, R9, 0x2, 0x1f ;  /* 0x0c401f0009087f89 */ /* 0x000e6400000e0000 */
[----:B-1----:R-:W-:-:S05]  /*a4a0*/  FMNMX.FTZ R8, R9, R8, !PT ;  /* 0x0000000809087209 */ /* 0x002fca0007810000 */
[----:B------:R-:W1:Y:S02]  /*a4b0*/  SHFL.BFLY PT, R98, R8, 0x1, 0x1f ;  /* 0x0c201f0008627f89 */ /* 0x000e6400000e0000 */
[----:B-1----:R-:W-:-:S04]  /*a4c0*/  FMNMX.FTZ R98, R8, R98, !PT ;  /* 0x0000006208627209 */ /* 0x002fc80007810000 */
[C---:B------:R-:W-:Y:S01]  /*a4d0*/  FSETP.NEU.FTZ.AND P4, PT, R98.reuse, -INF , PT ;  /* 0xff8000006200780b */ /* 0x040fe20003f9d000 */
[----:B------:R-:W-:-:S05]  /*a4e0*/  FMUL.FTZ R8, R98, UR24 ;  /* 0x0000001862087c20 */ /* 0x000fca0008410000 */
[----:B------:R-:W-:-:S05]  /*a4f0*/  FSEL R8, R8, RZ, P4 ;  /* 0x000000ff08087208 */ /* 0x000fca0002000000 */
[--C-:B------:R-:W-:Y:S01]  /*a500*/  FFMA.FTZ R111, R12, UR24, -R8.reuse ;  /* 0x000000180c6f7c23 */ /* 0x100fe20008010808 */
[----:B------:R-:W-:Y:S01]  /*a510*/  MOV R12, R94 ;  /* 0x0000005e000c7202 */ /* 0x000fe20000000f00 */
        /* <DEDUP_REMOVED lines=33> */
[----:B------:R-:W-:-:S02]  /*a730*/  MOV R11, R109 ;  /* 0x0000006d000b7202 */ /* 0x000fc40000000f00 */
[----:B------:R-:W-:Y:S02]  /*a740*/  FMNMX.FTZ R8, R102, R8, !PT ;  /* 0x0000000866087209 */ /* 0x000fe40007810000 */
[----:B------:R-:W-:Y:S02]  /*a750*/  FMNMX.FTZ R119, R12, R119, !PT ;  /* 0x000000770c777209 */ /* 0x000fe40007810000 */
        /* <DEDUP_REMOVED lines=32> */
[----:B------:R-:W-:Y:S01]  /*a960*/  FMNMX.FTZ R10, R7, R16, !PT ;  /* 0x00000010070a7209 */ /* 0x000fe20007810000 */
[----:B------:R-:W3:Y:S01]  /*a970*/  SHFL.BFLY PT, R9, R119, 0x2, 0x1f ;  /* 0x0c401f0077097f89 */ /* 0x000ee200000e0000 */
        /* <DEDUP_REMOVED lines=14> */
[----:B------:R-:W-:Y:S02]  /*aa60*/  FMNMX.FTZ R10, R171, R10, !PT ;  /* 0x0000000aab0a7209 */ /* 0x000fe40007810000 */
[----:B------:R-:W-:Y:S02]  /*aa70*/  FMNMX.FTZ R8, R167, R8, !PT ;  /* 0x00000008a7087209 */ /* 0x000fe40007810000 */
[----:B---3--:R-:W-:-:S02]  /*aa80*/  FMNMX.FTZ R119, R119, R9, !PT ;  /* 0x0000000977777209 */ /* 0x008fc40007810000 */
[----:B------:R-:W-:Y:S01]  /*aa90*/  FMNMX.FTZ R8, R166, R8, !PT ;  /* 0x00000008a6087209 */ /* 0x000fe20007810000 */
[----:B------:R-:W-:Y:S01]  /*aaa0*/  MUFU.EX2 R87, R87 ;  /* 0x0000005700577308 */ /* 0x000fe20000000800 */
[----:B------:R-:W-:Y:S01]  /*aab0*/  FMNMX.FTZ R10, R152, R10, !PT ;  /* 0x0000000a980a7209 */ /* 0x000fe20007810000 */
[----:B------:R-:W3:Y:S01]  /*aac0*/  SHFL.BFLY PT, R9, R119, 0x1, 0x1f ;  /* 0x0c201f0077097f89 */ /* 0x000ee200000e0000 */
        /* <DEDUP_REMOVED lines=16> */
[----:B---3--:R-:W-:Y:S02]  /*abd0*/  FMNMX.FTZ R119, R119, R9, !PT ;  /* 0x0000000977777209 */ /* 0x008fe40007810000 */
[----:B------:R-:W-:Y:S01]  /*abe0*/  FMNMX.FTZ R8, R153, R8, !PT ;  /* 0x0000000899087209 */ /* 0x000fe20007810000 */
[----:B------:R-:W-:Y:S01]  /*abf0*/  MUFU.EX2 R83, R83 ;  /* 0x0000005300537308 */ /* 0x000fe20000000800 */
[----:B------:R-:W-:Y:S01]  /*ac00*/  FMNMX.FTZ R10, R142, R10, !PT ;  /* 0x0000000a8e0a7209 */ /* 0x000fe20007810000 */
[----:B------:R-:W-:Y:S01]  /*ac10*/  FMUL.FTZ R120, R119, UR24 ;  /* 0x0000001877787c20 */ /* 0x000fe20008410000 */
[----:B------:R-:W-:-:S02]  /*ac20*/  FMNMX.FTZ R8, R135, R8, !PT ;  /* 0x0000000887087209 */ /* 0x000fc40007810000 */
[----:B------:R-:W-:Y:S02]  /*ac30*/  FMNMX.FTZ R10, R140, R10, !PT ;  /* 0x0000000a8c0a7209 */ /* 0x000fe40007810000 */
[----:B------:R-:W-:Y:S01]  /*ac40*/  FSETP.NEU.FTZ.AND P3, PT, R119, -INF , PT ;  /* 0xff8000007700780b */ /* 0x000fe20003f7d000 */
[----:B------:R-:W3:Y:S01]  /*ac50*/  SHFL.BFLY PT, R9, R8, 0x2, 0x1f ;  /* 0x0c401f0008097f89 */ /* 0x000ee200000e0000 */
[----:B------:R-:W-:Y:S01]  /*ac60*/  FMNMX.FTZ R10, R128, R10, !PT ;  /* 0x0000000a800a7209 */ /* 0x000fe20007810000 */
[----:B------:R-:W-:Y:S01]  /*ac70*/  MUFU.EX2 R82, R82 ;  /* 0x0000005200527308 */ /* 0x000fe20000000800 */
[----:B------:R-:W-:Y:S02]  /*ac80*/  FSEL R120, R120, RZ, P3 ;  /* 0x000000ff78787208 */ /* 0x000fe40001800000 */
[----:B-1----:R-:W-:Y:S02]  /*ac90*/  F2FP.F16.F32.PACK_AB R20, R111, R112 ;  /* 0x000000706f14723e */ /* 0x002fe400000000ff */
[----:B--2---:R-:W-:Y:S01]  /*aca0*/  F2FP.F16.F32.PACK_AB R22, R95, R110 ;  /* 0x0000006e5f16723e */ /* 0x004fe200000000ff */
        /* <DEDUP_REMOVED lines=13> */
[----:B------:R-:W-:Y:S01]  /*ad80*/  MUFU.EX2 R66, R66 ;  /* 0x0000004200427308 */ /* 0x000fe20000000800 */
[----:B------:R-:W-:Y:S01]  /*ad90*/  LDSM.16.MT88.4 R12, [R237+0x4400] ;  /* 0x00440000ed0c783b */ /* 0x000fe20000004200 */
[--C-:B------:R-:W-:Y:S01]  /*ada0*/  FFMA.FTZ R47, R37, UR24, -R120.reuse ;  /* 0x00000018252f7c23 */ /* 0x100fe20008010878 */
[----:B---3--:R-:W-:Y:S01]  /*adb0*/  FMNMX.FTZ R8, R8, R9, !PT ;  /* 0x0000000908087209 */ /* 0x008fe20007810000 */
[--C-:B------:R-:W-:Y:S01]  /*adc0*/  FFMA.FTZ R45, R36, UR24, -R120.reuse ;  /* 0x00000018242d7c23 */ /* 0x100fe20008010878 */
[----:B------:R-:W-:Y:S01]  /*add0*/  FMNMX.FTZ R9, R160, R10, !PT ;  /* 0x0000000aa0097209 */ /* 0x000fe20007810000 */
[--C-:B------:R-:W-:Y:S01]  /*ade0*/  FFMA.FTZ R65, R227, UR24, -R120.reuse ;  /* 0x00000018e3417c23 */ /* 0x100fe20008010878 */
[--C-:B------:R-:W-:Y:S01]  /*adf0*/  FFMA.FTZ R64, R244, UR24, -R120.reuse ;  /* 0x00000018f4407c23 */ /* 0x100fe20008010878 */
[----:B------:R-:W1:Y:S01]  /*ae00*/  SHFL.BFLY PT, R97, R8, 0x1, 0x1f ;  /* 0x0c201f0008617f89 */ /* 0x000e6200000e0000 */
[----:B------:R-:W-:Y:S01]  /*ae10*/  FMNMX.FTZ R9, R150, R9, !PT ;  /* 0x0000000996097209 */ /* 0x000fe20007810000 */
[----:B------:R-:W-:Y:S01]  /*ae20*/  MUFU.EX2 R109, R109 ;  /* 0x0000006d006d7308 */ /* 0x000fe20000000800 */
[--C-:B------:R-:W-:Y:S01]  /*ae30*/  FFMA.FTZ R63, R246, UR24, -R120.reuse ;  /* 0x00000018f63f7c23 */ /* 0x100fe20008010878 */
[--C-:B------:R-:W-:Y:S01]  /*ae40*/  FFMA.FTZ R62, R248, UR24, -R120.reuse ;  /* 0x00000018f83e7c23 */ /* 0x100fe20008010878 */
[----:B------:R-:W-:Y:S01]  /*ae50*/  FMNMX.FTZ R9, R149, R9, !PT ;  /* 0x0000000995097209 */ /* 0x000fe20007810000 */
[--C-:B------:R-:W-:Y:S01]  /*ae60*/  FFMA.FTZ R44, R35, UR24, -R120.reuse ;  /* 0x00000018232c7c23 */ /* 0x100fe20008010878 */
[--C-:B------:R-:W-:Y:S01]  /*ae70*/  FFMA.FTZ R43, R34, UR24, -R120.reuse ;  /* 0x00000018222b7c23 */ /* 0x100fe20008010878 */
[--C-:B------:R-:W-:Y:S01]  /*ae80*/  FFMA.FTZ R42, R33, UR24, -R120.reuse ;  /* 0x00000018212a7c23 */ /* 0x100fe20008010878 */
[----:B------:R-:W-:Y:S01]  /*ae90*/  FMNMX.FTZ R9, R146, R9, !PT ;  /* 0x0000000992097209 */ /* 0x000fe20007810000 */
[----:B------:R-:W2:Y:S01]  /*aea0*/  MUFU.EX2 R108, R108 ;  /* 0x0000006c006c7308 */ /* 0x000ea20000000800 */
[--C-:B------:R-:W-:Y:S01]  /*aeb0*/  FFMA.FTZ R61, R249, UR24, -R120.reuse ;  /* 0x00000018f93d7c23 */ /* 0x100fe20008010878 */
[--C-:B------:R-:W-:Y:S01]  /*aec0*/  FFMA.FTZ R60, R250, UR24, -R120.reuse ;  /* 0x00000018fa3c7c23 */ /* 0x100fe20008010878 */
[----:B------:R-:W-:Y:S01]  /*aed0*/  FMNMX.FTZ R9, R159, R9, !PT ;  /* 0x000000099f097209 */ /* 0x000fe20007810000 */
[--C-:B------:R-:W-:Y:S01]  /*aee0*/  FFMA.FTZ R59, R252, UR24, -R120.reuse ;  /* 0x00000018fc3b7c23 */ /* 0x100fe20008010878 */
[--C-:B------:R-:W-:Y:S01]  /*aef0*/  FFMA.FTZ R54, R175, UR24, -R120.reuse ;  /* 0x00000018af367c23 */ /* 0x100fe20008010878 */
[--C-:B------:R-:W-:Y:S01]  /*af00*/  FFMA.FTZ R53, R53, UR24, -R120.reuse ;  /* 0x0000001835357c23 */ /* 0x100fe20008010878 */
[----:B------:R-:W-:Y:S01]  /*af10*/  FMNMX.FTZ R9, R158, R9, !PT ;  /* 0x000000099e097209 */ /* 0x000fe20007810000 */
[----:B------:R-:W3:Y:S01]  /*af20*/  MUFU.EX2 R107, R107 ;  /* 0x0000006b006b7308 */ /* 0x000ee20000000800 */
[--C-:B------:R-:W-:Y:S01]  /*af30*/  FFMA.FTZ R52, R52, UR24, -R120.reuse ;  /* 0x0000001834347c23 */ /* 0x100fe20008010878 */
[--C-:B------:R-:W-:Y:S01]  /*af40*/  FFMA.FTZ R51, R251, UR24, -R120.reuse ;  /* 0x00000018fb337c23 */ /* 0x100fe20008010878 */
[----:B------:R-:W-:Y:S01]  /*af50*/  FMNMX.FTZ R9, R154, R9, !PT ;  /* 0x000000099a097209 */ /* 0x000fe20007810000 */
[----:B------:R-:W-:Y:S01]  /*af60*/  FFMA.FTZ R99, R99, UR24, -R120 ;  /* 0x0000001863637c23 */ /* 0x000fe20008010878 */
[----:B-1----:R-:W-:-:S02]  /*af70*/  FMNMX.FTZ R97, R8, R97, !PT ;  /* 0x0000006108617209 */ /* 0x002fc40007810000 */
[----:B------:R-:W-:Y:S01]  /*af80*/  FMNMX.FTZ R8, R151, R9, !PT ;  /* 0x0000000997087209 */ /* 0x000fe20007810000 */
[----:B------:R-:W-:Y:S01]  /*af90*/  MUFU.EX2 R65, R65 ;  /* 0x0000004100417308 */ /* 0x000fe20000000800 */
[C---:B------:R-:W-:Y:S01]  /*afa0*/  FSETP.NEU.FTZ.AND P2, PT, R97.reuse, -INF , PT ;  /* 0xff8000006100780b */ /* 0x040fe20003f5d000 */
[----:B------:R-:W-:Y:S01]  /*afb0*/  FMUL.FTZ R138, R97, UR24 ;  /* 0x00000018618a7c20 */ /* 0x000fe20008410000 */
[----:B------:R-:W-:Y:S02]  /*afc0*/  FMNMX.FTZ R8, R147, R8, !PT ;  /* 0x0000000893087209 */ /* 0x000fe40007810000 */
[----:B------:R-:W-:Y:S02]  /*afd0*/  FSEL R114, R97, RZ, P2 ;  /* 0x000000ff61727208 */ /* 0x000fe40001000000 */
[----:B------:R-:W-:Y:S01]  /*afe0*/  FMNMX.FTZ R8, R145, R8, !PT ;  /* 0x0000000891087209 */ /* 0x000fe20007810000 */
[----:B------:R-:W-:Y:S01]  /*aff0*/  MUFU.EX2 R64, R64 ;  /* 0x0000004000407308 */ /* 0x000fe20000000800 */
[----:B------:R-:W-:Y:S01]  /*b000*/  FSEL R138, R138, RZ, P2 ;  /* 0x000000ff8a8a7208 */ /* 0x000fe20001000000 */
[----:B------:R-:W-:Y:S01]  /*b010*/  FADD.FTZ R114, R5, -R114 ;  /* 0x8000007205727221 */ /* 0x000fe20000010000 */
[----:B------:R-:W-:-:S02]  /*b020*/  FMNMX.FTZ R8, R139, R8, !PT ;  /* 0x000000088b087209 */ /* 0x000fc40007810000 */
[----:B--2---:R-:W-:Y:S01]  /*b030*/  F2FP.F16.F32.PACK_AB R21, R108, R109 ;  /* 0x0000006d6c15723e */ /* 0x004fe200000000ff */
[--C-:B------:R-:W-:Y:S01]  /*b040*/  FFMA.FTZ R104, R124, UR24, -R138.reuse ;  /* 0x000000187c687c23 */ /* 0x100fe2000801088a */
[----:B------:R-:W-:Y:S01]  /*b050*/  FMNMX.FTZ R96, R134, R8, !PT ;  /* 0x0000000886607209 */ /* 0x000fe20007810000 */
[--C-:B------:R-:W-:Y:S01]  /*b060*/  FFMA.FTZ R106, R17, UR24, -R138.reuse ;  /* 0x00000018116a7c23 */ /* 0x100fe2000801088a */
[--C-:B------:R-:W-:Y:S01]  /*b070*/  FFMA.FTZ R29, R4, UR24, -R138.reuse ;  /* 0x00000018041d7c23 */ /* 0x100fe2000801088a */
[--C-:B------:R-:W-:Y:S01]  /*b080*/  FFMA.FTZ R28, R6, UR24, -R138.reuse ;  /* 0x00000018061c7c23 */ /* 0x100fe2000801088a */
[----:B------:R-:W-:Y:S01]  /*b090*/  FMNMX.FTZ R96, R129, R96, !PT ;  /* 0x0000006081607209 */ /* 0x000fe20007810000 */
[--C-:B------:R-:W-:Y:S01]  /*b0a0*/  FFMA.FTZ R105, R102, UR24, -R138.reuse ;  /* 0x0000001866697c23 */ /* 0x100fe2000801088a */
[--C-:B------:R-:W-:Y:S01]  /*b0b0*/  FFMA.FTZ R30, R3, UR24, -R138.reuse ;  /* 0x00000018031e7c23 */ /* 0x100fe2000801088a */
[--C-:B------:R-:W-:Y:S01]  /*b0c0*/  FFMA.FTZ R40, R174, UR24, -R138.reuse ;  /* 0x00000018ae287c23 */ /* 0x100fe2000801088a */
[----:B------:R-:W-:Y:S01]  /*b0d0*/  FMNMX.FTZ R96, R126, R96, !PT ;  /* 0x000000607e607209 */ /* 0x000fe20007810000 */
[----:B------:R-:W-:Y:S01]  /*b0e0*/  FMUL.FTZ R114, R114, UR24 ;  /* 0x0000001872727c20 */ /* 0x000fe20008410000 */
[----:B------:R-:W-:Y:S01]  /*b0f0*/  MUFU.EX2 R106, R106 ;  /* 0x0000006a006a7308 */ /* 0x000fe20000000800 */
[--C-:B------:R-:W-:Y:S01]  /*b100*/  FFMA.FTZ R32, R0, UR24, -R138.reuse ;  /* 0x0000001800207c23 */ /* 0x100fe2000801088a */
[----:B------:R-:W-:Y:S01]  /*b110*/  FMNMX.FTZ R96, R123, R96, !PT ;  /* 0x000000607b607209 */ /* 0x000fe20007810000 */
[--C-:B------:R-:W-:Y:S01]  /*b120*/  FFMA.FTZ R31, R2, UR24, -R138.reuse ;  /* 0x00000018021f7c23 */ /* 0x100fe2000801088a */
[----:B------:R-:W-:Y:S01]  /*b130*/  FSEL R0, R98, RZ, P4 ;  /* 0x000000ff62007208 */ /* 0x000fe20002000000 */
[--C-:B------:R-:W-:Y:S01]  /*b140*/  FFMA.FTZ R39, R185, UR24, -R138.reuse ;  /* 0x00000018b9277c23 */ /* 0x100fe2000801088a */
[----:B------:R-:W-:Y:S01]  /*b150*/  FFMA.FTZ R38, R186, UR24, -R138 ;  /* 0x00000018ba267c23 */ /* 0x000fe2000801088a */
[----:B------:R-:W1:Y:S01]  /*b160*/  SHFL.BFLY PT, R8, R96, 0x2, 0x1f ;  /* 0x0c401f0060087f89 */ /* 0x000e6200000e0000 */
[----:B------:R-:W-:Y:S01]  /*b170*/  MUFU.EX2 R105, R105 ;  /* 0x0000006900697308 */ /* 0x000fe20000000800 */
[----:B------:R-:W-:Y:S01]  /*b180*/  FADD.FTZ R9, R133, -R0 ;  /* 0x8000000085097221 */ /* 0x000fe20000010000 */
[--C-:B------:R-:W-:Y:S01]  /*b190*/  FFMA.FTZ R37, R187, UR24, -R138.reuse ;  /* 0x00000018bb257c23 */ /* 0x100fe2000801088a */
[--C-:B------:R-:W-:Y:S01]  /*b1a0*/  FFMA.FTZ R36, R220, UR24, -R138.reuse ;  /* 0x00000018dc247c23 */ /* 0x100fe2000801088a */
[----:B---3--:R-:W-:Y:S01]  /*b1b0*/  F2FP.F16.F32.PACK_AB R23, R66, R107 ;  /* 0x0000006b4217723e */ /* 0x008fe200000000ff */
[----:B------:R-:W-:Y:S01]  /*b1c0*/  FMUL.FTZ R9, R9, UR24 ;  /* 0x0000001809097c20 */ /* 0x000fe20008410000 */
[--C-:B------:R-:W-:Y:S01]  /*b1d0*/  FFMA.FTZ R35, R221, UR24, -R138.reuse ;  /* 0x00000018dd237c23 */ /* 0x100fe2000801088a */
[--C-:B------:R-:W-:Y:S01]  /*b1e0*/  FFMA.FTZ R34, R222, UR24, -R138.reuse ;  /* 0x00000018de227c23 */ /* 0x100fe2000801088a */
[----:B------:R-:W-:Y:S01]  /*b1f0*/  MUFU.EX2 R104, R104 ;  /* 0x0000006800687308 */ /* 0x000fe20000000800 */
[--C-:B------:R-:W-:Y:S01]  /*b200*/  FFMA.FTZ R33, R224, UR24, -R138.reuse ;  /* 0x00000018e0217c23 */ /* 0x100fe2000801088a */
[--C-:B------:R-:W-:Y:S01]  /*b210*/  FFMA.FTZ R122, R125, UR24, -R138.reuse ;  /* 0x000000187d7a7c23 */ /* 0x100fe2000801088a */
[--C-:B------:R-:W-:Y:S01]  /*b220*/  FFMA.FTZ R125, R168, UR24, -R138.reuse ;  /* 0x00000018a87d7c23 */ /* 0x100fe2000801088a */
[--C-:B------:R-:W-:Y:S01]  /*b230*/  FFMA.FTZ R127, R127, UR24, -R138.reuse ;  /* 0x000000187f7f7c23 */ /* 0x100fe2000801088a */
        /* <DEDUP_REMOVED lines=10> */
[----:B-1----:R-:W-:Y:S01]  /*b2e0*/  FMNMX.FTZ R96, R96, R8, !PT ;  /* 0x0000000860607209 */ /* 0x002fe20007810000 */
[----:B------:R-:W1:Y:S01]  /*b2f0*/  MUFU.EX2 R114, R114 ;  /* 0x0000007200727308 */ /* 0x000e620000000800 */
[--C-:B------:R-:W-:Y:S01]  /*b300*/  FFMA.FTZ R155, R155, UR24, -R138.reuse ;  /* 0x000000189b9b7c23 */ /* 0x100fe2000801088a */
[--C-:B------:R-:W-:Y:S01]  /*b310*/  FFMA.FTZ R153, R153, UR24, -R138.reuse ;  /* 0x0000001899997c23 */ /* 0x100fe2000801088a */
[----:B------:R-:W-:Y:S01]  /*b320*/  FFMA.FTZ R135, R135, UR24, -R138 ;  /* 0x0000001887877c23 */ /* 0x000fe2000801088a */
[----:B------:R-:W3:Y:S01]  /*b330*/  SHFL.BFLY PT, R8, R96, 0x1, 0x1f ;  /* 0x0c201f0060087f89 */ /* 0x000ee200000e0000 */
[----:B------:R-:W-:-:S02]  /*b340*/  MOV R133, R98 ;  /* 0x0000006200857202 */ /* 0x000fc40000000f00 */
[----:B------:R-:W-:Y:S01]  /*b350*/  @P0 MOV R133, R98 ;  /* 0x0000006200850202 */ /* 0x000fe20000000f00 */
[----:B------:R-:W4:Y:S01]  /*b360*/  MUFU.EX2 R116, R9 ;  /* 0x0000000900747308 */ /* 0x000f220000000800 */
[----:B--2---:R-:W-:-:S07]  /*b370*/  F2FP.F16.F32.PACK_AB R10, R40, R104 ;  /* 0x00000068280a723e */ /* 0x004fce00000000ff */
[----:B------:R-:W-:Y:S01]  /*b380*/  MUFU.EX2 R39, R39 ;  /* 0x0000002700277308 */ /* 0x000fe20000000800 */
        /* <DEDUP_REMOVED lines=8> */
[----:B------:R-:W1:Y:S01]  /*b410*/  MUFU.EX2 R38, R38 ;  /* 0x0000002600267308 */ /* 0x000e620000000800 */
[-C--:B----4-:R-:W-:Y:S01]  /*b420*/  FMUL.FTZ R192, R192, R116.reuse ;  /* 0x00000074c0c07220 */ /* 0x090fe20000410000 */
[----:B------:R-:W-:Y:S01]  /*b430*/  FMUL.FTZ R193, R193, R116 ;  /* 0x00000074c1c17220 */ /* 0x000fe20000410000 */
[----:B---3--:R-:W-:Y:S01]  /*b440*/  FMNMX.FTZ R96, R96, R8, !PT ;  /* 0x0000000860607209 */ /* 0x008fe20007810000 */
[-C--:B------:R-:W-:Y:S01]  /*b450*/  FMUL.FTZ R188, R188, R116.reuse ;  /* 0x00000074bcbc7220 */ /* 0x080fe20000410000 */
[----:B------:R-:W-:Y:S01]  /*b460*/  FSEL R8, R119, RZ, P3 ;  /* 0x000000ff77087208 */ /* 0x000fe20001800000 */
[-C--:B------:R-:W-:Y:S01]  /*b470*/  FMUL.FTZ R189, R189, R116.reuse ;  /* 0x00000074bdbd7220 */ /* 0x080fe20000410000 */
[C---:B------:R-:W-:Y:S01]  /*b480*/  FSETP.NEU.FTZ.AND P1, PT, R96.reuse, -INF , PT ;  /* 0xff8000006000780b */ /* 0x040fe20003f3d000 */
[----:B------:R-:W-:Y:S01]  /*b490*/  FMUL.FTZ R124, R96, UR24 ;  /* 0x00000018607c7c20 */ /* 0x000fe20008410000 */
[----:B------:R-:W-:Y:S01]  /*b4a0*/  MUFU.EX2 R37, R37 ;  /* 0x0000002500257308 */ /* 0x000fe20000000800 */
[----:B------:R-:W-:Y:S01]  /*b4b0*/  FADD.FTZ R8, R132, -R8 ;  /* 0x8000000884087221 */ /* 0x000fe20000010000 */
[----:B------:R-:W-:Y:S01]  /*b4c0*/  FSEL R113, R96, RZ, P1 ;  /* 0x000000ff60717208 */ /* 0x000fe20000800000 */
[----:B------:R-:W-:Y:S01]  /*b4d0*/  FMUL.FTZ R200, R200, R116 ;  /* 0x00000074c8c87220 */ /* 0x000fe20000410000 */
[----:B------:R-:W-:Y:S01]  /*b4e0*/  FSEL R124, R124, RZ, P1 ;  /* 0x000000ff7c7c7208 */ /* 0x000fe20000800000 */
[----:B------:R-:W-:Y:S01]  /*b4f0*/  FMUL.FTZ R115, R8, UR24 ;  /* 0x0000001808737c20 */ /* 0x000fe20008410000 */
[----:B------:R-:W-:Y:S01]  /*b500*/  F2FP.F16.F32.PACK_AB R8, R105, R106 ;  /* 0x0000006a6908723e */ /* 0x000fe200000000ff */
[----:B------:R-:W-:Y:S01]  /*b510*/  FADD.FTZ R113, R7, -R113 ;  /* 0x8000007107717221 */ /* 0x000fe20000010000 */
[----:B------:R-:W2:Y:S01]  /*b520*/  MUFU.EX2 R36, R36 ;  /* 0x0000002400247308 */ /* 0x000ea20000000800 */
[--C-:B------:R-:W-:Y:S01]  /*b530*/  FFMA.FTZ R103, R16, UR24, -R124.reuse ;  /* 0x0000001810677c23 */ /* 0x100fe2000801087c */
[----:B------:R-:W-:Y:S01]  /*b540*/  LDSM.16.MT88.4 R4, [R238+0x4000] ;  /* 0x00400000ee04783b */ /* 0x000fe20000004200 */
[--C-:B------:R-:W-:Y:S01]  /*b550*/  FFMA.FTZ R102, R101, UR24, -R124.reuse ;  /* 0x0000001865667c23 */ /* 0x100fe2000801087c */
[--C-:B------:R-:W-:Y:S01]  /*b560*/  FFMA.FTZ R101, R170, UR24, -R124.reuse ;  /* 0x00000018aa657c23 */ /* 0x100fe2000801087c */
[--C-:B------:R-:W-:Y:S01]  /*b570*/  FFMA.FTZ R3, R172, UR24, -R124.reuse ;  /* 0x00000018ac037c23 */ /* 0x100fe2000801087c */
[----:B------:R-:W3:Y:S01]  /*b580*/  LDSM.16.MT88.4 R16, [R237+0x4000] ;  /* 0x00400000ed10783b */ /* 0x000ee20000004200 */
[----:B------:R-:W-:Y:S01]  /*b590*/  FMUL.FTZ R113, R113, UR24 ;  /* 0x0000001871717c20 */ /* 0x000fe20008410000 */
[----:B------:R-:W-:Y:S01]  /*b5a0*/  MUFU.EX2 R103, R103 ;  /* 0x0000006700677308 */ /* 0x000fe20000000800 */
[--C-:B------:R-:W-:Y:S01]  /*b5b0*/  FFMA.FTZ R2, R173, UR24, -R124.reuse ;  /* 0x00000018ad027c23 */ /* 0x100fe2000801087c */
[--C-:B------:R-:W-:Y:S01]  /*b5c0*/  FFMA.FTZ R118, R171, UR24, -R124.reuse ;  /* 0x00000018ab767c23 */ /* 0x100fe2000801087c */
[--C-:B------:R-:W-:Y:S01]  /*b5d0*/  FFMA.FTZ R121, R152, UR24, -R124.reuse ;  /* 0x0000001898797c23 */ /* 0x100fe2000801087c */
[--C-:B------:R-:W-:Y:S01]  /*b5e0*/  FFMA.FTZ R169, R169, UR24, -R124.reuse ;  /* 0x00000018a9a97c23 */ /* 0x100fe2000801087c */
[-C--:B------:R-:W-:Y:S01]  /*b5f0*/  FMUL.FTZ R201, R201, R116.reuse ;  /* 0x00000074c9c97220 */ /* 0x080fe20000410000 */
[-C--:B------:R-:W-:Y:S01]  /*b600*/  FMUL.FTZ R196, R196, R116.reuse ;  /* 0x00000074c4c47220 */ /* 0x080fe20000410000 */
[-C--:B------:R-:W-:Y:S01]  /*b610*/  FMUL.FTZ R197, R197, R116.reuse ;  /* 0x00000074c5c57220 */ /* 0x080fe20000410000 */
[----:B------:R-:W4:Y:S01]  /*b620*/  MUFU.EX2 R102, R102 ;  /* 0x0000006600667308 */ /* 0x000f220000000800 */
[----:B-1----:R-:W-:Y:S01]  /*b630*/  F2FP.F16.F32.PACK_AB R24, R38, R39 ;  /* 0x000000272618723e */ /* 0x002fe200000000ff */
[--C-:B------:R-:W-:Y:S01]  /*b640*/  FFMA.FTZ R130, R130, UR24, -R124.reuse ;  /* 0x0000001882827c23 */ /* 0x100fe2000801087c */
[----:B--2---:R-:W-:Y:S01]  /*b650*/  F2FP.F16.F32.PACK_AB R26, R36, R37 ;  /* 0x00000025241a723e */ /* 0x004fe200000000ff */
        /* <DEDUP_REMOVED lines=11> */
[----:B------:R-:W-:Y:S01]  /*b710*/  FFMA.FTZ R149, R149, UR24, -R124 ;  /* 0x0000001895957c23 */ /* 0x000fe2000801087c */
[----:B------:R-:W1:Y:S01]  /*b720*/  MUFU.EX2 R3, R3 ;  /* 0x0000000300037308 */ /* 0x000e620000000800 */
[----:B----4-:R-:W-:Y:S01]  /*b730*/  F2FP.F16.F32.PACK_AB R9, R102, R103 ;  /* 0x000000676609723e */ /* 0x010fe200000000ff */
[----:B------:R-:W-:Y:S01]  /*b740*/  FFMA.FTZ R112, R180, R116, R112 ;  /* 0x00000074b4707223 */ /* 0x000fe20000010070 */
[----:B------:R-:W-:Y:S01]  /*b750*/  FFMA.FTZ R106, R182, R114, R106 ;  /* 0x00000072b66a7223 */ /* 0x000fe2000001006a */
[----:B------:R-:W-:Y:S01]  /*b760*/  FFMA.FTZ R152, R167, UR24, -R138 ;  /* 0x00000018a7987c23 */ /* 0x000fe2000801088a */
[----:B------:R-:W-:Y:S01]  /*b770*/  FFMA.FTZ R146, R146, UR24, -R124 ;  /* 0x0000001892927c23 */ /* 0x000fe2000801087c */
[----:B------:R-:W-:Y:S01]  /*b780*/  FADD.FTZ R112, R111, R112 ;  /* 0x000000706f707221 */ /* 0x000fe20000010000 */
[----:B------:R-:W-:Y:S01]  /*b790*/  FADD.FTZ R106, R105, R106 ;  /* 0x0000006a696a7221 */ /* 0x000fe20000010000 */
[----:B------:R-:W2:Y:S01]  /*b7a0*/  MUFU.EX2 R113, R113 ;  /* 0x0000007100717308 */ /* 0x000ea20000000800 */
[----:B------:R-:W-:Y:S01]  /*b7b0*/  FFMA.FTZ R159, R159, UR24, -R124 ;  /* 0x000000189f9f7c23 */ /* 0x000fe2000801087c */
[----:B------:R-:W-:Y:S01]  /*b7c0*/  FADD.FTZ R110, R110, R112 ;  /* 0x000000706e6e7221 */ /* 0x000fe20000010000 */
[----:B------:R-:W-:Y:S01]  /*b7d0*/  FADD.FTZ R104, R104, R106 ;  /* 0x0000006a68687221 */ /* 0x000fe20000010000 */
[--C-:B------:R-:W-:Y:S01]  /*b7e0*/  FFMA.FTZ R158, R158, UR24, -R124.reuse ;  /* 0x000000189e9e7c23 */ /* 0x100fe2000801087c */
[----:B------:R-:W-:Y:S01]  /*b7f0*/  FFMA.FTZ R154, R154, UR24, -R124 ;  /* 0x000000189a9a7c23 */ /* 0x000fe2000801087c */
[----:B------:R-:W-:Y:S01]  /*b800*/  FADD.FTZ R110, R95, R110 ;  /* 0x0000006e5f6e7221 */ /* 0x000fe20000010000 */
[----:B------:R-:W-:Y:S01]  /*b810*/  FADD.FTZ R104, R40, R104 ;  /* 0x0000006828687221 */ /* 0x000fe20000010000 */
[----:B------:R-:W4:Y:S01]  /*b820*/  MUFU.EX2 R115, R115 ;  /* 0x0000007300737308 */ /* 0x000f220000000800 */
[----:B-1----:R-:W-:Y:S01]  /*b830*/  F2FP.F16.F32.PACK_AB R11, R3, R101 ;  /* 0x00000065030b723e */ /* 0x002fe200000000ff */
[----:B------:R-:W-:Y:S01]  /*b840*/  FADD.FTZ R110, R94, R110 ;  /* 0x0000006e5e6e7221 */ /* 0x000fe20000010000 */
[----:B------:R-:W-:Y:S01]  /*b850*/  FADD.FTZ R104, R39, R104 ;  /* 0x0000006827687221 */ /* 0x000fe20000010000 */
[--C-:B------:R-:W-:Y:S01]  /*b860*/  FFMA.FTZ R151, R151, UR24, -R124.reuse ;  /* 0x0000001897977c23 */ /* 0x100fe2000801087c */
[----:B------:R-:W-:Y:S01]  /*b870*/  FFMA.FTZ R147, R147, UR24, -R124 ;  /* 0x0000001893937c23 */ /* 0x000fe2000801087c */
[----:B------:R-:W-:Y:S01]  /*b880*/  FADD.FTZ R110, R93, R110 ;  /* 0x0000006e5d6e7221 */ /* 0x000fe20000010000 */
[----:B------:R-:W-:Y:S01]  /*b890*/  FADD.FTZ R104, R38, R104 ;  /* 0x0000006826687221 */ /* 0x000fe20000010000 */
[----:B------:R-:W-:Y:S01]  /*b8a0*/  MUFU.EX2 R2, R2 ;  /* 0x0000000200027308 */ /* 0x000fe20000000800 */
[-C--:B--2---:R-:W-:Y:S01]  /*b8b0*/  FMUL.FTZ R218, R218, R113.reuse ;  /* 0x00000071dada7220 */ /* 0x084fe20000410000 */
[-C--:B------:R-:W-:Y:S01]  /*b8c0*/  FMUL.FTZ R219, R219, R113.reuse ;  /* 0x00000071dbdb7220 */ /* 0x080fe20000410000 */
[-C--:B------:R-:W-:Y:S01]  /*b8d0*/  FMUL.FTZ R214, R214, R113.reuse ;  /* 0x00000071d6d67220 */ /* 0x080fe20000410000 */
[-C--:B------:R-:W-:Y:S01]  /*b8e0*/  FMUL.FTZ R215, R215, R113.reuse ;  /* 0x00000071d7d77220 */ /* 0x080fe20000410000 */
[-C--:B------:R-:W-:Y:S01]  /*b8f0*/  FMUL.FTZ R210, R210, R113.reuse ;  /* 0x00000071d2d27220 */ /* 0x080fe20000410000 */
[-C--:B------:R-:W-:Y:S01]  /*b900*/  FMUL.FTZ R211, R211, R113.reuse ;  /* 0x00000071d3d37220 */ /* 0x080fe20000410000 */
[-C--:B------:R-:W-:Y:S01]  /*b910*/  FMUL.FTZ R206, R206, R113.reuse ;  /* 0x00000071cece7220 */ /* 0x080fe20000410000 */
[----:B------:R-:W-:Y:S01]  /*b920*/  FMUL.FTZ R207, R207, R113 ;  /* 0x00000071cfcf7220 */ /* 0x000fe20000410000 */
[C---:B---3--:R-:W-:Y:S01]  /*b930*/  HMMA.16816.F32 R216, R8.reuse, R16, R216 ;  /* 0x0000001008d8723c */ /* 0x048fe200000018d8 */
[----:B------:R-:W1:Y:S01]  /*b940*/  MUFU.EX2 R0, R169 ;  /* 0x000000a900007308 */ /* 0x000e620000000800 */
[-C--:B----4-:R-:W-:Y:S01]  /*b950*/  FMUL.FTZ R194, R194, R115.reuse ;  /* 0x00000073c2c27220 */ /* 0x090fe20000410000 */
[-C--:B------:R-:W-:Y:S01]  /*b960*/  FMUL.FTZ R195, R195, R115.reuse ;  /* 0x00000073c3c37220 */ /* 0x080fe20000410000 */
[-C--:B------:R-:W-:Y:S01]  /*b970*/  FMUL.FTZ R190, R190, R115.reuse ;  /* 0x00000073bebe7220 */ /* 0x080fe20000410000 */
[-C--:B------:R-:W-:Y:S01]  /*b980*/  FMUL.FTZ R191, R191, R115.reuse ;  /* 0x00000073bfbf7220 */ /* 0x080fe20000410000 */
[C---:B------:R-:W-:Y:S01]  /*b990*/  HMMA.16816.F32 R212, R8.reuse, R18, R212 ;  /* 0x0000001208d4723c */ /* 0x040fe200000018d4 */
[-C--:B------:R-:W-:Y:S01]  /*b9a0*/  FMUL.FTZ R202, R202, R115.reuse ;  /* 0x00000073caca7220 */ /* 0x080fe20000410000 */
[-C--:B------:R-:W-:Y:S01]  /*b9b0*/  FMUL.FTZ R203, R203, R115.reuse ;  /* 0x00000073cbcb7220 */ /* 0x080fe20000410000 */
[----:B------:R-:W-:Y:S01]  /*b9c0*/  MUFU.EX2 R118, R118 ;  /* 0x0000007600767308 */ /* 0x000fe20000000800 */
[-C--:B------:R-:W-:Y:S01]  /*b9d0*/  FMUL.FTZ R198, R198, R115.reuse ;  /* 0x00000073c6c67220 */ /* 0x080fe20000410000 */
[-C--:B------:R-:W-:Y:S01]  /*b9e0*/  FMUL.FTZ R199, R199, R115.reuse ;  /* 0x00000073c7c77220 */ /* 0x080fe20000410000 */
[C---:B------:R-:W-:Y:S01]  /*b9f0*/  HMMA.16816.F32 R208, R8.reuse, R4, R208 ;  /* 0x0000000408d0723c */ /* 0x040fe200000018d0 */
[----:B------:R-:W-:Y:S01]  /*ba00*/  FFMA.FTZ R109, R181, R115, R109 ;  /* 0x00000073b56d7223 */ /* 0x000fe2000001006d */
[----:B------:R-:W-:Y:S01]  /*ba10*/  FFMA.FTZ R103, R183, R113, R103 ;  /* 0x00000071b7677223 */ /* 0x000fe20000010067 */
[----:B------:R-:W-:Y:S01]  /*ba20*/  FADD.FTZ R110, R92, R110 ;  /* 0x0000006e5c6e7221 */ /* 0x000fe20000010000 */
[----:B------:R-:W-:Y:S01]  /*ba30*/  FADD.FTZ R104, R37, R104 ;  /* 0x0000006825687221 */ /* 0x000fe20000010000 */
[----:B------:R-:W2:Y:S01]  /*ba40*/  MUFU.EX2 R121, R121 ;  /* 0x0000007900797308 */ /* 0x000ea20000000800 */
[----:B------:R-:W-:Y:S01]  /*ba50*/  HMMA.16816.F32 R204, R8, R6, R204 ;  /* 0x0000000608cc723c */ /* 0x000fe200000018cc */
[----:B------:R-:W3:Y:S01]  /*ba60*/  LDSM.16.MT88.4 R8, [R238+0x4400] ;  /* 0x00440000ee08783b */ /* 0x000ee20000004200 */
[----:B-1----:R-:W-:Y:S01]  /*ba70*/  F2FP.F16.F32.PACK_AB R25, R0, R2 ;  /* 0x000000020019723e */ /* 0x002fe200000000ff */
[----:B------:R-:W-:Y:S01]  /*ba80*/  FADD.FTZ R109, R108, R109 ;  /* 0x0000006d6c6d7221 */ /* 0x000fe20000010000 */
[----:B------:R-:W-:Y:S01]  /*ba90*/  FADD.FTZ R103, R102, R103 ;  /* 0x0000006766677221 */ /* 0x000fe20000010000 */
[----:B------:R-:W-:Y:S01]  /*baa0*/  FADD.FTZ R110, R91, R110 ;  /* 0x0000006e5b6e7221 */ /* 0x000fe20000010000 */
[C---:B------:R-:W-:Y:S01]  /*bab0*/  HMMA.16816.F32 R192, R20.reuse, R16, R192 ;  /* 0x0000001014c0723c */ /* 0x040fe200000018c0 */
[----:B------:R-:W1:Y:S01]  /*bac0*/  MUFU.EX2 R63, R63 ;  /* 0x0000003f003f7308 */ /* 0x000e620000000800 */
[----:B------:R-:W-:Y:S01]  /*bad0*/  FADD.FTZ R107, R107, R109 ;  /* 0x0000006d6b6b7221 */ /* 0x000fe20000010000 */
[----:B------:R-:W-:Y:S01]  /*bae0*/  FADD.FTZ R103, R101, R103 ;  /* 0x0000006765677221 */ /* 0x000fe20000010000 */
[----:B------:R-:W-:Y:S01]  /*baf0*/  FADD.FTZ R104, R36, R104 ;  /* 0x0000006824687221 */ /* 0x000fe20000010000 */
[----:B------:R-:W-:Y:S01]  /*bb00*/  FADD.FTZ R110, R90, R110 ;  /* 0x0000006e5a6e7221 */ /* 0x000fe20000010000 */
[C---:B------:R-:W-:Y:S01]  /*bb10*/  HMMA.16816.F32 R188, R20.reuse, R18, R188 ;  /* 0x0000001214bc723c */ /* 0x040fe200000018bc */
[----:B------:R-:W4:Y:S01]  /*bb20*/  LDSM.16.MT88.4 R16, [R237+0x4800] ;  /* 0x00480000ed10783b */ /* 0x000f220000004200 */
[----:B------:R-:W-:Y:S01]  /*bb30*/  FADD.FTZ R107, R66, R107 ;  /* 0x0000006b426b7221 */ /* 0x000fe20000010000 */
[----:B------:R-:W5:Y:S01]  /*bb40*/  MUFU.EX2 R62, R62 ;  /* 0x0000003e003e7308 */ /* 0x000f620000000800 */
[----:B--2---:R-:W-:Y:S01]  /*bb50*/  F2FP.F16.F32.PACK_AB R27, R121, R118 ;  /* 0x00000076791b723e */ /* 0x004fe200000000ff */
[----:B------:R-:W-:Y:S01]  /*bb60*/  FADD.FTZ R103, R3, R103 ;  /* 0x0000006703677221 */ /* 0x000fe20000010000 */
[C---:B------:R-:W-:Y:S01]  /*bb70*/  HMMA.16816.F32 R200, R20.reuse, R4, R200 ;  /* 0x0000000414c8723c */ /* 0x040fe200000018c8 */
[----:B------:R-:W-:Y:S01]  /*bb80*/  FADD.FTZ R107, R65, R107 ;  /* 0x0000006b416b7221 */ /* 0x000fe20000010000 */
[----:B------:R-:W-:Y:S01]  /*bb90*/  FADD.FTZ R110, R89, R110 ;  /* 0x0000006e596e7221 */ /* 0x000fe20000010000 */
[----:B------:R-:W-:Y:S01]  /*bba0*/  FADD.FTZ R103, R2, R103 ;  /* 0x0000006702677221 */ /* 0x000fe20000010000 */
[----:B------:R-:W-:Y:S01]  /*bbb0*/  FFMA.FTZ R145, R145, UR24, -R124 ;  /* 0x0000001891917c23 */ /* 0x000fe2000801087c */
[----:B------:R-:W2:Y:S01]  /*bbc0*/  MUFU.EX2 R35, R35 ;  /* 0x0000002300237308 */ /* 0x000ea20000000800 */
[----:B------:R-:W-:Y:S01]  /*bbd0*/  HMMA.16816.F32 R196, R20, R6, R196 ;  /* 0x0000000614c4723c */ /* 0x000fe200000018c4 */
[----:B------:R-:W4:Y:S01]  /*bbe0*/  LDSM.16.MT88.4 R4, [R238+0x4800] ;  /* 0x00480000ee04783b */ /* 0x000f220000004200 */
[----:B------:R-:W-:Y:S01]  /*bbf0*/  FADD.FTZ R107, R64, R107 ;  /* 0x0000006b406b7221 */ /* 0x000fe20000010000 */
[----:B------:R-:W-:Y:S01]  /*bc00*/  FADD.FTZ R103, R0, R103 ;  /* 0x0000006700677221 */ /* 0x000fe20000010000 */
[----:B------:R-:W-:Y:S01]  /*bc10*/  FADD.FTZ R110, R88, R110 ;  /* 0x0000006e586e7221 */ /* 0x000fe20000010000 */
[----:B------:R-:W-:Y:S01]  /*bc20*/  FFMA.FTZ R139, R139, UR24, -R124 ;  /* 0x000000188b8b7c23 */ /* 0x000fe2000801087c */
[C---:B------:R-:W-:Y:S01]  /*bc30*/  HMMA.16816.F32 R216, R24.reuse, R12, R216 ;  /* 0x0000000c18d8723c */ /* 0x040fe200000018d8 */
[----:B------:R-:W3:Y:S01]  /*bc40*/  MUFU.EX2 R34, R34 ;  /* 0x0000002200227308 */ /* 0x000ee20000000800 */
[----:B-1----:R-:W-:Y:S01]  /*bc50*/  FADD.FTZ R107, R63, R107 ;  /* 0x0000006b3f6b7221 */ /* 0x002fe20000010000 */
[----:B------:R-:W-:Y:S01]  /*bc60*/  FADD.FTZ R103, R118, R103 ;  /* 0x0000006776677221 */ /* 0x000fe20000010000 */
[----:B------:R-:W-:Y:S01]  /*bc70*/  FADD.FTZ R110, R87, R110 ;  /* 0x0000006e576e7221 */ /* 0x000fe20000010000 */
[----:B------:R-:W-:Y:S01]  /*bc80*/  FFMA.FTZ R134, R134, UR24, -R124 ;  /* 0x0000001886867c23 */ /* 0x000fe2000801087c */
[C---:B------:R-:W-:Y:S01]  /*bc90*/  HMMA.16816.F32 R212, R24.reuse, R14, R212 ;  /* 0x0000000e18d4723c */ /* 0x040fe200000018d4 */
[----:B-----5:R-:W-:Y:S01]  /*bca0*/  FADD.FTZ R107, R62, R107 ;  /* 0x0000006b3e6b7221 */ /* 0x020fe20000010000 */
[----:B------:R-:W-:Y:S01]  /*bcb0*/  FADD.FTZ R103, R121, R103 ;  /* 0x0000006779677221 */ /* 0x000fe20000010000 */
[----:B------:R-:W1:Y:S01]  /*bcc0*/  MUFU.EX2 R33, R33 ;  /* 0x0000002100217308 */ /* 0x000e620000000800 */
[----:B--2---:R-:W-:Y:S01]  /*bcd0*/  FADD.FTZ R104, R35, R104 ;  /* 0x0000006823687221 */ /* 0x004fe20000010000 */
[----:B------:R-:W-:Y:S01]  /*bce0*/  FADD.FTZ R110, R86, R110 ;  /* 0x0000006e566e7221 */ /* 0x000fe20000010000 */
[C---:B---3--:R-:W-:Y:S01]  /*bcf0*/  HMMA.16816.F32 R208, R24.reuse, R8, R208 ;  /* 0x0000000818d0723c */ /* 0x048fe200000018d0 */
[--C-:B------:R-:W-:Y:S01]  /*bd00*/  FFMA.FTZ R129, R129, UR24, -R124.reuse ;  /* 0x0000001881817c23 */ /* 0x100fe2000801087c */
[----:B------:R-:W-:Y:S01]  /*bd10*/  FFMA.FTZ R126, R126, UR24, -R124 ;  /* 0x000000187e7e7c23 */ /* 0x000fe2000801087c */
[----:B------:R-:W-:Y:S01]  /*bd20*/  FADD.FTZ R110, R85, R110 ;  /* 0x0000006e556e7221 */ /* 0x000fe20000010000 */
[----:B------:R-:W-:Y:S01]  /*bd30*/  FFMA.FTZ R123, R123, UR24, -R124 ;  /* 0x000000187b7b7c23 */ /* 0x000fe2000801087c */
[----:B------:R-:W2:Y:S01]  /*bd40*/  MUFU.EX2 R32, R32 ;  /* 0x0000002000207308 */ /* 0x000ea20000000800 */
[----:B------:R-:W-:Y:S01]  /*bd50*/  HMMA.16816.F32 R204, R24, R10, R204 ;  /* 0x0000000a18cc723c */ /* 0x000fe200000018cc */
[C---:B------:R-:W-:Y:S01]  /*bd60*/  F2FP.F16.F32.PACK_AB R20, R34.reuse, R35 ;  /* 0x000000232214723e */ /* 0x040fe200000000ff */
[----:B------:R-:W-:Y:S01]  /*bd70*/  FADD.FTZ R104, R34, R104 ;  /* 0x0000006822687221 */ /* 0x000fe20000010000 */
[----:B------:R-:W-:Y:S01]  /*bd80*/  FADD.FTZ R110, R84, R110 ;  /* 0x0000006e546e7221 */ /* 0x000fe20000010000 */
[----:B------:R-:W-:-:S02]  /*bd90*/  MOV R132, R119 ;  /* 0x0000007700847202 */ /* 0x000fc40000000f00 */
[----:B------:R-:W-:Y:S01]  /*bda0*/  @P0 MOV R132, R119 ;  /* 0x0000007700840202 */ /* 0x000fe20000000f00 */
[----:B------:R-:W3:Y:S01]  /*bdb0*/  MUFU.EX2 R130, R130 ;  /* 0x0000008200827308 */ /* 0x000ee20000000800 */
[----:B------:R-:W-:Y:S01]  /*bdc0*/  F2FP.F16.F32.PACK_AB R24, R93, R94 ;  /* 0x0000005e5d18723e */ /* 0x000fe200000000ff */
[----:B-1----:R-:W-:Y:S01]  /*bdd0*/  FADD.FTZ R104, R33, R104 ;  /* 0x0000006821687221 */ /* 0x002fe20000010000 */
[----:B------:R-:W-:Y:S01]  /*bde0*/  F2FP.F16.F32.PACK_AB R25, R64, R65 ;  /* 0x000000414019723e */ /* 0x000fe200000000ff */
[----:B------:R-:W-:Y:S01]  /*bdf0*/  FADD.FTZ R110, R83, R110 ;  /* 0x0000006e536e7221 */ /* 0x000fe20000010000 */
[----:B------:R-:W-:Y:S02]  /*be00*/  F2FP.F16.F32.PACK_AB R26, R91, R92 ;  /* 0x0000005c5b1a723e */ /* 0x000fe400000000ff */
[----:B------:R-:W-:Y:S01]  /*be10*/  F2FP.F16.F32.PACK_AB R27, R62, R63 ;  /* 0x0000003f3e1b723e */ /* 0x000fe200000000ff */
[----:B------:R-:W1:Y:S01]  /*be20*/  MUFU.EX2 R131, R131 ;  /* 0x0000008300837308 */ /* 0x000e620000000800 */
[C---:B--2---:R-:W-:Y:S01]  /*be30*/  F2FP.F16.F32.PACK_AB R22, R32.reuse, R33 ;  /* 0x000000212016723e */ /* 0x044fe200000000ff */
[----:B------:R-:W-:Y:S01]  /*be40*/  FADD.FTZ R104, R32, R104 ;  /* 0x0000006820687221 */ /* 0x000fe20000010000 */
[----:B------:R-:W-:-:S03]  /*be50*/  FADD.FTZ R110, R82, R110 ;  /* 0x0000006e526e7221 */ /* 0x000fc60000010000 */
[----:B------:R-:W-:Y:S02]  /*be60*/  HMMA.16816.F32 R192, R24, R12, R192 ;  /* 0x0000000c18c0723c */ /* 0x000fe400000018c0 */
[----:B------:R-:W2:Y:S01]  /*be70*/  MUFU.EX2 R137, R137 ;  /* 0x0000008900897308 */ /* 0x000ea20000000800 */
[----:B---3--:R-:W-:-:S03]  /*be80*/  FADD.FTZ R103, R130, R103 ;  /* 0x0000006782677221 */ /* 0x008fc60000010000 */
[C---:B------:R-:W-:Y:S01]  /*be90*/  HMMA.16816.F32 R188, R24.reuse, R14, R188 ;  /* 0x0000000e18bc723c */ /* 0x040fe200000018bc */
[----:B------:R-:W3:Y:S03]  /*bea0*/  LDSM.16.MT88.4 R12, [R237+0x4c00] ;  /* 0x004c0000ed0c783b */ /* 0x000ee60000004200 */
[----:B------:R-:W5:Y:S01]  /*beb0*/  MUFU.EX2 R136, R136 ;  /* 0x0000008800887308 */ /* 0x000f620000000800 */
[C---:B-1----:R-:W-:Y:S01]  /*bec0*/  F2FP.F16.F32.PACK_AB R21, R131.reuse, R130 ;  /* 0x000000828315723e */ /* 0x042fe200000000ff */
[----:B------:R-:W-:Y:S01]  /*bed0*/  HMMA.16816.F32 R200, R24, R8, R200 ;  /* 0x0000000818c8723c */ /* 0x000fe200000018c8 */
[----:B------:R-:W-:-:S05]  /*bee0*/  FADD.FTZ R103, R131, R103 ;  /* 0x0000006783677221 */ /* 0x000fca0000010000 */
[----:B------:R-:W1:Y:S01]  /*bef0*/  MUFU.EX2 R61, R61 ;  /* 0x0000003d003d7308 */ /* 0x000e620000000800 */
[----:B------:R-:W-:Y:S01]  /*bf00*/  HMMA.16816.F32 R196, R24, R10, R196 ;  /* 0x0000000a18c4723c */ /* 0x000fe200000018c4 */
[----:B------:R-:W3:Y:S01]  /*bf10*/  LDSM.16.MT88.4 R8, [R238+0x4c00] ;  /* 0x004c0000ee08783b */ /* 0x000ee20000004200 */
[----:B--2---:R-:W-:-:S05]  /*bf20*/  FADD.FTZ R103, R137, R103 ;  /* 0x0000006789677221 */ /* 0x004fca0000010000 */
[----:B------:R-:W2:Y:S01]  /*bf30*/  MUFU.EX2 R60, R60 ;  /* 0x0000003c003c7308 */ /* 0x000ea20000000800 */
[C---:B-----5:R-:W-:Y:S01]  /*bf40*/  F2FP.F16.F32.PACK_AB R23, R136.reuse, R137 ;  /* 0x000000898817723e */ /* 0x060fe200000000ff */
[----:B------:R-:W-:Y:S01]  /*bf50*/  FADD.FTZ R103, R136, R103 ;  /* 0x0000006788677221 */ /* 0x000fe20000010000 */
[----:B------:R-:W-:Y:S02]  /*bf60*/  F2FP.F16.F32.PACK_AB R24, R89, R90 ;  /* 0x0000005a5918723e */ /* 0x000fe400000000ff */
[----:B------:R-:W-:-:S03]  /*bf70*/  F2FP.F16.F32.PACK_AB R26, R87, R88 ;  /* 0x00000058571a723e */ /* 0x000fc600000000ff */
[----:B------:R-:W5:Y:S01]  /*bf80*/  MUFU.EX2 R59, R59 ;  /* 0x0000003b003b7308 */ /* 0x000f620000000800 */
[----:B----4-:R-:W-:Y:S01]  /*bf90*/  HMMA.16816.F32 R216, R20, R16, R216 ;  /* 0x0000001014d8723c */ /* 0x010fe200000018d8 */
[----:B-1----:R-:W-:-:S05]  /*bfa0*/  FADD.FTZ R107, R61, R107 ;  /* 0x0000006b3d6b7221 */ /* 0x002fca0000010000 */
[----:B------:R-:W-:Y:S01]  /*bfb0*/  HMMA.16816.F32 R212, R20, R18, R212 ;  /* 0x0000001214d4723c */ /* 0x000fe200000018d4 */
[----:B------:R-:W1:Y:S01]  /*bfc0*/  MUFU.EX2 R58, R58 ;  /* 0x0000003a003a7308 */ /* 0x000e620000000800 */
[C---:B--2---:R-:W-:Y:S01]  /*bfd0*/  F2FP.F16.F32.PACK_AB R25, R60.reuse, R61 ;  /* 0x0000003d3c19723e */ /* 0x044fe200000000ff */
[----:B------:R-:W-:-:S03]  /*bfe0*/  FADD.FTZ R107, R60, R107 ;  /* 0x0000006b3c6b7221 */ /* 0x000fc60000010000 */
[C---:B------:R-:W-:Y:S03]  /*bff0*/  HMMA.16816.F32 R208, R20.reuse, R4, R208 ;  /* 0x0000000414d0723c */ /* 0x040fe600000018d0 */
[----:B------:R-:W2:Y:S01]  /*c000*/  MUFU.EX2 R31, R31 ;  /* 0x0000001f001f7308 */ /* 0x000ea20000000800 */
[----:B-----5:R-:W-:Y:S02]  /*c010*/  FADD.FTZ R107, R59, R107 ;  /* 0x0000006b3b6b7221 */ /* 0x020fe40000010000 */
[----:B------:R-:W-:Y:S05]  /*c020*/  HMMA.16816.F32 R204, R20, R6, R204 ;  /* 0x0000000614cc723c */ /* 0x000fea00000018cc */
[----:B------:R-:W4:Y:S01]  /*c030*/  MUFU.EX2 R30, R30 ;  /* 0x0000001e001e7308 */ /* 0x000f220000000800 */
[C---:B-1----:R-:W-:Y:S01]  /*c040*/  F2FP.F16.F32.PACK_AB R27, R58.reuse, R59 ;  /* 0x0000003b3a1b723e */ /* 0x042fe200000000ff */
[----:B------:R-:W-:-:S06]  /*c050*/  FADD.FTZ R107, R58, R107 ;  /* 0x0000006b3a6b7221 */ /* 0x000fcc0000010000 */
[----:B------:R-:W1:Y:S01]  /*c060*/  MUFU.EX2 R29, R29 ;  /* 0x0000001d001d7308 */ /* 0x000e620000000800 */
[----:B------:R-:W-:Y:S01]  /*c070*/  HMMA.16816.F32 R192, R24, R16, R192 ;  /* 0x0000001018c0723c */ /* 0x000fe200000018c0 */
[----:B--2---:R-:W-:-:S05]  /*c080*/  FADD.FTZ R104, R31, R104 ;  /* 0x000000681f687221 */ /* 0x004fca0000010000 */
[C---:B------:R-:W-:Y:S01]  /*c090*/  HMMA.16816.F32 R188, R24.reuse, R18, R188 ;  /* 0x0000001218bc723c */ /* 0x040fe200000018bc */
[----:B------:R-:W2:Y:S01]  /*c0a0*/  MUFU.EX2 R28, R28 ;  /* 0x0000001c001c7308 */ /* 0x000ea20000000800 */
[----:B------:R-:W5:Y:S01]  /*c0b0*/  LDSM.16.MT88.4 R16, [R237+0x5000] ;  /* 0x00500000ed10783b */ /* 0x000f620000004200 */
[C---:B----4-:R-:W-:Y:S01]  /*c0c0*/  F2FP.F16.F32.PACK_AB R20, R30.reuse, R31 ;  /* 0x0000001f1e14723e */ /* 0x050fe200000000ff */
[----:B------:R-:W-:Y:S02]  /*c0d0*/  FADD.FTZ R104, R30, R104 ;  /* 0x000000681e687221 */ /* 0x000fe40000010000 */
[----:B------:R-:W-:Y:S03]  /*c0e0*/  HMMA.16816.F32 R200, R24, R4, R200 ;  /* 0x0000000418c8723c */ /* 0x000fe600000018c8 */
[----:B------:R-:W4:Y:S01]  /*c0f0*/  MUFU.EX2 R144, R144 ;  /* 0x0000009000907308 */ /* 0x000f220000000800 */
[----:B-1----:R-:W-:-:S02]  /*c100*/  FADD.FTZ R104, R29, R104 ;  /* 0x000000681d687221 */ /* 0x002fc40000010000 */
[----:B------:R-:W-:Y:S01]  /*c110*/  HMMA.16816.F32 R196, R24, R6, R196 ;  /* 0x0000000618c4723c */ /* 0x000fe200000018c4 */
[----:B------:R-:W1:Y:S04]  /*c120*/  LDSM.16.MT88.4 R4, [R238+0x5000] ;  /* 0x00500000ee04783b */ /* 0x000e680000004200 */
[----:B------:R-:W3:Y:S01]  /*c130*/  MUFU.EX2 R143, R143 ;  /* 0x0000008f008f7308 */ /* 0x000ee20000000800 */
[C---:B--2---:R-:W-:Y:S01]  /*c140*/  F2FP.F16.F32.PACK_AB R22, R28.reuse, R29 ;  /* 0x0000001d1c16723e */ /* 0x044fe200000000ff */
[----:B------:R-:W-:Y:S01]  /*c150*/  LDSM.16.MT88.4 R24, [R238+0x5800] ;  /* 0x00580000ee18783b */ /* 0x000fe20000004200 */
[----:B------:R-:W-:-:S05]  /*c160*/  FADD.FTZ R104, R28, R104 ;  /* 0x000000681c687221 */ /* 0x000fca0000010000 */
[----:B------:R-:W2:Y:S01]  /*c170*/  MUFU.EX2 R142, R142 ;  /* 0x0000008e008e7308 */ /* 0x000ea20000000800 */
[----:B----4-:R-:W-:-:S07]  /*c180*/  FADD.FTZ R103, R144, R103 ;  /* 0x0000006790677221 */ /* 0x010fce0000010000 */
[----:B------:R-:W4:Y:S01]  /*c190*/  MUFU.EX2 R140, R140 ;  /* 0x0000008c008c7308 */ /* 0x000f220000000800 */
[C---:B---3--:R-:W-:Y:S01]  /*c1a0*/  F2FP.F16.F32.PACK_AB R21, R143.reuse, R144 ;  /* 0x000000908f15723e */ /* 0x048fe200000000ff */
[----:B------:R-:W-:-:S06]  /*c1b0*/  FADD.FTZ R103, R143, R103 ;  /* 0x000000678f677221 */ /* 0x000fcc0000010000 */
[----:B------:R-:W3:Y:S01]  /*c1c0*/  MUFU.EX2 R57, R57 ;  /* 0x0000003900397308 */ /* 0x000ee20000000800 */
[----:B--2---:R-:W-:-:S07]  /*c1d0*/  FADD.FTZ R103, R142, R103 ;  /* 0x000000678e677221 */ /* 0x004fce0000010000 */
[----:B------:R-:W2:Y:S01]  /*c1e0*/  MUFU.EX2 R56, R56 ;  /* 0x0000003800387308 */ /* 0x000ea20000000800 */
[C---:B----4-:R-:W-:Y:S01]  /*c1f0*/  F2FP.F16.F32.PACK_AB R23, R140.reuse, R142 ;  /* 0x0000008e8c17723e */ /* 0x050fe200000000ff */
[----:B------:R-:W-:-:S06]  /*c200*/  FADD.FTZ R103, R140, R103 ;  /* 0x000000678c677221 */ /* 0x000fcc0000010000 */
[----:B------:R-:W4:Y:S01]  /*c210*/  MUFU.EX2 R55, R55 ;  /* 0x0000003700377308 */ /* 0x000f220000000800 */
[----:B------:R-:W-:Y:S01]  /*c220*/  HMMA.16816.F32 R216, R20, R12, R216 ;  /* 0x0000000c14d8723c */ /* 0x000fe200000018d8 */
[----:B---3--:R-:W-:-:S05]  /*c230*/  FADD.FTZ R107, R57, R107 ;  /* 0x0000006b396b7221 */ /* 0x008fca0000010000 */
[----:B------:R-:W-:Y:S01]  /*c240*/  HMMA.16816.F32 R212, R20, R14, R212 ;  /* 0x0000000e14d4723c */ /* 0x000fe200000018d4 */
[----:B------:R-:W3:Y:S01]  /*c250*/  MUFU.EX2 R54, R54 ;  /* 0x0000003600367308 */ /* 0x000ee20000000800 */
[----:B--2---:R-:W-:-:S04]  /*c260*/  FADD.FTZ R107, R56, R107 ;  /* 0x0000006b386b7221 */ /* 0x004fc80000010000 */
[C---:B------:R-:W-:Y:S03]  /*c270*/  HMMA.16816.F32 R208, R20.reuse, R8, R208 ;  /* 0x0000000814d0723c */ /* 0x040fe600000018d0 */
[----:B------:R-:W2:Y:S01]  /*c280*/  MUFU.EX2 R122, R122 ;  /* 0x0000007a007a7308 */ /* 0x000ea20000000800 */
[----:B----4-:R-:W-:Y:S02]  /*c290*/  FADD.FTZ R107, R55, R107 ;  /* 0x0000006b376b7221 */ /* 0x010fe40000010000 */
[----:B------:R-:W-:Y:S05]  /*c2a0*/  HMMA.16816.F32 R204, R20, R10, R204 ;  /* 0x0000000a14cc723c */ /* 0x000fea00000018cc */
[----:B------:R-:W4:Y:S01]  /*c2b0*/  MUFU.EX2 R125, R125 ;  /* 0x0000007d007d7308 */ /* 0x000f220000000800 */
[----:B---3--:R-:W-:Y:S01]  /*c2c0*/  FADD.FTZ R107, R54, R107 ;  /* 0x0000006b366b7221 */ /* 0x008fe20000010000 */
[----:B------:R-:W-:-:S02]  /*c2d0*/  F2FP.F16.F32.PACK_AB R20, R85, R86 ;  /* 0x000000565514723e */ /* 0x000fc400000000ff */
[----:B------:R-:W-:Y:S02]  /*c2e0*/  F2FP.F16.F32.PACK_AB R21, R56, R57 ;  /* 0x000000393815723e */ /* 0x000fe400000000ff */
[----:B------:R-:W-:Y:S02]  /*c2f0*/  F2FP.F16.F32.PACK_AB R22, R83, R84 ;  /* 0x000000545316723e */ /* 0x000fe400000000ff */
[----:B------:R-:W3:Y:S01]  /*c300*/  MUFU.EX2 R127, R127 ;  /* 0x0000007f007f7308 */ /* 0x000ee20000000800 */
[----:B------:R-:W-:Y:S01]  /*c310*/  F2FP.F16.F32.PACK_AB R23, R54, R55 ;  /* 0x000000373617723e */ /* 0x000fe200000000ff */
[----:B--2---:R-:W-:-:S06]  /*c320*/  FADD.FTZ R104, R122, R104 ;  /* 0x000000687a687221 */ /* 0x004fcc0000010000 */
[----:B------:R-:W2:Y:S01]  /*c330*/  MUFU.EX2 R141, R141 ;  /* 0x0000008d008d7308 */ /* 0x000ea20000000800 */
[----:B------:R-:W-:Y:S01]  /*c340*/  HMMA.16816.F32 R192, R20, R12, R192 ;  /* 0x0000000c14c0723c */ /* 0x000fe200000018c0 */
[----:B----4-:R-:W-:-:S05]  /*c350*/  FADD.FTZ R104, R125, R104 ;  /* 0x000000687d687221 */ /* 0x010fca0000010000 */
[----:B------:R-:W-:Y:S01]  /*c360*/  HMMA.16816.F32 R188, R20, R14, R188 ;  /* 0x0000000e14bc723c */ /* 0x000fe200000018bc */
[----:B------:R-:W4:Y:S01]  /*c370*/  MUFU.EX2 R128, R128 ;  /* 0x0000008000807308 */ /* 0x000f220000000800 */
[----:B------:R-:W-:Y:S01]  /*c380*/  F2FP.F16.F32.PACK_AB R12, R125, R122 ;  /* 0x0000007a7d0c723e */ /* 0x000fe200000000ff */
[----:B---3--:R-:W-:-:S03]  /*c390*/  FADD.FTZ R104, R127, R104 ;  /* 0x000000687f687221 */ /* 0x008fc60000010000 */
[C---:B------:R-:W-:Y:S03]  /*c3a0*/  HMMA.16816.F32 R200, R20.reuse, R8, R200 ;  /* 0x0000000814c8723c */ /* 0x040fe600000018c8 */
[----:B------:R-:W3:Y:S01]  /*c3b0*/  MUFU.EX2 R160, R160 ;  /* 0x000000a000a07308 */ /* 0x000ee20000000800 */
[C---:B--2---:R-:W-:Y:S01]  /*c3c0*/  F2FP.F16.F32.PACK_AB R14, R141.reuse, R127 ;  /* 0x0000007f8d0e723e */ /* 0x044fe200000000ff */
[----:B------:R-:W-:Y:S01]  /*c3d0*/  FADD.FTZ R104, R141, R104 ;  /* 0x000000688d687221 */ /* 0x000fe20000010000 */
[----:B------:R-:W-:Y:S01]  /*c3e0*/  HMMA.16816.F32 R196, R20, R10, R196 ;  /* 0x0000000a14c4723c */ /* 0x000fe200000018c4 */
[----:B------:R-:W2:Y:S04]  /*c3f0*/  LDSM.16.MT88.4 R8, [R237+0x5400] ;  /* 0x00540000ed08783b */ /* 0x000ea80000004200 */
        /* <DEDUP_REMOVED lines=12> */
[C---:B---3--:R-:W-:Y:S01]  /*c4c0*/  F2FP.F16.F32.PACK_AB R20, R81.reuse, R82 ;  /* 0x000000525114723e */ /* 0x048fe200000000ff */
[----:B------:R-:W-:-:S04]  /*c4d0*/  FADD.FTZ R110, R81, R110 ;  /* 0x0000006e516e7221 */ /* 0x000fc80000010000 */
[----:B------:R-:W-:Y:S01]  /*c4e0*/  HMMA.16816.F32 R212, R12, R18, R212 ;  /* 0x000000120cd4723c */ /* 0x000fe200000018d4 */
[----:B------:R-:W3:Y:S01]  /*c4f0*/  MUFU.EX2 R53, R53 ;  /* 0x0000003500357308 */ /* 0x000ee20000000800 */
[----:B-----5:R-:W-:-:S04]  /*c500*/  FADD.FTZ R110, R80, R110 ;  /* 0x0000006e506e7221 */ /* 0x020fc80000010000 */
[C---:B-1----:R-:W-:Y:S03]  /*c510*/  HMMA.16816.F32 R208, R12.reuse, R4, R208 ;  /* 0x000000040cd0723c */ /* 0x042fe600000018d0 */
[----:B------:R-:W1:Y:S01]  /*c520*/  MUFU.EX2 R52, R52 ;  /* 0x0000003400347308 */ /* 0x000e620000000800 */
[C---:B----4-:R-:W-:Y:S01]  /*c530*/  F2FP.F16.F32.PACK_AB R22, R79.reuse, R80 ;  /* 0x000000504f16723e */ /* 0x050fe200000000ff */
[----:B------:R-:W-:Y:S01]  /*c540*/  FADD.FTZ R110, R79, R110 ;  /* 0x0000006e4f6e7221 */ /* 0x000fe20000010000 */
[----:B------:R-:W-:Y:S01]  /*c550*/  HMMA.16816.F32 R204, R12, R6, R204 ;  /* 0x000000060ccc723c */ /* 0x000fe200000018cc */
[----:B------:R-:W4:Y:S04]  /*c560*/  LDSM.16.MT88.4 R12, [R238+0x5400] ;  /* 0x00540000ee0c783b */ /* 0x000f280000004200 */
[----:B------:R-:W5:Y:S01]  /*c570*/  MUFU.EX2 R51, R51 ;  /* 0x0000003300337308 */ /* 0x000f620000000800 */
[----:B---3--:R-:W-:-:S07]  /*c580*/  FADD.FTZ R107, R53, R107 ;  /* 0x0000006b356b7221 */ /* 0x008fce0000010000 */
[----:B------:R-:W3:Y:S01]  /*c590*/  MUFU.EX2 R50, R50 ;  /* 0x0000003200327308 */ /* 0x000ee20000000800 */
[C---:B-1----:R-:W-:Y:S01]  /*c5a0*/  F2FP.F16.F32.PACK_AB R21, R52.reuse, R53 ;  /* 0x000000353415723e */ /* 0x042fe200000000ff */
[----:B------:R-:W-:-:S06]  /*c5b0*/  FADD.FTZ R107, R52, R107 ;  /* 0x0000006b346b7221 */ /* 0x000fcc0000010000 */
[----:B------:R-:W1:Y:S01]  /*c5c0*/  MUFU.EX2 R148, R148 ;  /* 0x0000009400947308 */ /* 0x000e620000000800 */
[----:B-----5:R-:W-:-:S07]  /*c5d0*/  FADD.FTZ R107, R51, R107 ;  /* 0x0000006b336b7221 */ /* 0x020fce0000010000 */
[----:B------:R-:W5:Y:S01]  /*c5e0*/  MUFU.EX2 R152, R152 ;  /* 0x0000009800987308 */ /* 0x000f620000000800 */
[C---:B---3--:R-:W-:Y:S01]  /*c5f0*/  F2FP.F16.F32.PACK_AB R23, R50.reuse, R51 ;  /* 0x000000333217723e */ /* 0x048fe200000000ff */
[----:B------:R-:W-:-:S06]  /*c600*/  FADD.FTZ R107, R50, R107 ;  /* 0x0000006b326b7221 */ /* 0x000fcc0000010000 */
[----:B------:R-:W3:Y:S01]  /*c610*/  MUFU.EX2 R156, R156 ;  /* 0x0000009c009c7308 */ /* 0x000ee20000000800 */
[----:B------:R-:W-:Y:S01]  /*c620*/  HMMA.16816.F32 R200, R20, R4, R200 ;  /* 0x0000000414c8723c */ /* 0x000fe200000018c8 */
[----:B-1----:R-:W-:-:S05]  /*c630*/  FADD.FTZ R104, R148, R104 ;  /* 0x0000006894687221 */ /* 0x002fca0000010000 */
[----:B------:R-:W-:Y:S01]  /*c640*/  HMMA.16816.F32 R196, R20, R6, R196 ;  /* 0x0000000614c4723c */ /* 0x000fe200000018c4 */
[----:B------:R-:W1:Y:S01]  /*c650*/  MUFU.EX2 R161, R161 ;  /* 0x000000a100a17308 */ /* 0x000e620000000800 */
[----:B------:R-:W4:Y:S01]  /*c660*/  LDSM.16.MT88.4 R4, [R237+0x5800] ;  /* 0x00580000ed04783b */ /* 0x000f220000004200 */
[----:B-----5:R-:W-:-:S03]  /*c670*/  FADD.FTZ R104, R152, R104 ;  /* 0x0000006898687221 */ /* 0x020fc60000010000 */
[C---:B------:R-:W-:Y:S03]  /*c680*/  HMMA.16816.F32 R192, R20.reuse, R16, R192 ;  /* 0x0000001014c0723c */ /* 0x040fe600000018c0 */
[----:B------:R-:W5:Y:S01]  /*c690*/  MUFU.EX2 R146, R146 ;  /* 0x0000009200927308 */ /* 0x000f620000000800 */
[----:B---3--:R-:W-:Y:S02]  /*c6a0*/  FADD.FTZ R104, R156, R104 ;  /* 0x000000689c687221 */ /* 0x008fe40000010000 */
[----:B------:R-:W-:Y:S01]  /*c6b0*/  HMMA.16816.F32 R188, R20, R18, R188 ;  /* 0x0000001214bc723c */ /* 0x000fe200000018bc */
[----:B------:R-:W-:-:S04]  /*c6c0*/  F2FP.F16.F32.PACK_AB R16, R152, R148 ;  /* 0x000000949810723e */ /* 0x000fc800000000ff */
[----:B------:R-:W3:Y:S01]  /*c6d0*/  MUFU.EX2 R159, R159 ;  /* 0x0000009f009f7308 */ /* 0x000ee20000000800 */
[C---:B-1----:R-:W-:Y:S01]  /*c6e0*/  FADD.FTZ R104, R161.reuse, R104 ;  /* 0x00000068a1687221 */ /* 0x042fe20000010000 */
[----:B------:R-:W-:-:S06]  /*c6f0*/  F2FP.F16.F32.PACK_AB R18, R161, R156 ;  /* 0x0000009ca112723e */ /* 0x000fcc00000000ff */
[----:B------:R-:W1:Y:S01]  /*c700*/  MUFU.EX2 R158, R158 ;  /* 0x0000009e009e7308 */ /* 0x000e620000000800 */
[----:B-----5:R-:W-:-:S07]  /*c710*/  FADD.FTZ R103, R146, R103 ;  /* 0x0000006792677221 */ /* 0x020fce0000010000 */
[----:B------:R-:W5:Y:S01]  /*c720*/  MUFU.EX2 R154, R154 ;  /* 0x0000009a009a7308 */ /* 0x000f620000000800 */
[C---:B---3--:R-:W-:Y:S01]  /*c730*/  F2FP.F16.F32.PACK_AB R17, R159.reuse, R146 ;  /* 0x000000929f11723e */ /* 0x048fe200000000ff */
[----:B------:R-:W-:-:S06]  /*c740*/  FADD.FTZ R103, R159, R103 ;  /* 0x000000679f677221 */ /* 0x000fcc0000010000 */
[----:B------:R-:W3:Y:S01]  /*c750*/  MUFU.EX2 R78, R78 ;  /* 0x0000004e004e7308 */ /* 0x000ee20000000800 */
[----:B-1----:R-:W-:-:S07]  /*c760*/  FADD.FTZ R103, R158, R103 ;  /* 0x000000679e677221 */ /* 0x002fce0000010000 */
[----:B------:R-:W1:Y:S01]  /*c770*/  MUFU.EX2 R77, R77 ;  /* 0x0000004d004d7308 */ /* 0x000e620000000800 */
[C---:B-----5:R-:W-:Y:S01]  /*c780*/  F2FP.F16.F32.PACK_AB R19, R154.reuse, R158 ;  /* 0x0000009e9a13723e */ /* 0x060fe200000000ff */
[----:B------:R-:W-:-:S06]  /*c790*/  FADD.FTZ R103, R154, R103 ;  /* 0x000000679a677221 */ /* 0x000fcc0000010000 */
[----:B------:R-:W5:Y:S01]  /*c7a0*/  MUFU.EX2 R76, R76 ;  /* 0x0000004c004c7308 */ /* 0x000f620000000800 */
[----:B--2---:R-:W-:Y:S01]  /*c7b0*/  HMMA.16816.F32 R216, R16, R8, R216 ;  /* 0x0000000810d8723c */ /* 0x004fe200000018d8 */
[----:B---3--:R-:W-:-:S05]  /*c7c0*/  FADD.FTZ R110, R78, R110 ;  /* 0x0000006e4e6e7221 */ /* 0x008fca0000010000 */
[----:B------:R-:W-:Y:S01]  /*c7d0*/  HMMA.16816.F32 R212, R16, R10, R212 ;  /* 0x0000000a10d4723c */ /* 0x000fe200000018d4 */
[----:B------:R-:W2:Y:S01]  /*c7e0*/  MUFU.EX2 R75, R75 ;  /* 0x0000004b004b7308 */ /* 0x000ea20000000800 */
[----:B-1----:R-:W-:-:S04]  /*c7f0*/  FADD.FTZ R110, R77, R110 ;  /* 0x0000006e4d6e7221 */ /* 0x002fc80000010000 */
[C---:B----4-:R-:W-:Y:S03]  /*c800*/  HMMA.16816.F32 R208, R16.reuse, R12, R208 ;  /* 0x0000000c10d0723c */ /* 0x050fe600000018d0 */
[----:B------:R-:W1:Y:S01]  /*c810*/  MUFU.EX2 R49, R49 ;  /* 0x0000003100317308 */ /* 0x000e620000000800 */
[----:B-----5:R-:W-:Y:S02]  /*c820*/  FADD.FTZ R110, R76, R110 ;  /* 0x0000006e4c6e7221 */ /* 0x020fe40000010000 */
[----:B------:R-:W-:Y:S05]  /*c830*/  HMMA.16816.F32 R204, R16, R14, R204 ;  /* 0x0000000e10cc723c */ /* 0x000fea00000018cc */
[----:B------:R-:W3:Y:S01]  /*c840*/  MUFU.EX2 R48, R48 ;  /* 0x0000003000307308 */ /* 0x000ee20000000800 */
[----:B--2---:R-:W-:Y:S01]  /*c850*/  FADD.FTZ R110, R75, R110 ;  /* 0x0000006e4b6e7221 */ /* 0x004fe20000010000 */
[----:B------:R-:W-:-:S02]  /*c860*/  F2FP.F16.F32.PACK_AB R16, R77, R78 ;  /* 0x0000004e4d10723e */ /* 0x000fc400000000ff */
[----:B------:R-:W-:-:S04]  /*c870*/  F2FP.F16.F32.PACK_AB R18, R75, R76 ;  /* 0x0000004c4b12723e */ /* 0x000fc800000000ff */
[----:B------:R-:W2:Y:S01]  /*c880*/  MUFU.EX2 R47, R47 ;  /* 0x0000002f002f7308 */ /* 0x000ea20000000800 */
[----:B-1----:R-:W-:-:S07]  /*c890*/  FADD.FTZ R107, R49, R107 ;  /* 0x0000006b316b7221 */ /* 0x002fce0000010000 */
[----:B------:R-:W1:Y:S01]  /*c8a0*/  MUFU.EX2 R46, R46 ;  /* 0x0000002e002e7308 */ /* 0x000e620000000800 */
[C---:B---3--:R-:W-:Y:S01]  /*c8b0*/  F2FP.F16.F32.PACK_AB R17, R48.reuse, R49 ;  /* 0x000000313011723e */ /* 0x048fe200000000ff */
[----:B------:R-:W-:-:S06]  /*c8c0*/  FADD.FTZ R107, R48, R107 ;  /* 0x0000006b306b7221 */ /* 0x000fcc0000010000 */
[----:B------:R-:W3:Y:S01]  /*c8d0*/  MUFU.EX2 R163, R163 ;  /* 0x000000a300a37308 */ /* 0x000ee20000000800 */
[----:B--2---:R-:W-:-:S07]  /*c8e0*/  FADD.FTZ R107, R47, R107 ;  /* 0x0000006b2f6b7221 */ /* 0x004fce0000010000 */
[----:B------:R-:W2:Y:S01]  /*c8f0*/  MUFU.EX2 R164, R164 ;  /* 0x000000a400a47308 */ /* 0x000ea20000000800 */
[C---:B-1----:R-:W-:Y:S01]  /*c900*/  F2FP.F16.F32.PACK_AB R19, R46.reuse, R47 ;  /* 0x0000002f2e13723e */ /* 0x042fe200000000ff */
[----:B------:R-:W-:-:S06]  /*c910*/  FADD.FTZ R107, R46, R107 ;  /* 0x0000006b2e6b7221 */ /* 0x000fcc0000010000 */
[----:B------:R-:W1:Y:S01]  /*c920*/  MUFU.EX2 R165, R165 ;  /* 0x000000a500a57308 */ /* 0x000e620000000800 */
[----:B------:R-:W-:Y:S01]  /*c930*/  HMMA.16816.F32 R192, R16, R8, R192 ;  /* 0x0000000810c0723c */ /* 0x000fe200000018c0 */
[----:B---3--:R-:W-:-:S05]  /*c940*/  FADD.FTZ R104, R163, R104 ;  /* 0x00000068a3687221 */ /* 0x008fca0000010000 */
[----:B------:R-:W-:Y:S01]  /*c950*/  HMMA.16816.F32 R188, R16, R10, R188 ;  /* 0x0000000a10bc723c */ /* 0x000fe200000018bc */
[----:B------:R-:W3:Y:S01]  /*c960*/  MUFU.EX2 R162, R162 ;  /* 0x000000a200a27308 */ /* 0x000ee20000000800 */
[C---:B--2---:R-:W-:Y:S01]  /*c970*/  F2FP.F16.F32.PACK_AB R8, R164.reuse, R163 ;  /* 0x000000a3a408723e */ /* 0x044fe200000000ff */
[----:B------:R-:W-:-:S03]  /*c980*/  FADD.FTZ R104, R164, R104 ;  /* 0x00000068a4687221 */ /* 0x000fc60000010000 */
[C---:B------:R-:W-:Y:S03]  /*c990*/  HMMA.16816.F32 R200, R16.reuse, R12, R200 ;  /* 0x0000000c10c8723c */ /* 0x040fe600000018c8 */
[----:B------:R-:W2:Y:S01]  /*c9a0*/  MUFU.EX2 R151, R151 ;  /* 0x0000009700977308 */ /* 0x000ea20000000800 */
[----:B-1----:R-:W-:Y:S02]  /*c9b0*/  FADD.FTZ R104, R165, R104 ;  /* 0x00000068a5687221 */ /* 0x002fe40000010000 */
[----:B------:R-:W-:Y:S01]  /*c9c0*/  HMMA.16816.F32 R196, R16, R14, R196 ;  /* 0x0000000e10c4723c */ /* 0x000fe200000018c4 */
[----:B------:R-:W1:Y:S04]  /*c9d0*/  LDSM.16.MT88.4 R12, [R237+0x5c00] ;  /* 0x005c0000ed0c783b */ /* 0x000e680000004200 */
        /* <DEDUP_REMOVED lines=9> */
[----:B---3--:R-:W-:-:S07]  /*ca70*/  FADD.FTZ R103, R145, R103 ;  /* 0x0000006791677221 */ /* 0x008fce0000010000 */
[----:B------:R-:W3:Y:S01]  /*ca80*/  MUFU.EX2 R73, R73 ;  /* 0x0000004900497308 */ /* 0x000ee20000000800 */
[C---:B--2---:R-:W-:Y:S01]  /*ca90*/  F2FP.F16.F32.PACK_AB R11, R139.reuse, R145 ;  /* 0x000000918b0b723e */ /* 0x044fe200000000ff */
[----:B------:R-:W-:-:S06]  /*caa0*/  FADD.FTZ R103, R139, R103 ;  /* 0x000000678b677221 */ /* 0x000fcc0000010000 */
[----:B------:R-:W2:Y:S01]  /*cab0*/  MUFU.EX2 R72, R72 ;  /* 0x0000004800487308 */ /* 0x000ea20000000800 */
[----:B------:R-:W-:Y:S01]  /*cac0*/  HMMA.16816.F32 R216, R8, R4, R216 ;  /* 0x0000000408d8723c */ /* 0x000fe200000018d8 */
[----:B----4-:R-:W-:-:S05]  /*cad0*/  FADD.FTZ R110, R74, R110 ;  /* 0x0000006e4a6e7221 */ /* 0x010fca0000010000 */
[----:B------:R-:W-:Y:S01]  /*cae0*/  HMMA.16816.F32 R212, R8, R6, R212 ;  /* 0x0000000608d4723c */ /* 0x000fe200000018d4 */
[----:B------:R-:W4:Y:S01]  /*caf0*/  MUFU.EX2 R71, R71 ;  /* 0x0000004700477308 */ /* 0x000f220000000800 */
[C---:B---3--:R-:W-:Y:S01]  /*cb00*/  F2FP.F16.F32.PACK_AB R20, R73.reuse, R74 ;  /* 0x0000004a4914723e */ /* 0x048fe200000000ff */
[----:B------:R-:W-:-:S03]  /*cb10*/  FADD.FTZ R110, R73, R110 ;  /* 0x0000006e496e7221 */ /* 0x000fc60000010000 */
[C---:B------:R-:W-:Y:S03]  /*cb20*/  HMMA.16816.F32 R208, R8.reuse, R24, R208 ;  /* 0x0000001808d0723c */ /* 0x040fe600000018d0 */
[----:B------:R-:W3:Y:S01]  /*cb30*/  MUFU.EX2 R45, R45 ;  /* 0x0000002d002d7308 */ /* 0x000ee20000000800 */
[----:B--2---:R-:W-:Y:S02]  /*cb40*/  FADD.FTZ R110, R72, R110 ;  /* 0x0000006e486e7221 */ /* 0x004fe40000010000 */
[----:B------:R-:W-:Y:S01]  /*cb50*/  HMMA.16816.F32 R204, R8, R26, R204 ;  /* 0x0000001a08cc723c */ /* 0x000fe200000018cc */
[----:B------:R-:W2:Y:S04]  /*cb60*/  LDSM.16.MT88.4 R8, [R238+0x5c00] ;  /* 0x005c0000ee08783b */ /* 0x000ea80000004200 */
[----:B------:R-:W5:Y:S01]  /*cb70*/  MUFU.EX2 R44, R44 ;  /* 0x0000002c002c7308 */ /* 0x000f620000000800 */
[C---:B----4-:R-:W-:Y:S01]  /*cb80*/  F2FP.F16.F32.PACK_AB R22, R71.reuse, R72 ;  /* 0x000000484716723e */ /* 0x050fe200000000ff */
[----:B------:R-:W-:-:S06]  /*cb90*/  FADD.FTZ R110, R71, R110 ;  /* 0x0000006e476e7221 */ /* 0x000fcc0000010000 */
        /* <DEDUP_REMOVED lines=10> */
[----:B------:R-:W-:Y:S01]  /*cc40*/  HMMA.16816.F32 R192, R20, R4, R192 ;  /* 0x0000000414c0723c */ /* 0x000fe200000018c0 */
[----:B------:R-:W3:Y:S01]  /*cc50*/  MUFU.EX2 R157, R157 ;  /* 0x0000009d009d7308 */ /* 0x000ee20000000800 */
[----:B-----5:R-:W-:-:S04]  /*cc60*/  FADD.FTZ R110, R70, R110 ;  /* 0x0000006e466e7221 */ /* 0x020fc80000010000 */
[C---:B------:R-:W-:Y:S01]  /*cc70*/  HMMA.16816.F32 R188, R20.reuse, R6, R188 ;  /* 0x0000000614bc723c */ /* 0x040fe200000018bc */
[--C-:B------:R-:W-:Y:S01]  /*cc80*/  FFMA.FTZ R4, R117, UR24, -R120.reuse ;  /* 0x0000001875047c23 */ /* 0x100fe20008010878 */
[-C--:B------:R-:W-:Y:S01]  /*cc90*/  MOV R5, R97.reuse ;  /* 0x0000006100057202 */ /* 0x080fe20000000f00 */
[----:B------:R-:W5:Y:S01]  /*cca0*/  MUFU.EX2 R134, R134 ;  /* 0x0000008600867308 */ /* 0x000f620000000800 */
[----:B----4-:R-:W-:Y:S01]  /*ccb0*/  FADD.FTZ R107, R41, R107 ;  /* 0x0000006b296b7221 */ /* 0x010fe20000010000 */
[----:B------:R-:W-:Y:S01]  /*ccc0*/  @P0 MOV R5, R97 ;  /* 0x0000006100050202 */ /* 0x000fe20000000f00 */
[C---:B------:R-:W-:Y:S01]  /*ccd0*/  HMMA.16816.F32 R200, R20.reuse, R24, R200 ;  /* 0x0000001814c8723c */ /* 0x040fe200000018c8 */
[----:B------:R-:W-:Y:S01]  /*cce0*/  FFMA.FTZ R6, R100, UR24, -R120 ;  /* 0x0000001864067c23 */ /* 0x000fe20008010878 */
[-C--:B------:R-:W-:Y:S02]  /*ccf0*/  MOV R7, R96.reuse ;  /* 0x0000006000077202 */ /* 0x080fe40000000f00 */
[----:B------:R-:W-:Y:S01]  /*cd00*/  @P0 MOV R7, R96 ;  /* 0x0000006000070202 */ /* 0x000fe20000000f00 */
[----:B------:R-:W4:Y:S01]  /*cd10*/  MUFU.EX2 R69, R69 ;  /* 0x0000004500457308 */ /* 0x000f220000000800 */
[----:B------:R-:W-:Y:S01]  /*cd20*/  HMMA.16816.F32 R196, R20, R26, R196 ;  /* 0x0000001a14c4723c */ /* 0x000fe200000018c4 */
[----:B---3--:R-:W-:-:S06]  /*cd30*/  FADD.FTZ R104, R157, R104 ;  /* 0x000000689d687221 */ /* 0x008fcc0000010000 */
[----:B------:R-:W3:Y:S01]  /*cd40*/  MUFU.EX2 R68, R68 ;  /* 0x0000004400447308 */ /* 0x000ee20000000800 */
[----:B-----5:R-:W-:-:S07]  /*cd50*/  FADD.FTZ R103, R134, R103 ;  /* 0x0000006786677221 */ /* 0x020fce0000010000 */
        /* <DEDUP_REMOVED lines=26> */
[----:B------:R-:W-:Y:S01]  /*cf00*/  FADD.FTZ R107, R4, R107 ;  /* 0x0000006b046b7221 */ /* 0x000fe20000010000 */
[----:B-1----:R-:W-:Y:S03]  /*cf10*/  HMMA.16816.F32 R216, R16, R12, R216 ;  /* 0x0000000c10d8723c */ /* 0x002fe600000018d8 */
[----:B---3--:R-:W-:-:S03]  /*cf20*/  FADD.FTZ R107, R6, R107 ;  /* 0x0000006b066b7221 */ /* 0x008fc60000010000 */
[C---:B------:R-:W-:Y:S06]  /*cf30*/  HMMA.16816.F32 R212, R16.reuse, R14, R212 ;  /* 0x0000000e10d4723c */ /* 0x040fec00000018d4 */
[----:B--2---:R-:W-:Y:S01]  /*cf40*/  HMMA.16816.F32 R208, R16, R8, R208 ;  /* 0x0000000810d0723c */ /* 0x004fe200000018d0 */
[C---:B-----5:R-:W-:Y:S01]  /*cf50*/  F2FP.F16.F32.PACK_AB R23, R24.reuse, R6 ;  /* 0x000000061817723e */ /* 0x060fe200000000ff */
[----:B------:R-:W-:-:S04]  /*cf60*/  FADD.FTZ R181, R24, R107 ;  /* 0x0000006b18b57221 */ /* 0x000fc80000010000 */
[----:B------:R-:W-:Y:S06]  /*cf70*/  HMMA.16816.F32 R204, R16, R10, R204 ;  /* 0x0000000a10cc723c */ /* 0x000fec00000018cc */
[C---:B------:R-:W-:Y:S06]  /*cf80*/  HMMA.16816.F32 R192, R20.reuse, R12, R192 ;  /* 0x0000000c14c0723c */ /* 0x040fec00000018c0 */
[C---:B------:R-:W-:Y:S06]  /*cf90*/  HMMA.16816.F32 R188, R20.reuse, R14, R188 ;  /* 0x0000000e14bc723c */ /* 0x040fec00000018bc */
[C---:B------:R-:W-:Y:S06]  /*cfa0*/  HMMA.16816.F32 R200, R20.reuse, R8, R200 ;  /* 0x0000000814c8723c */ /* 0x040fec00000018c8 */
[----:B------:R-:W-:Y:S01]  /*cfb0*/  HMMA.16816.F32 R196, R20, R10, R196 ;  /* 0x0000000a14c4723c */ /* 0x000fe200000018c4 */
[----:B------:R-:W-:-:S08]  /*cfc0*/  NOP ;  /* 0x0000000000007918 */ /* 0x000fd00000000000 */
[----:B------:R-:W-:-:S15]  /*cfd0*/  @P0 BRA `(.L_x_155) ;  /* 0x0000000000040947 */ /* 0x000fde0003800000 */
.L_x_151:
[----:B------:R-:W-:-:S12]  /*cfe0*/  UIADD3 UR6, UR4, -0x1, URZ ;  /* 0xffffffff04067890 */ /* 0x000fd8000fffe03f */
.L_x_155:
[----:B------:R-:W-:-:S13]  /*cff0*/  ISETP.LE.AND P0, PT, RZ, UR6, PT ;  /* 0x00000006ff007c0c */ /* 0x000fda000bf03270 */
[----:B------:R-:W-:Y:S05]  /*d000*/  @!P0 BRA `(.L_x_156) ;  /* 0x0000004400cc8947 */ /* 0x000fea0003800000 */
[----:B------:R-:W-:Y:S01]  /*d010*/  ULDC UR4, c[0x0][0x2d0] ;  /* 0x0000b40000047ab9 */ /* 0x000fe20000000800 */
[----:B------:R-:W-:Y:S01]  /*d020*/  USHF.L.U64.HI UR7, UR8, 0x6, UR9 ;  /* 0x0000000608077899 */ /* 0x000fe20008010209 */
[----:B------:R-:W-:Y:S01]  /*d030*/  ISETP.GE.AND P1, PT, R234, UR4, PT ;  /* 0x00000004ea007c0c */ /* 0x000fe2000bf26270 */
[----:B------:R-:W-:Y:S01]  /*d040*/  UIMAD UR9, UR9, 0x60, URZ ;  /* 0x00000060090978a4 */ /* 0x000fe2000f8e023f */
[----:B------:R-:W-:Y:S01]  /*d050*/  IMAD.MOV.U32 R3, RZ, RZ, R132 ;  /* 0x000000ffff037224 */ /* 0x000fe200078e0084 */
[----:B------:R-:W-:Y:S01]  /*d060*/  UIMAD.WIDE.U32 UR24, UR8, 0x60, URZ ;  /* 0x00000060081878a5 */ /* 0x000fe2000f8e003f */
[----:B------:R-:W-:Y:S01]  /*d070*/  MOV R187, R133 ;  /* 0x0000008500bb7202 */ /* 0x000fe20000000f00 */
[----:B------:R-:W-:Y:S01]  /*d080*/  UIMAD.WIDE.U32 UR32, UR10, 0x60, URZ ;  /* 0x000000600a2078a5 */ /* 0x000fe2000f8e003f */
[----:B------:R-:W-:Y:S01]  /*d090*/  IMAD.MOV.U32 R185, RZ, RZ, R7 ;  /* 0x000000ffffb97224 */ /* 0x000fe200078e0007 */
[----:B------:R-:W-:Y:S01]  /*d0a0*/  UIMAD UR27, UR11, 0x60, URZ ;  /* 0x000000600b1b78a4 */ /* 0x000fe2000f8e023f */
[----:B------:R-:W-:Y:S01]  /*d0b0*/  MOV R186, R5 ;  /* 0x0000000500ba7202 */ /* 0x000fe20000000f00 */
[----:B------:R-:W-:Y:S01]  /*d0c0*/  IMAD.MOV.U32 R241, RZ, RZ, R243 ;  /* 0x000000fffff17224 */ /* 0x000fe200078e00f3 */
[----:B------:R-:W-:-:S02]  /*d0d0*/  USHF.L.U64.HI UR23, UR10, 0x6, UR11 ;  /* 0x000000060a177899 */ /* 0x000fc4000801020b */
[----:B------:R-:W-:Y:S01]  /*d0e0*/  USHF.L.U32 UR22, UR8, 0x6, URZ ;  /* 0x0000000608167899 */ /* 0x000fe2000800063f */
[----:B------:R-:W1:Y:S01]  /*d0f0*/  @!P1 LDC.64 R226, c[0x0][0x220] ;  /* 0x00008800ffe29b82 */ /* 0x000e620000000a00 */
[----:B------:R-:W-:Y:S02]  /*d100*/  UIADD3 UR11, UR9, UR25, URZ ;  /* 0x00000019090b7290 */ /* 0x000fe4000fffe03f */
[----:B------:R-:W-:Y:S02]  /*d110*/  USHF.L.U32 UR26, UR10, 0x6, URZ ;  /* 0x000000060a1a7899 */ /* 0x000fe4000800063f */
[----:B------:R-:W-:Y:S01]  /*d120*/  UIADD3 UR27, UR27, UR33, URZ ;  /* 0x000000211b1b7290 */ /* 0x000fe2000fffe03f */
[----:B------:R-:W-:Y:S02]  /*d130*/  ULDC UR4, c[0x0][0x2ec] ;  /* 0x0000bb0000047ab9 */ /* 0x000fe40000000800 */
[----:B------:R-:W2:Y:S01]  /*d140*/  @!P1 LDC.64 R224, c[0x0][0x220] ;  /* 0x00008800ffe09b82 */ /* 0x000ea20000000a00 */
[----:B------:R-:W-:-:S07]  /*d150*/  ULDC.64 UR8, c[0x0][0x248] ;  /* 0x0000920000087ab9 */ /* 0x000fce0000000a00 */
[----:B------:R-:W3:Y:S08]  /*d160*/  @!P1 LDC.64 R222, c[0x0][0x220] ;  /* 0x00008800ffde9b82 */ /* 0x000ef00000000a00 */
[----:B------:R-:W4:Y:S01]  /*d170*/  @!P1 LDC.64 R220, c[0x0][0x220] ;  /* 0x00008800ffdc9b82 */ /* 0x000f220000000a00 */
[----:B------:R-:W-:Y:S05]  /*d180*/  BRA `(.L_x_157) ;  /* 0x0000000000d47947 */ /* 0x000fea0003800000 */
.L_x_159:
[----:B------:R1:W-:Y:S01]  /*d190*/  @P1 STS [R229+0x2000], RZ ;  /* 0x002000ffe5001388 */ /* 0x0003e20000000800 */
[----:B------:R-:W-:Y:S01]  /*d1a0*/  UIADD3 UR30, UR6, -0x1, URZ ;  /* 0xffffffff061e7890 */ /* 0x000fe2000fffe03f */
[----:B------:R-:W2:Y:S02]  /*d1b0*/  @!P1 LDC.64 R140, c[0x0][0x218] ;  /* 0x00008600ff8c9b82 */ /* 0x000ea40000000a00 */
[----:B------:R1:W-:Y:S01]  /*d1c0*/  @P1 STS [R229+0x2004], RZ ;  /* 0x002004ffe5001388 */ /* 0x0003e20000000800 */
[----:B------:R-:W-:Y:S02]  /*d1d0*/  USHF.R.S32.HI UR10, URZ, 0x1f, UR30 ;  /* 0x0000001f3f0a7899 */ /* 0x000fe4000801141e */
[----:B------:R-:W-:Y:S01]  /*d1e0*/  UIMAD.WIDE.U32 UR34, UR30, UR8, URZ ;  /* 0x000000081e2272a5 */ /* 0x000fe2000f8e003f */
[----:B------:R1:W-:Y:S01]  /*d1f0*/  @P1 STS.64 [R229+0x2008], RZ ;  /* 0x002008ffe5001388 */ /* 0x0003e20000000a00 */
[----:B------:R-:W-:Y:S01]  /*d200*/  UIMAD UR10, UR10, UR8, URZ ;  /* 0x000000080a0a72a4 */ /* 0x000fe2000f8e023f */
[----:B------:R-:W3:Y:S03]  /*d210*/  @!P1 LDC.64 R138, c[0x0][0x218] ;  /* 0x00008600ff8a9b82 */ /* 0x000ee60000000a00 */
[----:B------:R-:W-:Y:S01]  /*d220*/  UIMAD UR10, UR30, UR9, UR10 ;  /* 0x000000091e0a72a4 */ /* 0x000fe2000f8e020a */
[----:B------:R-:W-:Y:S02]  /*d230*/  IMAD.U32 R2, RZ, RZ, UR34 ;  /* 0x00000022ff027e24 */ /* 0x000fe4000f8e00ff */
[----:B------:R-:W-:Y:S01]  /*d240*/  IMAD.U32 R135, RZ, RZ, UR34 ;  /* 0x00000022ff877e24 */ /* 0x000fe2000f8e00ff */
[----:B------:R-:W-:Y:S01]  /*d250*/  UIADD3 UR10, UR35, UR10, URZ ;  /* 0x0000000a230a7290 */ /* 0x000fe2000fffe03f */
[----:B------:R-:W4:Y:S01]  /*d260*/  @!P1 LDC.64 R136, c[0x0][0x218] ;  /* 0x00008600ff889b82 */ /* 0x000f220000000a00 */
[----:B------:R-:W-:Y:S04]  /*d270*/  LEA R2, P0, R2, R230, 0x7 ;  /* 0x000000e602027211 */ /* 0x000fe800078038ff */
[----:B------:R-:W-:Y:S01]  /*d280*/  IMAD.U32 R0, RZ, RZ, UR10 ;  /* 0x0000000aff007e24 */ /* 0x000fe2000f8e00ff */
[C---:B------:R-:W-:Y:S02]  /*d290*/  @!P1 IADD3 R143, P3, R2.reuse, UR32, RZ ;  /* 0x00000020028f9c10 */ /* 0x040fe4000ff7e0ff */
[----:B------:R-:W5:Y:S02]  /*d2a0*/  @!P1 LDC.64 R132, c[0x0][0x218] ;  /* 0x00008600ff849b82 */ /* 0x000f640000000a00 */
[----:B------:R-:W-:Y:S02]  /*d2b0*/  LEA.HI.X R0, R135, R233, R0, 0x7, P0 ;  /* 0x000000e987007211 */ /* 0x000fe400000f3c00 */
[C---:B------:R-:W-:Y:S02]  /*d2c0*/  @!P1 IADD3 R135, P4, R2.reuse, UR16, RZ ;  /* 0x0000001002879c10 */ /* 0x040fe4000ff9e0ff */
[C---:B------:R-:W-:Y:S02]  /*d2d0*/  @!P1 IADD3 R142, P0, R2.reuse, UR26, RZ ;  /* 0x0000001a028e9c10 */ /* 0x040fe4000ff1e0ff */
[C---:B--2---:R-:W-:Y:S02]  /*d2e0*/  @!P1 LEA R140, P6, R2.reuse, R140, 0x1 ;  /* 0x0000008c028c9211 */ /* 0x044fe400078c08ff */
[C---:B---3--:R-:W-:Y:S02]  /*d2f0*/  @!P1 LEA R146, P5, R135.reuse, R138, 0x1 ;  /* 0x0000008a87929211 */ /* 0x048fe400078a08ff */
[----:B------:R-:W-:Y:S02]  /*d300*/  @!P1 LEA.HI.X R141, R2, R141, R0, 0x1, P6 ;  /* 0x0000008d028d9211 */ /* 0x000fe400030f0c00 */
[----:B------:R-:W-:Y:S02]  /*d310*/  @!P1 IADD3.X R138, R0, UR15, RZ, P4, !PT ;  /* 0x0000000f008a9c10 */ /* 0x000fe4000a7fe4ff */
[----:B----4-:R-:W-:Y:S01]  /*d320*/  @!P1 LEA R148, P4, R142, R136, 0x1 ;  /* 0x000000888e949211 */ /* 0x010fe200078808ff */
[----:B------:R-:W-:Y:S01]  /*d330*/  @!PT LDS RZ, [RZ] ;  /* 0x00000000fffff984 */ /* 0x000fe20000000800 */
[----:B------:R-:W-:Y:S01]  /*d340*/  @!PT LDS RZ, [RZ] ;  /* 0x00000000fffff984 */ /* 0x000fe20000000800 */
[----:B------:R-:W-:Y:S01]  /*d350*/  @!PT LDS RZ, [RZ] ;  /* 0x00000000fffff984 */ /* 0x000fe20000000800 */
[----:B------:R1:W-:Y:S01]  /*d360*/  @!P1 LDGSTS.E.BYPASS.LTC128B.128 [R229+0x2000], desc[UR20][R140.64] ;  /* 0x020000008ce59fae */ /* 0x0003e2000b901d54 */
[----:B------:R-:W-:Y:S02]  /*d370*/  @!P1 LEA.HI.X R147, R135, R139, R138, 0x1, P5 ;  /* 0x0000008b87939211 */ /* 0x000fe400028f0c8a */
[----:B------:R-:W-:Y:S01]  /*d380*/  @!P1 IADD3.X R136, R0, UR23, RZ, P0, !PT ;  /* 0x0000001700889c10 */ /* 0x000fe200087fe4ff */
[----:B------:R1:W-:Y:S03]  /*d390*/  @P1 STS.128 [R229+0x2800], RZ ;  /* 0x002800ffe5001388 */ /* 0x0003e60000000c00 */
[----:B------:R-:W-:Y:S01]  /*d3a0*/  @!P1 LEA.HI.X R149, R142, R137, R136, 0x1, P4 ;  /* 0x000000898e959211 */ /* 0x000fe200020f0c88 */
[----:B------:R-:W-:Y:S01]  /*d3b0*/  @!PT LDS RZ, [RZ] ;  /* 0x00000000fffff984 */ /* 0x000fe20000000800 */
[----:B------:R-:W-:Y:S01]  /*d3c0*/  @!PT LDS RZ, [RZ] ;  /* 0x00000000fffff984 */ /* 0x000fe20000000800 */
[----:B------:R-:W-:Y:S01]  /*d3d0*/  @!PT LDS RZ, [RZ] ;  /* 0x00000000fffff984 */ /* 0x000fe20000000800 */
[----:B------:R1:W-:Y:S01]  /*d3e0*/  @!P1 LDGSTS.E.BYPASS.LTC128B.128 [R229+0x2800], desc[UR20][R146.64] ;  /* 0x0280000092e59fae */ /* 0x0003e2000b901d54 */
[C---:B-----5:R-:W-:Y:S02]  /*d3f0*/  @!P1 LEA R150, P0, R143.reuse, R132, 0x1 ;  /* 0x000000848f969211 */ /* 0x060fe400078008ff */
[----:B------:R-:W-:Y:S01]  /*d400*/  @!P1 IADD3.X R132, R0, UR27, RZ, P3, !PT ;  /* 0x0000001b00849c10 */ /* 0x000fe20009ffe4ff */
[----:B------:R1:W-:Y:S03]  /*d410*/  @P1 STS.128 [R229+0x3000], RZ ;  /* 0x003000ffe5001388 */ /* 0x0003e60000000c00 */
[----:B------:R-:W-:Y:S01]  /*d420*/  @!P1 LEA.HI.X R151, R143, R133, R132, 0x1, P0 ;  /* 0x000000858f979211 */ /* 0x000fe200000f0c84 */
        /* <DEDUP_REMOVED lines=9> */
[----:B------:R-:W0:Y:S01]  /*d4c0*/  LDGDEPBAR ;  /* 0x00000000000079af */ /* 0x000e220000000000 */
[----:B------:R-:W-:Y:S05]  /*d4d0*/  BRA `(.L_x_158) ;  /* 0x00000018000c7947 */ /* 0x000fea0003800000 */
.L_x_157:
[----:B------:R-:W-:Y:S04]  /*d4e0*/  DEPBAR.LE SB0, 0x0 ;  /* 0x000080000000791a */ /* 0x000fe80000000000 */
[----:B------:R-:W-:Y:S01]  /*d4f0*/  BAR.SYNC.DEFER_BLOCKING 0x0 ;  /* 0x0000000000007b1d */ /* 0x000fe20000010000 */
[----:B------:R-:W-:Y:S01]  /*d500*/  MOV R10, UR6 ;  /* 0x00000006000a7c02 */ /* 0x000fe20008000f00 */
[----:B------:R-:W-:Y:S02]  /*d510*/  USHF.R.S32.HI UR30, URZ, 0x1f, UR6 ;  /* 0x0000001f3f1e7899 */ /* 0x000fe40008011406 */
[----:B------:R-:W-:Y:S02]  /*d520*/  UIMAD UR10, UR12, UR6, URZ ;  /* 0x000000060c0a72a4 */ /* 0x000fe4000f8e023f */
[----:B------:R-:W-:Y:S02]  /*d530*/  IMAD.WIDE.U32 R10, R10, UR13, R240 ;  /* 0x0000000d0a0a7c25 */ /* 0x000fe4000f8e00f0 */
[----:B------:R-:W-:Y:S01]  /*d540*/  UIMAD UR10, UR30, UR13, UR10 ;  /* 0x0000000d1e0a72a4 */ /* 0x000fe2000f8e020a */
[C---:B-1----:R-:W-:Y:S02]  /*d550*/  @!P1 LEA R18, P4, R10.reuse, R226, 0x1 ;  /* 0x000000e20a129211 */ /* 0x042fe400078808ff */
[C---:B------:R-:W-:Y:S03]  /*d560*/  @!P1 IADD3 R4, P3, R10.reuse, UR29, RZ ;  /* 0x0000001d0a049c10 */ /* 0x040fe6000ff7e0ff */
[----:B------:R-:W-:Y:S02]  /*d570*/  IADD3 R0, R11, UR10, RZ ;  /* 0x0000000a0b007c10 */ /* 0x000fe4000fffe0ff */
[C---:B------:R-:W-:Y:S02]  /*d580*/  @!P1 IADD3 R6, P2, R10.reuse, UR22, RZ ;  /* 0x000000160a069c10 */ /* 0x040fe4000ff5e0ff */
[----:B------:R-:W-:Y:S02]  /*d590*/  @!P1 LEA.HI.X R19, R10, R227, R0, 0x1, P4 ;  /* 0x000000e30a139211 */ /* 0x000fe400020f0c00 */
[----:B------:R-:W-:Y:S02]  /*d5a0*/  @!P1 IADD3.X R2, R0, UR28, RZ, P3, !PT ;  /* 0x0000001c00029c10 */ /* 0x000fe40009ffe4ff */
[----:B--2---:R-:W-:Y:S01]  /*d5b0*/  @!P1 LEA R16, P3, R4, R224, 0x1 ;  /* 0x000000e004109211 */ /* 0x004fe200078608ff */
[----:B------:R-:W-:Y:S01]  /*d5c0*/  @P1 STS.64 [R229+0x4008], RZ ;  /* 0x004008ffe5001388 */ /* 0x000fe20000000a00 */
[----:B------:R-:W-:Y:S02]  /*d5d0*/  @!P1 IADD3.X R5, R0, UR7, RZ, P2, !PT ;  /* 0x0000000700059c10 */ /* 0x000fe400097fe4ff */
[----:B------:R-:W-:Y:S02]  /*d5e0*/  @!P1 LEA.HI.X R17, R4, R225, R2, 0x1, P3 ;  /* 0x000000e104119211 */ /* 0x000fe400018f0c02 */
[----:B---3--:R-:W-:Y:S01]  /*d5f0*/  @!P1 LEA R14, P2, R6, R222, 0x1 ;  /* 0x000000de060e9211 */ /* 0x008fe200078408ff */
[----:B------:R-:W-:Y:S01]  /*d600*/  @P1 STS [R229+0x4000], RZ ;  /* 0x004000ffe5001388 */ /* 0x000fe20000000800 */
[----:B------:R-:W-:Y:S02]  /*d610*/  @!P1 IADD3 R8, P0, R10, UR24, RZ ;  /* 0x000000180a089c10 */ /* 0x000fe4000ff1e0ff */
[----:B------:R-:W-:Y:S01]  /*d620*/  @!P1 LEA.HI.X R15, R6, R223, R5, 0x1, P2 ;  /* 0x000000df060f9211 */ /* 0x000fe200010f0c05 */
[----:B------:R-:W-:Y:S01]  /*d630*/  @P1 STS [R229+0x4004], RZ ;  /* 0x004004ffe5001388 */ /* 0x000fe20000000800 */
[----:B------:R-:W-:Y:S01]  /*d640*/  @!P1 IADD3.X R7, R0, UR11, RZ, P0, !PT ;  /* 0x0000000b00079c10 */ /* 0x000fe200087fe4ff */
[----:B------:R-:W-:Y:S01]  /*d650*/  IMAD.U32 R0, RZ, RZ, UR6 ;  /* 0x00000006ff007e24 */ /* 0x000fe2000f8e00ff */
[C---:B----4-:R-:W-:Y:S01]  /*d660*/  @!P1 LEA R12, P0, R8.reuse, R220, 0x1 ;  /* 0x000000dc080c9211 */ /* 0x050fe200078008ff */
[----:B------:R-:W-:Y:S01]  /*d670*/  @!PT LDS RZ, [RZ] ;  /* 0x00000000fffff984 */ /* 0x000fe20000000800 */
[----:B------:R-:W-:Y:S01]  /*d680*/  @!PT LDS RZ, [RZ] ;  /* 0x00000000fffff984 */ /* 0x000fe20000000800 */
[----:B------:R-:W-:Y:S01]  /*d690*/  @!PT LDS RZ, [RZ] ;  /* 0x00000000fffff984 */ /* 0x000fe20000000800 */
[----:B------:R-:W-:Y:S01]  /*d6a0*/  @!P1 LDGSTS.E.BYPASS.LTC128B.128 [R229+0x4000], desc[UR20][R18.64] ;  /* 0x0400000012e59fae */ /* 0x000fe2000b901d54 */
[----:B------:R-:W-:Y:S02]  /*d6b0*/  ISETP.LT.AND P2, PT, RZ, UR6, PT ;  /* 0x00000006ff007c0c */ /* 0x000fe4000bf41270 */
[----:B------:R-:W-:Y:S05]  /*d6c0*/  @!P1 LEA.HI.X R13, R8, R221, R7, 0x1, P0 ;  /* 0x000000dd080d9211 */ /* 0x000fea00000f0c07 */
[----:B------:R-:W-:Y:S08]  /*d6d0*/  @P1 STS.128 [R229+0x4800], RZ ;  /* 0x004800ffe5001388 */ /* 0x000ff00000000c00 */
[----:B------:R-:W-:Y:S01]  /*d6e0*/  @!PT LDS RZ, [RZ] ;  /* 0x00000000fffff984 */ /* 0x000fe20000000800 */
[----:B------:R-:W-:Y:S01]  /*d6f0*/  @!PT LDS RZ, [RZ] ;  /* 0x00000000fffff984 */ /* 0x000fe20000000800 */
[----:B------:R-:W-:Y:S01]  /*d700*/  @!PT LDS RZ, [RZ] ;  /* 0x00000000fffff984 */ /* 0x000fe20000000800 */
[----:B------:R1:W-:Y:S08]  /*d710*/  @!P1 LDGSTS.E.BYPASS.LTC128B.128 [R229+0x4800], desc[UR20][R16.64] ;  /* 0x0480000010e59fae */ /* 0x0003f0000b901d54 */
        /* <DEDUP_REMOVED lines=11> */
[----:B------:R-:W0:Y:S08]  /*d7d0*/  LDGDEPBAR ;  /* 0x00000000000079af */ /* 0x000e300000000000 */
[----:B-1----:R-:W1:Y:S08]  /*d7e0*/  LDSM.16.M88.4 R16, [R178+0x2000] ;  /* 0x00200000b210783b */ /* 0x002e700000000200 */
[----:B------:R-:W3:Y:S08]  /*d7f0*/  LDSM.16.M88.4 R128, [R179+0x1000] ;  /* 0x00100000b380783b */ /* 0x000ef00000000200 */
[----:B------:R-:W4:Y:S08]  /*d800*/  LDSM.16.M88.4 R112, [R178+0x3800] ;  /* 0x00380000b270783b */ /* 0x000f300000000200 */
[----:B------:R-:W5:Y:S08]  /*d810*/  LDSM.16.M88.4 R32, [R178+0x2400] ;  /* 0x00240000b220783b */ /* 0x000f700000000200 */
[----:B------:R-:W-:Y:S01]  /*d820*/  LDSM.16.M88.4 R168, [R177] ;  /* 0x00000000b1a8783b */ /* 0x000fe20000000200 */
[C---:B-1----:R-:W-:Y:S07]  /*d830*/  HMMA.16816.F32 R4, R124.reuse, R16, RZ ;  /* 0x000000107c04723c */ /* 0x042fee00000018ff */
[----:B------:R-:W1:Y:S01]  /*d840*/  LDSM.16.M88.4 R164, [R176] ;  /* 0x00000000b0a4783b */ /* 0x000e620000000200 */
[----:B--2---:R-:W-:Y:S07]  /*d850*/  HMMA.16816.F32 R12, R124, R18, RZ ;  /* 0x000000127c0c723c */ /* 0x004fee00000018ff */
[----:B------:R-:W2:Y:S01]  /*d860*/  LDSM.16.M88.4 R48, [R178+0x2800] ;  /* 0x00280000b230783b */ /* 0x000ea20000000200 */
[----:B---3--:R-:W-:Y:S07]  /*d870*/  HMMA.16816.F32 R8, R128, R16, RZ ;  /* 0x000000108008723c */ /* 0x008fee00000018ff */
[----:B------:R-:W3:Y:S01]  /*d880*/  LDSM.16.M88.4 R64, [R178+0x2c00] ;  /* 0x002c0000b240783b */ /* 0x000ee20000000200 */
[-C--:B----4-:R-:W-:Y:S06]  /*d890*/  HMMA.16816.F32 R100, R124, R112.reuse, RZ ;  /* 0x000000707c64723c */ /* 0x090fec00000018ff */
[C---:B------:R-:W-:Y:S01]  /*d8a0*/  HMMA.16816.F32 R104, R128.reuse, R112, RZ ;  /* 0x000000708068723c */ /* 0x040fe200000018ff */
[----:B------:R-:W4:Y:S05]  /*d8b0*/  LDSM.16.M88.4 R80, [R178+0x3000] ;  /* 0x00300000b250783b */ /* 0x000f2a0000000200 */
[----:B------:R-:W-:Y:S03]  /*d8c0*/  HMMA.16816.F32 R16, R128, R18, RZ ;  /* 0x000000128010723c */ /* 0x000fe600000018ff */
[----:B------:R-:W4:Y:S03]  /*d8d0*/  LDSM.16.M88.4 R96, [R178+0x3400] ;  /* 0x00340000b260783b */ /* 0x000f260000000200 */
[----:B-----5:R-:W-:Y:S05]  /*d8e0*/  HMMA.16816.F32 R20, R124, R32, RZ ;  /* 0x000000207c14723c */ /* 0x020fea00000018ff */
[----:B------:R-:W5:Y:S01]  /*d8f0*/  LDSM.16.M88.4 R172, [R178+0x3c00] ;  /* 0x003c0000b2ac783b */ /* 0x000f620000000200 */
[----:B-1----:R-:W-:Y:S06]  /*d900*/  HMMA.16816.F32 R4, R168, R164, R4 ;  /* 0x000000a4a804723c */ /* 0x002fec0000001804 */
[C---:B------:R-:W-:Y:S01]  /*d910*/  HMMA.16816.F32 R28, R124.reuse, R34, RZ ;  /* 0x000000227c1c723c */ /* 0x040fe200000018ff */
[----:B------:R-:W1:Y:S05]  /*d920*/  LDSM.16.M88.4 R132, [R177+0x1000] ;  /* 0x00100000b184783b */ /* 0x000e6a0000000200 */
[C---:B--2---:R-:W-:Y:S03]  /*d930*/  HMMA.16816.F32 R36, R124.reuse, R48, RZ ;  /* 0x000000307c24723c */ /* 0x044fe600000018ff */
[----:B------:R-:W2:Y:S03]  /*d940*/  LDSM.16.M88.4 R140, [R176+0x1800] ;  /* 0x00180000b08c783b */ /* 0x000ea60000000200 */
[C---:B------:R-:W-:Y:S05]  /*d950*/  HMMA.16816.F32 R44, R124.reuse, R50, RZ ;  /* 0x000000327c2c723c */ /* 0x040fea00000018ff */
[----:B------:R-:W2:Y:S01]  /*d960*/  LDSM.16.M88.4 R160, [R176+0x400] ;  /* 0x00040000b0a0783b */ /* 0x000ea20000000200 */
[C---:B---3--:R-:W-:Y:S06]  /*d970*/  HMMA.16816.F32 R52, R124.reuse, R64, RZ ;  /* 0x000000407c34723c */ /* 0x048fec00000018ff */
[C---:B------:R-:W-:Y:S01]  /*d980*/  HMMA.16816.F32 R60, R124.reuse, R66, RZ ;  /* 0x000000427c3c723c */ /* 0x040fe200000018ff */
[----:B------:R-:W3:Y:S05]  /*d990*/  LDSM.16.M88.4 R156, [R176+0x800] ;  /* 0x00080000b09c783b */ /* 0x000eea0000000200 */
[C---:B----4-:R-:W-:Y:S03]  /*d9a0*/  HMMA.16816.F32 R68, R124.reuse, R80, RZ ;  /* 0x000000507c44723c */ /* 0x050fe600000018ff */
[----:B------:R-:W4:Y:S03]  /*d9b0*/  LDSM.16.M88.4 R152, [R176+0xc00] ;  /* 0x000c0000b098783b */ /* 0x000f260000000200 */
[C---:B------:R-:W-:Y:S05]  /*d9c0*/  HMMA.16816.F32 R76, R124.reuse, R82, RZ ;  /* 0x000000527c4c723c */ /* 0x040fea00000018ff */
[----:B------:R-:W4:Y:S01]  /*d9d0*/  LDSM.16.M88.4 R148, [R176+0x1000] ;  /* 0x00100000b094783b */ /* 0x000f220000000200 */
[C---:B------:R-:W-:Y:S06]  /*d9e0*/  HMMA.16816.F32 R84, R124.reuse, R96, RZ ;  /* 0x000000607c54723c */ /* 0x040fec00000018ff */
[C---:B------:R-:W-:Y:S01]  /*d9f0*/  HMMA.16816.F32 R92, R124.reuse, R98, RZ ;  /* 0x000000627c5c723c */ /* 0x040fe200000018ff */
[----:B------:R-:W4:Y:S05]  /*da00*/  LDSM.16.M88.4 R144, [R176+0x1400] ;  /* 0x00140000b090783b */ /* 0x000f2a0000000200 */
[----:B------:R-:W-:Y:S03]  /*da10*/  HMMA.16816.F32 R108, R124, R114, RZ ;  /* 0x000000727c6c723c */ /* 0x000fe600000018ff */
[----:B------:R-:W4:Y:S03]  /*da20*/  LDSM.16.M88.4 R136, [R176+0x1c00] ;  /* 0x001c0000b088783b */ /* 0x000f260000000200 */
[C---:B------:R-:W-:Y:S01]  /*da30*/  HMMA.16816.F32 R24, R128.reuse, R32, RZ ;  /* 0x000000208018723c */ /* 0x040fe200000018ff */
[----:B------:R-:W-:Y:S04]  /*da40*/  DEPBAR.LE SB0, 0x0 ;  /* 0x000080000000791a */ /* 0x000fe80000000000 */
[----:B------:R-:W-:Y:S01]  /*da50*/  BAR.SYNC.DEFER_BLOCKING 0x0 ;  /* 0x0000000000007b1d */ /* 0x000fe20000010000 */
[C---:B------:R-:W-:Y:S06]  /*da60*/  HMMA.16816.F32 R40, R128.reuse, R48, RZ ;  /* 0x000000308028723c */ /* 0x040fec00000018ff */
        /* <DEDUP_REMOVED lines=9> */
[----:B-----5:R-:W-:Y:S06]  /*db00*/  HMMA.16816.F32 R120, R128, R172, RZ ;  /* 0x000000ac8078723c */ /* 0x020fec00000018ff */
[----:B-1----:R-:W-:Y:S06]  /*db10*/  HMMA.16816.F32 R8, R132, R164, R8 ;  /* 0x000000a48408723c */ /* 0x002fec0000001808 */
[----:B------:R-:W-:Y:S06]  /*db20*/  HMMA.16816.F32 R128, R128, R174, RZ ;  /* 0x000000ae8080723c */ /* 0x000fec00000018ff */
[-C--:B--2---:R-:W-:Y:S06]  /*db30*/  HMMA.16816.F32 R100, R168, R140.reuse, R100 ;  /* 0x0000008ca864723c */ /* 0x084fec0000001864 */
[----:B------:R-:W-:Y:S06]  /*db40*/  HMMA.16816.F32 R104, R132, R140, R104 ;  /* 0x0000008c8468723c */ /* 0x000fec0000001868 */
[-C--:B------:R-:W-:Y:S05]  /*db50*/  HMMA.16816.F32 R12, R168, R166.reuse, R12 ;  /* 0x000000a6a80c723c */ /* 0x080fea000000180c */
[----:B------:R-:W-:Y:S01]  /*db60*/  LEA R140, R0, R184, 0x7 ;  /* 0x000000b8008c7211 */ /* 0x000fe200078e38ff */
[----:B------:R-:W-:Y:S05]  /*db70*/  HMMA.16816.F32 R16, R132, R166, R16 ;  /* 0x000000a68410723c */ /* 0x000fea0000001810 */
[----:B------:R-:W-:Y:S01]  /*db80*/  I2FP.F32.S32 R0, R140 ;  /* 0x0000008c00007245 */ /* 0x000fe20000201400 */
[-C--:B------:R-:W-:Y:S05]  /*db90*/  HMMA.16816.F32 R20, R168, R160.reuse, R20 ;  /* 0x000000a0a814723c */ /* 0x080fea0000001814 */
[----:B------:R-:W-:Y:S01]  /*dba0*/  IADD3 R2, R140, 0x1, RZ ;  /* 0x000000018c027810 */ /* 0x000fe20007ffe0ff */
[C---:B------:R-:W-:Y:S01]  /*dbb0*/  FFMA.FTZ R4, R0.reuse, UR5, R4 ;  /* 0x0000000500047c23 */ /* 0x040fe20008010004 */
[C---:B------:R-:W-:Y:S04]  /*dbc0*/  HMMA.16816.F32 R24, R132.reuse, R160, R24 ;  /* 0x000000a08418723c */ /* 0x040fe80000001818 */
[----:B------:R-:W-:Y:S01]  /*dbd0*/  I2FP.F32.S32 R2, R2 ;  /* 0x0000000200027245 */ /* 0x000fe20000201400 */
[C---:B------:R-:W-:Y:S01]  /*dbe0*/  FFMA.FTZ R6, R0.reuse, UR5, R6 ;  /* 0x0000000500067c23 */ /* 0x040fe20008010006 */
[C---:B------:R-:W-:Y:S01]  /*dbf0*/  FFMA.FTZ R8, R0.reuse, UR5, R8 ;  /* 0x0000000500087c23 */ /* 0x040fe20008010008 */
[C---:B------:R-:W-:Y:S04]  /*dc00*/  HMMA.16816.F32 R32, R132.reuse, R162, R32 ;  /* 0x000000a28420723c */ /* 0x040fe80000001820 */
[----:B------:R-:W-:Y:S01]  /*dc10*/  FFMA.FTZ R10, R0, UR5, R10 ;  /* 0x00000005000a7c23 */ /* 0x000fe2000801000a */
[----:B------:R-:W-:Y:S01]  /*dc20*/  VIADD R0, R140, 0x8 ;  /* 0x000000088c007836 */ /* 0x000fe20000000000 */
[C---:B---3--:R-:W-:Y:S05]  /*dc30*/  HMMA.16816.F32 R40, R132.reuse, R156, R40 ;  /* 0x0000009c8428723c */ /* 0x048fea0000001828 */
[----:B------:R-:W-:Y:S01]  /*dc40*/  I2FP.F32.S32 R0, R0 ;  /* 0x0000000000007245 */ /* 0x000fe20000201400 */
[C---:B------:R-:W-:Y:S05]  /*dc50*/  HMMA.16816.F32 R48, R132.reuse, R158, R48 ;  /* 0x0000009e8430723c */ /* 0x040fea0000001830 */
[C---:B------:R-:W-:Y:S01]  /*dc60*/  FFMA.FTZ R5, R2.reuse, UR5, R5 ;  /* 0x0000000502057c23 */ /* 0x040fe20008010005 */
[C---:B----4-:R-:W-:Y:S05]  /*dc70*/  HMMA.16816.F32 R56, R132.reuse, R152, R56 ;  /* 0x000000988438723c */ /* 0x050fea0000001838 */
[C---:B------:R-:W-:Y:S01]  /*dc80*/  FFMA.FTZ R7, R2.reuse, UR5, R7 ;  /* 0x0000000502077c23 */ /* 0x040fe20008010007 */
[C---:B------:R-:W-:Y:S05]  /*dc90*/  HMMA.16816.F32 R64, R132.reuse, R154, R64 ;  /* 0x0000009a8440723c */ /* 0x040fea0000001840 */
[C---:B------:R-:W-:Y:S01]  /*dca0*/  FFMA.FTZ R9, R2.reuse, UR5, R9 ;  /* 0x0000000502097c23 */ /* 0x040fe20008010009 */
[C---:B------:R-:W-:Y:S05]  /*dcb0*/  HMMA.16816.F32 R72, R132.reuse, R148, R72 ;  /* 0x000000948448723c */ /* 0x040fea0000001848 */
[----:B------:R-:W-:Y:S01]  /*dcc0*/  FFMA.FTZ R11, R2, UR5, R11 ;  /* 0x00000005020b7c23 */ /* 0x000fe2000801000b */
[C---:B------:R-:W-:Y:S05]  /*dcd0*/  HMMA.16816.F32 R80, R132.reuse, R150, R80 ;  /* 0x000000968450723c */ /* 0x040fea0000001850 */
[C---:B------:R-:W-:Y:S01]  /*dce0*/  FFMA.FTZ R12, R0.reuse, UR5, R12 ;  /* 0x00000005000c7c23 */ /* 0x040fe2000801000c */
[C---:B------:R-:W-:Y:S05]  /*dcf0*/  HMMA.16816.F32 R88, R132.reuse, R144, R88 ;  /* 0x000000908458723c */ /* 0x040fea0000001858 */
[C---:B------:R-:W-:Y:S01]  /*dd00*/  FFMA.FTZ R14, R0.reuse, UR5, R14 ;  /* 0x00000005000e7c23 */ /* 0x040fe2000801000e */
[C---:B------:R-:W-:Y:S05]  /*dd10*/  HMMA.16816.F32 R96, R132.reuse, R146, R96 ;  /* 0x000000928460723c */ /* 0x040fea0000001860 */
[C---:B------:R-:W-:Y:S01]  /*dd20*/  FFMA.FTZ R16, R0.reuse, UR5, R16 ;  /* 0x0000000500107c23 */ /* 0x040fe20008010010 */
[C---:B------:R-:W-:Y:S05]  /*dd30*/  HMMA.16816.F32 R112, R132.reuse, R142, R112 ;  /* 0x0000008e8470723c */ /* 0x040fea0000001870 */
[----:B------:R-:W-:Y:S01]  /*dd40*/  FFMA.FTZ R18, R0, UR5, R18 ;  /* 0x0000000500127c23 */ /* 0x000fe20008010012 */
[C---:B------:R-:W-:Y:S06]  /*dd50*/  HMMA.16816.F32 R120, R132.reuse, R136, R120 ;  /* 0x000000888478723c */ /* 0x040fec0000001878 */
[----:B------:R-:W-:Y:S06]  /*dd60*/  HMMA.16816.F32 R128, R132, R138, R128 ;  /* 0x0000008a8480723c */ /* 0x000fec0000001880 */
[C---:B------:R-:W-:Y:S05]  /*dd70*/  HMMA.16816.F32 R28, R168.reuse, R162, R28 ;  /* 0x000000a2a81c723c */ /* 0x040fea000000181c */
[C---:B------:R-:W-:Y:S01]  /*dd80*/  IADD3 R132, R140.reuse, 0x9, RZ ;  /* 0x000000098c847810 */ /* 0x040fe20007ffe0ff */
[C---:B------:R-:W-:Y:S05]  /*dd90*/  HMMA.16816.F32 R36, R168.reuse, R156, R36 ;  /* 0x0000009ca824723c */ /* 0x040fea0000001824 */
[C---:B------:R-:W-:Y:S01]  /*dda0*/  IADD3 R133, R140.reuse, 0x10, RZ ;  /* 0x000000108c857810 */ /* 0x040fe20007ffe0ff */
[C---:B------:R-:W-:Y:S05]  /*ddb0*/  HMMA.16816.F32 R44, R168.reuse, R158, R44 ;  /* 0x0000009ea82c723c */ /* 0x040fea000000182c */
[----:B------:R-:W-:Y:S01]  /*ddc0*/  I2FP.F32.S32 R2, R132 ;  /* 0x0000008400027245 */ /* 0x000fe20000201400 */
[C---:B------:R-:W-:Y:S01]  /*ddd0*/  VIADD R132, R140.reuse, 0x11 ;  /* 0x000000118c847836 */ /* 0x040fe20000000000 */
[----:B------:R-:W-:Y:S01]  /*dde0*/  I2FP.F32.S32 R0, R133 ;  /* 0x0000008500007245 */ /* 0x000fe20000201400 */
[----:B------:R-:W-:Y:S01]  /*ddf0*/  VIADD R133, R140, 0x20 ;  /* 0x000000208c857836 */ /* 0x000fe20000000000 */
[C---:B------:R-:W-:Y:S03]  /*de00*/  HMMA.16816.F32 R52, R168.reuse, R152, R52 ;  /* 0x00000098a834723c */ /* 0x040fe60000001834 */
[----:B------:R-:W-:Y:S01]  /*de10*/  FMNMX.FTZ R134, R6, R3, !PT ;  /* 0x0000000306867209 */ /* 0x000fe20007810000 */
[C---:B------:R-:W-:Y:S01]  /*de20*/  FFMA.FTZ R13, R2.reuse, UR5, R13 ;  /* 0x00000005020d7c23 */ /* 0x040fe2000801000d */
[C---:B------:R-:W-:Y:S01]  /*de30*/  FFMA.FTZ R15, R2.reuse, UR5, R15 ;  /* 0x00000005020f7c23 */ /* 0x040fe2000801000f */
[C---:B------:R-:W-:Y:S01]  /*de40*/  FFMA.FTZ R17, R2.reuse, UR5, R17 ;  /* 0x0000000502117c23 */ /* 0x040fe20008010011 */
[----:B------:R-:W-:Y:S01]  /*de50*/  FMNMX.FTZ R134, R7, R134, !PT ;  /* 0x0000008607867209 */ /* 0x000fe20007810000 */
[----:B------:R-:W-:Y:S01]  /*de60*/  FFMA.FTZ R19, R2, UR5, R19 ;  /* 0x0000000502137c23 */ /* 0x000fe20008010013 */
[C---:B------:R-:W-:Y:S03]  /*de70*/  HMMA.16816.F32 R60, R168.reuse, R154, R60 ;  /* 0x0000009aa83c723c */ /* 0x040fe6000000183c */
[----:B------:R-:W-:Y:S01]  /*de80*/  I2FP.F32.S32 R2, R132 ;  /* 0x0000008400027245 */ /* 0x000fe20000201400 */
[----:B------:R-:W-:Y:S01]  /*de90*/  FFMA.FTZ R20, R0, UR5, R20 ;  /* 0x0000000500147c23 */ /* 0x000fe20008010014 */
[----:B------:R-:W-:Y:S01]  /*dea0*/  IADD3 R132, R140, 0x19, RZ ;  /* 0x000000198c847810 */ /* 0x000fe20007ffe0ff */
[C---:B------:R-:W-:Y:S01]  /*deb0*/  FFMA.FTZ R22, R0.reuse, UR5, R22 ;  /* 0x0000000500167c23 */ /* 0x040fe20008010016 */
[C---:B------:R-:W-:Y:S01]  /*dec0*/  FFMA.FTZ R24, R0.reuse, UR5, R24 ;  /* 0x0000000500187c23 */ /* 0x040fe20008010018 */
[----:B------:R-:W-:Y:S01]  /*ded0*/  FFMA.FTZ R26, R0, UR5, R26 ;  /* 0x00000005001a7c23 */ /* 0x000fe2000801001a */
[C---:B------:R-:W-:Y:S03]  /*dee0*/  HMMA.16816.F32 R68, R168.reuse, R148, R68 ;  /* 0x00000094a844723c */ /* 0x040fe60000001844 */
[----:B------:R-:W-:Y:S01]  /*def0*/  IADD3 R0, R140, 0x18, RZ ;  /* 0x000000188c007810 */ /* 0x000fe20007ffe0ff */
[C---:B------:R-:W-:Y:S01]  /*df00*/  FFMA.FTZ R21, R2.reuse, UR5, R21 ;  /* 0x0000000502157c23 */ /* 0x040fe20008010015 */
[C---:B------:R-:W-:Y:S01]  /*df10*/  FFMA.FTZ R23, R2.reuse, UR5, R23 ;  /* 0x0000000502177c23 */ /* 0x040fe20008010017 */
[C---:B------:R-:W-:Y:S01]  /*df20*/  FFMA.FTZ R25, R2.reuse, UR5, R25 ;  /* 0x0000000502197c23 */ /* 0x040fe20008010019 */
[----:B------:R-:W-:Y:S01]  /*df30*/  I2FP.F32.S32 R0, R0 ;  /* 0x0000000000007245 */ /* 0x000fe20000201400 */
        /* <DEDUP_REMOVED lines=9> */
[----:B------:R-:W-:Y:S01]  /*dfd0*/  I2FP.F32.S32 R0, R133 ;  /* 0x0000008500007245 */ /* 0x000fe20000201400 */
[C---:B------:R-:W-:Y:S01]  /*dfe0*/  FFMA.FTZ R29, R2.reuse, UR5, R29 ;  /* 0x00000005021d7c23 */ /* 0x040fe2000801001d */
[C---:B------:R-:W-:Y:S01]  /*dff0*/  FFMA.FTZ R31, R2.reuse, UR5, R31 ;  /* 0x00000005021f7c23 */ /* 0x040fe2000801001f */
[C---:B------:R-:W-:Y:S01]  /*e000*/  FFMA.FTZ R33, R2.reuse, UR5, R33 ;  /* 0x0000000502217c23 */ /* 0x040fe20008010021 */
[----:B------:R-:W-:Y:S01]  /*e010*/  FFMA.FTZ R35, R2, UR5, R35 ;  /* 0x0000000502237c23 */ /* 0x000fe20008010023 */
[----:B------:R-:W-:Y:S01]  /*e020*/  I2FP.F32.S32 R2, R132 ;  /* 0x0000008400027245 */ /* 0x000fe20000201400 */
[----:B------:R-:W-:Y:S03]  /*e030*/  HMMA.16816.F32 R92, R168, R146, R92 ;  /* 0x00000092a85c723c */ /* 0x000fe6000000185c */
[----:B------:R-:W-:Y:S01]  /*e040*/  IADD3 R132, R140, 0x29, RZ ;  /* 0x000000298c847810 */ /* 0x000fe20007ffe0ff */
[C---:B------:R-:W-:Y:S01]  /*e050*/  FFMA.FTZ R36, R0.reuse, UR5, R36 ;  /* 0x0000000500247c23 */ /* 0x040fe20008010024 */
[C---:B------:R-:W-:Y:S01]  /*e060*/  FFMA.FTZ R38, R0.reuse, UR5, R38 ;  /* 0x0000000500267c23 */ /* 0x040fe20008010026 */
[C---:B------:R-:W-:Y:S01]  /*e070*/  FFMA.FTZ R40, R0.reuse, UR5, R40 ;  /* 0x0000000500287c23 */ /* 0x040fe20008010028 */
[----:B------:R-:W-:Y:S01]  /*e080*/  FFMA.FTZ R42, R0, UR5, R42 ;  /* 0x00000005002a7c23 */ /* 0x000fe2000801002a */
[----:B------:R-:W-:Y:S01]  /*e090*/  IADD3 R0, R140, 0x28, RZ ;  /* 0x000000288c007810 */ /* 0x000fe20007ffe0ff */
[----:B------:R-:W-:Y:S03]  /*e0a0*/  HMMA.16816.F32 R116, R124, R172, RZ ;  /* 0x000000ac7c74723c */ /* 0x000fe600000018ff */
[----:B------:R-:W-:Y:S01]  /*e0b0*/  I2FP.F32.S32 R0, R0 ;  /* 0x0000000000007245 */ /* 0x000fe20000201400 */
[C---:B------:R-:W-:Y:S01]  /*e0c0*/  FFMA.FTZ R37, R2.reuse, UR5, R37 ;  /* 0x0000000502257c23 */ /* 0x040fe20008010025 */
[C---:B------:R-:W-:Y:S01]  /*e0d0*/  FFMA.FTZ R39, R2.reuse, UR5, R39 ;  /* 0x0000000502277c23 */ /* 0x040fe20008010027 */
[C---:B------:R-:W-:Y:S01]  /*e0e0*/  FFMA.FTZ R41, R2.reuse, UR5, R41 ;  /* 0x0000000502297c23 */ /* 0x040fe20008010029 */
[----:B------:R-:W-:Y:S01]  /*e0f0*/  FFMA.FTZ R43, R2, UR5, R43 ;  /* 0x00000005022b7c23 */ /* 0x000fe2000801002b */
[----:B------:R-:W-:Y:S01]  /*e100*/  I2FP.F32.S32 R2, R132 ;  /* 0x0000008400027245 */ /* 0x000fe20000201400 */
[----:B------:R-:W-:Y:S05]  /*e110*/  HMMA.16816.F32 R108, R168, R142, R108 ;  /* 0x0000008ea86c723c */ /* 0x000fea000000186c */
[C---:B------:R-:W-:Y:S01]  /*e120*/  IADD3 R132, R140.reuse, 0x31, RZ ;  /* 0x000000318c847810 */ /* 0x040fe20007ffe0ff */
[----:B------:R-:W-:Y:S02]  /*e130*/  VIADD R133, R140, 0x30 ;  /* 0x000000308c857836 */ /* 0x000fe40000000000 */
[C---:B------:R-:W-:Y:S03]  /*e140*/  FFMA.FTZ R44, R0.reuse, UR5, R44 ;  /* 0x00000005002c7c23 */ /* 0x040fe6000801002c */
[C---:B------:R-:W-:Y:S01]  /*e150*/  FFMA.FTZ R46, R0.reuse, UR5, R46 ;  /* 0x00000005002e7c23 */ /* 0x040fe2000801002e */
[----:B------:R-:W-:Y:S03]  /*e160*/  HMMA.16816.F32 R124, R124, R174, RZ ;  /* 0x000000ae7c7c723c */ /* 0x000fe600000018ff */
[C---:B------:R-:W-:Y:S01]  /*e170*/  FFMA.FTZ R48, R0.reuse, UR5, R48 ;  /* 0x0000000500307c23 */ /* 0x040fe20008010030 */
[----:B------:R-:W-:Y:S01]  /*e180*/  FFMA.FTZ R50, R0, UR5, R50 ;  /* 0x0000000500327c23 */ /* 0x000fe20008010032 */
[----:B------:R-:W-:Y:S01]  /*e190*/  I2FP.F32.S32 R0, R133 ;  /* 0x0000008500007245 */ /* 0x000fe20000201400 */
[C---:B------:R-:W-:Y:S01]  /*e1a0*/  FFMA.FTZ R45, R2.reuse, UR5, R45 ;  /* 0x00000005022d7c23 */ /* 0x040fe2000801002d */
[C---:B------:R-:W-:Y:S01]  /*e1b0*/  FFMA.FTZ R47, R2.reuse, UR5, R47 ;  /* 0x00000005022f7c23 */ /* 0x040fe2000801002f */
[C---:B------:R-:W-:Y:S01]  /*e1c0*/  FFMA.FTZ R49, R2.reuse, UR5, R49 ;  /* 0x0000000502317c23 */ /* 0x040fe20008010031 */
[C---:B------:R-:W-:Y:S05]  /*e1d0*/  HMMA.16816.F32 R116, R168.reuse, R136, R116 ;  /* 0x00000088a874723c */ /* 0x040fea0000001874 */
[----:B------:R-:W-:Y:S01]  /*e1e0*/  FFMA.FTZ R51, R2, UR5, R51 ;  /* 0x0000000502337c23 */ /* 0x000fe20008010033 */
[----:B------:R-:W-:Y:S01]  /*e1f0*/  I2FP.F32.S32 R2, R132 ;  /* 0x0000008400027245 */ /* 0x000fe20000201400 */
[----:B------:R-:W-:Y:S01]  /*e200*/  FFMA.FTZ R52, R0, UR5, R52 ;  /* 0x0000000500347c23 */ /* 0x000fe20008010034 */
[----:B------:R-:W-:Y:S03]  /*e210*/  IADD3 R132, R140, 0x39, RZ ;  /* 0x000000398c847810 */ /* 0x000fe60007ffe0ff */
[C---:B------:R-:W-:Y:S01]  /*e220*/  FFMA.FTZ R54, R0.reuse, UR5, R54 ;  /* 0x0000000500367c23 */ /* 0x040fe20008010036 */
[C---:B------:R-:W-:Y:S01]  /*e230*/  FFMA.FTZ R56, R0.reuse, UR5, R56 ;  /* 0x0000000500387c23 */ /* 0x040fe20008010038 */
[----:B------:R-:W-:Y:S01]  /*e240*/  FFMA.FTZ R58, R0, UR5, R58 ;  /* 0x00000005003a7c23 */ /* 0x000fe2000801003a */
[----:B------:R-:W-:Y:S01]  /*e250*/  IADD3 R0, R140, 0x38, RZ ;  /* 0x000000388c007810 */ /* 0x000fe20007ffe0ff */
[C---:B------:R-:W-:Y:S01]  /*e260*/  FFMA.FTZ R53, R2.reuse, UR5, R53 ;  /* 0x0000000502357c23 */ /* 0x040fe20008010035 */
[C---:B------:R-:W-:Y:S01]  /*e270*/  FFMA.FTZ R55, R2.reuse, UR5, R55 ;  /* 0x0000000502377c23 */ /* 0x040fe20008010037 */
[C---:B------:R-:W-:Y:S01]  /*e280*/  FFMA.FTZ R57, R2.reuse, UR5, R57 ;  /* 0x0000000502397c23 */ /* 0x040fe20008010039 */
[----:B------:R-:W-:Y:S01]  /*e290*/  I2FP.F32.S32 R0, R0 ;  /* 0x0000000000007245 */ /* 0x000fe20000201400 */
[----:B------:R-:W-:Y:S01]  /*e2a0*/  FFMA.FTZ R59, R2, UR5, R59 ;  /* 0x00000005023b7c23 */ /* 0x000fe2000801003b */
[----:B------:R-:W-:Y:S01]  /*e2b0*/  I2FP.F32.S32 R2, R132 ;  /* 0x0000008400027245 */ /* 0x000fe20000201400 */
[C---:B------:R-:W-:Y:S01]  /*e2c0*/  VIADD R133, R140.reuse, 0x40 ;  /* 0x000000408c857836 */ /* 0x040fe20000000000 */
[----:B------:R-:W-:Y:S01]  /*e2d0*/  IADD3 R132, R140, 0x41, RZ ;  /* 0x000000418c847810 */ /* 0x000fe20007ffe0ff */
[C---:B------:R-:W-:Y:S01]  /*e2e0*/  FFMA.FTZ R60, R0.reuse, UR5, R60 ;  /* 0x00000005003c7c23 */ /* 0x040fe2000801003c */
[C---:B------:R-:W-:Y:S01]  /*e2f0*/  FFMA.FTZ R62, R0.reuse, UR5, R62 ;  /* 0x00000005003e7c23 */ /* 0x040fe2000801003e */
[C---:B------:R-:W-:Y:S01]  /*e300*/  FFMA.FTZ R64, R0.reuse, UR5, R64 ;  /* 0x0000000500407c23 */ /* 0x040fe20008010040 */
[----:B------:R-:W-:Y:S01]  /*e310*/  FFMA.FTZ R66, R0, UR5, R66 ;  /* 0x0000000500427c23 */ /* 0x000fe20008010042 */
[----:B------:R-:W-:Y:S01]  /*e320*/  I2FP.F32.S32 R0, R133 ;  /* 0x0000008500007245 */ /* 0x000fe20000201400 */
[----:B------:R-:W-:Y:S01]  /*e330*/  FFMA.FTZ R61, R2, UR5, R61 ;  /* 0x00000005023d7c23 */ /* 0x000fe2000801003d */
[----:B------:R-:W-:Y:S01]  /*e340*/  FMNMX.FTZ R133, R4, R187, !PT ;  /* 0x000000bb04857209 */ /* 0x000fe20007810000 */
[C---:B------:R-:W-:Y:S01]  /*e350*/  FFMA.FTZ R63, R2.reuse, UR5, R63 ;  /* 0x00000005023f7c23 */ /* 0x040fe2000801003f */
[C---:B------:R-:W-:Y:S01]  /*e360*/  FFMA.FTZ R65, R2.reuse, UR5, R65 ;  /* 0x0000000502417c23 */ /* 0x040fe20008010041 */
[----:B------:R-:W-:Y:S01]  /*e370*/  FFMA.FTZ R67, R2, UR5, R67 ;  /* 0x0000000502437c23 */ /* 0x000fe20008010043 */
[----:B------:R-:W-:Y:S01]  /*e380*/  I2FP.F32.S32 R2, R132 ;  /* 0x0000008400027245 */ /* 0x000fe20000201400 */
[C---:B------:R-:W-:Y:S01]  /*e390*/  FFMA.FTZ R68, R0.reuse, UR5, R68 ;  /* 0x0000000500447c23 */ /* 0x040fe20008010044 */
[----:B------:R-:W-:Y:S01]  /*e3a0*/  FMNMX.FTZ R133, R5, R133, !PT ;  /* 0x0000008505857209 */ /* 0x000fe20007810000 */
[----:B------:R-:W-:Y:S01]  /*e3b0*/  FFMA.FTZ R70, R0, UR5, R70 ;  /* 0x0000000500467c23 */ /* 0x000fe20008010046 */
[----:B------:R-:W-:Y:S01]  /*e3c0*/  IADD3 R132, R140, 0x49, RZ ;  /* 0x000000498c847810 */ /* 0x000fe20007ffe0ff */
[----:B------:R-:W-:Y:S01]  /*e3d0*/  FFMA.FTZ R72, R0, UR5, R72 ;  /* 0x0000000500487c23 */ /* 0x000fe20008010048 */
[----:B------:R-:W-:Y:S01]  /*e3e0*/  FMNMX.FTZ R133, R12, R133, !PT ;  /* 0x000000850c857209 */ /* 0x000fe20007810000 */
[----:B------:R-:W-:Y:S01]  /*e3f0*/  FFMA.FTZ R74, R0, UR5, R74 ;  /* 0x00000005004a7c23 */ /* 0x000fe2000801004a */
[----:B------:R-:W-:Y:S01]  /*e400*/  IADD3 R0, R140, 0x48, RZ ;  /* 0x000000488c007810 */ /* 0x000fe20007ffe0ff */
[C---:B------:R-:W-:Y:S01]  /*e410*/  FFMA.FTZ R69, R2.reuse, UR5, R69 ;  /* 0x0000000502457c23 */ /* 0x040fe20008010045 */
[----:B------:R-:W-:Y:S01]  /*e420*/  FMNMX.FTZ R133, R13, R133, !PT ;  /* 0x000000850d857209 */ /* 0x000fe20007810000 */
[C---:B------:R-:W-:Y:S01]  /*e430*/  FFMA.FTZ R71, R2.reuse, UR5, R71 ;  /* 0x0000000502477c23 */ /* 0x040fe20008010047 */
[----:B------:R-:W-:Y:S01]  /*e440*/  I2FP.F32.S32 R0, R0 ;  /* 0x0000000000007245 */ /* 0x000fe20000201400 */
[----:B------:R-:W-:Y:S01]  /*e450*/  FFMA.FTZ R73, R2, UR5, R73 ;  /* 0x0000000502497c23 */ /* 0x000fe20008010049 */
[----:B------:R-:W-:Y:S01]  /*e460*/  FMNMX.FTZ R133, R20, R133, !PT ;  /* 0x0000008514857209 */ /* 0x000fe20007810000 */
[----:B------:R-:W-:Y:S01]  /*e470*/  FFMA.FTZ R75, R2, UR5, R75 ;  /* 0x00000005024b7c23 */ /* 0x000fe2000801004b */
[----:B------:R-:W-:Y:S01]  /*e480*/  I2FP.F32.S32 R2, R132 ;  /* 0x0000008400027245 */ /* 0x000fe20000201400 */
[----:B------:R-:W-:Y:S01]  /*e490*/  FFMA.FTZ R76, R0, UR5, R76 ;  /* 0x00000005004c7c23 */ /* 0x000fe2000801004c */
[----:B------:R-:W-:Y:S01]  /*e4a0*/  FMNMX.FTZ R132, R14, R134, !PT ;  /* 0x000000860e847209 */ /* 0x000fe20007810000 */
[C---:B------:R-:W-:Y:S01]  /*e4b0*/  FFMA.FTZ R78, R0.reuse, UR5, R78 ;  /* 0x00000005004e7c23 */ /* 0x040fe2000801004e */
[----:B------:R-:W-:Y:S01]  /*e4c0*/  FMNMX.FTZ R133, R21, R133, !PT ;  /* 0x0000008515857209 */ /* 0x000fe20007810000 */
[C---:B------:R-:W-:Y:S01]  /*e4d0*/  FFMA.FTZ R80, R0.reuse, UR5, R80 ;  /* 0x0000000500507c23 */ /* 0x040fe20008010050 */
[----:B------:R-:W-:Y:S01]  /*e4e0*/  FMNMX.FTZ R132, R15, R132, !PT ;  /* 0x000000840f847209 */ /* 0x000fe20007810000 */
[----:B------:R-:W-:Y:S01]  /*e4f0*/  FFMA.FTZ R82, R0, UR5, R82 ;  /* 0x0000000500527c23 */ /* 0x000fe20008010052 */
[----:B------:R-:W-:Y:S01]  /*e500*/  FMNMX.FTZ R133, R28, R133, !PT ;  /* 0x000000851c857209 */ /* 0x000fe20007810000 */
[----:B------:R-:W-:Y:S01]  /*e510*/  FFMA.FTZ R77, R2, UR5, R77 ;  /* 0x00000005024d7c23 */ /* 0x000fe2000801004d */
[----:B------:R-:W-:Y:S01]  /*e520*/  FMNMX.FTZ R134, R22, R132, !PT ;  /* 0x0000008416867209 */ /* 0x000fe20007810000 */
[----:B------:R-:W-:Y:S01]  /*e530*/  FFMA.FTZ R79, R2, UR5, R79 ;  /* 0x00000005024f7c23 */ /* 0x000fe2000801004f */
[C---:B------:R-:W-:Y:S01]  /*e540*/  IADD3 R132, R140.reuse, 0x51, RZ ;  /* 0x000000518c847810 */ /* 0x040fe20007ffe0ff */
[----:B------:R-:W-:Y:S01]  /*e550*/  VIADD R0, R140, 0x50 ;  /* 0x000000508c007836 */ /* 0x000fe20000000000 */
[----:B------:R-:W-:Y:S01]  /*e560*/  FMNMX.FTZ R134, R23, R134, !PT ;  /* 0x0000008617867209 */ /* 0x000fe20007810000 */
[C---:B------:R-:W-:Y:S01]  /*e570*/  FFMA.FTZ R81, R2.reuse, UR5, R81 ;  /* 0x0000000502517c23 */ /* 0x040fe20008010051 */
[----:B------:R-:W-:Y:S01]  /*e580*/  FMNMX.FTZ R133, R29, R133, !PT ;  /* 0x000000851d857209 */ /* 0x000fe20007810000 */
[----:B------:R-:W-:Y:S01]  /*e590*/  FFMA.FTZ R83, R2, UR5, R83 ;  /* 0x0000000502537c23 */ /* 0x000fe20008010053 */
[----:B------:R-:W-:Y:S01]  /*e5a0*/  I2FP.F32.S32 R2, R132 ;  /* 0x0000008400027245 */ /* 0x000fe20000201400 */
[----:B------:R-:W-:Y:S03]  /*e5b0*/  HMMA.16816.F32 R124, R168, R138, R124 ;  /* 0x0000008aa87c723c */ /* 0x000fe6000000187c */
[----:B------:R-:W-:Y:S02]  /*e5c0*/  FMNMX.FTZ R132, R30, R134, !PT ;  /* 0x000000861e847209 */ /* 0x000fe40007810000 */
[----:B------:R-:W-:Y:S02]  /*e5d0*/  I2FP.F32.S32 R0, R0 ;  /* 0x0000000000007245 */ /* 0x000fe40000201400 */
[----:B------:R-:W-:Y:S04]  /*e5e0*/  FMNMX.FTZ R132, R31, R132, !PT ;  /* 0x000000841f847209 */ /* 0x000fe80007810000 */
[----:B------:R-:W-:Y:S01]  /*e5f0*/  FMNMX.FTZ R133, R36, R133, !PT ;  /* 0x0000008524857209 */ /* 0x000fe20007810000 */
[----:B------:R-:W-:Y:S01]  /*e600*/  FFMA.FTZ R84, R0, UR5, R84 ;  /* 0x0000000500547c23 */ /* 0x000fe20008010054 */
[----:B------:R-:W-:Y:S01]  /*e610*/  FMNMX.FTZ R134, R38, R132, !PT ;  /* 0x0000008426867209 */ /* 0x000fe20007810000 */
[C---:B------:R-:W-:Y:S01]  /*e620*/  FFMA.FTZ R86, R0.reuse, UR5, R86 ;  /* 0x0000000500567c23 */ /* 0x040fe20008010056 */
[----:B------:R-:W-:Y:S01]  /*e630*/  FMNMX.FTZ R133, R37, R133, !PT ;  /* 0x0000008525857209 */ /* 0x000fe20007810000 */
[----:B------:R-:W-:Y:S01]  /*e640*/  FFMA.FTZ R88, R0, UR5, R88 ;  /* 0x0000000500587c23 */ /* 0x000fe20008010058 */
[----:B------:R-:W-:Y:S01]  /*e650*/  IADD3 R132, R140, 0x59, RZ ;  /* 0x000000598c847810 */ /* 0x000fe20007ffe0ff */
[----:B------:R-:W-:Y:S01]  /*e660*/  FFMA.FTZ R90, R0, UR5, R90 ;  /* 0x00000005005a7c23 */ /* 0x000fe2000801005a */
[----:B------:R-:W-:Y:S01]  /*e670*/  FMNMX.FTZ R134, R39, R134, !PT ;  /* 0x0000008627867209 */ /* 0x000fe20007810000 */
[----:B------:R-:W-:Y:S01]  /*e680*/  FFMA.FTZ R85, R2, UR5, R85 ;  /* 0x0000000502557c23 */ /* 0x000fe20008010055 */
[----:B------:R-:W-:Y:S01]  /*e690*/  FMNMX.FTZ R133, R44, R133, !PT ;  /* 0x000000852c857209 */ /* 0x000fe20007810000 */
[----:B------:R-:W-:Y:S01]  /*e6a0*/  FFMA.FTZ R87, R2, UR5, R87 ;  /* 0x0000000502577c23 */ /* 0x000fe20008010057 */
[----:B------:R-:W-:Y:S01]  /*e6b0*/  IADD3 R0, R140, 0x58, RZ ;  /* 0x000000588c007810 */ /* 0x000fe20007ffe0ff */
[C---:B------:R-:W-:Y:S01]  /*e6c0*/  FFMA.FTZ R89, R2.reuse, UR5, R89 ;  /* 0x0000000502597c23 */ /* 0x040fe20008010059 */
[----:B------:R-:W-:Y:S01]  /*e6d0*/  FMNMX.FTZ R133, R45, R133, !PT ;  /* 0x000000852d857209 */ /* 0x000fe20007810000 */
[----:B------:R-:W-:Y:S01]  /*e6e0*/  FFMA.FTZ R91, R2, UR5, R91 ;  /* 0x00000005025b7c23 */ /* 0x000fe2000801005b */
[----:B------:R-:W-:Y:S02]  /*e6f0*/  I2FP.F32.S32 R2, R132 ;  /* 0x0000008400027245 */ /* 0x000fe40000201400 */
[----:B------:R-:W-:Y:S02]  /*e700*/  FMNMX.FTZ R132, R46, R134, !PT ;  /* 0x000000862e847209 */ /* 0x000fe40007810000 */
[----:B------:R-:W-:Y:S02]  /*e710*/  I2FP.F32.S32 R0, R0 ;  /* 0x0000000000007245 */ /* 0x000fe40000201400 */
[----:B------:R-:W-:Y:S02]  /*e720*/  FMNMX.FTZ R132, R47, R132, !PT ;  /* 0x000000842f847209 */ /* 0x000fe40007810000 */
        /* <DEDUP_REMOVED lines=12> */
[----:B------:R-:W-:Y:S02]  /*e7f0*/  VIADD R0, R140, 0x60 ;  /* 0x000000608c007836 */ /* 0x000fe40000000000 */
        /* <DEDUP_REMOVED lines=38> */
[C---:B------:R-:W-:Y:S01]  /*ea60*/  FFMA.FTZ R111, R2.reuse, UR5, R111 ;  /* 0x00000005026f7c23 */ /* 0x040fe2000801006f */
[C---:B------:R-:W-:Y:S01]  /*ea70*/  FFMA.FTZ R113, R2.reuse, UR5, R113 ;  /* 0x0000000502717c23 */ /* 0x040fe20008010071 */
[----:B------:R-:W-:Y:S01]  /*ea80*/  FFMA.FTZ R115, R2, UR5, R115 ;  /* 0x0000000502737c23 */ /* 0x000fe20008010073 */
[----:B------:R-:W-:Y:S01]  /*ea90*/  I2FP.F32.S32 R2, R132 ;  /* 0x0000008400027245 */ /* 0x000fe20000201400 */
[----:B------:R-:W-:Y:S01]  /*eaa0*/  VIADD R0, R140, 0x70 ;  /* 0x000000708c007836 */ /* 0x000fe20000000000 */
[----:B------:R-:W-:Y:S02]  /*eab0*/  FMNMX.FTZ R132, R94, R134, !PT ;  /* 0x000000865e847209 */ /* 0x000fe40007810000 */
[----:B------:R-:W-:Y:S02]  /*eac0*/  FMNMX.FTZ R133, R93, R133, !PT ;  /* 0x000000855d857209 */ /* 0x000fe40007810000 */
[----:B------:R-:W-:Y:S02]  /*ead0*/  FMNMX.FTZ R132, R95, R132, !PT ;  /* 0x000000845f847209 */ /* 0x000fe40007810000 */
[----:B------:R-:W-:Y:S02]  /*eae0*/  FMNMX.FTZ R133, R100, R133, !PT ;  /* 0x0000008564857209 */ /* 0x000fe40007810000 */
[----:B------:R-:W-:Y:S02]  /*eaf0*/  I2FP.F32.S32 R0, R0 ;  /* 0x0000000000007245 */ /* 0x000fe40000201400 */
[----:B------:R-:W-:Y:S02]  /*eb00*/  FMNMX.FTZ R132, R102, R132, !PT ;  /* 0x0000008466847209 */ /* 0x000fe40007810000 */
        /* <DEDUP_REMOVED lines=12> */
[----:B------:R-:W-:Y:S01]  /*ebd0*/  IADD3 R134, R140, 0x79, RZ ;  /* 0x000000798c867810 */ /* 0x000fe20007ffe0ff */
[C---:B------:R-:W-:Y:S01]  /*ebe0*/  FFMA.FTZ R121, R2.reuse, UR5, R121 ;  /* 0x0000000502797c23 */ /* 0x040fe20008010079 */
[----:B------:R-:W-:Y:S01]  /*ebf0*/  I2FP.F32.S32 R0, R0 ;  /* 0x0000000000007245 */ /* 0x000fe20000201400 */
[----:B------:R-:W-:Y:S01]  /*ec00*/  FFMA.FTZ R123, R2, UR5, R123 ;  /* 0x00000005027b7c23 */ /* 0x000fe2000801007b */
[----:B------:R-:W-:Y:S02]  /*ec10*/  FMNMX.FTZ R2, R111, R133, !PT ;  /* 0x000000856f027209 */ /* 0x000fe40007810000 */
[----:B------:R-:W-:Y:S01]  /*ec20*/  FMNMX.FTZ R132, R116, R132, !PT ;  /* 0x0000008474847209 */ /* 0x000fe20007810000 */
[C---:B------:R-:W-:Y:S01]  /*ec30*/  FFMA.FTZ R124, R0.reuse, UR5, R124 ;  /* 0x00000005007c7c23 */ /* 0x040fe2000801007c */
[----:B------:R-:W-:Y:S01]  /*ec40*/  I2FP.F32.S32 R134, R134 ;  /* 0x0000008600867245 */ /* 0x000fe20000201400 */
[----:B------:R-:W-:Y:S01]  /*ec50*/  FFMA.FTZ R126, R0, UR5, R126 ;  /* 0x00000005007e7c23 */ /* 0x000fe2000801007e */
        /* <DEDUP_REMOVED lines=8> */
[----:B------:R-:W-:Y:S02]  /*ece0*/  FMNMX.FTZ R144, R126, R2, !PT ;  /* 0x000000027e907209 */ /* 0x000fe40007810000 */
[----:B------:R-:W-:Y:S01]  /*ecf0*/  FMNMX.FTZ R145, R125, R132, !PT ;  /* 0x000000847d917209 */ /* 0x000fe20007810000 */
[----:B------:R-:W-:Y:S06]  /*ed00*/  @P2 BRA `(.L_x_159) ;  /* 0xffffffe400202947 */ /* 0x000fec000383ffff */
.L_x_158:
[----:B------:R-:W-:Y:S01]  /*ed10*/  FMNMX.FTZ R144, R127, R144, !PT ;  /* 0x000000907f907209 */ /* 0x000fe20007810000 */
[----:B------:R-:W-:Y:S01]  /*ed20*/  SHFL.BFLY PT, R0, R145, 0x2, 0x1f ;  /* 0x0c401f0091007f89 */ /* 0x000fe200000e0000 */
[C---:B------:R-:W-:Y:S01]  /*ed30*/  FFMA.FTZ R129, R134.reuse, UR5, R129 ;  /* 0x0000000586817c23 */ /* 0x040fe20008010081 */
[----:B------:R-:W-:Y:S01]  /*ed40*/  FFMA.FTZ R131, R134, UR5, R131 ;  /* 0x0000000586837c23 */ /* 0x000fe20008010083 */
[----:B------:R-:W-:Y:S05]  /*ed50*/  UIADD3 UR6, UR6, -0x1, URZ ;  /* 0xffffffff06067890 */ /* 0x000fea000fffe03f */
[----:B------:R-:W2:Y:S02]  /*ed60*/  SHFL.BFLY PT, R2, R144, 0x2, 0x1f ;  /* 0x0c401f0090027f89 */ /* 0x000ea400000e0000 */
[----:B--2---:R-:W-:Y:S02]  /*ed70*/  FMNMX.FTZ R2, R144, R2, !PT ;  /* 0x0000000290027209 */ /* 0x004fe40007810000 */
[----:B------:R-:W-:Y:S04]  /*ed80*/  FMNMX.FTZ R145, R145, R0, !PT ;  /* 0x0000000091917209 */ /* 0x000fe80007810000 */
[----:B------:R-:W2:Y:S08]  /*ed90*/  SHFL.BFLY PT, R132, R2, 0x1, 0x1f ;  /* 0x0c201f0002847f89 */ /* 0x000eb000000e0000 */
[----:B------:R-:W3:Y:S01]  /*eda0*/  SHFL.BFLY PT, R133, R145, 0x1, 0x1f ;  /* 0x0c201f0091857f89 */ /* 0x000ee200000e0000 */
[----:B--2---:R-:W-:Y:S02]  /*edb0*/  FMNMX.FTZ R132, R2, R132, !PT ;  /* 0x0000008402847209 */ /* 0x004fe40007810000 */
[----:B---3--:R-:W-:Y:S04]  /*edc0*/  FMNMX.FTZ R133, R145, R133, !PT ;  /* 0x0000008591857209 */ /* 0x008fe80007810000 */
[C---:B------:R-:W-:Y:S01]  /*edd0*/  FSETP.NEU.FTZ.AND P0, PT, R133.reuse, -INF , PT ;  /* 0xff8000008500780b */ /* 0x040fe20003f1d000 */
[C---:B------:R-:W-:Y:S01]  /*ede0*/  FMUL.FTZ R2, R133.reuse, UR4 ;  /* 0x0000000485027c20 */ /* 0x040fe20008410000 */
[----:B------:R-:W-:Y:S01]  /*edf0*/  FADD.FTZ R0, -R133, R187 ;  /* 0x000000bb85007221 */ /* 0x000fe20000010100 */
[----:B------:R-:W-:Y:S03]  /*ee00*/  MOV R187, R133 ;  /* 0x0000008500bb7202 */ /* 0x000fe60000000f00 */
[----:B------:R-:W-:Y:S01]  /*ee10*/  FSEL R2, R2, RZ, P0 ;  /* 0x000000ff02027208 */ /* 0x000fe20000000000 */
[----:B------:R-:W-:Y:S01]  /*ee20*/  FMUL.FTZ R135, R0, UR4 ;  /* 0x0000000400877c20 */ /* 0x000fe20008410000 */
[C---:B------:R-:W-:Y:S01]  /*ee30*/  FSETP.NEU.FTZ.AND P0, PT, R132.reuse, -INF , PT ;  /* 0xff8000008400780b */ /* 0x040fe20003f1d000 */
[----:B------:R-:W-:Y:S01]  /*ee40*/  FADD.FTZ R0, -R132, R3 ;  /* 0x0000000384007221 */ /* 0x000fe20000010100 */
[----:B------:R-:W-:Y:S01]  /*ee50*/  FMNMX.FTZ R3, R8, R186, !PT ;  /* 0x000000ba08037209 */ /* 0x000fe20007810000 */
[--C-:B-1----:R-:W-:Y:S01]  /*ee60*/  FFMA.FTZ R140, R20, UR4, -R2.reuse ;  /* 0x00000004148c7c23 */ /* 0x102fe20008010802 */
[--C-:B------:R-:W-:Y:S01]  /*ee70*/  FFMA.FTZ R141, R21, UR4, -R2.reuse ;  /* 0x00000004158d7c23 */ /* 0x100fe20008010802 */
[----:B------:R-:W1:Y:S01]  /*ee80*/  MUFU.EX2 R135, R135 ;  /* 0x0000008700877308 */ /* 0x000e620000000800 */
        /* <DEDUP_REMOVED lines=9> */
[----:B------:R-:W-:Y:S01]  /*ef20*/  FMNMX.FTZ R3, R9, R3, !PT ;  /* 0x0000000309037209 */ /* 0x000fe20007810000 */
[--C-:B------:R-:W-:Y:S01]  /*ef30*/  FFMA.FTZ R148, R52, UR4, -R2.reuse ;  /* 0x0000000434947c23 */ /* 0x100fe20008010802 */
[--C-:B------:R-:W-:Y:S01]  /*ef40*/  FFMA.FTZ R149, R53, UR4, -R2.reuse ;  /* 0x0000000435957c23 */ /* 0x100fe20008010802 */
[--C-:B------:R-:W-:Y:S01]  /*ef50*/  FFMA.FTZ R68, R68, UR4, -R2.reuse ;  /* 0x0000000444447c23 */ /* 0x100fe20008010802 */
[----:B------:R-:W-:Y:S01]  /*ef60*/  FMNMX.FTZ R3, R16, R3, !PT ;  /* 0x0000000310037209 */ /* 0x000fe20007810000 */
        /* <DEDUP_REMOVED lines=18> */
[----:B-1----:R-:W-:Y:S01]  /*f090*/  FMUL.FTZ R192, R135, R192 ;  /* 0x000000c087c07220 */ /* 0x002fe20000410000 */
[----:B------:R-:W-:Y:S01]  /*f0a0*/  FMNMX.FTZ R3, R33, R3, !PT ;  /* 0x0000000321037209 */ /* 0x000fe20007810000 */
[C---:B------:R-:W-:Y:S01]  /*f0b0*/  FMUL.FTZ R193, R135.reuse, R193 ;  /* 0x000000c187c17220 */ /* 0x040fe20000410000 */
[C---:B------:R-:W-:Y:S01]  /*f0c0*/  FMUL.FTZ R188, R135.reuse, R188 ;  /* 0x000000bc87bc7220 */ /* 0x040fe20000410000 */
[C---:B------:R-:W-:Y:S01]  /*f0d0*/  FMUL.FTZ R189, R135.reuse, R189 ;  /* 0x000000bd87bd7220 */ /* 0x040fe20000410000 */
[----:B------:R-:W-:Y:S01]  /*f0e0*/  FMNMX.FTZ R3, R40, R3, !PT ;  /* 0x0000000328037209 */ /* 0x000fe20007810000 */
[C---:B------:R-:W-:Y:S03]  /*f0f0*/  FMUL.FTZ R200, R135.reuse, R200 ;  /* 0x000000c887c87220 */ /* 0x040fe60000410000 */
[----:B------:R-:W-:Y:S01]  /*f100*/  MUFU.EX2 R144, R144 ;  /* 0x0000009000907308 */ /* 0x000fe20000000800 */
[----:B------:R-:W-:Y:S01]  /*f110*/  FMUL.FTZ R201, R135, R201 ;  /* 0x000000c987c97220 */ /* 0x000fe20000410000 */
[----:B------:R-:W-:Y:S01]  /*f120*/  FMNMX.FTZ R3, R41, R3, !PT ;  /* 0x0000000329037209 */ /* 0x000fe20007810000 */
[C---:B------:R-:W-:Y:S01]  /*f130*/  FMUL.FTZ R196, R135.reuse, R196 ;  /* 0x000000c487c47220 */ /* 0x040fe20000410000 */
[----:B------:R-:W-:Y:S01]  /*f140*/  FMUL.FTZ R197, R135, R197 ;  /* 0x000000c587c57220 */ /* 0x000fe20000410000 */
[--C-:B------:R-:W-:Y:S01]  /*f150*/  FFMA.FTZ R138, R12, UR4, -R2.reuse ;  /* 0x000000040c8a7c23 */ /* 0x100fe20008010802 */
[----:B------:R-:W-:Y:S01]  /*f160*/  FMNMX.FTZ R3, R48, R3, !PT ;  /* 0x0000000330037209 */ /* 0x000fe20007810000 */
[----:B------:R-:W-:Y:S03]  /*f170*/  FMUL.FTZ R0, R0, UR4 ;  /* 0x0000000400007c20 */ /* 0x000fe60008410000 */
        /* <DEDUP_REMOVED lines=8> */
[----:B------:R-:W1:Y:S01]  /*f200*/  MUFU.EX2 R136, R0 ;  /* 0x0000000000887308 */ /* 0x000e620000000800 */
[----:B------:R-:W-:Y:S04]  /*f210*/  FMNMX.FTZ R3, R57, R3, !PT ;  /* 0x0000000339037209 */ /* 0x000fe80007810000 */
[----:B------:R-:W-:Y:S05]  /*f220*/  FMNMX.FTZ R3, R64, R3, !PT ;  /* 0x0000000340037209 */ /* 0x000fea0007810000 */
[----:B------:R-:W-:Y:S01]  /*f230*/  MUFU.EX2 R139, R139 ;  /* 0x0000008b008b7308 */ /* 0x000fe20000000800 */
[----:B------:R-:W-:Y:S04]  /*f240*/  FMNMX.FTZ R3, R65, R3, !PT ;  /* 0x0000000341037209 */ /* 0x000fe80007810000 */
[----:B------:R-:W-:Y:S05]  /*f250*/  FMNMX.FTZ R3, R72, R3, !PT ;  /* 0x0000000348037209 */ /* 0x000fea0007810000 */
[----:B------:R-:W-:Y:S01]  /*f260*/  MUFU.EX2 R138, R138 ;  /* 0x0000008a008a7308 */ /* 0x000fe20000000800 */
[C---:B-1----:R-:W-:Y:S01]  /*f270*/  FMUL.FTZ R194, R136.reuse, R194 ;  /* 0x000000c288c27220 */ /* 0x042fe20000410000 */
[----:B------:R-:W-:Y:S01]  /*f280*/  FMNMX.FTZ R3, R73, R3, !PT ;  /* 0x0000000349037209 */ /* 0x000fe20007810000 */
[C---:B------:R-:W-:Y:S01]  /*f290*/  FMUL.FTZ R195, R136.reuse, R195 ;  /* 0x000000c388c37220 */ /* 0x040fe20000410000 */
[C---:B------:R-:W-:Y:S01]  /*f2a0*/  FMUL.FTZ R190, R136.reuse, R190 ;  /* 0x000000be88be7220 */ /* 0x040fe20000410000 */
[C---:B------:R-:W-:Y:S01]  /*f2b0*/  FMUL.FTZ R191, R136.reuse, R191 ;  /* 0x000000bf88bf7220 */ /* 0x040fe20000410000 */
[C---:B------:R-:W-:Y:S01]  /*f2c0*/  FMUL.FTZ R202, R136.reuse, R202 ;  /* 0x000000ca88ca7220 */ /* 0x040fe20000410000 */
[C---:B------:R-:W-:Y:S03]  /*f2d0*/  FMUL.FTZ R203, R136.reuse, R203 ;  /* 0x000000cb88cb7220 */ /* 0x040fe60000410000 */
[----:B------:R-:W-:Y:S01]  /*f2e0*/  MUFU.EX2 R137, R137 ;  /* 0x0000008900897308 */ /* 0x000fe20000000800 */
[C---:B------:R-:W-:Y:S01]  /*f2f0*/  FMUL.FTZ R198, R136.reuse, R198 ;  /* 0x000000c688c67220 */ /* 0x040fe20000410000 */
[----:B------:R-:W-:Y:S01]  /*f300*/  FMUL.FTZ R199, R136, R199 ;  /* 0x000000c788c77220 */ /* 0x000fe20000410000 */
[----:B------:R-:W-:Y:S01]  /*f310*/  FMNMX.FTZ R3, R80, R3, !PT ;  /* 0x0000000350037209 */ /* 0x000fe20007810000 */
[--C-:B------:R-:W-:Y:S01]  /*f320*/  FFMA.FTZ R0, R4, UR4, -R2.reuse ;  /* 0x0000000404007c23 */ /* 0x100fe20008010802 */
[----:B------:R-:W-:Y:S02]  /*f330*/  FFMA.FTZ R2, R125, UR4, -R2 ;  /* 0x000000047d027c23 */ /* 0x000fe40008010802 */
[----:B------:R-:W-:Y:S03]  /*f340*/  FMNMX.FTZ R3, R81, R3, !PT ;  /* 0x0000000351037209 */ /* 0x000fe60007810000 */
[----:B------:R-:W-:Y:S01]  /*f350*/  MUFU.EX2 R146, R146 ;  /* 0x0000009200927308 */ /* 0x000fe20000000800 */
[----:B------:R-:W-:Y:S04]  /*f360*/  FMNMX.FTZ R3, R88, R3, !PT ;  /* 0x0000000358037209 */ /* 0x000fe80007810000 */
[----:B------:R-:W-:Y:S05]  /*f370*/  FMNMX.FTZ R3, R89, R3, !PT ;  /* 0x0000000359037209 */ /* 0x000fea0007810000 */
[----:B------:R-:W-:Y:S01]  /*f380*/  MUFU.EX2 R125, R2 ;  /* 0x00000002007d7308 */ /* 0x000fe20000000800 */
[----:B------:R-:W-:Y:S04]  /*f390*/  FMNMX.FTZ R3, R96, R3, !PT ;  /* 0x0000000360037209 */ /* 0x000fe80007810000 */
[----:B------:R-:W-:Y:S05]  /*f3a0*/  FMNMX.FTZ R3, R97, R3, !PT ;  /* 0x0000000361037209 */ /* 0x000fea0007810000 */
[----:B------:R-:W1:Y:S01]  /*f3b0*/  MUFU.EX2 R0, R0 ;  /* 0x0000000000007308 */ /* 0x000e620000000800 */
[----:B------:R-:W-:Y:S04]  /*f3c0*/  FMNMX.FTZ R3, R104, R3, !PT ;  /* 0x0000000368037209 */ /* 0x000fe80007810000 */
[----:B------:R-:W-:Y:S05]  /*f3d0*/  FMNMX.FTZ R3, R105, R3, !PT ;  /* 0x0000000369037209 */ /* 0x000fea0007810000 */
[----:B------:R-:W2:Y:S01]  /*f3e0*/  MUFU.EX2 R147, R147 ;  /* 0x0000009300937308 */ /* 0x000ea20000000800 */
[----:B------:R-:W-:Y:S04]  /*f3f0*/  FMNMX.FTZ R3, R112, R3, !PT ;  /* 0x0000000370037209 */ /* 0x000fe80007810000 */
[----:B------:R-:W-:Y:S05]  /*f400*/  FMNMX.FTZ R3, R113, R3, !PT ;  /* 0x0000000371037209 */ /* 0x000fea0007810000 */
[----:B------:R-:W-:Y:S01]  /*f410*/  MUFU.EX2 R148, R148 ;  /* 0x0000009400947308 */ /* 0x000fe20000000800 */
[C---:B-1----:R-:W-:Y:S01]  /*f420*/  F2FP.F16.F32.PACK_AB R52, R139.reuse, R0 ;  /* 0x000000008b34723e */ /* 0x042fe200000000ff */
[----:B------:R-:W-:Y:S01]  /*f430*/  FFMA.FTZ R0, R180, R135, R0 ;  /* 0x00000087b4007223 */ /* 0x000fe20000010000 */
[----:B------:R-:W-:Y:S03]  /*f440*/  FMNMX.FTZ R3, R120, R3, !PT ;  /* 0x0000000378037209 */ /* 0x000fe60007810000 */
[----:B------:R-:W-:Y:S01]  /*f450*/  FADD.FTZ R139, R139, R0 ;  /* 0x000000008b8b7221 */ /* 0x000fe20000010000 */
[----:B------:R-:W-:Y:S03]  /*f460*/  FMNMX.FTZ R3, R121, R3, !PT ;  /* 0x0000000379037209 */ /* 0x000fe60007810000 */
[----:B------:R-:W-:Y:S01]  /*f470*/  MUFU.EX2 R149, R149 ;  /* 0x0000009500957308 */ /* 0x000fe20000000800 */
[----:B------:R-:W-:Y:S01]  /*f480*/  FADD.FTZ R139, R138, R139 ;  /* 0x0000008b8a8b7221 */ /* 0x000fe20000010000 */
[----:B------:R-:W-:Y:S03]  /*f490*/  FMNMX.FTZ R3, R128, R3, !PT ;  /* 0x0000000380037209 */ /* 0x000fe60007810000 */
[----:B------:R-:W-:Y:S01]  /*f4a0*/  FADD.FTZ R139, R137, R139 ;  /* 0x0000008b898b7221 */ /* 0x000fe20000010000 */
[----:B------:R-:W-:Y:S04]  /*f4b0*/  FMNMX.FTZ R4, R129, R3, !PT ;  /* 0x0000000381047209 */ /* 0x000fe80007810000 */
[----:B------:R-:W-:Y:S01]  /*f4c0*/  MUFU.EX2 R150, R150 ;  /* 0x0000009600967308 */ /* 0x000fe20000000800 */
[----:B------:R-:W-:Y:S01]  /*f4d0*/  FMUL.FTZ R3, R132, UR4 ;  /* 0x0000000484037c20 */ /* 0x000fe20008410000 */
[----:B------:R-:W-:Y:S01]  /*f4e0*/  FADD.FTZ R139, R140, R139 ;  /* 0x0000008b8c8b7221 */ /* 0x000fe20000010000 */
[----:B------:R-:W1:Y:S03]  /*f4f0*/  SHFL.BFLY PT, R5, R4, 0x2, 0x1f ;  /* 0x0c401f0004057f89 */ /* 0x000e6600000e0000 */
[----:B------:R-:W-:Y:S01]  /*f500*/  FSEL R3, R3, RZ, P0 ;  /* 0x000000ff03037208 */ /* 0x000fe20000000000 */
[----:B------:R-:W-:Y:S03]  /*f510*/  FADD.FTZ R139, R141, R139 ;  /* 0x0000008b8d8b7221 */ /* 0x000fe60000010000 */
[----:B------:R-:W-:Y:S01]  /*f520*/  MUFU.EX2 R151, R151 ;  /* 0x0000009700977308 */ /* 0x000fe20000000800 */
[--C-:B------:R-:W-:Y:S01]  /*f530*/  FFMA.FTZ R153, R22, UR4, -R3.reuse ;  /* 0x0000000416997c23 */ /* 0x100fe20008010803 */
[--C-:B------:R-:W-:Y:S01]  /*f540*/  FFMA.FTZ R154, R23, UR4, -R3.reuse ;  /* 0x00000004179a7c23 */ /* 0x100fe20008010803 */
[--C-:B------:R-:W-:Y:S01]  /*f550*/  FFMA.FTZ R157, R38, UR4, -R3.reuse ;  /* 0x00000004269d7c23 */ /* 0x100fe20008010803 */
[----:B------:R-:W-:Y:S01]  /*f560*/  LDSM.16.MT88.4 R20, [R237+0x4000] ;  /* 0x00400000ed14783b */ /* 0x000fe20000004200 */
[--C-:B------:R-:W-:Y:S05]  /*f570*/  FFMA.FTZ R158, R39, UR4, -R3.reuse ;  /* 0x00000004279e7c23 */ /* 0x100fea0008010803 */
[----:B------:R-:W-:Y:S01]  /*f580*/  MUFU.EX2 R68, R68 ;  /* 0x0000004400447308 */ /* 0x000fe20000000800 */
[--C-:B------:R-:W-:Y:S01]  /*f590*/  FFMA.FTZ R155, R30, UR4, -R3.reuse ;  /* 0x000000041e9b7c23 */ /* 0x100fe20008010803 */
[--C-:B------:R-:W-:Y:S01]  /*f5a0*/  FFMA.FTZ R156, R31, UR4, -R3.reuse ;  /* 0x000000041f9c7c23 */ /* 0x100fe20008010803 */
[--C-:B------:R-:W-:Y:S01]  /*f5b0*/  FFMA.FTZ R159, R46, UR4, -R3.reuse ;  /* 0x000000042e9f7c23 */ /* 0x100fe20008010803 */
[--C-:B------:R-:W-:Y:S01]  /*f5c0*/  FFMA.FTZ R160, R47, UR4, -R3.reuse ;  /* 0x000000042fa07c23 */ /* 0x100fe20008010803 */
[--C-:B------:R-:W-:Y:S01]  /*f5d0*/  FFMA.FTZ R163, R62, UR4, -R3.reuse ;  /* 0x000000043ea37c23 */ /* 0x100fe20008010803 */
[----:B------:R-:W-:Y:S01]  /*f5e0*/  LDSM.16.MT88.4 R36, [R238+0x4000] ;  /* 0x00400000ee24783b */ /* 0x000fe20000004200 */
[--C-:B------:R-:W-:Y:S03]  /*f5f0*/  FFMA.FTZ R164, R63, UR4, -R3.reuse ;  /* 0x000000043fa47c23 */ /* 0x100fe60008010803 */
        /* <DEDUP_REMOVED lines=19> */
[----:B------:R-:W-:Y:S01]  /*f730*/  F2FP.F16.F32.PACK_AB R54, R137, R138 ;  /* 0x0000008a8936723e */ /* 0x000fe200000000ff */
[--C-:B------:R-:W-:Y:S01]  /*f740*/  FFMA.FTZ R2, R6, UR4, -R3.reuse ;  /* 0x0000000406027c23 */ /* 0x100fe20008010803 */
[----:B------:R-:W-:Y:S01]  /*f750*/  FMNMX.FTZ R6, R10, R185, !PT ;  /* 0x000000b90a067209 */ /* 0x000fe20007810000 */
[----:B------:R-:W-:Y:S01]  /*f760*/  LDSM.16.MT88.4 R60, [R238+0x4800] ;  /* 0x00480000ee3c783b */ /* 0x000fe20000004200 */
[----:B-1----:R-:W-:Y:S03]  /*f770*/  FMNMX.FTZ R5, R4, R5, !PT ;  /* 0x0000000504057209 */ /* 0x002fe60007810000 */
[----:B------:R-:W-:Y:S01]  /*f780*/  MUFU.EX2 R156, R156 ;  /* 0x0000009c009c7308 */ /* 0x000fe20000000800 */
[----:B------:R-:W-:Y:S01]  /*f790*/  FMNMX.FTZ R6, R11, R6, !PT ;  /* 0x000000060b067209 */ /* 0x000fe20007810000 */
[--C-:B------:R-:W-:Y:S01]  /*f7a0*/  FFMA.FTZ R152, R7, UR4, -R3.reuse ;  /* 0x0000000407987c23 */ /* 0x100fe20008010803 */
[--C-:B------:R-:W-:Y:S01]  /*f7b0*/  FFMA.FTZ R14, R14, UR4, -R3.reuse ;  /* 0x000000040e0e7c23 */ /* 0x100fe20008010803 */
[--C-:B------:R-:W-:Y:S01]  /*f7c0*/  FFMA.FTZ R15, R15, UR4, -R3.reuse ;  /* 0x000000040f0f7c23 */ /* 0x100fe20008010803 */
[----:B------:R-:W-:Y:S01]  /*f7d0*/  FMNMX.FTZ R6, R18, R6, !PT ;  /* 0x0000000612067209 */ /* 0x000fe20007810000 */
[----:B------:R-:W1:Y:S01]  /*f7e0*/  SHFL.BFLY PT, R4, R5, 0x1, 0x1f ;  /* 0x0c201f0005047f89 */ /* 0x000e6200000e0000 */
[--C-:B------:R-:W-:Y:S03]  /*f7f0*/  FFMA.FTZ R118, R118, UR4, -R3.reuse ;  /* 0x0000000476767c23 */ /* 0x100fe60008010803 */
[----:B------:R-:W-:Y:S01]  /*f800*/  MUFU.EX2 R2, R2 ;  /* 0x0000000200027308 */ /* 0x000fe20000000800 */
[----:B------:R-:W-:Y:S01]  /*f810*/  FMNMX.FTZ R6, R19, R6, !PT ;  /* 0x0000000613067209 */ /* 0x000fe20007810000 */
[--C-:B------:R-:W-:Y:S01]  /*f820*/  FFMA.FTZ R119, R119, UR4, -R3.reuse ;  /* 0x0000000477777c23 */ /* 0x100fe20008010803 */
[--C-:B------:R-:W-:Y:S01]  /*f830*/  FFMA.FTZ R126, R126, UR4, -R3.reuse ;  /* 0x000000047e7e7c23 */ /* 0x100fe20008010803 */
[----:B------:R-:W-:Y:S01]  /*f840*/  FFMA.FTZ R3, R127, UR4, -R3 ;  /* 0x000000047f037c23 */ /* 0x000fe20008010803 */
[----:B------:R-:W-:Y:S01]  /*f850*/  FMNMX.FTZ R6, R26, R6, !PT ;  /* 0x000000061a067209 */ /* 0x000fe20007810000 */
[----:B------:R-:W-:Y:S04]  /*f860*/  FADD.FTZ R139, R142, R139 ;  /* 0x0000008b8e8b7221 */ /* 0x000fe80000010000 */
[----:B------:R-:W-:Y:S01]  /*f870*/  MUFU.EX2 R127, R3 ;  /* 0x00000003007f7308 */ /* 0x000fe20000000800 */
[----:B------:R-:W-:Y:S01]  /*f880*/  FMNMX.FTZ R6, R27, R6, !PT ;  /* 0x000000061b067209 */ /* 0x000fe20007810000 */
[----:B------:R-:W-:Y:S03]  /*f890*/  FADD.FTZ R139, R143, R139 ;  /* 0x0000008b8f8b7221 */ /* 0x000fe60000010000 */
[----:B------:R-:W-:Y:S01]  /*f8a0*/  FMNMX.FTZ R6, R34, R6, !PT ;  /* 0x0000000622067209 */ /* 0x000fe20007810000 */
[----:B------:R-:W-:Y:S04]  /*f8b0*/  FADD.FTZ R139, R144, R139 ;  /* 0x0000008b908b7221 */ /* 0x000fe80000010000 */
[----:B------:R-:W3:Y:S01]  /*f8c0*/  MUFU.EX2 R152, R152 ;  /* 0x0000009800987308 */ /* 0x000ee20000000800 */
[----:B------:R-:W-:Y:S01]  /*f8d0*/  FADD.FTZ R139, R145, R139 ;  /* 0x0000008b918b7221 */ /* 0x000fe20000010000 */
[----:B-1----:R-:W-:Y:S03]  /*f8e0*/  FMNMX.FTZ R5, R5, R4, !PT ;  /* 0x0000000405057209 */ /* 0x002fe60007810000 */
[----:B------:R-:W-:Y:S05]  /*f8f0*/  FADD.FTZ R139, R146, R139 ;  /* 0x0000008b928b7221 */ /* 0x000fea0000010000 */
[----:B------:R-:W1:Y:S01]  /*f900*/  MUFU.EX2 R14, R14 ;  /* 0x0000000e000e7308 */ /* 0x000e620000000800 */
[C---:B------:R-:W-:Y:S01]  /*f910*/  FSETP.NEU.FTZ.AND P0, PT, R5.reuse, -INF , PT ;  /* 0xff8000000500780b */ /* 0x040fe20003f1d000 */
[----:B------:R-:W-:Y:S01]  /*f920*/  FADD.FTZ R4, -R5, R186 ;  /* 0x000000ba05047221 */ /* 0x000fe20000010100 */
[----:B--2---:R-:W-:Y:S01]  /*f930*/  FADD.FTZ R139, R147, R139 ;  /* 0x0000008b938b7221 */ /* 0x004fe20000010000 */
[----:B------:R-:W-:Y:S02]  /*f940*/  MOV R186, R5 ;  /* 0x0000000500ba7202 */ /* 0x000fe40000000f00 */
[----:B------:R-:W-:Y:S04]  /*f950*/  FMUL.FTZ R4, R4, UR4 ;  /* 0x0000000404047c20 */ /* 0x000fe80008410000 */
[----:B------:R-:W2:Y:S01]  /*f960*/  MUFU.EX2 R15, R15 ;  /* 0x0000000f000f7308 */ /* 0x000ea20000000800 */
[----:B---3--:R-:W-:Y:S01]  /*f970*/  F2FP.F16.F32.PACK_AB R53, R152, R2 ;  /* 0x000000029835723e */ /* 0x008fe200000000ff */
[----:B------:R-:W-:Y:S01]  /*f980*/  FFMA.FTZ R2, R181, R136, R2 ;  /* 0x00000088b5027223 */ /* 0x000fe20000010002 */
[----:B------:R-:W-:Y:S03]  /*f990*/  FADD.FTZ R139, R148, R139 ;  /* 0x0000008b948b7221 */ /* 0x000fe60000010000 */
[----:B------:R-:W-:Y:S01]  /*f9a0*/  FADD.FTZ R2, R152, R2 ;  /* 0x0000000298027221 */ /* 0x000fe20000010000 */
[----:B------:R-:W-:Y:S03]  /*f9b0*/  FADD.FTZ R139, R149, R139 ;  /* 0x0000008b958b7221 */ /* 0x000fe60000010000 */
[----:B------:R3:W4:Y:S01]  /*f9c0*/  MUFU.EX2 R12, R4 ;  /* 0x00000004000c7308 */ /* 0x0007220000000800 */
[----:B-1----:R-:W-:Y:S01]  /*f9d0*/  FADD.FTZ R2, R14, R2 ;  /* 0x000000020e027221 */ /* 0x002fe20000010000 */
[----:B------:R-:W-:Y:S04]  /*f9e0*/  FADD.FTZ R139, R150, R139 ;  /* 0x0000008b968b7221 */ /* 0x000fe80000010000 */
[----:B------:R-:W-:Y:S04]  /*f9f0*/  FADD.FTZ R139, R151, R139 ;  /* 0x0000008b978b7221 */ /* 0x000fe80000010000 */
[----:B------:R-:W1:Y:S01]  /*fa00*/  MUFU.EX2 R157, R157 ;  /* 0x0000009d009d7308 */ /* 0x000e620000000800 */
[C---:B--2---:R-:W-:Y:S01]  /*fa10*/  F2FP.F16.F32.PACK_AB R55, R15.reuse, R14 ;  /* 0x0000000e0f37723e */ /* 0x044fe200000000ff */
[----:B------:R-:W-:Y:S01]  /*fa20*/  FADD.FTZ R2, R15, R2 ;  /* 0x000000020f027221 */ /* 0x000fe20000010000 */
[----:B------:R-:W-:Y:S03]  /*fa30*/  FADD.FTZ R139, R68, R139 ;  /* 0x0000008b448b7221 */ /* 0x000fe60000010000 */
[----:B------:R-:W-:Y:S04]  /*fa40*/  FADD.FTZ R2, R153, R2 ;  /* 0x0000000299027221 */ /* 0x000fe80000010000 */
[----:B------:R-:W2:Y:S01]  /*fa50*/  MUFU.EX2 R158, R158 ;  /* 0x0000009e009e7308 */ /* 0x000ea20000000800 */
[----:B---3--:R-:W-:Y:S01]  /*fa60*/  FMNMX.FTZ R4, R35, R6, !PT ;  /* 0x0000000623047209 */ /* 0x008fe20007810000 */
[C---:B------:R-:W-:Y:S05]  /*fa70*/  HMMA.16816.F32 R192, R52.reuse, R20, R192 ;  /* 0x0000001434c0723c */ /* 0x040fea00000018c0 */
[----:B----4-:R-:W-:Y:S03]  /*fa80*/  FMUL.FTZ R216, R12, R216 ;  /* 0x000000d80cd87220 */ /* 0x010fe60000410000 */
[----:B------:R-:W3:Y:S01]  /*fa90*/  MUFU.EX2 R159, R159 ;  /* 0x0000009f009f7308 */ /* 0x000ee20000000800 */
[C---:B------:R-:W-:Y:S03]  /*faa0*/  HMMA.16816.F32 R188, R52.reuse, R22, R188 ;  /* 0x0000001634bc723c */ /* 0x040fe600000018bc */
[----:B------:R-:W-:Y:S01]  /*fab0*/  FMNMX.FTZ R4, R42, R4, !PT ;  /* 0x000000042a047209 */ /* 0x000fe20007810000 */
[C---:B------:R-:W-:Y:S02]  /*fac0*/  FMUL.FTZ R217, R12.reuse, R217 ;  /* 0x000000d90cd97220 */ /* 0x040fe40000410000 */
[C---:B------:R-:W-:Y:S03]  /*fad0*/  HMMA.16816.F32 R200, R52.reuse, R36, R200 ;  /* 0x0000002434c8723c */ /* 0x040fe600000018c8 */
[----:B------:R-:W4:Y:S02]  /*fae0*/  MUFU.EX2 R160, R160 ;  /* 0x000000a000a07308 */ /* 0x000f240000000800 */
[----:B------:R-:W-:Y:S01]  /*faf0*/  FMNMX.FTZ R4, R43, R4, !PT ;  /* 0x000000042b047209 */ /* 0x000fe20007810000 */
[----:B------:R-:W-:Y:S07]  /*fb00*/  HMMA.16816.F32 R196, R52, R38, R196 ;  /* 0x0000002634c4723c */ /* 0x000fee00000018c4 */
[----:B------:R-:W5:Y:S01]  /*fb10*/  MUFU.EX2 R161, R161 ;  /* 0x000000a100a17308 */ /* 0x000f620000000800 */
[C---:B------:R-:W-:Y:S03]  /*fb20*/  FMUL.FTZ R212, R12.reuse, R212 ;  /* 0x000000d40cd47220 */ /* 0x040fe60000410000 */
[C---:B------:R-:W-:Y:S01]  /*fb30*/  FMUL.FTZ R213, R12.reuse, R213 ;  /* 0x000000d50cd57220 */ /* 0x040fe20000410000 */
[C---:B------:R-:W-:Y:S01]  /*fb40*/  FMUL.FTZ R208, R12.reuse, R208 ;  /* 0x000000d00cd07220 */ /* 0x040fe20000410000 */
[C---:B------:R-:W-:Y:S04]  /*fb50*/  FMUL.FTZ R209, R12.reuse, R209 ;  /* 0x000000d10cd17220 */ /* 0x040fe80000410000 */
[----:B------:R-:W5:Y:S01]  /*fb60*/  MUFU.EX2 R162, R162 ;  /* 0x000000a200a27308 */ /* 0x000f620000000800 */
[C---:B------:R-:W-:Y:S01]  /*fb70*/  FMUL.FTZ R204, R12.reuse, R204 ;  /* 0x000000cc0ccc7220 */ /* 0x040fe20000410000 */
[----:B------:R-:W-:Y:S01]  /*fb80*/  FMUL.FTZ R205, R12, R205 ;  /* 0x000000cd0ccd7220 */ /* 0x000fe20000410000 */
[----:B------:R-:W-:Y:S01]  /*fb90*/  FMNMX.FTZ R4, R50, R4, !PT ;  /* 0x0000000432047209 */ /* 0x000fe20007810000 */
[----:B------:R-:W-:Y:S03]  /*fba0*/  FADD.FTZ R2, R154, R2 ;  /* 0x000000029a027221 */ /* 0x000fe60000010000 */
[----:B------:R-:W-:Y:S03]  /*fbb0*/  FMNMX.FTZ R4, R51, R4, !PT ;  /* 0x0000000433047209 */ /* 0x000fe60007810000 */
[----:B------:R-:W5:Y:S01]  /*fbc0*/  MUFU.EX2 R163, R163 ;  /* 0x000000a300a37308 */ /* 0x000f620000000800 */
[----:B------:R-:W-:Y:S01]  /*fbd0*/  FADD.FTZ R2, R155, R2 ;  /* 0x000000029b027221 */ /* 0x000fe20000010000 */
[----:B------:R-:W-:Y:S03]  /*fbe0*/  FMNMX.FTZ R4, R58, R4, !PT ;  /* 0x000000043a047209 */ /* 0x000fe60007810000 */
[----:B------:R-:W-:Y:S01]  /*fbf0*/  FADD.FTZ R2, R156, R2 ;  /* 0x000000029c027221 */ /* 0x000fe20000010000 */
[----:B------:R-:W-:Y:S04]  /*fc00*/  FMNMX.FTZ R4, R59, R4, !PT ;  /* 0x000000043b047209 */ /* 0x000fe80007810000 */
[----:B------:R-:W-:Y:S01]  /*fc10*/  MUFU.EX2 R164, R164 ;  /* 0x000000a400a47308 */ /* 0x000fe20000000800 */
[----:B-1----:R-:W-:Y:S01]  /*fc20*/  FADD.FTZ R2, R157, R2 ;  /* 0x000000029d027221 */ /* 0x002fe20000010000 */
[----:B------:R-:W-:Y:S03]  /*fc30*/  FMNMX.FTZ R4, R66, R4, !PT ;  /* 0x0000000442047209 */ /* 0x000fe60007810000 */
[----:B--2---:R-:W-:Y:S01]  /*fc40*/  FADD.FTZ R2, R158, R2 ;  /* 0x000000029e027221 */ /* 0x004fe20000010000 */
[----:B------:R-:W-:Y:S04]  /*fc50*/  FMNMX.FTZ R4, R67, R4, !PT ;  /* 0x0000000443047209 */ /* 0x000fe80007810000 */
[----:B------:R-:W1:Y:S01]  /*fc60*/  MUFU.EX2 R69, R69 ;  /* 0x0000004500457308 */ /* 0x000e620000000800 */
[----:B---3--:R-:W-:Y:S01]  /*fc70*/  FADD.FTZ R2, R159, R2 ;  /* 0x000000029f027221 */ /* 0x008fe20000010000 */
[----:B------:R-:W-:Y:S03]  /*fc80*/  FMNMX.FTZ R4, R74, R4, !PT ;  /* 0x000000044a047209 */ /* 0x000fe60007810000 */
[----:B----4-:R-:W-:Y:S01]  /*fc90*/  FADD.FTZ R2, R160, R2 ;  /* 0x00000002a0027221 */ /* 0x010fe20000010000 */
[----:B------:R-:W-:Y:S04]  /*fca0*/  FMNMX.FTZ R4, R75, R4, !PT ;  /* 0x000000044b047209 */ /* 0x000fe80007810000 */
[----:B------:R-:W2:Y:S01]  /*fcb0*/  MUFU.EX2 R76, R76 ;  /* 0x0000004c004c7308 */ /* 0x000ea20000000800 */
[----:B-----5:R-:W-:Y:S01]  /*fcc0*/  FADD.FTZ R2, R161, R2 ;  /* 0x00000002a1027221 */ /* 0x020fe20000010000 */
[----:B------:R-:W-:Y:S03]  /*fcd0*/  FMNMX.FTZ R4, R82, R4, !PT ;  /* 0x0000000452047209 */ /* 0x000fe60007810000 */
[----:B------:R-:W-:Y:S01]  /*fce0*/  FADD.FTZ R2, R162, R2 ;  /* 0x00000002a2027221 */ /* 0x000fe20000010000 */
[----:B------:R-:W-:Y:S04]  /*fcf0*/  FMNMX.FTZ R4, R83, R4, !PT ;  /* 0x0000000453047209 */ /* 0x000fe80007810000 */
[----:B------:R-:W3:Y:S01]  /*fd00*/  MUFU.EX2 R77, R77 ;  /* 0x0000004d004d7308 */ /* 0x000ee20000000800 */
[----:B------:R-:W-:Y:S01]  /*fd10*/  FADD.FTZ R2, R163, R2 ;  /* 0x00000002a3027221 */ /* 0x000fe20000010000 */
[----:B-1----:R-:W-:Y:S01]  /*fd20*/  FADD.FTZ R139, R69, R139 ;  /* 0x0000008b458b7221 */ /* 0x002fe20000010000 */
[----:B------:R-:W-:Y:S02]  /*fd30*/  FMNMX.FTZ R4, R90, R4, !PT ;  /* 0x000000045a047209 */ /* 0x000fe40007810000 */
[----:B------:R-:W-:Y:S02]  /*fd40*/  FADD.FTZ R2, R164, R2 ;  /* 0x00000002a4027221 */ /* 0x000fe40000010000 */
[----:B------:R-:W-:Y:S03]  /*fd50*/  FMNMX.FTZ R4, R91, R4, !PT ;  /* 0x000000045b047209 */ /* 0x000fe60007810000 */
[----:B------:R-:W1:Y:S01]  /*fd60*/  MUFU.EX2 R70, R70 ;  /* 0x0000004600467308 */ /* 0x000e620000000800 */
[----:B--2---:R-:W-:Y:S01]  /*fd70*/  FADD.FTZ R139, R76, R139 ;  /* 0x0000008b4c8b7221 */ /* 0x004fe20000010000 */
[----:B------:R-:W-:Y:S04]  /*fd80*/  FMNMX.FTZ R4, R98, R4, !PT ;  /* 0x0000000462047209 */ /* 0x000fe80007810000 */
[----:B------:R-:W-:Y:S04]  /*fd90*/  FMNMX.FTZ R4, R99, R4, !PT ;  /* 0x0000000463047209 */ /* 0x000fe80007810000 */
[----:B------:R-:W2:Y:S01]  /*fda0*/  MUFU.EX2 R71, R71 ;  /* 0x0000004700477308 */ /* 0x000ea20000000800 */
[----:B---3--:R-:W-:Y:S01]  /*fdb0*/  FADD.FTZ R139, R77, R139 ;  /* 0x0000008b4d8b7221 */ /* 0x008fe20000010000 */
[----:B------:R-:W-:Y:S04]  /*fdc0*/  FMNMX.FTZ R4, R106, R4, !PT ;  /* 0x000000046a047209 */ /* 0x000fe80007810000 */
[----:B------:R-:W-:Y:S04]  /*fdd0*/  FMNMX.FTZ R4, R107, R4, !PT ;  /* 0x000000046b047209 */ /* 0x000fe80007810000 */
[----:B------:R-:W3:Y:S01]  /*fde0*/  MUFU.EX2 R78, R78 ;  /* 0x0000004e004e7308 */ /* 0x000ee20000000800 */
[----:B-1----:R-:W-:Y:S01]  /*fdf0*/  FADD.FTZ R2, R70, R2 ;  /* 0x0000000246027221 */ /* 0x002fe20000010000 */
[----:B------:R-:W-:Y:S04]  /*fe00*/  FMNMX.FTZ R4, R114, R4, !PT ;  /* 0x0000000472047209 */ /* 0x000fe80007810000 */
[----:B------:R-:W-:Y:S04]  /*fe10*/  FMNMX.FTZ R4, R115, R4, !PT ;  /* 0x0000000473047209 */ /* 0x000fe80007810000 */
        /* <DEDUP_REMOVED lines=10> */
[----:B------:R-:W1:Y:S08]  /*fec0*/  SHFL.BFLY PT, R4, R6, 0x2, 0x1f ;  /* 0x0c401f0006047f89 */ /* 0x000e7000000e0000 */
[----:B------:R-:W4:Y:S01]  /*fed0*/  MUFU.EX2 R92, R92 ;  /* 0x0000005c005c7308 */ /* 0x000f220000000800 */
[----:B--2---:R-:W-:Y:S09]  /*fee0*/  FADD.FTZ R139, R84, R139 ;  /* 0x0000008b548b7221 */ /* 0x004ff20000010000 */
[----:B------:R-:W2:Y:S01]  /*fef0*/  MUFU.EX2 R93, R93 ;  /* 0x0000005d005d7308 */ /* 0x000ea20000000800 */
[----:B---3--:R-:W-:Y:S09]  /*ff00*/  FADD.FTZ R139, R85, R139 ;  /* 0x0000008b558b7221 */ /* 0x008ff20000010000 */
[----:B------:R-:W3:Y:S01]  /*ff10*/  MUFU.EX2 R86, R86 ;  /* 0x0000005600567308 */ /* 0x000ee20000000800 */
[----:B----4-:R-:W-:Y:S01]  /*ff20*/  FADD.FTZ R139, R92, R139 ;  /* 0x0000008b5c8b7221 */ /* 0x010fe20000010000 */
[----:B-1----:R-:W-:Y:S01]  /*ff30*/  FMNMX.FTZ R4, R6, R4, !PT ;  /* 0x0000000406047209 */ /* 0x002fe20007810000 */
[----:B------:R-:W-:Y:S07]  /*ff40*/  FMUL.FTZ R6, R5, UR4 ;  /* 0x0000000405067c20 */ /* 0x000fee0008410000 */
[----:B------:R-:W1:Y:S01]  /*ff50*/  MUFU.EX2 R87, R87 ;  /* 0x0000005700577308 */ /* 0x000e620000000800 */
[----:B------:R-:W4:Y:S01]  /*ff60*/  SHFL.BFLY PT, R7, R4, 0x1, 0x1f ;  /* 0x0c201f0004077f89 */ /* 0x000f2200000e0000 */
[----:B------:R-:W-:Y:S01]  /*ff70*/  FSEL R6, R6, RZ, P0 ;  /* 0x000000ff06067208 */ /* 0x000fe20000000000 */
[----:B--2---:R-:W-:Y:S04]  /*ff80*/  FADD.FTZ R139, R93, R139 ;  /* 0x0000008b5d8b7221 */ /* 0x004fe80000010000 */
[--C-:B------:R-:W-:Y:S03]  /*ff90*/  FFMA.FTZ R169, R24, UR4, -R6.reuse ;  /* 0x0000000418a97c23 */ /* 0x100fe60008010806 */
[----:B------:R-:W2:Y:S01]  /*ffa0*/  MUFU.EX2 R94, R94 ;  /* 0x0000005e005e7308 */ /* 0x000ea20000000800 */
[--C-:B------:R-:W-:Y:S01]  /*ffb0*/  FFMA.FTZ R170, R16, UR4, -R6.reuse ;  /* 0x0000000410aa7c23 */ /* 0x100fe20008010806 */
[----:B------:R-:W-:Y:S01]  /*ffc0*/  F2FP.F16.F32.PACK_AB R16, R141, R140 ;  /* 0x0000008c8d10723e */ /* 0x000fe200000000ff */
[--C-:B------:R-:W-:Y:S01]  /*ffd0*/  FFMA.FTZ R168, R17, UR4, -R6.reuse ;  /* 0x0000000411a87c23 */ /* 0x100fe20008010806 */
[----:B------:R-:W-:Y:S01]  /*ffe0*/  F2FP.F16.F32.PACK_AB R17, R154, R153 ;  /* 0x000000999a11723e */ /* 0x000fe200000000ff */
        /* <DEDUP_REMOVED lines=10> */
[----:B------:R-:W-:Y:S03]  /*10090*/  FFMA.FTZ R57, R57, UR4, -R6 ;  /* 0x0000000439397c23 */ /* 0x000fe60008010806 */
[----:B------:R-:W-:Y:S01]  /*100a0*/  MUFU.EX2 R171, R171 ;  /* 0x000000ab00ab7308 */ /* 0x000fe20000000800 */
[----:B----4-:R-:W-:Y:S01]  /*100b0*/  FMNMX.FTZ R7, R4, R7, !PT ;  /* 0x0000000704077209 */ /* 0x010fe20007810000 */
[----:B---3--:R-:W-:Y:S03]  /*100c0*/  FADD.FTZ R2, R86, R2 ;  /* 0x0000000256027221 */ /* 0x008fe60000010000 */
[C---:B------:R-:W-:Y:S01]  /*100d0*/  FSETP.NEU.FTZ.AND P0, PT, R7.reuse, -INF , PT ;  /* 0xff8000000700780b */ /* 0x040fe20003f1d000 */
[----:B------:R-:W-:Y:S01]  /*100e0*/  FADD.FTZ R4, -R7, R185 ;  /* 0x000000b907047221 */ /* 0x000fe20000010100 */
[----:B-1----:R-:W-:Y:S03]  /*100f0*/  FADD.FTZ R2, R87, R2 ;  /* 0x0000000257027221 */ /* 0x002fe60000010000 */
[----:B------:R-:W1:Y:S01]  /*10100*/  MUFU.EX2 R168, R168 ;  /* 0x000000a800a87308 */ /* 0x000e620000000800 */
[----:B------:R-:W-:Y:S01]  /*10110*/  MOV R185, R7 ;  /* 0x0000000700b97202 */ /* 0x000fe20000000f00 */
[----:B------:R-:W-:Y:S01]  /*10120*/  FMUL.FTZ R3, R4, UR4 ;  /* 0x0000000404037c20 */ /* 0x000fe20008410000 */
[----:B------:R-:W-:Y:S01]  /*10130*/  FMUL.FTZ R4, R7, UR4 ;  /* 0x0000000407047c20 */ /* 0x000fe20008410000 */
[----:B--2---:R-:W-:Y:S06]  /*10140*/  FADD.FTZ R2, R94, R2 ;  /* 0x000000025e027221 */ /* 0x004fec0000010000 */
[----:B------:R2:W3:Y:S10]  /*10150*/  MUFU.EX2 R13, R3 ;  /* 0x00000003000d7308 */ /* 0x0004f40000000800 */
[----:B------:R-:W-:Y:S01]  /*10160*/  MUFU.EX2 R169, R169 ;  /* 0x000000a900a97308 */ /* 0x000fe20000000800 */
[----:B-1----:R-:W-:Y:S09]  /*10170*/  F2FP.F16.F32.PACK_AB R54, R168, R170 ;  /* 0x000000aaa836723e */ /* 0x002ff200000000ff */
[----:B------:R-:W1:Y:S01]  /*10180*/  MUFU.EX2 R9, R9 ;  /* 0x0000000900097308 */ /* 0x000e620000000800 */
[----:B--2---:R-:W-:Y:S01]  /*10190*/  FFMA.FTZ R3, R8, UR4, -R6 ;  /* 0x0000000408037c23 */ /* 0x004fe20008010806 */
[----:B------:R-:W-:Y:S01]  /*101a0*/  FSEL R8, R4, RZ, P0 ;  /* 0x000000ff04087208 */ /* 0x000fe20000000000 */
[C---:B---3--:R-:W-:Y:S01]  /*101b0*/  FMUL.FTZ R218, R13.reuse, R218 ;  /* 0x000000da0dda7220 */ /* 0x048fe20000410000 */
[C---:B------:R-:W-:Y:S01]  /*101c0*/  FMUL.FTZ R219, R13.reuse, R219 ;  /* 0x000000db0ddb7220 */ /* 0x040fe20000410000 */
[C---:B------:R-:W-:Y:S01]  /*101d0*/  FMUL.FTZ R214, R13.reuse, R214 ;  /* 0x000000d60dd67220 */ /* 0x040fe20000410000 */
[----:B------:R-:W-:Y:S01]  /*101e0*/  FMUL.FTZ R215, R13, R215 ;  /* 0x000000d70dd77220 */ /* 0x000fe20000410000 */
[--C-:B------:R-:W-:Y:S03]  /*101f0*/  FFMA.FTZ R174, R27, UR4, -R8.reuse ;  /* 0x000000041bae7c23 */ /* 0x100fe60008010808 */
[----:B------:R-:W2:Y:S01]  /*10200*/  MUFU.EX2 R3, R3 ;  /* 0x0000000300037308 */ /* 0x000ea20000000800 */
[--C-:B------:R-:W-:Y:S01]  /*10210*/  FFMA.FTZ R173, R18, UR4, -R8.reuse ;  /* 0x0000000412ad7c23 */ /* 0x100fe20008010808 */
[----:B------:R-:W-:Y:S01]  /*10220*/  F2FP.F16.F32.PACK_AB R18, R143, R142 ;  /* 0x0000008e8f12723e */ /* 0x000fe200000000ff */
[--C-:B------:R-:W-:Y:S01]  /*10230*/  FFMA.FTZ R172, R19, UR4, -R8.reuse ;  /* 0x0000000413ac7c23 */ /* 0x100fe20008010808 */
[----:B------:R-:W-:Y:S01]  /*10240*/  F2FP.F16.F32.PACK_AB R19, R156, R155 ;  /* 0x0000009b9c13723e */ /* 0x000fe200000000ff */
[--C-:B------:R-:W-:Y:S01]  /*10250*/  FFMA.FTZ R175, R34, UR4, -R8.reuse ;  /* 0x0000000422af7c23 */ /* 0x100fe20008010808 */
[C---:B------:R-:W-:Y:S01]  /*10260*/  FMUL.FTZ R210, R13.reuse, R210 ;  /* 0x000000d20dd27220 */ /* 0x040fe20000410000 */
[----:B------:R-:W-:Y:S03]  /*10270*/  FMUL.FTZ R211, R13, R211 ;  /* 0x000000d30dd37220 */ /* 0x000fe60000410000 */
[----:B------:R-:W-:Y:S01]  /*10280*/  MUFU.EX2 R173, R173 ;  /* 0x000000ad00ad7308 */ /* 0x000fe20000000800 */
[----:B-1----:R-:W-:Y:S01]  /*10290*/  F2FP.F16.F32.PACK_AB R32, R9, R169 ;  /* 0x000000a90920723e */ /* 0x002fe200000000ff */
[----:B------:R-:W-:Y:S01]  /*102a0*/  FMUL.FTZ R206, R13, R206 ;  /* 0x000000ce0dce7220 */ /* 0x000fe20000410000 */
[C---:B------:R-:W-:Y:S07]  /*102b0*/  HMMA.16816.F32 R192, R16.reuse, R28, R192 ;  /* 0x0000001c10c0723c */ /* 0x040fee00000018c0 */
[----:B------:R-:W1:Y:S01]  /*102c0*/  MUFU.EX2 R172, R172 ;  /* 0x000000ac00ac7308 */ /* 0x000e620000000800 */
[C---:B------:R-:W-:Y:S03]  /*102d0*/  HMMA.16816.F32 R188, R16.reuse, R30, R188 ;  /* 0x0000001e10bc723c */ /* 0x040fe600000018bc */
[----:B--2---:R-:W-:Y:S03]  /*102e0*/  F2FP.F16.F32.PACK_AB R52, R171, R3 ;  /* 0x00000003ab34723e */ /* 0x004fe600000000ff */
[C---:B------:R-:W-:Y:S03]  /*102f0*/  HMMA.16816.F32 R200, R16.reuse, R44, R200 ;  /* 0x0000002c10c8723c */ /* 0x040fe600000018c8 */
[----:B------:R-:W-:Y:S02]  /*10300*/  MUFU.EX2 R134, R134 ;  /* 0x0000008600867308 */ /* 0x000fe40000000800 */
[----:B------:R-:W-:Y:S01]  /*10310*/  FMUL.FTZ R207, R13, R207 ;  /* 0x000000cf0dcf7220 */ /* 0x000fe20000410000 */
[----:B------:R-:W-:Y:S01]  /*10320*/  HMMA.16816.F32 R196, R16, R46, R196 ;  /* 0x0000002e10c4723c */ /* 0x000fe200000018c4 */
[----:B------:R-:W2:Y:S06]  /*10330*/  LDSM.16.MT88.4 R16, [R237+0x4800] ;  /* 0x00480000ed10783b */ /* 0x000eac0000004200 */
[----:B------:R-:W3:Y:S01]  /*10340*/  MUFU.EX2 R165, R165 ;  /* 0x000000a500a57308 */ /* 0x000ee20000000800 */
[----:B-1----:R-:W-:Y:S03]  /*10350*/  F2FP.F16.F32.PACK_AB R55, R172, R173 ;  /* 0x000000adac37723e */ /* 0x002fe600000000ff */
[--C-:B------:R-:W-:Y:S01]  /*10360*/  FFMA.FTZ R50, R50, UR4, -R8.reuse ;  /* 0x0000000432327c23 */ /* 0x100fe20008010808 */
[--C-:B------:R-:W-:Y:S01]  /*10370*/  FFMA.FTZ R4, R10, UR4, -R8.reuse ;  /* 0x000000040a047c23 */ /* 0x100fe20008010808 */
[----:B------:R-:W-:Y:S04]  /*10380*/  FFMA.FTZ R10, R11, UR4, -R8 ;  /* 0x000000040b0a7c23 */ /* 0x000fe80008010808 */
[----:B------:R-:W-:Y:S01]  /*10390*/  MUFU.EX2 R174, R174 ;  /* 0x000000ae00ae7308 */ /* 0x000fe20000000800 */
[--C-:B------:R-:W-:Y:S01]  /*103a0*/  FFMA.FTZ R11, R64, UR4, -R6.reuse ;  /* 0x00000004400b7c23 */ /* 0x100fe20008010806 */
[--C-:B------:R-:W-:Y:S01]  /*103b0*/  FFMA.FTZ R64, R65, UR4, -R6.reuse ;  /* 0x0000000441407c23 */ /* 0x100fe20008010806 */
[--C-:B------:R-:W-:Y:S01]  /*103c0*/  FFMA.FTZ R65, R72, UR4, -R6.reuse ;  /* 0x0000000448417c23 */ /* 0x100fe20008010806 */
[----:B------:R-:W-:Y:S01]  /*103d0*/  FFMA.FTZ R72, R73, UR4, -R6 ;  /* 0x0000000449487c23 */ /* 0x000fe20008010806 */
[--C-:B------:R-:W-:Y:S01]  /*103e0*/  FFMA.FTZ R73, R26, UR4, -R8.reuse ;  /* 0x000000041a497c23 */ /* 0x100fe20008010808 */
[----:B------:R-:W-:Y:S01]  /*103f0*/  FFMA.FTZ R3, R182, R12, R3 ;  /* 0x0000000cb6037223 */ /* 0x000fe20000010003 */
[----:B------:R-:W1:Y:S03]  /*10400*/  LDSM.16.MT88.4 R24, [R237+0x4c00] ;  /* 0x004c0000ed18783b */ /* 0x000e660000004200 */
[----:B------:R-:W-:Y:S01]  /*10410*/  MUFU.EX2 R4, R4 ;  /* 0x0000000400047308 */ /* 0x000fe20000000800 */
[----:B---3--:R-:W-:Y:S01]  /*10420*/  F2FP.F16.F32.PACK_AB R34, R165, R134 ;  /* 0x00000086a522723e */ /* 0x008fe200000000ff */
[----:B------:R-:W-:Y:S01]  /*10430*/  FADD.FTZ R3, R171, R3 ;  /* 0x00000003ab037221 */ /* 0x000fe20000010000 */
[----:B------:R-:W-:Y:S03]  /*10440*/  FFMA.FTZ R0, R130, UR4, -R8 ;  /* 0x0000000482007c23 */ /* 0x000fe60008010808 */
[----:B------:R-:W-:Y:S04]  /*10450*/  FADD.FTZ R3, R170, R3 ;  /* 0x00000003aa037221 */ /* 0x000fe80000010000 */
[----:B------:R-:W3:Y:S01]  /*10460*/  MUFU.EX2 R10, R10 ;  /* 0x0000000a000a7308 */ /* 0x000ee20000000800 */
[----:B------:R-:W-:Y:S04]  /*10470*/  FADD.FTZ R3, R168, R3 ;  /* 0x00000003a8037221 */ /* 0x000fe80000010000 */
[----:B------:R-:W-:Y:S01]  /*10480*/  FADD.FTZ R169, R169, R3 ;  /* 0x00000003a9a97221 */ /* 0x000fe20000010000 */
[----:B------:R-:W-:Y:S04]  /*10490*/  MOV R3, R132 ;  /* 0x0000008400037202 */ /* 0x000fe80000000f00 */
[----:B------:R-:W4:Y:S01]  /*104a0*/  MUFU.EX2 R73, R73 ;  /* 0x0000004900497308 */ /* 0x000f220000000800 */
[----:B------:R-:W-:Y:S04]  /*104b0*/  FADD.FTZ R169, R9, R169 ;  /* 0x000000a909a97221 */ /* 0x000fe80000010000 */
[----:B------:R-:W-:Y:S05]  /*104c0*/  FADD.FTZ R169, R134, R169 ;  /* 0x000000a986a97221 */ /* 0x000fea0000010000 */
[----:B------:R-:W-:Y:S01]  /*104d0*/  MUFU.EX2 R175, R175 ;  /* 0x000000af00af7308 */ /* 0x000fe20000000800 */
[C---:B---3--:R-:W-:Y:S01]  /*104e0*/  F2FP.F16.F32.PACK_AB R53, R10.reuse, R4 ;  /* 0x000000040a35723e */ /* 0x048fe200000000ff */
[----:B------:R-:W-:Y:S01]  /*104f0*/  FFMA.FTZ R4, R183, R13, R4 ;  /* 0x0000000db7047223 */ /* 0x000fe20000010004 */
[----:B------:R-:W-:Y:S03]  /*10500*/  FADD.FTZ R169, R165, R169 ;  /* 0x000000a9a5a97221 */ /* 0x000fe60000010000 */
[----:B------:R-:W-:Y:S04]  /*10510*/  FADD.FTZ R4, R10, R4 ;  /* 0x000000040a047221 */ /* 0x000fe80000010000 */
[----:B------:R-:W3:Y:S01]  /*10520*/  MUFU.EX2 R166, R166 ;  /* 0x000000a600a67308 */ /* 0x000ee20000000800 */
[----:B----4-:R-:W-:Y:S01]  /*10530*/  F2FP.F16.F32.PACK_AB R33, R174, R73 ;  /* 0x00000049ae21723e */ /* 0x010fe200000000ff */
[C---:B------:R-:W-:Y:S05]  /*10540*/  HMMA.16816.F32 R216, R52.reuse, R20, R216 ;  /* 0x0000001434d8723c */ /* 0x040fea00000018d8 */
[----:B------:R-:W-:Y:S03]  /*10550*/  FADD.FTZ R4, R173, R4 ;  /* 0x00000004ad047221 */ /* 0x000fe60000010000 */
[----:B------:R-:W4:Y:S03]  /*10560*/  MUFU.EX2 R167, R167 ;  /* 0x000000a700a77308 */ /* 0x000f260000000800 */
[----:B------:R-:W-:Y:S01]  /*10570*/  F2FP.F16.F32.PACK_AB R20, R145, R144 ;  /* 0x000000909114723e */ /* 0x000fe200000000ff */
[C---:B------:R-:W-:Y:S03]  /*10580*/  HMMA.16816.F32 R212, R52.reuse, R22, R212 ;  /* 0x0000001634d4723c */ /* 0x040fe600000018d4 */
[----:B------:R-:W-:Y:S01]  /*10590*/  F2FP.F16.F32.PACK_AB R21, R158, R157 ;  /* 0x0000009d9e15723e */ /* 0x000fe200000000ff */
[----:B------:R-:W-:Y:S02]  /*105a0*/  FADD.FTZ R4, R172, R4 ;  /* 0x00000004ac047221 */ /* 0x000fe40000010000 */
[----:B------:R-:W-:Y:S01]  /*105b0*/  MUFU.EX2 R48, R48 ;  /* 0x0000003000307308 */ /* 0x000fe20000000800 */
[----:B------:R-:W-:Y:S01]  /*105c0*/  F2FP.F16.F32.PACK_AB R22, R147, R146 ;  /* 0x000000929316723e */ /* 0x000fe200000000ff */
[C---:B------:R-:W-:Y:S03]  /*105d0*/  HMMA.16816.F32 R208, R52.reuse, R36, R208 ;  /* 0x0000002434d0723c */ /* 0x040fe600000018d0 */
[----:B------:R-:W-:Y:S01]  /*105e0*/  F2FP.F16.F32.PACK_AB R23, R160, R159 ;  /* 0x0000009fa017723e */ /* 0x000fe200000000ff */
[----:B------:R-:W-:Y:S01]  /*105f0*/  FADD.FTZ R4, R73, R4 ;  /* 0x0000000449047221 */ /* 0x000fe20000010000 */
[----:B---3--:R-:W-:Y:S03]  /*10600*/  FADD.FTZ R169, R166, R169 ;  /* 0x000000a9a6a97221 */ /* 0x008fe60000010000 */
[----:B------:R-:W3:Y:S03]  /*10610*/  MUFU.EX2 R49, R49 ;  /* 0x0000003100317308 */ /* 0x000ee60000000800 */
[C---:B----4-:R-:W-:Y:S01]  /*10620*/  F2FP.F16.F32.PACK_AB R36, R167.reuse, R166 ;  /* 0x000000a6a724723e */ /* 0x050fe200000000ff */
[----:B------:R-:W-:Y:S03]  /*10630*/  HMMA.16816.F32 R204, R52, R38, R204 ;  /* 0x0000002634cc723c */ /* 0x000fe600000018cc */
[----:B------:R-:W-:Y:S01]  /*10640*/  FADD.FTZ R4, R174, R4 ;  /* 0x00000004ae047221 */ /* 0x000fe20000010000 */
[----:B------:R-:W-:Y:S02]  /*10650*/  FADD.FTZ R169, R167, R169 ;  /* 0x000000a9a7a97221 */ /* 0x000fe40000010000 */
[----:B------:R-:W-:Y:S01]  /*10660*/  MUFU.EX2 R56, R56 ;  /* 0x0000003800387308 */ /* 0x000fe20000000800 */
[C---:B--2---:R-:W-:Y:S05]  /*10670*/  HMMA.16816.F32 R192, R20.reuse, R16, R192 ;  /* 0x0000001014c0723c */ /* 0x044fea00000018c0 */
[----:B------:R-:W-:Y:S01]  /*10680*/  FFMA.FTZ R53, R35, UR4, -R8 ;  /* 0x0000000423357c23 */ /* 0x000fe20008010808 */
[C---:B------:R-:W-:Y:S03]  /*10690*/  HMMA.16816.F32 R188, R20.reuse, R18, R188 ;  /* 0x0000001214bc723c */ /* 0x040fe600000018bc */
[----:B------:R-:W2:Y:S02]  /*106a0*/  MUFU.EX2 R57, R57 ;  /* 0x0000003900397308 */ /* 0x000ea40000000800 */
[----:B---3--:R-:W-:Y:S01]  /*106b0*/  F2FP.F16.F32.PACK_AB R38, R49, R48 ;  /* 0x000000303126723e */ /* 0x008fe200000000ff */
[C---:B------:R-:W-:Y:S07]  /*106c0*/  HMMA.16816.F32 R200, R20.reuse, R60, R200 ;  /* 0x0000003c14c8723c */ /* 0x040fee00000018c8 */
[----:B------:R-:W3:Y:S01]  /*106d0*/  MUFU.EX2 R53, R53 ;  /* 0x0000003500357308 */ /* 0x000ee20000000800 */
[----:B------:R-:W-:Y:S01]  /*106e0*/  FFMA.FTZ R52, R80, UR4, -R6 ;  /* 0x0000000450347c23 */ /* 0x000fe20008010806 */
[----:B------:R-:W-:Y:S01]  /*106f0*/  HMMA.16816.F32 R196, R20, R62, R196 ;  /* 0x0000003e14c4723c */ /* 0x000fe200000018c4 */
[----:B------:R-:W4:Y:S07]  /*10700*/  LDSM.16.MT88.4 R20, [R238+0x4c00] ;  /* 0x004c0000ee14783b */ /* 0x000f2e0000004200 */
[----:B------:R-:W-:Y:S03]  /*10710*/  MUFU.EX2 R11, R11 ;  /* 0x0000000b000b7308 */ /* 0x000fe60000000800 */
[----:B--2---:R-:W-:Y:S01]  /*10720*/  F2FP.F16.F32.PACK_AB R40, R57, R56 ;  /* 0x000000383928723e */ /* 0x004fe200000000ff */
[----:B------:R-:W-:Y:S01]  /*10730*/  FFMA.FTZ R80, R42, UR4, -R8 ;  /* 0x000000042a507c23 */ /* 0x000fe20008010808 */
[----:B------:R-:W-:Y:S01]  /*10740*/  FFMA.FTZ R54, R81, UR4, -R6 ;  /* 0x0000000451367c23 */ /* 0x000fe20008010806 */
[----:B------:R-:W-:Y:S01]  /*10750*/  FFMA.FTZ R81, R43, UR4, -R8 ;  /* 0x000000042b517c23 */ /* 0x000fe20008010808 */
[----:B------:R-:W-:Y:S03]  /*10760*/  FADD.FTZ R4, R175, R4 ;  /* 0x00000004af047221 */ /* 0x000fe60000010000 */
[----:B------:R-:W-:Y:S01]  /*10770*/  MUFU.EX2 R80, R80 ;  /* 0x0000005000507308 */ /* 0x000fe20000000800 */
[C---:B---3--:R-:W-:Y:S01]  /*10780*/  F2FP.F16.F32.PACK_AB R35, R53.reuse, R175 ;  /* 0x000000af3523723e */ /* 0x048fe200000000ff */
[----:B------:R-:W-:Y:S01]  /*10790*/  FFMA.FTZ R55, R88, UR4, -R6 ;  /* 0x0000000458377c23 */ /* 0x000fe20008010806 */
[----:B------:R-:W-:Y:S01]  /*107a0*/  FADD.FTZ R4, R53, R4 ;  /* 0x0000000435047221 */ /* 0x000fe20000010000 */
[----:B------:R-:W-:Y:S01]  /*107b0*/  FADD.FTZ R169, R48, R169 ;  /* 0x000000a930a97221 */ /* 0x000fe20000010000 */
[----:B------:R-:W-:Y:S05]  /*107c0*/  FFMA.FTZ R88, R121, UR4, -R6 ;  /* 0x0000000479587c23 */ /* 0x000fea0008010806 */
[----:B------:R-:W2:Y:S01]  /*107d0*/  MUFU.EX2 R81, R81 ;  /* 0x0000005100517308 */ /* 0x000ea20000000800 */
[C---:B------:R-:W-:Y:S05]  /*107e0*/  HMMA.16816.F32 R216, R32.reuse, R28, R216 ;  /* 0x0000001c20d8723c */ /* 0x040fea00000018d8 */
[----:B------:R-:W-:Y:S01]  /*107f0*/  FADD.FTZ R169, R49, R169 ;  /* 0x000000a931a97221 */ /* 0x000fe20000010000 */
[C---:B------:R-:W-:Y:S03]  /*10800*/  HMMA.16816.F32 R212, R32.reuse, R30, R212 ;  /* 0x0000001e20d4723c */ /* 0x040fe600000018d4 */
[----:B------:R-:W3:Y:S02]  /*10810*/  MUFU.EX2 R64, R64 ;  /* 0x0000004000407308 */ /* 0x000ee40000000800 */
[----:B------:R-:W-:Y:S01]  /*10820*/  F2FP.F16.F32.PACK_AB R28, R149, R148 ;  /* 0x00000094951c723e */ /* 0x000fe200000000ff */
[C---:B------:R-:W-:Y:S07]  /*10830*/  HMMA.16816.F32 R208, R32.reuse, R44, R208 ;  /* 0x0000002c20d0723c */ /* 0x040fee00000018d0 */
[----:B------:R-:W-:Y:S01]  /*10840*/  MUFU.EX2 R44, R50 ;  /* 0x00000032002c7308 */ /* 0x000fe20000000800 */
[----:B------:R-:W-:Y:S01]  /*10850*/  F2FP.F16.F32.PACK_AB R30, R151, R150 ;  /* 0x00000096971e723e */ /* 0x000fe200000000ff */
[----:B------:R-:W-:Y:S01]  /*10860*/  HMMA.16816.F32 R204, R32, R46, R204 ;  /* 0x0000002e20cc723c */ /* 0x000fe200000018cc */
[----:B------:R-:W5:Y:S07]  /*10870*/  LDSM.16.MT88.4 R32, [R237+0x5000] ;  /* 0x00500000ed20783b */ /* 0x000f6e0000004200 */
[----:B------:R-:W-:Y:S03]  /*10880*/  MUFU.EX2 R95, R95 ;  /* 0x0000005f005f7308 */ /* 0x000fe60000000800 */
[----:B------:R-:W-:Y:S01]  /*10890*/  F2FP.F16.F32.PACK_AB R29, R162, R161 ;  /* 0x000000a1a21d723e */ /* 0x000fe200000000ff */
[--C-:B------:R-:W-:Y:S01]  /*108a0*/  FFMA.FTZ R45, R51, UR4, -R8.reuse ;  /* 0x00000004332d7c23 */ /* 0x100fe20008010808 */
[----:B------:R-:W-:Y:S02]  /*108b0*/  F2FP.F16.F32.PACK_AB R31, R164, R163 ;  /* 0x000000a3a41f723e */ /* 0x000fe400000000ff */
[----:B--2---:R-:W-:Y:S01]  /*108c0*/  F2FP.F16.F32.PACK_AB R37, R81, R80 ;  /* 0x000000505125723e */ /* 0x004fe200000000ff */
[--C-:B------:R-:W-:Y:S02]  /*108d0*/  FFMA.FTZ R51, R58, UR4, -R8.reuse ;  /* 0x000000043a337c23 */ /* 0x100fe40008010808 */
[----:B------:R-:W2:Y:S01]  /*108e0*/  MUFU.EX2 R45, R45 ;  /* 0x0000002d002d7308 */ /* 0x000ea20000000800 */
[----:B---3--:R-:W-:Y:S01]  /*108f0*/  F2FP.F16.F32.PACK_AB R42, R64, R11 ;  /* 0x0000000b402a723e */ /* 0x008fe200000000ff */
[C---:B-1----:R-:W-:Y:S05]  /*10900*/  HMMA.16816.F32 R192, R28.reuse, R24, R192 ;  /* 0x000000181cc0723c */ /* 0x042fea00000018c0 */
[--C-:B------:R-:W-:Y:S03]  /*10910*/  FFMA.FTZ R58, R59, UR4, -R8.reuse ;  /* 0x000000043b3a7c23 */ /* 0x100fe60008010808 */
[----:B------:R-:W-:Y:S01]  /*10920*/  MUFU.EX2 R51, R51 ;  /* 0x0000003300337308 */ /* 0x000fe20000000800 */
[C---:B------:R-:W-:Y:S03]  /*10930*/  HMMA.16816.F32 R188, R28.reuse, R26, R188 ;  /* 0x0000001a1cbc723c */ /* 0x040fe600000018bc */
[--C-:B------:R-:W-:Y:S01]  /*10940*/  FFMA.FTZ R59, R66, UR4, -R8.reuse ;  /* 0x00000004423b7c23 */ /* 0x100fe20008010808 */
[--C-:B------:R-:W-:Y:S02]  /*10950*/  FFMA.FTZ R66, R74, UR4, -R8.reuse ;  /* 0x000000044a427c23 */ /* 0x100fe40008010808 */
[C---:B----4-:R-:W-:Y:S03]  /*10960*/  HMMA.16816.F32 R200, R28.reuse, R20, R200 ;  /* 0x000000141cc8723c */ /* 0x050fe600000018c8 */
[----:B------:R-:W1:Y:S02]  /*10970*/  MUFU.EX2 R58, R58 ;  /* 0x0000003a003a7308 */ /* 0x000e640000000800 */
[----:B--2---:R-:W-:Y:S01]  /*10980*/  F2FP.F16.F32.PACK_AB R39, R45, R44 ;  /* 0x0000002c2d27723e */ /* 0x004fe200000000ff */
[----:B------:R-:W-:Y:S01]  /*10990*/  HMMA.16816.F32 R196, R28, R22, R196 ;  /* 0x000000161cc4723c */ /* 0x000fe200000018c4 */
[----:B------:R-:W2:Y:S06]  /*109a0*/  LDSM.16.MT88.4 R28, [R238+0x5000] ;  /* 0x00500000ee1c783b */ /* 0x000eac0000004200 */
[----:B------:R-:W-:Y:S01]  /*109b0*/  MUFU.EX2 R59, R59 ;  /* 0x0000003b003b7308 */ /* 0x000fe20000000800 */
[--C-:B------:R-:W-:Y:S01]  /*109c0*/  FFMA.FTZ R74, R82, UR4, -R8.reuse ;  /* 0x00000004524a7c23 */ /* 0x100fe20008010808 */
[C---:B------:R-:W-:Y:S08]  /*109d0*/  HMMA.16816.F32 R216, R36.reuse, R16, R216 ;  /* 0x0000001024d8723c */ /* 0x040ff000000018d8 */
[----:B------:R-:W-:Y:S01]  /*109e0*/  MUFU.EX2 R65, R65 ;  /* 0x0000004100417308 */ /* 0x000fe20000000800 */
[C---:B------:R-:W-:Y:S03]  /*109f0*/  HMMA.16816.F32 R212, R36.reuse, R18, R212 ;  /* 0x0000001224d4723c */ /* 0x040fe600000018d4 */
[----:B------:R-:W-:Y:S03]  /*10a00*/  F2FP.F16.F32.PACK_AB R16, R69, R68 ;  /* 0x000000444510723e */ /* 0x000fe600000000ff */
[C---:B------:R-:W-:Y:S03]  /*10a10*/  HMMA.16816.F32 R208, R36.reuse, R60, R208 ;  /* 0x0000003c24d0723c */ /* 0x040fe600000018d0 */
[----:B------:R-:W-:Y:S02]  /*10a20*/  MUFU.EX2 R72, R72 ;  /* 0x0000004800487308 */ /* 0x000fe40000000800 */
[----:B------:R-:W-:Y:S01]  /*10a30*/  F2FP.F16.F32.PACK_AB R18, R77, R76 ;  /* 0x0000004c4d12723e */ /* 0x000fe200000000ff */
[----:B------:R-:W-:Y:S01]  /*10a40*/  HMMA.16816.F32 R204, R36, R62, R204 ;  /* 0x0000003e24cc723c */ /* 0x000fe200000018cc */
[----:B------:R-:W3:Y:S06]  /*10a50*/  LDSM.16.MT88.4 R36, [R237+0x5400] ;  /* 0x00540000ed24783b */ /* 0x000eec0000004200 */
[----:B------:R-:W-:Y:S01]  /*10a60*/  MUFU.EX2 R52, R52 ;  /* 0x0000003400347308 */ /* 0x000fe20000000800 */
[----:B------:R-:W-:Y:S03]  /*10a70*/  F2FP.F16.F32.PACK_AB R17, R71, R70 ;  /* 0x000000464711723e */ /* 0x000fe600000000ff */
[--C-:B------:R-:W-:Y:S01]  /*10a80*/  FFMA.FTZ R60, R67, UR4, -R8.reuse ;  /* 0x00000004433c7c23 */ /* 0x100fe20008010808 */
[----:B------:R-:W-:Y:S01]  /*10a90*/  F2FP.F16.F32.PACK_AB R19, R79, R78 ;  /* 0x0000004e4f13723e */ /* 0x000fe200000000ff */
[--C-:B------:R-:W-:Y:S04]  /*10aa0*/  FFMA.FTZ R67, R75, UR4, -R8.reuse ;  /* 0x000000044b437c23 */ /* 0x100fe80008010808 */
[----:B------:R-:W-:Y:S01]  /*10ab0*/  MUFU.EX2 R54, R54 ;  /* 0x0000003600367308 */ /* 0x000fe20000000800 */
[----:B-1----:R-:W-:Y:S01]  /*10ac0*/  F2FP.F16.F32.PACK_AB R41, R58, R51 ;  /* 0x000000333a29723e */ /* 0x002fe200000000ff */
[----:B------:R-:W-:Y:S01]  /*10ad0*/  FFMA.FTZ R75, R83, UR4, -R8 ;  /* 0x00000004534b7c23 */ /* 0x000fe20008010808 */
[C---:B-----5:R-:W-:Y:S07]  /*10ae0*/  HMMA.16816.F32 R192, R16.reuse, R32, R192 ;  /* 0x0000002010c0723c */ /* 0x060fee00000018c0 */
[----:B------:R-:W1:Y:S01]  /*10af0*/  MUFU.EX2 R60, R60 ;  /* 0x0000003c003c7308 */ /* 0x000e620000000800 */
[C---:B------:R-:W-:Y:S03]  /*10b00*/  HMMA.16816.F32 R188, R16.reuse, R34, R188 ;  /* 0x0000002210bc723c */ /* 0x040fe600000018bc */
[----:B------:R-:W-:Y:S03]  /*10b10*/  FFMA.FTZ R46, R89, UR4, -R6 ;  /* 0x00000004592e7c23 */ /* 0x000fe60008010806 */
[C---:B--2---:R-:W-:Y:S03]  /*10b20*/  HMMA.16816.F32 R200, R16.reuse, R28, R200 ;  /* 0x0000001c10c8723c */ /* 0x044fe600000018c8 */
[----:B------:R-:W-:Y:S02]  /*10b30*/  MUFU.EX2 R66, R66 ;  /* 0x0000004200427308 */ /* 0x000fe40000000800 */
[----:B------:R-:W-:Y:S01]  /*10b40*/  FFMA.FTZ R89, R90, UR4, -R8 ;  /* 0x000000045a597c23 */ /* 0x000fe20008010808 */
[----:B------:R-:W-:Y:S01]  /*10b50*/  HMMA.16816.F32 R196, R16, R30, R196 ;  /* 0x0000001e10c4723c */ /* 0x000fe200000018c4 */
[----:B------:R-:W2:Y:S06]  /*10b60*/  LDSM.16.MT88.4 R16, [R238+0x5400] ;  /* 0x00540000ee10783b */ /* 0x000eac0000004200 */
[----:B------:R-:W4:Y:S01]  /*10b70*/  MUFU.EX2 R67, R67 ;  /* 0x0000004300437308 */ /* 0x000f220000000800 */
[----:B-1----:R-:W-:Y:S03]  /*10b80*/  F2FP.F16.F32.PACK_AB R43, R60, R59 ;  /* 0x0000003b3c2b723e */ /* 0x002fe600000000ff */
[----:B------:R-:W-:Y:S01]  /*10b90*/  FFMA.FTZ R47, R96, UR4, -R6 ;  /* 0x00000004602f7c23 */ /* 0x000fe20008010806 */
[----:B------:R-:W-:Y:S01]  /*10ba0*/  FFMA.FTZ R90, R91, UR4, -R8 ;  /* 0x000000045b5a7c23 */ /* 0x000fe20008010808 */
[----:B------:R-:W-:Y:S04]  /*10bb0*/  FFMA.FTZ R50, R97, UR4, -R6 ;  /* 0x0000000461327c23 */ /* 0x000fe80008010806 */
[----:B------:R-:W-:Y:S01]  /*10bc0*/  MUFU.EX2 R74, R74 ;  /* 0x0000004a004a7308 */ /* 0x000fe20000000800 */
[C---:B------:R-:W-:Y:S05]  /*10bd0*/  HMMA.16816.F32 R208, R40.reuse, R20, R208 ;  /* 0x0000001428d0723c */ /* 0x040fea00000018d0 */
[--C-:B------:R-:W-:Y:S01]  /*10be0*/  FFMA.FTZ R91, R98, UR4, -R8.reuse ;  /* 0x00000004625b7c23 */ /* 0x100fe20008010808 */
[C---:B------:R-:W-:Y:S03]  /*10bf0*/  HMMA.16816.F32 R204, R40.reuse, R22, R204 ;  /* 0x0000001628cc723c */ /* 0x040fe600000018cc */
[----:B------:R-:W1:Y:S01]  /*10c00*/  MUFU.EX2 R75, R75 ;  /* 0x0000004b004b7308 */ /* 0x000e620000000800 */
[----:B------:R-:W5:Y:S01]  /*10c10*/  LDSM.16.MT88.4 R20, [R237+0x5800] ;  /* 0x00580000ed14783b */ /* 0x000f620000004200 */
[----:B------:R-:W-:Y:S01]  /*10c20*/  FFMA.FTZ R96, R99, UR4, -R8 ;  /* 0x0000000463607c23 */ /* 0x000fe20008010808 */
[C---:B------:R-:W-:Y:S07]  /*10c30*/  HMMA.16816.F32 R216, R40.reuse, R24, R216 ;  /* 0x0000001828d8723c */ /* 0x040fee00000018d8 */
[----:B------:R-:W-:Y:S01]  /*10c40*/  MUFU.EX2 R100, R100 ;  /* 0x0000006400647308 */ /* 0x000fe20000000800 */
[----:B------:R-:W-:Y:S01]  /*10c50*/  FADD.FTZ R4, R80, R4 ;  /* 0x0000000450047221 */ /* 0x000fe20000010000 */
[----:B------:R-:W-:Y:S08]  /*10c60*/  HMMA.16816.F32 R212, R40, R26, R212 ;  /* 0x0000001a28d4723c */ /* 0x000ff000000018d4 */
[----:B------:R-:W5:Y:S03]  /*10c70*/  MUFU.EX2 R101, R101 ;  /* 0x0000006500657308 */ /* 0x000f660000000800 */
[----:B------:R-:W-:Y:S01]  /*10c80*/  F2FP.F16.F32.PACK_AB R24, R85, R84 ;  /* 0x000000545518723e */ /* 0x000fe200000000ff */
[----:B------:R-:W-:Y:S01]  /*10c90*/  FADD.FTZ R4, R81, R4 ;  /* 0x0000000451047221 */ /* 0x000fe20000010000 */
[----:B------:R-:W-:Y:S02]  /*10ca0*/  F2FP.F16.F32.PACK_AB R26, R93, R92 ;  /* 0x0000005c5d1a723e */ /* 0x000fe400000000ff */
[----:B------:R-:W-:Y:S01]  /*10cb0*/  F2FP.F16.F32.PACK_AB R25, R87, R86 ;  /* 0x000000565719723e */ /* 0x000fe200000000ff */
[----:B------:R-:W-:Y:S02]  /*10cc0*/  FADD.FTZ R4, R44, R4 ;  /* 0x000000042c047221 */ /* 0x000fe40000010000 */
[----:B------:R-:W-:Y:S01]  /*10cd0*/  MUFU.EX2 R108, R108 ;  /* 0x0000006c006c7308 */ /* 0x000fe20000000800 */
[----:B------:R-:W-:Y:S01]  /*10ce0*/  F2FP.F16.F32.PACK_AB R27, R95, R94 ;  /* 0x0000005e5f1b723e */ /* 0x000fe200000000ff */
[----:B------:R-:W-:Y:S01]  /*10cf0*/  FADD.FTZ R169, R56, R169 ;  /* 0x000000a938a97221 */ /* 0x000fe20000010000 */
[----:B------:R-:W-:Y:S01]  /*10d00*/  F2FP.F16.F32.PACK_AB R40, R72, R65 ;  /* 0x000000414828723e */ /* 0x000fe200000000ff */
[----:B------:R-:W-:Y:S01]  /*10d10*/  FADD.FTZ R4, R45, R4 ;  /* 0x000000042d047221 */ /* 0x000fe20000010000 */
[----:B------:R-:W-:Y:S01]  /*10d20*/  F2FP.F16.F32.PACK_AB R42, R54, R52 ;  /* 0x00000034362a723e */ /* 0x000fe200000000ff */
[----:B------:R-:W-:Y:S01]  /*10d30*/  FFMA.FTZ R61, R104, UR4, -R6 ;  /* 0x00000004683d7c23 */ /* 0x000fe20008010806 */
[----:B----4-:R-:W-:Y:S03]  /*10d40*/  F2FP.F16.F32.PACK_AB R41, R67, R66 ;  /* 0x000000424329723e */ /* 0x010fe600000000ff */
[----:B------:R-:W4:Y:S01]  /*10d50*/  MUFU.EX2 R109, R109 ;  /* 0x0000006d006d7308 */ /* 0x000f220000000800 */
[C---:B---3--:R-:W-:Y:S05]  /*10d60*/  HMMA.16816.F32 R192, R24.reuse, R36, R192 ;  /* 0x0000002418c0723c */ /* 0x048fea00000018c0 */
[----:B-1----:R-:W-:Y:S01]  /*10d70*/  F2FP.F16.F32.PACK_AB R43, R75, R74 ;  /* 0x0000004a4b2b723e */ /* 0x002fe200000000ff */
[C---:B------:R-:W-:Y:S03]  /*10d80*/  HMMA.16816.F32 R188, R24.reuse, R38, R188 ;  /* 0x0000002618bc723c */ /* 0x040fe600000018bc */
[----:B------:R-:W-:Y:S02]  /*10d90*/  MUFU.EX2 R102, R102 ;  /* 0x0000006600667308 */ /* 0x000fe40000000800 */
[----:B------:R-:W-:Y:S01]  /*10da0*/  FADD.FTZ R4, R51, R4 ;  /* 0x0000000433047221 */ /* 0x000fe20000010000 */
[C---:B--2---:R-:W-:Y:S07]  /*10db0*/  HMMA.16816.F32 R200, R24.reuse, R16, R200 ;  /* 0x0000001018c8723c */ /* 0x044fee00000018c8 */
[----:B------:R-:W1:Y:S01]  /*10dc0*/  MUFU.EX2 R103, R103 ;  /* 0x0000006700677308 */ /* 0x000e620000000800 */
[--C-:B------:R-:W-:Y:S01]  /*10dd0*/  FFMA.FTZ R62, R105, UR4, -R6.reuse ;  /* 0x00000004693e7c23 */ /* 0x100fe20008010806 */
[----:B------:R-:W-:Y:S01]  /*10de0*/  HMMA.16816.F32 R196, R24, R18, R196 ;  /* 0x0000001218c4723c */ /* 0x000fe200000018c4 */
[----:B------:R-:W2:Y:S07]  /*10df0*/  LDSM.16.MT88.4 R24, [R238+0x5800] ;  /* 0x00580000ee18783b */ /* 0x000eae0000004200 */
[----:B------:R-:W-:Y:S01]  /*10e00*/  MUFU.EX2 R110, R110 ;  /* 0x0000006e006e7308 */ /* 0x000fe20000000800 */
[C---:B------:R-:W-:Y:S05]  /*10e10*/  HMMA.16816.F32 R208, R40.reuse, R28, R208 ;  /* 0x0000001c28d0723c */ /* 0x040fea00000018d0 */
[--C-:B------:R-:W-:Y:S01]  /*10e20*/  FFMA.FTZ R63, R112, UR4, -R6.reuse ;  /* 0x00000004703f7c23 */ /* 0x100fe20008010806 */
[C---:B------:R-:W-:Y:S03]  /*10e30*/  HMMA.16816.F32 R204, R40.reuse, R30, R204 ;  /* 0x0000001e28cc723c */ /* 0x040fe600000018cc */
[----:B------:R-:W3:Y:S01]  /*10e40*/  MUFU.EX2 R111, R111 ;  /* 0x0000006f006f7308 */ /* 0x000ee20000000800 */
[----:B------:R-:W2:Y:S01]  /*10e50*/  LDSM.16.MT88.4 R28, [R237+0x5c00] ;  /* 0x005c0000ed1c783b */ /* 0x000ea20000004200 */
[----:B------:R-:W-:Y:S01]  /*10e60*/  FFMA.FTZ R82, R113, UR4, -R6 ;  /* 0x0000000471527c23 */ /* 0x000fe20008010806 */
[C---:B------:R-:W-:Y:S07]  /*10e70*/  HMMA.16816.F32 R216, R40.reuse, R32, R216 ;  /* 0x0000002028d8723c */ /* 0x040fee00000018d8 */
[----:B------:R-:W-:Y:S01]  /*10e80*/  MUFU.EX2 R55, R55 ;  /* 0x0000003700377308 */ /* 0x000fe20000000800 */
[--C-:B------:R-:W-:Y:S01]  /*10e90*/  FFMA.FTZ R98, R106, UR4, -R8.reuse ;  /* 0x000000046a627c23 */ /* 0x100fe20008010808 */
[----:B------:R-:W-:Y:S08]  /*10ea0*/  HMMA.16816.F32 R212, R40, R34, R212 ;  /* 0x0000002228d4723c */ /* 0x000ff000000018d4 */
[----:B------:R-:W2:Y:S03]  /*10eb0*/  MUFU.EX2 R46, R46 ;  /* 0x0000002e002e7308 */ /* 0x000ea60000000800 */
[----:B-----5:R-:W-:Y:S01]  /*10ec0*/  F2FP.F16.F32.PACK_AB R32, R101, R100 ;  /* 0x000000646520723e */ /* 0x020fe200000000ff */
[--C-:B------:R-:W-:Y:S01]  /*10ed0*/  FFMA.FTZ R99, R107, UR4, -R8.reuse ;  /* 0x000000046b637c23 */ /* 0x100fe20008010808 */
[----:B----4-:R-:W-:Y:S02]  /*10ee0*/  F2FP.F16.F32.PACK_AB R34, R109, R108 ;  /* 0x0000006c6d22723e */ /* 0x010fe400000000ff */
[----:B-1----:R-:W-:Y:S01]  /*10ef0*/  F2FP.F16.F32.PACK_AB R33, R103, R102 ;  /* 0x000000666721723e */ /* 0x002fe200000000ff */
[--C-:B------:R-:W-:Y:S02]  /*10f00*/  FFMA.FTZ R104, R114, UR4, -R8.reuse ;  /* 0x0000000472687c23 */ /* 0x100fe40008010808 */
[----:B------:R-:W-:Y:S01]  /*10f10*/  MUFU.EX2 R47, R47 ;  /* 0x0000002f002f7308 */ /* 0x000fe20000000800 */
[----:B---3--:R-:W-:Y:S01]  /*10f20*/  F2FP.F16.F32.PACK_AB R35, R111, R110 ;  /* 0x0000006e6f23723e */ /* 0x008fe200000000ff */
[----:B------:R-:W-:Y:S01]  /*10f30*/  FFMA.FTZ R105, R115, UR4, -R8 ;  /* 0x0000000473697c23 */ /* 0x000fe20008010808 */
[----:B------:R-:W-:Y:S01]  /*10f40*/  FADD.FTZ R169, R57, R169 ;  /* 0x000000a939a97221 */ /* 0x000fe20000010000 */
[----:B------:R-:W-:Y:S01]  /*10f50*/  FADD.FTZ R4, R58, R4 ;  /* 0x000000043a047221 */ /* 0x000fe20000010000 */
[--C-:B------:R-:W-:Y:S01]  /*10f60*/  FFMA.FTZ R83, R120, UR4, -R6.reuse ;  /* 0x0000000478537c23 */ /* 0x100fe20008010806 */
[----:B------:R-:W-:Y:S01]  /*10f70*/  FFMA.FTZ R97, R128, UR4, -R6 ;  /* 0x0000000480617c23 */ /* 0x000fe20008010806 */
[----:B------:R-:W-:Y:S03]  /*10f80*/  FADD.FTZ R169, R11, R169 ;  /* 0x000000a90ba97221 */ /* 0x000fe60000010000 */
[----:B------:R-:W1:Y:S01]  /*10f90*/  MUFU.EX2 R50, R50 ;  /* 0x0000003200327308 */ /* 0x000e620000000800 */
[C---:B------:R-:W-:Y:S05]  /*10fa0*/  HMMA.16816.F32 R192, R32.reuse, R20, R192 ;  /* 0x0000001420c0723c */ /* 0x040fea00000018c0 */
[----:B--2---:R-:W-:Y:S01]  /*10fb0*/  F2FP.F16.F32.PACK_AB R40, R46, R55 ;  /* 0x000000372e28723e */ /* 0x004fe200000000ff */
[C---:B------:R-:W-:Y:S03]  /*10fc0*/  HMMA.16816.F32 R188, R32.reuse, R22, R188 ;  /* 0x0000001620bc723c */ /* 0x040fe600000018bc */
[----:B------:R-:W-:Y:S02]  /*10fd0*/  MUFU.EX2 R89, R89 ;  /* 0x0000005900597308 */ /* 0x000fe40000000800 */
[----:B------:R-:W-:Y:S01]  /*10fe0*/  FADD.FTZ R4, R59, R4 ;  /* 0x000000043b047221 */ /* 0x000fe20000010000 */
[C---:B------:R-:W-:Y:S07]  /*10ff0*/  HMMA.16816.F32 R200, R32.reuse, R24, R200 ;  /* 0x0000001820c8723c */ /* 0x040fee00000018c8 */
[----:B------:R-:W2:Y:S01]  /*11000*/  MUFU.EX2 R90, R90 ;  /* 0x0000005a005a7308 */ /* 0x000ea20000000800 */
[----:B-1----:R-:W-:Y:S01]  /*11010*/  F2FP.F16.F32.PACK_AB R42, R50, R47 ;  /* 0x0000002f322a723e */ /* 0x002fe200000000ff */
[----:B------:R-:W-:Y:S01]  /*11020*/  HMMA.16816.F32 R196, R32, R26, R196 ;  /* 0x0000001a20c4723c */ /* 0x000fe200000018c4 */
[----:B------:R-:W1:Y:S07]  /*11030*/  LDSM.16.MT88.4 R32, [R238+0x5c00] ;  /* 0x005c0000ee20783b */ /* 0x000e6e0000004200 */
[----:B------:R-:W-:Y:S03]  /*11040*/  MUFU.EX2 R91, R91 ;  /* 0x0000005b005b7308 */ /* 0x000fe60000000800 */
[----:B------:R-:W-:Y:S01]  /*11050*/  FADD.FTZ R169, R64, R169 ;  /* 0x000000a940a97221 */ /* 0x000fe20000010000 */
[----:B------:R-:W-:Y:S01]  /*11060*/  FADD.FTZ R4, R60, R4 ;  /* 0x000000043c047221 */ /* 0x000fe20000010000 */
[----:B------:R-:W-:Y:S02]  /*11070*/  FFMA.FTZ R6, R129, UR4, -R6 ;  /* 0x0000000481067c23 */ /* 0x000fe40008010806 */
[----:B------:R-:W-:Y:S01]  /*11080*/  FADD.FTZ R169, R65, R169 ;  /* 0x000000a941a97221 */ /* 0x000fe20000010000 */
[----:B------:R-:W-:Y:S02]  /*11090*/  FADD.FTZ R4, R66, R4 ;  /* 0x0000000442047221 */ /* 0x000fe40000010000 */
[----:B------:R-:W3:Y:S01]  /*110a0*/  MUFU.EX2 R96, R96 ;  /* 0x0000006000607308 */ /* 0x000ee20000000800 */
[----:B--2---:R-:W-:Y:S01]  /*110b0*/  F2FP.F16.F32.PACK_AB R41, R90, R89 ;  /* 0x000000595a29723e */ /* 0x004fe200000000ff */
[----:B------:R-:W-:Y:S01]  /*110c0*/  FADD.FTZ R169, R72, R169 ;  /* 0x000000a948a97221 */ /* 0x000fe20000010000 */
[----:B------:R-:W-:Y:S01]  /*110d0*/  FADD.FTZ R4, R67, R4 ;  /* 0x0000000443047221 */ /* 0x000fe20000010000 */
[----:B------:R-:W-:Y:S01]  /*110e0*/  FADD.FTZ R2, R95, R2 ;  /* 0x000000025f027221 */ /* 0x000fe20000010000 */
[----:B------:R-:W-:Y:S01]  /*110f0*/  FADD.FTZ R139, R100, R139 ;  /* 0x0000008b648b7221 */ /* 0x000fe20000010000 */
[----:B------:R-:W-:Y:S01]  /*11100*/  FADD.FTZ R169, R52, R169 ;  /* 0x000000a934a97221 */ /* 0x000fe20000010000 */
[----:B------:R-:W-:Y:S03]  /*11110*/  FADD.FTZ R4, R74, R4 ;  /* 0x000000044a047221 */ /* 0x000fe60000010000 */
[----:B------:R-:W2:Y:S01]  /*11120*/  MUFU.EX2 R61, R61 ;  /* 0x0000003d003d7308 */ /* 0x000ea20000000800 */
[----:B------:R-:W-:Y:S01]  /*11130*/  FADD.FTZ R2, R102, R2 ;  /* 0x0000000266027221 */ /* 0x000fe20000010000 */
[----:B------:R-:W-:Y:S01]  /*11140*/  FADD.FTZ R169, R54, R169 ;  /* 0x000000a936a97221 */ /* 0x000fe20000010000 */
[----:B------:R-:W-:Y:S01]  /*11150*/  FADD.FTZ R4, R75, R4 ;  /* 0x000000044b047221 */ /* 0x000fe20000010000 */
[----:B------:R-:W-:Y:S01]  /*11160*/  FADD.FTZ R139, R101, R139 ;  /* 0x0000008b658b7221 */ /* 0x000fe20000010000 */
[----:B------:R-:W-:Y:S01]  /*11170*/  FADD.FTZ R2, R103, R2 ;  /* 0x0000000267027221 */ /* 0x000fe20000010000 */
[----:B------:R-:W-:Y:S01]  /*11180*/  FADD.FTZ R169, R55, R169 ;  /* 0x000000a937a97221 */ /* 0x000fe20000010000 */
[----:B------:R-:W-:Y:S03]  /*11190*/  FADD.FTZ R4, R89, R4 ;  /* 0x0000000459047221 */ /* 0x000fe60000010000 */
[----:B------:R-:W4:Y:S01]  /*111a0*/  MUFU.EX2 R62, R62 ;  /* 0x0000003e003e7308 */ /* 0x000f220000000800 */
[----:B---3--:R-:W-:Y:S01]  /*111b0*/  F2FP.F16.F32.PACK_AB R43, R96, R91 ;  /* 0x0000005b602b723e */ /* 0x008fe200000000ff */
[----:B------:R-:W-:Y:S01]  /*111c0*/  FADD.FTZ R169, R46, R169 ;  /* 0x000000a92ea97221 */ /* 0x000fe20000010000 */
[----:B------:R-:W-:Y:S01]  /*111d0*/  FADD.FTZ R4, R90, R4 ;  /* 0x000000045a047221 */ /* 0x000fe20000010000 */
[----:B------:R-:W-:Y:S01]  /*111e0*/  FADD.FTZ R139, R108, R139 ;  /* 0x0000008b6c8b7221 */ /* 0x000fe20000010000 */
[----:B------:R-:W-:Y:S01]  /*111f0*/  FADD.FTZ R2, R110, R2 ;  /* 0x000000026e027221 */ /* 0x000fe20000010000 */
[----:B------:R-:W-:Y:S01]  /*11200*/  FADD.FTZ R169, R47, R169 ;  /* 0x000000a92fa97221 */ /* 0x000fe20000010000 */
[----:B------:R-:W-:Y:S03]  /*11210*/  FADD.FTZ R4, R91, R4 ;  /* 0x000000045b047221 */ /* 0x000fe60000010000 */
[----:B------:R-:W-:Y:S01]  /*11220*/  MUFU.EX2 R63, R63 ;  /* 0x0000003f003f7308 */ /* 0x000fe20000000800 */
[C---:B------:R-:W-:Y:S05]  /*11230*/  HMMA.16816.F32 R216, R40.reuse, R36, R216 ;  /* 0x0000002428d8723c */ /* 0x040fea00000018d8 */
[----:B------:R-:W-:Y:S01]  /*11240*/  FADD.FTZ R169, R50, R169 ;  /* 0x000000a932a97221 */ /* 0x000fe20000010000 */
[C---:B------:R-:W-:Y:S03]  /*11250*/  HMMA.16816.F32 R212, R40.reuse, R38, R212 ;  /* 0x0000002628d4723c */ /* 0x040fe600000018d4 */
[----:B------:R-:W3:Y:S02]  /*11260*/  MUFU.EX2 R82, R82 ;  /* 0x0000005200527308 */ /* 0x000ee40000000800 */
[----:B------:R-:W-:Y:S01]  /*11270*/  FADD.FTZ R4, R96, R4 ;  /* 0x0000000460047221 */ /* 0x000fe20000010000 */
[C---:B------:R-:W-:Y:S07]  /*11280*/  HMMA.16816.F32 R208, R40.reuse, R16, R208 ;  /* 0x0000001028d0723c */ /* 0x040fee00000018d0 */
[----:B------:R-:W5:Y:S01]  /*11290*/  MUFU.EX2 R98, R98 ;  /* 0x0000006200627308 */ /* 0x000f620000000800 */
[----:B--2---:R-:W-:Y:S01]  /*112a0*/  FADD.FTZ R169, R61, R169 ;  /* 0x000000a93da97221 */ /* 0x004fe20000010000 */
[----:B------:R-:W-:Y:S08]  /*112b0*/  HMMA.16816.F32 R204, R40, R18, R204 ;  /* 0x0000001228cc723c */ /* 0x000ff000000018cc */
[----:B------:R-:W2:Y:S03]  /*112c0*/  MUFU.EX2 R99, R99 ;  /* 0x0000006300637308 */ /* 0x000ea60000000800 */
[----:B----4-:R-:W-:Y:S01]  /*112d0*/  F2FP.F16.F32.PACK_AB R16, R62, R61 ;  /* 0x0000003d3e10723e */ /* 0x010fe200000000ff */
[--C-:B------:R-:W-:Y:S01]  /*112e0*/  FFMA.FTZ R40, R122, UR4, -R8.reuse ;  /* 0x000000047a287c23 */ /* 0x100fe20008010808 */
[--C-:B------:R-:W-:Y:S01]  /*112f0*/  FFMA.FTZ R41, R123, UR4, -R8.reuse ;  /* 0x000000047b297c23 */ /* 0x100fe20008010808 */
[----:B---3--:R-:W-:Y:S01]  /*11300*/  F2FP.F16.F32.PACK_AB R18, R82, R63 ;  /* 0x0000003f5212723e */ /* 0x008fe200000000ff */
[----:B------:R-:W-:Y:S03]  /*11310*/  FFMA.FTZ R8, R131, UR4, -R8 ;  /* 0x0000000483087c23 */ /* 0x000fe60008010808 */
[----:B------:R-:W3:Y:S01]  /*11320*/  MUFU.EX2 R104, R104 ;  /* 0x0000006800687308 */ /* 0x000ee20000000800 */
[----:B-----5:R-:W-:Y:S01]  /*11330*/  FADD.FTZ R4, R98, R4 ;  /* 0x0000000462047221 */ /* 0x020fe20000010000 */
[----:B------:R-:W-:Y:S01]  /*11340*/  FADD.FTZ R169, R62, R169 ;  /* 0x000000a93ea97221 */ /* 0x000fe20000010000 */
[----:B------:R-:W-:Y:S01]  /*11350*/  FADD.FTZ R139, R109, R139 ;  /* 0x0000008b6d8b7221 */ /* 0x000fe20000010000 */
[----:B------:R-:W-:Y:S02]  /*11360*/  FADD.FTZ R2, R111, R2 ;  /* 0x000000026f027221 */ /* 0x000fe40000010000 */
[----:B------:R-:W-:Y:S04]  /*11370*/  FADD.FTZ R169, R63, R169 ;  /* 0x000000a93fa97221 */ /* 0x000fe80000010000 */
[----:B------:R-:W4:Y:S01]  /*11380*/  MUFU.EX2 R105, R105 ;  /* 0x0000006900697308 */ /* 0x000f220000000800 */
[C---:B--2---:R-:W-:Y:S01]  /*11390*/  F2FP.F16.F32.PACK_AB R17, R99.reuse, R98 ;  /* 0x000000626311723e */ /* 0x044fe200000000ff */
[----:B------:R-:W-:Y:S01]  /*113a0*/  FADD.FTZ R4, R99, R4 ;  /* 0x0000000463047221 */ /* 0x000fe20000010000 */
[----:B------:R-:W-:Y:S07]  /*113b0*/  FADD.FTZ R169, R82, R169 ;  /* 0x000000a952a97221 */ /* 0x000fee0000010000 */
[----:B------:R-:W2:Y:S01]  /*113c0*/  MUFU.EX2 R116, R116 ;  /* 0x0000007400747308 */ /* 0x000ea20000000800 */
[----:B---3--:R-:W-:Y:S09]  /*113d0*/  FADD.FTZ R4, R104, R4 ;  /* 0x0000000468047221 */ /* 0x008ff20000010000 */
[----:B------:R-:W3:Y:S01]  /*113e0*/  MUFU.EX2 R117, R117 ;  /* 0x0000007500757308 */ /* 0x000ee20000000800 */
[C---:B----4-:R-:W-:Y:S01]  /*113f0*/  F2FP.F16.F32.PACK_AB R19, R105.reuse, R104 ;  /* 0x000000686913723e */ /* 0x050fe200000000ff */
[----:B------:R-:W-:Y:S08]  /*11400*/  FADD.FTZ R4, R105, R4 ;  /* 0x0000000469047221 */ /* 0x000ff00000010000 */
[----:B------:R-:W4:Y:S01]  /*11410*/  MUFU.EX2 R124, R124 ;  /* 0x0000007c007c7308 */ /* 0x000f220000000800 */
[C---:B------:R-:W-:Y:S05]  /*11420*/  HMMA.16816.F32 R216, R16.reuse, R20, R216 ;  /* 0x0000001410d8723c */ /* 0x040fea00000018d8 */
[----:B--2---:R-:W-:Y:S01]  /*11430*/  FADD.FTZ R139, R116, R139 ;  /* 0x0000008b748b7221 */ /* 0x004fe20000010000 */
[C---:B------:R-:W-:Y:S03]  /*11440*/  HMMA.16816.F32 R212, R16.reuse, R22, R212 ;  /* 0x0000001610d4723c */ /* 0x040fe600000018d4 */
[----:B------:R-:W2:Y:S02]  /*11450*/  MUFU.EX2 R118, R118 ;  /* 0x0000007600767308 */ /* 0x000ea40000000800 */
[----:B---3--:R-:W-:Y:S01]  /*11460*/  F2FP.F16.F32.PACK_AB R36, R117, R116 ;  /* 0x000000747524723e */ /* 0x008fe200000000ff */
[C---:B------:R-:W-:Y:S07]  /*11470*/  HMMA.16816.F32 R208, R16.reuse, R24, R208 ;  /* 0x0000001810d0723c */ /* 0x040fee00000018d0 */
[----:B------:R-:W3:Y:S01]  /*11480*/  MUFU.EX2 R119, R119 ;  /* 0x0000007700777308 */ /* 0x000ee20000000800 */
[----:B----4-:R-:W-:Y:S01]  /*11490*/  F2FP.F16.F32.PACK_AB R38, R125, R124 ;  /* 0x0000007c7d26723e */ /* 0x010fe200000000ff */
[----:B------:R-:W-:Y:S08]  /*114a0*/  HMMA.16816.F32 R204, R16, R26, R204 ;  /* 0x0000001a10cc723c */ /* 0x000ff000000018cc */
[----:B------:R-:W4:Y:S03]  /*114b0*/  MUFU.EX2 R126, R126 ;  /* 0x0000007e007e7308 */ /* 0x000f260000000800 */
[----:B--2---:R-:W-:Y:S01]  /*114c0*/  FADD.FTZ R2, R118, R2 ;  /* 0x0000000276027221 */ /* 0x004fe20000010000 */
[----:B------:R-:W-:Y:S04]  /*114d0*/  FADD.FTZ R139, R117, R139 ;  /* 0x0000008b758b7221 */ /* 0x000fe80000010000 */
[----:B------:R-:W-:Y:S02]  /*114e0*/  FADD.FTZ R139, R124, R139 ;  /* 0x0000008b7c8b7221 */ /* 0x000fe40000010000 */
[----:B------:R-:W2:Y:S01]  /*114f0*/  MUFU.EX2 R83, R83 ;  /* 0x0000005300537308 */ /* 0x000ea20000000800 */
[C---:B---3--:R-:W-:Y:S01]  /*11500*/  F2FP.F16.F32.PACK_AB R37, R119.reuse, R118 ;  /* 0x000000767725723e */ /* 0x048fe200000000ff */
[----:B------:R-:W-:Y:S01]  /*11510*/  FADD.FTZ R2, R119, R2 ;  /* 0x0000000277027221 */ /* 0x000fe20000010000 */
[----:B------:R-:W-:Y:S07]  /*11520*/  FADD.FTZ R180, R125, R139 ;  /* 0x0000008b7db47221 */ /* 0x000fee0000010000 */
[----:B------:R-:W3:Y:S01]  /*11530*/  MUFU.EX2 R88, R88 ;  /* 0x0000005800587308 */ /* 0x000ee20000000800 */
[C---:B----4-:R-:W-:Y:S01]  /*11540*/  F2FP.F16.F32.PACK_AB R39, R127.reuse, R126 ;  /* 0x0000007e7f27723e */ /* 0x050fe200000000ff */
[----:B------:R-:W-:Y:S04]  /*11550*/  FADD.FTZ R2, R126, R2 ;  /* 0x000000027e027221 */ /* 0x000fe80000010000 */
[----:B------:R-:W-:Y:S04]  /*11560*/  FADD.FTZ R181, R127, R2 ;  /* 0x000000027fb57221 */ /* 0x000fe80000010000 */
[----:B------:R-:W-:Y:S01]  /*11570*/  MUFU.EX2 R97, R97 ;  /* 0x0000006100617308 */ /* 0x000fe20000000800 */
[C---:B------:R-:W-:Y:S05]  /*11580*/  HMMA.16816.F32 R192, R36.reuse, R28, R192 ;  /* 0x0000001c24c0723c */ /* 0x040fea00000018c0 */
[----:B--2---:R-:W-:Y:S01]  /*11590*/  FADD.FTZ R169, R83, R169 ;  /* 0x000000a953a97221 */ /* 0x004fe20000010000 */
[C---:B------:R-:W-:Y:S03]  /*115a0*/  HMMA.16816.F32 R188, R36.reuse, R30, R188 ;  /* 0x0000001e24bc723c */ /* 0x040fe600000018bc */
[----:B------:R-:W2:Y:S02]  /*115b0*/  MUFU.EX2 R6, R6 ;  /* 0x0000000600067308 */ /* 0x000ea40000000800 */
[C---:B---3--:R-:W-:Y:S01]  /*115c0*/  F2FP.F16.F32.PACK_AB R12, R88.reuse, R83 ;  /* 0x00000053580c723e */ /* 0x048fe200000000ff */
[C---:B-1----:R-:W-:Y:S07]  /*115d0*/  HMMA.16816.F32 R200, R36.reuse, R32, R200 ;  /* 0x0000002024c8723c */ /* 0x042fee00000018c8 */
[----:B------:R-:W1:Y:S01]  /*115e0*/  MUFU.EX2 R40, R40 ;  /* 0x0000002800287308 */ /* 0x000e620000000800 */
[----:B------:R-:W-:Y:S01]  /*115f0*/  FADD.FTZ R169, R88, R169 ;  /* 0x000000a958a97221 */ /* 0x000fe20000010000 */
[----:B------:R-:W-:Y:S08]  /*11600*/  HMMA.16816.F32 R196, R36, R34, R196 ;  /* 0x0000002224c4723c */ /* 0x000ff000000018c4 */
[----:B------:R-:W3:Y:S03]  /*11610*/  MUFU.EX2 R41, R41 ;  /* 0x0000002900297308 */ /* 0x000ee60000000800 */
[C---:B--2---:R-:W-:Y:S01]  /*11620*/  F2FP.F16.F32.PACK_AB R14, R6.reuse, R97 ;  /* 0x00000061060e723e */ /* 0x044fe200000000ff */
[----:B------:R-:W-:Y:S04]  /*11630*/  FADD.FTZ R169, R97, R169 ;  /* 0x000000a961a97221 */ /* 0x000fe80000010000 */
[----:B------:R-:W-:Y:S02]  /*11640*/  FADD.FTZ R182, R6, R169 ;  /* 0x000000a906b67221 */ /* 0x000fe40000010000 */
[----:B------:R-:W2:Y:S01]  /*11650*/  MUFU.EX2 R0, R0 ;  /* 0x0000000000007308 */ /* 0x000ea20000000800 */
[----:B-1----:R-:W-:Y:S09]  /*11660*/  FADD.FTZ R4, R40, R4 ;  /* 0x0000000428047221 */ /* 0x002ff20000010000 */
[----:B------:R-:W1:Y:S01]  /*11670*/  MUFU.EX2 R8, R8 ;  /* 0x0000000800087308 */ /* 0x000e620000000800 */
[C---:B---3--:R-:W-:Y:S01]  /*11680*/  F2FP.F16.F32.PACK_AB R13, R41.reuse, R40 ;  /* 0x00000028290d723e */ /* 0x048fe200000000ff */
[----:B------:R-:W-:Y:S04]  /*11690*/  FADD.FTZ R4, R41, R4 ;  /* 0x0000000429047221 */ /* 0x000fe80000010000 */
[----:B--2---:R-:W-:Y:S01]  /*116a0*/  FADD.FTZ R4, R0, R4 ;  /* 0x0000000400047221 */ /* 0x004fe20000010000 */
[C---:B-1----:R-:W-:Y:S03]  /*116b0*/  F2FP.F16.F32.PACK_AB R15, R8.reuse, R0 ;  /* 0x00000000080f723e */ /* 0x042fe600000000ff */
[----:B------:R-:W-:Y:S04]  /*116c0*/  FADD.FTZ R183, R8, R4 ;  /* 0x0000000408b77221 */ /* 0x000fe80000010000 */
[C---:B------:R-:W-:Y:S06]  /*116d0*/  HMMA.16816.F32 R216, R12.reuse, R28, R216 ;  /* 0x0000001c0cd8723c */ /* 0x040fec00000018d8 */
[C---:B------:R-:W-:Y:S06]  /*116e0*/  HMMA.16816.F32 R212, R12.reuse, R30, R212 ;  /* 0x0000001e0cd4723c */ /* 0x040fec00000018d4 */
[C---:B------:R-:W-:Y:S06]  /*116f0*/  HMMA.16816.F32 R208, R12.reuse, R32, R208 ;  /* 0x000000200cd0723c */ /* 0x040fec00000018d0 */
[----:B------:R-:W-:Y:S01]  /*11700*/  HMMA.16816.F32 R204, R12, R34, R204 ;  /* 0x000000220ccc723c */ /* 0x000fe200000018cc */
[----:B------:R-:W-:Y:S11]  /*11710*/  @!UPT UIADD3 URZ, URZ, URZ, URZ ;  /* 0x0000003f3f3ff290 */ /* 0x000ff6000fffe03f */
[----:B------:R-:W-:Y:S01]  /*11720*/  @!UPT UIADD3 URZ, URZ, URZ, URZ ;  /* 0x0000003f3f3ff290 */ /* 0x000fe2000fffe03f */
[----:B------:R-:W-:Y:S11]  /*11730*/  @P2 BRA `(.L_x_157) ;  /* 0xffffffbc00682947 */ /* 0x000ff6000383ffff */
.L_x_156:
        /* <DEDUP_REMOVED lines=15> */
[----:B-1----:R-:W-:Y:S01]  /*11830*/  SHF.R.S32.HI R4, RZ, 0x1f, R0 ;  /* 0x0000001fff047819 */ /* 0x002fe20000011400 */
[----:B----4-:R-:W-:-:S03]  /*11840*/  FADD.FTZ R181, R3, R181 ;  /* 0x000000b503b57221 */ /* 0x010fc60000010000 */
[----:B------:R-:W1:Y:S01]  /*11850*/  SHFL.BFLY PT, R10, R180, 0x1, 0x1f ;  /* 0x0c201f00b40a7f89 */ /* 0x000e6200000e0000 */
[CC--:B------:R-:W-:Y:S01]  /*11860*/  LEA.HI R2, R4.reuse, R0.reuse, RZ, 0x2 ;  /* 0x0000000004027211 */ /* 0x0c0fe200078f10ff */
[----:B-----5:R-:W-:Y:S01]  /*11870*/  FADD.FTZ R183, R11, R183 ;  /* 0x000000b70bb77221 */ /* 0x020fe20000010000 */
[----:B------:R-:W-:Y:S01]  /*11880*/  LEA.HI R4, R4, R0, RZ, 0x5 ;  /* 0x0000000004047211 */ /* 0x000fe200078f28ff */
[----:B------:R-:W2:Y:S01]  /*11890*/  SHFL.BFLY PT, R9, R181, 0x1, 0x1f ;  /* 0x0c201f00b5097f89 */ /* 0x000ea200000e0000 */
[----:B------:R-:W-:Y:S01]  /*118a0*/  SHF.R.S32.HI R3, RZ, 0x2, R2 ;  /* 0x00000002ff037819 */ /* 0x000fe20000011402 */
[----:B------:R-:W-:Y:S01]  /*118b0*/  FADD.FTZ R8, R8, R182 ;  /* 0x000000b608087221 */ /* 0x000fe20000010000 */
[----:B------:R-:W-:Y:S02]  /*118c0*/  LOP3.LUT R13, R2, 0xfffffffc, RZ, 0xc0, !PT ;  /* 0xfffffffc020d7812 */ /* 0x000fe400078ec0ff */
[----:B------:R-:W-:Y:S02]  /*118d0*/  SHF.R.S32.HI R6, RZ, 0x1f, R3 ;  /* 0x0000001fff067819 */ /* 0x000fe40000011403 */
[----:B------:R-:W-:Y:S01]  /*118e0*/  SHF.R.S32.HI R12, RZ, 0x5, R4 ;  /* 0x00000005ff0c7819 */ /* 0x000fe20000011404 */
[----:B------:R-:W-:Y:S01]  /*118f0*/  IMAD.IADD R13, R0, 0x1, -R13 ;  /* 0x00000001000d7824 */ /* 0x000fe200078e0a0d */
[----:B------:R-:W-:-:S03]  /*11900*/  LEA.HI R6, R6, R3, RZ, 0x3 ;  /* 0x0000000306067211 */ /* 0x000fc600078f18ff */
[----:B------:R-:W-:Y:S01]  /*11910*/  IMAD R12, R12, 0x100, R13 ;  /* 0x000001000c0c7824 */ /* 0x000fe200078e020d */
[----:B------:R-:W-:-:S05]  /*11920*/  LOP3.LUT R6, R6, 0xfffffff8, RZ, 0xc0, !PT ;  /* 0xfffffff806067812 */ /* 0x000fca00078ec0ff */
[----:B------:R-:W-:Y:S02]  /*11930*/  IMAD.IADD R6, R3, 0x1, -R6 ;  /* 0x0000000103067824 */ /* 0x000fe400078e0a06 */
[----:B-1----:R-:W-:-:S03]  /*11940*/  FADD.FTZ R10, R180, R10 ;  /* 0x0000000ab40a7221 */ /* 0x002fc60000010000 */
[----:B------:R-:W-:Y:S01]  /*11950*/  LEA.HI R14, R6, R6, RZ, 0x1 ;  /* 0x00000006060e7211 */ /* 0x000fe200078f08ff */
[----:B--2---:R-:W-:-:S03]  /*11960*/  FADD.FTZ R9, R181, R9 ;  /* 0x00000009b5097221 */ /* 0x004fc60000010000 */
[----:B------:R-:W-:Y:S02]  /*11970*/  SHF.R.S32.HI R11, RZ, 0x1, R14 ;  /* 0x00000001ff0b7819 */ /* 0x000fe4000001140e */
[----:B------:R-:W-:-:S03]  /*11980*/  LOP3.LUT R14, R14, 0x3fffffe, RZ, 0xc0, !PT ;  /* 0x03fffffe0e0e7812 */ /* 0x000fc600078ec0ff */
[----:B------:R-:W-:Y:S02]  /*11990*/  IMAD.SHL.U32 R15, R11, 0x40, RZ ;  /* 0x000000400b0f7824 */ /* 0x000fe400078e00ff */
[----:B------:R-:W-:Y:S02]  /*119a0*/  IMAD.IADD R14, R6, 0x1, -R14 ;  /* 0x00000001060e7824 */ /* 0x000fe400078e0a0e */
[----:B------:R1:W2:Y:S01]  /*119b0*/  SHFL.BFLY PT, R6, R183, 0x1, 0x1f ;  /* 0x0c201f00b7067f89 */ /* 0x0002a200000e0000 */
[----:B------:R-:W-:Y:S01]  /*119c0*/  LOP3.LUT R15, R15, 0xc0, RZ, 0xc0, !PT ;  /* 0x000000c00f0f7812 */ /* 0x000fe200078ec0ff */
[----:B------:R-:W-:Y:S02]  /*119d0*/  IMAD R12, R14, 0x10, R12 ;  /* 0x000000100e0c7824 */ /* 0x000fe400078e020c */
[----:B------:R1:W3:Y:S01]  /*119e0*/  SHFL.BFLY PT, R14, R8, 0x1, 0x1f ;  /* 0x0c201f00080e7f89 */ /* 0x0002e200000e0000 */
[----:B------:R-:W-:-:S05]  /*119f0*/  LEA.HI R13, R15, R15, RZ, 0x1d ;  /* 0x0000000f0f0d7211 */ /* 0x000fca00078fe8ff */
[----:B------:R-:W-:Y:S01]  /*11a00*/  IMAD.U32 R13, R12, 0x2, R13 ;  /* 0x000000020c0d7824 */ /* 0x000fe200078e000d */
[----:B------:R-:W-:-:S04]  /*11a10*/  LOP3.LUT R12, R11, 0x1, RZ, 0xc0, !PT ;  /* 0x000000010b0c7812 */ /* 0x000fc800078ec0ff */
[----:B------:R-:W-:Y:S01]  /*11a20*/  LEA R13, R13, UR7, 0x1 ;  /* 0x000000070d0d7c11 */ /* 0x000fe2000f8e08ff */
[----:B------:R-:W-:Y:S06]  /*11a30*/  @P0 BRA `(.L_x_160) ;  /* 0x0000000000200947 */ /* 0x000fec0003800000 */
[----:B------:R-:W4:Y:S01]  /*11a40*/  S2UR UR7, SR_CTAID.Y ;  /* 0x00000000000779c3 */ /* 0x000f220000002600 */
[----:B------:R-:W-:Y:S01]  /*11a50*/  ULDC.64 UR4, c[0x0][0x290] ;  /* 0x0000a40000047ab9 */ /* 0x000fe20000000a00 */
[----:B----4-:R-:W-:Y:S02]  /*11a60*/  USHF.R.S32.HI UR6, URZ, 0x1f, UR7 ;  /* 0x0000001f3f067899 */ /* 0x010fe40008011407 */
[----:B------:R-:W-:Y:S02]  /*11a70*/  UIMAD.WIDE.U32 UR8, UR7, UR4, URZ ;  /* 0x00000004070872a5 */ /* 0x000fe4000f8e003f */
[----:B------:R-:W-:-:S04]  /*11a80*/  UIMAD UR6, UR6, UR4, URZ ;  /* 0x00000004060672a4 */ /* 0x000fc8000f8e023f */
[----:B------:R-:W-:Y:S01]  /*11a90*/  UIMAD UR6, UR7, UR5, UR6 ;  /* 0x00000005070672a4 */ /* 0x000fe2000f8e0206 */
[----:B------:R-:W-:-:S03]  /*11aa0*/  UMOV UR4, UR8 ;  /* 0x0000000800047c82 */ /* 0x000fc60008000000 */
[----:B------:R-:W-:-:S12]  /*11ab0*/  UIADD3 UR6, UR9, UR6, URZ ;  /* 0x0000000609067290 */ /* 0x000fd8000fffe03f */
.L_x_160:
[----:B------:R-:W-:Y:S01]  /*11ac0*/  ULDC.U8 UR5, c[0x0][0x3d8] ;  /* 0x0000f60000057ab9 */ /* 0x000fe20000000000 */
[----:B------:R-:W-:Y:S01]  /*11ad0*/  ULDC.U8 UR8, c[0x0][0x3d9] ;  /* 0x0000f64000087ab9 */ /* 0x000fe20000000000 */
[----:B------:R-:W-:Y:S01]  /*11ae0*/  ISETP.NE.AND P2, PT, RZ, UR5, PT ;  /* 0x00000005ff007c0c */ /* 0x000fe2000bf45270 */
[----:B-1-3--:R-:W-:Y:S01]  /*11af0*/  FADD.FTZ R8, R8, R14 ;  /* 0x0000000e08087221 */ /* 0x00afe20000010000 */
        /* <DEDUP_REMOVED lines=18> */
.L_x_161:
[----:B------:R-:W-:Y:S01]  /*11c20*/  ISETP.NE.AND P1, PT, RZ, UR8, PT ;  /* 0x00000008ff007c0c */ /* 0x000fe2000bf25270 */
[----:B--2---:R-:W-:Y:S01]  /*11c30*/  FADD.FTZ R6, R183, R6 ;  /* 0x00000006b7067221 */ /* 0x004fe20000010000 */
[C---:B------:R-:W-:Y:S01]  /*11c40*/  IADD3 R11, R13.reuse, 0x20, RZ ;  /* 0x000000200d0b7810 */ /* 0x040fe20007ffe0ff */
[----:B------:R-:W1:Y:S01]  /*11c50*/  @P5 MUFU.RCP R16, R10 ;  /* 0x0000000a00105308 */ /* 0x000e620000001000 */
[----:B------:R-:W-:Y:S01]  /*11c60*/  @P0 IADD3 R11, R13, -0x20, RZ ;  /* 0xffffffe00d0b0810 */ /* 0x000fe20007ffe0ff */
[----:B------:R-:W2:Y:S01]  /*11c70*/  S2R R21, SR_CTAID.Y ;  /* 0x0000000000157919 */ /* 0x000ea20000002600 */
[----:B------:R-:W-:Y:S01]  /*11c80*/  PLOP3.LUT P0, PT, PT, PT, PT, 0x8, 0x0 ;  /* 0x000000000000781c */ /* 0x000fe20003f0e170 */
[----:B------:R-:W3:Y:S01]  /*11c90*/  S2UR UR5, SR_CTAID.X ;  /* 0x00000000000579c3 */ /* 0x000ee20000002500 */
[----:B------:R-:W-:Y:S01]  /*11ca0*/  SEL R12, R12, 0xfffffff0, P3 ;  /* 0xfffffff00c0c7807 */ /* 0x000fe20001800000 */
[----:B------:R-:W-:Y:S01]  /*11cb0*/  BSSY B0, `(.L_x_162) ;  /* 0x00000a1000007945 */ /* 0x000fe20003800000 */
[----:B------:R-:W-:Y:S01]  /*11cc0*/  FSETP.NE.FTZ.AND P3, PT, R8, RZ, PT ;  /* 0x000000ff0800720b */ /* 0x000fe20003f75000 */
[----:B------:R-:W4:Y:S01]  /*11cd0*/  @P4 MUFU.LG2 R29, R9 ;  /* 0x00000009001d4308 */ /* 0x000f220000000c00 */
        /* <DEDUP_REMOVED lines=16> */
[----:B------:R-:W-:Y:S01]  /*11de0*/  F2FP.F16.F32.PACK_AB R192, R193, R192 ;  /* 0x000000c0c1c0723e */ /* 0x000fe200000000ff */
[----:B------:R-:W2:Y:S01]  /*11df0*/  @!P1 LDC R22, c[0x0][0x270] ;  /* 0x00009c00ff169b82 */ /* 0x000ea20000000800 */
[----:B------:R-:W-:Y:S01]  /*11e00*/  F2FP.F16.F32.PACK_AB R188, R189, R188 ;  /* 0x000000bcbdbc723e */ /* 0x000fe200000000ff */
[----:B----4-:R-:W-:Y:S01]  /*11e10*/  @P4 FMUL.FTZ R29, R29, 0.69314718246459960938 ;  /* 0x3f3172181d1d4820 */ /* 0x010fe20000410000 */
[----:B------:R-:W-:Y:S01]  /*11e20*/  F2FP.F16.F32.PACK_AB R200, R201, R200 ;  /* 0x000000c8c9c8723e */ /* 0x000fe200000000ff */
[----:B------:R-:W4:Y:S01]  /*11e30*/  @P2 MUFU.RCP R15, R6 ;  /* 0x00000006000f2308 */ /* 0x000f220000001000 */
        /* <DEDUP_REMOVED lines=11> */
[C---:B------:R-:W-:Y:S01]  /*11ef0*/  FMUL.FTZ R213, R14.reuse, R213 ;  /* 0x000000d50ed57220 */ /* 0x040fe20000410000 */
[----:B------:R-:W-:Y:S01]  /*11f00*/  F2FP.F16.F32.PACK_AB R194, R195, R194 ;  /* 0x000000c2c3c2723e */ /* 0x000fe200000000ff */
[C---:B------:R-:W-:Y:S01]  /*11f10*/  FMUL.FTZ R208, R14.reuse, R208 ;  /* 0x000000d00ed07220 */ /* 0x040fe20000410000 */
[----:B------:R-:W-:Y:S01]  /*11f20*/  F2FP.F16.F32.PACK_AB R198, R17, R198 ;  /* 0x000000c611c6723e */ /* 0x000fe200000000ff */
[C---:B------:R-:W-:Y:S01]  /*11f30*/  FMUL.FTZ R209, R14.reuse, R209 ;  /* 0x000000d10ed17220 */ /* 0x040fe20000410000 */
[C---:B----4-:R-:W-:Y:S01]  /*11f40*/  FMUL.FTZ R219, R15.reuse, R219 ;  /* 0x000000db0fdb7220 */ /* 0x050fe20000410000 */
        /* <DEDUP_REMOVED lines=8> */
[----:B------:R-:W-:Y:S01]  /*11fd0*/  FMUL.FTZ R14, R14, R205 ;  /* 0x000000cd0e0e7220 */ /* 0x000fe20000410000 */
[----:B------:R-:W-:Y:S01]  /*11fe0*/  IADD3 R17, R13, R12, RZ ;  /* 0x0000000c0d117210 */ /* 0x000fe20007ffe0ff */
[----:B------:R-:W-:Y:S01]  /*11ff0*/  FMUL.FTZ R15, R15, R206 ;  /* 0x000000ce0f0f7220 */ /* 0x000fe20000410000 */
[----:B------:R-:W-:Y:S01]  /*12000*/  F2FP.F16.F32.PACK_AB R216, R217, R216 ;  /* 0x000000d8d9d8723e */ /* 0x000fe200000000ff */
[----:B------:R-:W-:Y:S01]  /*12010*/  STS [R13], R192 ;  /* 0x000000c00d007388 */ /* 0x000fe20000000800 */
[----:B------:R-:W-:Y:S01]  /*12020*/  F2FP.F16.F32.PACK_AB R218, R219, R218 ;  /* 0x000000dadbda723e */ /* 0x000fe200000000ff */
[----:B-----5:R-:W2:Y:S01]  /*12030*/  @P0 LDC R20, c[0x0][0x2e4] ;  /* 0x0000b900ff140b82 */ /* 0x020ea20000000800 */
[----:B------:R-:W-:Y:S01]  /*12040*/  F2FP.F16.F32.PACK_AB R212, R213, R212 ;  /* 0x000000d4d5d4723e */ /* 0x000fe200000000ff */
[----:B------:R-:W-:Y:S01]  /*12050*/  STS [R13+0x200], R194 ;  /* 0x000200c20d007388 */ /* 0x000fe20000000800 */
[----:B------:R-:W-:Y:S01]  /*12060*/  F2FP.F16.F32.PACK_AB R214, R215, R214 ;  /* 0x000000d6d7d6723e */ /* 0x000fe200000000ff */
[----:B------:R-:W1:Y:S01]  /*12070*/  @P3 MUFU.LG2 R8, R8 ;  /* 0x0000000800083308 */ /* 0x000e620000000c00 */
[----:B------:R-:W-:Y:S01]  /*12080*/  F2FP.F16.F32.PACK_AB R202, R203, R202 ;  /* 0x000000cacbca723e */ /* 0x000fe200000000ff */
[----:B------:R-:W-:Y:S01]  /*12090*/  STS [R17], R188 ;  /* 0x000000bc11007388 */ /* 0x000fe20000000800 */
[----:B------:R-:W-:Y:S01]  /*120a0*/  F2FP.F16.F32.PACK_AB R16, R16, R196 ;  /* 0x000000c41010723e */ /* 0x000fe200000000ff */
[----:B------:R-:W3:Y:S01]  /*120b0*/  @P4 LDC R9, c[0x0][0x2e8] ;  /* 0x0000ba00ff094b82 */ /* 0x000ee20000000800 */
[----:B------:R-:W-:Y:S01]  /*120c0*/  IADD3 R23, R12, R11, RZ ;  /* 0x0000000b0c177210 */ /* 0x000fe20007ffe0ff */
[----:B------:R-:W-:Y:S01]  /*120d0*/  STS [R17+0x200], R190 ;  /* 0x000200be11007388 */ /* 0x000fe20000000800 */
[----:B------:R-:W-:Y:S01]  /*120e0*/  F2FP.F16.F32.PACK_AB R208, R209, R208 ;  /* 0x000000d0d1d0723e */ /* 0x000fe200000000ff */
[----:B------:R-:W4:Y:S01]  /*120f0*/  @P2 MUFU.LG2 R6, R6 ;  /* 0x0000000600062308 */ /* 0x000f220000000c00 */
[----:B------:R-:W-:Y:S01]  /*12100*/  F2FP.F16.F32.PACK_AB R210, R211, R210 ;  /* 0x000000d2d3d2723e */ /* 0x000fe200000000ff */
[----:B------:R-:W-:Y:S01]  /*12110*/  STS [R13+0x1000], R216 ;  /* 0x001000d80d007388 */ /* 0x000fe20000000800 */
[----:B------:R-:W-:-:S02]  /*12120*/  F2FP.F16.F32.PACK_AB R14, R14, R204 ;  /* 0x000000cc0e0e723e */ /* 0x000fc400000000ff */
[----:B------:R-:W-:Y:S01]  /*12130*/  F2FP.F16.F32.PACK_AB R15, R207, R15 ;  /* 0x0000000fcf0f723e */ /* 0x000fe200000000ff */
[----:B------:R5:W-:Y:S01]  /*12140*/  STS [R13+0x1200], R218 ;  /* 0x001200da0d007388 */ /* 0x000be20000000800 */
[----:B------:R-:W-:Y:S02]  /*12150*/  @P1 MOV R28, 0x1 ;  /* 0x00000001001c1802 */ /* 0x000fe40000000f00 */
[----:B------:R-:W-:Y:S01]  /*12160*/  LOP3.LUT R4, R4, 0xffffffe0, RZ, 0xc0, !PT ;  /* 0xffffffe004047812 */ /* 0x000fe200078ec0ff */
[----:B------:R-:W-:Y:S01]  /*12170*/  STS [R17+0x1000], R212 ;  /* 0x001000d411007388 */ /* 0x000fe20000000800 */
[----:B-1----:R-:W-:Y:S01]  /*12180*/  @P3 FMUL.FTZ R8, R8, 0.69314718246459960938 ;  /* 0x3f31721808083820 */ /* 0x002fe20000410000 */
[----:B--2---:R-:W-:Y:S01]  /*12190*/  @!P1 IMAD R28, R20, R22, RZ ;  /* 0x00000016141c9224 */ /* 0x004fe200078e02ff */
[----:B------:R-:W-:Y:S01]  /*121a0*/  IADD3 R4, -R4, R0, RZ ;  /* 0x0000000004047210 */ /* 0x000fe20007ffe1ff */
[----:B------:R1:W-:Y:S01]  /*121b0*/  STS [R17+0x1200], R214 ;  /* 0x001200d611007388 */ /* 0x0003e20000000800 */
[----:B------:R-:W-:Y:S01]  /*121c0*/  MOV R0, 0x7f800000 ;  /* 0x7f80000000007802 */ /* 0x000fe20000000f00 */
[----:B------:R-:W-:Y:S01]  /*121d0*/  IMAD R28, R21, R28, RZ ;  /* 0x0000001c151c7224 */ /* 0x000fe200078e02ff */
[----:B------:R-:W-:Y:S01]  /*121e0*/  LOP3.LUT P0, RZ, R4, 0x3, RZ, 0xc0, !PT ;  /* 0x0000000304ff7812 */ /* 0x000fe2000780c0ff */
[----:B------:R-:W-:Y:S01]  /*121f0*/  STS [R11], R200 ;  /* 0x000000c80b007388 */ /* 0x000fe20000000800 */
[----:B------:R-:W2:Y:S01]  /*12200*/  @P3 LDC R21, c[0x0][0x2e8] ;  /* 0x0000ba00ff153b82 */ /* 0x000ea20000000800 */
[----:B----4-:R-:W-:Y:S01]  /*12210*/  @P2 FMUL.FTZ R6, R6, 0.69314718246459960938 ;  /* 0x3f31721806062820 */ /* 0x010fe20000410000 */
[----:B------:R-:W-:Y:S01]  /*12220*/  SEL R28, R28, RZ, !P6 ;  /* 0x000000ff1c1c7207 */ /* 0x000fe20007000000 */
[----:B------:R-:W-:Y:S04]  /*12230*/  STS [R11+0x200], R202 ;  /* 0x000200ca0b007388 */ /* 0x000fe80000000800 */
[----:B------:R4:W-:Y:S04]  /*12240*/  STS [R23], R16 ;  /* 0x0000001017007388 */ /* 0x0009e80000000800 */
[----:B------:R-:W-:Y:S01]  /*12250*/  STS [R23+0x200], R198 ;  /* 0x000200c617007388 */ /* 0x000fe20000000800 */
[----:B-----5:R-:W5:Y:S03]  /*12260*/  @P1 LDC.64 R12, c[0x0][0x2c0] ;  /* 0x0000b000ff0c1b82 */ /* 0x020f660000000a00 */
[----:B------:R-:W-:Y:S04]  /*12270*/  STS [R11+0x1000], R208 ;  /* 0x001000d00b007388 */ /* 0x000fe80000000800 */
[----:B------:R3:W-:Y:S01]  /*12280*/  STS [R11+0x1200], R210 ;  /* 0x001200d20b007388 */ /* 0x0007e20000000800 */
[----:B-1----:R-:W1:Y:S03]  /*12290*/  @P5 LDC R17, c[0x0][0x2e8] ;  /* 0x0000ba00ff115b82 */ /* 0x002e660000000800 */
[----:B------:R2:W-:Y:S04]  /*122a0*/  STS [R23+0x1000], R14 ;  /* 0x0010000e17007388 */ /* 0x0005e80000000800 */
[----:B------:R2:W-:Y:S01]  /*122b0*/  STS [R23+0x1200], R15 ;  /* 0x0012000f17007388 */ /* 0x0005e20000000800 */
[----:B------:R-:W-:Y:S01]  /*122c0*/  BAR.SYNC.DEFER_BLOCKING 0x0 ;  /* 0x0000000000007b1d */ /* 0x000fe20000010000 */
[----:B-----5:R-:W-:-:S05]  /*122d0*/  @P1 IMAD R12, R13, R12, RZ ;  /* 0x0000000c0d0c1224 */ /* 0x020fca00078e02ff */
[----:B----4-:R4:W5:Y:S02]  /*122e0*/  @P5 MUFU.LG2 R16, R10 ;  /* 0x0000000a00105308 */ /* 0x0109640000000c00 */
[----:B------:R-:W1:Y:S01]  /*122f0*/  @P2 LDC R13, c[0x0][0x2e8] ;  /* 0x0000ba00ff0d2b82 */ /* 0x000e620000000800 */
[----:B------:R-:W-:-:S07]  /*12300*/  @!P1 MOV R12, R20 ;  /* 0x00000014000c9202 */ /* 0x000fce0000000f00 */
[----:B---3--:R-:W3:Y:S01]  /*12310*/  @P1 LDC R11, c[0x0][0x2c0] ;  /* 0x0000b000ff0b1b82 */ /* 0x008ee20000000800 */
[----:B--2---:R-:W2:Y:S01]  /*12320*/  S2R R14, SR_TID.X ;  /* 0x00000000000e7919 */ /* 0x004ea20000002100 */
[----:B------:R-:W-:Y:S01]  /*12330*/  MOV R15, 0x7f800000 ;  /* 0x7f800000000f7802 */ /* 0x000fe20000000f00 */
[----:B------:R-:W-:Y:S01]  /*12340*/  @P4 FFMA.FTZ R15, R132, R9, R29 ;  /* 0x00000009840f4223 */ /* 0x000fe2000001001d */
[----:B----4-:R-:W4:Y:S01]  /*12350*/  S2R R10, SR_CTAID.Z ;  /* 0x00000000000a7919 */ /* 0x010f220000002700 */
[----:B-----5:R-:W-:Y:S01]  /*12360*/  @P5 FMUL.FTZ R16, R16, 0.69314718246459960938 ;  /* 0x3f31721810105820 */ /* 0x020fe20000410000 */
[----:B------:R2:W2:Y:S03]  /*12370*/  LDS.128 R24, [R229+0x1800] ;  /* 0x00180000e5187984 */ /* 0x0004a60000000c00 */
[----:B-1----:R-:W-:Y:S01]  /*12380*/  @P5 FFMA.FTZ R0, R133, R17, R16 ;  /* 0x0000001185005223 */ /* 0x002fe20000010010 */
[----:B------:R-:W-:Y:S01]  /*12390*/  MOV R16, 0x7f800000 ;  /* 0x7f80000000107802 */ /* 0x000fe20000000f00 */
[----:B------:R-:W-:Y:S01]  /*123a0*/  @P3 FFMA.FTZ R16, R5, R21, R8 ;  /* 0x0000001505103223 */ /* 0x000fe20000010008 */
[----:B------:R-:W-:Y:S01]  /*123b0*/  MOV R17, 0x7f800000 ;  /* 0x7f80000000117802 */ /* 0x000fe20000000f00 */
[----:B------:R-:W-:Y:S01]  /*123c0*/  @P2 FFMA.FTZ R17, R7, R13, R6 ;  /* 0x0000000d07112223 */ /* 0x000fe20000010006 */
[----:B------:R-:W-:-:S05]  /*123d0*/  @!P1 MOV R11, 0x1 ;  /* 0x00000001000b9802 */ /* 0x000fca0000000f00 */
[----:B---3--:R-:W-:-:S05]  /*123e0*/  IMAD R4, R11, UR5, RZ ;  /* 0x000000050b047c24 */ /* 0x008fca000f8e02ff */
[----:B------:R-:W-:Y:S02]  /*123f0*/  SHF.L.U32 R9, R4, 0x7, RZ ;  /* 0x0000000704097819 */ /* 0x000fe400000006ff */
[----:B--2---:R-:W-:Y:S02]  /*12400*/  SHF.R.S32.HI R20, RZ, 0x1f, R14 ;  /* 0x0000001fff147819 */ /* 0x004fe4000001140e */
[----:B------:R-:W-:Y:S01]  /*12410*/  SHF.R.S32.HI R4, RZ, 0x1f, R9 ;  /* 0x0000001fff047819 */ /* 0x000fe20000011409 */
[----:B----4-:R-:W-:Y:S01]  /*12420*/  IMAD R12, R10, R12, R28 ;  /* 0x0000000c0a0c7224 */ /* 0x010fe200078e021c */
[----:B------:R-:W-:-:S04]  /*12430*/  LEA.HI R20, R20, R14, RZ, 0x2 ;  /* 0x0000000e14147211 */ /* 0x000fc800078f10ff */
[--C-:B------:R-:W-:Y:S02]  /*12440*/  IADD3 R18, P4, P1, R9, R18, R12.reuse ;  /* 0x0000001209127210 */ /* 0x100fe4000799e00c */
[----:B------:R-:W-:-:S04]  /*12450*/  SHF.R.S32.HI R12, RZ, 0x1f, R12 ;  /* 0x0000001fff0c7819 */ /* 0x000fc8000001140c */
[----:B------:R-:W-:Y:S01]  /*12460*/  IADD3.X R19, R4, R19, R12, P4, P1 ;  /* 0x0000001304137210 */ /* 0x000fe200027e240c */
[----:B------:R-:W-:Y:S06]  /*12470*/  @P0 BRA `(.L_x_163) ;  /* 0x0000000000900947 */ /* 0x000fec0003800000 */
        /* <DEDUP_REMOVED lines=11> */
[-C--:B------:R-:W-:Y:S01]  /*12530*/  @!P4 IMAD R22, R22, R11.reuse, RZ ;  /* 0x0000000b1616c224 */ /* 0x080fe200078e02ff */
[-C--:B------:R-:W-:Y:S01]  /*12540*/  @!P6 IADD3 R21, P0, R29, R18.reuse, RZ ;  /* 0x000000121d15e210 */ /* 0x080fe20007f1e0ff */
[----:B------:R-:W2:Y:S01]  /*12550*/  @!P5 LDC.64 R8, c[0x0][0x2b0] ;  /* 0x0000ac00ff08db82 */ /* 0x000ea20000000a00 */
[----:B------:R-:W-:Y:S01]  /*12560*/  @!P3 IMAD R30, R30, R11, RZ ;  /* 0x0000000b1e1eb224 */ /* 0x000fe200078e02ff */
[-C--:B------:R-:W-:Y:S02]  /*12570*/  @!P5 IADD3 R28, P2, R23, R18.reuse, RZ ;  /* 0x00000012171cd210 */ /* 0x080fe40007f5e0ff */
[----:B------:R-:W-:Y:S02]  /*12580*/  @!P6 LEA.HI.X.SX32 R11, R29, R19, 0x1, P0 ;  /* 0x000000131d0be211 */ /* 0x000fe400000f0eff */
[----:B------:R-:W-:-:S02]  /*12590*/  @!P4 IADD3 R29, P1, R22, R18, RZ ;  /* 0x00000012161dc210 */ /* 0x000fc40007f3e0ff */
[----:B------:R-:W3:Y:S01]  /*125a0*/  @!P4 LDC.64 R6, c[0x0][0x2b0] ;  /* 0x0000ac00ff06cb82 */ /* 0x000ee20000000a00 */
[-C--:B------:R-:W-:Y:S02]  /*125b0*/  @!P5 LEA.HI.X.SX32 R23, R23, R19.reuse, 0x1, P2 ;  /* 0x000000131717d211 */ /* 0x080fe400010f0eff */
[----:B------:R-:W-:Y:S02]  /*125c0*/  @!P4 LEA.HI.X.SX32 R22, R22, R19, 0x1, P1 ;  /* 0x000000131616c211 */ /* 0x000fe400008f0eff */
[----:B------:R-:W-:-:S03]  /*125d0*/  @!P3 IADD3 R18, P0, R30, R18, RZ ;  /* 0x000000121e12b210 */ /* 0x000fc60007f1e0ff */
[----:B------:R-:W4:Y:S01]  /*125e0*/  @!P3 LDC.64 R4, c[0x0][0x2b0] ;  /* 0x0000ac00ff04bb82 */ /* 0x000f220000000a00 */
[C---:B-1----:R-:W-:Y:S02]  /*125f0*/  @!P6 LEA R12, P2, R21.reuse, R12, 0x2 ;  /* 0x0000000c150ce211 */ /* 0x042fe400078410ff */
        /* <DEDUP_REMOVED lines=12> */
.L_x_163:
[----:B------:R-:W-:Y:S05]  /*126c0*/  BSYNC B0 ;  /* 0x0000000000007941 */ /* 0x000fea0003800000 */
.L_x_162:
[----:B-1----:R1:W2:Y:S01]  /*126d0*/  LDS.128 R4, [R229] ;  /* 0x00000000e5047984 */ /* 0x0022a20000000c00 */
[----:B------:R-:W-:Y:S01]  /*126e0*/  LOP3.LUT R0, R20, 0xfffffffc, RZ, 0xc0, !PT ;  /* 0xfffffffc14007812 */ /* 0x000fe200078ec0ff */
[----:B------:R-:W-:Y:S01]  /*126f0*/  UIMAD UR19, UR5, -0x80, UR19 ;  /* 0xffffff80051378a4 */ /* 0x000fe2000f8e0213 */
[----:B------:R-:W-:Y:S01]  /*12700*/  LEA.HI.SX32 R2, R2, 0x20, 0x1e ;  /* 0x0000002002027811 */ /* 0x000fe200078ff2ff */
[----:B------:R-:W-:Y:S01]  /*12710*/  BSSY B0, `(.L_x_164) ;  /* 0x0000023000007945 */ /* 0x000fe20003800000 */
[----:B------:R-:W-:Y:S01]  /*12720*/  ULDC UR5, c[0x0][0x2d0] ;  /* 0x0000b40000057ab9 */ /* 0x000fe20000000800 */
[----:B------:R-:W-:Y:S01]  /*12730*/  IMAD.IADD R14, R14, 0x1, -R0 ;  /* 0x000000010e0e7824 */ /* 0x000fe200078e0a00 */
[----:B------:R-:W-:Y:S02]  /*12740*/  ISETP.GE.AND P4, PT, R234, UR5, PT ;  /* 0x00000005ea007c0c */ /* 0x000fe4000bf86270 */
[----:B------:R-:W-:Y:S01]  /*12750*/  SHF.R.S32.HI R8, RZ, 0x2, R20 ;  /* 0x00000002ff087819 */ /* 0x000fe20000011414 */
[----:B------:R-:W-:Y:S01]  /*12760*/  IMAD.SHL.U32 R14, R14, 0x8, RZ ;  /* 0x000000080e0e7824 */ /* 0x000fe200078e00ff */
[----:B------:R-:W-:-:S02]  /*12770*/  ISETP.GE.OR P3, PT, R3, UR19, P4 ;  /* 0x0000001303007c0c */ /* 0x000fc4000a766670 */
[----:B------:R-:W-:Y:S01]  /*12780*/  ISETP.GE.OR P2, PT, R2, UR19, P4 ;  /* 0x0000001302007c0c */ /* 0x000fe2000a746670 */
[C---:B------:R-:W-:Y:S01]  /*12790*/  VIADD R0, R8.reuse, 0x40 ;  /* 0x0000004008007836 */ /* 0x040fe20000000000 */
[----:B------:R-:W-:Y:S01]  /*127a0*/  SHF.R.S32.HI R2, RZ, 0x1f, R10 ;  /* 0x0000001fff027819 */ /* 0x000fe2000001140a */
[----:B------:R-:W-:Y:S01]  /*127b0*/  VIADD R3, R8, 0x60 ;  /* 0x0000006008037836 */ /* 0x000fe20000000000 */
[----:B------:R-:W-:Y:S02]  /*127c0*/  SHF.R.S32.HI R14, RZ, 0x1f, R14 ;  /* 0x0000001fff0e7819 */ /* 0x000fe4000001140e */
[----:B------:R-:W-:Y:S01]  /*127d0*/  IADD3 R234, P0, R234, UR4, RZ ;  /* 0x00000004eaea7c10 */ /* 0x000fe2000ff1e0ff */
[----:B------:R-:W-:Y:S01]  /*127e0*/  ULDC.64 UR4, c[0x0][0x2a0] ;  /* 0x0000a80000047ab9 */ /* 0x000fe20000000a00 */
[----:B------:R-:W-:Y:S01]  /*127f0*/  ISETP.GE.OR P1, PT, R0, UR14, P4 ;  /* 0x0000000e00007c0c */ /* 0x000fe2000a726670 */
[----:B------:R-:W-:Y:S01]  /*12800*/  IMAD R2, R2, UR4, RZ ;  /* 0x0000000402027c24 */ /* 0x000fe2000f8e02ff */
[----:B------:R-:W-:Y:S01]  /*12810*/  IADD3.X R235, R14, UR6, RZ, P0, !PT ;  /* 0x000000060eeb7c10 */ /* 0x000fe200087fe4ff */
[----:B------:R-:W-:Y:S01]  /*12820*/  IMAD.U32 R0, RZ, RZ, UR18 ;  /* 0x00000012ff007e24 */ /* 0x000fe2000f8e00ff */
[----:B------:R-:W-:Y:S01]  /*12830*/  SHF.R.S32.HI R9, RZ, 0x1f, R8 ;  /* 0x0000001fff097819 */ /* 0x000fe20000011408 */
[C---:B------:R-:W-:Y:S01]  /*12840*/  IMAD R12, R10.reuse, UR5, R2 ;  /* 0x000000050a0c7c24 */ /* 0x040fe2000f8e0202 */
[----:B------:R-:W-:Y:S01]  /*12850*/  ISETP.GE.OR P4, PT, R3, UR14, P4 ;  /* 0x0000000e03007c0c */ /* 0x000fe2000a786670 */
[----:B------:R-:W-:-:S04]  /*12860*/  IMAD.WIDE.U32 R10, R10, UR4, R234 ;  /* 0x000000040a0a7c25 */ /* 0x000fc8000f8e00ea */
[----:B------:R-:W-:-:S04]  /*12870*/  IMAD.WIDE R8, R0, 0x80, R8 ;  /* 0x0000008000087825 */ /* 0x000fc800078e0208 */
[----:B------:R-:W-:Y:S01]  /*12880*/  IMAD.IADD R13, R11, 0x1, R12 ;  /* 0x000000010b0d7824 */ /* 0x000fe200078e020c */
[----:B-1----:R-:W-:Y:S06]  /*12890*/  @P3 BRA `(.L_x_165) ;  /* 0x0000000000283947 */ /* 0x002fec0003800000 */
        /* <DEDUP_REMOVED lines=9> */
[----:B--2---:R1:W-:Y:S02]  /*12930*/  STG.E.128 desc[UR20][R14.64], R4 ;  /* 0x000000040e007986 */ /* 0x0043e4000c101d14 */
.L_x_165:
[----:B------:R-:W-:Y:S05]  /*12940*/  BSYNC B0 ;  /* 0x0000000000007941 */ /* 0x000fea0003800000 */
.L_x_164:
[----:B-12---:R1:W2:Y:S01]  /*12950*/  LDS.128 R4, [R229+0x800] ;  /* 0x00080000e5047984 */ /* 0x0062a20000000c00 */
[----:B------:R-:W-:Y:S04]  /*12960*/  BSSY B0, `(.L_x_166) ;  /* 0x000000f000007945 */ /* 0x000fe80003800000 */
        /* <DEDUP_REMOVED lines=10> */
[----:B------:R-:W-:Y:S02]  /*12a10*/  LEA R2, P0, R14, UR4, 0x1 ;  /* 0x000000040e027c11 */ /* 0x000fe4000f8008ff */
[----:B------:R-:W-:-:S04]  /*12a20*/  IADD3 R0, R15, R0, RZ ;  /* 0x000000000f007210 */ /* 0x000fc80007ffe0ff */
[----:B------:R-:W-:-:S05]  /*12a30*/  LEA.HI.X R3, R14, UR5, R0, 0x1, P0 ;  /* 0x000000050e037c11 */ /* 0x000fca00080f0c00 */
[----:B--2---:R3:W-:Y:S02]  /*12a40*/  STG.E.128 desc[UR20][R2.64], R4 ;  /* 0x0000000402007986 */ /* 0x0047e4000c101d14 */
.L_x_167:
[----:B------:R-:W-:Y:S05]  /*12a50*/  BSYNC B0 ;  /* 0x0000000000007941 */ /* 0x000fea0003800000 */
.L_x_166:
[----:B--23--:R2:W3:Y:S01]  /*12a60*/  LDS.128 R4, [R229+0x1000] ;  /* 0x00100000e5047984 */ /* 0x00c4e20000000c00 */
        /* <DEDUP_REMOVED lines=14> */
[----:B---3--:R4:W-:Y:S02]  /*12b50*/  STG.E.128 desc[UR20][R2.64], R4 ;  /* 0x0000000402007986 */ /* 0x0089e4000c101d14 */
.L_x_169:
[----:B------:R-:W-:Y:S05]  /*12b60*/  BSYNC B0 ;  /* 0x0000000000007941 */ /* 0x000fea0003800000 */
.L_x_168:
[----:B------:R-:W-:Y:S05]  /*12b70*/  @P4 EXIT ;  /* 0x000000000000494d */ /* 0x000fea0003800000 */
[----:B------:R-:W-:Y:S01]  /*12b80*/  IADD3 R0, P0, R8, 0x60, RZ ;  /* 0x0000006008007810 */ /* 0x000fe20007f1e0ff */
[----:B------:R-:W-:Y:S01]  /*12b90*/  ULDC.64 UR4, c[0x0][0x298] ;  /* 0x0000a60000047ab9 */ /* 0x000fe20000000a00 */
[----:B----4-:R-:W-:Y:S01]  /*12ba0*/  MOV R3, R13 ;  /* 0x0000000d00037202 */ /* 0x010fe20000000f00 */
[----:B------:R-:W-:Y:S02]  /*12bb0*/  IMAD.MOV.U32 R2, RZ, RZ, R10 ;  /* 0x000000ffff027224 */ /* 0x000fe400078e000a */
[----:B------:R-:W-:Y:S02]  /*12bc0*/  IMAD.X R8, RZ, RZ, R9, P0 ;  /* 0x000000ffff087224 */ /* 0x000fe400000e0609 */
[----:B------:R-:W-:-:S04]  /*12bd0*/  IMAD.WIDE.U32 R2, R0, UR4, R2 ;  /* 0x0000000400027c25 */ /* 0x000fc8000f8e0002 */
[----:B------:R-:W-:-:S04]  /*12be0*/  IMAD R8, R8, UR4, RZ ;  /* 0x0000000408087c24 */ /* 0x000fc8000f8e02ff */
[----:B------:R-:W-:Y:S01]  /*12bf0*/  IMAD R8, R0, UR5, R8 ;  /* 0x0000000500087c24 */ /* 0x000fe2000f8e0208 */
[----:B------:R-:W-:Y:S02]  /*12c00*/  ULDC.64 UR4, c[0x0][0x280] ;  /* 0x0000a00000047ab9 */ /* 0x000fe40000000a00 */
[----:B---3--:R-:W-:Y:S02]  /*12c10*/  LEA R4, P0, R2, UR4, 0x1 ;  /* 0x0000000402047c11 */ /* 0x008fe4000f8008ff */
[----:B------:R-:W-:-:S04]  /*12c20*/  IADD3 R8, R3, R8, RZ ;  /* 0x0000000803087210 */ /* 0x000fc80007ffe0ff */
[----:B------:R-:W-:-:S05]  /*12c30*/  LEA.HI.X R5, R2, UR5, R8, 0x1, P0 ;  /* 0x0000000502057c11 */ /* 0x000fca00080f0c08 */
[----:B------:R-:W-:Y:S01]  /*12c40*/  STG.E.128 desc[UR20][R4.64], R24 ;  /* 0x0000001804007986 */ /* 0x000fe2000c101d14 */
[----:B------:R-:W-:Y:S05]  /*12c50*/  EXIT ;  /* 0x000000000000794d */ /* 0x000fea0003800000 */
.L_x_121:
        /* <DEDUP_REMOVED lines=18> */
[C---:B------:R-:W-:Y:S01]  /*12d80*/  VIADD R5, R8.reuse, 0x20 ;  /* 0x0000002008057836 */ /* 0x040fe20000000000 */
[----:B------:R-:W-:Y:S01]  /*12d90*/  @!UP4 UIMAD.WIDE.U32 UR14, UR28, UR4, URZ ;  /* 0x000000041c0ec2a5 */ /* 0x000fe2000f8e003f */
[----:B------:R-:W-:Y:S01]  /*12da0*/  IMAD.SHL.U32 R2, R3, 0x8, RZ ;  /* 0x0000000803027824 */ /* 0x000fe200078e00ff */
[----:B------:R-:W-:Y:S01]  /*12db0*/  @!UP4 UIMAD UR6, UR28, UR5, UR6 ;  /* 0x000000051c06c2a4 */ /* 0x000fe2000f8e0206 */
[C---:B------:R-:W-:Y:S01]  /*12dc0*/  VIADD R4, R8.reuse, 0x40 ;  /* 0x0000004008047836 */ /* 0x040fe20000000000 */
[----:B------:R-:W-:Y:S01]  /*12dd0*/  USHF.R.S32.HI UR9, URZ, 0x1f, UR30 ;  /* 0x0000001f3f097899 */ /* 0x000fe2000801141e */
[----:B------:R-:W-:Y:S01]  /*12de0*/  VIADD R0, R8, 0x60 ;  /* 0x0000006008007836 */ /* 0x000fe20000000000 */
[----:B------:R-:W-:Y:S01]  /*12df0*/  @UP2 ULDC.64 UR4, c[0x0][0x2c0] ;  /* 0x0000b00000042ab9 */ /* 0x000fe20000000a00 */
[----:B------:R-:W-:Y:S01]  /*12e00*/  UISETP.NE.OR UP1, UPT, UR17, -0x1, UP3 ;  /* 0xffffffff1100788c */ /* 0x000fe20009f25670 */
[----:B------:R-:W-:Y:S01]  /*12e10*/  SHF.R.S32.HI R9, RZ, 0x1f, R8 ;  /* 0x0000001fff097819 */ /* 0x000fe20000011408 */
[----:B------:R-:W-:Y:S01]  /*12e20*/  @UP2 UIMAD UR13, UR5, UR4, URZ ;  /* 0x00000004050d22a4 */ /* 0x000fe2000f8e023f */
[----:B------:R-:W-:-:S02]  /*12e30*/  @!UP2 ULDC UR8, c[0x0][0x2c4] ;  /* 0x0000b1000008aab9 */ /* 0x000fc40000000800 */
        /* <DEDUP_REMOVED lines=34> */
[----:B------:R-:W-:Y:S01]  /*13060*/  ISETP.GE.AND P2, PT, R4, UR19, PT ;  /* 0x0000001304007c0c */ /* 0x000fe2000bf46270 */
[----:B------:R-:W-:Y:S01]  /*13070*/  USHF.R.S32.HI UR6, URZ, 0x1f, UR12 ;  /* 0x0000001f3f067899 */ /* 0x000fe2000801140c */
[----:B------:R-:W-:Y:S01]  /*13080*/  ISETP.GE.AND P1, PT, R0, UR19, PT ;  /* 0x0000001300007c0c */ /* 0x000fe2000bf26270 */
[----:B------:R-:W-:Y:S01]  /*13090*/  UIADD3 UR31, UP1, UP0, UR31, UR22, UR12 ;  /* 0x000000161f1f7290 */ /* 0x000fe2000f83e00c */
[----:B------:R-:W-:Y:S01]  /*130a0*/  IMAD.U32 R6, RZ, RZ, UR18 ;  /* 0x00000012ff067e24 */ /* 0x000fe2000f8e00ff */
[----:B------:R-:W-:Y:S01]  /*130b0*/  ISETP.NE.OR P4, PT, R3, RZ, P4 ;  /* 0x000000ff0300720c */ /* 0x000fe20002785670 */
[----:B------:R-:W-:Y:S01]  /*130c0*/  VIADD R13, R11, UR5 ;  /* 0x000000050b0d7c36 */ /* 0x000fe20008000000 */
[----:B------:R-:W-:Y:S01]  /*130d0*/  UIADD3.X UR22, UR4, UR23, UR6, UP1, UP0 ;  /* 0x0000001704167290 */ /* 0x000fe20008fe0406 */
[C---:B------:R-:W-:Y:S01]  /*130e0*/  ISETP.NE.OR P3, PT, R3.reuse, RZ, P3 ;  /* 0x000000ff0300720c */ /* 0x040fe20001f65670 */
        /* <DEDUP_REMOVED lines=15> */
.L_x_171:
[----:B------:R-:W-:Y:S05]  /*131e0*/  BSYNC B0 ;  /* 0x0000000000007941 */ /* 0x000fea0003800000 */
.L_x_170:
[----:B------:R-:W-:Y:S01]  /*131f0*/  BSSY B0, `(.L_x_172) ;  /* 0x0000011000007945 */ /* 0x000fe20003800000 */
[----:B------:R-:W-:Y:S02]  /*13200*/  ISETP.GE.OR P6, PT, R4, UR19, P5 ;  /* 0x0000001304007c0c */ /* 0x000fe4000afc6670 */
[----:B------:R-:W-:Y:S01]  /*13210*/  ISETP.GE.OR P5, PT, R0, UR19, P5 ;  /* 0x0000001300007c0c */ /* 0x000fe2000afa6670 */
[----:B------:R-:W-:-:S12]  /*13220*/  @P0 BRA `(.L_x_173) ;  /* 0x0000000000340947 */ /* 0x000fd80003800000 */
        /* <DEDUP_REMOVED lines=9> */
[----:B-1----:R-:W-:Y:S02]  /*132c0*/  LEA R16, P0, R14, UR4, 0x1 ;  /* 0x000000040e107c11 */ /* 0x002fe4000f8008ff */
[----:B------:R-:W-:-:S04]  /*132d0*/  IADD3 R2, R2, R15, RZ ;  /* 0x0000000f02027210 */ /* 0x000fc80007ffe0ff */
[----:B------:R-:W-:-:S05]  /*132e0*/  LEA.HI.X R17, R14, UR5, R2, 0x1, P0 ;  /* 0x000000050e117c11 */ /* 0x000fca00080f0c02 */
[----:B------:R2:W-:Y:S02]  /*132f0*/  STG.E.128 desc[UR20][R16.64], RZ ;  /* 0x000000ff10007986 */ /* 0x0005e4000c101d14 */
.L_x_173:
[----:B------:R-:W-:Y:S05]  /*13300*/  BSYNC B0 ;  /* 0x0000000000007941 */ /* 0x000fea0003800000 */
.L_x_172:
        /* <DEDUP_REMOVED lines=11> */
[----:B-12---:R-:W-:Y:S02]  /*133c0*/  LEA R16, P0, R14, UR4, 0x1 ;  /* 0x000000040e107c11 */ /* 0x006fe4000f8008ff */
[----:B------:R-:W-:-:S04]  /*133d0*/  IADD3 R2, R2, R15, RZ ;  /* 0x0000000f02027210 */ /* 0x000fc80007ffe0ff */
[----:B------:R-:W-:-:S05]  /*133e0*/  LEA.HI.X R17, R14, UR5, R2, 0x1, P0 ;  /* 0x000000050e117c11 */ /* 0x000fca00080f0c02 */
[----:B------:R3:W-:Y:S02]  /*133f0*/  STG.E.128 desc[UR20][R16.64], RZ ;  /* 0x000000ff10007986 */ /* 0x0007e4000c101d14 */
.L_x_175:
[----:B------:R-:W-:Y:S05]  /*13400*/  BSYNC B0 ;  /* 0x0000000000007941 */ /* 0x000fea0003800000 */
.L_x_174:
[----:B------:R-:W-:Y:S04]  /*13410*/  BSSY B0, `(.L_x_176) ;  /* 0x000000f000007945 */ /* 0x000fe80003800000 */
[----:B------:R-:W-:Y:S05]  /*13420*/  @P5 BRA `(.L_x_177) ;  /* 0x0000000000345947 */ /* 0x000fea0003800000 */
[----:B------:R-:W-:Y:S01]  /*13430*/  IADD3 R2, P0, R6, 0x60, RZ ;  /* 0x0000006006027810 */ /* 0x000fe20007f1e0ff */
[----:B------:R-:W-:Y:S01]  /*13440*/  ULDC.64 UR4, c[0x0][0x298] ;  /* 0x0000a60000047ab9 */ /* 0x000fe20000000a00 */
[----:B------:R-:W-:-:S03]  /*13450*/  IMAD.MOV.U32 R6, RZ, RZ, R10 ;  /* 0x000000ffff067224 */ /* 0x000fc600078e000a */
[----:B------:R-:W-:Y:S01]  /*13460*/  IMAD.X R3, RZ, RZ, R7, P0 ;  /* 0x000000ffff037224 */ /* 0x000fe200000e0607 */
[----:B------:R-:W-:-:S03]  /*13470*/  MOV R7, R13 ;  /* 0x0000000d00077202 */ /* 0x000fc60000000f00 */
[----:B------:R-:W-:Y:S02]  /*13480*/  IMAD R3, R3, UR4, RZ ;  /* 0x0000000403037c24 */ /* 0x000fe4000f8e02ff */
[----:B------:R-:W-:-:S04]  /*13490*/  IMAD.WIDE.U32 R6, R2, UR4, R6 ;  /* 0x0000000402067c25 */ /* 0x000fc8000f8e0006 */
[----:B------:R-:W-:Y:S01]  /*134a0*/  IMAD R3, R2, UR5, R3 ;  /* 0x0000000502037c24 */ /* 0x000fe2000f8e0203 */
[----:B------:R-:W-:Y:S02]  /*134b0*/  ULDC.64 UR4, c[0x0][0x280] ;  /* 0x0000a00000047ab9 */ /* 0x000fe40000000a00 */
[----:B------:R-:W-:Y:S02]  /*134c0*/  LEA R2, P0, R6, UR4, 0x1 ;  /* 0x0000000406027c11 */ /* 0x000fe4000f8008ff */
[----:B------:R-:W-:-:S04]  /*134d0*/  IADD3 R3, R3, R7, RZ ;  /* 0x0000000703037210 */ /* 0x000fc80007ffe0ff */
[----:B------:R-:W-:-:S05]  /*134e0*/  LEA.HI.X R3, R6, UR5, R3, 0x1, P0 ;  /* 0x0000000506037c11 */ /* 0x000fca00080f0c03 */
[----:B------:R4:W-:Y:S02]  /*134f0*/  STG.E.128 desc[UR20][R2.64], RZ ;  /* 0x000000ff02007986 */ /* 0x0009e4000c101d14 */
.L_x_177:
[----:B------:R-:W-:Y:S05]  /*13500*/  BSYNC B0 ;  /* 0x0000000000007941 */ /* 0x000fea0003800000 */
.L_x_176:
[----:B------:R-:W-:Y:S04]  /*13510*/  BSSY B0, `(.L_x_178) ;  /* 0x000000a000007945 */ /* 0x000fe80003800000 */
[----:B------:R-:W-:Y:S05]  /*13520*/  @P4 BRA `(.L_x_179) ;  /* 0x0000000000204947 */ /* 0x000fea0003800000 */
[----:B----4-:R-:W-:Y:S01]  /*13530*/  IMAD R2, R8, UR16, RZ ;  /* 0x0000001008027c24 */ /* 0x010fe2000f8e02ff */
[----:B------:R-:W-:-:S04]  /*13540*/  ULDC.64 UR4, c[0x0][0x2b0] ;  /* 0x0000ac0000047ab9 */ /* 0x000fc80000000a00 */
[----:B------:R-:W-:-:S04]  /*13550*/  IADD3 R3, P0, R2, UR31, RZ ;  /* 0x0000001f02037c10 */ /* 0x000fc8000ff1e0ff */
[----:B------:R-:W-:Y:S02]  /*13560*/  LEA.HI.X.SX32 R2, R2, UR22, 0x1, P0 ;  /* 0x0000001602027c11 */ /* 0x000fe400080f0eff */
[----:B------:R-:W-:-:S04]  /*13570*/  LEA R6, P0, R3, UR4, 0x2 ;  /* 0x0000000403067c11 */ /* 0x000fc8000f8010ff */
[----:B------:R-:W-:Y:S01]  /*13580*/  LEA.HI.X R7, R3, UR5, R2, 0x2, P0 ;  /* 0x0000000503077c11 */ /* 0x000fe200080f1402 */
[----:B------:R-:W-:-:S05]  /*13590*/  IMAD.MOV.U32 R2, RZ, RZ, 0x7f800000 ;  /* 0x7f800000ff027424 */ /* 0x000fca00078e00ff */
[----:B------:R4:W-:Y:S03]  /*135a0*/  STG.E desc[UR20][R6.64], R2 ;  /* 0x0000000206007986 */ /* 0x0009e6000c101914 */
.L_x_179:
[----:B------:R-:W-:Y:S05]  /*135b0*/  BSYNC B0 ;  /* 0x0000000000007941 */ /* 0x000fea0003800000 */
.L_x_178:
        /* <DEDUP_REMOVED lines=10> */
.L_x_181:
[----:B------:R-:W-:Y:S05]  /*13660*/  BSYNC B0 ;  /* 0x0000000000007941 */ /* 0x000fea0003800000 */
.L_x_180:
        /* <DEDUP_REMOVED lines=10> */
.L_x_183:
[----:B------:R-:W-:Y:S05]  /*13710*/  BSYNC B0 ;  /* 0x0000000000007941 */ /* 0x000fea0003800000 */
.L_x_182:
[----:B------:R-:W-:Y:S05]  /*13720*/  @P1 EXIT ;  /* 0x000000000000194d */ /* 0x000fea0003800000 */
[----:B------:R-:W-:Y:S01]  /*13730*/  IMAD R0, R0, UR16, RZ ;  /* 0x0000001000007c24 */ /* 0x000fe2000f8e02ff */
[----:B------:R-:W-:-:S04]  /*13740*/  ULDC.64 UR4, c[0x0][0x2b0] ;  /* 0x0000ac0000047ab9 */ /* 0x000fc80000000a00 */
[----:B----4-:R-:W-:-:S04]  /*13750*/  IADD3 R2, P0, R0, UR31, RZ ;  /* 0x0000001f00027c10 */ /* 0x010fc8000ff1e0ff */
[----:B------:R-:W-:Y:S02]  /*13760*/  LEA.HI.X.SX32 R0, R0, UR22, 0x1, P0 ;  /* 0x0000001600007c11 */ /* 0x000fe400080f0eff */
[----:B------:R-:W-:-:S04]  /*13770*/  LEA R4, P0, R2, UR4, 0x2 ;  /* 0x0000000402047c11 */ /* 0x000fc8000f8010ff */
[----:B------:R-:W-:Y:S01]  /*13780*/  LEA.HI.X R5, R2, UR5, R0, 0x2, P0 ;  /* 0x0000000502057c11 */ /* 0x000fe200080f1400 */
[----:B------:R-:W-:-:S05]  /*13790*/  IMAD.MOV.U32 R0, RZ, RZ, 0x7f800000 ;  /* 0x7f800000ff007424 */ /* 0x000fca00078e00ff */
[----:B------:R-:W-:Y:S01]  /*137a0*/  STG.E desc[UR20][R4.64], R0 ;  /* 0x0000000004007986 */ /* 0x000fe2000c101914 */
[----:B------:R-:W-:Y:S05]  /*137b0*/  EXIT ;  /* 0x000000000000794d */ /* 0x000fea0003800000 */
.L_x_184:
        /* <DEDUP_REMOVED lines=12> */
.L_x_719:


//--------------------- .text._ZN5flash16flash_fwd_kernelI23Flash_fwd_kernel_traitsILi32ELi128ELi128ELi4ELb0ELb0EN7cutlass6half_tE19Flash_kernel_traitsILi32ELi128ELi128ELi4ES3_EELb1ELb1ELb0ELb0ELb0ELb0ELb0ELb0EEEvNS_16Flash_fwd_paramsE --------------------------
	.section	.text._ZN5flash16flash_fwd_kernelI23Flash_fwd_kernel_traitsILi32ELi128ELi128ELi4ELb0ELb0EN7cutlass6half_tE19Flash_kernel_traitsILi32ELi128ELi128ELi4ES3_EELb1ELb1ELb0ELb0ELb0ELb0ELb0ELb0EEEvNS_16Flash_fwd_paramsE,"ax",@progbits
	.align	128
        .global         _ZN5flash16flash_fwd_kernelI23Flash_fwd_kernel_traitsILi32ELi128ELi128ELi4ELb0ELb0EN7cutlass6half_tE19Flash_kernel_traitsILi32ELi128ELi128ELi4ES3_EELb1ELb1ELb0ELb0ELb0ELb0ELb0ELb0EEEvNS_16Flash_fwd_paramsE
        .type           _ZN5flash16flash_fwd_kernelI23Flash_fwd_kernel_traitsILi32ELi128ELi128ELi4ELb0ELb0EN7cutlass6half_tE19Flash_kernel_traitsILi32ELi128ELi128ELi4ES3_EELb1ELb1ELb0ELb0ELb0ELb0ELb0ELb0EEEvNS_16Flash_fwd_paramsE,@function
        .size           _ZN5flash16flash_fwd_kernelI23Flash_fwd_kernel_traitsILi32ELi128ELi128ELi4ELb0ELb0EN7cutlass6half_tE19Flash_kernel_traitsILi32ELi128ELi128ELi4ES3_EELb1ELb1ELb0ELb0ELb0ELb0ELb0ELb0EEEvNS_16Flash_fwd_paramsE,(.L_x_720 - _ZN5flash16flash_fwd_kernelI23Flash_fwd_kernel_traitsILi32ELi128ELi128ELi4ELb0ELb0EN7cutlass6half_tE19Flash_kernel_traitsILi32ELi128ELi128ELi4ES3_EELb1ELb1ELb0ELb0ELb0ELb0ELb0ELb0EEEvNS_16Flash_fwd_paramsE)
        .other          _ZN5flash16flash_fwd_kernelI23Flash_fwd_kernel_traitsILi32ELi128ELi128ELi4ELb0ELb0EN7cutlass6half_tE19Flash_kernel_traitsILi32ELi128ELi128ELi4ES3_EELb1ELb1ELb0ELb0ELb0ELb0ELb0ELb0EEEvNS_16Flash_fwd_paramsE,@"STO_CUDA_ENTRY STV_DEFAULT"
_ZN5flash16flash_fwd_kernelI23Flash_fwd_kernel_traitsILi32ELi128ELi128ELi4ELb0ELb0EN7cutlass6half_tE19Flash_kernel_traitsILi32ELi128ELi128ELi4ES3_EELb1ELb1ELb0ELb0ELb0ELb0ELb0ELb0EEEvNS_16Flash_fwd_paramsE:
.text._ZN5flash16flash_fwd_kernelI23Flash_fwd_kernel_traitsILi32ELi128ELi128ELi4ELb0ELb0EN7cutlass6half_tE19Flash_kernel_traitsILi32ELi128ELi128ELi4ES3_EELb1ELb1ELb0ELb0ELb0ELb0ELb0ELb0EEEvNS_16Flash_fwd_paramsE:
[----:B------:R-:W1:Y:S08]  /*0000*/  LDC R1, c[0x0][0x28] ;  /* 0x00000a00ff017b82 */ /* 0x000e700000000800 */
[----:B------:R-:W2:Y:S01]  /*0010*/  LDC R6, c[0x0][0x3a8] ;  /* 0x0000ea00ff067b82 */ /* 0x000ea20000000800 */
[----:B------:R-:W-:Y:S01]  /*0020*/  ULDC.U8 UR4, c[0x0][0x3b4] ;  /* 0x0000ed0000047ab9 */ /* 0x000fe20000000000 */
[----:B------:R-:W-:Y:S01]  /*0030*/  ULDC.64 UR22, c[0x0][0x208] ;  /* 0x0000820000167ab9 */ /* 0x000fe20000000a00 */
[----:B------:R-:W-:Y:S01]  /*0040*/  ISETP.NE.AND P2, PT, RZ, UR4, PT ;  /* 0x00000004ff007c0c */ /* 0x000fe2000bf45270 */
[----:B-1----:R-:W-:-:S04]  /*0050*/  VIADD R1, R1, 0xffffff10 ;  /* 0xffffff1001017836 */ /* 0x002fc80000000000 */
[----:B------:R-:W1:Y:S01]  /*0060*/  LDC R5, c[0x0][0x3ac] ;  /* 0x0000eb00ff057b82 */ /* 0x000e620000000800 */
[----:B------:R-:W-:Y:S01]  /*0070*/  ULDC.64 UR4, c[0x0][0x3a0] ;  /* 0x0000e80000047ab9 */ /* 0x000fe20000000a00 */
[----:B------:R-:W3:Y:S01]  /*0080*/  S2R R107, SR_TID.X ;  /* 0x00000000006b7919 */ /* 0x000ee20000002100 */
[----:B------:R-:W-:Y:S01]  /*0090*/  IMAD.U32 R222, RZ, RZ, UR4 ;  /* 0x00000004ffde7e24 */ /* 0x000fe2000f8e00ff */
[----:B------:R-:W-:Y:S01]  /*00a0*/  ULDC.64 UR8, c[0x0][0x2f0] ;  /* 0x0000bc0000087ab9 */ /* 0x000fe20000000a00 */
[----:B------:R-:W-:-:S03]  /*00b0*/  ULDC.64 UR6, c[0x0][0x300] ;  /* 0x0000c00000067ab9 */ /* 0x000fc60000000a00 */
[----:B------:R-:W-:Y:S01]  /*00c0*/  S2UR UR13, SR_CTAID.X ;  /* 0x00000000000d79c3 */ /* 0x000fe20000002500 */
[----:B--2---:R-:W-:-:S07]  /*00d0*/  @P2 IMAD.MOV.U32 R2, RZ, RZ, R6 ;  /* 0x000000ffff022224 */ /* 0x004fce00078e0006 */
[----:B------:R-:W2:Y:S01]  /*00e0*/  S2UR UR28, SR_CTAID.Y ;  /* 0x00000000001c79c3 */ /* 0x000ea20000002600 */
[----:B-1----:R-:W-:-:S07]  /*00f0*/  @P2 IMAD.MOV.U32 R3, RZ, RZ, R5 ;  /* 0x000000ffff032224 */ /* 0x002fce00078e0005 */
[----:B------:R-:W1:Y:S01]  /*0100*/  @P2 LDC R0, c[0x0][0x3b0] ;  /* 0x0000ec00ff002b82 */ /* 0x000e620000000800 */
[----:B------:R-:W1:Y:S01]  /*0110*/  @P2 LDG.E.64 R2, desc[UR22][R2.64] ;  /* 0x0000001602022981 */ /* 0x000e62000c1e1b00 */
[----:B------:R-:W-:-:S06]  /*0120*/  IMAD.U32 R223, RZ, RZ, UR5 ;  /* 0x00000005ffdf7e24 */ /* 0x000fcc000f8e00ff */
[----:B------:R-:W4:Y:S01]  /*0130*/  @P2 LDG.E.64 R222, desc[UR22][R222.64] ;  /* 0x00000016dede2981 */ /* 0x000f22000c1e1b00 */
[----:B------:R-:W5:Y:S01]  /*0140*/  S2UR UR4, SR_CTAID.Z ;  /* 0x00000000000479c3 */ /* 0x000f620000002700 */
[----:B------:R-:W-:Y:S02]  /*0150*/  UISETP.NE.U32.AND UP2, UPT, UR8, URZ, UPT ;  /* 0x0000003f0800728c */ /* 0x000fe4000bf45070 */
[----:B------:R-:W-:Y:S02]  /*0160*/  UISETP.NE.U32.AND UP1, UPT, UR6, URZ, UPT ;  /* 0x0000003f0600728c */ /* 0x000fe4000bf25070 */
[----:B------:R-:W-:Y:S02]  /*0170*/  UISETP.NE.AND.EX UP2, UPT, UR9, URZ, UPT, UP2 ;  /* 0x0000003f0900728c */ /* 0x000fe4000bf45320 */
[----:B------:R-:W-:Y:S01]  /*0180*/  UISETP.NE.AND.EX UP1, UPT, UR7, URZ, UPT, UP1 ;  /* 0x0000003f0700728c */ /* 0x000fe2000bf25310 */
[----:B------:R-:W-:Y:S02]  /*0190*/  ULDC.64 UR8, c[0x0][0x2f0] ;  /* 0x0000bc0000087ab9 */ /* 0x000fe40000000a00 */
[----:B------:R-:W-:Y:S01]  /*01a0*/  ULDC.64 UR6, c[0x0][0x2f8] ;  /* 0x0000be0000067ab9 */ /* 0x000fe20000000a00 */
[----:B------:R-:W-:Y:S01]  /*01b0*/  PLOP3.LUT P0, PT, PT, PT, UP2, 0x80, 0x0 ;  /* 0x000000000000781c */ /* 0x000fe20003f0f028 */
[----:B--2---:R-:W-:-:S02]  /*01c0*/  UIMAD.WIDE UR8, UR28, 0x4, UR8 ;  /* 0x000000041c0878a5 */ /* 0x004fc4000f8e0208 */
[----:B------:R-:W-:-:S04]  /*01d0*/  UISETP.EQ.U32.AND UP0, UPT, UR6, URZ, UPT ;  /* 0x0000003f0600728c */ /* 0x000fc8000bf02070 */
[----:B------:R-:W-:Y:S02]  /*01e0*/  @UP1 ULDC.64 UR10, c[0x0][0x300] ;  /* 0x0000c000000a1ab9 */ /* 0x000fe40000000a00 */
[----:B------:R-:W-:Y:S02]  /*01f0*/  @UP1 UIMAD.WIDE UR10, UR28, 0x4, UR10 ;  /* 0x000000041c0a18a5 */ /* 0x000fe4000f8e020a */
[----:B-----5:R-:W-:-:S06]  /*0200*/  ULOP3.LUT UR5, UR4, UR13, UR28, 0xfe, !UPT ;  /* 0x0000000d04057292 */ /* 0x020fcc000f8efe1c */
[----:B---3--:R-:W-:Y:S01]  /*0210*/  LOP3.LUT P3, RZ, R107, UR5, RZ, 0xfc, !PT ;  /* 0x000000056bff7c12 */ /* 0x008fe2000f86fcff */
[----:B------:R-:W-:Y:S02]  /*0220*/  ULDC.U8 UR5, c[0x0][0x3c2] ;  /* 0x0000f08000057ab9 */ /* 0x000fe40000000000 */
[----:B------:R-:W-:Y:S01]  /*0230*/  UISETP.NE.AND UP3, UPT, UR5, URZ, UPT ;  /* 0x0000003f0500728c */ /* 0x000fe2000bf65270 */
[----:B------:R-:W-:Y:S01]  /*0240*/  SHF.R.S32.HI R17, RZ, 0x1f, R107 ;  /* 0x0000001fff117819 */ /* 0x000fe2000001146b */
[----:B------:R-:W-:Y:S01]  /*0250*/  UMOV UR31, URZ ;  /* 0x0000003f001f7c82 */ /* 0x000fe20008000000 */
[----:B------:R-:W-:Y:S01]  /*0260*/  ULDC UR5, c[0x0][0x270] ;  /* 0x00009c0000057ab9 */ /* 0x000fe20000000800 */
[----:B------:R-:W-:-:S06]  /*0270*/  UISETP.EQ.OR.EX UP0, UPT, UR7, URZ, !UP3, UP0 ;  /* 0x0000003f0700728c */ /* 0x000fcc000df02700 */
[----:B------:R-:W4:Y:S01]  /*0280*/  @!P3 LDC.64 R8, c[0x0][0x3b8] ;  /* 0x0000ee00ff08bb82 */ /* 0x000f220000000a00 */
[----:B-1----:R-:W-:Y:S01]  /*0290*/  @P2 IADD3 R6, P1, R2, R0, RZ ;  /* 0x0000000002062210 */ /* 0x002fe20007f3e0ff */
[----:B------:R-:W-:-:S04]  /*02a0*/  IMAD.U32 R2, RZ, RZ, UR8 ;  /* 0x00000008ff027e24 */ /* 0x000fc8000f8e00ff */
[----:B------:R-:W-:Y:S01]  /*02b0*/  @P2 IMAD.X R5, RZ, RZ, R3, P1 ;  /* 0x000000ffff052224 */ /* 0x000fe200008e0603 */
[----:B------:R-:W-:Y:S01]  /*02c0*/  PLOP3.LUT P1, PT, PT, PT, UP1, 0x80, 0x0 ;  /* 0x000000000000781c */ /* 0x000fe20003f2f018 */
[----:B------:R-:W-:Y:S01]  /*02d0*/  @!P3 IMAD.MOV.U32 R4, RZ, RZ, R6 ;  /* 0x000000ffff04b224 */ /* 0x000fe200078e0006 */
[----:B----4-:R-:W-:Y:S01]  /*02e0*/  @!P3 STG.E.64 desc[UR22][R8.64], R222 ;  /* 0x000000de0800b986 */ /* 0x010fe2000c101b16 */
[----:B------:R-:W-:Y:S01]  /*02f0*/  IMAD.U32 R3, RZ, RZ, UR9 ;  /* 0x00000009ff037e24 */ /* 0x000fe2000f8e00ff */
[----:B------:R-:W-:Y:S02]  /*0300*/  ULDC.64 UR8, c[0x0][0x2f8] ;  /* 0x0000be0000087ab9 */ /* 0x000fe40000000a00 */
[----:B------:R1:W-:Y:S01]  /*0310*/  @!P3 STG.E.64 desc[UR22][R8.64+0x8], R4 ;  /* 0x000008040800b986 */ /* 0x0003e2000c101b16 */
[----:B------:R-:W-:-:S03]  /*0320*/  PLOP3.LUT P2, PT, PT, PT, UP0, 0x80, 0x0 ;  /* 0x000000000000781c */ /* 0x000fc60003f4f008 */
[----:B------:R-:W2:Y:S01]  /*0330*/  @P0 LDG.E R7, desc[UR22][R2.64+0x4] ;  /* 0x0000041602070981 */ /* 0x000ea2000c1e1900 */
[----:B------:R-:W-:-:S03]  /*0340*/  UIMAD.WIDE UR8, UR28, 0x4, UR8 ;  /* 0x000000041c0878a5 */ /* 0x000fc6000f8e0208 */
[----:B-1----:R1:W3:Y:S02]  /*0350*/  @P0 LDG.E R8, desc[UR22][R2.64] ;  /* 0x0000001602080981 */ /* 0x0022e4000c1e1900 */
[----:B-1----:R-:W-:Y:S02]  /*0360*/  IMAD.U32 R2, RZ, RZ, UR10 ;  /* 0x0000000aff027e24 */ /* 0x002fe4000f8e00ff */
[----:B------:R-:W-:-:S05]  /*0370*/  IMAD.U32 R3, RZ, RZ, UR11 ;  /* 0x0000000bff037e24 */ /* 0x000fca000f8e00ff */
[----:B------:R1:W4:Y:S02]  /*0380*/  @P1 LDG.E R0, desc[UR22][R2.64] ;  /* 0x0000001602001981 */ /* 0x000324000c1e1900 */
[----:B-1----:R-:W-:Y:S02]  /*0390*/  IMAD.U32 R2, RZ, RZ, UR8 ;  /* 0x00000008ff027e24 */ /* 0x002fe4000f8e00ff */
[----:B------:R-:W-:-:S05]  /*03a0*/  IMAD.U32 R3, RZ, RZ, UR9 ;  /* 0x00000009ff037e24 */ /* 0x000fca000f8e00ff */
[----:B------:R-:W5:Y:S01]  /*03b0*/  @!P2 LDG.E R4, desc[UR22][R2.64] ;  /* 0x000000160204a981 */ /* 0x000f62000c1e1900 */
[----:B------:R-:W-:Y:S01]  /*03c0*/  LEA.HI R9, R17, R107, RZ, 0x5 ;  /* 0x0000006b11097211 */ /* 0x000fe200078f28ff */
[----:B------:R-:W-:Y:S01]  /*03d0*/  UIMAD UR9, UR28, UR5, UR4 ;  /* 0x000000051c0972a4 */ /* 0x000fe2000f8e0204 */
[----:B------:R-:W-:Y:S01]  /*03e0*/  UMOV UR12, 0xffffffff ;  /* 0xffffffff000c7882 */ /* 0x000fe20000000000 */
[----:B------:R-:W-:Y:S01]  /*03f0*/  UMOV UR8, 0xffffffff ;  /* 0xffffffff00087882 */ /* 0x000fe20000000000 */
[----:B--2---:R-:W-:Y:S02]  /*0400*/  @P0 R2UR UR24, R7 ;  /* 0x00000000071802ca */ /* 0x004fe400000e0000 */
[----:B---3--:R-:W-:Y:S02]  /*0410*/  @P0 R2UR UR12, R8 ;  /* 0x00000000080c02ca */ /* 0x008fe400000e0000 */
[----:B------:R-:W-:Y:S01]  /*0420*/  ISETP.NE.U32.AND P0, PT, RZ, UR6, PT ;  /* 0x00000006ff007c0c */ /* 0x000fe2000bf05070 */
[----:B------:R-:W-:Y:S01]  /*0430*/  USHF.L.U32 UR6, UR9, 0x5, URZ ;  /* 0x0000000509067899 */ /* 0x000fe2000800063f */
[----:B----4-:R-:W-:-:S02]  /*0440*/  @P1 R2UR UR31, R0 ;  /* 0x00000000001f12ca */ /* 0x010fc400000e0000 */
[----:B------:R-:W-:-:S05]  /*0450*/  LOP3.LUT R0, R9, 0xffffffe0, RZ, 0xc0, !PT ;  /* 0xffffffe009007812 */ /* 0x000fca00078ec0ff */
[----:B------:R-:W-:Y:S02]  /*0460*/  IMAD.IADD R7, R107, 0x1, -R0 ;  /* 0x000000016b077824 */ /* 0x000fe400078e0a00 */
[----:B------:R-:W-:-:S03]  /*0470*/  @UP2 UIADD3 UR24, UR24, -UR12, URZ ;  /* 0x8000000c18182290 */ /* 0x000fc6000fffe03f */
[--C-:B------:R-:W-:Y:S02]  /*0480*/  SHF.R.S32.HI R0, RZ, 0x1f, R7.reuse ;  /* 0x0000001fff007819 */ /* 0x100fe40000011407 */
[----:B-----5:R-:W-:Y:S02]  /*0490*/  @!P2 R2UR UR8, R4 ;  /* 0x000000000408a2ca */ /* 0x020fe400000e0000 */
[----:B------:R-:W-:Y:S02]  /*04a0*/  ISETP.NE.AND.EX P2, PT, RZ, UR7, PT, P0 ;  /* 0x00000007ff007c0c */ /* 0x000fe4000bf45300 */
[----:B------:R-:W-:-:S05]  /*04b0*/  IADD3 R205, P1, P0, R6, UR6, R7 ;  /* 0x0000000606cd7c10 */ /* 0x000fca000f83e007 */
[----:B------:R1:W-:Y:S01]  /*04c0*/  STL [R1+0x88], R205 ;  /* 0x000088cd01007387 */ /* 0x0003e20000100800 */
[----:B------:R-:W-:Y:S01]  /*04d0*/  USHF.R.S32.HI UR7, URZ, 0x1f, UR6 ;  /* 0x0000001f3f077899 */ /* 0x000fe20008011406 */
[----:B------:R-:W-:-:S05]  /*04e0*/  @!UP2 ULDC UR24, c[0x0][0x2c4] ;  /* 0x0000b1000018aab9 */ /* 0x000fca0000000800 */
[----:B------:R-:W-:Y:S01]  /*04f0*/  IADD3.X R186, R5, UR7, R0, P1, P0 ;  /* 0x0000000705ba7c10 */ /* 0x000fe20008fe0400 */
[----:B------:R-:W-:Y:S06]  /*0500*/  @!P2 BRA `(.L_x_185) ;  /* 0x00000000001ca947 */ /* 0x000fec0003800000 */
[----:B------:R-:W-:-:S13]  /*0510*/  PLOP3.LUT P0, PT, PT, PT, UP3, 0x80, 0x0 ;  /* 0x000000000000781c */ /* 0x000fda0003f0f038 */
[----:B------:R-:W2:Y:S04]  /*0520*/  @P0 LDG.E R0, desc[UR22][R2.64+0x4] ;  /* 0x0000041602000981 */ /* 0x000ea8000c1e1900 */
[----:B------:R-:W3:Y:S01]  /*0530*/  @!P0 LDG.E R2, desc[UR22][R2.64] ;  /* 0x0000001602028981 */ /* 0x000ee2000c1e1900 */
[----:B--2---:R-:W-:-:S13]  /*0540*/  @P0 R2UR UR9, R0 ;  /* 0x00000000000902ca */ /* 0x004fda00000e0000 */
[----:B------:R-:W-:-:S07]  /*0550*/  @UP3 UIADD3 UR9, UR9, -UR8, URZ ;  /* 0x8000000809093290 */ /* 0x000fce000fffe03f */
[----:B---3--:R-:W-:Y:S01]  /*0560*/  @!P0 R2UR UR9, R2 ;  /* 0x00000000020982ca */ /* 0x008fe200000e0000 */
[----:B------:R-:W-:-:S14]  /*0570*/  BRA `(.L_x_186) ;  /* 0x0000000000047947 */ /* 0x000fdc0003800000 */
.L_x_185:
[----:B------:R-:W-:-:S05]  /*0580*/  ULDC UR9, c[0x0][0x2c8] ;  /* 0x0000b20000097ab9 */ /* 0x000fca0000000800 */
.L_x_186:
        /* <DEDUP_REMOVED lines=35> */
[----:B------:R-:W-:Y:S05]  /*07c0*/  @!P0 BRA `(.L_x_187) ;  /* 0x000001b000608947 */ /* 0x000fea0003800000 */
[----:B------:R-:W2:Y:S01]  /*07d0*/  LDC R10, c[0x0][0x278] ;  /* 0x00009e00ff0a7b82 */ /* 0x000ea20000000800 */
[----:B------:R-:W3:Y:S01]  /*07e0*/  S2R R4, SR_CTAID.Z ;  /* 0x0000000000047919 */ /* 0x000ee20000002700 */
[----:B------:R-:W-:Y:S01]  /*07f0*/  UISETP.NE.AND UP1, UPT, UR12, -0x1, UPT ;  /* 0xffffffff0c00788c */ /* 0x000fe2000bf25270 */
[CC--:B------:R-:W-:Y:S01]  /*0800*/  LEA.HI R6, R17.reuse, R107.reuse, RZ, 0x2 ;  /* 0x0000006b11067211 */ /* 0x0c0fe200078f10ff */
[----:B------:R-:W-:Y:S01]  /*0810*/  UISETP.NE.AND UP0, UPT, UR8, -0x1, UPT ;  /* 0xffffffff0800788c */ /* 0x000fe2000bf05270 */
[----:B------:R-:W-:Y:S01]  /*0820*/  LEA.HI R22, R17, R107, RZ, 0x3 ;  /* 0x0000006b11167211 */ /* 0x000fe200078f18ff */
[----:B------:R-:W-:Y:S01]  /*0830*/  UIADD3 UR15, UR16, -0x1, URZ ;  /* 0xffffffff100f7890 */ /* 0x000fe2000fffe03f */
[----:B------:R-:W-:Y:S01]  /*0840*/  SHF.R.S32.HI R104, RZ, 0x5, R9 ;  /* 0x00000005ff687819 */ /* 0x000fe20000011409 */
[----:B------:R-:W-:Y:S01]  /*0850*/  UIADD3 UR5, -UR19, UR24, URZ ;  /* 0x0000001813057290 */ /* 0x000fe2000fffe13f */
[----:B------:R-:W-:Y:S01]  /*0860*/  SHF.R.S32.HI R21, RZ, 0x3, R22 ;  /* 0x00000003ff157819 */ /* 0x000fe20000011416 */
[----:B------:R-:W-:-:S03]  /*0870*/  UIMAD UR14, UR15, -0x80, UR21 ;  /* 0xffffff800f0e78a4 */ /* 0x000fc6000f8e0215 */
[----:B------:R-:W-:Y:S02]  /*0880*/  @!UP1 USHF.R.S32.HI UR9, URZ, 0x1f, UR28 ;  /* 0x0000001f3f099899 */ /* 0x000fe4000801141c */
[----:B------:R-:W-:Y:S01]  /*0890*/  @UP0 UIADD3 UR25, UR31, UR8, URZ ;  /* 0x000000081f190290 */ /* 0x000fe2000fffe03f */
[----:B------:R-:W-:Y:S01]  /*08a0*/  @UP1 ULDC.64 UR26, c[0x0][0x240] ;  /* 0x00009000001a1ab9 */ /* 0x000fe20000000a00 */
[----:B------:R-:W-:Y:S01]  /*08b0*/  @!UP1 ULDC.64 UR6, c[0x0][0x228] ;  /* 0x00008a0000069ab9 */ /* 0x000fe20000000a00 */
[----:B------:R-:W-:Y:S01]  /*08c0*/  @UP0 ULDC.64 UR10, c[0x0][0x248] ;  /* 0x00009200000a0ab9 */ /* 0x000fe20000000a00 */
[----:B------:R-:W-:Y:S02]  /*08d0*/  @UP1 UIMAD.WIDE.U32 UR34, UR12, UR26, URZ ;  /* 0x0000001a0c2212a5 */ /* 0x000fe4000f8e003f */
[----:B------:R-:W-:Y:S01]  /*08e0*/  @!UP1 UIMAD UR9, UR9, UR6, URZ ;  /* 0x00000006090992a4 */ /* 0x000fe2000f8e023f */
[----:B--2---:R-:W-:Y:S01]  /*08f0*/  IABS R8, R10 ;  /* 0x0000000a00087213 */ /* 0x004fe20000000000 */
[----:B------:R-:W-:-:S02]  /*0900*/  @!UP1 UIMAD.WIDE.U32 UR32, UR28, UR6, URZ ;  /* 0x000000061c2092a5 */ /* 0x000fc4000f8e003f */
[----:B------:R-:W-:Y:S01]  /*0910*/  @UP0 UIMAD.WIDE.U32 UR36, UR25, UR10, URZ ;  /* 0x0000000a192402a5 */ /* 0x000fe2000f8e003f */
[----:B------:R-:W2:Y:S01]  /*0920*/  I2F.RP R2, R8 ;  /* 0x0000000800027306 */ /* 0x000ea20000209400 */
[----:B------:R-:W-:Y:S02]  /*0930*/  @!UP1 UIMAD UR7, UR28, UR7, UR9 ;  /* 0x000000071c0792a4 */ /* 0x000fe4000f8e0209 */
[----:B------:R-:W-:Y:S01]  /*0940*/  @UP0 UIMAD UR25, UR25, UR11, URZ ;  /* 0x0000000b191902a4 */ /* 0x000fe2000f8e023f */
[----:B---3--:R-:W-:Y:S01]  /*0950*/  IABS R4, R4 ;  /* 0x0000000400047213 */ /* 0x008fe20000000000 */
[----:B------:R-:W-:Y:S01]  /*0960*/  @UP1 UIMAD UR27, UR12, UR27, UR35 ;  /* 0x0000001b0c1b12a4 */ /* 0x000fe2000f8e0223 */
[----:B------:R-:W-:Y:S01]  /*0970*/  @UP1 UMOV UR30, UR34 ;  /* 0x00000022001e1c82 */ /* 0x000fe20008000000 */
[----:B------:R-:W-:Y:S01]  /*0980*/  @UP0 UIADD3 UR25, UR37, UR25, URZ ;  /* 0x0000001925190290 */ /* 0x000fe2000fffe03f */
[----:B------:R-:W-:Y:S01]  /*0990*/  @UP0 UMOV UR26, UR36 ;  /* 0x00000024001a0c82 */ /* 0x000fe20008000000 */
[----:B------:R-:W-:Y:S01]  /*09a0*/  @!UP1 UIADD3 UR27, UR33, UR7, URZ ;  /* 0x00000007211b9290 */ /* 0x000fe2000fffe03f */
[----:B------:R-:W-:Y:S01]  /*09b0*/  @!UP1 UMOV UR30, UR32 ;  /* 0x00000020001e9c82 */ /* 0x000fe20008000000 */
[----:B--2---:R-:W2:Y:S02]  /*09c0*/  MUFU.RCP R2, R2 ;  /* 0x0000000200027308 */ /* 0x004ea40000001000 */
[----:B--2---:R-:W-:-:S06]  /*09d0*/  VIADD R2, R2, 0xffffffe ;  /* 0x0ffffffe02027836 */ /* 0x004fcc0000000000 */
[----:B------:R-:W2:Y:S02]  /*09e0*/  F2I.FTZ.U32.TRUNC.NTZ R3, R2 ;  /* 0x0000000200037305 */ /* 0x000ea4000021f000 */
[----:B--2---:R-:W-:Y:S02]  /*09f0*/  IMAD.MOV R0, RZ, RZ, -R3 ;  /* 0x000000ffff007224 */ /* 0x004fe400078e0a03 */
[----:B------:R-:W-:Y:S02]  /*0a00*/  IMAD.MOV.U32 R2, RZ, RZ, RZ ;  /* 0x000000ffff027224 */ /* 0x000fe400078e00ff */
[----:B------:R-:W-:-:S04]  /*0a10*/  IMAD R0, R0, R8, RZ ;  /* 0x0000000800007224 */ /* 0x000fc800078e02ff */
[----:B------:R-:W-:-:S04]  /*0a20*/  IMAD.HI.U32 R0, R3, R0, R2 ;  /* 0x0000000003007227 */ /* 0x000fc800078e0002 */
[----:B------:R-:W-:-:S04]  /*0a30*/  IMAD.MOV.U32 R2, RZ, RZ, R4 ;  /* 0x000000ffff027224 */ /* 0x000fc800078e0004 */
[----:B------:R-:W-:-:S04]  /*0a40*/  IMAD.HI.U32 R0, R0, R2, RZ ;  /* 0x0000000200007227 */ /* 0x000fc800078e00ff */
[----:B------:R-:W-:-:S04]  /*0a50*/  IMAD.MOV R4, RZ, RZ, -R0 ;  /* 0x000000ffff047224 */ /* 0x000fc800078e0a00 */
[----:B------:R-:W-:Y:S01]  /*0a60*/  IMAD R4, R8, R4, R2 ;  /* 0x0000000408047224 */ /* 0x000fe200078e0202 */
[----:B------:R-:W-:-:S04]  /*0a70*/  SHF.R.S32.HI R2, RZ, 0x1f, R7 ;  /* 0x0000001fff027819 */ /* 0x000fc80000011407 */
[----:B------:R-:W-:Y:S02]  /*0a80*/  ISETP.GT.U32.AND P1, PT, R8, R4, PT ;  /* 0x000000040800720c */ /* 0x000fe40003f24070 */
[----:B------:R-:W-:Y:S02]  /*0a90*/  LEA.HI R16, R2, R7, RZ, 0x2 ;  /* 0x0000000702107211 */ /* 0x000fe400078f10ff */
[----:B------:R-:W-:-:S05]  /*0aa0*/  SHF.R.S32.HI R2, RZ, 0x2, R6 ;  /* 0x00000002ff027819 */ /* 0x000fca0000011406 */
[----:B------:R-:W-:-:S04]  /*0ab0*/  VIADD R5, R2, 0x20 ;  /* 0x0000002002057836 */ /* 0x000fc80000000000 */
[----:B------:R-:W-:Y:S01]  /*0ac0*/  @!P1 IMAD.IADD R4, R4, 0x1, -R8 ;  /* 0x0000000104049824 */ /* 0x000fe200078e0a08 */
[C---:B------:R-:W-:Y:S01]  /*0ad0*/  ISETP.GE.AND P6, PT, R5.reuse, UR5, PT ;  /* 0x0000000505007c0c */ /* 0x040fe2000bfc6270 */
[----:B------:R-:W-:Y:S01]  /*0ae0*/  @!P1 VIADD R0, R0, 0x1 ;  /* 0x0000000100009836 */ /* 0x000fe20000000000 */
[C---:B------:R-:W-:Y:S02]  /*0af0*/  ISETP.GE.AND P4, PT, R5.reuse, UR14, PT ;  /* 0x0000000e05007c0c */ /* 0x040fe4000bf86270 */
[----:B------:R-:W-:Y:S01]  /*0b00*/  ISETP.GE.U32.AND P0, PT, R4, R8, PT ;  /* 0x000000080400720c */ /* 0x000fe20003f06070 */
[----:B------:R-:W-:Y:S01]  /*0b10*/  VIADD R4, R2, 0x40 ;  /* 0x0000004002047836 */ /* 0x000fe20000000000 */
[----:B------:R-:W-:-:S04]  /*0b20*/  ISETP.GE.AND P2, PT, R5, UR14, PT ;  /* 0x0000000e05007c0c */ /* 0x000fc8000bf46270 */
[C---:B------:R-:W-:Y:S02]  /*0b30*/  ISETP.GE.AND P5, PT, R4.reuse, UR5, PT ;  /* 0x0000000504007c0c */ /* 0x040fe4000bfa6270 */
[C---:B------:R-:W-:Y:S02]  /*0b40*/  ISETP.GE.AND P3, PT, R4.reuse, UR14, PT ;  /* 0x0000000e04007c0c */ /* 0x040fe4000bf66270 */
[----:B------:R-:W-:Y:S02]  /*0b50*/  ISETP.GE.AND P1, PT, R4, UR14, PT ;  /* 0x0000000e04007c0c */ /* 0x000fe4000bf26270 */
[----:B------:R-:W-:Y:S01]  /*0b60*/  LOP3.LUT R4, R6, 0xfffffffc, RZ, 0xc0, !PT ;  /* 0xfffffffc06047812 */ /* 0x000fe200078ec0ff */
[----:B------:R-:W-:Y:S01]  /*0b70*/  @P0 VIADD R0, R0, 0x1 ;  /* 0x0000000100000836 */ /* 0x000fe20000000000 */
[----:B------:R-:W-:Y:S02]  /*0b80*/  PLOP3.LUT P0, PT, PT, PT, UP0, 0x80, 0x0 ;  /* 0x000000000000781c */ /* 0x000fe40003f0f008 */
[----:B------:R-:W-:Y:S01]  /*0b90*/  LEA.HI R6, R6, R2, RZ, 0x1 ;  /* 0x0000000206067211 */ /* 0x000fe200078f08ff */
[----:B------:R-:W-:-:S10]  /*0ba0*/  IMAD.IADD R4, R107, 0x1, -R4 ;  /* 0x000000016b047824 */ /* 0x000fd400078e0a04 */
[----:B------:R-:W-:Y:S05]  /*0bb0*/  @P0 BRA `(.L_x_188) ;  /* 0x0000000000340947 */ /* 0x000fea0003800000 */
        /* <DEDUP_REMOVED lines=13> */
.L_x_188:
[----:B------:R-:W-:Y:S01]  /*0c90*/  IMAD.SHL.U32 R236, R4, 0x8, RZ ;  /* 0x0000000804ec7824 */ /* 0x000fe200078e00ff */
[----:B------:R-:W-:Y:S01]  /*0ca0*/  @UP0 UIADD3 UR18, UR31, UR8, URZ ;  /* 0x000000081f120290 */ /* 0x000fe2000fffe03f */
[----:B------:R-:W-:Y:S01]  /*0cb0*/  IMAD.SHL.U32 R7, R21, 0x40, RZ ;  /* 0x0000004015077824 */ /* 0x000fe200078e00ff */
[----:B------:R-:W-:Y:S01]  /*0cc0*/  P2R R5, PR, RZ, 0x2 ;  /* 0x00000002ff057803 */ /* 0x000fe20000000000 */
[----:B------:R-:W-:Y:S01]  /*0cd0*/  @UP0 ULDC.64 UR8, c[0x0][0x250] ;  /* 0x0000940000080ab9 */ /* 0x000fe20000000a00 */
[----:B------:R-:W-:Y:S01]  /*0ce0*/  SHF.R.S32.HI R237, RZ, 0x1f, R236 ;  /* 0x0000001fffed7819 */ /* 0x000fe200000114ec */
[----:B------:R-:W-:Y:S01]  /*0cf0*/  @UP0 UIMAD.WIDE.U32 UR6, UR18, UR8, URZ ;  /* 0x00000008120602a5 */ /* 0x000fe2000f8e003f */
[----:B------:R-:W-:Y:S01]  /*0d00*/  LOP3.LUT R4, R7, 0xc0, RZ, 0xc0, !PT ;  /* 0x000000c007047812 */ /* 0x000fe200078ec0ff */
[----:B------:R-:W-:Y:S01]  /*0d10*/  @UP0 UIMAD UR18, UR18, UR9, URZ ;  /* 0x00000009121202a4 */ /* 0x000fe2000f8e023f */
[----:B------:R-:W-:Y:S01]  /*0d20*/  LOP3.LUT R7, R10, UR4, RZ, 0x3c, !PT ;  /* 0x000000040a077c12 */ /* 0x000fe2000f8e3cff */
[----:B------:R2:W-:Y:S01]  /*0d30*/  STL.64 [R1+0x70], R236 ;  /* 0x000070ec01007387 */ /* 0x0005e20000100a00 */
[----:B------:R-:W-:Y:S01]  /*0d40*/  USHF.R.S32.HI UR29, URZ, 0x1f, UR4 ;  /* 0x0000001f3f1d7899 */ /* 0x000fe20008011404 */
[----:B------:R-:W-:Y:S01]  /*0d50*/  IMAD.MOV.U32 R15, RZ, RZ, R0 ;  /* 0x000000ffff0f7224 */ /* 0x000fe200078e0000 */
[----:B------:R-:W-:Y:S01]  /*0d60*/  @UP0 UIADD3 UR18, UR7, UR18, URZ ;  /* 0x0000001207120290 */ /* 0x000fe2000fffe03f */
[----:B------:R-:W-:Y:S01]  /*0d70*/  ISETP.GE.AND P1, PT, R7, RZ, PT ;  /* 0x000000ff0700720c */ /* 0x000fe20003f26270 */
[----:B------:R-:W-:Y:S01]  /*0d80*/  @UP0 UMOV UR20, UR6 ;  /* 0x0000000600140c82 */ /* 0x000fe20008000000 */
        /* <DEDUP_REMOVED lines=15> */
.L_x_189:
[----:B------:R-:W-:Y:S01]  /*0e80*/  ISETP.GE.AND P0, PT, R7, RZ, PT ;  /* 0x000000ff0700720c */ /* 0x000fe20003f06270 */
[----:B------:R-:W3:Y:S01]  /*0e90*/  S2UR UR28, SR_CgaCtaId ;  /* 0x00000000001c79c3 */ /* 0x000ee20000008800 */
[----:B------:R-:W-:Y:S01]  /*0ea0*/  LOP3.LUT R0, R6, 0x7fffffe, RZ, 0xc0, !PT ;  /* 0x07fffffe06007812 */ /* 0x000fe200078ec0ff */
[----:B------:R-:W-:Y:S01]  /*0eb0*/  ULDC.64 UR6, c[0x0][0x258] ;  /* 0x0000960000067ab9 */ /* 0x000fe20000000a00 */
[----:B------:R-:W-:Y:S01]  /*0ec0*/  LOP3.LUT R5, R4, 0x18, R236, 0xf8, !PT ;  /* 0x0000001804057812 */ /* 0x000fe200078ef8ec */
[----:B------:R-:W-:Y:S01]  /*0ed0*/  UIMAD UR29, UR29, UR6, URZ ;  /* 0x000000061d1d72a4 */ /* 0x000fe2000f8e023f */
[----:B------:R-:W-:Y:S01]  /*0ee0*/  SHF.R.U32.HI R7, RZ, 0x3, R4 ;  /* 0x00000003ff077819 */ /* 0x000fe20000011604 */
[----:B------:R-:W-:Y:S01]  /*0ef0*/  IMAD.IADD R0, R2, 0x1, -R0 ;  /* 0x0000000102007824 */ /* 0x000fe200078e0a00 */
[----:B------:R-:W-:Y:S01]  /*0f00*/  LEA.HI R17, R17, R107, RZ, 0x4 ;  /* 0x0000006b11117211 */ /* 0x000fe200078f20ff */
[----:B------:R-:W-:Y:S01]  /*0f10*/  UIMAD UR7, UR4, UR7, UR29 ;  /* 0x00000007040772a4 */ /* 0x000fe2000f8e021d */
[----:B------:R-:W-:Y:S01]  /*0f20*/  LOP3.LUT R7, R5, R7, RZ, 0x3c, !PT ;  /* 0x0000000705077212 */ /* 0x000fe200078e3cff */
[----:B------:R-:W-:Y:S01]  /*0f30*/  IMAD R6, R104, 0x8, R0 ;  /* 0x0000000868067824 */ /* 0x000fe200078e0200 */
[----:B------:R-:W-:Y:S01]  /*0f40*/  SHF.R.S32.HI R3, RZ, 0x1f, R2 ;  /* 0x0000001fff037819 */ /* 0x000fe20000011402 */
[----:B------:R-:W-:Y:S01]  /*0f50*/  @!P0 IMAD.MOV R15, RZ, RZ, -R15 ;  /* 0x000000ffff0f8224 */ /* 0x000fe200078e0a0f */
[----:B------:R-:W-:Y:S01]  /*0f60*/  IADD3 R8, P0, R236, UR30, RZ ;  /* 0x0000001eec087c10 */ /* 0x000fe2000ff1e0ff */
[----:B------:R-:W-:Y:S01]  /*0f70*/  IMAD.U32 R0, RZ, RZ, UR6 ;  /* 0x00000006ff007e24 */ /* 0x000fe2000f8e00ff */
[----:B------:R-:W-:Y:S01]  /*0f80*/  SHF.R.S32.HI R14, RZ, 0x4, R17 ;  /* 0x00000004ff0e7819 */ /* 0x000fe20000011411 */
[----:B------:R-:W-:Y:S01]  /*0f90*/  IMAD.U32 R6, R6, 0x20, R7 ;  /* 0x0000002006067824 */ /* 0x000fe200078e0007 */
[----:B------:R-:W-:Y:S01]  /*0fa0*/  IADD3.X R9, R237, UR27, RZ, P0, !PT ;  /* 0x0000001bed097c10 */ /* 0x000fe200087fe4ff */
[----:B------:R-:W-:Y:S01]  /*0fb0*/  IMAD.U32 R4, RZ, RZ, UR13 ;  /* 0x0000000dff047e24 */ /* 0x000fe2000f8e00ff */
[----:B------:R-:W-:Y:S01]  /*0fc0*/  ISETP.NE.AND P0, PT, R10, RZ, PT ;  /* 0x000000ff0a00720c */ /* 0x000fe20003f05270 */
[----:B------:R-:W-:Y:S01]  /*0fd0*/  BSSY B0, `(.L_x_190) ;  /* 0x0000021000007945 */ /* 0x000fe20003800000 */
[----:B------:R-:W-:Y:S01]  /*0fe0*/  LEA R19, R104, UR19, 0x4 ;  /* 0x0000001368137c11 */ /* 0x000fe2000f8e20ff */
[----:B------:R-:W-:Y:S01]  /*0ff0*/  IMAD.WIDE.U32 R8, R0, UR4, R8 ;  /* 0x0000000400087c25 */ /* 0x000fe2000f8e0008 */
[----:B------:R-:W-:Y:S01]  /*1000*/  UMOV UR4, 0x400 ;  /* 0x0000040000047882 */ /* 0x000fe20000000000 */
[----:B------:R-:W-:Y:S01]  /*1010*/  SHF.R.S32.HI R16, RZ, 0x2, R16 ;  /* 0x00000002ff107819 */ /* 0x000fe20000011410 */
[----:B---3--:R-:W-:Y:S01]  /*1020*/  ULEA UR4, UR28, UR4, 0x18 ;  /* 0x000000041c047291 */ /* 0x008fe2000f8ec03f */
[----:B------:R-:W-:Y:S01]  /*1030*/  VIADD R7, R9, UR7 ;  /* 0x0000000709077c36 */ /* 0x000fe20008000000 */
[----:B------:R-:W-:Y:S01]  /*1040*/  LEA.HI R18, R17, R14, RZ, 0x1 ;  /* 0x0000000e11127211 */ /* 0x000fe200078f08ff */
[----:B------:R-:W-:-:S03]  /*1050*/  IMAD.WIDE R4, R4, 0x80, R2 ;  /* 0x0000008004047825 */ /* 0x000fc600078e0202 */
[----:B------:R-:W-:Y:S01]  /*1060*/  LEA R217, R6, UR4, 0x1 ;  /* 0x0000000406d97c11 */ /* 0x000fe2000f8e08ff */
[C---:B------:R-:W-:Y:S01]  /*1070*/  VIADD R20, R2.reuse, 0x60 ;  /* 0x0000006002147836 */ /* 0x040fe20000000000 */
[----:B------:R-:W-:Y:S02]  /*1080*/  @!P0 LOP3.LUT R15, RZ, R10, RZ, 0x33, !PT ;  /* 0x0000000aff0f8212 */ /* 0x000fe400078e33ff */
        /* <DEDUP_REMOVED lines=21> */
.L_x_191:
[----:B------:R-:W-:Y:S05]  /*11e0*/  BSYNC B0 ;  /* 0x0000000000007941 */ /* 0x000fea0003800000 */
.L_x_190:
[----:B------:R-:W-:Y:S01]  /*11f0*/  LOP3.LUT R0, R18, 0xfffffffe, RZ, 0xc0, !PT ;  /* 0xfffffffe12007812 */ /* 0x000fe200078ec0ff */
[----:B------:R-:W-:Y:S01]  /*1200*/  BSSY B0, `(.L_x_192) ;  /* 0x000001a000007945 */ /* 0x000fe20003800000 */
[----:B------:R-:W-:Y:S02]  /*1210*/  ISETP.GE.AND P0, PT, R20, UR5, PT ;  /* 0x0000000514007c0c */ /* 0x000fe4000bf06270 */
[----:B------:R-:W-:Y:S01]  /*1220*/  IADD3 R16, R19, 0x1, R16 ;  /* 0x0000000113107810 */ /* 0x000fe20007ffe010 */
[----:B------:R-:W-:Y:S01]  /*1230*/  IMAD.IADD R14, R14, 0x1, -R0 ;  /* 0x000000010e0e7824 */ /* 0x000fe200078e0a00 */
[----:B------:R-:W-:Y:S01]  /*1240*/  LOP3.LUT R17, R17, 0xfffffff0, RZ, 0xc0, !PT ;  /* 0xfffffff011117812 */ /* 0x000fe200078ec0ff */
        /* <DEDUP_REMOVED lines=21> */
.L_x_193:
[----:B------:R-:W-:Y:S05]  /*13a0*/  BSYNC B0 ;  /* 0x0000000000007941 */ /* 0x000fea0003800000 */
.L_x_192:
        /* <DEDUP_REMOVED lines=22> */
.L_x_195:
[----:B------:R-:W-:Y:S05]  /*1510*/  BSYNC B0 ;  /* 0x0000000000007941 */ /* 0x000fea0003800000 */
.L_x_194:
        /* <DEDUP_REMOVED lines=21> */
.L_x_197:
[----:B------:R-:W-:Y:S05]  /*1670*/  BSYNC B0 ;  /* 0x0000000000007941 */ /* 0x000fea0003800000 */
.L_x_196:
[----:B------:R-:W-:Y:S01]  /*1680*/  IMAD R0, R3, UR10, RZ ;  /* 0x0000000a03007c24 */ /* 0x000fe2000f8e02ff */
[----:B------:R-:W-:Y:S01]  /*1690*/  LOP3.LUT R8, R22, 0xfffffff8, RZ, 0xc0, !PT ;  /* 0xfffffff816087812 */ /* 0x000fe200078ec0ff */
[----:B------:R-:W-:Y:S01]  /*16a0*/  IMAD.IADD R17, R107, 0x1, -R17 ;  /* 0x000000016b117824 */ /* 0x000fe200078e0a11 */
[C---:B------:R-:W-:Y:S01]  /*16b0*/  ISETP.GE.AND P0, PT, R2.reuse, UR14, PT ;  /* 0x0000000e02007c0c */ /* 0x040fe2000bf06270 */
[----:B------:R-:W-:Y:S01]  /*16c0*/  IMAD R3, R3, UR8, RZ ;  /* 0x0000000803037c24 */ /* 0x000fe2000f8e02ff */
[C---:B------:R-:W-:Y:S01]  /*16d0*/  ISETP.GE.AND P5, PT, R2.reuse, UR14, PT ;  /* 0x0000000e02007c0c */ /* 0x040fe2000bfa6270 */
[C---:B-1----:R-:W-:Y:S01]  /*16e0*/  IMAD.WIDE.U32 R4, R2.reuse, UR10, R236 ;  /* 0x0000000a02047c25 */ /* 0x042fe2000f8e00ec */
[----:B------:R-:W-:Y:S01]  /*16f0*/  ULDC.64 UR6, c[0x0][0x260] ;  /* 0x0000980000067ab9 */ /* 0x000fe20000000a00 */
[----:B------:R-:W-:Y:S01]  /*1700*/  USHF.R.S32.HI UR27, URZ, 0x1f, UR15 ;  /* 0x0000001f3f1b7899 */ /* 0x000fe2000801140f */
[----:B------:R-:W-:Y:S01]  /*1710*/  BSSY B0, `(.L_x_198) ;  /* 0x0000039000007945 */ /* 0x000fe20003800000 */
[C---:B------:R-:W-:Y:S01]  /*1720*/  IMAD R11, R2.reuse, UR9, R3 ;  /* 0x00000009020b7c24 */ /* 0x040fe2000f8e0203 */
[----:B------:R-:W-:Y:S01]  /*1730*/  SHF.R.S32.HI R3, RZ, 0x1f, R17 ;  /* 0x0000001fff037819 */ /* 0x000fe20000011411 */
[----:B------:R-:W-:Y:S01]  /*1740*/  IMAD R0, R2, UR11, R0 ;  /* 0x0000000b02007c24 */ /* 0x000fe2000f8e0200 */
[----:B------:R-:W-:Y:S01]  /*1750*/  IADD3 R4, P6, R4, UR26, RZ ;  /* 0x0000001a04047c10 */ /* 0x000fe2000ffde0ff */
[----:B------:R-:W-:Y:S01]  /*1760*/  IMAD.WIDE.U32 R6, R2, UR8, R236 ;  /* 0x0000000802067c25 */ /* 0x000fe2000f8e00ec */
[----:B----4-:R-:W-:-:S02]  /*1770*/  LEA.HI R13, R3, R17, RZ, 0x3 ;  /* 0x00000011030d7211 */ /* 0x010fc400078f18ff */
[----:B------:R-:W-:Y:S01]  /*1780*/  SHF.R.S32.HI R3, RZ, 0x1f, R15 ;  /* 0x0000001fff037819 */ /* 0x000fe2000001140f */
[----:B------:R-:W-:Y:S01]  /*1790*/  IMAD.IADD R2, R107, 0x1, -R8 ;  /* 0x000000016b027824 */ /* 0x000fe200078e0a08 */
[----:B------:R-:W-:Y:S02]  /*17a0*/  IADD3.X R5, R5, UR25, R0, P6, !PT ;  /* 0x0000001905057c10 */ /* 0x000fe4000b7fe400 */
[----:B------:R-:W-:Y:S01]  /*17b0*/  IADD3 R6, P6, R6, UR20, RZ ;  /* 0x0000001406067c10 */ /* 0x000fe2000ffde0ff */
[----:B------:R-:W-:Y:S01]  /*17c0*/  IMAD R8, R3, UR6, RZ ;  /* 0x0000000603087c24 */ /* 0x000fe2000f8e02ff */
[----:B------:R-:W-:Y:S01]  /*17d0*/  LEA.HI R0, R17, R17, RZ, 0x1 ;  /* 0x0000001111007211 */ /* 0x000fe200078f08ff */
[----:B------:R-:W-:Y:S01]  /*17e0*/  IMAD.WIDE.U32 R18, R15, UR6, R4 ;  /* 0x000000060f127c25 */ /* 0x000fe2000f8e0004 */
[----:B------:R-:W-:Y:S01]  /*17f0*/  IADD3.X R7, R7, UR18, R11, P6, !PT ;  /* 0x0000001207077c10 */ /* 0x000fe2000b7fe40b */
[----:B------:R-:W-:Y:S01]  /*1800*/  USHF.L.U64.HI UR18, UR10, 0x7, UR11 ;  /* 0x000000070a127899 */ /* 0x000fe2000801020b */
[----:B------:R-:W-:Y:S01]  /*1810*/  LEA.HI R12, R2, R2, RZ, 0x1 ;  /* 0x00000002020c7211 */ /* 0x000fe200078f08ff */
[C---:B------:R-:W-:Y:S01]  /*1820*/  IMAD R8, R15.reuse, UR7, R8 ;  /* 0x000000070f087c24 */ /* 0x040fe2000f8e0208 */
[----:B------:R-:W-:Y:S01]  /*1830*/  ULDC.64 UR6, c[0x0][0x268] ;  /* 0x00009a0000067ab9 */ /* 0x000fe20000000a00 */
[----:B------:R-:W-:Y:S01]  /*1840*/  MOV R234, R18 ;  /* 0x0000001200ea7202 */ /* 0x000fe20000000f00 */
[----:B------:R-:W-:Y:S01]  /*1850*/  IMAD.WIDE.U32 R22, R15, UR6, R6 ;  /* 0x000000060f167c25 */ /* 0x000fe2000f8e0006 */
[----:B------:R1:W-:Y:S01]  /*1860*/  STL.64 [R1+0x80], R18 ;  /* 0x0000801201007387 */ /* 0x0003e20000100a00 */
[----:B------:R-:W-:Y:S01]  /*1870*/  LOP3.LUT R10, R0, 0x7fffffe, RZ, 0xc0, !PT ;  /* 0x07fffffe000a7812 */ /* 0x000fe200078ec0ff */
[----:B------:R-:W-:Y:S01]  /*1880*/  USHF.L.U32 UR20, UR10, 0x7, URZ ;  /* 0x000000070a147899 */ /* 0x000fe2000800063f */
[----:B------:R-:W-:Y:S01]  /*1890*/  IMAD.IADD R235, R19, 0x1, R8 ;  /* 0x0000000113eb7824 */ /* 0x000fe200078e0208 */
[--C-:B------:R-:W-:Y:S01]  /*18a0*/  SHF.R.S32.HI R4, RZ, 0x1, R0.reuse ;  /* 0x00000001ff047819 */ /* 0x100fe20000011400 */
[----:B------:R-:W-:Y:S01]  /*18b0*/  UIMAD UR25, UR18, UR15, URZ ;  /* 0x0000000f121972a4 */ /* 0x000fe2000f8e023f */
[----:B------:R-:W-:Y:S01]  /*18c0*/  SHF.R.S32.HI R0, RZ, 0x1f, R0 ;  /* 0x0000001fff007819 */ /* 0x000fe20000011400 */
[----:B------:R-:W-:Y:S01]  /*18d0*/  IMAD.IADD R106, R17, 0x1, -R10 ;  /* 0x00000001116a7824 */ /* 0x000fe200078e0a0a */
[----:B------:R1:W-:Y:S01]  /*18e0*/  STL.64 [R1+0x78], R234 ;  /* 0x000078ea01007387 */ /* 0x0003e20000100a00 */
[----:B------:R-:W-:Y:S01]  /*18f0*/  LOP3.LUT R9, R12, 0x7fffffe, RZ, 0xc0, !PT ;  /* 0x07fffffe0c097812 */ /* 0x000fe200078ec0ff */
[----:B------:R-:W-:Y:S01]  /*1900*/  UIMAD UR25, UR27, UR20, UR25 ;  /* 0x000000141b1972a4 */ /* 0x000fe2000f8e0219 */
[----:B------:R-:W-:Y:S01]  /*1910*/  LEA.HI R0, R0, R4, RZ, 0x2 ;  /* 0x0000000400007211 */ /* 0x000fe200078f10ff */
[----:B------:R1:W-:Y:S01]  /*1920*/  STL.64 [R1+0x90], R22 ;  /* 0x0000901601007387 */ /* 0x0003e20000100a00 */
[----:B------:R-:W-:Y:S01]  /*1930*/  IADD3 R9, R2, -R9, RZ ;  /* 0x8000000902097210 */ /* 0x000fe20007ffe0ff */
[----:B------:R-:W-:Y:S01]  /*1940*/  IMAD.U32 R2, RZ, RZ, UR15 ;  /* 0x0000000fff027e24 */ /* 0x000fe2000f8e00ff */
[----:B------:R-:W-:Y:S01]  /*1950*/  LOP3.LUT R5, R0, 0xfffffffc, RZ, 0xc0, !PT ;  /* 0xfffffffc00057812 */ /* 0x000fe200078ec0ff */
[----:B------:R-:W-:Y:S01]  /*1960*/  IMAD R0, R3, UR6, RZ ;  /* 0x0000000603007c24 */ /* 0x000fe2000f8e02ff */
[----:B------:R-:W-:Y:S01]  /*1970*/  ISETP.GE.AND P6, PT, R20, UR14, PT ;  /* 0x0000000e14007c0c */ /* 0x000fe2000bfc6270 */
[----:B------:R-:W-:-:S04]  /*1980*/  IMAD.WIDE.U32 R2, R2, UR20, R234 ;  /* 0x0000001402027c25 */ /* 0x000fc8000f8e00ea */
        /* <DEDUP_REMOVED lines=17> */
.L_x_199:
[----:B------:R-:W-:Y:S05]  /*1aa0*/  BSYNC B0 ;  /* 0x0000000000007941 */ /* 0x000fea0003800000 */
.L_x_198:
        /* <DEDUP_REMOVED lines=18> */
.L_x_201:
[----:B------:R-:W-:Y:S05]  /*1bd0*/  BSYNC B0 ;  /* 0x0000000000007941 */ /* 0x000fea0003800000 */
.L_x_200:
        /* <DEDUP_REMOVED lines=18> */
.L_x_203:
[----:B------:R-:W-:Y:S05]  /*1d00*/  BSYNC B0 ;  /* 0x0000000000007941 */ /* 0x000fea0003800000 */
.L_x_202:
        /* <DEDUP_REMOVED lines=18> */
.L_x_205:
[----:B------:R-:W-:Y:S05]  /*1e30*/  BSYNC B0 ;  /* 0x0000000000007941 */ /* 0x000fea0003800000 */
.L_x_204:
[----:B------:R-:W0:Y:S01]  /*1e40*/  LDGDEPBAR ;  /* 0x00000000000079af */ /* 0x000e220000000000 */
[----:B------:R-:W-:Y:S01]  /*1e50*/  IMAD.SHL.U32 R0, R12, 0x40, RZ ;  /* 0x000000400c007824 */ /* 0x000fe200078e00ff */
[----:B-1----:R-:W-:Y:S01]  /*1e60*/  IADD3 R19, R23, R8, RZ ;  /* 0x0000000817137210 */ /* 0x002fe20007ffe0ff */
[----:B------:R-:W-:Y:S01]  /*1e70*/  IMAD.SHL.U32 R3, R13, 0x20, RZ ;  /* 0x000000200d037824 */ /* 0x000fe200078e00ff */
[----:B------:R-:W-:Y:S01]  /*1e80*/  MOV R18, R22 ;  /* 0x0000001600127202 */ /* 0x000fe20000000f00 */
[----:B------:R-:W-:Y:S01]  /*1e90*/  IMAD.SHL.U32 R2, R10, 0x40, RZ ;  /* 0x000000400a027824 */ /* 0x000fe200078e00ff */
[----:B------:R-:W-:Y:S01]  /*1ea0*/  LOP3.LUT R0, R0, 0xc0, RZ, 0xc0, !PT ;  /* 0x000000c000007812 */ /* 0x000fe200078ec0ff */
[----:B------:R-:W-:Y:S01]  /*1eb0*/  IMAD.SHL.U32 R5, R21, 0x8, RZ ;  /* 0x0000000815057824 */ /* 0x000fe200078e00ff */
[----:B------:R-:W-:Y:S01]  /*1ec0*/  LOP3.LUT R105, R3, 0xffffff00, RZ, 0xc0, !PT ;  /* 0xffffff0003697812 */ /* 0x000fe200078ec0ff */
[----:B------:R-:W-:Y:S01]  /*1ed0*/  IMAD.SHL.U32 R4, R14, 0x8, RZ ;  /* 0x000000080e047824 */ /* 0x000fe200078e00ff */
[----:B------:R-:W-:Y:S01]  /*1ee0*/  LOP3.LUT R2, R2, 0xc0, RZ, 0xc0, !PT ;  /* 0x000000c002027812 */ /* 0x000fe200078ec0ff */
[----:B------:R1:W-:Y:S01]  /*1ef0*/  STL.64 [R1+0x28], R18 ;  /* 0x0000281201007387 */ /* 0x0003e20000100a00 */
[----:B------:R-:W-:Y:S01]  /*1f00*/  LOP3.LUT R3, R0, 0x8, R5, 0xf8, !PT ;  /* 0x0000000800037812 */ /* 0x000fe200078ef805 */
[----:B------:R-:W-:Y:S01]  /*1f10*/  USHF.L.U64.HI UR19, UR8, 0x7, UR9 ;  /* 0x0000000708137899 */ /* 0x000fe20008010209 */
[----:B------:R-:W-:Y:S01]  /*1f20*/  SHF.R.U32.HI R0, RZ, 0x3, R0 ;  /* 0x00000003ff007819 */ /* 0x000fe20000011600 */
[----:B------:R-:W-:Y:S01]  /*1f30*/  BSSY B0, `(.L_x_206) ;  /* 0x0000028000007945 */ /* 0x000fe20003800000 */
[----:B------:R-:W-:Y:S01]  /*1f40*/  LOP3.LUT R6, R2, 0x8, R4, 0xf8, !PT ;  /* 0x0000000802067812 */ /* 0x000fe200078ef804 */
[----:B------:R-:W-:Y:S01]  /*1f50*/  IMAD R4, R104, 0x200, R105 ;  /* 0x0000020068047824 */ /* 0x000fe200078e0269 */
[----:B------:R-:W-:Y:S01]  /*1f60*/  SHF.R.U32.HI R5, RZ, 0x3, R2 ;  /* 0x00000003ff057819 */ /* 0x000fe20000011602 */
[----:B------:R-:W-:Y:S01]  /*1f70*/  UIMAD UR6, UR19, UR15, URZ ;  /* 0x0000000f130672a4 */ /* 0x000fe2000f8e023f */
[----:B------:R-:W-:Y:S01]  /*1f80*/  LOP3.LUT R2, R3, R0, RZ, 0x3c, !PT ;  /* 0x0000000003027212 */ /* 0x000fe200078e3cff */
[----:B------:R-:W-:Y:S01]  /*1f90*/  IMAD.U32 R0, RZ, RZ, UR24 ;  /* 0x00000018ff007e24 */ /* 0x000fe2000f8e00ff */
[----:B------:R-:W-:Y:S01]  /*1fa0*/  LEA R7, R14, R9, 0x3 ;  /* 0x000000090e077211 */ /* 0x000fe200078e18ff */
[----:B------:R-:W-:Y:S01]  /*1fb0*/  USHF.L.U32 UR24, UR8, 0x7, URZ ;  /* 0x0000000708187899 */ /* 0x000fe2000800063f */
[----:B------:R-:W-:-:S04]  /*1fc0*/  DEPBAR.LE SB0, 0x0 ;  /* 0x000080000000791a */ /* 0x000fc80000000000 */
[----:B------:R-:W-:Y:S01]  /*1fd0*/  BAR.SYNC.DEFER_BLOCKING 0x0 ;  /* 0x0000000000007b1d */ /* 0x000fe20000010000 */
[----:B------:R-:W-:Y:S01]  /*1fe0*/  LOP3.LUT R144, R6, R5, RZ, 0x3c, !PT ;  /* 0x0000000506907212 */ /* 0x000fe200078e3cff */
[----:B------:R-:W-:Y:S01]  /*1ff0*/  UIMAD UR6, UR27, UR24, UR6 ;  /* 0x000000181b0672a4 */ /* 0x000fe2000f8e0206 */
[----:B------:R-:W-:Y:S02]  /*2000*/  LEA R3, R106, R4, 0x5 ;  /* 0x000000046a037211 */ /* 0x000fe400078e28ff */
[----:B------:R-:W-:Y:S01]  /*2010*/  IADD3 R4, R16, UR21, -R0 ;  /* 0x0000001510047c10 */ /* 0x000fe2000fffe800 */
[----:B------:R-:W-:Y:S01]  /*2020*/  IMAD.U32 R0, R7, 0x20, R2 ;  /* 0x0000002007007824 */ /* 0x000fe200078e0002 */
[----:B------:R-:W-:Y:S01]  /*2030*/  ISETP.GE.AND P0, PT, R20, UR14, PT ;  /* 0x0000000e14007c0c */ /* 0x000fe2000bf06270 */
[----:B------:R-:W-:Y:S02]  /*2040*/  IMAD.IADD R2, R144, 0x1, R3 ;  /* 0x0000000190027824 */ /* 0x000fe400078e0203 */
[----:B------:R-:W-:-:S02]  /*2050*/  IMAD.U32 R3, RZ, RZ, UR15 ;  /* 0x0000000fff037e24 */ /* 0x000fc4000f8e00ff */
        /* <DEDUP_REMOVED lines=21> */
.L_x_207:
[----:B------:R-:W-:Y:S05]  /*21b0*/  BSYNC B0 ;  /* 0x0000000000007941 */ /* 0x000fea0003800000 */
.L_x_206:
        /* <DEDUP_REMOVED lines=19> */
.L_x_209:
[----:B------:R-:W-:Y:S05]  /*22f0*/  BSYNC B0 ;  /* 0x0000000000007941 */ /* 0x000fea0003800000 */
.L_x_208:
        /* <DEDUP_REMOVED lines=19> */
.L_x_211:
[----:B------:R-:W-:Y:S05]  /*2430*/  BSYNC B0 ;  /* 0x0000000000007941 */ /* 0x000fea0003800000 */
.L_x_210:
        /* <DEDUP_REMOVED lines=19> */
.L_x_213:
[----:B------:R-:W-:Y:S05]  /*2570*/  BSYNC B0 ;  /* 0x0000000000007941 */ /* 0x000fea0003800000 */
.L_x_212:
[----:B------:R-:W-:Y:S01]  /*2580*/  LDSM.16.M88.4 R28, [R204+0x2400] ;  /* 0x00240000cc1c783b */ /* 0x000fe20000000200 */
[----:B------:R-:W-:Y:S01]  /*2590*/  LOP3.LUT P0, RZ, R12, 0x2, RZ, 0xc0, !PT ;  /* 0x000000020cff7812 */ /* 0x000fe2000780c0ff */
[----:B------:R-:W-:Y:S01]  /*25a0*/  IMAD.MOV.U32 R0, RZ, RZ, 0x10 ;  /* 0x00000010ff007424 */ /* 0x000fe200078e00ff */
[----:B------:R-:W-:Y:S01]  /*25b0*/  LOP3.LUT P1, RZ, R10, 0x2, RZ, 0xc0, !PT ;  /* 0x000000020aff7812 */ /* 0x000fe2000782c0ff */
[----:B-1----:R-:W1:Y:S01]  /*25c0*/  LDSM.16.M88.4 R16, [R207+0x1000] ;  /* 0x00100000cf10783b */ /* 0x002e620000000200 */
[----:B------:R-:W-:Y:S01]  /*25d0*/  VIADD R2, R204, 0x2000 ;  /* 0x00002000cc027836 */ /* 0x000fe20000000000 */
[----:B------:R-:W-:Y:S01]  /*25e0*/  UISETP.GE.AND UP0, UPT, UR16, 0x2, UPT ;  /* 0x000000021000788c */ /* 0x000fe2000bf06270 */
[----:B------:R-:W-:Y:S01]  /*25f0*/  SEL R0, R0, 0xfffffff0, !P1 ;  /* 0xfffffff000007807 */ /* 0x000fe20004800000 */
[----:B------:R-:W5:Y:S01]  /*2600*/  LDSM.16.M88.4 R20, [R207] ;  /* 0x00000000cf14783b */ /* 0x000f620000000200 */
[----:B------:R-:W-:Y:S02]  /*2610*/  VIADD R209, R204, 0x2020 ;  /* 0x00002020ccd17836 */ /* 0x000fe40000000000 */
[----:B------:R-:W-:Y:S01]  /*2620*/  IMAD.SHL.U32 R8, R107, 0x2, RZ ;  /* 0x000000026b087824 */ /* 0x000fe200078e00ff */
[----:B------:R-:W-:Y:S01]  /*2630*/  LDSM.16.M88.4 R100, [R204+0x3400] ;  /* 0x00340000cc64783b */ /* 0x000fe20000000200 */
[----:B------:R-:W-:-:S02]  /*2640*/  IMAD R208, R0, 0x2, R207 ;  /* 0x0000000200d07824 */ /* 0x000fc400078e02cf */
[----:B------:R-:W-:Y:S01]  /*2650*/  @P0 VIADD R209, R2, 0xffffffe0 ;  /* 0xffffffe002d10836 */ /* 0x000fe20000000000 */
[----:B------:R-:W2:Y:S01]  /*2660*/  LDSM.16.M88.4 R96, [R204+0x2000] ;  /* 0x00200000cc60783b */ /* 0x000ea20000000200 */
[----:B------:R-:W-:Y:S01]  /*2670*/  LOP3.LUT R8, R8, 0x6, RZ, 0xc0, !PT ;  /* 0x0000000608087812 */ /* 0x000fe200078ec0ff */
[----:B------:R-:W-:Y:S02]  /*2680*/  IMAD.U32 R2, RZ, RZ, UR15 ;  /* 0x0000000fff027e24 */ /* 0x000fe4000f8e00ff */
[----:B------:R-:W-:Y:S01]  /*2690*/  LDSM.16.M88.4 R36, [R209+0x400] ;  /* 0x00040000d124783b */ /* 0x000fe20000000200 */
[----:B------:R-:W-:Y:S02]  /*26a0*/  IMAD.U32 R3, RZ, RZ, UR13 ;  /* 0x0000000dff037e24 */ /* 0x000fe4000f8e00ff */
[----:B------:R-:W-:Y:S01]  /*26b0*/  IMAD R2, R2, 0x80, R8 ;  /* 0x0000008002027824 */ /* 0x000fe200078e0208 */
[----:B------:R-:W3:Y:S01]  /*26c0*/  LDSM.16.M88.4 R4, [R208+0x1000] ;  /* 0x00100000d004783b */ /* 0x000ee20000000200 */
[----:B------:R-:W-:-:S02]  /*26d0*/  IMAD.MOV.U32 R8, RZ, RZ, 0x8 ;  /* 0x00000008ff087424 */ /* 0x000fc400078e00ff */
[----:B------:R-:W-:Y:S01]  /*26e0*/  IMAD.MOV.U32 R9, RZ, RZ, 0x40 ;  /* 0x00000040ff097424 */ /* 0x000fe200078e00ff */
[----:B------:R-:W4:Y:S01]  /*26f0*/  LDSM.16.M88.4 R12, [R208] ;  /* 0x00000000d00c783b */ /* 0x000f220000000200 */
[----:B------:R-:W-:Y:S01]  /*2700*/  IMAD.MOV.U32 R10, RZ, RZ, 0x48 ;  /* 0x00000048ff0a7424 */ /* 0x000fe200078e00ff */
[----:B------:R-:W-:Y:S01]  /*2710*/  VIADDMNMX R8, R11, R8, UR21, PT ;  /* 0x000000150b087e46 */ /* 0x000fe2000b800108 */
[----:B------:R-:W-:Y:S01]  /*2720*/  IMAD R218, R3, 0x8, R104 ;  /* 0x0000000803da7824 */ /* 0x000fe200078e0268 */
[----:B------:R-:W4:Y:S01]  /*2730*/  LDSM.16.M88.4 R44, [R204+0x3000] ;  /* 0x00300000cc2c783b */ /* 0x000f220000000200 */
[C---:B------:R-:W-:Y:S01]  /*2740*/  VIADDMNMX R9, R11.reuse, R9, UR21, PT ;  /* 0x000000150b097e46 */ /* 0x040fe2000b800109 */
[----:B------:R-:W-:Y:S01]  /*2750*/  IMAD R105, R106, 0x20, R105 ;  /* 0x000000206a697824 */ /* 0x000fe200078e0269 */
[C---:B------:R-:W-:Y:S01]  /*2760*/  VIADDMNMX R10, R11.reuse, R10, UR21, PT ;  /* 0x000000150b0a7e46 */ /* 0x040fe2000b80010a */
[----:B------:R-:W4:Y:S01]  /*2770*/  LDSM.16.M88.4 R32, [R204+0x2800] ;  /* 0x00280000cc20783b */ /* 0x000f220000000200 */
[----:B------:R-:W-:Y:S01]  /*2780*/  VIMNMX R3, R11, UR21, PT ;  /* 0x000000150b037c48 */ /* 0x000fe2000bfe0100 */
[----:B------:R-:W-:-:S02]  /*2790*/  VIADD R11, R2, 0x8 ;  /* 0x00000008020b7836 */ /* 0x000fc40000000000 */
[----:B------:R-:W4:Y:S01]  /*27a0*/  LDSM.16.M88.4 R108, [R209+0x1400] ;  /* 0x00140000d16c783b */ /* 0x000f220000000200 */
[----:B------:R-:W-:Y:S02]  /*27b0*/  VIADD R216, R209, 0x400 ;  /* 0x00000400d1d87836 */ /* 0x000fe40000000000 */
[C---:B------:R-:W-:Y:S01]  /*27c0*/  ISETP.GE.AND P3, PT, R11.reuse, R10, PT ;  /* 0x0000000a0b00720c */ /* 0x040fe20003f66270 */
[-C--:B-1----:R-:W-:Y:S01]  /*27d0*/  HMMA.16816.F32 R48, R16, R28.reuse, RZ ;  /* 0x0000001c1030723c */ /* 0x082fe200000018ff */
[----:B------:R-:W1:Y:S01]  /*27e0*/  LDSM.16.M88.4 R112, [R209] ;  /* 0x00000000d170783b */ /* 0x000e620000000200 */
[----:B------:R-:W-:Y:S01]  /*27f0*/  ISETP.GE.AND P6, PT, R11, R9, PT ;  /* 0x000000090b00720c */ /* 0x000fe20003fc6270 */
[C---:B------:R-:W-:Y:S02]  /*2800*/  VIADD R215, R209.reuse, 0x800 ;  /* 0x00000800d1d77836 */ /* 0x040fe40000000000 */
[----:B------:R-:W1:Y:S01]  /*2810*/  LDSM.16.M88.4 R92, [R209+0x1000] ;  /* 0x00100000d15c783b */ /* 0x000e620000000200 */
[----:B-----5:R-:W-:Y:S01]  /*2820*/  HMMA.16816.F32 R24, R20, R28, RZ ;  /* 0x0000001c1418723c */ /* 0x020fe200000018ff */
[----:B------:R-:W-:-:S02]  /*2830*/  VIADD R214, R209, 0xc00 ;  /* 0x00000c00d1d67836 */ /* 0x000fc40000000000 */
[----:B------:R-:W-:Y:S01]  /*2840*/  LDSM.16.M88.4 R40, [R204+0x2c00] ;  /* 0x002c0000cc28783b */ /* 0x000fe20000000200 */
[C---:B------:R-:W-:Y:S02]  /*2850*/  VIADD R213, R209.reuse, 0x1000 ;  /* 0x00001000d1d57836 */ /* 0x040fe40000000000 */
[----:B--2---:R-:W-:Y:S01]  /*2860*/  HMMA.16816.F32 R60, R16, R98, RZ ;  /* 0x00000062103c723c */ /* 0x004fe200000018ff */
[----:B------:R-:W-:Y:S01]  /*2870*/  LDSM.16.M88.4 R80, [R209+0xc00] ;  /* 0x000c0000d150783b */ /* 0x000fe20000000200 */
[C---:B------:R-:W-:Y:S02]  /*2880*/  VIADD R212, R209.reuse, 0x1400 ;  /* 0x00001400d1d47836 */ /* 0x040fe40000000000 */
[C---:B------:R-:W-:Y:S01]  /*2890*/  VIADD R211, R209.reuse, 0x1800 ;  /* 0x00001800d1d37836 */ /* 0x040fe20000000000 */
[----:B------:R-:W0:Y:S01]  /*28a0*/  LDGDEPBAR ;  /* 0x00000000000079af */ /* 0x000e220000000000 */
[----:B------:R-:W-:Y:S01]  /*28b0*/  HMMA.16816.F32 R52, R20, R100, RZ ;  /* 0x000000641434723c */ /* 0x000fe200000018ff */
[----:B------:R-:W-:-:S05]  /*28c0*/  VIADD R210, R209, 0x1c00 ;  /* 0x00001c00d1d27836 */ /* 0x000fca0000000000 */
[----:B---3--:R-:W-:Y:S06]  /*28d0*/  HMMA.16816.F32 R116, R4, R36, R48 ;  /* 0x000000240474723c */ /* 0x008fec0000001830 */
[----:B------:R-:W-:Y:S06]  /*28e0*/  HMMA.16816.F32 R48, R16, R100, RZ ;  /* 0x000000641030723c */ /* 0x000fec00000018ff */
[----:B----4-:R-:W-:Y:S01]  /*28f0*/  HMMA.16816.F32 R120, R12, R36, R24 ;  /* 0x000000240c78723c */ /* 0x010fe20000001818 */
[----:B------:R-:W2:Y:S05]  /*2900*/  LDSM.16.M88.4 R24, [R209+0x800] ;  /* 0x00080000d118783b */ /* 0x000eaa0000000200 */
[----:B------:R-:W-:Y:S06]  /*2910*/  HMMA.16816.F32 R88, R20, R98, RZ ;  /* 0x000000621458723c */ /* 0x000fec00000018ff */
[----:B------:R-:W-:Y:S06]  /*2920*/  HMMA.16816.F32 R56, R16, R44, RZ ;  /* 0x0000002c1038723c */ /* 0x000fec00000018ff */
[-C--:B------:R-:W-:Y:S06]  /*2930*/  HMMA.16816.F32 R84, R20, R32.reuse, RZ ;  /* 0x000000201454723c */ /* 0x080fec00000018ff */
[----:B------:R-:W-:Y:S06]  /*2940*/  HMMA.16816.F32 R76, R16, R32, RZ ;  /* 0x00000020104c723c */ /* 0x000fec00000018ff */
[C---:B------:R-:W-:Y:S06]  /*2950*/  HMMA.16816.F32 R136, R4.reuse, R108, R48 ;  /* 0x0000006c0488723c */ /* 0x040fec0000001830 */
[----:B-1----:R-:W-:Y:S06]  /*2960*/  HMMA.16816.F32 R48, R4, R114, R60 ;  /* 0x000000720430723c */ /* 0x002fec000000183c */
[----:B------:R-:W-:Y:S06]  /*2970*/  HMMA.16816.F32 R140, R12, R108, R52 ;  /* 0x0000006c0c8c723c */ /* 0x000fec0000001834 */
[----:B------:R-:W-:Y:S06]  /*2980*/  HMMA.16816.F32 R52, R16, R30, RZ ;  /* 0x0000001e1034723c */ /* 0x000fec00000018ff */
[----:B------:R-:W-:Y:S06]  /*2990*/  HMMA.16816.F32 R60, R12, R114, R88 ;  /* 0x000000720c3c723c */ /* 0x000fec0000001858 */
[----:B------:R-:W-:Y:S01]  /*29a0*/  HMMA.16816.F32 R128, R4, R92, R56 ;  /* 0x0000005c0480723c */ /* 0x000fe20000001838 */
[----:B------:R-:W-:-:S02]  /*29b0*/  FSEL R106, R50, -INF , !P3 ;  /* 0xff800000326a7808 */ /* 0x000fc40005800000 */
[----:B------:R-:W-:Y:S02]  /*29c0*/  FSEL R101, R48, -INF , !P6 ;  /* 0xff80000030657808 */ /* 0x000fe40007000000 */
[----:B------:R-:W-:Y:S01]  /*29d0*/  ISETP.GE.AND P6, PT, R11, R3, PT ;  /* 0x000000030b00720c */ /* 0x000fe20003fc6270 */
[----:B------:R-:W-:Y:S06]  /*29e0*/  HMMA.16816.F32 R56, R20, R30, RZ ;  /* 0x0000001e1438723c */ /* 0x000fec00000018ff */
[-C--:B--2---:R-:W-:Y:S06]  /*29f0*/  HMMA.16816.F32 R84, R12, R24.reuse, R84 ;  /* 0x000000180c54723c */ /* 0x084fec0000001854 */
[----:B------:R-:W-:Y:S01]  /*2a00*/  HMMA.16816.F32 R76, R4, R24, R76 ;  /* 0x00000018044c723c */ /* 0x000fe2000000184c */
[----:B------:R-:W-:-:S05]  /*2a10*/  FSEL R145, R60, -INF , !P6 ;  /* 0xff8000003c917808 */ /* 0x000fca0007000000 */
[----:B------:R-:W-:Y:S01]  /*2a20*/  HMMA.16816.F32 R72, R20, R40, RZ ;  /* 0x000000281448723c */ /* 0x000fe200000018ff */
[C---:B------:R-:W-:Y:S02]  /*2a30*/  VIADD R24, R2.reuse, 0x1 ;  /* 0x0000000102187836 */ /* 0x040fe40000000000 */
[----:B------:R-:W-:-:S03]  /*2a40*/  VIADD R25, R2, 0x9 ;  /* 0x0000000902197836 */ /* 0x000fc60000000000 */
[C---:B------:R-:W-:Y:S01]  /*2a50*/  ISETP.GE.AND P5, PT, R24.reuse, R3, PT ;  /* 0x000000031800720c */ /* 0x040fe20003fa6270 */
[C---:B------:R-:W-:Y:S01]  /*2a60*/  HMMA.16816.F32 R68, R16.reuse, R40, RZ ;  /* 0x000000281044723c */ /* 0x040fe200000018ff */
[C---:B------:R-:W-:Y:S02]  /*2a70*/  ISETP.GE.AND P0, PT, R24.reuse, R8, PT ;  /* 0x000000081800720c */ /* 0x040fe40003f06270 */
[CC--:B------:R-:W-:Y:S02]  /*2a80*/  ISETP.GE.AND P4, PT, R24.reuse, R9.reuse, PT ;  /* 0x000000091800720c */ /* 0x0c0fe40003f86270 */
[-C--:B------:R-:W-:Y:S01]  /*2a90*/  ISETP.GE.AND P1, PT, R24, R10.reuse, PT ;  /* 0x0000000a1800720c */ /* 0x080fe20003f26270 */
[----:B------:R-:W-:Y:S01]  /*2aa0*/  VIADD R24, R2, 0x10 ;  /* 0x0000001002187836 */ /* 0x000fe20000000000 */
[C---:B------:R-:W-:Y:S01]  /*2ab0*/  ISETP.GE.AND P2, PT, R25.reuse, R9, PT ;  /* 0x000000091900720c */ /* 0x040fe20003f46270 */
[----:B------:R-:W-:Y:S01]  /*2ac0*/  HMMA.16816.F32 R28, R16, R34, RZ ;  /* 0x00000022101c723c */ /* 0x000fe200000018ff */
        /* <DEDUP_REMOVED lines=10> */
[----:B------:R-:W-:Y:S01]  /*2b70*/  FSEL R149, R120, -INF , !P3 ;  /* 0xff80000078957808 */ /* 0x000fe20005800000 */
[----:B------:R-:W1:Y:S01]  /*2b80*/  LDSM.16.M88.4 R36, [R204+0x3c00] ;  /* 0x003c0000cc24783b */ /* 0x000e620000000200 */
[----:B------:R-:W-:-:S02]  /*2b90*/  ISETP.GE.AND P3, PT, R24, R10, PT ;  /* 0x0000000a1800720c */ /* 0x000fc40003f66270 */
[----:B------:R-:W-:Y:S01]  /*2ba0*/  ISETP.GE.AND P6, PT, R24, R9, PT ;  /* 0x000000091800720c */ /* 0x000fe20003fc6270 */
[C---:B------:R-:W-:Y:S01]  /*2bb0*/  HMMA.16816.F32 R64, R20.reuse, R44, RZ ;  /* 0x0000002c1440723c */ /* 0x040fe200000018ff */
[----:B------:R-:W-:Y:S01]  /*2bc0*/  FSEL R151, R122, -INF , !P2 ;  /* 0xff8000007a977808 */ /* 0x000fe20005000000 */
[----:B------:R-:W-:Y:S01]  /*2bd0*/  VIADD R24, R2, 0x20 ;  /* 0x0000002002187836 */ /* 0x000fe20000000000 */
[C---:B------:R-:W-:Y:S02]  /*2be0*/  ISETP.GE.AND P2, PT, R11.reuse, R3, PT ;  /* 0x000000030b00720c */ /* 0x040fe40003f46270 */
[----:B------:R-:W-:Y:S01]  /*2bf0*/  FSEL R118, R118, -INF , !P3 ;  /* 0xff80000076767808 */ /* 0x000fe20005800000 */
[----:B------:R-:W-:Y:S01]  /*2c00*/  HMMA.16816.F32 R32, R20, R34, RZ ;  /* 0x000000221420723c */ /* 0x000fe200000018ff */
[----:B------:R-:W-:Y:S02]  /*2c10*/  ISETP.GE.AND P3, PT, R11, R9, PT ;  /* 0x000000090b00720c */ /* 0x000fe40003f66270 */
[----:B------:R-:W-:-:S02]  /*2c20*/  FSEL R116, R116, -INF , !P6 ;  /* 0xff80000074747808 */ /* 0x000fc40007000000 */
[----:B------:R-:W-:Y:S01]  /*2c30*/  ISETP.GE.AND P6, PT, R11, R8, PT ;  /* 0x000000080b00720c */ /* 0x000fe20003fc6270 */
[-C--:B------:R-:W-:Y:S01]  /*2c40*/  HMMA.16816.F32 R124, R12, R80.reuse, R72 ;  /* 0x000000500c7c723c */ /* 0x080fe20000001848 */
[----:B------:R-:W-:Y:S02]  /*2c50*/  FSEL R148, R121, -INF , !P2 ;  /* 0xff80000079947808 */ /* 0x000fe40005000000 */
[----:B------:R-:W-:Y:S01]  /*2c60*/  ISETP.GE.AND P2, PT, R11, R10, PT ;  /* 0x0000000a0b00720c */ /* 0x000fe20003f46270 */
[----:B------:R-:W-:Y:S01]  /*2c70*/  VIADD R11, R2, 0x18 ;  /* 0x00000018020b7836 */ /* 0x000fe20000000000 */
[----:B------:R-:W-:Y:S01]  /*2c80*/  FSEL R117, R117, -INF , !P3 ;  /* 0xff80000075757808 */ /* 0x000fe20005800000 */
[----:B------:R-:W-:Y:S01]  /*2c90*/  HMMA.16816.F32 R72, R4, R80, R68 ;  /* 0x000000500448723c */ /* 0x000fe20000001844 */
[----:B------:R-:W-:Y:S02]  /*2ca0*/  ISETP.GE.AND P3, PT, R25, R8, PT ;  /* 0x000000081900720c */ /* 0x000fe40003f66270 */
[----:B------:R-:W-:-:S02]  /*2cb0*/  FSEL R150, R123, -INF , !P6 ;  /* 0xff8000007b967808 */ /* 0x000fc40007000000 */
[----:B------:R-:W-:Y:S01]  /*2cc0*/  ISETP.GE.AND P6, PT, R25, R3, PT ;  /* 0x000000031900720c */ /* 0x000fe20003fc6270 */
[----:B------:R-:W-:Y:S01]  /*2cd0*/  VIADD R25, R2, 0x19 ;  /* 0x0000001902197836 */ /* 0x000fe20000000000 */
[----:B------:R-:W-:Y:S01]  /*2ce0*/  FSEL R120, R63, -INF , !P3 ;  /* 0xff8000003f787808 */ /* 0x000fe20005800000 */
[----:B------:R-:W-:Y:S01]  /*2cf0*/  HMMA.16816.F32 R68, R4, R26, R28 ;  /* 0x0000001a0444723c */ /* 0x000fe2000000181c */
[----:B------:R-:W-:Y:S02]  /*2d00*/  ISETP.GE.AND P3, PT, R11, R10, PT ;  /* 0x0000000a0b00720c */ /* 0x000fe40003f66270 */
[----:B------:R-:W-:Y:S02]  /*2d10*/  FSEL R119, R119, -INF , !P2 ;  /* 0xff80000077777808 */ /* 0x000fe40005000000 */
[----:B------:R-:W-:Y:S01]  /*2d20*/  ISETP.GE.AND P2, PT, R25, R9, PT ;  /* 0x000000091900720c */ /* 0x000fe20003f46270 */
[----:B------:R-:W-:Y:S01]  /*2d30*/  HMMA.16816.F32 R28, R16, R42, RZ ;  /* 0x0000002a101c723c */ /* 0x000fe200000018ff */
[----:B------:R-:W-:-:S02]  /*2d40*/  FSEL R109, R50, -INF , !P3 ;  /* 0xff800000326d7808 */ /* 0x000fc40005800000 */
[----:B------:R-:W-:Y:S02]  /*2d50*/  ISETP.GE.AND P3, PT, R25, R10, PT ;  /* 0x0000000a1900720c */ /* 0x000fe40003f66270 */
[----:B------:R-:W-:Y:S01]  /*2d60*/  FSEL R115, R61, -INF , !P6 ;  /* 0xff8000003d737808 */ /* 0x000fe20007000000 */
[C---:B------:R-:W-:Y:S01]  /*2d70*/  HMMA.16816.F32 R132, R12.reuse, R92, R64 ;  /* 0x0000005c0c84723c */ /* 0x040fe20000001840 */
[----:B------:R-:W-:Y:S02]  /*2d80*/  ISETP.GE.AND P6, PT, R11, R9, PT ;  /* 0x000000090b00720c */ /* 0x000fe40003fc6270 */
[----:B------:R-:W-:Y:S02]  /*2d90*/  FSEL R108, R49, -INF , !P2 ;  /* 0xff800000316c7808 */ /* 0x000fe40005000000 */
[----:B------:R-:W-:Y:S01]  /*2da0*/  ISETP.GE.AND P2, PT, R11, R8, PT ;  /* 0x000000080b00720c */ /* 0x000fe20003f46270 */
[----:B------:R-:W-:Y:S01]  /*2db0*/  HMMA.16816.F32 R64, R12, R26, R32 ;  /* 0x0000001a0c40723c */ /* 0x000fe20000001820 */
[----:B------:R-:W-:Y:S01]  /*2dc0*/  FSEL R114, R51, -INF , !P3 ;  /* 0xff80000033727808 */ /* 0x000fe20005800000 */
[----:B------:R-:W2:Y:S01]  /*2dd0*/  LDSM.16.M88.4 R32, [R204+0x3800] ;  /* 0x00380000cc20783b */ /* 0x000ea20000000200 */
[----:B------:R-:W-:-:S02]  /*2de0*/  ISETP.GE.AND P3, PT, R24, R3, PT ;  /* 0x000000031800720c */ /* 0x000fc40003f66270 */
[----:B------:R-:W-:Y:S01]  /*2df0*/  FSEL R100, R48, -INF , !P6 ;  /* 0xff80000030647808 */ /* 0x000fe20007000000 */
[----:B------:R-:W-:Y:S01]  /*2e00*/  HMMA.16816.F32 R40, R20, R42, RZ ;  /* 0x0000002a1428723c */ /* 0x000fe200000018ff */
[----:B------:R-:W-:Y:S01]  /*2e10*/  ISETP.GE.AND P6, PT, R11, R3, PT ;  /* 0x000000030b00720c */ /* 0x000fe20003fc6270 */
[----:B------:R-:W-:Y:S01]  /*2e20*/  VIADD R11, R2, 0x21 ;  /* 0x00000021020b7836 */ /* 0x000fe20000000000 */
[----:B------:R-:W-:Y:S02]  /*2e30*/  FSEL R147, R58, -INF , !P2 ;  /* 0xff8000003a937808 */ /* 0x000fe40005000000 */
[----:B------:R-:W-:Y:S01]  /*2e40*/  ISETP.GE.AND P2, PT, R24, R8, PT ;  /* 0x000000081800720c */ /* 0x000fe20003f46270 */
[----:B------:R-:W-:Y:S01]  /*2e50*/  HMMA.16816.F32 R28, R4, R82, R28 ;  /* 0x00000052041c723c */ /* 0x000fe2000000181c */
[----:B------:R-:W-:Y:S02]  /*2e60*/  FSEL R155, R84, -INF , !P3 ;  /* 0xff800000549b7808 */ /* 0x000fe40005800000 */
[----:B------:R-:W-:-:S02]  /*2e70*/  ISETP.GE.AND P3, PT, R24, R10, PT ;  /* 0x0000000a1800720c */ /* 0x000fc40003f66270 */
[----:B------:R-:W-:Y:S01]  /*2e80*/  FSEL R123, R56, -INF , !P6 ;  /* 0xff800000387b7808 */ /* 0x000fe20007000000 */
[-C--:B------:R-:W-:Y:S01]  /*2e90*/  HMMA.16816.F32 R48, R16, R46.reuse, RZ ;  /* 0x0000002e1030723c */ /* 0x080fe200000018ff */
[----:B------:R-:W-:Y:S01]  /*2ea0*/  ISETP.GE.AND P6, PT, R24, R9, PT ;  /* 0x000000091800720c */ /* 0x000fe20003fc6270 */
[----:B------:R-:W-:Y:S01]  /*2eb0*/  VIADD R24, R2, 0x30 ;  /* 0x0000003002187836 */ /* 0x000fe20000000000 */
[----:B------:R-:W-:Y:S02]  /*2ec0*/  FSEL R160, R86, -INF , !P2 ;  /* 0xff80000056a07808 */ /* 0x000fe40005000000 */
[C---:B------:R-:W-:Y:S01]  /*2ed0*/  ISETP.GE.AND P2, PT, R11.reuse, R3, PT ;  /* 0x000000030b00720c */ /* 0x040fe20003f46270 */
[----:B------:R-:W-:Y:S01]  /*2ee0*/  HMMA.16816.F32 R44, R20, R46, RZ ;  /* 0x0000002e142c723c */ /* 0x000fe200000018ff */
[----:B------:R-:W-:Y:S02]  /*2ef0*/  FSEL R165, R78, -INF , !P3 ;  /* 0xff8000004ea57808 */ /* 0x000fe40005800000 */
[----:B------:R-:W-:-:S02]  /*2f00*/  ISETP.GE.AND P3, PT, R11, R9, PT ;  /* 0x000000090b00720c */ /* 0x000fc40003f66270 */
[----:B------:R-:W-:Y:S01]  /*2f10*/  FSEL R163, R76, -INF , !P6 ;  /* 0xff8000004ca37808 */ /* 0x000fe20007000000 */
[----:B------:R-:W-:Y:S01]  /*2f20*/  HMMA.16816.F32 R52, R12, R82, R40 ;  /* 0x000000520c34723c */ /* 0x000fe20000001828 */
[----:B------:R-:W-:Y:S02]  /*2f30*/  ISETP.GE.AND P6, PT, R11, R8, PT ;  /* 0x000000080b00720c */ /* 0x000fe40003fc6270 */
        /* <DEDUP_REMOVED lines=10> */
[----:B-1----:R-:W-:Y:S01]  /*2fe0*/  HMMA.16816.F32 R88, R16, R36, RZ ;  /* 0x000000241058723c */ /* 0x002fe200000018ff */
[----:B------:R-:W-:Y:S02]  /*2ff0*/  ISETP.GE.AND P3, PT, R11, R10, PT ;  /* 0x0000000a0b00720c */ /* 0x000fe40003f66270 */
[----:B------:R-:W-:Y:S02]  /*3000*/  FSEL R164, R79, -INF , !P2 ;  /* 0xff8000004fa47808 */ /* 0x000fe40005000000 */
[----:B------:R-:W-:Y:S01]  /*3010*/  FSEL R121, R57, -INF , !P6 ;  /* 0xff80000039797808 */ /* 0x000fe20007000000 */
[----:B------:R-:W-:Y:S01]  /*3020*/  HMMA.16816.F32 R76, R20, R96, RZ ;  /* 0x00000060144c723c */ /* 0x000fe200000018ff */
[----:B------:R-:W-:-:S02]  /*3030*/  ISETP.GE.AND P6, PT, R11, R9, PT ;  /* 0x000000090b00720c */ /* 0x000fc40003fc6270 */
[C---:B------:R-:W-:Y:S02]  /*3040*/  ISETP.GE.AND P2, PT, R25.reuse, R9, PT ;  /* 0x000000091900720c */ /* 0x040fe40003f46270 */
[----:B------:R-:W-:Y:S01]  /*3050*/  FSEL R161, R70, -INF , !P3 ;  /* 0xff80000046a17808 */ /* 0x000fe20005800000 */
[-C--:B------:R-:W-:Y:S01]  /*3060*/  HMMA.16816.F32 R56, R4, R94.reuse, R48 ;  /* 0x0000005e0438723c */ /* 0x080fe20000001830 */
[----:B------:R-:W-:Y:S02]  /*3070*/  ISETP.GE.AND P3, PT, R25, R10, PT ;  /* 0x0000000a1900720c */ /* 0x000fe40003f66270 */
[----:B------:R-:W-:Y:S02]  /*3080*/  FSEL R157, R68, -INF , !P6 ;  /* 0xff800000449d7808 */ /* 0x000fe40007000000 */
[----:B------:R-:W-:Y:S01]  /*3090*/  FSEL R159, R69, -INF , !P2 ;  /* 0xff800000459f7808 */ /* 0x000fe20005000000 */
[----:B------:R-:W-:Y:S01]  /*30a0*/  HMMA.16816.F32 R92, R12, R94, R44 ;  /* 0x0000005e0c5c723c */ /* 0x000fe2000000182c */
[----:B------:R-:W-:-:S02]  /*30b0*/  ISETP.GE.AND P6, PT, R11, R3, PT ;  /* 0x000000030b00720c */ /* 0x000fc40003fc6270 */
[-C--:B------:R-:W-:Y:S01]  /*30c0*/  ISETP.GE.AND P2, PT, R11, R8.reuse, PT ;  /* 0x000000080b00720c */ /* 0x080fe20003f46270 */
[----:B------:R-:W-:Y:S01]  /*30d0*/  VIADD R11, R2, 0x31 ;  /* 0x00000031020b7836 */ /* 0x000fe20000000000 */
[----:B------:R-:W-:Y:S01]  /*30e0*/  FSEL R158, R71, -INF , !P3 ;  /* 0xff800000479e7808 */ /* 0x000fe20005800000 */
[----:B------:R-:W-:Y:S01]  /*30f0*/  HMMA.16816.F32 R44, R16, R102, RZ ;  /* 0x00000066102c723c */ /* 0x000fe200000018ff */
[----:B------:R-:W-:Y:S02]  /*3100*/  ISETP.GE.AND P3, PT, R24, R3, PT ;  /* 0x000000031800720c */ /* 0x000fe40003f66270 */
[----:B------:R-:W-:Y:S02]  /*3110*/  FSEL R152, R64, -INF , !P6 ;  /* 0xff80000040987808 */ /* 0x000fe40007000000 */
[----:B------:R-:W-:Y:S01]  /*3120*/  FSEL R153, R66, -INF , !P2 ;  /* 0xff80000042997808 */ /* 0x000fe20005000000 */
[----:B--2---:R-:W-:Y:S01]  /*3130*/  HMMA.16816.F32 R48, R20, R32, RZ ;  /* 0x000000201430723c */ /* 0x004fe200000018ff */
[----:B------:R-:W-:-:S02]  /*3140*/  ISETP.GE.AND P2, PT, R24, R8, PT ;  /* 0x000000081800720c */ /* 0x000fc40003f46270 */
[----:B------:R-:W-:Y:S02]  /*3150*/  ISETP.GE.AND P6, PT, R24, R9, PT ;  /* 0x000000091800720c */ /* 0x000fe40003fc6270 */
[----:B------:R-:W-:Y:S01]  /*3160*/  FSEL R175, R124, -INF , !P3 ;  /* 0xff8000007caf7808 */ /* 0x000fe20005800000 */
[C---:B------:R-:W-:Y:S01]  /*3170*/  HMMA.16816.F32 R96, R16.reuse, R96, RZ ;  /* 0x000000601060723c */ /* 0x040fe200000018ff */
[----:B------:R-:W-:Y:S01]  /*3180*/  ISETP.GE.AND P3, PT, R24, R10, PT ;  /* 0x0000000a1800720c */ /* 0x000fe20003f66270 */
[----:B------:R-:W-:Y:S01]  /*3190*/  VIADD R24, R2, 0x40 ;  /* 0x0000004002187836 */ /* 0x000fe20000000000 */
[----:B------:R-:W-:Y:S02]  /*31a0*/  FSEL R177, R126, -INF , !P2 ;  /* 0xff8000007eb17808 */ /* 0x000fe40005000000 */
[----:B------:R-:W-:Y:S01]  /*31b0*/  FSEL R167, R72, -INF , !P6 ;  /* 0xff80000048a77808 */ /* 0x000fe20007000000 */
[----:B------:R-:W-:Y:S01]  /*31c0*/  HMMA.16816.F32 R68, R16, R32, RZ ;  /* 0x000000201044723c */ /* 0x000fe200000018ff */
[----:B------:R-:W-:-:S02]  /*31d0*/  ISETP.GE.AND P2, PT, R11, R3, PT ;  /* 0x000000030b00720c */ /* 0x000fc40003f46270 */
[C---:B------:R-:W-:Y:S02]  /*31e0*/  ISETP.GE.AND P6, PT, R11.reuse, R8, PT ;  /* 0x000000080b00720c */ /* 0x040fe40003fc6270 */
[----:B------:R-:W-:Y:S01]  /*31f0*/  FSEL R170, R74, -INF , !P3 ;  /* 0xff8000004aaa7808 */ /* 0x000fe20005800000 */
[----:B------:R-:W-:Y:S01]  /*3200*/  HMMA.16816.F32 R84, R16, R38, RZ ;  /* 0x000000261054723c */ /* 0x000fe200000018ff */
[----:B------:R-:W-:Y:S02]  /*3210*/  ISETP.GE.AND P3, PT, R11, R9, PT ;  /* 0x000000090b00720c */ /* 0x000fe40003f66270 */
[----:B------:R-:W-:Y:S02]  /*3220*/  FSEL R174, R125, -INF , !P2 ;  /* 0xff8000007dae7808 */ /* 0x000fe40005000000 */
[----:B------:R-:W-:Y:S01]  /*3230*/  FSEL R176, R127, -INF , !P6 ;  /* 0xff8000007fb07808 */ /* 0x000fe20007000000 */
[----:B------:R-:W-:Y:S01]  /*3240*/  HMMA.16816.F32 R80, R20, R34, RZ ;  /* 0x000000221450723c */ /* 0x000fe200000018ff */
[----:B------:R-:W-:Y:S01]  /*3250*/  ISETP.GE.AND P2, PT, R11, R10, PT ;  /* 0x0000000a0b00720c */ /* 0x000fe20003f46270 */
[----:B------:R-:W-:Y:S01]  /*3260*/  VIADD R11, R2, 0x38 ;  /* 0x00000038020b7836 */ /* 0x000fe20000000000 */
[----:B------:R-:W-:-:S02]  /*3270*/  FSEL R127, R73, -INF , !P3 ;  /* 0xff800000497f7808 */ /* 0x000fc40005800000 */
[C---:B------:R-:W-:Y:S01]  /*3280*/  ISETP.GE.AND P3, PT, R25.reuse, R8, PT ;  /* 0x000000081900720c */ /* 0x040fe20003f66270 */
[----:B------:R-:W-:Y:S01]  /*3290*/  HMMA.16816.F32 R60, R20, R36, RZ ;  /* 0x00000024143c723c */ /* 0x000fe200000018ff */
[----:B------:R-:W-:Y:S01]  /*32a0*/  ISETP.GE.AND P6, PT, R25, R3, PT ;  /* 0x000000031900720c */ /* 0x000fe20003fc6270 */
[----:B------:R-:W-:Y:S01]  /*32b0*/  VIADD R25, R2, 0x39 ;  /* 0x0000003902197836 */ /* 0x000fe20000000000 */
[----:B------:R-:W-:Y:S02]  /*32c0*/  FSEL R125, R67, -INF , !P3 ;  /* 0xff800000437d7808 */ /* 0x000fe40005800000 */
[----:B------:R-:W-:Y:S02]  /*32d0*/  ISETP.GE.AND P3, PT, R11, R10, PT ;  /* 0x0000000a0b00720c */ /* 0x000fe40003f66270 */
[----:B------:R-:W-:Y:S02]  /*32e0*/  FSEL R171, R75, -INF , !P2 ;  /* 0xff8000004bab7808 */ /* 0x000fe40005000000 */
[----:B------:R-:W-:Y:S01]  /*32f0*/  FSEL R124, R65, -INF , !P6 ;  /* 0xff800000417c7808 */ /* 0x000fe20007000000 */
[----:B------:R-:W-:Y:S01]  /*3300*/  HMMA.16816.F32 R72, R16, R34, RZ ;  /* 0x000000221048723c */ /* 0x000fe200000018ff */
[----:B------:R-:W-:-:S02]  /*3310*/  ISETP.GE.AND P2, PT, R25, R9, PT ;  /* 0x000000091900720c */ /* 0x000fc40003f46270 */
[----:B------:R-:W-:Y:S02]  /*3320*/  FSEL R169, R30, -INF , !P3 ;  /* 0xff8000001ea97808 */ /* 0x000fe40005800000 */
[----:B------:R-:W-:Y:S01]  /*3330*/  ISETP.GE.AND P6, PT, R11, R9, PT ;  /* 0x000000090b00720c */ /* 0x000fe20003fc6270 */
[----:B------:R-:W-:Y:S01]  /*3340*/  HMMA.16816.F32 R64, R20, R38, RZ ;  /* 0x000000261440723c */ /* 0x000fe200000018ff */
[----:B------:R-:W-:Y:S01]  /*3350*/  ISETP.GE.AND P3, PT, R25, R10, PT ;  /* 0x0000000a1900720c */ /* 0x000fe20003f66270 */
[C---:B------:R-:W-:Y:S01]  /*3360*/  VIADD R17, R2.reuse, 0x49 ;  /* 0x0000004902117836 */ /* 0x040fe20000000000 */
[----:B------:R-:W-:Y:S01]  /*3370*/  FSEL R166, R29, -INF , !P2 ;  /* 0xff8000001da67808 */ /* 0x000fe20005000000 */
[----:B------:R-:W-:Y:S01]  /*3380*/  VIADD R16, R2, 0x50 ;  /* 0x0000005002107836 */ /* 0x000fe20000000000 */
[----:B------:R-:W-:Y:S01]  /*3390*/  FSEL R126, R28, -INF , !P6 ;  /* 0xff8000001c7e7808 */ /* 0x000fe20007000000 */
[----:B------:R-:W-:Y:S01]  /*33a0*/  LDSM.16.M88.4 R20, [R209+0x1c00] ;  /* 0x001c0000d114783b */ /* 0x000fe20000000200 */
[----:B------:R-:W-:-:S02]  /*33b0*/  ISETP.GE.AND P2, PT, R11, R8, PT ;  /* 0x000000080b00720c */ /* 0x000fc40003f46270 */
[----:B------:R-:W-:Y:S02]  /*33c0*/  FSEL R168, R31, -INF , !P3 ;  /* 0xff8000001fa87808 */ /* 0x000fe40005800000 */
[----:B------:R-:W1:Y:S01]  /*33d0*/  LDSM.16.M88.4 R28, [R209+0x1800] ;  /* 0x00180000d11c783b */ /* 0x000e620000000200 */
[-C--:B------:R-:W-:Y:S01]  /*33e0*/  ISETP.GE.AND P6, PT, R11, R3.reuse, PT ;  /* 0x000000030b00720c */ /* 0x080fe20003fc6270 */
[----:B------:R-:W-:Y:S01]  /*33f0*/  VIADD R11, R2, 0x41 ;  /* 0x00000041020b7836 */ /* 0x000fe20000000000 */
[----:B------:R-:W-:Y:S01]  /*3400*/  ISETP.GE.AND P3, PT, R24, R3, PT ;  /* 0x000000031800720c */ /* 0x000fe20003f66270 */
[----:B------:R-:W-:-:S04]  /*3410*/  DEPBAR.LE SB0, 0x0 ;  /* 0x000080000000791a */ /* 0x000fc80000000000 */
[----:B------:R-:W-:Y:S01]  /*3420*/  FSEL R173, R54, -INF , !P2 ;  /* 0xff80000036ad7808 */ /* 0x000fe20005000000 */
[----:B------:R-:W-:Y:S01]  /*3430*/  BAR.SYNC.DEFER_BLOCKING 0x0 ;  /* 0x0000000000007b1d */ /* 0x000fe20000010000 */
[----:B------:R-:W-:Y:S02]  /*3440*/  ISETP.GE.AND P2, PT, R24, R8, PT ;  /* 0x000000081800720c */ /* 0x000fe40003f46270 */
[----:B------:R-:W-:Y:S02]  /*3450*/  FSEL R178, R132, -INF , !P3 ;  /* 0xff80000084b27808 */ /* 0x000fe40005800000 */
[----:B------:R-:W-:-:S03]  /*3460*/  FSEL R172, R52, -INF , !P6 ;  /* 0xff80000034ac7808 */ /* 0x000fc60007000000 */
[----:B------:R-:W2:Y:S01]  /*3470*/  LDC.U8 R132, c[0x0][0x388] ;  /* 0x0000e200ff847b82 */ /* 0x000ea20000000000 */
[----:B------:R-:W-:Y:S02]  /*3480*/  ISETP.GE.AND P3, PT, R24, R10, PT ;  /* 0x0000000a1800720c */ /* 0x000fe40003f66270 */
[----:B------:R-:W-:Y:S02]  /*3490*/  FSEL R134, R134, -INF , !P2 ;  /* 0xff80000086867808 */ /* 0x000fe40005000000 */
[----:B------:R-:W-:Y:S02]  /*34a0*/  ISETP.GE.AND P6, PT, R24, R9, PT ;  /* 0x000000091800720c */ /* 0x000fe40003fc6270 */
[----:B------:R-:W-:Y:S02]  /*34b0*/  ISETP.GE.AND P2, PT, R11, R3, PT ;  /* 0x000000030b00720c */ /* 0x000fe40003f46270 */
[----:B------:R-:W-:Y:S02]  /*34c0*/  FSEL R185, R130, -INF , !P3 ;  /* 0xff80000082b97808 */ /* 0x000fe40005800000 */
[----:B------:R-:W-:-:S02]  /*34d0*/  FSEL R183, R128, -INF , !P6 ;  /* 0xff80000080b77808 */ /* 0x000fc40007000000 */
[----:B------:R-:W-:Y:S02]  /*34e0*/  FSEL R130, R133, -INF , !P2 ;  /* 0xff80000085827808 */ /* 0x000fe40005000000 */
[C---:B------:R-:W-:Y:S02]  /*34f0*/  ISETP.GE.AND P6, PT, R11.reuse, R8, PT ;  /* 0x000000080b00720c */ /* 0x040fe40003fc6270 */
[C---:B------:R-:W-:Y:S02]  /*3500*/  ISETP.GE.AND P3, PT, R11.reuse, R9, PT ;  /* 0x000000090b00720c */ /* 0x040fe40003f66270 */
[----:B------:R-:W-:Y:S01]  /*3510*/  ISETP.GE.AND P2, PT, R11, R10, PT ;  /* 0x0000000a0b00720c */ /* 0x000fe20003f46270 */
[----:B------:R-:W-:Y:S01]  /*3520*/  VIADD R11, R2, 0x48 ;  /* 0x00000048020b7836 */ /* 0x000fe20000000000 */
[----:B------:R-:W-:Y:S02]  /*3530*/  FSEL R182, R129, -INF , !P3 ;  /* 0xff80000081b67808 */ /* 0x000fe40005800000 */
[----:B------:R-:W-:Y:S01]  /*3540*/  ISETP.GE.AND P3, PT, R25, R8, PT ;  /* 0x000000081900720c */ /* 0x000fe20003f66270 */
[----:B--2---:R-:W-:Y:S01]  /*3550*/  IMAD R202, R132, 0x10000, R132 ;  /* 0x0001000084ca7824 */ /* 0x004fe200078e0284 */
[----:B------:R-:W-:Y:S01]  /*3560*/  FSEL R184, R131, -INF , !P2 ;  /* 0xff80000083b87808 */ /* 0x000fe20005000000 */
[----:B-1----:R-:W-:Y:S01]  /*3570*/  HMMA.16816.F32 R36, R12, R28, R48 ;  /* 0x0000001c0c24723c */ /* 0x002fe20000001830 */
[----:B------:R-:W-:-:S02]  /*3580*/  ISETP.GE.AND P2, PT, R11, R10, PT ;  /* 0x0000000a0b00720c */ /* 0x000fc40003f46270 */
[----:B------:R-:W-:Y:S02]  /*3590*/  FSEL R135, R135, -INF , !P6 ;  /* 0xff80000087877808 */ /* 0x000fe40007000000 */
[----:B------:R-:W-:Y:S01]  /*35a0*/  ISETP.GE.AND P6, PT, R25, R3, PT ;  /* 0x000000031900720c */ /* 0x000fe20003fc6270 */
[C---:B------:R-:W-:Y:S01]  /*35b0*/  HMMA.16816.F32 R32, R4.reuse, R28, R68 ;  /* 0x0000001c0420723c */ /* 0x040fe20000001844 */
[----:B------:R-:W-:Y:S02]  /*35c0*/  FSEL R103, R55, -INF , !P3 ;  /* 0xff80000037677808 */ /* 0x000fe40005800000 */
[C---:B------:R-:W-:Y:S02]  /*35d0*/  ISETP.GE.AND P3, PT, R17.reuse, R9, PT ;  /* 0x000000091100720c */ /* 0x040fe40003f66270 */
        /* <DEDUP_REMOVED lines=9> */
[----:B------:R-:W-:Y:S01]  /*3670*/  HMMA.16816.F32 R52, R12, R112, R76 ;  /* 0x000000700c34723c */ /* 0x000fe2000000184c */
[----:B------:R-:W-:-:S02]  /*3680*/  ISETP.GE.AND P2, PT, R16, R3, PT ;  /* 0x000000031000720c */ /* 0x000fc40003f46270 */
[----:B------:R-:W-:Y:S02]  /*3690*/  FSEL R131, R56, -INF , !P6 ;  /* 0xff80000038837808 */ /* 0x000fe40007000000 */
[----:B------:R-:W-:Y:S01]  /*36a0*/  ISETP.GE.AND P6, PT, R11, R3, PT ;  /* 0x000000030b00720c */ /* 0x000fe20003fc6270 */
[----:B------:R-:W-:Y:S01]  /*36b0*/  VIADD R11, R2, 0x51 ;  /* 0x00000051020b7836 */ /* 0x000fe20000000000 */
[----:B------:R-:W-:Y:S01]  /*36c0*/  FSEL R129, R94, -INF , !P3 ;  /* 0xff8000005e817808 */ /* 0x000fe20005800000 */
[----:B------:R-:W-:Y:S01]  /*36d0*/  HMMA.16816.F32 R40, R12, R20, R60 ;  /* 0x000000140c28723c */ /* 0x000fe2000000183c */
[----:B------:R-:W-:Y:S02]  /*36e0*/  ISETP.GE.AND P3, PT, R16, R8, PT ;  /* 0x000000081000720c */ /* 0x000fe40003f66270 */
[----:B------:R-:W-:Y:S02]  /*36f0*/  FSEL R219, R140, -INF , !P2 ;  /* 0xff8000008cdb7808 */ /* 0x000fe40005000000 */
[----:B------:R-:W-:Y:S01]  /*3700*/  ISETP.GE.AND P2, PT, R16, R10, PT ;  /* 0x0000000a1000720c */ /* 0x000fe20003f46270 */
[----:B------:R-:W-:Y:S01]  /*3710*/  HMMA.16816.F32 R48, R4, R112, R96 ;  /* 0x000000700430723c */ /* 0x000fe20000001860 */
[----:B------:R-:W-:-:S02]  /*3720*/  FSEL R128, R92, -INF , !P6 ;  /* 0xff8000005c807808 */ /* 0x000fc40007000000 */
[----:B------:R-:W-:Y:S01]  /*3730*/  ISETP.GE.AND P6, PT, R16, R9, PT ;  /* 0x000000091000720c */ /* 0x000fe20003fc6270 */
[----:B------:R-:W-:Y:S01]  /*3740*/  VIADD R16, R2, 0x60 ;  /* 0x0000006002107836 */ /* 0x000fe20000000000 */
[----:B------:R-:W-:Y:S02]  /*3750*/  FSEL R243, R142, -INF , !P3 ;  /* 0xff8000008ef37808 */ /* 0x000fe40005800000 */
[C---:B------:R-:W-:Y:S02]  /*3760*/  ISETP.GE.AND P3, PT, R11.reuse, R3, PT ;  /* 0x000000030b00720c */ /* 0x040fe40003f66270 */
[----:B------:R-:W-:Y:S02]  /*3770*/  FSEL R189, R138, -INF , !P2 ;  /* 0xff8000008abd7808 */ /* 0x000fe40005000000 */
[----:B------:R-:W-:Y:S02]  /*3780*/  ISETP.GE.AND P2, PT, R11, R9, PT ;  /* 0x000000090b00720c */ /* 0x000fe40003f46270 */
        /* <DEDUP_REMOVED lines=8> */
[----:B------:R-:W-:Y:S01]  /*3810*/  ISETP.GE.AND P6, PT, R17, R3, PT ;  /* 0x000000031100720c */ /* 0x000fe20003fc6270 */
[----:B------:R-:W-:Y:S01]  /*3820*/  VIADD R17, R2, 0x59 ;  /* 0x0000005902117836 */ /* 0x000fe20000000000 */
[----:B------:R-:W-:Y:S02]  /*3830*/  FSEL R111, R95, -INF , !P2 ;  /* 0xff8000005f6f7808 */ /* 0x000fe40005000000 */
[----:B------:R-:W-:Y:S02]  /*3840*/  ISETP.GE.AND P2, PT, R11, R10, PT ;  /* 0x0000000a0b00720c */ /* 0x000fe40003f46270 */
[----:B------:R-:W-:Y:S02]  /*3850*/  FSEL R188, R139, -INF , !P3 ;  /* 0xff8000008bbc7808 */ /* 0x000fe40005800000 */
[----:B------:R-:W-:Y:S02]  /*3860*/  FSEL R110, R93, -INF , !P6 ;  /* 0xff8000005d6e7808 */ /* 0x000fe40007000000 */
[----:B------:R-:W-:-:S02]  /*3870*/  ISETP.GE.AND P3, PT, R17, R9, PT ;  /* 0x000000091100720c */ /* 0x000fc40003f66270 */
[----:B------:R-:W-:Y:S02]  /*3880*/  FSEL R143, R26, -INF , !P2 ;  /* 0xff8000001a8f7808 */ /* 0x000fe40005000000 */
[----:B------:R-:W-:Y:S02]  /*3890*/  ISETP.GE.AND P6, PT, R11, R9, PT ;  /* 0x000000090b00720c */ /* 0x000fe40003fc6270 */
[----:B------:R-:W-:Y:S02]  /*38a0*/  ISETP.GE.AND P2, PT, R17, R10, PT ;  /* 0x0000000a1100720c */ /* 0x000fe40003f46270 */
[----:B------:R-:W-:Y:S02]  /*38b0*/  FSEL R140, R25, -INF , !P3 ;  /* 0xff800000198c7808 */ /* 0x000fe40005800000 */
[----:B------:R-:W-:Y:S02]  /*38c0*/  FSEL R139, R24, -INF , !P6 ;  /* 0xff800000188b7808 */ /* 0x000fe40007000000 */
[----:B------:R-:W-:-:S02]  /*38d0*/  ISETP.GE.AND P3, PT, R11, R8, PT ;  /* 0x000000080b00720c */ /* 0x000fc40003f66270 */
[----:B------:R-:W-:Y:S02]  /*38e0*/  FSEL R142, R27, -INF , !P2 ;  /* 0xff8000001b8e7808 */ /* 0x000fe40005000000 */
[-C--:B------:R-:W-:Y:S01]  /*38f0*/  ISETP.GE.AND P6, PT, R11, R3.reuse, PT ;  /* 0x000000030b00720c */ /* 0x080fe20003fc6270 */
[-C--:B------:R-:W-:Y:S01]  /*3900*/  HMMA.16816.F32 R24, R4, R30.reuse, R72 ;  /* 0x0000001e0418723c */ /* 0x080fe20000001848 */
[----:B------:R-:W-:Y:S01]  /*3910*/  ISETP.GE.AND P2, PT, R16, R3, PT ;  /* 0x000000031000720c */ /* 0x000fe20003f46270 */
[----:B------:R-:W-:Y:S01]  /*3920*/  VIADD R11, R2, 0x61 ;  /* 0x00000061020b7836 */ /* 0x000fe20000000000 */
[----:B------:R-:W-:Y:S02]  /*3930*/  FSEL R232, R46, -INF , !P3 ;  /* 0xff8000002ee87808 */ /* 0x000fe40005800000 */
[----:B------:R-:W-:Y:S01]  /*3940*/  FSEL R200, R44, -INF , !P6 ;  /* 0xff8000002cc87808 */ /* 0x000fe20007000000 */
[C---:B------:R-:W-:Y:S01]  /*3950*/  HMMA.16816.F32 R28, R12.reuse, R30, R80 ;  /* 0x0000001e0c1c723c */ /* 0x040fe20000001850 */
[----:B------:R-:W-:Y:S01]  /*3960*/  ISETP.GE.AND P3, PT, R16, R8, PT ;  /* 0x000000081000720c */ /* 0x000fe20003f66270 */
[----:B------:R-:W-:Y:S01]  /*3970*/  VIADD R72, R222, 0xb54cda56 ;  /* 0xb54cda56de487836 */ /* 0x000fe20000000000 */
[----:B------:R-:W-:Y:S01]  /*3980*/  FSEL R201, R36, -INF , !P2 ;  /* 0xff80000024c97808 */ /* 0x000fe20005000000 */
[----:B------:R-:W-:Y:S01]  /*3990*/  VIADD R73, R223, 0x646e171e ;  /* 0x646e171edf497836 */ /* 0x000fe20000000000 */
[C---:B------:R-:W-:Y:S01]  /*39a0*/  ISETP.GE.AND P6, PT, R16.reuse, R9, PT ;  /* 0x000000091000720c */ /* 0x040fe20003fc6270 */
[----:B------:R-:W-:Y:S01]  /*39b0*/  HMMA.16816.F32 R12, R12, R22, R64 ;  /* 0x000000160c0c723c */ /* 0x000fe20000001840 */
        /* <DEDUP_REMOVED lines=13> */
[C---:B------:R-:W-:Y:S01]  /*3a90*/  HMMA.16816.F32 R36, R4.reuse, R20, R88 ;  /* 0x000000140424723c */ /* 0x040fe20000001858 */
[----:B------:R-:W-:Y:S02]  /*3aa0*/  ISETP.GE.AND P2, PT, R17, R8, PT ;  /* 0x000000081100720c */ /* 0x000fe40003f46270 */
[----:B------:R-:W-:Y:S02]  /*3ab0*/  FSEL R250, R35, -INF , !P3 ;  /* 0xff80000023fa7808 */ /* 0x000fe40005800000 */
[----:B------:R-:W-:Y:S01]  /*3ac0*/  FSEL R220, R47, -INF , !P2 ;  /* 0xff8000002fdc7808 */ /* 0x000fe20005000000 */
[----:B------:R-:W-:Y:S01]  /*3ad0*/  HMMA.16816.F32 R32, R4, R22, R84 ;  /* 0x000000160420723c */ /* 0x000fe20000001854 */
[----:B------:R-:W-:-:S02]  /*3ae0*/  ISETP.GE.AND P2, PT, R11, R10, PT ;  /* 0x0000000a0b00720c */ /* 0x000fc40003f46270 */
[----:B------:R-:W-:Y:S02]  /*3af0*/  FSEL R69, R55, -INF , !P0 ;  /* 0xff80000037457808 */ /* 0x000fe40004000000 */
[----:B------:R-:W-:Y:S02]  /*3b00*/  FSEL R249, R26, -INF , !P2 ;  /* 0xff8000001af97808 */ /* 0x000fe40005000000 */
[----:B------:R-:W-:Y:S01]  /*3b10*/  VIADD R5, R2, 0x70 ;  /* 0x0000007002057836 */ /* 0x000fe20000000000 */
[----:B------:R-:W-:Y:S01]  /*3b20*/  ISETP.GE.AND P2, PT, R16, R10, PT ;  /* 0x0000000a1000720c */ /* 0x000fe20003f46270 */
[----:B------:R-:W-:Y:S01]  /*3b30*/  VIADD R4, R2, 0x71 ;  /* 0x0000007102047836 */ /* 0x000fe20000000000 */
[----:B------:R-:W-:Y:S02]  /*3b40*/  FSEL R68, R53, -INF , !P5 ;  /* 0xff80000035447808 */ /* 0x000fe40006800000 */
[----:B------:R-:W-:Y:S02]  /*3b50*/  ISETP.GE.AND P0, PT, R5, R8, PT ;  /* 0x000000080500720c */ /* 0x000fe40003f06270 */
[----:B------:R-:W-:-:S02]  /*3b60*/  FSEL R244, R27, -INF , !P2 ;  /* 0xff8000001bf47808 */ /* 0x000fc40005000000 */
[CC--:B------:R-:W-:Y:S02]  /*3b70*/  ISETP.GE.AND P2, PT, R5.reuse, R3.reuse, PT ;  /* 0x000000030500720c */ /* 0x0c0fe40003f46270 */
[----:B------:R-:W-:Y:S02]  /*3b80*/  FSEL R224, R42, -INF , !P0 ;  /* 0xff8000002ae07808 */ /* 0x000fe40004000000 */
[----:B------:R-:W-:Y:S02]  /*3b90*/  ISETP.GE.AND P0, PT, R4, R3, PT ;  /* 0x000000030400720c */ /* 0x000fe40003f06270 */
[----:B------:R-:W-:Y:S02]  /*3ba0*/  FSEL R194, R40, -INF , !P2 ;  /* 0xff80000028c27808 */ /* 0x000fe40005000000 */
[C---:B------:R-:W-:Y:S02]  /*3bb0*/  ISETP.GE.AND P5, PT, R5.reuse, R9, PT ;  /* 0x000000090500720c */ /* 0x040fe40003fa6270 */
[----:B------:R-:W-:-:S02]  /*3bc0*/  ISETP.GE.AND P2, PT, R5, R10, PT ;  /* 0x0000000a0500720c */ /* 0x000fc40003f46270 */
[----:B------:R-:W-:Y:S02]  /*3bd0*/  FSEL R193, R41, -INF , !P0 ;  /* 0xff80000029c17808 */ /* 0x000fe40004000000 */
[----:B------:R-:W-:Y:S02]  /*3be0*/  ISETP.GE.AND P0, PT, R4, R10, PT ;  /* 0x0000000a0400720c */ /* 0x000fe40003f06270 */
[----:B------:R-:W-:Y:S02]  /*3bf0*/  FSEL R240, R36, -INF , !P5 ;  /* 0xff80000024f07808 */ /* 0x000fe40006800000 */
[----:B------:R-:W-:Y:S02]  /*3c00*/  FSEL R241, R38, -INF , !P2 ;  /* 0xff80000026f17808 */ /* 0x000fe40005000000 */
[----:B------:R-:W-:Y:S02]  /*3c10*/  ISETP.GE.AND P6, PT, R17, R3, PT ;  /* 0x000000031100720c */ /* 0x000fe40003fc6270 */
[----:B------:R-:W-:-:S02]  /*3c20*/  ISETP.GE.AND P5, PT, R4, R8, PT ;  /* 0x000000080400720c */ /* 0x000fc40003fa6270 */
[----:B------:R-:W-:Y:S01]  /*3c30*/  ISETP.GE.AND P2, PT, R4, R9, PT ;  /* 0x000000090400720c */ /* 0x000fe20003f46270 */
[C---:B------:R-:W-:Y:S01]  /*3c40*/  VIADD R4, R2.reuse, 0x78 ;  /* 0x0000007802047836 */ /* 0x040fe20000000000 */
[----:B------:R-:W-:Y:S02]  /*3c50*/  FSEL R233, R39, -INF , !P0 ;  /* 0xff80000027e97808 */ /* 0x000fe40004000000 */
[----:B------:R-:W-:Y:S02]  /*3c60*/  ISETP.GE.AND P0, PT, R2, R3, PT ;  /* 0x000000030200720c */ /* 0x000fe40003f06270 */
[----:B------:R-:W-:Y:S02]  /*3c70*/  FSEL R192, R45, -INF , !P6 ;  /* 0xff8000002dc07808 */ /* 0x000fe40007000000 */
[----:B------:R-:W-:Y:S02]  /*3c80*/  FSEL R51, R51, -INF , !P1 ;  /* 0xff80000033337808 */ /* 0x000fe40004800000 */
[----:B------:R-:W-:-:S02]  /*3c90*/  FSEL R45, R52, -INF , !P0 ;  /* 0xff800000342d7808 */ /* 0x000fc40004000000 */
[C---:B------:R-:W-:Y:S02]  /*3ca0*/  ISETP.GE.AND P1, PT, R4.reuse, R9, PT ;  /* 0x000000090400720c */ /* 0x040fe40003f26270 */
[----:B------:R-:W-:Y:S02]  /*3cb0*/  ISETP.GE.AND P0, PT, R4, R10, PT ;  /* 0x0000000a0400720c */ /* 0x000fe40003f06270 */
[----:B------:R-:W-:Y:S02]  /*3cc0*/  FSEL R49, R49, -INF , !P4 ;  /* 0xff80000031317808 */ /* 0x000fe40006000000 */
[----:B------:R-:W-:Y:S02]  /*3cd0*/  FSEL R227, R32, -INF , !P1 ;  /* 0xff80000020e37808 */ /* 0x000fe40004800000 */
[----:B------:R-:W-:Y:S02]  /*3ce0*/  FSEL R228, R34, -INF , !P0 ;  /* 0xff80000022e47808 */ /* 0x000fe40004000000 */
[----:B------:R-:W-:-:S02]  /*3cf0*/  ISETP.GE.AND P4, PT, R2, R8, PT ;  /* 0x000000080200720c */ /* 0x000fc40003f86270 */
[CC--:B------:R-:W-:Y:S02]  /*3d00*/  ISETP.GE.AND P1, PT, R2.reuse, R9.reuse, PT ;  /* 0x000000090200720c */ /* 0x0c0fe40003f26270 */
[C---:B------:R-:W-:Y:S01]  /*3d10*/  ISETP.GE.AND P0, PT, R2.reuse, R10, PT ;  /* 0x0000000a0200720c */ /* 0x040fe20003f06270 */
[----:B------:R-:W-:Y:S01]  /*3d20*/  VIADD R2, R2, 0x79 ;  /* 0x0000007902027836 */ /* 0x000fe20000000000 */
[-C--:B------:R-:W-:Y:S02]  /*3d30*/  ISETP.GE.AND P6, PT, R11, R9.reuse, PT ;  /* 0x000000090b00720c */ /* 0x080fe40003fc6270 */
[----:B------:R-:W-:Y:S02]  /*3d40*/  FSEL R50, R50, -INF , !P0 ;  /* 0xff80000032327808 */ /* 0x000fe40004000000 */
[-C--:B------:R-:W-:Y:S02]  /*3d50*/  ISETP.GE.AND P0, PT, R2, R9.reuse, PT ;  /* 0x000000090200720c */ /* 0x080fe40003f06270 */
[----:B------:R-:W-:-:S02]  /*3d60*/  ISETP.GE.AND P3, PT, R16, R9, PT ;  /* 0x000000091000720c */ /* 0x000fc40003f66270 */
[----:B------:R-:W-:Y:S02]  /*3d70*/  FSEL R225, R33, -INF , !P0 ;  /* 0xff80000021e17808 */ /* 0x000fe40004000000 */
[----:B------:R-:W-:Y:S02]  /*3d80*/  ISETP.GE.AND P0, PT, R2, R8, PT ;  /* 0x000000080200720c */ /* 0x000fe40003f06270 */
[----:B------:R-:W-:Y:S02]  /*3d90*/  FSEL R246, R24, -INF , !P6 ;  /* 0xff80000018f67808 */ /* 0x000fe40007000000 */
[----:B------:R-:W-:Y:S02]  /*3da0*/  FSEL R197, R15, -INF , !P0 ;  /* 0xff8000000fc57808 */ /* 0x000fe40004000000 */
[----:B------:R-:W-:Y:S02]  /*3db0*/  PLOP3.LUT P0, PT, PT, PT, UP0, 0x80, 0x0 ;  /* 0x000000000000781c */ /* 0x000fe40003f0f008 */
[----:B------:R-:W-:-:S02]  /*3dc0*/  FSEL R245, R25, -INF , !P3 ;  /* 0xff80000019f57808 */ /* 0x000fc40005800000 */
[C---:B------:R-:W-:Y:S02]  /*3dd0*/  ISETP.GE.AND P6, PT, R11.reuse, R3, PT ;  /* 0x000000030b00720c */ /* 0x040fe40003fc6270 */
[----:B------:R-:W-:Y:S02]  /*3de0*/  ISETP.GE.AND P3, PT, R11, R8, PT ;  /* 0x000000080b00720c */ /* 0x000fe40003f66270 */
[----:B------:R-:W-:Y:S02]  /*3df0*/  FSEL R221, R43, -INF , !P5 ;  /* 0xff8000002bdd7808 */ /* 0x000fe40006800000 */
[----:B------:R-:W-:Y:S02]  /*3e00*/  FSEL R239, R37, -INF , !P2 ;  /* 0xff80000025ef7808 */ /* 0x000fe40005000000 */
[----:B------:R-:W-:Y:S02]  /*3e10*/  FSEL R64, R54, -INF , !P4 ;  /* 0xff80000036407808 */ /* 0x000fe40006000000 */
[----:B------:R-:W-:-:S02]  /*3e20*/  FSEL R48, R48, -INF , !P1 ;  /* 0xff80000030307808 */ /* 0x000fc40004800000 */
[----:B------:R-:W-:Y:S02]  /*3e30*/  FSEL R113, R28, -INF , !P6 ;  /* 0xff8000001c717808 */ /* 0x000fe40007000000 */
[----:B------:R-:W-:Y:S02]  /*3e40*/  FSEL R196, R30, -INF , !P3 ;  /* 0xff8000001ec47808 */ /* 0x000fe40005800000 */
[CC--:B------:R-:W-:Y:S02]  /*3e50*/  ISETP.GE.AND P5, PT, R16.reuse, R3.reuse, PT ;  /* 0x000000031000720c */ /* 0x0c0fe40003fa6270 */
[-C--:B------:R-:W-:Y:S02]  /*3e60*/  ISETP.GE.AND P2, PT, R16, R8.reuse, PT ;  /* 0x000000081000720c */ /* 0x080fe40003f46270 */
[C---:B------:R-:W-:Y:S02]  /*3e70*/  ISETP.GE.AND P4, PT, R4.reuse, R3, PT ;  /* 0x000000030400720c */ /* 0x040fe40003f86270 */
[----:B------:R-:W-:-:S02]  /*3e80*/  ISETP.GE.AND P1, PT, R4, R8, PT ;  /* 0x000000080400720c */ /* 0x000fc40003f26270 */
[C---:B------:R-:W-:Y:S02]  /*3e90*/  ISETP.GE.AND P6, PT, R2.reuse, R3, PT ;  /* 0x000000030200720c */ /* 0x040fe40003fc6270 */
[----:B------:R-:W-:Y:S01]  /*3ea0*/  ISETP.GE.AND P3, PT, R2, R10, PT ;  /* 0x0000000a0200720c */ /* 0x000fe20003f66270 */
[----:B------:R-:W-:Y:S01]  /*3eb0*/  IMAD.IADD R2, R144, 0x1, R105 ;  /* 0x0000000190027824 */ /* 0x000fe200078e0269 */
[----:B------:R-:W-:Y:S02]  /*3ec0*/  FSEL R112, R29, -INF , !P5 ;  /* 0xff8000001d707808 */ /* 0x000fe40006800000 */
[----:B------:R-:W-:Y:S02]  /*3ed0*/  FSEL R226, R35, -INF , !P3 ;  /* 0xff80000023e27808 */ /* 0x000fe40005800000 */
[----:B------:R-:W-:Y:S02]  /*3ee0*/  FSEL R195, R31, -INF , !P2 ;  /* 0xff8000001fc37808 */ /* 0x000fe40005000000 */
[----:B------:R-:W-:-:S02]  /*3ef0*/  FSEL R191, R12, -INF , !P4 ;  /* 0xff8000000cbf7808 */ /* 0x000fc40006000000 */
        /* <DEDUP_REMOVED lines=60> */
.L_x_216:
[----:B------:R-:W-:Y:S05]  /*42c0*/  BSYNC B0 ;  /* 0x0000000000007941 */ /* 0x000fea0003800000 */
.L_x_215:
[----:B------:R-:W0:Y:S02]  /*42d0*/  LDGDEPBAR ;  /* 0x00000000000079af */ /* 0x000e240000000000 */
.L_x_214:
[----:B-1----:R-:W-:Y:S01]  /*42e0*/  FMNMX.FTZ R4, R48, R49, !PT ;  /* 0x0000003130047209 */ /* 0x002fe20007810000 */
[----:B------:R-:W-:Y:S01]  /*42f0*/  STL [R1+0xdc], R217 ;  /* 0x0000dcd901007387 */ /* 0x000fe20000100800 */
[----:B------:R-:W-:Y:S01]  /*4300*/  VIADD R6, R218, 0x4 ;  /* 0x00000004da067836 */ /* 0x000fe20000000000 */
[----:B------:R-:W-:Y:S01]  /*4310*/  USHF.L.U32 UR6, UR15, 0x2, URZ ;  /* 0x000000020f067899 */ /* 0x000fe2000800063f */
[----:B------:R-:W-:Y:S01]  /*4320*/  FMNMX.FTZ R4, R101, R4, !PT ;  /* 0x0000000465047209 */ /* 0x000fe20007810000 */
[----:B------:R-:W-:Y:S01]  /*4330*/  STL [R1+0xd8], R216 ;  /* 0x0000d8d801007387 */ /* 0x000fe20000100800 */
[----:B------:R-:W-:Y:S01]  /*4340*/  IMAD.WIDE.U32 R80, R6, -0x326172a9, RZ ;  /* 0xcd9e8d5706507825 */ /* 0x000fe200078e00ff */
[----:B------:R-:W-:Y:S01]  /*4350*/  ULDC UR14, c[0x0][0x2ec] ;  /* 0x0000bb00000e7ab9 */ /* 0x000fe20000000800 */
[----:B------:R-:W-:Y:S01]  /*4360*/  FMNMX.FTZ R4, R104, R4, !PT ;  /* 0x0000000468047209 */ /* 0x000fe20007810000 */
[----:B------:R-:W-:Y:S01]  /*4370*/  STL [R1+0xd4], R215 ;  /* 0x0000d4d701007387 */ /* 0x000fe20000100800 */
[----:B------:R-:W-:-:S02]  /*4380*/  IMAD.WIDE.U32 R82, R205, -0x2daee0ad, RZ ;  /* 0xd2511f53cd527825 */ /* 0x000fc400078e00ff */
[----:B------:R-:W-:Y:S01]  /*4390*/  FMNMX.FTZ R4, R116, R4, !PT ;  /* 0x0000000474047209 */ /* 0x000fe20007810000 */
[----:B------:R-:W-:Y:S01]  /*43a0*/  STL [R1+0xd0], R214 ;  /* 0x0000d0d601007387 */ /* 0x000fe20000100800 */
[C---:B------:R-:W-:Y:S01]  /*43b0*/  VIADD R105, R222.reuse, 0x9e3779b9 ;  /* 0x9e3779b9de697836 */ /* 0x040fe20000000000 */
[----:B------:R-:W-:Y:S01]  /*43c0*/  LOP3.LUT R7, R83, UR6, R223, 0x96, !PT ;  /* 0x0000000653077c12 */ /* 0x000fe2000f8e96df */
[----:B------:R-:W-:Y:S01]  /*43d0*/  VIADD R44, R223, 0xbb67ae85 ;  /* 0xbb67ae85df2c7836 */ /* 0x000fe20000000000 */
[----:B------:R-:W-:Y:S01]  /*43e0*/  FMNMX.FTZ R4, R117, R4, !PT ;  /* 0x0000000475047209 */ /* 0x000fe20007810000 */
[----:B------:R-:W-:Y:S01]  /*43f0*/  STL [R1+0xcc], R213 ;  /* 0x0000ccd501007387 */ /* 0x000fe20000100800 */
[----:B------:R-:W-:Y:S02]  /*4400*/  VIADD R229, R222, 0xdaa66d2b ;  /* 0xdaa66d2bdee57836 */ /* 0x000fe40000000000 */
[----:B------:R-:W-:Y:S01]  /*4410*/  FMNMX.FTZ R4, R100, R4, !PT ;  /* 0x0000000464047209 */ /* 0x000fe20007810000 */
[----:B------:R-:W-:Y:S01]  /*4420*/  STL [R1+0xc8], R212 ;  /* 0x0000c8d401007387 */ /* 0x000fe20000100800 */
[----:B------:R-:W-:-:S02]  /*4430*/  IMAD.WIDE.U32 R26, R7, -0x326172a9, RZ ;  /* 0xcd9e8d57071a7825 */ /* 0x000fc400078e00ff */
[----:B------:R-:W-:Y:S01]  /*4440*/  FMNMX.FTZ R5, R108, R4, !PT ;  /* 0x000000046c057209 */ /* 0x000fe20007810000 */
[----:B------:R-:W-:Y:S01]  /*4450*/  STL [R1+0xc4], R211 ;  /* 0x0000c4d301007387 */ /* 0x000fe20000100800 */
[----:B------:R-:W-:Y:S01]  /*4460*/  FMNMX.FTZ R4, R50, R51, !PT ;  /* 0x0000003332047209 */ /* 0x000fe20007810000 */
[----:B------:R-:W-:Y:S01]  /*4470*/  VIADD R238, R223, 0x32370b8f ;  /* 0x32370b8fdfee7836 */ /* 0x000fe20000000000 */
        /* <DEDUP_REMOVED lines=18> */
[----:B------:R-:W-:-:S02]  /*45a0*/  FMNMX.FTZ R4, R109, R4, !PT ;  /* 0x000000046d047209 */ /* 0x000fc40007810000 */
[----:B------:R-:W-:Y:S01]  /*45b0*/  FMNMX.FTZ R5, R127, R5, !PT ;  /* 0x000000057f057209 */ /* 0x000fe20007810000 */
[----:B------:R-:W-:Y:S01]  /*45c0*/  STL [R1+0xac], R10 ;  /* 0x0000ac0a01007387 */ /* 0x000fe20000100800 */
[----:B------:R-:W-:Y:S02]  /*45d0*/  FMNMX.FTZ R4, R114, R4, !PT ;  /* 0x0000000472047209 */ /* 0x000fe40007810000 */
[----:B------:R-:W-:Y:S01]  /*45e0*/  FMNMX.FTZ R5, R126, R5, !PT ;  /* 0x000000057e057209 */ /* 0x000fe20007810000 */
[----:B------:R-:W-:Y:S01]  /*45f0*/  STL [R1+0xa8], R9 ;  /* 0x0000a80901007387 */ /* 0x000fe20000100800 */
[----:B------:R-:W-:Y:S02]  /*4600*/  FMNMX.FTZ R4, R165, R4, !PT ;  /* 0x00000004a5047209 */ /* 0x000fe40007810000 */
[----:B------:R-:W-:Y:S01]  /*4610*/  FMNMX.FTZ R5, R166, R5, !PT ;  /* 0x00000005a6057209 */ /* 0x000fe20007810000 */
[----:B------:R-:W-:Y:S01]  /*4620*/  STL [R1+0xa4], R8 ;  /* 0x0000a40801007387 */ /* 0x000fe20000100800 */
[----:B------:R-:W-:-:S02]  /*4630*/  FMNMX.FTZ R4, R164, R4, !PT ;  /* 0x00000004a4047209 */ /* 0x000fc40007810000 */
[----:B------:R-:W-:Y:S01]  /*4640*/  FMNMX.FTZ R5, R183, R5, !PT ;  /* 0x00000005b7057209 */ /* 0x000fe20007810000 */
[----:B------:R1:W-:Y:S01]  /*4650*/  STL [R1+0xa0], R3 ;  /* 0x0000a00301007387 */ /* 0x0003e20000100800 */
[----:B------:R-:W-:Y:S02]  /*4660*/  FMNMX.FTZ R4, R161, R4, !PT ;  /* 0x00000004a1047209 */ /* 0x000fe40007810000 */
[----:B------:R-:W-:Y:S01]  /*4670*/  FMNMX.FTZ R5, R182, R5, !PT ;  /* 0x00000005b6057209 */ /* 0x000fe20007810000 */
[----:B------:R3:W-:Y:S01]  /*4680*/  STL [R1+0x9c], R6 ;  /* 0x00009c0601007387 */ /* 0x0007e20000100800 */
        /* <DEDUP_REMOVED lines=20> */
[----:B-1----:R-:W-:-:S02]  /*47d0*/  LOP3.LUT R3, R186, R222, RZ, 0x3c, !PT ;  /* 0x000000deba037212 */ /* 0x002fc400078e3cff */
[----:B------:R-:W-:Y:S02]  /*47e0*/  FMNMX.FTZ R4, R188, R4, !PT ;  /* 0x00000004bc047209 */ /* 0x000fe40007810000 */
[----:B------:R-:W-:Y:S01]  /*47f0*/  FMNMX.FTZ R5, R240, R5, !PT ;  /* 0x00000005f0057209 */ /* 0x000fe20007810000 */
[----:B------:R-:W-:Y:S01]  /*4800*/  STL [R1+0x20], R3 ;  /* 0x0000200301007387 */ /* 0x000fe20000100800 */
[----:B---3--:R-:W-:Y:S01]  /*4810*/  LOP3.LUT R6, R81, R3, RZ, 0x3c, !PT ;  /* 0x0000000351067212 */ /* 0x008fe200078e3cff */
[----:B------:R-:W-:Y:S01]  /*4820*/  VIADD R81, R223, 0x76cf5d0a ;  /* 0x76cf5d0adf517836 */ /* 0x000fe20000000000 */
[----:B------:R-:W-:Y:S02]  /*4830*/  FMNMX.FTZ R4, R143, R4, !PT ;  /* 0x000000048f047209 */ /* 0x000fe40007810000 */
[----:B------:R-:W-:Y:S01]  /*4840*/  FMNMX.FTZ R5, R239, R5, !PT ;  /* 0x00000005ef057209 */ /* 0x000fe20007810000 */
[----:B------:R-:W-:Y:S01]  /*4850*/  IMAD.WIDE.U32 R74, R6, -0x2daee0ad, RZ ;  /* 0xd2511f53064a7825 */ /* 0x000fe200078e00ff */
[----:B------:R-:W-:-:S02]  /*4860*/  FMNMX.FTZ R6, R142, R4, !PT ;  /* 0x000000048e067209 */ /* 0x000fc40007810000 */
[----:B------:R-:W-:Y:S02]  /*4870*/  FMNMX.FTZ R4, R227, R5, !PT ;  /* 0x00000005e3047209 */ /* 0x000fe40007810000 */
[----:B------:R-:W-:Y:S02]  /*4880*/  LOP3.LUT R5, R27, R80, R105, 0x96, !PT ;  /* 0x000000501b057212 */ /* 0x000fe400078e9669 */
[----:B------:R-:W-:Y:S02]  /*4890*/  FMNMX.FTZ R11, R225, R4, !PT ;  /* 0x00000004e10b7209 */ /* 0x000fe40007810000 */
[----:B------:R-:W-:Y:S01]  /*48a0*/  FMNMX.FTZ R6, R251, R6, !PT ;  /* 0x00000006fb067209 */ /* 0x000fe20007810000 */
[----:B------:R-:W-:Y:S01]  /*48b0*/  IMAD.WIDE.U32 R4, R5, -0x2daee0ad, RZ ;  /* 0xd2511f5305047825 */ /* 0x000fe200078e00ff */
[----:B------:R-:W-:Y:S01]  /*48c0*/  LOP3.LUT R7, R75, R82, R44, 0x96, !PT ;  /* 0x000000524b077212 */ /* 0x000fe200078e962c */
[----:B------:R-:W1:Y:S01]  /*48d0*/  SHFL.BFLY PT, R136, R11, 0x2, 0x1f ;  /* 0x0c401f000b887f89 */ /* 0x000e6200000e0000 */
[----:B------:R-:W-:Y:S01]  /*48e0*/  FMNMX.FTZ R6, R250, R6, !PT ;  /* 0x00000006fa067209 */ /* 0x000fe20007810000 */
[----:B------:R-:W-:-:S02]  /*48f0*/  VIADD R75, R222, 0x3c6ef372 ;  /* 0x3c6ef372de4b7836 */ /* 0x000fc40000000000 */
[----:B------:R-:W-:Y:S01]  /*4900*/  IMAD.WIDE.U32 R60, R7, -0x326172a9, RZ ;  /* 0xcd9e8d57073c7825 */ /* 0x000fe200078e00ff */
[----:B------:R-:W-:Y:S02]  /*4910*/  FMNMX.FTZ R7, R249, R6, !PT ;  /* 0x00000006f9077209 */ /* 0x000fe40007810000 */
[----:B------:R-:W-:Y:S02]  /*4920*/  LOP3.LUT R6, R5, R74, R81, 0x96, !PT ;  /* 0x0000004a05067212 */ /* 0x000fe400078e9651 */
[----:B------:R-:W-:Y:S02]  /*4930*/  FMNMX.FTZ R5, R244, R7, !PT ;  /* 0x00000007f4057209 */ /* 0x000fe40007810000 */
[----:B--2---:R-:W-:Y:S01]  /*4940*/  LOP3.LUT R12, R61, R26, R75, 0x96, !PT ;  /* 0x0000001a3d0c7212 */ /* 0x004fe200078e964b */
[----:B------:R-:W-:Y:S01]  /*4950*/  IMAD.WIDE.U32 R6, R6, -0x326172a9, RZ ;  /* 0xcd9e8d5706067825 */ /* 0x000fe200078e00ff */
[----:B------:R-:W-:-:S03]  /*4960*/  FMNMX.FTZ R5, R241, R5, !PT ;  /* 0x00000005f1057209 */ /* 0x000fc60007810000 */
[----:B------:R-:W-:Y:S01]  /*4970*/  IMAD.WIDE.U32 R12, R12, -0x2daee0ad, RZ ;  /* 0xd2511f530c0c7825 */ /* 0x000fe200078e00ff */
[----:B------:R-:W-:Y:S02]  /*4980*/  LOP3.LUT R14, R7, R60, R229, 0x96, !PT ;  /* 0x0000003c070e7212 */ /* 0x000fe400078e96e5 */
[----:B------:R-:W-:Y:S02]  /*4990*/  FMNMX.FTZ R5, R233, R5, !PT ;  /* 0x00000005e9057209 */ /* 0x000fe40007810000 */
[----:B------:R-:W-:Y:S01]  /*49a0*/  LOP3.LUT R4, R13, R4, R238, 0x96, !PT ;  /* 0x000000040d047212 */ /* 0x000fe200078e96ee */
[----:B------:R-:W-:Y:S01]  /*49b0*/  IMAD.WIDE.U32 R14, R14, -0x2daee0ad, RZ ;  /* 0xd2511f530e0e7825 */ /* 0x000fe200078e00ff */
[----:B------:R-:W-:Y:S02]  /*49c0*/  FMNMX.FTZ R133, R228, R5, !PT ;  /* 0x00000005e4857209 */ /* 0x000fe40007810000 */
[----:B-1----:R-:W-:Y:S01]  /*49d0*/  FMNMX.FTZ R136, R11, R136, !PT ;  /* 0x000000880b887209 */ /* 0x002fe20007810000 */
[----:B------:R-:W-:Y:S01]  /*49e0*/  IMAD.WIDE.U32 R4, R4, -0x326172a9, RZ ;  /* 0xcd9e8d5704047825 */ /* 0x000fe200078e00ff */
[----:B------:R-:W-:-:S02]  /*49f0*/  LOP3.LUT R12, R15, R12, R237, 0x96, !PT ;  /* 0x0000000c0f0c7212 */ /* 0x000fc400078e96ed */
[----:B------:R-:W-:Y:S01]  /*4a00*/  FMNMX.FTZ R133, R226, R133, !PT ;  /* 0x00000085e2857209 */ /* 0x000fe20007810000 */
[----:B------:R-:W1:Y:S01]  /*4a10*/  SHFL.BFLY PT, R17, R136, 0x1, 0x1f ;  /* 0x0c201f0088117f89 */ /* 0x000e6200000e0000 */
[----:B------:R-:W-:Y:S01]  /*4a20*/  LOP3.LUT R6, R5, R6, R236, 0x96, !PT ;  /* 0x0000000605067212 */ /* 0x000fe200078e96ec */
[----:B------:R-:W-:Y:S02]  /*4a30*/  IMAD.WIDE.U32 R12, R12, -0x326172a9, RZ ;  /* 0xcd9e8d570c0c7825 */ /* 0x000fe400078e00ff */
[----:B------:R-:W2:Y:S02]  /*4a40*/  SHFL.BFLY PT, R16, R133, 0x2, 0x1f ;  /* 0x0c401f0085107f89 */ /* 0x000ea400000e0000 */
[----:B------:R-:W-:Y:S01]  /*4a50*/  IMAD.WIDE.U32 R6, R6, -0x2daee0ad, RZ ;  /* 0xd2511f5306067825 */ /* 0x000fe200078e00ff */
[----:B------:R-:W-:-:S04]  /*4a60*/  LOP3.LUT R4, R13, R4, R235, 0x96, !PT ;  /* 0x000000040d047212 */ /* 0x000fc800078e96eb */
[----:B------:R-:W-:Y:S01]  /*4a70*/  LOP3.LUT R7, R7, R14, R234, 0x96, !PT ;  /* 0x0000000e07077212 */ /* 0x000fe200078e96ea */
[----:B------:R-:W-:-:S05]  /*4a80*/  IMAD.WIDE.U32 R4, R4, -0x2daee0ad, RZ ;  /* 0xd2511f5304047825 */ /* 0x000fca00078e00ff */
[----:B------:R-:W-:Y:S01]  /*4a90*/  LOP3.LUT R11, R5, R6, R73, 0x96, !PT ;  /* 0x00000006050b7212 */ /* 0x000fe200078e9649 */
[----:B------:R-:W-:Y:S01]  /*4aa0*/  IMAD.WIDE.U32 R6, R7, -0x326172a9, RZ ;  /* 0xcd9e8d5707067825 */ /* 0x000fe200078e00ff */
[--C-:B------:R-:W-:Y:S02]  /*4ab0*/  SHF.R.U32.HI R14, RZ, 0x10, R4.reuse ;  /* 0x00000010ff0e7819 */ /* 0x100fe40000011604 */
[C---:B------:R-:W-:Y:S02]  /*4ac0*/  LOP3.LUT R13, R4.reuse, 0xffff, RZ, 0xc0, !PT ;  /* 0x0000ffff040d7812 */ /* 0x040fe400078ec0ff */
[----:B------:R-:W-:Y:S02]  /*4ad0*/  LOP3.LUT R19, R4, 0xff, RZ, 0xc0, !PT ;  /* 0x000000ff04137812 */ /* 0x000fe400078ec0ff */
[----:B-1----:R-:W-:Y:S02]  /*4ae0*/  FMNMX.FTZ R136, R136, R17, !PT ;  /* 0x0000001188887209 */ /* 0x002fe40007810000 */
[----:B------:R-:W-:-:S02]  /*4af0*/  SHF.R.U32.HI R15, RZ, 0x18, R4 ;  /* 0x00000018ff0f7819 */ /* 0x000fc40000011604 */
[----:B------:R-:W-:Y:S01]  /*4b00*/  LOP3.LUT R4, R7, R12, R72, 0x96, !PT ;  /* 0x0000000c07047212 */ /* 0x000fe200078e9648 */
[----:B------:R1:W-:Y:S01]  /*4b10*/  STL [R1+0xe0], R136 ;  /* 0x0000e08801007387 */ /* 0x0003e20000100800 */
[----:B------:R-:W-:Y:S02]  /*4b20*/  LOP3.LUT R12, R14, 0xff, RZ, 0xc0, !PT ;  /* 0x000000ff0e0c7812 */ /* 0x000fe400078ec0ff */
[----:B------:R-:W-:Y:S01]  /*4b30*/  LOP3.LUT R14, R6, 0xffff, RZ, 0xc0, !PT ;  /* 0x0000ffff060e7812 */ /* 0x000fe200078ec0ff */
[C---:B------:R-:W-:Y:S01]  /*4b40*/  FMUL.FTZ R7, R136.reuse, UR14 ;  /* 0x0000000e88077c20 */ /* 0x040fe20008410000 */
[----:B------:R-:W-:Y:S02]  /*4b50*/  FMNMX.FTZ R5, R45, R68, !PT ;  /* 0x000000442d057209 */ /* 0x000fe40007810000 */
[----:B------:R-:W-:Y:S02]  /*4b60*/  FSETP.NEU.FTZ.AND P1, PT, R136, -INF , PT ;  /* 0xff8000008800780b */ /* 0x000fe40003f3d000 */
[----:B--2---:R-:W-:-:S02]  /*4b70*/  FMNMX.FTZ R133, R133, R16, !PT ;  /* 0x0000001085857209 */ /* 0x004fc40007810000 */
[----:B------:R-:W-:Y:S02]  /*4b80*/  FMNMX.FTZ R5, R145, R5, !PT ;  /* 0x0000000591057209 */ /* 0x000fe40007810000 */
[----:B------:R-:W-:Y:S01]  /*4b90*/  FSEL R25, R7, RZ, P1 ;  /* 0x000000ff07197208 */ /* 0x000fe20000800000 */
[----:B------:R-:W2:Y:S01]  /*4ba0*/  SHFL.BFLY PT, R20, R133, 0x1, 0x1f ;  /* 0x0c201f0085147f89 */ /* 0x000ea200000e0000 */
[----:B------:R-:W-:Y:S02]  /*4bb0*/  LOP3.LUT R17, R6, 0xff, RZ, 0xc0, !PT ;  /* 0x000000ff06117812 */ /* 0x000fe400078ec0ff */
[--C-:B------:R-:W-:Y:S02]  /*4bc0*/  SHF.R.U32.HI R16, RZ, 0x10, R6.reuse ;  /* 0x00000010ff107819 */ /* 0x100fe40000011606 */
[----:B------:R-:W-:Y:S02]  /*4bd0*/  SHF.R.U32.HI R18, RZ, 0x18, R6 ;  /* 0x00000018ff127819 */ /* 0x000fe40000011606 */
[----:B------:R-:W-:-:S02]  /*4be0*/  FMNMX.FTZ R6, R64, R69, !PT ;  /* 0x0000004540067209 */ /* 0x000fc40007810000 */
[----:B------:R-:W-:Y:S01]  /*4bf0*/  FMNMX.FTZ R7, R115, R5, !PT ;  /* 0x0000000573077209 */ /* 0x000fe20007810000 */
[----:B------:R-:W-:Y:S01]  /*4c00*/  FFMA.FTZ R5, R48, UR14, -R25 ;  /* 0x0000000e30057c23 */ /* 0x000fe20008010819 */
[----:B------:R-:W-:Y:S02]  /*4c10*/  SHF.R.U32.HI R13, RZ, 0x8, R13 ;  /* 0x00000008ff0d7819 */ /* 0x000fe4000001160d */
[----:B------:R-:W-:Y:S01]  /*4c20*/  FMNMX.FTZ R6, R146, R6, !PT ;  /* 0x0000000692067209 */ /* 0x000fe20007810000 */
[----:B-1----:R1:W-:Y:S01]  /*4c30*/  MUFU.EX2 R136, R5 ;  /* 0x0000000500887308 */ /* 0x0023e20000000800 */
[----:B------:R-:W-:Y:S02]  /*4c40*/  PRMT R21, R19, 0x5410, R13 ;  /* 0x0000541013157816 */ /* 0x000fe4000000000d */
[----:B------:R-:W-:Y:S02]  /*4c50*/  FMNMX.FTZ R6, R120, R6, !PT ;  /* 0x0000000678067209 */ /* 0x000fe40007810000 */
[----:B------:R-:W-:Y:S01]  /*4c60*/  FMNMX.FTZ R13, R149, R7, !PT ;  /* 0x00000007950d7209 */ /* 0x000fe20007810000 */
[----:B------:R-:W-:Y:S01]  /*4c70*/  FFMA.FTZ R7, R49, UR14, -R25 ;  /* 0x0000000e31077c23 */ /* 0x000fe20008010819 */
[----:B------:R-:W-:-:S02]  /*4c80*/  PRMT R22, R12, 0x5410, R15 ;  /* 0x000054100c167816 */ /* 0x000fc4000000000f */
[----:B------:R-:W-:Y:S02]  /*4c90*/  SHF.R.U32.HI R12, RZ, 0x8, R14 ;  /* 0x00000008ff0c7819 */ /* 0x000fe4000001160e */
[----:B--2---:R-:W-:Y:S02]  /*4ca0*/  FMNMX.FTZ R133, R133, R20, !PT ;  /* 0x0000001485857209 */ /* 0x004fe40007810000 */
[----:B------:R-:W-:Y:S02]  /*4cb0*/  PRMT R17, R17, 0x5410, R12 ;  /* 0x0000541011117816 */ /* 0x000fe4000000000c */
[----:B------:R-:W-:Y:S02]  /*4cc0*/  FMNMX.FTZ R12, R148, R13, !PT ;  /* 0x0000000d940c7209 */ /* 0x000fe40007810000 */
[----:B-1----:R-:W-:Y:S02]  /*4cd0*/  LOP3.LUT R5, R16, 0xff, RZ, 0xc0, !PT ;  /* 0x000000ff10057812 */ /* 0x002fe400078ec0ff */
[----:B------:R-:W-:-:S02]  /*4ce0*/  FSETP.NEU.FTZ.AND P1, PT, R133, -INF , PT ;  /* 0xff8000008500780b */ /* 0x000fc40003f3d000 */
[----:B------:R-:W-:Y:S02]  /*4cf0*/  PRMT R18, R5, 0x5410, R18 ;  /* 0x0000541005127816 */ /* 0x000fe40000000012 */
[----:B------:R-:W-:Y:S02]  /*4d00*/  FMNMX.FTZ R5, R151, R6, !PT ;  /* 0x0000000697057209 */ /* 0x000fe40007810000 */
[----:B------:R1:W2:Y:S01]  /*4d10*/  MUFU.EX2 R6, R7 ;  /* 0x0000000700067308 */ /* 0x0002a20000000800 */
[C---:B------:R-:W-:Y:S02]  /*4d20*/  LOP3.LUT R14, R11.reuse, 0xff, RZ, 0xc0, !PT ;  /* 0x000000ff0b0e7812 */ /* 0x040fe400078ec0ff */
[----:B------:R-:W-:Y:S02]  /*4d30*/  FMNMX.FTZ R15, R150, R5, !PT ;  /* 0x00000005960f7209 */ /* 0x000fe40007810000 */
[----:B------:R-:W-:Y:S02]  /*4d40*/  LOP3.LUT R5, R11, 0xffff, RZ, 0xc0, !PT ;  /* 0x0000ffff0b057812 */ /* 0x000fe400078ec0ff */
[----:B-1----:R-:W-:Y:S01]  /*4d50*/  FMNMX.FTZ R7, R123, R12, !PT ;  /* 0x0000000c7b077209 */ /* 0x002fe20007810000 */
[----:B--2---:R1:W-:Y:S03]  /*4d60*/  STL [R1+0x30], R6 ;  /* 0x0000300601007387 */ /* 0x0043e60000100800 */
[----:B------:R-:W-:Y:S01]  /*4d70*/  FMNMX.FTZ R16, R121, R7, !PT ;  /* 0x0000000779107209 */ /* 0x000fe20007810000 */
[----:B------:R-:W-:Y:S01]  /*4d80*/  FMUL.FTZ R7, R133, UR14 ;  /* 0x0000000e85077c20 */ /* 0x000fe20008410000 */
[----:B------:R2:W-:Y:S01]  /*4d90*/  STL [R1+0xe4], R133 ;  /* 0x0000e48501007387 */ /* 0x0005e20000100800 */
[----:B------:R-:W-:-:S02]  /*4da0*/  SHF.R.U32.HI R5, RZ, 0x8, R5 ;  /* 0x00000008ff057819 */ /* 0x000fc40000011605 */
[----:B------:R-:W-:Y:S01]  /*4db0*/  SHF.R.U32.HI R13, RZ, 0x18, R11 ;  /* 0x00000018ff0d7819 */ /* 0x000fe2000001160b */
[--C-:B------:R-:W-:Y:S01]  /*4dc0*/  FFMA.FTZ R12, R104, UR14, -R25.reuse ;  /* 0x0000000e680c7c23 */ /* 0x100fe20008010819 */
[----:B-1----:R-:W-:Y:S01]  /*4dd0*/  FFMA.FTZ R6, R101, UR14, -R25 ;  /* 0x0000000e65067c23 */ /* 0x002fe20008010819 */
[----:B------:R-:W-:-:S03]  /*4de0*/  FSEL R24, R7, RZ, P1 ;  /* 0x000000ff07187208 */ /* 0x000fc60000800000 */
[----:B------:R1:W-:Y:S01]  /*4df0*/  MUFU.EX2 R213, R6 ;  /* 0x0000000600d57308 */ /* 0x0003e20000000800 */
[----:B--2---:R-:W2:Y:S01]  /*4e00*/  LDL.LU R133, [R1+0x30] ;  /* 0x0000300001857983 */ /* 0x004ea20000300800 */
[----:B------:R-:W-:Y:S01]  /*4e10*/  PRMT R19, R14, 0x5410, R5 ;  /* 0x000054100e137816 */ /* 0x000fe20000000005 */
[----:B------:R-:W-:Y:S01]  /*4e20*/  FFMA.FTZ R5, R106, UR14, -R24 ;  /* 0x0000000e6a057c23 */ /* 0x000fe20008010818 */
[----:B------:R-:W-:-:S04]  /*4e30*/  FMNMX.FTZ R7, R155, R16, !PT ;  /* 0x000000109b077209 */ /* 0x000fc80007810000 */
[----:B------:R-:W3:Y:S01]  /*4e40*/  MUFU.EX2 R65, R12 ;  /* 0x0000000c00417308 */ /* 0x000ee20000000800 */
[----:B-1----:R-:W-:-:S04]  /*4e50*/  SHF.R.U32.HI R6, RZ, 0x10, R11 ;  /* 0x00000010ff067819 */ /* 0x002fc8000001160b */
[----:B------:R-:W-:Y:S02]  /*4e60*/  LOP3.LUT R11, R6, 0xff, RZ, 0xc0, !PT ;  /* 0x000000ff060b7812 */ /* 0x000fe400078ec0ff */
[----:B------:R-:W-:Y:S01]  /*4e70*/  FMNMX.FTZ R6, R147, R15, !PT ;  /* 0x0000000f93067209 */ /* 0x000fe20007810000 */
[----:B------:R1:W-:Y:S01]  /*4e80*/  MUFU.EX2 R212, R5 ;  /* 0x0000000500d47308 */ /* 0x0003e20000000800 */
[----:B------:R-:W-:Y:S02]  /*4e90*/  FMNMX.FTZ R7, R154, R7, !PT ;  /* 0x000000079a077209 */ /* 0x000fe40007810000 */
[----:B------:R-:W-:Y:S01]  /*4ea0*/  FMNMX.FTZ R15, R122, R6, !PT ;  /* 0x000000067a0f7209 */ /* 0x000fe20007810000 */
[----:B------:R-:W-:Y:S01]  /*4eb0*/  FFMA.FTZ R6, R107, UR14, -R24 ;  /* 0x0000000e6b067c23 */ /* 0x000fe20008010818 */
[----:B------:R-:W-:Y:S02]  /*4ec0*/  PRMT R16, R11, 0x5410, R13 ;  /* 0x000054100b107816 */ /* 0x000fe4000000000d */
[----:B------:R-:W-:Y:S01]  /*4ed0*/  SHF.R.U32.HI R11, RZ, 0x10, R4 ;  /* 0x00000010ff0b7819 */ /* 0x000fe20000011604 */
[----:B------:R4:W3:Y:S01]  /*4ee0*/  MUFU.EX2 R208, R6 ;  /* 0x0000000600d07308 */ /* 0x0008e20000000800 */
[----:B------:R-:W-:-:S02]  /*4ef0*/  FMNMX.FTZ R14, R152, R7, !PT ;  /* 0x00000007980e7209 */ /* 0x000fc40007810000 */
[C---:B------:R-:W-:Y:S02]  /*4f00*/  LOP3.LUT R13, R4.reuse, 0xff, RZ, 0xc0, !PT ;  /* 0x000000ff040d7812 */ /* 0x040fe400078ec0ff */
[----:B-1----:R-:W-:Y:S02]  /*4f10*/  LOP3.LUT R5, R4, 0xffff, RZ, 0xc0, !PT ;  /* 0x0000ffff04057812 */ /* 0x002fe400078ec0ff */
[----:B------:R-:W-:Y:S02]  /*4f20*/  FMNMX.FTZ R7, R160, R15, !PT ;  /* 0x0000000fa0077209 */ /* 0x000fe40007810000 */
[----:B------:R-:W-:Y:S02]  /*4f30*/  SHF.R.U32.HI R12, RZ, 0x8, R5 ;  /* 0x00000008ff0c7819 */ /* 0x000fe40000011605 */
[----:B------:R-:W-:Y:S01]  /*4f40*/  SHF.R.U32.HI R5, RZ, 0x18, R4 ;  /* 0x00000018ff057819 */ /* 0x000fe20000011604 */
[----:B----4-:R-:W-:Y:S01]  /*4f50*/  FFMA.FTZ R6, R116, UR14, -R25 ;  /* 0x0000000e74067c23 */ /* 0x010fe20008010819 */
[----:B------:R-:W-:-:S02]  /*4f60*/  LOP3.LUT R4, R11, 0xff, RZ, 0xc0, !PT ;  /* 0x000000ff0b047812 */ /* 0x000fc400078ec0ff */
[----:B------:R-:W-:Y:S01]  /*4f70*/  FMNMX.FTZ R11, R124, R14, !PT ;  /* 0x0000000e7c0b7209 */ /* 0x000fe20007810000 */
[----:B------:R1:W-:Y:S01]  /*4f80*/  MUFU.EX2 R67, R6 ;  /* 0x0000000600437308 */ /* 0x0003e20000000800 */
[----:B------:R-:W-:Y:S02]  /*4f90*/  PRMT R12, R13, 0x5410, R12 ;  /* 0x000054100d0c7816 */ /* 0x000fe4000000000c */
[----:B------:R-:W-:Y:S02]  /*4fa0*/  PRMT R13, R4, 0x5410, R5 ;  /* 0x00005410040d7816 */ /* 0x000fe40000000005 */
[----:B------:R-:W-:Y:S02]  /*4fb0*/  HSET2.LE.AND R14, R17, R202, PT ;  /* 0x000000ca110e7233 */ /* 0x000fe40003803000 */
[----:B---3--:R-:W-:Y:S02]  /*4fc0*/  F2FP.F16.F32.PACK_AB R4, R65, R213 ;  /* 0x000000d54104723e */ /* 0x008fe400000000ff */
[----:B-1----:R-:W-:-:S02]  /*4fd0*/  FMNMX.FTZ R6, R156, R7, !PT ;  /* 0x000000079c067209 */ /* 0x002fc40007810000 */
[----:B------:R-:W-:Y:S02]  /*4fe0*/  FMNMX.FTZ R7, R175, R11, !PT ;  /* 0x0000000baf077209 */ /* 0x000fe40007810000 */
[----:B------:R-:W-:Y:S02]  /*4ff0*/  FMNMX.FTZ R6, R153, R6, !PT ;  /* 0x0000000699067209 */ /* 0x000fe40007810000 */
[----:B------:R-:W-:Y:S02]  /*5000*/  FMNMX.FTZ R7, R174, R7, !PT ;  /* 0x00000007ae077209 */ /* 0x000fe40007810000 */
[----:B------:R-:W-:Y:S01]  /*5010*/  FMNMX.FTZ R6, R125, R6, !PT ;  /* 0x000000067d067209 */ /* 0x000fe20007810000 */
[----:B------:R-:W-:Y:S01]  /*5020*/  FFMA.FTZ R5, R117, UR14, -R25 ;  /* 0x0000000e75057c23 */ /* 0x000fe20008010819 */
[----:B------:R-:W-:Y:S02]  /*5030*/  FMNMX.FTZ R7, R172, R7, !PT ;  /* 0x00000007ac077209 */ /* 0x000fe40007810000 */
[----:B------:R-:W-:-:S02]  /*5040*/  LOP3.LUT R14, R14, R4, RZ, 0xc0, !PT ;  /* 0x000000040e0e7212 */ /* 0x000fc400078ec0ff */
[----:B------:R-:W-:Y:S02]  /*5050*/  HSET2.LE.AND R15, R18, R202, PT ;  /* 0x000000ca120f7233 */ /* 0x000fe40003803000 */
[----:B------:R-:W-:Y:S02]  /*5060*/  F2FP.F16.F32.PACK_AB R4, R208, R212 ;  /* 0x000000d4d004723e */ /* 0x000fe400000000ff */
[----:B------:R-:W-:Y:S01]  /*5070*/  FMNMX.FTZ R6, R177, R6, !PT ;  /* 0x00000006b1067209 */ /* 0x000fe20007810000 */
[----:B------:R1:W-:Y:S01]  /*5080*/  MUFU.EX2 R66, R5 ;  /* 0x0000000500427308 */ /* 0x0003e20000000800 */
[----:B------:R-:W-:Y:S02]  /*5090*/  FMNMX.FTZ R7, R102, R7, !PT ;  /* 0x0000000766077209 */ /* 0x000fe40007810000 */
[----:B------:R-:W-:Y:S02]  /*50a0*/  LOP3.LUT R15, R15, R4, RZ, 0xc0, !PT ;  /* 0x000000040f0f7212 */ /* 0x000fe400078ec0ff */
[----:B------:R-:W-:-:S02]  /*50b0*/  FMNMX.FTZ R4, R176, R6, !PT ;  /* 0x00000006b0047209 */ /* 0x000fc40007810000 */
[----:B------:R-:W-:Y:S02]  /*50c0*/  FMNMX.FTZ R6, R178, R7, !PT ;  /* 0x00000007b2067209 */ /* 0x000fe40007810000 */
[----:B------:R-:W-:Y:S02]  /*50d0*/  LEA R205, R2, UR4, 0x1 ;  /* 0x0000000402cd7c11 */ /* 0x000fe4000f8e08ff */
[----:B------:R-:W-:Y:S01]  /*50e0*/  FMNMX.FTZ R2, R173, R4, !PT ;  /* 0x00000004ad027209 */ /* 0x000fe20007810000 */
[----:B-1----:R-:W-:Y:S01]  /*50f0*/  FFMA.FTZ R5, R100, UR14, -R25 ;  /* 0x0000000e64057c23 */ /* 0x002fe20008010819 */
[----:B------:R-:W-:Y:S01]  /*5100*/  FMNMX.FTZ R4, R130, R6, !PT ;  /* 0x0000000682047209 */ /* 0x000fe20007810000 */
[----:B------:R-:W-:Y:S02]  /*5110*/  LDSM.16.MT88.4 R56, [R205+0x4400] ;  /* 0x00440000cd38783b */ /* 0x000fe40000004200 */
[----:B------:R1:W-:Y:S01]  /*5120*/  MUFU.EX2 R10, R5 ;  /* 0x00000005000a7308 */ /* 0x0003e20000000800 */
[----:B------:R-:W-:-:S02]  /*5130*/  IMAD R206, R0, 0x2, R205 ;  /* 0x0000000200ce7824 */ /* 0x000fc400078e02cd */
[--C-:B------:R-:W-:Y:S01]  /*5140*/  FFMA.FTZ R0, R51, UR14, -R24.reuse ;  /* 0x0000000e33007c23 */ /* 0x100fe20008010818 */
[----:B------:R-:W-:Y:S02]  /*5150*/  FMNMX.FTZ R4, R128, R4, !PT ;  /* 0x0000000480047209 */ /* 0x000fe40007810000 */
[----:B------:R-:W-:Y:S01]  /*5160*/  FMNMX.FTZ R2, R103, R2, !PT ;  /* 0x0000000267027209 */ /* 0x000fe20007810000 */
[----:B------:R-:W-:Y:S01]  /*5170*/  LDSM.16.MT88.4 R40, [R206+0x4000] ;  /* 0x00400000ce28783b */ /* 0x000fe20000004200 */
[----:B------:R-:W-:Y:S01]  /*5180*/  FMNMX.FTZ R4, R110, R4, !PT ;  /* 0x000000046e047209 */ /* 0x000fe20007810000 */
[----:B------:R3:W-:Y:S01]  /*5190*/  MUFU.EX2 R132, R0 ;  /* 0x0000000000847308 */ /* 0x0007e20000000800 */
[----:B-1----:R-:W-:Y:S01]  /*51a0*/  FFMA.FTZ R5, R50, UR14, -R24 ;  /* 0x0000000e32057c23 */ /* 0x002fe20008010818 */
[----:B------:R-:W-:Y:S01]  /*51b0*/  FMNMX.FTZ R6, R134, R2, !PT ;  /* 0x0000000286067209 */ /* 0x000fe20007810000 */
[----:B------:R-:W1:Y:S05]  /*51c0*/  LDSM.16.MT88.4 R48, [R205+0x4000] ;  /* 0x00400000cd30783b */ /* 0x000e6a0000004200 */
[----:B------:R4:W4:Y:S01]  /*51d0*/  MUFU.EX2 R8, R5 ;  /* 0x0000000500087308 */ /* 0x0009220000000800 */
[----:B------:R-:W-:Y:S01]  /*51e0*/  FMNMX.FTZ R4, R219, R4, !PT ;  /* 0x00000004db047209 */ /* 0x000fe20007810000 */
[----:B------:R-:W-:Y:S01]  /*51f0*/  LDSM.16.MT88.4 R52, [R206+0x4400] ;  /* 0x00440000ce34783b */ /* 0x000fe20000004200 */
[----:B---3--:R-:W-:-:S02]  /*5200*/  HSET2.LE.AND R0, R12, R202, PT ;  /* 0x000000ca0c007233 */ /* 0x008fc40003803000 */
[----:B------:R-:W-:Y:S01]  /*5210*/  FMNMX.FTZ R6, R135, R6, !PT ;  /* 0x0000000687067209 */ /* 0x000fe20007810000 */
[----:B----4-:R-:W-:Y:S01]  /*5220*/  FFMA.FTZ R5, R108, UR14, -R25 ;  /* 0x0000000e6c057c23 */ /* 0x010fe20008010819 */
[----:B------:R-:W-:-:S03]  /*5230*/  IMAD.MOV.U32 R108, RZ, RZ, R8 ;  /* 0x000000ffff6c7224 */ /* 0x000fc600078e0008 */
[----:B------:R3:W4:Y:S01]  /*5240*/  MUFU.EX2 R186, R5 ;  /* 0x0000000500ba7308 */ /* 0x0007220000000800 */
[----:B------:R-:W-:Y:S01]  /*5250*/  IMAD.WIDE.U32 R100, R218, -0x326172a9, RZ ;  /* 0xcd9e8d57da647825 */ /* 0x000fe200078e00ff */
[----:B------:R-:W-:Y:S02]  /*5260*/  HSET2.LE.AND R11, R16, R202, PT ;  /* 0x000000ca100b7233 */ /* 0x000fe40003803000 */
[----:B--2---:R-:W-:-:S04]  /*5270*/  F2FP.F16.F32.PACK_AB R2, R133, R136 ;  /* 0x000000888502723e */ /* 0x004fc800000000ff */
[----:B------:R-:W-:Y:S02]  /*5280*/  LOP3.LUT R12, R0, R2, RZ, 0xc0, !PT ;  /* 0x00000002000c7212 */ /* 0x000fe400078ec0ff */
[----:B------:R-:W-:Y:S01]  /*5290*/  FMNMX.FTZ R2, R203, R4, !PT ;  /* 0x00000004cb027209 */ /* 0x000fe20007810000 */
[----:B------:R-:W-:Y:S01]  /*52a0*/  FFMA.FTZ R4, R118, UR14, -R24 ;  /* 0x0000000e76047c23 */ /* 0x000fe20008010818 */
[----:B------:R-:W-:Y:S02]  /*52b0*/  FMNMX.FTZ R0, R129, R6, !PT ;  /* 0x0000000681007209 */ /* 0x000fe40007810000 */
[----:B------:R-:W-:Y:S01]  /*52c0*/  FMNMX.FTZ R2, R200, R2, !PT ;  /* 0x00000002c8027209 */ /* 0x000fe20007810000 */
[----:B------:R2:W-:Y:S01]  /*52d0*/  MUFU.EX2 R144, R4 ;  /* 0x0000000400907308 */ /* 0x0005e20000000800 */
[----:B---3--:R-:W-:Y:S02]  /*52e0*/  FMNMX.FTZ R5, R111, R0, !PT ;  /* 0x000000006f057209 */ /* 0x008fe40007810000 */
[----:B------:R-:W-:-:S02]  /*52f0*/  HSET2.LE.AND R0, R13, R202, PT ;  /* 0x000000ca0d007233 */ /* 0x000fc40003803000 */
[----:B------:R-:W-:Y:S02]  /*5300*/  FMNMX.FTZ R5, R243, R5, !PT ;  /* 0x00000005f3057209 */ /* 0x000fe40007810000 */
[----:B--2---:R-:W-:Y:S02]  /*5310*/  FMNMX.FTZ R4, R192, R2, !PT ;  /* 0x00000002c0047209 */ /* 0x004fe40007810000 */
[----:B------:R-:W-:Y:S02]  /*5320*/  F2FP.F16.F32.PACK_AB R2, R132, R108 ;  /* 0x0000006c8402723e */ /* 0x000fe400000000ff */
[----:B------:R-:W-:Y:S02]  /*5330*/  FMNMX.FTZ R4, R201, R4, !PT ;  /* 0x00000004c9047209 */ /* 0x000fe40007810000 */
[----:B------:R-:W-:Y:S02]  /*5340*/  LOP3.LUT R13, R0, R2, RZ, 0xc0, !PT ;  /* 0x00000002000d7212 */ /* 0x000fe400078ec0ff */
[----:B------:R-:W-:-:S02]  /*5350*/  FMNMX.FTZ R0, R242, R5, !PT ;  /* 0x00000005f2007209 */ /* 0x000fc40007810000 */
[----:B------:R-:W-:Y:S02]  /*5360*/  FMNMX.FTZ R4, R198, R4, !PT ;  /* 0x00000004c6047209 */ /* 0x000fe40007810000 */
[----:B------:R-:W-:Y:S01]  /*5370*/  FMNMX.FTZ R2, R232, R0, !PT ;  /* 0x00000000e8027209 */ /* 0x000fe20007810000 */
[--C-:B------:R-:W-:Y:S01]  /*5380*/  FFMA.FTZ R6, R109, UR14, -R24.reuse ;  /* 0x0000000e6d067c23 */ /* 0x100fe20008010818 */
[----:B------:R-:W-:Y:S01]  /*5390*/  FMNMX.FTZ R4, R113, R4, !PT ;  /* 0x0000000471047209 */ /* 0x000fe20007810000 */
[----:B------:R-:W-:Y:S01]  /*53a0*/  FFMA.FTZ R0, R114, UR14, -R24 ;  /* 0x0000000e72007c23 */ /* 0x000fe20008010818 */
[----:B------:R-:W-:Y:S01]  /*53b0*/  FMNMX.FTZ R5, R220, R2, !PT ;  /* 0x00000002dc057209 */ /* 0x000fe20007810000 */
[----:B------:R2:W-:Y:S01]  /*53c0*/  MUFU.EX2 R9, R6 ;  /* 0x0000000600097308 */ /* 0x0005e20000000800 */
[----:B------:R-:W-:-:S04]  /*53d0*/  FMNMX.FTZ R2, R112, R4, !PT ;  /* 0x0000000470027209 */ /* 0x000fc80007810000 */
[----:B------:R-:W-:-:S03]  /*53e0*/  FMNMX.FTZ R4, R194, R2, !PT ;  /* 0x00000002c2047209 */ /* 0x000fc60007810000 */
[----:B------:R3:W1:Y:S01]  /*53f0*/  MUFU.EX2 R107, R0 ;  /* 0x00000000006b7308 */ /* 0x0006620000000800 */
[----:B----4-:R-:W-:Y:S02]  /*5400*/  F2FP.F16.F32.PACK_AB R2, R186, R10 ;  /* 0x0000000aba02723e */ /* 0x010fe400000000ff */
[----:B--2---:R-:W-:-:S04]  /*5410*/  FMNMX.FTZ R6, R231, R5, !PT ;  /* 0x00000005e7067209 */ /* 0x004fc80007810000 */
[----:B------:R-:W-:Y:S02]  /*5420*/  FMNMX.FTZ R7, R230, R6, !PT ;  /* 0x00000006e6077209 */ /* 0x000fe40007810000 */
[----:B---3--:R-:W-:Y:S02]  /*5430*/  HSET2.LE.AND R0, R21, R202, PT ;  /* 0x000000ca15007233 */ /* 0x008fe40003803000 */
[----:B------:R-:W-:-:S03]  /*5440*/  FMNMX.FTZ R4, R193, R4, !PT ;  /* 0x00000004c1047209 */ /* 0x000fc60007810000 */
[----:B------:R-:W-:Y:S02]  /*5450*/  LOP3.LUT R6, R0, R2, RZ, 0xc0, !PT ;  /* 0x0000000200067212 */ /* 0x000fe400078ec0ff */
[----:B------:R-:W-:Y:S02]  /*5460*/  FMNMX.FTZ R2, R196, R7, !PT ;  /* 0x00000007c4027209 */ /* 0x000fe40007810000 */
[----:B------:R-:W-:Y:S02]  /*5470*/  FMNMX.FTZ R4, R191, R4, !PT ;  /* 0x00000004bf047209 */ /* 0x000fe40007810000 */
[----:B------:R-:W-:Y:S02]  /*5480*/  FMNMX.FTZ R2, R195, R2, !PT ;  /* 0x00000002c3027209 */ /* 0x000fe40007810000 */
[----:B------:R-:W-:Y:S02]  /*5490*/  HSET2.LE.AND R0, R22, R202, PT ;  /* 0x000000ca16007233 */ /* 0x000fe40003803000 */
[----:B------:R-:W-:-:S02]  /*54a0*/  FMNMX.FTZ R17, R190, R4, !PT ;  /* 0x00000004be117209 */ /* 0x000fc40007810000 */
[----:B------:R-:W-:Y:S02]  /*54b0*/  FMNMX.FTZ R18, R224, R2, !PT ;  /* 0x00000002e0127209 */ /* 0x000fe40007810000 */
[----:B-1----:R-:W-:Y:S02]  /*54c0*/  F2FP.F16.F32.PACK_AB R2, R107, R9 ;  /* 0x000000096b02723e */ /* 0x002fe400000000ff */
[----:B------:R-:W-:Y:S02]  /*54d0*/  HSET2.LE.AND R4, R19, R202, PT ;  /* 0x000000ca13047233 */ /* 0x000fe40003803000 */
[----:B------:R-:W1:Y:S01]  /*54e0*/  SHFL.BFLY PT, R19, R17, 0x2, 0x1f ;  /* 0x0c401f0011137f89 */ /* 0x000e6200000e0000 */
[----:B------:R-:W-:Y:S02]  /*54f0*/  LOP3.LUT R7, R0, R2, RZ, 0xc0, !PT ;  /* 0x0000000200077212 */ /* 0x000fe400078ec0ff */
[----:B------:R-:W-:Y:S01]  /*5500*/  FMNMX.FTZ R0, R221, R18, !PT ;  /* 0x00000012dd007209 */ /* 0x000fe20007810000 */
[----:B------:R-:W-:-:S03]  /*5510*/  FFMA.FTZ R5, R119, UR14, -R24 ;  /* 0x0000000e77057c23 */ /* 0x000fc60008010818 */
[----:B------:R-:W-:Y:S01]  /*5520*/  FMNMX.FTZ R0, R199, R0, !PT ;  /* 0x00000000c7007209 */ /* 0x000fe20007810000 */
[----:B------:R2:W3:Y:S01]  /*5530*/  MUFU.EX2 R70, R5 ;  /* 0x0000000500467308 */ /* 0x0004e20000000800 */
[----:B------:R-:W-:Y:S02]  /*5540*/  LOP3.LUT R2, R101, R3, RZ, 0x3c, !PT ;  /* 0x0000000365027212 */ /* 0x000fe400078e3cff */
[----:B------:R-:W-:Y:S01]  /*5550*/  FMNMX.FTZ R0, R197, R0, !PT ;  /* 0x00000000c5007209 */ /* 0x000fe20007810000 */
[----:B------:R-:W-:Y:S02]  /*5560*/  HMMA.16816.F32 R36, R12, R48, RZ ;  /* 0x000000300c24723c */ /* 0x000fe400000018ff */
[----:B------:R-:W-:-:S04]  /*5570*/  IMAD.WIDE.U32 R62, R2, -0x2daee0ad, RZ ;  /* 0xd2511f53023e7825 */ /* 0x000fc800078e00ff */
[----:B------:R-:W-:Y:S01]  /*5580*/  HMMA.16816.F32 R28, R12, R40, RZ ;  /* 0x000000280c1c723c */ /* 0x000fe200000018ff */
[----:B------:R-:W-:-:S05]  /*5590*/  LOP3.LUT R2, R63, R82, R44, 0x96, !PT ;  /* 0x000000523f027212 */ /* 0x000fca00078e962c */
[C---:B------:R-:W-:Y:S06]  /*55a0*/  HMMA.16816.F32 R32, R12.reuse, R50, RZ ;  /* 0x000000320c20723c */ /* 0x040fec00000018ff */
[----:B------:R-:W-:Y:S01]  /*55b0*/  HMMA.16816.F32 R20, R12, R42, RZ ;  /* 0x0000002a0c14723c */ /* 0x000fe200000018ff */
[----:B------:R-:W4:Y:S01]  /*55c0*/  SHFL.BFLY PT, R13, R0, 0x2, 0x1f ;  /* 0x0c401f00000d7f89 */ /* 0x000f2200000e0000 */
[----:B------:R-:W-:Y:S01]  /*55d0*/  IMAD.WIDE.U32 R46, R2, -0x326172a9, RZ ;  /* 0xcd9e8d57022e7825 */ /* 0x000fe200078e00ff */
[----:B-1----:R-:W-:Y:S02]  /*55e0*/  FMNMX.FTZ R2, R17, R19, !PT ;  /* 0x0000001311027209 */ /* 0x002fe40007810000 */
[----:B--2---:R-:W-:-:S02]  /*55f0*/  F2FP.F16.F32.PACK_AB R5, R66, R67 ;  /* 0x000000434205723e */ /* 0x004fc400000000ff */
[----:B---3--:R-:W-:Y:S01]  /*5600*/  F2FP.F16.F32.PACK_AB R16, R70, R144 ;  /* 0x000000904610723e */ /* 0x008fe200000000ff */
[----:B------:R-:W1:Y:S01]  /*5610*/  SHFL.BFLY PT, R14, R2, 0x1, 0x1f ;  /* 0x0c201f00020e7f89 */ /* 0x000e6200000e0000 */
[----:B------:R-:W-:Y:S02]  /*5620*/  LOP3.LUT R4, R4, R5, RZ, 0xc0, !PT ;  /* 0x0000000504047212 */ /* 0x000fe400078ec0ff */
[----:B------:R-:W-:Y:S02]  /*5630*/  LOP3.LUT R5, R11, R16, RZ, 0xc0, !PT ;  /* 0x000000100b057212 */ /* 0x000fe400078ec0ff */
[----:B------:R-:W-:Y:S02]  /*5640*/  LOP3.LUT R11, R27, R100, R105, 0x96, !PT ;  /* 0x000000641b0b7212 */ /* 0x000fe400078e9669 */
[----:B------:R-:W-:-:S03]  /*5650*/  LOP3.LUT R12, R47, R26, R75, 0x96, !PT ;  /* 0x0000001a2f0c7212 */ /* 0x000fc600078e964b */
[C---:B------:R-:W-:Y:S06]  /*5660*/  HMMA.16816.F32 R92, R4.reuse, R56, R36 ;  /* 0x00000038045c723c */ /* 0x040fec0000001824 */
[----:B------:R-:W-:Y:S01]  /*5670*/  HMMA.16816.F32 R96, R4, R52, R28 ;  /* 0x000000340460723c */ /* 0x000fe2000000181c */
[----:B----4-:R-:W-:-:S05]  /*5680*/  FMNMX.FTZ R0, R0, R13, !PT ;  /* 0x0000000d00007209 */ /* 0x010fca0007810000 */
[C---:B------:R-:W-:Y:S06]  /*5690*/  HMMA.16816.F32 R84, R4.reuse, R58, R32 ;  /* 0x0000003a0454723c */ /* 0x040fec0000001820 */
[----:B------:R-:W-:Y:S07]  /*56a0*/  HMMA.16816.F32 R88, R4, R54, R20 ;  /* 0x000000360458723c */ /* 0x000fee0000001814 */
[----:B------:R-:W-:-:S04]  /*56b0*/  IMAD.WIDE.U32 R4, R11, -0x2daee0ad, RZ ;  /* 0xd2511f530b047825 */ /* 0x000fc800078e00ff */
[----:B------:R-:W-:Y:S01]  /*56c0*/  IMAD.WIDE.U32 R6, R12, -0x2daee0ad, RZ ;  /* 0xd2511f530c067825 */ /* 0x000fe200078e00ff */
[----:B------:R-:W-:Y:S01]  /*56d0*/  LOP3.LUT R5, R5, R62, R81, 0x96, !PT ;  /* 0x0000003e05057212 */ /* 0x000fe200078e9651 */
[----:B------:R-:W2:Y:S03]  /*56e0*/  SHFL.BFLY PT, R11, R0, 0x1, 0x1f ;  /* 0x0c201f00000b7f89 */ /* 0x000ea600000e0000 */
[----:B------:R-:W-:Y:S01]  /*56f0*/  LOP3.LUT R7, R7, R4, R238, 0x96, !PT ;  /* 0x0000000407077212 */ /* 0x000fe200078e96ee */
[----:B------:R-:W-:-:S04]  /*5700*/  IMAD.WIDE.U32 R4, R5, -0x326172a9, RZ ;  /* 0xcd9e8d5705047825 */ /* 0x000fc800078e00ff */
[----:B------:R-:W-:Y:S01]  /*5710*/  IMAD.WIDE.U32 R18, R7, -0x326172a9, RZ ;  /* 0xcd9e8d5707127825 */ /* 0x000fe200078e00ff */
[----:B------:R-:W-:Y:S02]  /*5720*/  LOP3.LUT R5, R5, R46, R229, 0x96, !PT ;  /* 0x0000002e05057212 */ /* 0x000fe400078e96e5 */
[----:B-1----:R-:W-:Y:S02]  /*5730*/  FMNMX.FTZ R138, R2, R14, !PT ;  /* 0x0000000e028a7209 */ /* 0x002fe40007810000 */
[----:B------:R-:W-:Y:S01]  /*5740*/  LOP3.LUT R7, R19, R4, R236, 0x96, !PT ;  /* 0x0000000413077212 */ /* 0x000fe200078e96ec */
[----:B------:R-:W-:Y:S01]  /*5750*/  IMAD.WIDE.U32 R4, R5, -0x2daee0ad, RZ ;  /* 0xd2511f5305047825 */ /* 0x000fe200078e00ff */
[----:B------:R-:W-:-:S03]  /*5760*/  FSETP.NEU.FTZ.AND P1, PT, R138, -INF , PT ;  /* 0xff8000008a00780b */ /* 0x000fc60003f3d000 */
[----:B------:R-:W-:Y:S01]  /*5770*/  FMUL.FTZ R2, R138, UR14 ;  /* 0x0000000e8a027c20 */ /* 0x000fe20008410000 */
[----:B------:R-:W-:-:S04]  /*5780*/  IMAD.WIDE.U32 R16, R7, -0x2daee0ad, RZ ;  /* 0xd2511f5307107825 */ /* 0x000fc800078e00ff */
[----:B------:R-:W-:Y:S02]  /*5790*/  FSEL R2, R2, RZ, P1 ;  /* 0x000000ff02027208 */ /* 0x000fe40000800000 */
[----:B------:R-:W-:Y:S02]  /*57a0*/  LOP3.LUT R4, R17, R4, R234, 0x96, !PT ;  /* 0x0000000411047212 */ /* 0x000fe400078e96ea */
[----:B------:R-:W-:Y:S02]  /*57b0*/  LOP3.LUT R12, R5, R6, R237, 0x96, !PT ;  /* 0x00000006050c7212 */ /* 0x000fe400078e96ed */
[----:B--2---:R-:W-:Y:S01]  /*57c0*/  FMNMX.FTZ R137, R0, R11, !PT ;  /* 0x0000000b00897209 */ /* 0x004fe20007810000 */
[----:B------:R-:W-:Y:S01]  /*57d0*/  FFMA.FTZ R0, R45, UR14, -R2 ;  /* 0x0000000e2d007c23 */ /* 0x000fe20008010802 */
[----:B------:R-:W-:-:S04]  /*57e0*/  IMAD.WIDE.U32 R4, R4, -0x326172a9, RZ ;  /* 0xcd9e8d5704047825 */ /* 0x000fc800078e00ff */
[----:B------:R-:W-:Y:S01]  /*57f0*/  FFMA.FTZ R6, R68, UR14, -R2 ;  /* 0x0000000e44067c23 */ /* 0x000fe20008010802 */
[----:B------:R1:W-:Y:S01]  /*5800*/  MUFU.EX2 R104, R0 ;  /* 0x0000000000687308 */ /* 0x0003e20000000800 */
[----:B------:R-:W-:-:S07]  /*5810*/  FSETP.NEU.FTZ.AND P1, PT, R137, -INF , PT ;  /* 0xff8000008900780b */ /* 0x000fce0003f3d000 */
[----:B------:R2:W-:Y:S01]  /*5820*/  MUFU.EX2 R106, R6 ;  /* 0x00000006006a7308 */ /* 0x0005e20000000800 */
[----:B-1----:R-:W-:-:S04]  /*5830*/  LOP3.LUT R0, R4, 0xffff, RZ, 0xc0, !PT ;  /* 0x0000ffff04007812 */ /* 0x002fc800078ec0ff */
[----:B------:R-:W-:Y:S02]  /*5840*/  SHF.R.U32.HI R7, RZ, 0x8, R0 ;  /* 0x00000008ff077819 */ /* 0x000fe40000011600 */
[----:B------:R-:W-:Y:S01]  /*5850*/  LOP3.LUT R0, R4, 0xff, RZ, 0xc0, !PT ;  /* 0x000000ff04007812 */ /* 0x000fe200078ec0ff */
[----:B--2---:R-:W-:-:S03]  /*5860*/  FFMA.FTZ R6, R145, UR14, -R2 ;  /* 0x0000000e91067c23 */ /* 0x004fc60008010802 */
[----:B------:R-:W-:Y:S01]  /*5870*/  PRMT R15, R0, 0x5410, R7 ;  /* 0x00005410000f7816 */ /* 0x000fe20000000007 */
[----:B------:R-:W-:Y:S01]  /*5880*/  FMUL.FTZ R0, R137, UR14 ;  /* 0x0000000e89007c20 */ /* 0x000fe20008410000 */
[----:B------:R1:W-:Y:S01]  /*5890*/  MUFU.EX2 R71, R6 ;  /* 0x0000000600477308 */ /* 0x0003e20000000800 */
[----:B------:R-:W-:Y:S01]  /*58a0*/  IMAD.WIDE.U32 R12, R12, -0x326172a9, RZ ;  /* 0xcd9e8d570c0c7825 */ /* 0x000fe200078e00ff */
[----:B------:R-:W-:Y:S02]  /*58b0*/  SHF.R.U32.HI R11, RZ, 0x18, R4 ;  /* 0x00000018ff0b7819 */ /* 0x000fe40000011604 */
[----:B------:R-:W-:Y:S01]  /*58c0*/  FSEL R0, R0, RZ, P1 ;  /* 0x000000ff00007208 */ /* 0x000fe20000800000 */
[----:B-1----:R-:W-:-:S04]  /*58d0*/  FFMA.FTZ R6, R115, UR14, -R2 ;  /* 0x0000000e73067c23 */ /* 0x002fc80008010802 */
[----:B------:R1:W2:Y:S01]  /*58e0*/  MUFU.EX2 R117, R6 ;  /* 0x0000000600757308 */ /* 0x0002a20000000800 */
[----:B------:R-:W-:Y:S01]  /*58f0*/  FFMA.FTZ R7, R146, UR14, -R0 ;  /* 0x0000000e92077c23 */ /* 0x000fe20008010800 */
[----:B-1----:R-:W-:Y:S02]  /*5900*/  SHF.R.U32.HI R6, RZ, 0x10, R4 ;  /* 0x00000010ff067819 */ /* 0x002fe40000011604 */
[----:B------:R-:W-:Y:S02]  /*5910*/  LOP3.LUT R4, R5, R12, R72, 0x96, !PT ;  /* 0x0000000c05047212 */ /* 0x000fe400078e9648 */
[----:B------:R-:W-:Y:S01]  /*5920*/  LOP3.LUT R5, R6, 0xff, RZ, 0xc0, !PT ;  /* 0x000000ff06057812 */ /* 0x000fe200078ec0ff */
[----:B------:R-:W-:Y:S01]  /*5930*/  FFMA.FTZ R6, R120, UR14, -R0 ;  /* 0x0000000e78067c23 */ /* 0x000fe20008010800 */
[----:B------:R-:W-:Y:S01]  /*5940*/  MUFU.EX2 R252, R7 ;  /* 0x0000000700fc7308 */ /* 0x000fe20000000800 */
[----:B------:R-:W-:Y:S02]  /*5950*/  LOP3.LUT R12, R4, 0xff, RZ, 0xc0, !PT ;  /* 0x000000ff040c7812 */ /* 0x000fe400078ec0ff */
[----:B------:R-:W-:-:S05]  /*5960*/  PRMT R14, R5, 0x5410, R11 ;  /* 0x00005410050e7816 */ /* 0x000fca000000000b */
[----:B------:R1:W3:Y:S01]  /*5970*/  MUFU.EX2 R114, R6 ;  /* 0x0000000600727308 */ /* 0x0002e20000000800 */
[----:B------:R-:W-:Y:S02]  /*5980*/  LOP3.LUT R5, R4, 0xffff, RZ, 0xc0, !PT ;  /* 0x0000ffff04057812 */ /* 0x000fe400078ec0ff */
[--C-:B------:R-:W-:Y:S01]  /*5990*/  SHF.R.U32.HI R11, RZ, 0x18, R4.reuse ;  /* 0x00000018ff0b7819 */ /* 0x100fe20000011604 */
[----:B------:R4:W-:Y:S01]  /*59a0*/  STL [R1+0xe8], R213 ;  /* 0x0000e8d501007387 */ /* 0x0009e20000100800 */
[----:B-1----:R-:W-:-:S04]  /*59b0*/  SHF.R.U32.HI R6, RZ, 0x10, R4 ;  /* 0x00000010ff067819 */ /* 0x002fc80000011604 */
[----:B------:R-:W-:Y:S02]  /*59c0*/  LOP3.LUT R4, R6, 0xff, RZ, 0xc0, !PT ;  /* 0x000000ff06047812 */ /* 0x000fe400078ec0ff */
[----:B------:R-:W-:Y:S02]  /*59d0*/  SHF.R.U32.HI R7, RZ, 0x8, R5 ;  /* 0x00000008ff077819 */ /* 0x000fe40000011605 */
[----:B------:R-:W-:Y:S01]  /*59e0*/  PRMT R11, R4, 0x5410, R11 ;  /* 0x00005410040b7816 */ /* 0x000fe2000000000b */
[--C-:B------:R-:W-:Y:S01]  /*59f0*/  FFMA.FTZ R4, R69, UR14, -R0.reuse ;  /* 0x0000000e45047c23 */ /* 0x100fe20008010800 */
[----:B------:R-:W-:Y:S01]  /*5a00*/  FFMA.FTZ R5, R64, UR14, -R0 ;  /* 0x0000000e40057c23 */ /* 0x000fe20008010800 */
[----:B------:R-:W-:Y:S02]  /*5a10*/  HSET2.LE.AND R6, R15, R202, PT ;  /* 0x000000ca0f067233 */ /* 0x000fe40003803000 */
[----:B------:R2:W-:Y:S01]  /*5a20*/  MUFU.EX2 R63, R4 ;  /* 0x00000004003f7308 */ /* 0x0005e20000000800 */
[----:B------:R-:W-:-:S02]  /*5a30*/  PRMT R12, R12, 0x5410, R7 ;  /* 0x000054100c0c7816 */ /* 0x000fc40000000007 */
[----:B------:R-:W-:-:S05]  /*5a40*/  HSET2.LE.AND R7, R14, R202, PT ;  /* 0x000000ca0e077233 */ /* 0x000fca0003803000 */
[----:B----4-:R1:W4:Y:S01]  /*5a50*/  MUFU.EX2 R213, R5 ;  /* 0x0000000500d57308 */ /* 0x0103220000000800 */
[----:B--2---:R-:W-:-:S04]  /*5a60*/  F2FP.F16.F32.PACK_AB R4, R117, R71 ;  /* 0x000000477504723e */ /* 0x004fc800000000ff */
[----:B------:R-:W-:Y:S02]  /*5a70*/  LOP3.LUT R6, R6, R4, RZ, 0xc0, !PT ;  /* 0x0000000406067212 */ /* 0x000fe400078ec0ff */
[----:B---3--:R-:W-:Y:S02]  /*5a80*/  F2FP.F16.F32.PACK_AB R4, R114, R252 ;  /* 0x000000fc7204723e */ /* 0x008fe400000000ff */
[----:B-1----:R-:W-:Y:S02]  /*5a90*/  F2FP.F16.F32.PACK_AB R5, R106, R104 ;  /* 0x000000686a05723e */ /* 0x002fe400000000ff */
[----:B------:R-:W-:Y:S02]  /*5aa0*/  LOP3.LUT R7, R7, R4, RZ, 0xc0, !PT ;  /* 0x0000000407077212 */ /* 0x000fe400078ec0ff */
[----:B------:R-:W-:-:S05]  /*5ab0*/  HSET2.LE.AND R4, R12, R202, PT ;  /* 0x000000ca0c047233 */ /* 0x000fca0003803000 */
[----:B------:R-:W-:Y:S02]  /*5ac0*/  LOP3.LUT R4, R4, R5, RZ, 0xc0, !PT ;  /* 0x0000000504047212 */ /* 0x000fe400078ec0ff */
[----:B------:R-:W-:Y:S02]  /*5ad0*/  HSET2.LE.AND R5, R11, R202, PT ;  /* 0x000000ca0b057233 */ /* 0x000fe40003803000 */
[----:B----4-:R-:W-:-:S04]  /*5ae0*/  F2FP.F16.F32.PACK_AB R11, R63, R213 ;  /* 0x000000d53f0b723e */ /* 0x010fc800000000ff */
[----:B------:R-:W-:-:S07]  /*5af0*/  LOP3.LUT R5, R5, R11, RZ, 0xc0, !PT ;  /* 0x0000000b05057212 */ /* 0x000fce00078ec0ff */
[C---:B------:R-:W-:Y:S06]  /*5b00*/  HMMA.16816.F32 R36, R4.reuse, R48, RZ ;  /* 0x000000300424723c */ /* 0x040fec00000018ff */
[C---:B------:R-:W-:Y:S06]  /*5b10*/  HMMA.16816.F32 R32, R4.reuse, R50, RZ ;  /* 0x000000320420723c */ /* 0x040fec00000018ff */
[C---:B------:R-:W-:Y:S06]  /*5b20*/  HMMA.16816.F32 R28, R4.reuse, R40, RZ ;  /* 0x00000028041c723c */ /* 0x040fec00000018ff */
[----:B------:R-:W-:Y:S01]  /*5b30*/  HMMA.16816.F32 R20, R4, R42, RZ ;  /* 0x0000002a0414723c */ /* 0x000fe200000018ff */
[----:B------:R-:W-:-:S06]  /*5b40*/  LOP3.LUT R11, R13, R18, R235, 0x96, !PT ;  /* 0x000000120d0b7212 */ /* 0x000fcc00078e96eb */
[----:B------:R-:W-:-:S04]  /*5b50*/  FFMA.FTZ R4, R149, UR14, -R2 ;  /* 0x0000000e95047c23 */ /* 0x000fc80008010802 */
[----:B------:R1:W-:Y:S01]  /*5b60*/  MUFU.EX2 R207, R4 ;  /* 0x0000000400cf7308 */ /* 0x0003e20000000800 */
[----:B------:R-:W-:-:S07]  /*5b70*/  FFMA.FTZ R6, R123, UR14, -R2 ;  /* 0x0000000e7b067c23 */ /* 0x000fce0008010802 */
[----:B------:R-:W-:Y:S01]  /*5b80*/  MUFU.EX2 R215, R6 ;  /* 0x0000000600d77308 */ /* 0x000fe20000000800 */
[----:B-1----:R-:W-:-:S07]  /*5b90*/  FFMA.FTZ R4, R148, UR14, -R2 ;  /* 0x0000000e94047c23 */ /* 0x002fce0008010802 */
[----:B------:R1:W-:Y:S01]  /*5ba0*/  MUFU.EX2 R118, R4 ;  /* 0x0000000400767308 */ /* 0x0003e20000000800 */
[----:B------:R-:W-:Y:S01]  /*5bb0*/  FFMA.FTZ R7, R121, UR14, -R2 ;  /* 0x0000000e79077c23 */ /* 0x000fe20008010802 */
[----:B-1----:R-:W-:-:S05]  /*5bc0*/  IMAD.WIDE.U32 R4, R11, -0x2daee0ad, RZ ;  /* 0xd2511f530b047825 */ /* 0x002fca00078e00ff */
[----:B------:R-:W-:Y:S02]  /*5bd0*/  LOP3.LUT R6, R5, R16, R73, 0x96, !PT ;  /* 0x0000001005067212 */ /* 0x000fe400078e9649 */
[C---:B------:R-:W-:Y:S02]  /*5be0*/  LOP3.LUT R5, R4.reuse, 0xffff, RZ, 0xc0, !PT ;  /* 0x0000ffff04057812 */ /* 0x040fe400078ec0ff */
[----:B------:R-:W-:Y:S02]  /*5bf0*/  LOP3.LUT R13, R4, 0xff, RZ, 0xc0, !PT ;  /* 0x000000ff040d7812 */ /* 0x000fe400078ec0ff */
[--C-:B------:R-:W-:Y:S02]  /*5c00*/  SHF.R.U32.HI R12, RZ, 0x10, R4.reuse ;  /* 0x00000010ff0c7819 */ /* 0x100fe40000011604 */
[----:B------:R-:W-:Y:S02]  /*5c10*/  SHF.R.U32.HI R11, RZ, 0x18, R4 ;  /* 0x00000018ff0b7819 */ /* 0x000fe40000011604 */
[----:B------:R-:W-:Y:S01]  /*5c20*/  SHF.R.U32.HI R4, RZ, 0x8, R5 ;  /* 0x00000008ff047819 */ /* 0x000fe20000011605 */
[----:B------:R-:W-:-:S03]  /*5c30*/  FFMA.FTZ R5, R147, UR14, -R0 ;  /* 0x0000000e93057c23 */ /* 0x000fc60008010800 */
[----:B------:R-:W-:Y:S01]  /*5c40*/  PRMT R14, R13, 0x5410, R4 ;  /* 0x000054100d0e7816 */ /* 0x000fe20000000004 */
[----:B------:R1:W-:Y:S01]  /*5c50*/  MUFU.EX2 R216, R5 ;  /* 0x0000000500d87308 */ /* 0x0003e20000000800 */
[----:B------:R-:W-:-:S04]  /*5c60*/  LOP3.LUT R4, R12, 0xff, RZ, 0xc0, !PT ;  /* 0x000000ff0c047812 */ /* 0x000fc800078ec0ff */
[----:B------:R-:W-:-:S03]  /*5c70*/  PRMT R13, R4, 0x5410, R11 ;  /* 0x00005410040d7816 */ /* 0x000fc6000000000b */
[----:B------:R2:W3:Y:S01]  /*5c80*/  MUFU.EX2 R8, R7 ;  /* 0x0000000700087308 */ /* 0x0004e20000000800 */
[----:B------:R-:W-:Y:S01]  /*5c90*/  LOP3.LUT R4, R6, 0xffff, RZ, 0xc0, !PT ;  /* 0x0000ffff06047812 */ /* 0x000fe200078ec0ff */
[----:B-1----:R-:W-:Y:S01]  /*5ca0*/  FFMA.FTZ R5, R122, UR14, -R0 ;  /* 0x0000000e7a057c23 */ /* 0x002fe20008010800 */
[----:B------:R-:W-:-:S05]  /*5cb0*/  LOP3.LUT R11, R6, 0xff, RZ, 0xc0, !PT ;  /* 0x000000ff060b7812 */ /* 0x000fca00078ec0ff */
[----:B------:R1:W4:Y:S01]  /*5cc0*/  MUFU.EX2 R3, R5 ;  /* 0x0000000500037308 */ /* 0x0003220000000800 */
[--C-:B--2---:R-:W-:Y:S02]  /*5cd0*/  SHF.R.U32.HI R7, RZ, 0x18, R6.reuse ;  /* 0x00000018ff077819 */ /* 0x104fe40000011606 */
[----:B-1----:R-:W-:Y:S02]  /*5ce0*/  SHF.R.U32.HI R5, RZ, 0x10, R6 ;  /* 0x00000010ff057819 */ /* 0x002fe40000011606 */
[----:B------:R-:W-:Y:S02]  /*5cf0*/  SHF.R.U32.HI R6, RZ, 0x8, R4 ;  /* 0x00000008ff067819 */ /* 0x000fe40000011604 */
[----:B------:R-:W-:Y:S02]  /*5d00*/  LOP3.LUT R4, R5, 0xff, RZ, 0xc0, !PT ;  /* 0x000000ff05047812 */ /* 0x000fe400078ec0ff */
[----:B------:R-:W-:Y:S02]  /*5d10*/  PRMT R12, R11, 0x5410, R6 ;  /* 0x000054100b0c7816 */ /* 0x000fe40000000006 */
[----:B------:R-:W-:Y:S01]  /*5d20*/  PRMT R11, R4, 0x5410, R7 ;  /* 0x00005410040b7816 */ /* 0x000fe20000000007 */
[--C-:B------:R-:W-:Y:S01]  /*5d30*/  FFMA.FTZ R4, R150, UR14, -R0.reuse ;  /* 0x0000000e96047c23 */ /* 0x100fe20008010800 */
[----:B------:R-:W-:Y:S01]  /*5d40*/  FFMA.FTZ R5, R151, UR14, -R0 ;  /* 0x0000000e97057c23 */ /* 0x000fe20008010800 */
[----:B------:R-:W-:-:S02]  /*5d50*/  HSET2.LE.AND R6, R14, R202, PT ;  /* 0x000000ca0e067233 */ /* 0x000fc40003803000 */
[----:B------:R3:W-:Y:S01]  /*5d60*/  MUFU.EX2 R149, R4 ;  /* 0x0000000400957308 */ /* 0x0007e20000000800 */
[----:B------:R-:W-:-:S07]  /*5d70*/  HSET2.LE.AND R7, R13, R202, PT ;  /* 0x000000ca0d077233 */ /* 0x000fce0003803000 */
[----:B------:R1:W2:Y:S01]  /*5d80*/  MUFU.EX2 R148, R5 ;  /* 0x0000000500947308 */ /* 0x0002a20000000800 */
[----:B---3--:R-:W-:-:S04]  /*5d90*/  F2FP.F16.F32.PACK_AB R4, R8, R215 ;  /* 0x000000d70804723e */ /* 0x008fc800000000ff */
[----:B------:R-:W-:Y:S02]  /*5da0*/  LOP3.LUT R6, R6, R4, RZ, 0xc0, !PT ;  /* 0x0000000406067212 */ /* 0x000fe400078ec0ff */
[----:B----4-:R-:W-:Y:S02]  /*5db0*/  F2FP.F16.F32.PACK_AB R4, R3, R216 ;  /* 0x000000d80304723e */ /* 0x010fe400000000ff */
[----:B-1----:R-:W-:Y:S02]  /*5dc0*/  F2FP.F16.F32.PACK_AB R5, R118, R207 ;  /* 0x000000cf7605723e */ /* 0x002fe400000000ff */
[----:B------:R-:W-:Y:S02]  /*5dd0*/  LOP3.LUT R7, R7, R4, RZ, 0xc0, !PT ;  /* 0x0000000407077212 */ /* 0x000fe400078ec0ff */
[----:B------:R-:W-:Y:S01]  /*5de0*/  HSET2.LE.AND R4, R12, R202, PT ;  /* 0x000000ca0c047233 */ /* 0x000fe20003803000 */
[----:B------:R-:W-:-:S04]  /*5df0*/  UIADD3 UR4, UR6, 0x1, URZ ;  /* 0x0000000106047890 */ /* 0x000fc8000fffe03f */
[----:B------:R-:W-:Y:S02]  /*5e00*/  LOP3.LUT R4, R4, R5, RZ, 0xc0, !PT ;  /* 0x0000000504047212 */ /* 0x000fe400078ec0ff */
[----:B------:R-:W-:Y:S02]  /*5e10*/  HSET2.LE.AND R5, R11, R202, PT ;  /* 0x000000ca0b057233 */ /* 0x000fe40003803000 */
[----:B--2---:R-:W-:-:S04]  /*5e20*/  F2FP.F16.F32.PACK_AB R11, R149, R148 ;  /* 0x00000094950b723e */ /* 0x004fc800000000ff */
[----:B------:R-:W-:Y:S02]  /*5e30*/  LOP3.LUT R5, R5, R11, RZ, 0xc0, !PT ;  /* 0x0000000b05057212 */ /* 0x000fe400078ec0ff */
[----:B------:R-:W-:-:S05]  /*5e40*/  LOP3.LUT R11, R83, UR4, R223, 0x96, !PT ;  /* 0x00000004530b7c12 */ /* 0x000fca000f8e96df */
[C---:B------:R-:W-:Y:S06]  /*5e50*/  HMMA.16816.F32 R76, R4.reuse, R52, R28 ;  /* 0x00000034044c723c */ /* 0x040fec000000181c */
[C---:B------:R-:W-:Y:S06]  /*5e60*/  HMMA.16816.F32 R36, R4.reuse, R56, R36 ;  /* 0x000000380424723c */ /* 0x040fec0000001824 */
[C---:B------:R-:W-:Y:S06]  /*5e70*/  HMMA.16816.F32 R32, R4.reuse, R58, R32 ;  /* 0x0000003a0420723c */ /* 0x040fec0000001820 */
[----:B------:R-:W-:Y:S07]  /*5e80*/  HMMA.16816.F32 R52, R4, R54, R20 ;  /* 0x000000360434723c */ /* 0x000fee0000001814 */
[----:B------:R-:W-:-:S05]  /*5e90*/  IMAD.WIDE.U32 R4, R11, -0x326172a9, RZ ;  /* 0xcd9e8d570b047825 */ /* 0x000fca00078e00ff */
[----:B------:R-:W-:Y:S02]  /*5ea0*/  LOP3.LUT R6, R5, R100, R105, 0x96, !PT ;  /* 0x0000006405067212 */ /* 0x000fe400078e9669 */
[----:B------:R-:W-:-:S03]  /*5eb0*/  LOP3.LUT R11, R47, R4, R75, 0x96, !PT ;  /* 0x000000042f0b7212 */ /* 0x000fc600078e964b */
[----:B------:R-:W-:-:S04]  /*5ec0*/  IMAD.WIDE.U32 R6, R6, -0x2daee0ad, RZ ;  /* 0xd2511f5306067825 */ /* 0x000fc800078e00ff */
[----:B------:R-:W-:Y:S01]  /*5ed0*/  IMAD.WIDE.U32 R12, R11, -0x2daee0ad, RZ ;  /* 0xd2511f530b0c7825 */ /* 0x000fe200078e00ff */
[----:B------:R-:W-:-:S04]  /*5ee0*/  LOP3.LUT R7, R7, R62, R81, 0x96, !PT ;  /* 0x0000003e07077212 */ /* 0x000fc800078e9651 */
[----:B------:R-:W-:Y:S01]  /*5ef0*/  LOP3.LUT R11, R13, R6, R238, 0x96, !PT ;  /* 0x000000060d0b7212 */ /* 0x000fe200078e96ee */
[----:B------:R-:W-:-:S04]  /*5f00*/  IMAD.WIDE.U32 R6, R7, -0x326172a9, RZ ;  /* 0xcd9e8d5707067825 */ /* 0x000fc800078e00ff */
[----:B------:R-:W-:Y:S01]  /*5f10*/  IMAD.WIDE.U32 R48, R11, -0x326172a9, RZ ;  /* 0xcd9e8d570b307825 */ /* 0x000fe200078e00ff */
[----:B------:R-:W-:-:S04]  /*5f20*/  LOP3.LUT R7, R7, R46, R229, 0x96, !PT ;  /* 0x0000002e07077212 */ /* 0x000fc800078e96e5 */
[----:B------:R-:W-:Y:S02]  /*5f30*/  LOP3.LUT R6, R49, R6, R236, 0x96, !PT ;  /* 0x0000000631067212 */ /* 0x000fe400078e96ec */
[----:B------:R-:W-:Y:S02]  /*5f40*/  LOP3.LUT R13, R5, R80, R105, 0x96, !PT ;  /* 0x00000050050d7212 */ /* 0x000fe400078e9669 */
[----:B------:R-:W-:Y:S01]  /*5f50*/  LOP3.LUT R11, R61, R4, R75, 0x96, !PT ;  /* 0x000000043d0b7212 */ /* 0x000fe200078e964b */
[----:B------:R-:W-:-:S04]  /*5f60*/  IMAD.WIDE.U32 R4, R7, -0x2daee0ad, RZ ;  /* 0xd2511f5307047825 */ /* 0x000fc800078e00ff */
[----:B------:R-:W-:Y:S01]  /*5f70*/  IMAD.WIDE.U32 R50, R6, -0x2daee0ad, RZ ;  /* 0xd2511f5306327825 */ /* 0x000fe200078e00ff */
[----:B------:R-:W-:-:S04]  /*5f80*/  LOP3.LUT R16, R5, R12, R237, 0x96, !PT ;  /* 0x0000000c05107212 */ /* 0x000fc800078e96ed */
[----:B------:R-:W-:Y:S01]  /*5f90*/  LOP3.LUT R4, R51, R4, R234, 0x96, !PT ;  /* 0x0000000433047212 */ /* 0x000fe200078e96ea */
[----:B------:R-:W-:-:S04]  /*5fa0*/  IMAD.WIDE.U32 R6, R13, -0x2daee0ad, RZ ;  /* 0xd2511f530d067825 */ /* 0x000fc800078e00ff */
[----:B------:R-:W-:-:S04]  /*5fb0*/  IMAD.WIDE.U32 R14, R11, -0x2daee0ad, RZ ;  /* 0xd2511f530b0e7825 */ /* 0x000fc800078e00ff */
[----:B------:R-:W-:Y:S01]  /*5fc0*/  IMAD.WIDE.U32 R4, R4, -0x326172a9, RZ ;  /* 0xcd9e8d5704047825 */ /* 0x000fe200078e00ff */
[----:B------:R-:W-:Y:S02]  /*5fd0*/  LOP3.LUT R15, R15, R6, R238, 0x96, !PT ;  /* 0x000000060f0f7212 */ /* 0x000fe400078e96ee */
[----:B------:R-:W-:Y:S02]  /*5fe0*/  LOP3.LUT R12, R7, R74, R81, 0x96, !PT ;  /* 0x0000004a070c7212 */ /* 0x000fe400078e9651 */
[----:B------:R-:W-:Y:S02]  /*5ff0*/  LOP3.LUT R6, R4, 0xffff, RZ, 0xc0, !PT ;  /* 0x0000ffff04067812 */ /* 0x000fe400078ec0ff */
[----:B------:R-:W-:Y:S02]  /*6000*/  SHF.R.U32.HI R7, RZ, 0x10, R4 ;  /* 0x00000010ff077819 */ /* 0x000fe40000011604 */
[----:B------:R-:W-:Y:S02]  /*6010*/  SHF.R.U32.HI R11, RZ, 0x8, R6 ;  /* 0x00000008ff0b7819 */ /* 0x000fe40000011606 */
[----:B------:R-:W-:Y:S01]  /*6020*/  LOP3.LUT R6, R7, 0xff, RZ, 0xc0, !PT ;  /* 0x000000ff07067812 */ /* 0x000fe200078ec0ff */
[----:B------:R-:W-:Y:S01]  /*6030*/  IMAD.WIDE.U32 R12, R12, -0x326172a9, RZ ;  /* 0xcd9e8d570c0c7825 */ /* 0x000fe200078e00ff */
[----:B------:R-:W-:-:S02]  /*6040*/  LOP3.LUT R7, R4, 0xff, RZ, 0xc0, !PT ;  /* 0x000000ff04077812 */ /* 0x000fc400078ec0ff */
[----:B------:R-:W-:-:S04]  /*6050*/  SHF.R.U32.HI R4, RZ, 0x18, R4 ;  /* 0x00000018ff047819 */ /* 0x000fc80000011604 */
[----:B------:R-:W-:Y:S02]  /*6060*/  PRMT R28, R6, 0x5410, R4 ;  /* 0x00005410061c7816 */ /* 0x000fe40000000004 */
[----:B------:R-:W-:Y:S01]  /*6070*/  LOP3.LUT R6, R13, R60, R229, 0x96, !PT ;  /* 0x0000003c0d067212 */ /* 0x000fe200078e96e5 */
[----:B------:R-:W-:Y:S01]  /*6080*/  IMAD.WIDE.U32 R44, R16, -0x326172a9, RZ ;  /* 0xcd9e8d57102c7825 */ /* 0x000fe200078e00ff */
[----:B------:R-:W-:-:S03]  /*6090*/  PRMT R19, R7, 0x5410, R11 ;  /* 0x0000541007137816 */ /* 0x000fc6000000000b */
[----:B------:R-:W-:Y:S01]  /*60a0*/  IMAD.WIDE.U32 R6, R6, -0x2daee0ad, RZ ;  /* 0xd2511f5306067825 */ /* 0x000fe200078e00ff */
[----:B------:R-:W-:-:S03]  /*60b0*/  LOP3.LUT R4, R5, R44, R72, 0x96, !PT ;  /* 0x0000002c05047212 */ /* 0x000fc600078e9648 */
[----:B------:R-:W-:Y:S01]  /*60c0*/  IMAD.WIDE.U32 R26, R15, -0x326172a9, RZ ;  /* 0xcd9e8d570f1a7825 */ /* 0x000fe200078e00ff */
[----:B------:R-:W-:-:S03]  /*60d0*/  LOP3.LUT R14, R7, R14, R237, 0x96, !PT ;  /* 0x0000000e070e7212 */ /* 0x000fc600078e96ed */
[----:B------:R-:W-:Y:S01]  /*60e0*/  FFMA.FTZ R7, R155, UR14, -R2 ;  /* 0x0000000e9b077c23 */ /* 0x000fe20008010802 */
[----:B------:R-:W-:Y:S02]  /*60f0*/  LOP3.LUT R5, R4, 0xffff, RZ, 0xc0, !PT ;  /* 0x0000ffff04057812 */ /* 0x000fe400078ec0ff */
[----:B------:R-:W-:Y:S01]  /*6100*/  LOP3.LUT R12, R27, R12, R236, 0x96, !PT ;  /* 0x0000000c1b0c7212 */ /* 0x000fe200078e96ec */
[----:B------:R1:W-:Y:S01]  /*6110*/  MUFU.EX2 R151, R7 ;  /* 0x0000000700977308 */ /* 0x0003e20000000800 */
[----:B------:R-:W-:-:S03]  /*6120*/  FFMA.FTZ R11, R154, UR14, -R2 ;  /* 0x0000000e9a0b7c23 */ /* 0x000fc60008010802 */
[----:B------:R-:W-:-:S04]  /*6130*/  IMAD.WIDE.U32 R22, R12, -0x2daee0ad, RZ ;  /* 0xd2511f530c167825 */ /* 0x000fc800078e00ff */
[----:B------:R2:W3:Y:S01]  /*6140*/  MUFU.EX2 R109, R11 ;  /* 0x0000000b006d7308 */ /* 0x0004e20000000800 */
[----:B-1----:R-:W-:Y:S02]  /*6150*/  SHF.R.U32.HI R7, RZ, 0x8, R5 ;  /* 0x00000008ff077819 */ /* 0x002fe40000011605 */
[----:B------:R-:W-:-:S04]  /*6160*/  LOP3.LUT R5, R4, 0xff, RZ, 0xc0, !PT ;  /* 0x000000ff04057812 */ /* 0x000fc800078ec0ff */
[----:B------:R-:W-:Y:S01]  /*6170*/  PRMT R12, R5, 0x5410, R7 ;  /* 0x00005410050c7816 */ /* 0x000fe20000000007 */
[----:B------:R-:W-:Y:S01]  /*6180*/  FFMA.FTZ R5, R152, UR14, -R2 ;  /* 0x0000000e98057c23 */ /* 0x000fe20008010802 */
[----:B--2---:R-:W-:Y:S02]  /*6190*/  LOP3.LUT R11, R23, R6, R234, 0x96, !PT ;  /* 0x00000006170b7212 */ /* 0x004fe400078e96ea */
[----:B------:R-:W-:Y:S01]  /*61a0*/  SHF.R.U32.HI R6, RZ, 0x10, R4 ;  /* 0x00000010ff067819 */ /* 0x000fe20000011604 */
[----:B------:R1:W-:Y:S01]  /*61b0*/  MUFU.EX2 R214, R5 ;  /* 0x0000000500d67308 */ /* 0x0003e20000000800 */
[----:B------:R-:W-:Y:S01]  /*61c0*/  FFMA.FTZ R7, R160, UR14, -R0 ;  /* 0x0000000ea0077c23 */ /* 0x000fe20008010800 */
[----:B-1----:R-:W-:Y:S02]  /*61d0*/  SHF.R.U32.HI R5, RZ, 0x18, R4 ;  /* 0x00000018ff057819 */ /* 0x002fe40000011604 */
[----:B------:R-:W-:Y:S01]  /*61e0*/  LOP3.LUT R4, R6, 0xff, RZ, 0xc0, !PT ;  /* 0x000000ff06047812 */ /* 0x000fe200078ec0ff */
[----:B------:R-:W-:-:S03]  /*61f0*/  FFMA.FTZ R6, R124, UR14, -R2 ;  /* 0x0000000e7c067c23 */ /* 0x000fc60008010802 */
[----:B------:R-:W-:Y:S01]  /*6200*/  PRMT R13, R4, 0x5410, R5 ;  /* 0x00005410040d7816 */ /* 0x000fe20000000005 */
[----:B------:R-:W-:Y:S01]  /*6210*/  IMAD.WIDE.U32 R4, R11, -0x326172a9, RZ ;  /* 0xcd9e8d570b047825 */ /* 0x000fe200078e00ff */
[----:B------:R1:W2:Y:S03]  /*6220*/  MUFU.EX2 R15, R6 ;  /* 0x00000006000f7308 */ /* 0x0002a60000000800 */
[----:B------:R-:W-:-:S05]  /*6230*/  FFMA.FTZ R11, R156, UR14, -R0 ;  /* 0x0000000e9c0b7c23 */ /* 0x000fca0008010800 */
[----:B------:R4:W-:Y:S01]  /*6240*/  MUFU.EX2 R120, R7 ;  /* 0x0000000700787308 */ /* 0x0009e20000000800 */
[----:B-1----:R-:W-:-:S04]  /*6250*/  LOP3.LUT R6, R4, 0xffff, RZ, 0xc0, !PT ;  /* 0x0000ffff04067812 */ /* 0x002fc800078ec0ff */
[----:B----4-:R-:W-:Y:S02]  /*6260*/  SHF.R.U32.HI R7, RZ, 0x8, R6 ;  /* 0x00000008ff077819 */ /* 0x010fe40000011606 */
[----:B------:R-:W-:Y:S01]  /*6270*/  LOP3.LUT R6, R4, 0xff, RZ, 0xc0, !PT ;  /* 0x000000ff04067812 */ /* 0x000fe200078ec0ff */
[----:B------:R-:W-:-:S03]  /*6280*/  IMAD.WIDE.U32 R20, R14, -0x326172a9, RZ ;  /* 0xcd9e8d570e147825 */ /* 0x000fc600078e00ff */
[----:B------:R-:W-:Y:S02]  /*6290*/  PRMT R18, R6, 0x5410, R7 ;  /* 0x0000541006127816 */ /* 0x000fe40000000007 */
[--C-:B------:R-:W-:Y:S01]  /*62a0*/  SHF.R.U32.HI R6, RZ, 0x10, R4.reuse ;  /* 0x00000010ff067819 */ /* 0x100fe20000011604 */
[----:B------:R1:W4:Y:S01]  /*62b0*/  MUFU.EX2 R154, R11 ;  /* 0x0000000b009a7308 */ /* 0x0003220000000800 */
[----:B------:R-:W-:Y:S02]  /*62c0*/  IMAD.MOV.U32 R147, RZ, RZ, R107 ;  /* 0x000000ffff937224 */ /* 0x000fe400078e006b */
[----:B-1----:R-:W-:Y:S02]  /*62d0*/  LOP3.LUT R11, R6, 0xff, RZ, 0xc0, !PT ;  /* 0x000000ff060b7812 */ /* 0x002fe400078ec0ff */
[----:B------:R-:W-:Y:S02]  /*62e0*/  SHF.R.U32.HI R6, RZ, 0x18, R4 ;  /* 0x00000018ff067819 */ /* 0x000fe40000011604 */
[----:B------:R-:W-:-:S02]  /*62f0*/  LOP3.LUT R4, R5, R20, R72, 0x96, !PT ;  /* 0x0000001405047212 */ /* 0x000fc400078e9648 */
[----:B------:R-:W-:Y:S01]  /*6300*/  PRMT R17, R11, 0x5410, R6 ;  /* 0x000054100b117816 */ /* 0x000fe20000000006 */
[----:B------:R-:W-:Y:S01]  /*6310*/  FFMA.FTZ R6, R163, UR14, -R25 ;  /* 0x0000000ea3067c23 */ /* 0x000fe20008010819 */
[----:B------:R-:W-:-:S03]  /*6320*/  LOP3.LUT R5, R4, 0xffff, RZ, 0xc0, !PT ;  /* 0x0000ffff04057812 */ /* 0x000fc600078ec0ff */
[----:B------:R1:W-:Y:S01]  /*6330*/  MUFU.EX2 R107, R6 ;  /* 0x00000006006b7308 */ /* 0x0003e20000000800 */
[----:B------:R-:W-:Y:S01]  /*6340*/  FFMA.FTZ R7, R153, UR14, -R0 ;  /* 0x0000000e99077c23 */ /* 0x000fe20008010800 */
[----:B---3--:R-:W-:Y:S01]  /*6350*/  IMAD.MOV.U32 R152, RZ, RZ, R109 ;  /* 0x000000ffff987224 */ /* 0x008fe200078e006d */
[----:B-1----:R-:W-:Y:S02]  /*6360*/  SHF.R.U32.HI R6, RZ, 0x8, R5 ;  /* 0x00000008ff067819 */ /* 0x002fe40000011605 */
[----:B------:R-:W-:-:S04]  /*6370*/  LOP3.LUT R5, R4, 0xff, RZ, 0xc0, !PT ;  /* 0x000000ff04057812 */ /* 0x000fc800078ec0ff */
[----:B------:R-:W-:Y:S01]  /*6380*/  PRMT R16, R5, 0x5410, R6 ;  /* 0x0000541005107816 */ /* 0x000fe20000000006 */
[----:B------:R-:W-:Y:S01]  /*6390*/  FFMA.FTZ R5, R157, UR14, -R25 ;  /* 0x0000000e9d057c23 */ /* 0x000fe20008010819 */
[----:B------:R-:W-:-:S03]  /*63a0*/  SHF.R.U32.HI R6, RZ, 0x10, R4 ;  /* 0x00000010ff067819 */ /* 0x000fc60000011604 */
[----:B------:R1:W-:Y:S08]  /*63b0*/  MUFU.EX2 R211, R5 ;  /* 0x0000000500d37308 */ /* 0x0003f00000000800 */
[----:B------:R3:W-:Y:S01]  /*63c0*/  MUFU.EX2 R122, R7 ;  /* 0x00000007007a7308 */ /* 0x0007e20000000800 */
[----:B-1----:R-:W-:Y:S02]  /*63d0*/  SHF.R.U32.HI R5, RZ, 0x18, R4 ;  /* 0x00000018ff057819 */ /* 0x002fe40000011604 */
[----:B------:R-:W-:Y:S01]  /*63e0*/  LOP3.LUT R4, R6, 0xff, RZ, 0xc0, !PT ;  /* 0x000000ff06047812 */ /* 0x000fe200078ec0ff */
[----:B------:R-:W-:-:S03]  /*63f0*/  FFMA.FTZ R6, R159, UR14, -R25 ;  /* 0x0000000e9f067c23 */ /* 0x000fc60008010819 */
[----:B------:R-:W-:Y:S01]  /*6400*/  PRMT R11, R4, 0x5410, R5 ;  /* 0x00005410040b7816 */ /* 0x000fe20000000005 */
[----:B---3--:R-:W-:Y:S01]  /*6410*/  FFMA.FTZ R7, R125, UR14, -R0 ;  /* 0x0000000e7d077c23 */ /* 0x008fe20008010800 */
[----:B------:R-:W-:Y:S01]  /*6420*/  HSET2.LE.AND R4, R12, R202, PT ;  /* 0x000000ca0c047233 */ /* 0x000fe20003803000 */
[----:B------:R1:W-:Y:S01]  /*6430*/  MUFU.EX2 R116, R6 ;  /* 0x0000000600747308 */ /* 0x0003e20000000800 */
[----:B------:R-:W-:Y:S01]  /*6440*/  F2FP.F16.F32.PACK_AB R5, R152, R151 ;  /* 0x000000979805723e */ /* 0x000fe200000000ff */
[----:B--2---:R-:W-:-:S03]  /*6450*/  IMAD.MOV.U32 R160, RZ, RZ, R15 ;  /* 0x000000ffffa07224 */ /* 0x004fc600078e000f */
[----:B------:R-:W-:-:S03]  /*6460*/  LOP3.LUT R12, R4, R5, RZ, 0xc0, !PT ;  /* 0x00000005040c7212 */ /* 0x000fc600078ec0ff */
[----:B------:R2:W3:Y:S01]  /*6470*/  MUFU.EX2 R210, R7 ;  /* 0x0000000700d27308 */ /* 0x0004e20000000800 */
[----:B------:R-:W-:Y:S02]  /*6480*/  HSET2.LE.AND R4, R13, R202, PT ;  /* 0x000000ca0d047233 */ /* 0x000fe40003803000 */
[----:B----4-:R-:W-:Y:S01]  /*6490*/  F2FP.F16.F32.PACK_AB R5, R154, R120 ;  /* 0x000000789a05723e */ /* 0x010fe200000000ff */
[----:B-1----:R-:W-:-:S04]  /*64a0*/  FFMA.FTZ R6, R161, UR14, -R24 ;  /* 0x0000000ea1067c23 */ /* 0x002fc80008010818 */
[----:B------:R1:W-:Y:S01]  /*64b0*/  MUFU.EX2 R125, R6 ;  /* 0x00000006007d7308 */ /* 0x0003e20000000800 */
[----:B------:R-:W-:Y:S02]  /*64c0*/  LOP3.LUT R13, R4, R5, RZ, 0xc0, !PT ;  /* 0x00000005040d7212 */ /* 0x000fe400078ec0ff */
[----:B------:R-:W-:Y:S02]  /*64d0*/  HSET2.LE.AND R4, R19, R202, PT ;  /* 0x000000ca13047233 */ /* 0x000fe40003803000 */
[----:B------:R-:W-:Y:S01]  /*64e0*/  F2FP.F16.F32.PACK_AB R5, R160, R214 ;  /* 0x000000d6a005723e */ /* 0x000fe200000000ff */
[----:B--2---:R-:W-:Y:S01]  /*64f0*/  FFMA.FTZ R7, R162, UR14, -R25 ;  /* 0x0000000ea2077c23 */ /* 0x004fe20008010819 */
[----:B-1----:R-:W-:-:S04]  /*6500*/  FFMA.FTZ R6, R158, UR14, -R24 ;  /* 0x0000000e9e067c23 */ /* 0x002fc80008010818 */
[----:B------:R1:W2:Y:S01]  /*6510*/  MUFU.EX2 R209, R6 ;  /* 0x0000000600d17308 */ /* 0x0002a20000000800 */
[----:B------:R-:W-:Y:S02]  /*6520*/  LOP3.LUT R14, R4, R5, RZ, 0xc0, !PT ;  /* 0x00000005040e7212 */ /* 0x000fe400078ec0ff */
[----:B------:R-:W-:Y:S02]  /*6530*/  HSET2.LE.AND R4, R28, R202, PT ;  /* 0x000000ca1c047233 */ /* 0x000fe40003803000 */
[----:B---3--:R-:W-:-:S03]  /*6540*/  F2FP.F16.F32.PACK_AB R5, R210, R122 ;  /* 0x0000007ad205723e */ /* 0x008fc600000000ff */
[----:B------:R3:W4:Y:S01]  /*6550*/  MUFU.EX2 R155, R7 ;  /* 0x00000007009b7308 */ /* 0x0007220000000800 */
[----:B------:R-:W-:Y:S02]  /*6560*/  LOP3.LUT R15, R4, R5, RZ, 0xc0, !PT ;  /* 0x00000005040f7212 */ /* 0x000fe400078ec0ff */
[----:B------:R-:W-:Y:S01]  /*6570*/  F2FP.F16.F32.PACK_AB R4, R116, R211 ;  /* 0x000000d37404723e */ /* 0x000fe200000000ff */
[----:B-1----:R-:W-:-:S04]  /*6580*/  FFMA.FTZ R6, R165, UR14, -R24 ;  /* 0x0000000ea5067c23 */ /* 0x002fc80008010818 */
[----:B------:R1:W-:Y:S01]  /*6590*/  MUFU.EX2 R153, R6 ;  /* 0x0000000600997308 */ /* 0x0003e20000000800 */
[----:B---3--:R-:W-:-:S07]  /*65a0*/  FFMA.FTZ R7, R164, UR14, -R24 ;  /* 0x0000000ea4077c23 */ /* 0x008fce0008010818 */
[----:B------:R3:W4:Y:S01]  /*65b0*/  MUFU.EX2 R121, R7 ;  /* 0x0000000700797308 */ /* 0x0007220000000800 */
[----:B-1----:R-:W-:-:S05]  /*65c0*/  HSET2.LE.AND R6, R18, R202, PT ;  /* 0x000000ca12067233 */ /* 0x002fca0003803000 */
[----:B------:R-:W-:Y:S02]  /*65d0*/  LOP3.LUT R6, R6, R4, RZ, 0xc0, !PT ;  /* 0x0000000406067212 */ /* 0x000fe400078ec0ff */
[----:B--2---:R-:W-:Y:S02]  /*65e0*/  F2FP.F16.F32.PACK_AB R4, R209, R125 ;  /* 0x0000007dd104723e */ /* 0x004fe400000000ff */
[----:B---3--:R-:W-:-:S05]  /*65f0*/  HSET2.LE.AND R7, R17, R202, PT ;  /* 0x000000ca11077233 */ /* 0x008fca0003803000 */
[----:B------:R-:W-:Y:S02]  /*6600*/  LOP3.LUT R7, R7, R4, RZ, 0xc0, !PT ;  /* 0x0000000407077212 */ /* 0x000fe400078ec0ff */
[----:B------:R-:W-:Y:S02]  /*6610*/  HSET2.LE.AND R4, R16, R202, PT ;  /* 0x000000ca10047233 */ /* 0x000fe40003803000 */
[----:B------:R-:W1:Y:S01]  /*6620*/  LDSM.16.MT88.4 R16, [R205+0x4800] ;  /* 0x00480000cd10783b */ /* 0x000e620000004200 */
[----:B----4-:R-:W-:-:S04]  /*6630*/  F2FP.F16.F32.PACK_AB R5, R155, R107 ;  /* 0x0000006b9b05723e */ /* 0x010fc800000000ff */
[----:B------:R-:W-:Y:S02]  /*6640*/  LOP3.LUT R4, R4, R5, RZ, 0xc0, !PT ;  /* 0x0000000504047212 */ /* 0x000fe400078ec0ff */
[----:B------:R-:W-:Y:S02]  /*6650*/  HSET2.LE.AND R5, R11, R202, PT ;  /* 0x000000ca0b057233 */ /* 0x000fe40003803000 */
[----:B------:R-:W-:-:S04]  /*6660*/  F2FP.F16.F32.PACK_AB R11, R121, R153 ;  /* 0x00000099790b723e */ /* 0x000fc800000000ff */
[----:B------:R-:W-:Y:S01]  /*6670*/  LOP3.LUT R5, R5, R11, RZ, 0xc0, !PT ;  /* 0x0000000b05057212 */ /* 0x000fe200078ec0ff */
[----:B------:R-:W-:Y:S02]  /*6680*/  IMAD.MOV.U32 R123, RZ, RZ, R71 ;  /* 0x000000ffff7b7224 */ /* 0x000fe400078e0047 */
[----:B------:R-:W-:Y:S02]  /*6690*/  IMAD.MOV.U32 R146, RZ, RZ, R70 ;  /* 0x000000ffff927224 */ /* 0x000fe400078e0046 */
[----:B------:R-:W-:Y:S02]  /*66a0*/  IMAD.MOV.U32 R115, RZ, RZ, R67 ;  /* 0x000000ffff737224 */ /* 0x000fe400078e0043 */
[----:B------:R-:W-:Y:S02]  /*66b0*/  IMAD.MOV.U32 R145, RZ, RZ, R66 ;  /* 0x000000ffff917224 */ /* 0x000fe400078e0042 */
[----:B------:R-:W-:Y:S01]  /*66c0*/  IMAD.MOV.U32 R119, RZ, RZ, R65 ;  /* 0x000000ffff777224 */ /* 0x000fe200078e0041 */
[-C--:B-1----:R-:W-:Y:S06]  /*66d0*/  HMMA.16816.F32 R68, R12, R16.reuse, R36 ;  /* 0x000000100c44723c */ /* 0x082fec0000001824 */
[C---:B------:R-:W-:Y:S06]  /*66e0*/  HMMA.16816.F32 R40, R4.reuse, R16, R92 ;  /* 0x000000100428723c */ /* 0x040fec000000185c */
[-C--:B------:R-:W-:Y:S06]  /*66f0*/  HMMA.16816.F32 R36, R4, R18.reuse, R84 ;  /* 0x000000120424723c */ /* 0x080fec0000001854 */
[----:B------:R-:W-:Y:S01]  /*6700*/  HMMA.16816.F32 R64, R12, R18, R32 ;  /* 0x000000120c40723c */ /* 0x000fe20000001820 */
[----:B------:R-:W1:Y:S01]  /*6710*/  LDSM.16.MT88.4 R16, [R206+0x4800] ;  /* 0x00480000ce10783b */ /* 0x000e620000004200 */
[----:B------:R-:W-:-:S04]  /*6720*/  IMAD.MOV.U32 R109, RZ, RZ, R132 ;  /* 0x000000ffff6d7224 */ /* 0x000fc800078e0084 */
[C---:B-1----:R-:W-:Y:S06]  /*6730*/  HMMA.16816.F32 R32, R4.reuse, R16, R96 ;  /* 0x000000100420723c */ /* 0x042fec0000001860 */
[----:B------:R-:W-:Y:S07]  /*6740*/  HMMA.16816.F32 R28, R4, R18, R88 ;  /* 0x00000012041c723c */ /* 0x000fee0000001858 */
[----:B------:R-:W-:Y:S01]  /*6750*/  LOP3.LUT R4, R21, R26, R235, 0x96, !PT ;  /* 0x0000001a15047212 */ /* 0x000fe200078e96eb */
[--C-:B------:R-:W-:Y:S01]  /*6760*/  FFMA.FTZ R5, R167, UR14, -R25.reuse ;  /* 0x0000000ea7057c23 */ /* 0x100fe20008010819 */
[----:B------:R-:W-:-:S03]  /*6770*/  FFMA.FTZ R6, R127, UR14, -R25 ;  /* 0x0000000e7f067c23 */ /* 0x000fc60008010819 */
[----:B------:R1:W-:Y:S01]  /*6780*/  MUFU.EX2 R150, R5 ;  /* 0x0000000500967308 */ /* 0x0003e20000000800 */
[C---:B------:R-:W-:Y:S07]  /*6790*/  HMMA.16816.F32 R56, R12.reuse, R16, R76 ;  /* 0x000000100c38723c */ /* 0x040fee000000184c */
[----:B------:R2:W-:Y:S01]  /*67a0*/  MUFU.EX2 R88, R6 ;  /* 0x0000000600587308 */ /* 0x0005e20000000800 */
[----:B------:R-:W-:Y:S01]  /*67b0*/  HMMA.16816.F32 R52, R12, R18, R52 ;  /* 0x000000120c34723c */ /* 0x000fe20000001834 */
[----:B------:R-:W-:Y:S01]  /*67c0*/  FFMA.FTZ R7, R126, UR14, -R25 ;  /* 0x0000000e7e077c23 */ /* 0x000fe20008010819 */
[----:B------:R-:W3:Y:S01]  /*67d0*/  LDSM.16.MT88.4 R16, [R205+0x4c00] ;  /* 0x004c0000cd10783b */ /* 0x000ee20000004200 */
[----:B-1----:R-:W-:-:S05]  /*67e0*/  IMAD.WIDE.U32 R4, R4, -0x2daee0ad, RZ ;  /* 0xd2511f5304047825 */ /* 0x002fca00078e00ff */
[----:B--2---:R-:W-:Y:S02]  /*67f0*/  LOP3.LUT R6, R5, R22, R73, 0x96, !PT ;  /* 0x0000001605067212 */ /* 0x004fe400078e9649 */
[C---:B------:R-:W-:Y:S01]  /*6800*/  LOP3.LUT R5, R4.reuse, 0xffff, RZ, 0xc0, !PT ;  /* 0x0000ffff04057812 */ /* 0x040fe200078ec0ff */
[----:B------:R-:W-:Y:S01]  /*6810*/  MUFU.EX2 R165, R7 ;  /* 0x0000000700a57308 */ /* 0x000fe20000000800 */
[----:B------:R-:W-:Y:S01]  /*6820*/  LOP3.LUT R13, R4, 0xff, RZ, 0xc0, !PT ;  /* 0x000000ff040d7812 */ /* 0x000fe200078ec0ff */
[----:B------:R-:W1:Y:S01]  /*6830*/  LDSM.16.MT88.4 R20, [R206+0x4c00] ;  /* 0x004c0000ce14783b */ /* 0x000e620000004200 */
[--C-:B------:R-:W-:Y:S02]  /*6840*/  SHF.R.U32.HI R12, RZ, 0x10, R4.reuse ;  /* 0x00000010ff0c7819 */ /* 0x100fe40000011604 */
[----:B------:R-:W-:Y:S02]  /*6850*/  SHF.R.U32.HI R11, RZ, 0x18, R4 ;  /* 0x00000018ff0b7819 */ /* 0x000fe40000011604 */
[----:B------:R-:W-:Y:S01]  /*6860*/  SHF.R.U32.HI R4, RZ, 0x8, R5 ;  /* 0x00000008ff047819 */ /* 0x000fe20000011605 */
[----:B------:R-:W-:-:S03]  /*6870*/  FFMA.FTZ R5, R166, UR14, -R25 ;  /* 0x0000000ea6057c23 */ /* 0x000fc60008010819 */
[----:B------:R-:W-:Y:S01]  /*6880*/  PRMT R14, R13, 0x5410, R4 ;  /* 0x000054100d0e7816 */ /* 0x000fe20000000004 */
[----:B------:R2:W4:Y:S01]  /*6890*/  MUFU.EX2 R132, R5 ;  /* 0x0000000500847308 */ /* 0x0005220000000800 */
[----:B------:R-:W-:-:S04]  /*68a0*/  LOP3.LUT R4, R12, 0xff, RZ, 0xc0, !PT ;  /* 0x000000ff0c047812 */ /* 0x000fc800078ec0ff */
[----:B------:R-:W-:Y:S02]  /*68b0*/  PRMT R13, R4, 0x5410, R11 ;  /* 0x00005410040d7816 */ /* 0x000fe4000000000b */
[C---:B------:R-:W-:Y:S02]  /*68c0*/  LOP3.LUT R4, R6.reuse, 0xffff, RZ, 0xc0, !PT ;  /* 0x0000ffff06047812 */ /* 0x040fe400078ec0ff */
[----:B------:R-:W-:Y:S01]  /*68d0*/  LOP3.LUT R11, R6, 0xff, RZ, 0xc0, !PT ;  /* 0x000000ff060b7812 */ /* 0x000fe200078ec0ff */
[----:B--2---:R-:W-:Y:S01]  /*68e0*/  FFMA.FTZ R5, R170, UR14, -R24 ;  /* 0x0000000eaa057c23 */ /* 0x004fe20008010818 */
[----:B------:R-:W-:-:S03]  /*68f0*/  SHF.R.U32.HI R7, RZ, 0x18, R6 ;  /* 0x00000018ff077819 */ /* 0x000fc60000011606 */
[----:B------:R2:W-:Y:S02]  /*6900*/  MUFU.EX2 R166, R5 ;  /* 0x0000000500a67308 */ /* 0x0005e40000000800 */
[----:B--2---:R-:W-:Y:S02]  /*6910*/  SHF.R.U32.HI R5, RZ, 0x10, R6 ;  /* 0x00000010ff057819 */ /* 0x004fe40000011606 */
[----:B------:R-:W-:Y:S02]  /*6920*/  SHF.R.U32.HI R6, RZ, 0x8, R4 ;  /* 0x00000008ff067819 */ /* 0x000fe40000011604 */
[----:B------:R-:W-:Y:S02]  /*6930*/  LOP3.LUT R4, R5, 0xff, RZ, 0xc0, !PT ;  /* 0x000000ff05047812 */ /* 0x000fe400078ec0ff */
[----:B------:R-:W-:Y:S01]  /*6940*/  PRMT R12, R11, 0x5410, R6 ;  /* 0x000054100b0c7816 */ /* 0x000fe20000000006 */
[--C-:B------:R-:W-:Y:S01]  /*6950*/  FFMA.FTZ R5, R169, UR14, -R24.reuse ;  /* 0x0000000ea9057c23 */ /* 0x100fe20008010818 */
[----:B------:R-:W-:Y:S01]  /*6960*/  PRMT R11, R4, 0x5410, R7 ;  /* 0x00005410040b7816 */ /* 0x000fe20000000007 */
[----:B------:R-:W-:-:S02]  /*6970*/  FFMA.FTZ R4, R168, UR14, -R24 ;  /* 0x0000000ea8047c23 */ /* 0x000fc40008010818 */
[----:B------:R2:W-:Y:S08]  /*6980*/  MUFU.EX2 R158, R5 ;  /* 0x00000005009e7308 */ /* 0x0005f00000000800 */
[----:B------:R4:W3:Y:S01]  /*6990*/  MUFU.EX2 R217, R4 ;  /* 0x0000000400d97308 */ /* 0x0008e20000000800 */
[----:B------:R-:W-:Y:S01]  /*69a0*/  HSET2.LE.AND R6, R14, R202, PT ;  /* 0x000000ca0e067233 */ /* 0x000fe20003803000 */
[----:B--2---:R-:W-:-:S06]  /*69b0*/  FFMA.FTZ R5, R171, UR14, -R24 ;  /* 0x0000000eab057c23 */ /* 0x004fcc0008010818 */
[----:B------:R2:W1:Y:S01]  /*69c0*/  MUFU.EX2 R167, R5 ;  /* 0x0000000500a77308 */ /* 0x0004620000000800 */
[----:B----4-:R-:W-:Y:S02]  /*69d0*/  F2FP.F16.F32.PACK_AB R4, R132, R165 ;  /* 0x000000a58404723e */ /* 0x010fe400000000ff */
[----:B------:R-:W-:Y:S02]  /*69e0*/  HSET2.LE.AND R7, R13, R202, PT ;  /* 0x000000ca0d077233 */ /* 0x000fe40003803000 */
[----:B------:R-:W-:Y:S02]  /*69f0*/  LOP3.LUT R6, R6, R4, RZ, 0xc0, !PT ;  /* 0x0000000406067212 */ /* 0x000fe400078ec0ff */
[----:B---3--:R-:W-:-:S04]  /*6a00*/  F2FP.F16.F32.PACK_AB R4, R217, R158 ;  /* 0x0000009ed904723e */ /* 0x008fc800000000ff */
[----:B------:R-:W-:Y:S02]  /*6a10*/  LOP3.LUT R7, R7, R4, RZ, 0xc0, !PT ;  /* 0x0000000407077212 */ /* 0x000fe400078ec0ff */
[----:B------:R-:W-:Y:S02]  /*6a20*/  HSET2.LE.AND R4, R12, R202, PT ;  /* 0x000000ca0c047233 */ /* 0x000fe40003803000 */
[----:B--2---:R-:W-:-:S04]  /*6a30*/  F2FP.F16.F32.PACK_AB R5, R88, R150 ;  /* 0x000000965805723e */ /* 0x004fc800000000ff */
[----:B------:R-:W-:Y:S02]  /*6a40*/  LOP3.LUT R4, R4, R5, RZ, 0xc0, !PT ;  /* 0x0000000504047212 */ /* 0x000fe400078ec0ff */
[----:B------:R-:W-:Y:S02]  /*6a50*/  HSET2.LE.AND R5, R11, R202, PT ;  /* 0x000000ca0b057233 */ /* 0x000fe40003803000 */
[----:B-1----:R-:W-:-:S04]  /*6a60*/  F2FP.F16.F32.PACK_AB R11, R167, R166 ;  /* 0x000000a6a70b723e */ /* 0x002fc800000000ff */
[----:B------:R-:W-:-:S07]  /*6a70*/  LOP3.LUT R5, R5, R11, RZ, 0xc0, !PT ;  /* 0x0000000b05057212 */ /* 0x000fce00078ec0ff */
[C---:B------:R-:W-:Y:S06]  /*6a80*/  HMMA.16816.F32 R40, R4.reuse, R16, R40 ;  /* 0x000000100428723c */ /* 0x040fec0000001828 */
[C---:B------:R-:W-:Y:S06]  /*6a90*/  HMMA.16816.F32 R36, R4.reuse, R18, R36 ;  /* 0x000000120424723c */ /* 0x040fec0000001824 */
[C---:B------:R-:W-:Y:S06]  /*6aa0*/  HMMA.16816.F32 R32, R4.reuse, R20, R32 ;  /* 0x000000140420723c */ /* 0x040fec0000001820 */
[----:B------:R-:W-:Y:S07]  /*6ab0*/  HMMA.16816.F32 R76, R4, R22, R28 ;  /* 0x00000016044c723c */ /* 0x000fee000000181c */
[----:B------:R-:W-:Y:S01]  /*6ac0*/  FFMA.FTZ R4, R175, UR14, -R2 ;  /* 0x0000000eaf047c23 */ /* 0x000fe20008010802 */
[----:B------:R-:W-:-:S03]  /*6ad0*/  LOP3.LUT R5, R45, R48, R235, 0x96, !PT ;  /* 0x000000302d057212 */ /* 0x000fc600078e96eb */
[----:B------:R1:W-:Y:S01]  /*6ae0*/  MUFU.EX2 R156, R4 ;  /* 0x00000004009c7308 */ /* 0x0003e20000000800 */
[----:B------:R-:W-:-:S07]  /*6af0*/  FFMA.FTZ R6, R172, UR14, -R2 ;  /* 0x0000000eac067c23 */ /* 0x000fce0008010802 */
[----:B------:R-:W2:Y:S01]  /*6b00*/  MUFU.EX2 R124, R6 ;  /* 0x00000006007c7308 */ /* 0x000ea20000000800 */
        /* <DEDUP_REMOVED lines=15> */
[----:B------:R3:W4:Y:S01]  /*6c00*/  MUFU.EX2 R204, R7 ;  /* 0x0000000700cc7308 */ /* 0x0007220000000800 */
[----:B------:R-:W-:Y:S01]  /*6c10*/  LOP3.LUT R4, R6, 0xffff, RZ, 0xc0, !PT ;  /* 0x0000ffff06047812 */ /* 0x000fe200078ec0ff */
[----:B-1----:R-:W-:Y:S01]  /*6c20*/  FFMA.FTZ R5, R103, UR14, -R0 ;  /* 0x0000000e67057c23 */ /* 0x002fe20008010800 */
[----:B--2---:R-:W-:Y:S02]  /*6c30*/  IMAD.MOV.U32 R103, RZ, RZ, R124 ;  /* 0x000000ffff677224 */ /* 0x004fe400078e007c */
[----:B------:R-:W-:-:S03]  /*6c40*/  IMAD.MOV.U32 R124, RZ, RZ, R252 ;  /* 0x000000ffff7c7224 */ /* 0x000fc600078e00fc */
[----:B------:R1:W2:Y:S01]  /*6c50*/  MUFU.EX2 R252, R5 ;  /* 0x0000000500fc7308 */ /* 0x0002a20000000800 */
[----:B------:R-:W-:Y:S02]  /*6c60*/  LOP3.LUT R11, R6, 0xff, RZ, 0xc0, !PT ;  /* 0x000000ff060b7812 */ /* 0x000fe400078ec0ff */
[----:B---3--:R-:W-:Y:S01]  /*6c70*/  SHF.R.U32.HI R7, RZ, 0x18, R6 ;  /* 0x00000018ff077819 */ /* 0x008fe20000011606 */
[----:B------:R-:W-:Y:S01]  /*6c80*/  IMAD.MOV.U32 R163, RZ, RZ, R186 ;  /* 0x000000ffffa37224 */ /* 0x000fe200078e00ba */
[----:B-1----:R-:W-:Y:S02]  /*6c90*/  SHF.R.U32.HI R5, RZ, 0x10, R6 ;  /* 0x00000010ff057819 */ /* 0x002fe40000011606 */
[----:B------:R-:W-:Y:S02]  /*6ca0*/  SHF.R.U32.HI R6, RZ, 0x8, R4 ;  /* 0x00000008ff067819 */ /* 0x000fe40000011604 */
[----:B------:R-:W-:Y:S02]  /*6cb0*/  LOP3.LUT R4, R5, 0xff, RZ, 0xc0, !PT ;  /* 0x000000ff05047812 */ /* 0x000fe400078ec0ff */
[----:B------:R-:W-:-:S02]  /*6cc0*/  PRMT R12, R11, 0x5410, R6 ;  /* 0x000054100b0c7816 */ /* 0x000fc40000000006 */
[----:B------:R-:W-:Y:S01]  /*6cd0*/  PRMT R11, R4, 0x5410, R7 ;  /* 0x00005410040b7816 */ /* 0x000fe20000000007 */
[--C-:B------:R-:W-:Y:S01]  /*6ce0*/  FFMA.FTZ R4, R176, UR14, -R0.reuse ;  /* 0x0000000eb0047c23 */ /* 0x100fe20008010800 */
[----:B------:R-:W-:Y:S01]  /*6cf0*/  FFMA.FTZ R5, R177, UR14, -R0 ;  /* 0x0000000eb1057c23 */ /* 0x000fe20008010800 */
[--C-:B------:R-:W-:Y:S02]  /*6d00*/  HSET2.LE.AND R6, R14, R202.reuse, PT ;  /* 0x000000ca0e067233 */ /* 0x100fe40003803000 */
[----:B------:R4:W-:Y:S01]  /*6d10*/  MUFU.EX2 R177, R4 ;  /* 0x0000000400b17308 */ /* 0x0009e20000000800 */
[----:B------:R-:W-:-:S07]  /*6d20*/  HSET2.LE.AND R7, R13, R202, PT ;  /* 0x000000ca0d077233 */ /* 0x000fce0003803000 */
[----:B------:R1:W3:Y:S01]  /*6d30*/  MUFU.EX2 R186, R5 ;  /* 0x0000000500ba7308 */ /* 0x0002e20000000800 */
[----:B----4-:R-:W-:-:S04]  /*6d40*/  F2FP.F16.F32.PACK_AB R4, R204, R103 ;  /* 0x00000067cc04723e */ /* 0x010fc800000000ff */
[----:B------:R-:W-:Y:S02]  /*6d50*/  LOP3.LUT R6, R6, R4, RZ, 0xc0, !PT ;  /* 0x0000000406067212 */ /* 0x000fe400078ec0ff */
[----:B--2---:R-:W-:Y:S02]  /*6d60*/  F2FP.F16.F32.PACK_AB R4, R252, R164 ;  /* 0x000000a4fc04723e */ /* 0x004fe400000000ff */
[----:B-1----:R-:W-:Y:S02]  /*6d70*/  F2FP.F16.F32.PACK_AB R5, R170, R156 ;  /* 0x0000009caa05723e */ /* 0x002fe400000000ff */
[----:B------:R-:W-:Y:S02]  /*6d80*/  LOP3.LUT R7, R7, R4, RZ, 0xc0, !PT ;  /* 0x0000000407077212 */ /* 0x000fe400078ec0ff */
[----:B------:R-:W-:Y:S01]  /*6d90*/  HSET2.LE.AND R4, R12, R202, PT ;  /* 0x000000ca0c047233 */ /* 0x000fe20003803000 */
[----:B------:R-:W-:-:S04]  /*6da0*/  UIADD3 UR4, UR6, 0x2, URZ ;  /* 0x0000000206047890 */ /* 0x000fc8000fffe03f */
[----:B------:R-:W-:Y:S02]  /*6db0*/  LOP3.LUT R4, R4, R5, RZ, 0xc0, !PT ;  /* 0x0000000504047212 */ /* 0x000fe400078ec0ff */
[----:B------:R-:W-:Y:S02]  /*6dc0*/  HSET2.LE.AND R5, R11, R202, PT ;  /* 0x000000ca0b057233 */ /* 0x000fe40003803000 */
[----:B---3--:R-:W-:-:S04]  /*6dd0*/  F2FP.F16.F32.PACK_AB R11, R177, R186 ;  /* 0x000000bab10b723e */ /* 0x008fc800000000ff */
        /* <DEDUP_REMOVED lines=63> */
[----:B------:R1:W-:Y:S03]  /*71d0*/  MUFU.EX2 R173, R6 ;  /* 0x0000000600ad7308 */ /* 0x0003e60000000800 */
[----:B------:R-:W-:-:S05]  /*71e0*/  FFMA.FTZ R11, R135, UR14, -R0 ;  /* 0x0000000e870b7c23 */ /* 0x000fca0008010800 */
[----:B------:R2:W-:Y:S01]  /*71f0*/  MUFU.EX2 R172, R7 ;  /* 0x0000000700ac7308 */ /* 0x0005e20000000800 */
[----:B-1----:R-:W-:-:S04]  /*7200*/  LOP3.LUT R6, R4, 0xffff, RZ, 0xc0, !PT ;  /* 0x0000ffff04067812 */ /* 0x002fc800078ec0ff */
[----:B--2---:R-:W-:Y:S02]  /*7210*/  SHF.R.U32.HI R7, RZ, 0x8, R6 ;  /* 0x00000008ff077819 */ /* 0x004fe40000011606 */
[----:B------:R-:W-:Y:S01]  /*7220*/  LOP3.LUT R6, R4, 0xff, RZ, 0xc0, !PT ;  /* 0x000000ff04067812 */ /* 0x000fe200078ec0ff */
[----:B------:R-:W-:-:S03]  /*7230*/  IMAD.WIDE.U32 R20, R14, -0x326172a9, RZ ;  /* 0xcd9e8d570e147825 */ /* 0x000fc600078e00ff */
[----:B------:R-:W-:Y:S02]  /*7240*/  PRMT R18, R6, 0x5410, R7 ;  /* 0x0000541006127816 */ /* 0x000fe40000000007 */
[--C-:B------:R-:W-:Y:S01]  /*7250*/  SHF.R.U32.HI R6, RZ, 0x10, R4.reuse ;  /* 0x00000010ff067819 */ /* 0x100fe20000011604 */
[----:B------:R1:W2:Y:S03]  /*7260*/  MUFU.EX2 R130, R11 ;  /* 0x0000000b00827308 */ /* 0x0002a60000000800 */
        /* <DEDUP_REMOVED lines=8> */
[----:B-1----:R-:W-:Y:S02]  /*72f0*/  SHF.R.U32.HI R6, RZ, 0x8, R5 ;  /* 0x00000008ff067819 */ /* 0x002fe40000011605 */
[----:B------:R-:W-:-:S04]  /*7300*/  LOP3.LUT R5, R4, 0xff, RZ, 0xc0, !PT ;  /* 0x000000ff04057812 */ /* 0x000fc800078ec0ff */
[----:B------:R-:W-:Y:S01]  /*7310*/  PRMT R16, R5, 0x5410, R6 ;  /* 0x0000541005107816 */ /* 0x000fe20000000006 */
[----:B------:R-:W-:Y:S01]  /*7320*/  FFMA.FTZ R5, R131, UR14, -R25 ;  /* 0x0000000e83057c23 */ /* 0x000fe20008010819 */
[----:B------:R-:W-:-:S03]  /*7330*/  SHF.R.U32.HI R6, RZ, 0x10, R4 ;  /* 0x00000010ff067819 */ /* 0x000fc60000011604 */
[----:B------:R1:W-:Y:S01]  /*7340*/  MUFU.EX2 R127, R5 ;  /* 0x00000005007f7308 */ /* 0x0003e20000000800 */
[----:B------:R-:W-:-:S07]  /*7350*/  IMAD.MOV.U32 R97, RZ, RZ, R125 ;  /* 0x000000ffff617224 */ /* 0x000fce00078e007d */
[----:B------:R4:W-:Y:S01]  /*7360*/  MUFU.EX2 R134, R7 ;  /* 0x0000000700867308 */ /* 0x0009e20000000800 */
[----:B-1----:R-:W-:Y:S02]  /*7370*/  SHF.R.U32.HI R5, RZ, 0x18, R4 ;  /* 0x00000018ff057819 */ /* 0x002fe40000011604 */
[----:B------:R-:W-:Y:S01]  /*7380*/  LOP3.LUT R4, R6, 0xff, RZ, 0xc0, !PT ;  /* 0x000000ff06047812 */ /* 0x000fe200078ec0ff */
[----:B------:R-:W-:-:S03]  /*7390*/  FFMA.FTZ R6, R180, UR14, -R25 ;  /* 0x0000000eb4067c23 */ /* 0x000fc60008010819 */
[----:B------:R-:W-:Y:S01]  /*73a0*/  PRMT R11, R4, 0x5410, R5 ;  /* 0x00005410040b7816 */ /* 0x000fe20000000005 */
[----:B----4-:R-:W-:Y:S01]  /*73b0*/  FFMA.FTZ R7, R111, UR14, -R0 ;  /* 0x0000000e6f077c23 */ /* 0x010fe20008010800 */
[----:B------:R-:W-:Y:S01]  /*73c0*/  HSET2.LE.AND R4, R12, R202, PT ;  /* 0x000000ca0c047233 */ /* 0x000fe20003803000 */
[----:B------:R1:W-:Y:S01]  /*73d0*/  MUFU.EX2 R125, R6 ;  /* 0x00000006007d7308 */ /* 0x0003e20000000800 */
[----:B---3--:R-:W-:Y:S01]  /*73e0*/  F2FP.F16.F32.PACK_AB R5, R175, R176 ;  /* 0x000000b0af05723e */ /* 0x008fe200000000ff */
[----:B------:R-:W-:-:S03]  /*73f0*/  IMAD.MOV.U32 R99, RZ, RZ, R124 ;  /* 0x000000ffff637224 */ /* 0x000fc600078e007c */
[----:B------:R-:W-:-:S03]  /*7400*/  LOP3.LUT R12, R4, R5, RZ, 0xc0, !PT ;  /* 0x00000005040c7212 */ /* 0x000fc600078ec0ff */
[----:B------:R3:W4:Y:S01]  /*7410*/  MUFU.EX2 R129, R7 ;  /* 0x0000000700817308 */ /* 0x0007220000000800 */
[----:B------:R-:W-:Y:S02]  /*7420*/  HSET2.LE.AND R4, R13, R202, PT ;  /* 0x000000ca0d047233 */ /* 0x000fe40003803000 */
[----:B--2---:R-:W-:Y:S01]  /*7430*/  F2FP.F16.F32.PACK_AB R5, R130, R172 ;  /* 0x000000ac8205723e */ /* 0x004fe200000000ff */
[----:B-1----:R-:W-:-:S04]  /*7440*/  FFMA.FTZ R6, R181, UR14, -R24 ;  /* 0x0000000eb5067c23 */ /* 0x002fc80008010818 */
[----:B------:R1:W-:Y:S01]  /*7450*/  MUFU.EX2 R124, R6 ;  /* 0x00000006007c7308 */ /* 0x0003e20000000800 */
[----:B------:R-:W-:Y:S01]  /*7460*/  IMAD.MOV.U32 R93, RZ, RZ, R123 ;  /* 0x000000ffff5d7224 */ /* 0x000fe200078e007b */
[----:B------:R-:W-:Y:S02]  /*7470*/  LOP3.LUT R13, R4, R5, RZ, 0xc0, !PT ;  /* 0x00000005040d7212 */ /* 0x000fe400078ec0ff */
[----:B------:R-:W-:Y:S02]  /*7480*/  HSET2.LE.AND R4, R19, R202, PT ;  /* 0x000000ca13047233 */ /* 0x000fe40003803000 */
[----:B------:R-:W-:Y:S01]  /*7490*/  F2FP.F16.F32.PACK_AB R5, R173, R174 ;  /* 0x000000aead05723e */ /* 0x000fe200000000ff */
[----:B---3--:R-:W-:Y:S01]  /*74a0*/  FFMA.FTZ R7, R182, UR14, -R25 ;  /* 0x0000000eb6077c23 */ /* 0x008fe20008010819 */
[----:B-1----:R-:W-:-:S04]  /*74b0*/  FFMA.FTZ R6, R179, UR14, -R24 ;  /* 0x0000000eb3067c23 */ /* 0x002fc80008010818 */
[----:B------:R1:W2:Y:S01]  /*74c0*/  MUFU.EX2 R123, R6 ;  /* 0x00000006007b7308 */ /* 0x0002a20000000800 */
[----:B------:R-:W-:Y:S02]  /*74d0*/  LOP3.LUT R14, R4, R5, RZ, 0xc0, !PT ;  /* 0x00000005040e7212 */ /* 0x000fe400078ec0ff */
[----:B------:R-:W-:Y:S02]  /*74e0*/  HSET2.LE.AND R4, R28, R202, PT ;  /* 0x000000ca1c047233 */ /* 0x000fe40003803000 */
[----:B----4-:R-:W-:Y:S01]  /*74f0*/  F2FP.F16.F32.PACK_AB R5, R129, R134 ;  /* 0x000000868105723e */ /* 0x010fe200000000ff */
[----:B------:R-:W-:Y:S02]  /*7500*/  IMAD.MOV.U32 R92, RZ, RZ, R122 ;  /* 0x000000ffff5c7224 */ /* 0x000fe400078e007a */
[----:B------:R3:W4:Y:S01]  /*7510*/  MUFU.EX2 R128, R7 ;  /* 0x0000000700807308 */ /* 0x0007220000000800 */
[----:B------:R-:W-:Y:S02]  /*7520*/  LOP3.LUT R15, R4, R5, RZ, 0xc0, !PT ;  /* 0x00000005040f7212 */ /* 0x000fe400078ec0ff */
[----:B------:R-:W-:Y:S01]  /*7530*/  F2FP.F16.F32.PACK_AB R4, R125, R127 ;  /* 0x0000007f7d04723e */ /* 0x000fe200000000ff */
[----:B-1----:R-:W-:-:S04]  /*7540*/  FFMA.FTZ R6, R185, UR14, -R24 ;  /* 0x0000000eb9067c23 */ /* 0x002fc80008010818 */
[----:B------:R1:W-:Y:S01]  /*7550*/  MUFU.EX2 R122, R6 ;  /* 0x00000006007a7308 */ /* 0x0003e20000000800 */
[----:B------:R-:W-:Y:S02]  /*7560*/  IMAD.MOV.U32 R94, RZ, RZ, R121 ;  /* 0x000000ffff5e7224 */ /* 0x000fe400078e0079 */
[----:B---3--:R-:W-:-:S05]  /*7570*/  FFMA.FTZ R7, R184, UR14, -R24 ;  /* 0x0000000eb8077c23 */ /* 0x008fca0008010818 */
        /* <DEDUP_REMOVED lines=15> */
[-C--:B-1----:R-:W-:Y:S06]  /*7670*/  HMMA.16816.F32 R160, R12, R16.reuse, R68 ;  /* 0x000000100ca0723c */ /* 0x082fec0000001844 */
[C---:B------:R-:W-:Y:S06]  /*7680*/  HMMA.16816.F32 R40, R4.reuse, R16, R40 ;  /* 0x000000100428723c */ /* 0x040fec0000001828 */
[-C--:B------:R-:W-:Y:S06]  /*7690*/  HMMA.16816.F32 R36, R4, R18.reuse, R36 ;  /* 0x000000120424723c */ /* 0x080fec0000001824 */
[----:B------:R-:W-:Y:S01]  /*76a0*/  HMMA.16816.F32 R84, R12, R18, R64 ;  /* 0x000000120c54723c */ /* 0x000fe20000001840 */
[----:B------:R-:W1:Y:S01]  /*76b0*/  LDSM.16.MT88.4 R16, [R206+0x5000] ;  /* 0x00500000ce10783b */ /* 0x000e620000004200 */
[----:B------:R-:W-:-:S02]  /*76c0*/  IMAD.MOV.U32 R91, RZ, RZ, R115 ;  /* 0x000000ffff5b7224 */ /* 0x000fc400078e0073 */
[----:B------:R-:W-:Y:S01]  /*76d0*/  IMAD.MOV.U32 R115, RZ, RZ, R119 ;  /* 0x000000ffff737224 */ /* 0x000fe200078e0077 */
[----:B------:R-:W-:Y:S01]  /*76e0*/  LDSM.16.MT88.4 R64, [R206+0x5400] ;  /* 0x00540000ce40783b */ /* 0x000fe20000004200 */
[----:B------:R-:W-:Y:S02]  /*76f0*/  IMAD.MOV.U32 R96, RZ, RZ, R120 ;  /* 0x000000ffff607224 */ /* 0x000fe400078e0078 */
[----:B------:R-:W-:Y:S02]  /*7700*/  IMAD.MOV.U32 R95, RZ, RZ, R147 ;  /* 0x000000ffff5f7224 */ /* 0x000fe400078e0093 */
[----:B------:R-:W-:Y:S02]  /*7710*/  IMAD.MOV.U32 R159, RZ, RZ, R146 ;  /* 0x000000ffff9f7224 */ /* 0x000fe400078e0092 */
[----:B------:R-:W-:Y:S02]  /*7720*/  IMAD.MOV.U32 R157, RZ, RZ, R145 ;  /* 0x000000ffff9d7224 */ /* 0x000fe400078e0091 */
[----:B------:R-:W-:-:S02]  /*7730*/  IMAD.MOV.U32 R90, RZ, RZ, R144 ;  /* 0x000000ffff5a7224 */ /* 0x000fc400078e0090 */
[----:B------:R-:W-:Y:S02]  /*7740*/  IMAD.MOV.U32 R89, RZ, RZ, R96 ;  /* 0x000000ffff597224 */ /* 0x000fe400078e0060 */
[----:B------:R-:W-:Y:S01]  /*7750*/  IMAD.MOV.U32 R96, RZ, RZ, R117 ;  /* 0x000000ffff607224 */ /* 0x000fe200078e0075 */
[C---:B-1----:R-:W-:Y:S06]  /*7760*/  HMMA.16816.F32 R32, R4.reuse, R16, R32 ;  /* 0x000000100420723c */ /* 0x042fec0000001820 */
[----:B------:R-:W-:Y:S07]  /*7770*/  HMMA.16816.F32 R28, R4, R18, R76 ;  /* 0x00000012041c723c */ /* 0x000fee000000184c */
[----:B------:R-:W-:Y:S01]  /*7780*/  LOP3.LUT R4, R21, R26, R235, 0x96, !PT ;  /* 0x0000001a15047212 */ /* 0x000fe200078e96eb */
[--C-:B------:R-:W-:Y:S01]  /*7790*/  FFMA.FTZ R5, R187, UR14, -R25.reuse ;  /* 0x0000000ebb057c23 */ /* 0x100fe20008010819 */
[----:B------:R-:W-:-:S03]  /*77a0*/  FFMA.FTZ R6, R141, UR14, -R25 ;  /* 0x0000000e8d067c23 */ /* 0x000fc60008010819 */
[----:B------:R1:W-:Y:S01]  /*77b0*/  MUFU.EX2 R119, R5 ;  /* 0x0000000500777308 */ /* 0x0003e20000000800 */
[C---:B------:R-:W-:Y:S07]  /*77c0*/  HMMA.16816.F32 R144, R12.reuse, R16, R56 ;  /* 0x000000100c90723c */ /* 0x040fee0000001838 */
[----:B------:R2:W3:Y:S01]  /*77d0*/  MUFU.EX2 R120, R6 ;  /* 0x0000000600787308 */ /* 0x0004e20000000800 */
[----:B------:R-:W-:Y:S01]  /*77e0*/  HMMA.16816.F32 R76, R12, R18, R52 ;  /* 0x000000120c4c723c */ /* 0x000fe20000001834 */
[----:B------:R-:W-:Y:S01]  /*77f0*/  FFMA.FTZ R7, R139, UR14, -R25 ;  /* 0x0000000e8b077c23 */ /* 0x000fe20008010819 */
[----:B------:R-:W-:Y:S01]  /*7800*/  IMAD.MOV.U32 R169, RZ, RZ, R91 ;  /* 0x000000ffffa97224 */ /* 0x000fe200078e005b */
[----:B------:R-:W4:Y:S01]  /*7810*/  LDSM.16.MT88.4 R52, [R205+0x5400] ;  /* 0x00540000cd34783b */ /* 0x000f220000004200 */
[----:B-1----:R-:W-:-:S05]  /*7820*/  IMAD.WIDE.U32 R4, R4, -0x2daee0ad, RZ ;  /* 0xd2511f5304047825 */ /* 0x002fca00078e00ff */
[----:B--2---:R-:W-:Y:S02]  /*7830*/  LOP3.LUT R6, R5, R22, R73, 0x96, !PT ;  /* 0x0000001605067212 */ /* 0x004fe400078e9649 */
        /* <DEDUP_REMOVED lines=8> */
[----:B------:R-:W-:Y:S01]  /*78c0*/  LOP3.LUT R4, R12, 0xff, RZ, 0xc0, !PT ;  /* 0x000000ff0c047812 */ /* 0x000fe200078ec0ff */
[----:B------:R-:W-:Y:S02]  /*78d0*/  IMAD.MOV.U32 R141, RZ, RZ, R118 ;  /* 0x000000ffff8d7224 */ /* 0x000fe400078e0076 */
[----:B------:R-:W-:Y:S01]  /*78e0*/  IMAD.MOV.U32 R91, RZ, RZ, R116 ;  /* 0x000000ffff5b7224 */ /* 0x000fe200078e0074 */
[----:B------:R-:W-:Y:S02]  /*78f0*/  PRMT R12, R4, 0x5410, R11 ;  /* 0x00005410040c7816 */ /* 0x000fe4000000000b */
[C---:B------:R-:W-:Y:S01]  /*7900*/  LOP3.LUT R4, R6.reuse, 0xffff, RZ, 0xc0, !PT ;  /* 0x0000ffff06047812 */ /* 0x040fe200078ec0ff */
[----:B------:R2:W-:Y:S01]  /*7910*/  MUFU.EX2 R118, R7 ;  /* 0x0000000700767308 */ /* 0x0005e20000000800 */
[----:B------:R-:W-:Y:S01]  /*7920*/  LOP3.LUT R11, R6, 0xff, RZ, 0xc0, !PT ;  /* 0x000000ff060b7812 */ /* 0x000fe200078ec0ff */
[----:B-1----:R-:W-:-:S06]  /*7930*/  FFMA.FTZ R5, R189, UR14, -R24 ;  /* 0x0000000ebd057c23 */ /* 0x002fcc0008010818 */
[----:B------:R1:W-:Y:S01]  /*7940*/  MUFU.EX2 R116, R5 ;  /* 0x0000000500747308 */ /* 0x0003e20000000800 */
[----:B------:R-:W-:Y:S01]  /*7950*/  IMAD.MOV.U32 R140, RZ, RZ, R90 ;  /* 0x000000ffff8c7224 */ /* 0x000fe200078e005a */
[----:B--2---:R-:W-:Y:S01]  /*7960*/  SHF.R.U32.HI R7, RZ, 0x18, R6 ;  /* 0x00000018ff077819 */ /* 0x004fe20000011606 */
[----:B------:R-:W-:Y:S01]  /*7970*/  IMAD.MOV.U32 R90, RZ, RZ, R114 ;  /* 0x000000ffff5a7224 */ /* 0x000fe200078e0072 */
[----:B------:R-:W-:Y:S02]  /*7980*/  SHF.R.U32.HI R4, RZ, 0x8, R4 ;  /* 0x00000008ff047819 */ /* 0x000fe40000011604 */
[----:B-1----:R-:W-:Y:S01]  /*7990*/  SHF.R.U32.HI R5, RZ, 0x10, R6 ;  /* 0x00000010ff057819 */ /* 0x002fe20000011606 */
[----:B------:R-:W-:-:S03]  /*79a0*/  FFMA.FTZ R6, R188, UR14, -R24 ;  /* 0x0000000ebc067c23 */ /* 0x000fc60008010818 */
[----:B------:R-:W-:Y:S01]  /*79b0*/  LOP3.LUT R5, R5, 0xff, RZ, 0xc0, !PT ;  /* 0x000000ff05057812 */ /* 0x000fe200078ec0ff */
[----:B------:R1:W2:Y:S01]  /*79c0*/  MUFU.EX2 R114, R6 ;  /* 0x0000000600727308 */ /* 0x0002a20000000800 */
[----:B------:R-:W-:Y:S02]  /*79d0*/  PRMT R4, R11, 0x5410, R4 ;  /* 0x000054100b047816 */ /* 0x000fe40000000004 */
[----:B------:R-:W-:Y:S01]  /*79e0*/  PRMT R7, R5, 0x5410, R7 ;  /* 0x0000541005077816 */ /* 0x000fe20000000007 */
[--C-:B------:R-:W-:Y:S01]  /*79f0*/  FFMA.FTZ R5, R142, UR14, -R24.reuse ;  /* 0x0000000e8e057c23 */ /* 0x100fe20008010818 */
[----:B------:R-:W-:Y:S01]  /*7a00*/  IMAD.MOV.U32 R181, RZ, RZ, R115 ;  /* 0x000000ffffb57224 */ /* 0x000fe200078e0073 */
[----:B------:R-:W-:Y:S02]  /*7a10*/  HSET2.LE.AND R4, R4, R202, PT ;  /* 0x000000ca04047233 */ /* 0x000fe40003803000 */
[----:B------:R3:W-:Y:S01]  /*7a20*/  MUFU.EX2 R115, R5 ;  /* 0x0000000500737308 */ /* 0x0007e20000000800 */
[----:B-1----:R-:W-:-:S07]  /*7a30*/  FFMA.FTZ R6, R143, UR14, -R24 ;  /* 0x0000000e8f067c23 */ /* 0x002fce0008010818 */
[----:B------:R2:W1:Y:S01]  /*7a40*/  MUFU.EX2 R111, R6 ;  /* 0x00000006006f7308 */ /* 0x0004620000000800 */
[----:B---3--:R-:W-:-:S04]  /*7a50*/  F2FP.F16.F32.PACK_AB R5, R120, R119 ;  /* 0x000000777805723e */ /* 0x008fc800000000ff */
[----:B------:R-:W-:Y:S02]  /*7a60*/  LOP3.LUT R4, R4, R5, RZ, 0xc0, !PT ;  /* 0x0000000504047212 */ /* 0x000fe400078ec0ff */
[--C-:B------:R-:W-:Y:S02]  /*7a70*/  HSET2.LE.AND R5, R7, R202.reuse, PT ;  /* 0x000000ca07057233 */ /* 0x100fe40003803000 */
[----:B--2---:R-:W-:Y:S02]  /*7a80*/  F2FP.F16.F32.PACK_AB R6, R114, R116 ;  /* 0x000000747206723e */ /* 0x004fe400000000ff */
[----:B------:R-:W-:Y:S02]  /*7a90*/  F2FP.F16.F32.PACK_AB R7, R117, R118 ;  /* 0x000000767507723e */ /* 0x000fe400000000ff */
[----:B------:R-:W-:Y:S02]  /*7aa0*/  LOP3.LUT R5, R5, R6, RZ, 0xc0, !PT ;  /* 0x0000000605057212 */ /* 0x000fe400078ec0ff */
[----:B------:R-:W-:-:S02]  /*7ab0*/  HSET2.LE.AND R6, R13, R202, PT ;  /* 0x000000ca0d067233 */ /* 0x000fc40003803000 */
[----:B-1----:R-:W-:-:S03]  /*7ac0*/  F2FP.F16.F32.PACK_AB R11, R115, R111 ;  /* 0x0000006f730b723e */ /* 0x002fc600000000ff */
[----:B------:R-:W-:Y:S02]  /*7ad0*/  LOP3.LUT R6, R6, R7, RZ, 0xc0, !PT ;  /* 0x0000000706067212 */ /* 0x000fe400078ec0ff */
[----:B------:R-:W-:Y:S01]  /*7ae0*/  HSET2.LE.AND R7, R12, R202, PT ;  /* 0x000000ca0c077233 */ /* 0x000fe20003803000 */
[----:B------:R-:W-:-:S04]  /*7af0*/  UIADD3 UR6, UR6, 0x3, URZ ;  /* 0x0000000306067890 */ /* 0x000fc8000fffe03f */
[----:B------:R-:W-:Y:S01]  /*7b00*/  LOP3.LUT R7, R7, R11, RZ, 0xc0, !PT ;  /* 0x0000000b07077212 */ /* 0x000fe200078ec0ff */
[----:B------:R-:W-:Y:S02]  /*7b10*/  IMAD.MOV.U32 R143, RZ, RZ, R169 ;  /* 0x000000ffff8f7224 */ /* 0x000fe400078e00a9 */
[----:B------:R-:W-:Y:S02]  /*7b20*/  IMAD.MOV.U32 R184, RZ, RZ, R170 ;  /* 0x000000ffffb87224 */ /* 0x000fe400078e00aa */
[----:B------:R-:W-:Y:S02]  /*7b30*/  IMAD.MOV.U32 R187, RZ, RZ, R166 ;  /* 0x000000ffffbb7224 */ /* 0x000fe400078e00a6 */
[----:B------:R-:W-:Y:S01]  /*7b40*/  IMAD.MOV.U32 R102, RZ, RZ, R167 ;  /* 0x000000ffff667224 */ /* 0x000fe200078e00a7 */
[----:B----4-:R-:W-:Y:S01]  /*7b50*/  HMMA.16816.F32 R168, R4, R52, R40 ;  /* 0x0000003404a8723c */ /* 0x010fe20000001828 */
[----:B------:R-:W-:Y:S02]  /*7b60*/  IMAD.MOV.U32 R110, RZ, RZ, R164 ;  /* 0x000000ffff6e7224 */ /* 0x000fe400078e00a4 */
[----:B------:R-:W-:-:S02]  /*7b70*/  IMAD.MOV.U32 R135, RZ, RZ, R165 ;  /* 0x000000ffff877224 */ /* 0x000fc400078e00a5 */
[----:B------:R-:W-:Y:S01]  /*7b80*/  IMAD.MOV.U32 R183, RZ, RZ, R158 ;  /* 0x000000ffffb77224 */ /* 0x000fe200078e009e */
[C---:B------:R-:W-:Y:S01]  /*7b90*/  HMMA.16816.F32 R164, R4.reuse, R54, R36 ;  /* 0x0000003604a4723c */ /* 0x040fe20000001824 */
[----:B------:R-:W-:Y:S02]  /*7ba0*/  IMAD.MOV.U32 R182, RZ, RZ, R159 ;  /* 0x000000ffffb67224 */ /* 0x000fe400078e009f */
[----:B------:R-:W-:Y:S02]  /*7bb0*/  IMAD.MOV.U32 R131, RZ, RZ, R157 ;  /* 0x000000ffff837224 */ /* 0x000fe400078e009d */
[----:B------:R-:W-:Y:S01]  /*7bc0*/  IMAD.MOV.U32 R180, RZ, RZ, R156 ;  /* 0x000000ffffb47224 */ /* 0x000fe200078e009c */
[C---:B------:R-:W-:Y:S06]  /*7bd0*/  HMMA.16816.F32 R68, R4.reuse, R66, R28 ;  /* 0x000000420444723c */ /* 0x040fec000000181c */
[----:B------:R-:W-:Y:S07]  /*7be0*/  HMMA.16816.F32 R156, R4, R64, R32 ;  /* 0x00000040049c723c */ /* 0x000fee0000001820 */
[----:B------:R-:W-:-:S05]  /*7bf0*/  LOP3.LUT R4, R83, UR6, R223, 0x96, !PT ;  /* 0x0000000653047c12 */ /* 0x000fca000f8e96df */
[----:B------:R-:W-:-:S05]  /*7c00*/  IMAD.WIDE.U32 R4, R4, -0x326172a9, RZ ;  /* 0xcd9e8d5704047825 */ /* 0x000fca00078e00ff */
[C-C-:B------:R-:W-:Y:S02]  /*7c10*/  LOP3.LUT R6, R5.reuse, R100, R105.reuse, 0x96, !PT ;  /* 0x0000006405067212 */ /* 0x140fe400078e9669 */
[----:B------:R-:W-:Y:S02]  /*7c20*/  LOP3.LUT R5, R5, R80, R105, 0x96, !PT ;  /* 0x0000005005057212 */ /* 0x000fe400078e9669 */
[-CC-:B------:R-:W-:Y:S01]  /*7c30*/  LOP3.LUT R12, R47, R4.reuse, R75.reuse, 0x96, !PT ;  /* 0x000000042f0c7212 */ /* 0x180fe200078e964b */
[----:B------:R-:W-:Y:S01]  /*7c40*/  IMAD.WIDE.U32 R6, R6, -0x2daee0ad, RZ ;  /* 0xd2511f5306067825 */ /* 0x000fe200078e00ff */
[----:B------:R-:W-:-:S03]  /*7c50*/  LOP3.LUT R11, R61, R4, R75, 0x96, !PT ;  /* 0x000000043d0b7212 */ /* 0x000fc600078e964b */
        /* <DEDUP_REMOVED lines=25> */
[----:B------:R-:W-:-:S04]  /*7df0*/  LOP3.LUT R19, R7, R16, R235, 0x96, !PT ;  /* 0x0000001007137212 */ /* 0x000fc800078e96eb */
[----:B------:R-:W-:Y:S01]  /*7e00*/  LOP3.LUT R7, R15, R12, R235, 0x96, !PT ;  /* 0x0000000c0f077212 */ /* 0x000fe200078e96eb */
[----:B------:R-:W-:-:S04]  /*7e10*/  IMAD.WIDE.U32 R12, R5, -0x326172a9, RZ ;  /* 0xcd9e8d57050c7825 */ /* 0x000fc800078e00ff */
[----:B------:R-:W-:Y:S01]  /*7e20*/  IMAD.WIDE.U32 R4, R4, -0x326172a9, RZ ;  /* 0xcd9e8d5704047825 */ /* 0x000fe200078e00ff */
[----:B------:R-:W-:-:S04]  /*7e30*/  LOP3.LUT R26, R45, R48, R235, 0x96, !PT ;  /* 0x000000302d1a7212 */ /* 0x000fc800078e96eb */
[----:B------:R-:W-:Y:S01]  /*7e40*/  LOP3.LUT R21, R5, R14, R72, 0x96, !PT ;  /* 0x0000000e05157212 */ /* 0x000fe200078e9648 */
[----:B------:R-:W-:Y:S01]  /*7e50*/  IMAD.WIDE.U32 R14, R19, -0x2daee0ad, RZ ;  /* 0xd2511f53130e7825 */ /* 0x000fe200078e00ff */
[C---:B------:R-:W-:Y:S02]  /*7e60*/  LOP3.LUT R31, R4.reuse, 0xffff, RZ, 0xc0, !PT ;  /* 0x0000ffff041f7812 */ /* 0x040fe400078ec0ff */
[----:B------:R-:W-:Y:S01]  /*7e70*/  LOP3.LUT R36, R4, 0xff, RZ, 0xc0, !PT ;  /* 0x000000ff04247812 */ /* 0x000fe200078ec0ff */
[----:B------:R-:W-:Y:S01]  /*7e80*/  IMAD.WIDE.U32 R16, R26, -0x2daee0ad, RZ ;  /* 0xd2511f531a107825 */ /* 0x000fe200078e00ff */
[--C-:B------:R-:W-:Y:S02]  /*7e90*/  SHF.R.U32.HI R33, RZ, 0x10, R4.reuse ;  /* 0x00000010ff217819 */ /* 0x100fe40000011604 */
[----:B------:R-:W-:Y:S01]  /*7ea0*/  SHF.R.U32.HI R32, RZ, 0x18, R4 ;  /* 0x00000018ff207819 */ /* 0x000fe20000011604 */
[----:B------:R-:W-:Y:S01]  /*7eb0*/  FFMA.FTZ R4, R201, UR14, -R2 ;  /* 0x0000000ec9047c23 */ /* 0x000fe20008010802 */
[----:B------:R-:W-:-:S02]  /*7ec0*/  LOP3.LUT R19, R15, R22, R73, 0x96, !PT ;  /* 0x000000160f137212 */ /* 0x000fc400078e9649 */
[C---:B------:R-:W-:Y:S02]  /*7ed0*/  LOP3.LUT R22, R12.reuse, 0xffff, RZ, 0xc0, !PT ;  /* 0x0000ffff0c167812 */ /* 0x040fe400078ec0ff */
[----:B------:R-:W-:Y:S02]  /*7ee0*/  LOP3.LUT R27, R12, 0xff, RZ, 0xc0, !PT ;  /* 0x000000ff0c1b7812 */ /* 0x000fe400078ec0ff */
[--C-:B------:R-:W-:Y:S02]  /*7ef0*/  SHF.R.U32.HI R26, RZ, 0x10, R12.reuse ;  /* 0x00000010ff1a7819 */ /* 0x100fe4000001160c */
[----:B------:R-:W-:Y:S01]  /*7f00*/  SHF.R.U32.HI R23, RZ, 0x18, R12 ;  /* 0x00000018ff177819 */ /* 0x000fe2000001160c */
[----:B------:R-:W-:Y:S01]  /*7f10*/  FFMA.FTZ R12, R203, UR14, -R2 ;  /* 0x0000000ecb0c7c23 */ /* 0x000fe20008010802 */
[----:B------:R-:W-:Y:S01]  /*7f20*/  IMAD.MOV.U32 R203, RZ, RZ, R109 ;  /* 0x000000ffffcb7224 */ /* 0x000fe200078e006d */
[----:B------:R-:W-:Y:S01]  /*7f30*/  LOP3.LUT R11, R13, R6, R72, 0x96, !PT ;  /* 0x000000060d0b7212 */ /* 0x000fe200078e9648 */
[----:B------:R1:W-:Y:S01]  /*7f40*/  MUFU.EX2 R109, R4 ;  /* 0x00000004006d7308 */ /* 0x0003e20000000800 */
[--C-:B------:R-:W-:Y:S01]  /*7f50*/  FFMA.FTZ R5, R198, UR14, -R2.reuse ;  /* 0x0000000ec6057c23 */ /* 0x100fe20008010802 */
[----:B------:R-:W-:Y:S01]  /*7f60*/  FFMA.FTZ R13, R219, UR14, -R2 ;  /* 0x0000000edb0d7c23 */ /* 0x000fe20008010802 */
[----:B------:R-:W-:Y:S01]  /*7f70*/  LOP3.LUT R18, R17, R50, R73, 0x96, !PT ;  /* 0x0000003211127212 */ /* 0x000fe200078e9649 */
[----:B------:R-:W-:-:S04]  /*7f80*/  IMAD.MOV.U32 R50, RZ, RZ, R99 ;  /* 0x000000ffff327224 */ /* 0x000fc800078e0063 */
[----:B------:R2:W-:Y:S01]  /*7f90*/  MUFU.EX2 R100, R12 ;  /* 0x0000000c00647308 */ /* 0x0005e20000000800 */
[----:B------:R-:W-:Y:S01]  /*7fa0*/  IMAD.MOV.U32 R57, RZ, RZ, R182 ;  /* 0x000000ffff397224 */ /* 0x000fe200078e00b6 */
[----:B-1----:R-:W-:-:S06]  /*7fb0*/  SHF.R.U32.HI R4, RZ, 0x8, R22 ;  /* 0x00000008ff047819 */ /* 0x002fcc0000011616 */
[----:B------:R1:W-:Y:S01]  /*7fc0*/  MUFU.EX2 R99, R13 ;  /* 0x0000000d00637308 */ /* 0x0003e20000000800 */
[----:B------:R-:W-:Y:S01]  /*7fd0*/  PRMT R46, R27, 0x5410, R4 ;  /* 0x000054101b2e7816 */ /* 0x000fe20000000004 */
[----:B--2---:R-:W-:Y:S01]  /*7fe0*/  FFMA.FTZ R12, R200, UR14, -R2 ;  /* 0x0000000ec80c7c23 */ /* 0x004fe20008010802 */
[----:B------:R-:W-:Y:S01]  /*7ff0*/  IMAD.MOV.U32 R200, RZ, RZ, R108 ;  /* 0x000000ffffc87224 */ /* 0x000fe200078e006c */
[----:B------:R-:W-:-:S04]  /*8000*/  LOP3.LUT R4, R26, 0xff, RZ, 0xc0, !PT ;  /* 0x000000ff1a047812 */ /* 0x000fc800078ec0ff */
[----:B------:R2:W-:Y:S01]  /*8010*/  MUFU.EX2 R108, R5 ;  /* 0x00000005006c7308 */ /* 0x0005e20000000800 */
[----:B------:R-:W-:Y:S02]  /*8020*/  IMAD.MOV.U32 R182, RZ, RZ, R135 ;  /* 0x000000ffffb67224 */ /* 0x000fe400078e0087 */
[----:B------:R-:W-:Y:S01]  /*8030*/  IMAD.MOV.U32 R135, RZ, RZ, R107 ;  /* 0x000000ffff877224 */ /* 0x000fe200078e006b */
[----:B------:R-:W-:Y:S02]  /*8040*/  PRMT R45, R4, 0x5410, R23 ;  /* 0x00005410042d7816 */ /* 0x000fe40000000017 */
[C---:B-1----:R-:W-:Y:S02]  /*8050*/  LOP3.LUT R13, R16.reuse, 0xffff, RZ, 0xc0, !PT ;  /* 0x0000ffff100d7812 */ /* 0x042fe400078ec0ff */
[----:B------:R-:W-:Y:S02]  /*8060*/  LOP3.LUT R29, R16, 0xff, RZ, 0xc0, !PT ;  /* 0x000000ff101d7812 */ /* 0x000fe400078ec0ff */
[----:B------:R-:W-:Y:S01]  /*8070*/  SHF.R.U32.HI R4, RZ, 0x8, R13 ;  /* 0x00000008ff047819 */ /* 0x000fe2000001160d */
[----:B--2---:R-:W-:Y:S01]  /*8080*/  FFMA.FTZ R5, R113, UR14, -R2 ;  /* 0x0000000e71057c23 */ /* 0x004fe20008010802 */
[----:B------:R-:W-:-:S03]  /*8090*/  SHF.R.U32.HI R28, RZ, 0x10, R16 ;  /* 0x00000010ff1c7819 */ /* 0x000fc60000011610 */
[----:B------:R1:W-:Y:S01]  /*80a0*/  MUFU.EX2 R107, R5 ;  /* 0x00000005006b7308 */ /* 0x0003e20000000800 */
[----:B------:R-:W-:Y:S01]  /*80b0*/  IMAD.MOV.U32 R201, RZ, RZ, R106 ;  /* 0x000000ffffc97224 */ /* 0x000fe200078e006a */
[----:B------:R-:W-:Y:S02]  /*80c0*/  PRMT R22, R29, 0x5410, R4 ;  /* 0x000054101d167816 */ /* 0x000fe40000000004 */
[----:B------:R-:W-:Y:S02]  /*80d0*/  SHF.R.U32.HI R17, RZ, 0x18, R16 ;  /* 0x00000018ff117819 */ /* 0x000fe40000011610 */
[----:B------:R-:W-:Y:S02]  /*80e0*/  LOP3.LUT R4, R28, 0xff, RZ, 0xc0, !PT ;  /* 0x000000ff1c047812 */ /* 0x000fe400078ec0ff */
[----:B------:R-:W-:Y:S02]  /*80f0*/  LOP3.LUT R15, R14, 0xffff, RZ, 0xc0, !PT ;  /* 0x0000ffff0e0f7812 */ /* 0x000fe400078ec0ff */
[----:B------:R-:W-:Y:S01]  /*8100*/  SHF.R.U32.HI R16, RZ, 0x10, R14 ;  /* 0x00000010ff107819 */ /* 0x000fe2000001160e */
[----:B-1----:R-:W-:-:S04]  /*8110*/  FFMA.FTZ R5, R112, UR14, -R2 ;  /* 0x0000000e70057c23 */ /* 0x002fc80008010802 */
[----:B------:R1:W-:Y:S01]  /*8120*/  MUFU.EX2 R106, R5 ;  /* 0x00000005006a7308 */ /* 0x0003e20000000800 */
[----:B------:R-:W-:Y:S01]  /*8130*/  IMAD.WIDE.U32 R6, R7, -0x2daee0ad, RZ ;  /* 0xd2511f5307067825 */ /* 0x000fe200078e00ff */
[----:B------:R-:W-:Y:S02]  /*8140*/  LOP3.LUT R30, R14, 0xff, RZ, 0xc0, !PT ;  /* 0x000000ff0e1e7812 */ /* 0x000fe400078ec0ff */
[----:B------:R-:W-:Y:S02]  /*8150*/  PRMT R17, R4, 0x5410, R17 ;  /* 0x0000541004117816 */ /* 0x000fe40000000011 */
[----:B------:R-:W-:Y:S02]  /*8160*/  SHF.R.U32.HI R14, RZ, 0x18, R14 ;  /* 0x00000018ff0e7819 */ /* 0x000fe4000001160e */
[----:B------:R2:W-:Y:S01]  /*8170*/  MUFU.EX2 R101, R12 ;  /* 0x0000000c00657308 */ /* 0x0005e20000000800 */
[----:B------:R-:W-:Y:S01]  /*8180*/  LOP3.LUT R4, R16, 0xff, RZ, 0xc0, !PT ;  /* 0x000000ff10047812 */ /* 0x000fe200078ec0ff */
[----:B-1----:R-:W-:-:S06]  /*8190*/  FFMA.FTZ R5, R194, UR14, -R2 ;  /* 0x0000000ec2057c23 */ /* 0x002fcc0008010802 */
[----:B------:R1:W-:Y:S01]  /*81a0*/  MUFU.EX2 R105, R5 ;  /* 0x0000000500697308 */ /* 0x0003e20000000800 */
[----:B--2---:R-:W-:Y:S01]  /*81b0*/  FFMA.FTZ R12, R192, UR14, -R2 ;  /* 0x0000000ec00c7c23 */ /* 0x004fe20008010802 */
[----:B------:R-:W-:Y:S01]  /*81c0*/  IMAD.MOV.U32 R192, RZ, RZ, R104 ;  /* 0x000000ffffc07224 */ /* 0x000fe200078e0068 */
[----:B------:R-:W-:-:S05]  /*81d0*/  LOP3.LUT R20, R7, R20, R73, 0x96, !PT ;  /* 0x0000001407147212 */ /* 0x000fca00078e9649 */
[----:B------:R2:W-:Y:S01]  /*81e0*/  MUFU.EX2 R104, R12 ;  /* 0x0000000c00687308 */ /* 0x0005e20000000800 */
[C---:B------:R-:W-:Y:S02]  /*81f0*/  LOP3.LUT R7, R6.reuse, 0xffff, RZ, 0xc0, !PT ;  /* 0x0000ffff06077812 */ /* 0x040fe400078ec0ff */
[----:B------:R-:W-:Y:S02]  /*8200*/  LOP3.LUT R35, R6, 0xff, RZ, 0xc0, !PT ;  /* 0x000000ff06237812 */ /* 0x000fe400078ec0ff */
[----:B------:R-:W-:Y:S02]  /*8210*/  SHF.R.U32.HI R34, RZ, 0x10, R6 ;  /* 0x00000010ff227819 */ /* 0x000fe40000011606 */
[----:B-1----:R-:W-:Y:S02]  /*8220*/  SHF.R.U32.HI R5, RZ, 0x8, R15 ;  /* 0x00000008ff057819 */ /* 0x002fe4000001160f */
[----:B------:R-:W-:Y:S01]  /*8230*/  PRMT R40, R4, 0x5410, R14 ;  /* 0x0000541004287816 */ /* 0x000fe2000000000e */
[--C-:B------:R-:W-:Y:S01]  /*8240*/  FFMA.FTZ R4, R191, UR14, -R2.reuse ;  /* 0x0000000ebf047c23 */ /* 0x100fe20008010802 */
[----:B------:R-:W-:Y:S01]  /*8250*/  PRMT R41, R30, 0x5410, R5 ;  /* 0x000054101e297816 */ /* 0x000fe20000000005 */
[----:B------:R-:W-:Y:S01]  /*8260*/  FFMA.FTZ R5, R190, UR14, -R2 ;  /* 0x0000000ebe057c23 */ /* 0x000fe20008010802 */
[----:B--2---:R-:W-:Y:S01]  /*8270*/  SHF.R.U32.HI R12, RZ, 0x18, R6 ;  /* 0x00000018ff0c7819 */ /* 0x004fe20000011606 */
[----:B------:R-:W-:Y:S01]  /*8280*/  FFMA.FTZ R6, R193, UR14, -R2 ;  /* 0x0000000ec1067c23 */ /* 0x000fe20008010802 */
[----:B------:R-:W-:Y:S01]  /*8290*/  LOP3.LUT R2, R11, 0xffff, RZ, 0xc0, !PT ;  /* 0x0000ffff0b027812 */ /* 0x000fe200078ec0ff */
[----:B------:R-:W-:-:S02]  /*82a0*/  IMAD.MOV.U32 R47, RZ, RZ, R181 ;  /* 0x000000ffff2f7224 */ /* 0x000fc400078e00b5 */
[----:B------:R-:W-:Y:S02]  /*82b0*/  IMAD.MOV.U32 R181, RZ, RZ, R102 ;  /* 0x000000ffffb57224 */ /* 0x000fe400078e0066 */
[----:B------:R1:W-:Y:S01]  /*82c0*/  MUFU.EX2 R102, R4 ;  /* 0x0000000400667308 */ /* 0x0003e20000000800 */
[----:B------:R-:W-:Y:S02]  /*82d0*/  IMAD.MOV.U32 R139, RZ, RZ, R131 ;  /* 0x000000ffff8b7224 */ /* 0x000fe400078e0083 */
[----:B------:R-:W-:Y:S02]  /*82e0*/  IMAD.MOV.U32 R131, RZ, RZ, R110 ;  /* 0x000000ffff837224 */ /* 0x000fe400078e006e */
[----:B------:R-:W-:-:S03]  /*82f0*/  IMAD.MOV.U32 R59, RZ, RZ, R98 ;  /* 0x000000ffff3b7224 */ /* 0x000fc600078e0062 */
[----:B------:R2:W-:Y:S01]  /*8300*/  MUFU.EX2 R110, R5 ;  /* 0x00000005006e7308 */ /* 0x0005e20000000800 */
[----:B-1----:R-:W-:Y:S02]  /*8310*/  SHF.R.U32.HI R4, RZ, 0x8, R2 ;  /* 0x00000008ff047819 */ /* 0x002fe40000011602 */
[----:B------:R-:W-:-:S04]  /*8320*/  LOP3.LUT R2, R11, 0xff, RZ, 0xc0, !PT ;  /* 0x000000ff0b027812 */ /* 0x000fc800078ec0ff */
[----:B------:R-:W-:Y:S01]  /*8330*/  PRMT R39, R2, 0x5410, R4 ;  /* 0x0000541002277816 */ /* 0x000fe20000000004 */
[----:B------:R-:W-:Y:S01]  /*8340*/  FFMA.FTZ R2, R243, UR14, -R0 ;  /* 0x0000000ef3027c23 */ /* 0x000fe20008010800 */
[--C-:B--2---:R-:W-:Y:S02]  /*8350*/  SHF.R.U32.HI R5, RZ, 0x10, R11.reuse ;  /* 0x00000010ff057819 */ /* 0x104fe4000001160b */
[----:B------:R-:W-:Y:S01]  /*8360*/  SHF.R.U32.HI R4, RZ, 0x18, R11 ;  /* 0x00000018ff047819 */ /* 0x000fe2000001160b */
[----:B------:R1:W-:Y:S01]  /*8370*/  MUFU.EX2 R98, R2 ;  /* 0x0000000200627308 */ /* 0x0003e20000000800 */
[----:B------:R-:W-:Y:S01]  /*8380*/  IMAD.MOV.U32 R142, RZ, RZ, R94 ;  /* 0x000000ffff8e7224 */ /* 0x000fe200078e005e */
[----:B-1----:R-:W-:-:S04]  /*8390*/  LOP3.LUT R2, R5, 0xff, RZ, 0xc0, !PT ;  /* 0x000000ff05027812 */ /* 0x002fc800078ec0ff */
[----:B------:R-:W-:Y:S02]  /*83a0*/  PRMT R38, R2, 0x5410, R4 ;  /* 0x0000541002267816 */ /* 0x000fe40000000004 */
[----:B------:R-:W-:Y:S02]  /*83b0*/  SHF.R.U32.HI R4, RZ, 0x8, R31 ;  /* 0x00000008ff047819 */ /* 0x000fe4000001161f */
[----:B------:R-:W-:Y:S02]  /*83c0*/  LOP3.LUT R2, R33, 0xff, RZ, 0xc0, !PT ;  /* 0x000000ff21027812 */ /* 0x000fe400078ec0ff */
[----:B------:R-:W-:Y:S02]  /*83d0*/  PRMT R37, R36, 0x5410, R4 ;  /* 0x0000541024257816 */ /* 0x000fe40000000004 */
[----:B------:R-:W-:Y:S01]  /*83e0*/  PRMT R36, R2, 0x5410, R32 ;  /* 0x0000541002247816 */ /* 0x000fe20000000020 */
[----:B------:R-:W-:-:S04]  /*83f0*/  FFMA.FTZ R2, R220, UR14, -R0 ;  /* 0x0000000edc027c23 */ /* 0x000fc80008010800 */
[----:B------:R1:W-:Y:S02]  /*8400*/  MUFU.EX2 R94, R2 ;  /* 0x00000002005e7308 */ /* 0x0003e40000000800 */
[----:B-1----:R-:W-:-:S04]  /*8410*/  LOP3.LUT R2, R34, 0xff, RZ, 0xc0, !PT ;  /* 0x000000ff22027812 */ /* 0x002fc800078ec0ff */
[----:B------:R-:W-:Y:S01]  /*8420*/  PRMT R31, R2, 0x5410, R12 ;  /* 0x00005410021f7816 */ /* 0x000fe2000000000c */
[----:B------:R-:W-:-:S04]  /*8430*/  FFMA.FTZ R12, R251, UR14, -R24 ;  /* 0x0000000efb0c7c23 */ /* 0x000fc80008010818 */
[----:B------:R1:W-:Y:S02]  /*8440*/  MUFU.EX2 R72, R12 ;  /* 0x0000000c00487308 */ /* 0x0003e40000000800 */
[----:B-1----:R-:W-:Y:S02]  /*8450*/  FADD.FTZ R12, R213, R63 ;  /* 0x0000003fd50c7221 */ /* 0x002fe40000010000 */
[----:B------:R-:W2:Y:S01]  /*8460*/  LDL.LU R213, [R1+0xe8] ;  /* 0x0000e80001d57983 */ /* 0x000ea20000300800 */
[----:B------:R-:W-:Y:S01]  /*8470*/  SHF.R.U32.HI R4, RZ, 0x8, R7 ;  /* 0x00000008ff047819 */ /* 0x000fe20000011607 */
[----:B------:R-:W-:Y:S01]  /*8480*/  FFMA.FTZ R5, R242, UR14, -R0 ;  /* 0x0000000ef2057c23 */ /* 0x000fe20008010800 */
[----:B------:R-:W-:Y:S02]  /*8490*/  IMAD.MOV.U32 R188, RZ, RZ, R97 ;  /* 0x000000ffffbc7224 */ /* 0x000fe400078e0061 */
[----:B------:R-:W-:Y:S01]  /*84a0*/  PRMT R32, R35, 0x5410, R4 ;  /* 0x0000541023207816 */ /* 0x000fe20000000004 */
[----:B------:R-:W-:Y:S01]  /*84b0*/  FFMA.FTZ R4, R231, UR14, -R0 ;  /* 0x0000000ee7047c23 */ /* 0x000fe20008010800 */
[----:B------:R1:W-:Y:S01]  /*84c0*/  MUFU.EX2 R97, R5 ;  /* 0x0000000500617308 */ /* 0x0003e20000000800 */
[----:B------:R-:W-:Y:S01]  /*84d0*/  IMAD.MOV.U32 R185, RZ, RZ, R89 ;  /* 0x000000ffffb97224 */ /* 0x000fe200078e0059 */
[----:B------:R-:W-:Y:S01]  /*84e0*/  LOP3.LUT R2, R18, 0xffff, RZ, 0xc0, !PT ;  /* 0x0000ffff12027812 */ /* 0x000fe200078ec0ff */
[----:B------:R-:W-:-:S05]  /*84f0*/  IMAD.MOV.U32 R48, RZ, RZ, R95 ;  /* 0x000000ffff307224 */ /* 0x000fca00078e005f */
[----:B------:R3:W-:Y:S01]  /*8500*/  MUFU.EX2 R89, R4 ;  /* 0x0000000400597308 */ /* 0x0007e20000000800 */
[----:B------:R-:W-:Y:S02]  /*8510*/  IMAD.MOV.U32 R189, RZ, RZ, R180 ;  /* 0x000000ffffbd7224 */ /* 0x000fe400078e00b4 */
[----:B------:R-:W-:Y:S02]  /*8520*/  IMAD.MOV.U32 R180, RZ, RZ, R103 ;  /* 0x000000ffffb47224 */ /* 0x000fe400078e0067 */
[----:B-1----:R-:W-:-:S03]  /*8530*/  FFMA.FTZ R5, R232, UR14, -R0 ;  /* 0x0000000ee8057c23 */ /* 0x002fc60008010800 */
[----:B------:R1:W-:Y:S01]  /*8540*/  MUFU.EX2 R103, R6 ;  /* 0x0000000600677308 */ /* 0x0003e20000000800 */
[----:B---3--:R-:W-:-:S07]  /*8550*/  SHF.R.U32.HI R4, RZ, 0x10, R18 ;  /* 0x00000010ff047819 */ /* 0x008fce0000011612 */
[----:B------:R3:W4:Y:S01]  /*8560*/  MUFU.EX2 R95, R5 ;  /* 0x00000005005f7308 */ /* 0x0007220000000800 */
[----:B------:R-:W-:Y:S01]  /*8570*/  IMAD.MOV.U32 R179, RZ, RZ, R88 ;  /* 0x000000ffffb37224 */ /* 0x000fe200078e0058 */
[----:B-1----:R-:W-:Y:S02]  /*8580*/  SHF.R.U32.HI R6, RZ, 0x18, R18 ;  /* 0x00000018ff067819 */ /* 0x002fe40000011612 */
[----:B---3--:R-:W-:Y:S02]  /*8590*/  SHF.R.U32.HI R5, RZ, 0x8, R2 ;  /* 0x00000008ff057819 */ /* 0x008fe40000011602 */
[----:B------:R-:W-:Y:S01]  /*85a0*/  LOP3.LUT R2, R4, 0xff, RZ, 0xc0, !PT ;  /* 0x000000ff04027812 */ /* 0x000fe200078ec0ff */
[----:B------:R-:W-:-:S03]  /*85b0*/  FFMA.FTZ R4, R230, UR14, -R0 ;  /* 0x0000000ee6047c23 */ /* 0x000fc60008010800 */
[----:B------:R-:W-:Y:S01]  /*85c0*/  PRMT R14, R2, 0x5410, R6 ;  /* 0x00005410020e7816 */ /* 0x000fe20000000006 */
[----:B------:R1:W-:Y:S01]  /*85d0*/  MUFU.EX2 R83, R4 ;  /* 0x0000000400537308 */ /* 0x0003e20000000800 */
[----:B------:R-:W-:Y:S02]  /*85e0*/  LOP3.LUT R2, R19, 0xffff, RZ, 0xc0, !PT ;  /* 0x0000ffff13027812 */ /* 0x000fe400078ec0ff */
[----:B------:R-:W-:-:S04]  /*85f0*/  LOP3.LUT R7, R18, 0xff, RZ, 0xc0, !PT ;  /* 0x000000ff12077812 */ /* 0x000fc800078ec0ff */
[----:B------:R-:W-:Y:S01]  /*8600*/  PRMT R16, R7, 0x5410, R5 ;  /* 0x0000541007107816 */ /* 0x000fe20000000005 */
[----:B-1----:R-:W-:-:S04]  /*8610*/  FFMA.FTZ R4, R196, UR14, -R0 ;  /* 0x0000000ec4047c23 */ /* 0x002fc80008010800 */
[----:B------:R1:W-:Y:S01]  /*8620*/  MUFU.EX2 R88, R4 ;  /* 0x0000000400587308 */ /* 0x0003e20000000800 */
[----:B------:R-:W-:Y:S01]  /*8630*/  FFMA.FTZ R5, R195, UR14, -R0 ;  /* 0x0000000ec3057c23 */ /* 0x000fe20008010800 */
[----:B------:R-:W-:Y:S02]  /*8640*/  IMAD.MOV.U32 R58, RZ, RZ, R91 ;  /* 0x000000ffff3a7224 */ /* 0x000fe400078e005b */
[----:B------:R-:W-:Y:S01]  /*8650*/  IMAD.MOV.U32 R219, RZ, RZ, R93 ;  /* 0x000000ffffdb7224 */ /* 0x000fe200078e005d */
[----:B-1----:R-:W-:Y:S02]  /*8660*/  SHF.R.U32.HI R4, RZ, 0x8, R2 ;  /* 0x00000008ff047819 */ /* 0x002fe40000011602 */
[----:B------:R-:W-:-:S04]  /*8670*/  LOP3.LUT R2, R19, 0xff, RZ, 0xc0, !PT ;  /* 0x000000ff13027812 */ /* 0x000fc800078ec0ff */
[----:B------:R-:W-:Y:S01]  /*8680*/  PRMT R23, R2, 0x5410, R4 ;  /* 0x0000541002177816 */ /* 0x000fe20000000004 */
[----:B------:R-:W-:Y:S01]  /*8690*/  FFMA.FTZ R4, R224, UR14, -R0 ;  /* 0x0000000ee0047c23 */ /* 0x000fe20008010800 */
[----:B------:R-:W-:Y:S01]  /*86a0*/  SHF.R.U32.HI R2, RZ, 0x10, R19 ;  /* 0x00000010ff027819 */ /* 0x000fe20000011613 */
[----:B------:R1:W-:Y:S03]  /*86b0*/  MUFU.EX2 R91, R5 ;  /* 0x00000005005b7308 */ /* 0x0003e60000000800 */
[----:B------:R-:W-:Y:S01]  /*86c0*/  LOP3.LUT R2, R2, 0xff, RZ, 0xc0, !PT ;  /* 0x000000ff02027812 */ /* 0x000fe200078ec0ff */
[----:B------:R-:W-:-:S04]  /*86d0*/  IMAD.MOV.U32 R61, RZ, RZ, R90 ;  /* 0x000000ffff3d7224 */ /* 0x000fc800078e005a */
[----:B------:R3:W-:Y:S01]  /*86e0*/  MUFU.EX2 R93, R4 ;  /* 0x00000004005d7308 */ /* 0x0007e20000000800 */
[----:B-1----:R-:W-:-:S04]  /*86f0*/  SHF.R.U32.HI R5, RZ, 0x18, R19 ;  /* 0x00000018ff057819 */ /* 0x002fc80000011613 */
[----:B------:R-:W-:Y:S01]  /*8700*/  PRMT R28, R2, 0x5410, R5 ;  /* 0x00005410021c7816 */ /* 0x000fe20000000005 */
[--C-:B---3--:R-:W-:Y:S01]  /*8710*/  FFMA.FTZ R4, R221, UR14, -R0.reuse ;  /* 0x0000000edd047c23 */ /* 0x108fe20008010800 */
[----:B------:R-:W-:-:S03]  /*8720*/  FFMA.FTZ R5, R197, UR14, -R0 ;  /* 0x0000000ec5057c23 */ /* 0x000fc60008010800 */
[----:B------:R1:W-:Y:S01]  /*8730*/  MUFU.EX2 R90, R4 ;  /* 0x00000004005a7308 */ /* 0x0003e20000000800 */
[----:B------:R-:W-:Y:S02]  /*8740*/  IMAD.MOV.U32 R49, RZ, RZ, R92 ;  /* 0x000000ffff317224 */ /* 0x000fe400078e005c */
[----:B-1----:R-:W-:Y:S01]  /*8750*/  FFMA.FTZ R4, R199, UR14, -R0 ;  /* 0x0000000ec7047c23 */ /* 0x002fe20008010800 */
[----:B------:R-:W-:-:S04]  /*8760*/  LOP3.LUT R0, R21, 0xffff, RZ, 0xc0, !PT ;  /* 0x0000ffff15007812 */ /* 0x000fc800078ec0ff */
[----:B------:R-:W-:Y:S02]  /*8770*/  SHF.R.U32.HI R2, RZ, 0x8, R0 ;  /* 0x00000008ff027819 */ /* 0x000fe40000011600 */
[----:B------:R-:W-:-:S04]  /*8780*/  LOP3.LUT R0, R21, 0xff, RZ, 0xc0, !PT ;  /* 0x000000ff15007812 */ /* 0x000fc800078ec0ff */
[----:B------:R-:W-:Y:S02]  /*8790*/  PRMT R30, R0, 0x5410, R2 ;  /* 0x00005410001e7816 */ /* 0x000fe40000000002 */
[----:B------:R-:W-:Y:S01]  /*87a0*/  SHF.R.U32.HI R0, RZ, 0x10, R21 ;  /* 0x00000010ff007819 */ /* 0x000fe20000011615 */
[----:B------:R1:W-:Y:S01]  /*87b0*/  MUFU.EX2 R92, R4 ;  /* 0x00000004005c7308 */ /* 0x0003e20000000800 */
[----:B------:R-:W-:Y:S02]  /*87c0*/  FFMA.FTZ R2, R248, UR14, -R25 ;  /* 0x0000000ef8027c23 */ /* 0x000fe40008010819 */
[----:B------:R-:W-:-:S05]  /*87d0*/  LOP3.LUT R0, R0, 0xff, RZ, 0xc0, !PT ;  /* 0x000000ff00007812 */ /* 0x000fca00078ec0ff */
[----:B------:R3:W-:Y:S01]  /*87e0*/  MUFU.EX2 R80, R2 ;  /* 0x0000000200507308 */ /* 0x0007e20000000800 */
[----:B-1----:R-:W-:-:S04]  /*87f0*/  SHF.R.U32.HI R4, RZ, 0x18, R21 ;  /* 0x00000018ff047819 */ /* 0x002fc80000011615 */
[----:B------:R-:W-:Y:S02]  /*8800*/  PRMT R29, R0, 0x5410, R4 ;  /* 0x00005410001d7816 */ /* 0x000fe40000000004 */
[----:B------:R-:W-:Y:S02]  /*8810*/  LOP3.LUT R0, R20, 0xffff, RZ, 0xc0, !PT ;  /* 0x0000ffff14007812 */ /* 0x000fe400078ec0ff */
[----:B---3--:R-:W-:Y:S02]  /*8820*/  SHF.R.U32.HI R2, RZ, 0x10, R20 ;  /* 0x00000010ff027819 */ /* 0x008fe40000011614 */
[----:B------:R-:W-:Y:S02]  /*8830*/  SHF.R.U32.HI R4, RZ, 0x8, R0 ;  /* 0x00000008ff047819 */ /* 0x000fe40000011600 */
[----:B------:R-:W-:Y:S01]  /*8840*/  LOP3.LUT R0, R2, 0xff, RZ, 0xc0, !PT ;  /* 0x000000ff02007812 */ /* 0x000fe200078ec0ff */
[----:B------:R-:W-:Y:S01]  /*8850*/  FFMA.FTZ R2, R247, UR14, -R25 ;  /* 0x0000000ef7027c23 */ /* 0x000fe20008010819 */
[----:B------:R-:W-:-:S02]  /*8860*/  IMAD.MOV.U32 R51, RZ, RZ, R96 ;  /* 0x000000ffff337224 */ /* 0x000fc400078e0060 */
[----:B------:R1:W-:Y:S08]  /*8870*/  MUFU.EX2 R96, R5 ;  /* 0x0000000500607308 */ /* 0x0003f00000000800 */
[----:B------:R3:W2:Y:S01]  /*8880*/  MUFU.EX2 R74, R2 ;  /* 0x00000002004a7308 */ /* 0x0006a20000000800 */
[----:B-1----:R-:W-:-:S04]  /*8890*/  SHF.R.U32.HI R5, RZ, 0x18, R20 ;  /* 0x00000018ff057819 */ /* 0x002fc80000011614 */
[----:B------:R-:W-:Y:S01]  /*88a0*/  PRMT R26, R0, 0x5410, R5 ;  /* 0x00005410001a7816 */ /* 0x000fe20000000005 */
[--C-:B---3--:R-:W-:Y:S01]  /*88b0*/  FFMA.FTZ R2, R246, UR14, -R25.reuse ;  /* 0x0000000ef6027c23 */ /* 0x108fe20008010819 */
[----:B------:R-:W-:-:S03]  /*88c0*/  FFMA.FTZ R0, R245, UR14, -R25 ;  /* 0x0000000ef5007c23 */ /* 0x000fc60008010819 */
[----:B------:R1:W-:Y:S01]  /*88d0*/  MUFU.EX2 R75, R2 ;  /* 0x00000002004b7308 */ /* 0x0003e20000000800 */
[----:B------:R-:W-:-:S07]  /*88e0*/  LOP3.LUT R6, R20, 0xff, RZ, 0xc0, !PT ;  /* 0x000000ff14067812 */ /* 0x000fce00078ec0ff */
[----:B------:R3:W2:Y:S01]  /*88f0*/  MUFU.EX2 R82, R0 ;  /* 0x0000000000527308 */ /* 0x0006a20000000800 */
[----:B------:R-:W-:Y:S01]  /*8900*/  PRMT R27, R6, 0x5410, R4 ;  /* 0x00005410061b7816 */ /* 0x000fe20000000004 */
[----:B-1----:R-:W-:-:S06]  /*8910*/  FFMA.FTZ R2, R240, UR14, -R25 ;  /* 0x0000000ef0027c23 */ /* 0x002fcc0008010819 */
[----:B------:R1:W-:Y:S01]  /*8920*/  MUFU.EX2 R81, R2 ;  /* 0x0000000200517308 */ /* 0x0003e20000000800 */
[--C-:B---3--:R-:W-:Y:S02]  /*8930*/  HSET2.LE.AND R0, R22, R202.reuse, PT ;  /* 0x000000ca16007233 */ /* 0x108fe40003803000 */
[----:B------:R-:W-:Y:S02]  /*8940*/  HSET2.LE.AND R7, R17, R202, PT ;  /* 0x000000ca11077233 */ /* 0x000fe40003803000 */
[----:B----4-:R-:W-:Y:S02]  /*8950*/  F2FP.F16.F32.PACK_AB R4, R94, R95 ;  /* 0x0000005f5e04723e */ /* 0x010fe400000000ff */
[----:B-1----:R-:W-:-:S04]  /*8960*/  F2FP.F16.F32.PACK_AB R2, R104, R101 ;  /* 0x000000656802723e */ /* 0x002fc800000000ff */
[----:B------:R-:W-:Y:S02]  /*8970*/  LOP3.LUT R6, R0, R2, RZ, 0xc0, !PT ;  /* 0x0000000200067212 */ /* 0x000fe400078ec0ff */
[----:B------:R-:W-:Y:S02]  /*8980*/  HSET2.LE.AND R0, R16, R202, PT ;  /* 0x000000ca10007233 */ /* 0x000fe40003803000 */
[----:B------:R-:W-:Y:S02]  /*8990*/  F2FP.F16.F32.PACK_AB R2, R100, R99 ;  /* 0x000000636402723e */ /* 0x000fe400000000ff */
[----:B------:R-:W-:Y:S01]  /*89a0*/  LOP3.LUT R7, R7, R4, RZ, 0xc0, !PT ;  /* 0x0000000407077212 */ /* 0x000fe200078ec0ff */
[----:B------:R-:W-:Y:S01]  /*89b0*/  FFMA.FTZ R15, R249, UR14, -R24 ;  /* 0x0000000ef90f7c23 */ /* 0x000fe20008010818 */
[----:B------:R-:W-:Y:S01]  /*89c0*/  LOP3.LUT R4, R0, R2, RZ, 0xc0, !PT ;  /* 0x0000000200047212 */ /* 0x000fe200078ec0ff */
[----:B------:R-:W-:Y:S01]  /*89d0*/  FADD.FTZ R2, R192, R201 ;  /* 0x000000c9c0027221 */ /* 0x000fe20000010000 */
[----:B------:R-:W-:-:S02]  /*89e0*/  IMAD.MOV.U32 R201, RZ, RZ, R200 ;  /* 0x000000ffffc97224 */ /* 0x000fc400078e00c8 */
[----:B------:R-:W-:Y:S02]  /*89f0*/  IMAD.MOV.U32 R198, RZ, RZ, R203 ;  /* 0x000000ffffc67224 */ /* 0x000fe400078e00cb */
[----:B------:R-:W-:Y:S01]  /*8a00*/  IMAD.MOV.U32 R192, RZ, RZ, R219 ;  /* 0x000000ffffc07224 */ /* 0x000fe200078e00db */
[----:B------:R1:W-:Y:S01]  /*8a10*/  MUFU.EX2 R60, R15 ;  /* 0x0000000f003c7308 */ /* 0x0003e20000000800 */
[----:B------:R-:W-:Y:S02]  /*8a20*/  IMAD.MOV.U32 R200, RZ, RZ, R50 ;  /* 0x000000ffffc87224 */ /* 0x000fe400078e0032 */
[----:B------:R-:W-:Y:S01]  /*8a30*/  FFMA.FTZ R13, R250, UR14, -R24 ;  /* 0x0000000efa0d7c23 */ /* 0x000fe20008010818 */
[----:B------:R-:W-:Y:S02]  /*8a40*/  IMAD.MOV.U32 R203, RZ, RZ, R51 ;  /* 0x000000ffffcb7224 */ /* 0x000fe400078e0033 */
[----:B------:R-:W-:Y:S02]  /*8a50*/  IMAD.MOV.U32 R219, RZ, RZ, R61 ;  /* 0x000000ffffdb7224 */ /* 0x000fe400078e003d */
[----:B------:R-:W-:-:S02]  /*8a60*/  IMAD.MOV.U32 R50, RZ, RZ, R47 ;  /* 0x000000ffff327224 */ /* 0x000fc400078e002f */
[----:B------:R-:W-:Y:S01]  /*8a70*/  FFMA.FTZ R11, R239, UR14, -R25 ;  /* 0x0000000eef0b7c23 */ /* 0x000fe20008010819 */
[----:B------:R-:W-:Y:S01]  /*8a80*/  IMAD.MOV.U32 R51, RZ, RZ, R143 ;  /* 0x000000ffff337224 */ /* 0x000fe200078e008f */
[----:B------:R3:W4:Y:S01]  /*8a90*/  MUFU.EX2 R62, R13 ;  /* 0x0000000d003e7308 */ /* 0x0007220000000800 */
[----:B------:R-:W-:Y:S02]  /*8aa0*/  IMAD.MOV.U32 R47, RZ, RZ, R140 ;  /* 0x000000ffff2f7224 */ /* 0x000fe400078e008c */
[----:B------:R-:W-:Y:S02]  /*8ab0*/  IMAD.MOV.U32 R143, RZ, RZ, R141 ;  /* 0x000000ffff8f7224 */ /* 0x000fe400078e008d */
[----:B-1----:R-:W-:Y:S01]  /*8ac0*/  FADD.FTZ R15, R201, R198 ;  /* 0x000000c6c90f7221 */ /* 0x002fe20000010000 */
[----:B------:R-:W-:Y:S02]  /*8ad0*/  IMAD.MOV.U32 R201, RZ, RZ, R192 ;  /* 0x000000ffffc97224 */ /* 0x000fe400078e00c0 */
[----:B------:R-:W-:-:S02]  /*8ae0*/  IMAD.MOV.U32 R192, RZ, RZ, R200 ;  /* 0x000000ffffc07224 */ /* 0x000fc400078e00c8 */
[----:B------:R-:W-:Y:S02]  /*8af0*/  IMAD.MOV.U32 R200, RZ, RZ, R203 ;  /* 0x000000ffffc87224 */ /* 0x000fe400078e00cb */
[----:B------:R-:W-:Y:S02]  /*8b00*/  IMAD.MOV.U32 R203, RZ, RZ, R219 ;  /* 0x000000ffffcb7224 */ /* 0x000fe400078e00db */
[----:B------:R-:W-:Y:S02]  /*8b10*/  IMAD.MOV.U32 R219, RZ, RZ, R50 ;  /* 0x000000ffffdb7224 */ /* 0x000fe400078e0032 */
[----:B---3--:R-:W-:Y:S01]  /*8b20*/  FADD.FTZ R13, R201, R2 ;  /* 0x00000002c90d7221 */ /* 0x008fe20000010000 */
[----:B------:R-:W-:Y:S01]  /*8b30*/  IMAD.MOV.U32 R50, RZ, RZ, R51 ;  /* 0x000000ffff327224 */ /* 0x000fe200078e0033 */
[----:B------:R-:W-:Y:S01]  /*8b40*/  HSET2.LE.AND R5, R14, R202, PT ;  /* 0x000000ca0e057233 */ /* 0x000fe20003803000 */
[----:B------:R-:W-:Y:S01]  /*8b50*/  IMAD.MOV.U32 R201, RZ, RZ, R192 ;  /* 0x000000ffffc97224 */ /* 0x000fe200078e00c0 */
[----:B------:R1:W-:Y:S01]  /*8b60*/  MUFU.EX2 R73, R11 ;  /* 0x0000000b00497308 */ /* 0x0003e20000000800 */
[----:B------:R-:W-:-:S02]  /*8b70*/  IMAD.MOV.U32 R51, RZ, RZ, R47 ;  /* 0x000000ffff337224 */ /* 0x000fc400078e002f */
[----:B------:R-:W-:Y:S02]  /*8b80*/  IMAD.MOV.U32 R192, RZ, RZ, R200 ;  /* 0x000000ffffc07224 */ /* 0x000fe400078e00c8 */
[----:B------:R-:W-:Y:S02]  /*8b90*/  IMAD.MOV.U32 R47, RZ, RZ, R143 ;  /* 0x000000ffff2f7224 */ /* 0x000fe400078e008f */
[----:B------:R-:W-:Y:S02]  /*8ba0*/  IMAD.MOV.U32 R200, RZ, RZ, R203 ;  /* 0x000000ffffc87224 */ /* 0x000fe400078e00cb */
[----:B------:R-:W-:Y:S01]  /*8bb0*/  FADD.FTZ R12, R201, R12 ;  /* 0x0000000cc90c7221 */ /* 0x000fe20000010000 */
[----:B------:R-:W-:Y:S02]  /*8bc0*/  IMAD.MOV.U32 R203, RZ, RZ, R219 ;  /* 0x000000ffffcb7224 */ /* 0x000fe400078e00db */
[----:B------:R-:W-:Y:S02]  /*8bd0*/  IMAD.MOV.U32 R219, RZ, RZ, R50 ;  /* 0x000000ffffdb7224 */ /* 0x000fe400078e0032 */
[----:B------:R-:W-:Y:S01]  /*8be0*/  IMAD.MOV.U32 R50, RZ, RZ, R51 ;  /* 0x000000ffff327224 */ /* 0x000fe200078e0033 */
[----:B-1----:R-:W-:Y:S01]  /*8bf0*/  F2FP.F16.F32.PACK_AB R11, R97, R98 ;  /* 0x00000062610b723e */ /* 0x002fe200000000ff */
[----:B------:R-:W-:Y:S01]  /*8c00*/  IMAD.MOV.U32 R201, RZ, RZ, R192 ;  /* 0x000000ffffc97224 */ /* 0x000fe200078e00c0 */
[--C-:B------:R-:W-:Y:S01]  /*8c10*/  HSET2.LE.AND R0, R30, R202.reuse, PT ;  /* 0x000000ca1e007233 */ /* 0x100fe20003803000 */
[----:B------:R-:W-:Y:S01]  /*8c20*/  IMAD.MOV.U32 R51, RZ, RZ, R47 ;  /* 0x000000ffff337224 */ /* 0x000fe200078e002f */
[----:B------:R-:W-:Y:S01]  /*8c30*/  LOP3.LUT R5, R5, R11, RZ, 0xc0, !PT ;  /* 0x0000000b05057212 */ /* 0x000fe200078ec0ff */
[----:B------:R-:W-:Y:S01]  /*8c40*/  IMAD.MOV.U32 R192, RZ, RZ, R200 ;  /* 0x000000ffffc07224 */ /* 0x000fe200078e00c8 */
[----:B------:R-:W-:Y:S01]  /*8c50*/  HSET2.LE.AND R11, R29, R202, PT ;  /* 0x000000ca1d0b7233 */ /* 0x000fe20003803000 */
[----:B------:R-:W-:-:S02]  /*8c60*/  IMAD.MOV.U32 R47, RZ, RZ, R48 ;  /* 0x000000ffff2f7224 */ /* 0x000fc400078e0030 */
[----:B------:R-:W-:Y:S01]  /*8c70*/  FFMA.FTZ R34, R227, UR14, -R25 ;  /* 0x0000000ee3227c23 */ /* 0x000fe20008010819 */
[----:B------:R-:W-:Y:S02]  /*8c80*/  IMAD.MOV.U32 R200, RZ, RZ, R203 ;  /* 0x000000ffffc87224 */ /* 0x000fe400078e00cb */
[----:B------:R-:W-:Y:S01]  /*8c90*/  FFMA.FTZ R35, R225, UR14, -R25 ;  /* 0x0000000ee1237c23 */ /* 0x000fe20008010819 */
[--C-:B------:R-:W-:Y:S01]  /*8ca0*/  FFMA.FTZ R33, R244, UR14, -R24.reuse ;  /* 0x0000000ef4217c23 */ /* 0x100fe20008010818 */
[--C-:B------:R-:W-:Y:S01]  /*8cb0*/  FFMA.FTZ R42, R241, UR14, -R24.reuse ;  /* 0x0000000ef12a7c23 */ /* 0x100fe20008010818 */
[--C-:B------:R-:W-:Y:S01]  /*8cc0*/  FFMA.FTZ R43, R233, UR14, -R24.reuse ;  /* 0x0000000ee92b7c23 */ /* 0x100fe20008010818 */
[--C-:B------:R-:W-:Y:S01]  /*8cd0*/  FFMA.FTZ R44, R228, UR14, -R24.reuse ;  /* 0x0000000ee42c7c23 */ /* 0x100fe20008010818 */
[----:B------:R-:W-:Y:S01]  /*8ce0*/  FFMA.FTZ R56, R226, UR14, -R24 ;  /* 0x0000000ee2387c23 */ /* 0x000fe20008010818 */
[--C-:B------:R-:W-:Y:S01]  /*8cf0*/  HSET2.LE.AND R19, R39, R202.reuse, PT ;  /* 0x000000ca27137233 */ /* 0x100fe20003803000 */
[----:B------:R-:W-:Y:S01]  /*8d00*/  IMAD.MOV.U32 R48, RZ, RZ, R214 ;  /* 0x000000ffff307224 */ /* 0x000fe200078e00d6 */
[--C-:B------:R-:W-:Y:S01]  /*8d10*/  HSET2.LE.AND R20, R38, R202.reuse, PT ;  /* 0x000000ca26147233 */ /* 0x100fe20003803000 */
[----:B------:R-:W-:Y:S01]  /*8d20*/  IMAD.MOV.U32 R203, RZ, RZ, R219 ;  /* 0x000000ffffcb7224 */ /* 0x000fe200078e00db */
[--C-:B------:R-:W-:Y:S01]  /*8d30*/  HSET2.LE.AND R14, R37, R202.reuse, PT ;  /* 0x000000ca250e7233 */ /* 0x100fe20003803000 */
[----:B------:R-:W-:Y:S01]  /*8d40*/  IMAD.MOV.U32 R219, RZ, RZ, R50 ;  /* 0x000000ffffdb7224 */ /* 0x000fe200078e0032 */
[----:B------:R-:W-:-:S02]  /*8d50*/  HSET2.LE.AND R16, R36, R202, PT ;  /* 0x000000ca24107233 */ /* 0x000fc40003803000 */
[--C-:B------:R-:W-:Y:S01]  /*8d60*/  HSET2.LE.AND R29, R27, R202.reuse, PT ;  /* 0x000000ca1b1d7233 */ /* 0x100fe20003803000 */
[----:B------:R-:W-:Y:S01]  /*8d70*/  LDSM.16.MT88.4 R36, [R206+0x5800] ;  /* 0x00580000ce24783b */ /* 0x000fe20000004200 */
[----:B------:R-:W-:Y:S01]  /*8d80*/  HSET2.LE.AND R30, R26, R202, PT ;  /* 0x000000ca1a1e7233 */ /* 0x000fe20003803000 */
[----:B------:R-:W-:Y:S02]  /*8d90*/  IMAD.MOV.U32 R50, RZ, RZ, R51 ;  /* 0x000000ffff327224 */ /* 0x000fe400078e0033 */
[----:B------:R-:W1:Y:S01]  /*8da0*/  LDSM.16.MT88.4 R24, [R205+0x5800] ;  /* 0x00580000cd18783b */ /* 0x000e620000004200 */
[----:B------:R-:W-:Y:S01]  /*8db0*/  IMAD.MOV.U32 R51, RZ, RZ, R47 ;  /* 0x000000ffff337224 */ /* 0x000fe200078e002f */
[----:B------:R3:W-:Y:S01]  /*8dc0*/  MUFU.EX2 R63, R34 ;  /* 0x00000022003f7308 */ /* 0x0007e20000000800 */
[----:B------:R-:W-:Y:S02]  /*8dd0*/  IMAD.MOV.U32 R47, RZ, RZ, R48 ;  /* 0x000000ffff2f7224 */ /* 0x000fe400078e0030 */
[----:B------:R-:W-:-:S02]  /*8de0*/  IMAD.MOV.U32 R48, RZ, RZ, R49 ;  /* 0x000000ffff307224 */ /* 0x000fc400078e0031 */
[----:B------:R-:W-:Y:S02]  /*8df0*/  IMAD.MOV.U32 R49, RZ, RZ, R211 ;  /* 0x000000ffff317224 */ /* 0x000fe400078e00d3 */
[----:B------:R-:W-:Y:S01]  /*8e00*/  IMAD.MOV.U32 R198, RZ, RZ, R192 ;  /* 0x000000ffffc67224 */ /* 0x000fe200078e00c0 */
[--C-:B------:R-:W-:Y:S01]  /*8e10*/  HSET2.LE.AND R22, R40, R202.reuse, PT ;  /* 0x000000ca28167233 */ /* 0x100fe20003803000 */
[----:B------:R-:W-:Y:S02]  /*8e20*/  IMAD.MOV.U32 R192, RZ, RZ, R203 ;  /* 0x000000ffffc07224 */ /* 0x000fe400078e00cb */
[----:B------:R-:W-:Y:S01]  /*8e30*/  FADD.FTZ R40, R136, R133 ;  /* 0x0000008588287221 */ /* 0x000fe20000010000 */
[----:B------:R-:W-:Y:S01]  /*8e40*/  IMAD.MOV.U32 R203, RZ, RZ, R50 ;  /* 0x000000ffffcb7224 */ /* 0x000fe200078e0032 */
[----:B--2---:R-:W-:Y:S01]  /*8e50*/  F2FP.F16.F32.PACK_AB R2, R74, R80 ;  /* 0x000000504a02723e */ /* 0x004fe200000000ff */
[----:B------:R-:W-:Y:S01]  /*8e60*/  IMAD.MOV.U32 R50, RZ, RZ, R47 ;  /* 0x000000ffff327224 */ /* 0x000fe200078e002f */
[----:B------:R2:W1:Y:S01]  /*8e70*/  MUFU.EX2 R61, R33 ;  /* 0x00000021003d7308 */ /* 0x0004620000000800 */
[----:B---3--:R-:W-:Y:S01]  /*8e80*/  FADD.FTZ R34, R201, R13 ;  /* 0x0000000dc9227221 */ /* 0x008fe20000010000 */
[----:B------:R-:W-:Y:S01]  /*8e90*/  IMAD.MOV.U32 R201, RZ, RZ, R200 ;  /* 0x000000ffffc97224 */ /* 0x000fe200078e00c8 */
[----:B------:R-:W-:Y:S01]  /*8ea0*/  HMMA.16816.F32 R160, R4, R52, R160 ;  /* 0x0000003404a0723c */ /* 0x000fe200000018a0 */
[----:B------:R-:W-:Y:S01]  /*8eb0*/  IMAD.MOV.U32 R200, RZ, RZ, R219 ;  /* 0x000000ffffc87224 */ /* 0x000fe200078e00db */
[----:B------:R-:W-:Y:S01]  /*8ec0*/  HSET2.LE.AND R18, R45, R202, PT ;  /* 0x000000ca2d127233 */ /* 0x000fe20003803000 */
[----:B------:R-:W-:-:S03]  /*8ed0*/  IMAD.MOV.U32 R219, RZ, RZ, R51 ;  /* 0x000000ffffdb7224 */ /* 0x000fc600078e0033 */
[C---:B------:R-:W-:Y:S01]  /*8ee0*/  HMMA.16816.F32 R144, R4.reuse, R64, R144 ;  /* 0x000000400490723c */ /* 0x040fe20000001890 */
[----:B------:R-:W-:Y:S01]  /*8ef0*/  IMAD.MOV.U32 R51, RZ, RZ, R48 ;  /* 0x000000ffff337224 */ /* 0x000fe200078e0030 */
[----:B------:R-:W-:Y:S01]  /*8f00*/  MUFU.EX2 R56, R56 ;  /* 0x0000003800387308 */ /* 0x000fe20000000800 */
[----:B------:R-:W-:Y:S01]  /*8f10*/  IMAD.MOV.U32 R47, RZ, RZ, R49 ;  /* 0x000000ffff2f7224 */ /* 0x000fe200078e0031 */
[--C-:B------:R-:W-:Y:S01]  /*8f20*/  HSET2.LE.AND R21, R41, R202.reuse, PT ;  /* 0x000000ca29157233 */ /* 0x100fe20003803000 */
[----:B------:R-:W-:Y:S01]  /*8f30*/  IMAD.MOV.U32 R48, RZ, RZ, R188 ;  /* 0x000000ffff307224 */ /* 0x000fe200078e00bc */
[--C-:B------:R-:W-:Y:S01]  /*8f40*/  HSET2.LE.AND R17, R46, R202.reuse, PT ;  /* 0x000000ca2e117233 */ /* 0x100fe20003803000 */
[----:B------:R-:W-:Y:S02]  /*8f50*/  IMAD.MOV.U32 R49, RZ, RZ, R59 ;  /* 0x000000ffff317224 */ /* 0x000fe400078e003b */
[----:B------:R-:W-:Y:S01]  /*8f60*/  FADD.FTZ R40, R213, R40 ;  /* 0x00000028d5287221 */ /* 0x000fe20000010000 */
[----:B--2---:R-:W-:Y:S01]  /*8f70*/  FADD.FTZ R33, R198, R12 ;  /* 0x0000000cc6217221 */ /* 0x004fe20000010000 */
[----:B------:R-:W-:Y:S01]  /*8f80*/  IMAD.MOV.U32 R191, RZ, RZ, R201 ;  /* 0x000000ffffbf7224 */ /* 0x000fe200078e00c9 */
[----:B------:R-:W-:Y:S01]  /*8f90*/  LOP3.LUT R12, R0, R2, RZ, 0xc0, !PT ;  /* 0x00000002000c7212 */ /* 0x000fe200078ec0ff */
[----:B------:R-:W-:Y:S01]  /*8fa0*/  IMAD.MOV.U32 R193, RZ, RZ, R192 ;  /* 0x000000ffffc17224 */ /* 0x000fe200078e00c0 */
[----:B------:R-:W-:Y:S01]  /*8fb0*/  F2FP.F16.F32.PACK_AB R2, R82, R75 ;  /* 0x0000004b5202723e */ /* 0x000fe200000000ff */
[----:B------:R-:W-:Y:S01]  /*8fc0*/  IMAD.MOV.U32 R194, RZ, RZ, R200 ;  /* 0x000000ffffc27224 */ /* 0x000fe200078e00c8 */
[--C-:B------:R-:W-:Y:S01]  /*8fd0*/  HSET2.LE.AND R28, R28, R202.reuse, PT ;  /* 0x000000ca1c1c7233 */ /* 0x100fe20003803000 */
[----:B------:R-:W-:Y:S01]  /*8fe0*/  IMAD.MOV.U32 R112, RZ, RZ, R203 ;  /* 0x000000ffff707224 */ /* 0x000fe200078e00cb */
[C---:B------:R-:W-:Y:S01]  /*8ff0*/  HMMA.16816.F32 R52, R4.reuse, R54, R84 ;  /* 0x000000360434723c */ /* 0x040fe20000001854 */
[----:B------:R-:W-:Y:S01]  /*9000*/  IMAD.MOV.U32 R198, RZ, RZ, R50 ;  /* 0x000000ffffc67224 */ /* 0x000fe200078e0032 */
[--C-:B------:R-:W-:Y:S01]  /*9010*/  HSET2.LE.AND R31, R31, R202.reuse, PT ;  /* 0x000000ca1f1f7233 */ /* 0x100fe20003803000 */
[----:B------:R-:W-:Y:S01]  /*9020*/  IMAD.MOV.U32 R201, RZ, RZ, R51 ;  /* 0x000000ffffc97224 */ /* 0x000fe200078e0033 */
[--C-:B------:R-:W-:Y:S01]  /*9030*/  HSET2.LE.AND R32, R32, R202.reuse, PT ;  /* 0x000000ca20207233 */ /* 0x100fe20003803000 */
[----:B------:R-:W-:Y:S01]  /*9040*/  IMAD.MOV.U32 R200, RZ, RZ, R48 ;  /* 0x000000ffffc87224 */ /* 0x000fe200078e0030 */
[----:B------:R-:W-:Y:S01]  /*9050*/  HSET2.LE.AND R23, R23, R202, PT ;  /* 0x000000ca17177233 */ /* 0x000fe20003803000 */
[----:B------:R-:W-:Y:S01]  /*9060*/  IMAD.MOV.U32 R203, RZ, RZ, R49 ;  /* 0x000000ffffcb7224 */ /* 0x000fe200078e0031 */
[----:B------:R2:W5:Y:S01]  /*9070*/  LDL.LU R133, [R1+0xe4] ;  /* 0x0000e40001857983 */ /* 0x0005620000300800 */
[----:B------:R-:W-:Y:S01]  /*9080*/  HMMA.16816.F32 R48, R4, R66, R76 ;  /* 0x000000420430723c */ /* 0x000fe2000000184c */
[----:B----4-:R-:W-:-:S02]  /*9090*/  F2FP.F16.F32.PACK_AB R0, R62, R72 ;  /* 0x000000483e00723e */ /* 0x010fc400000000ff */
[----:B------:R-:W-:Y:S01]  /*90a0*/  LOP3.LUT R14, R14, R2, RZ, 0xc0, !PT ;  /* 0x000000020e0e7212 */ /* 0x000fe200078ec0ff */
[----:B------:R-:W-:Y:S01]  /*90b0*/  FADD.FTZ R2, R207, R34 ;  /* 0x00000022cf027221 */ /* 0x000fe20000010000 */
[----:B------:R-:W-:Y:S01]  /*90c0*/  MUFU.EX2 R59, R35 ;  /* 0x00000023003b7308 */ /* 0x000fe20000000800 */
[----:B------:R-:W-:Y:S02]  /*90d0*/  IMAD.MOV.U32 R113, RZ, RZ, R219 ;  /* 0x000000ffff717224 */ /* 0x000fe400078e00db */
[----:B------:R-:W-:Y:S01]  /*90e0*/  FADD.FTZ R5, R191, R40 ;  /* 0x00000028bf057221 */ /* 0x000fe20000010000 */
[----:B------:R-:W-:Y:S02]  /*90f0*/  IMAD.MOV.U32 R191, RZ, RZ, R193 ;  /* 0x000000ffffbf7224 */ /* 0x000fe400078e00c1 */
[----:B------:R-:W-:Y:S01]  /*9100*/  FADD.FTZ R41, R212, R15 ;  /* 0x0000000fd4297221 */ /* 0x000fe20000010000 */
[----:B------:R-:W-:Y:S01]  /*9110*/  IMAD.MOV.U32 R193, RZ, RZ, R194 ;  /* 0x000000ffffc17224 */ /* 0x000fe200078e00c2 */
[----:B------:R2:W5:Y:S01]  /*9120*/  LDL.LU R136, [R1+0xe0] ;  /* 0x0000e00001887983 */ /* 0x0005620000300800 */
[----:B------:R-:W-:Y:S01]  /*9130*/  IMAD.MOV.U32 R194, RZ, RZ, R112 ;  /* 0x000000ffffc27224 */ /* 0x000fe200078e0070 */
[----:B------:R-:W-:Y:S01]  /*9140*/  LOP3.LUT R13, R11, R0, RZ, 0xc0, !PT ;  /* 0x000000000b0d7212 */ /* 0x000fe200078ec0ff */
[----:B------:R-:W-:Y:S01]  /*9150*/  FADD.FTZ R0, R148, R33 ;  /* 0x0000002194007221 */ /* 0x000fe20000010000 */
[----:B------:R-:W3:Y:S01]  /*9160*/  MUFU.EX2 R35, R44 ;  /* 0x0000002c00237308 */ /* 0x000ee20000000800 */
[----:B------:R-:W-:-:S02]  /*9170*/  IMAD.MOV.U32 R188, RZ, RZ, R210 ;  /* 0x000000ffffbc7224 */ /* 0x000fc400078e00d2 */
[----:B------:R-:W-:Y:S01]  /*9180*/  FADD.FTZ R33, R194, R2 ;  /* 0x00000002c2217221 */ /* 0x000fe20000010000 */
[----:B------:R-:W-:Y:S01]  /*9190*/  IMAD.MOV.U32 R192, RZ, RZ, R47 ;  /* 0x000000ffffc07224 */ /* 0x000fe200078e002f */
[----:B------:R-:W-:Y:S01]  /*91a0*/  F2FP.F16.F32.PACK_AB R2, R91, R88 ;  /* 0x000000585b02723e */ /* 0x000fe200000000ff */
[----:B------:R-:W-:Y:S02]  /*91b0*/  IMAD.MOV.U32 R112, RZ, RZ, R113 ;  /* 0x000000ffff707224 */ /* 0x000fe400078e0071 */
[----:B------:R-:W-:Y:S02]  /*91c0*/  IMAD.MOV.U32 R113, RZ, RZ, R198 ;  /* 0x000000ffff717224 */ /* 0x000fe400078e00c6 */
[----:B------:R-:W-:Y:S01]  /*91d0*/  FADD.FTZ R34, R149, R0 ;  /* 0x0000000095227221 */ /* 0x000fe20000010000 */
[----:B------:R-:W-:Y:S01]  /*91e0*/  IMAD.MOV.U32 R219, RZ, RZ, R188 ;  /* 0x000000ffffdb7224 */ /* 0x000fe200078e00bc */
[----:B------:R-:W-:Y:S01]  /*91f0*/  LOP3.LUT R7, R18, R2, RZ, 0xc0, !PT ;  /* 0x0000000212077212 */ /* 0x000fe200078ec0ff */
[----:B------:R-:W-:Y:S01]  /*9200*/  IMAD.MOV.U32 R198, RZ, RZ, R201 ;  /* 0x000000ffffc67224 */ /* 0x000fe200078e00c9 */
[----:B-1----:R-:W-:Y:S01]  /*9210*/  F2FP.F16.F32.PACK_AB R15, R61, R60 ;  /* 0x0000003c3d0f723e */ /* 0x002fe200000000ff */
[----:B------:R-:W-:Y:S01]  /*9220*/  IMAD.MOV.U32 R47, RZ, RZ, R58 ;  /* 0x000000ffff2f7224 */ /* 0x000fe200078e003a */
[----:B------:R-:W-:Y:S01]  /*9230*/  F2FP.F16.F32.PACK_AB R0, R106, R107 ;  /* 0x0000006b6a00723e */ /* 0x000fe200000000ff */
[----:B------:R-:W-:Y:S01]  /*9240*/  IMAD.MOV.U32 R201, RZ, RZ, R192 ;  /* 0x000000ffffc97224 */ /* 0x000fe200078e00c0 */
[----:B------:R-:W-:Y:S01]  /*9250*/  F2FP.F16.F32.PACK_AB R2, R110, R102 ;  /* 0x000000666e02723e */ /* 0x000fe200000000ff */
[----:B------:R-:W-:-:S02]  /*9260*/  IMAD.MOV.U32 R192, RZ, RZ, R200 ;  /* 0x000000ffffc07224 */ /* 0x000fc400078e00c8 */
[----:B------:R-:W-:Y:S02]  /*9270*/  IMAD.MOV.U32 R200, RZ, RZ, R203 ;  /* 0x000000ffffc87224 */ /* 0x000fe400078e00cb */
[----:B------:R-:W-:Y:S01]  /*9280*/  FADD.FTZ R4, R208, R41 ;  /* 0x00000029d0047221 */ /* 0x000fe20000010000 */
[----:B------:R-:W-:Y:S02]  /*9290*/  IMAD.MOV.U32 R203, RZ, RZ, R219 ;  /* 0x000000ffffcb7224 */ /* 0x000fe400078e00db */
[----:B------:R-:W-:Y:S01]  /*92a0*/  IMAD.MOV.U32 R242, RZ, RZ, R112 ;  /* 0x000000fffff27224 */ /* 0x000fe200078e0070 */
[----:B------:R-:W-:Y:S01]  /*92b0*/  LOP3.LUT R15, R16, R15, RZ, 0xc0, !PT ;  /* 0x0000000f100f7212 */ /* 0x000fe200078ec0ff */
[----:B------:R-:W-:Y:S01]  /*92c0*/  IMAD.MOV.U32 R219, RZ, RZ, R47 ;  /* 0x000000ffffdb7224 */ /* 0x000fe200078e002f */
[----:B------:R-:W-:Y:S01]  /*92d0*/  LOP3.LUT R6, R17, R0, RZ, 0xc0, !PT ;  /* 0x0000000011067212 */ /* 0x000fe200078ec0ff */
[----:B------:R-:W-:Y:S01]  /*92e0*/  IMAD.MOV.U32 R112, RZ, RZ, R142 ;  /* 0x000000ffff707224 */ /* 0x000fe200078e008e */
[----:B------:R-:W-:Y:S01]  /*92f0*/  LOP3.LUT R142, R21, R2, RZ, 0xc0, !PT ;  /* 0x00000002158e7212 */ /* 0x000fe200078ec0ff */
[----:B------:R-:W-:Y:S01]  /*9300*/  IMAD.MOV.U32 R141, RZ, RZ, R178 ;  /* 0x000000ffff8d7224 */ /* 0x000fe200078e00b2 */
[----:B------:R-:W-:Y:S01]  /*9310*/  F2FP.F16.F32.PACK_AB R0, R96, R92 ;  /* 0x0000005c6000723e */ /* 0x000fe200000000ff */
[----:B------:R-:W-:Y:S01]  /*9320*/  IMAD.MOV.U32 R143, RZ, RZ, R215 ;  /* 0x000000ffff8f7224 */ /* 0x000fe200078e00d7 */
[----:B------:R-:W-:Y:S01]  /*9330*/  F2FP.F16.F32.PACK_AB R2, R90, R93 ;  /* 0x0000005d5a02723e */ /* 0x000fe200000000ff */
[----:B------:R-:W-:-:S02]  /*9340*/  IMAD.MOV.U32 R47, RZ, RZ, R139 ;  /* 0x000000ffff2f7224 */ /* 0x000fc400078e008b */
[----:B------:R-:W-:Y:S01]  /*9350*/  FADD.FTZ R16, R191, R5 ;  /* 0x00000005bf107221 */ /* 0x000fe20000010000 */
[----:B------:R-:W-:Y:S01]  /*9360*/  FADD.FTZ R11, R193, R4 ;  /* 0x00000004c10b7221 */ /* 0x000fe20000010000 */
[----:B------:R-:W-:Y:S01]  /*9370*/  IMAD.MOV.U32 R140, RZ, RZ, R216 ;  /* 0x000000ffff8c7224 */ /* 0x000fe200078e00d8 */
[----:B------:R-:W-:Y:S01]  /*9380*/  F2FP.F16.F32.PACK_AB R4, R108, R109 ;  /* 0x0000006d6c04723e */ /* 0x000fe200000000ff */
[----:B------:R-:W-:Y:S01]  /*9390*/  IMAD.MOV.U32 R191, RZ, RZ, R47 ;  /* 0x000000ffffbf7224 */ /* 0x000fe200078e002f */
[----:B------:R-:W-:Y:S01]  /*93a0*/  F2FP.F16.F32.PACK_AB R5, R83, R89 ;  /* 0x000000595305723e */ /* 0x000fe200000000ff */
[----:B------:R-:W-:Y:S02]  /*93b0*/  IMAD.MOV.U32 R194, RZ, RZ, R151 ;  /* 0x000000ffffc27224 */ /* 0x000fe400078e0097 */
[----:B------:R-:W-:Y:S01]  /*93c0*/  IMAD.MOV.U32 R231, RZ, RZ, R143 ;  /* 0x000000ffffe77224 */ /* 0x000fe200078e008f */
[----:B------:R-:W-:Y:S01]  /*93d0*/  LOP3.LUT R143, R22, R0, RZ, 0xc0, !PT ;  /* 0x00000000168f7212 */ /* 0x000fe200078ec0ff */
[----:B------:R-:W-:Y:S01]  /*93e0*/  IMAD.MOV.U32 R232, RZ, RZ, R141 ;  /* 0x000000ffffe87224 */ /* 0x000fe200078e008d */
[----:B------:R-:W-:Y:S01]  /*93f0*/  LOP3.LUT R141, R28, R2, RZ, 0xc0, !PT ;  /* 0x000000021c8d7212 */ /* 0x000fe200078ec0ff */
[----:B------:R-:W-:Y:S01]  /*9400*/  IMAD.MOV.U32 R139, RZ, RZ, R57 ;  /* 0x000000ffff8b7224 */ /* 0x000fe200078e0039 */
[----:B------:R-:W-:Y:S01]  /*9410*/  F2FP.F16.F32.PACK_AB R0, R73, R81 ;  /* 0x000000514900723e */ /* 0x000fe200000000ff */
[C---:B------:R-:W-:Y:S01]  /*9420*/  HMMA.16816.F32 R168, R12.reuse, R24, R168 ;  /* 0x000000180ca8723c */ /* 0x040fe200000018a8 */
[----:B---3--:R-:W-:Y:S01]  /*9430*/  F2FP.F16.F32.PACK_AB R2, R56, R35 ;  /* 0x000000233802723e */ /* 0x008fe200000000ff */
[----:B------:R-:W-:Y:S01]  /*9440*/  IMAD.MOV.U32 R243, RZ, RZ, R194 ;  /* 0x000000fffff37224 */ /* 0x000fe200078e00c2 */
[----:B------:R-:W-:Y:S01]  /*9450*/  LOP3.LUT R4, R19, R4, RZ, 0xc0, !PT ;  /* 0x0000000413047212 */ /* 0x000fe200078ec0ff */
[----:B------:R-:W-:Y:S01]  /*9460*/  IMAD.MOV.U32 R220, RZ, RZ, R140 ;  /* 0x000000ffffdc7224 */ /* 0x000fe200078e008c */
[----:B------:R-:W-:Y:S01]  /*9470*/  LOP3.LUT R5, R20, R5, RZ, 0xc0, !PT ;  /* 0x0000000514057212 */ /* 0x000fe200078ec0ff */
[----:B------:R-:W-:Y:S01]  /*9480*/  HMMA.16816.F32 R164, R12, R26, R164 ;  /* 0x0000001a0ca4723c */ /* 0x000fe200000018a4 */
[----:B------:R-:W-:-:S02]  /*9490*/  IMAD.MOV.U32 R193, RZ, RZ, R139 ;  /* 0x000000ffffc17224 */ /* 0x000fc400078e008b */
[----:B------:R-:W-:-:S03]  /*94a0*/  IMAD.MOV.U32 R194, RZ, RZ, R155 ;  /* 0x000000ffffc27224 */ /* 0x000fc600078e009b */
[----:B------:R-:W-:Y:S01]  /*94b0*/  HMMA.16816.F32 R156, R12, R36, R156 ;  /* 0x000000240c9c723c */ /* 0x000fe2000000189c */
[----:B------:R-:W-:Y:S01]  /*94c0*/  LOP3.LUT R155, R31, R2, RZ, 0xc0, !PT ;  /* 0x000000021f9b7212 */ /* 0x000fe200078ec0ff */
[----:B------:R-:W-:-:S04]  /*94d0*/  FADD.FTZ R2, R231, R33 ;  /* 0x00000021e7027221 */ /* 0x000fc80000010000 */
[----:B------:R-:W-:Y:S01]  /*94e0*/  HMMA.16816.F32 R44, R12, R38, R68 ;  /* 0x000000260c2c723c */ /* 0x000fe20000001844 */
[----:B------:R-:W-:-:S06]  /*94f0*/  IMAD.MOV.U32 R231, RZ, RZ, R220 ;  /* 0x000000ffffe77224 */ /* 0x000fcc00078e00dc */
[----:B------:R-:W-:Y:S01]  /*9500*/  FADD.FTZ R14, R191, R16 ;  /* 0x00000010bf0e7221 */ /* 0x000fe20000010000 */
[----:B------:R-:W-:Y:S01]  /*9510*/  IMAD.MOV.U32 R191, RZ, RZ, R152 ;  /* 0x000000ffffbf7224 */ /* 0x000fe200078e0098 */
[----:B------:R-:W-:Y:S02]  /*9520*/  LOP3.LUT R152, R29, R0, RZ, 0xc0, !PT ;  /* 0x000000001d987212 */ /* 0x000fe400078ec0ff */
[----:B------:R-:W-:Y:S01]  /*9530*/  F2FP.F16.F32.PACK_AB R0, R59, R63 ;  /* 0x0000003f3b00723e */ /* 0x000fe200000000ff */
[----:B------:R-:W-:Y:S01]  /*9540*/  FADD.FTZ R13, R193, R11 ;  /* 0x0000000bc10d7221 */ /* 0x000fe20000010000 */
[----:B------:R-:W-:Y:S01]  /*9550*/  IMAD.MOV.U32 R220, RZ, RZ, R232 ;  /* 0x000000ffffdc7224 */ /* 0x000fe200078e00e8 */
[----:B------:R-:W-:Y:S01]  /*9560*/  HMMA.16816.F32 R160, R4, R24, R160 ;  /* 0x0000001804a0723c */ /* 0x000fe200000018a0 */
[----:B------:R-:W-:Y:S01]  /*9570*/  IMAD.MOV.U32 R193, RZ, RZ, R154 ;  /* 0x000000ffffc17224 */ /* 0x000fe200078e009a */
[----:B------:R-:W-:Y:S01]  /*9580*/  LOP3.LUT R154, R32, R0, RZ, 0xc0, !PT ;  /* 0x00000000209a7212 */ /* 0x000fe200078ec0ff */
[----:B------:R-:W-:-:S02]  /*9590*/  IMAD.MOV.U32 R232, RZ, RZ, R242 ;  /* 0x000000ffffe87224 */ /* 0x000fc400078e00f2 */
[----:B------:R-:W-:Y:S01]  /*95a0*/  FADD.FTZ R0, R231, R34 ;  /* 0x00000022e7007221 */ /* 0x000fe20000010000 */
[----:B------:R-:W-:Y:S01]  /*95b0*/  IMAD.MOV.U32 R242, RZ, RZ, R243 ;  /* 0x000000fffff27224 */ /* 0x000fe200078e00f3 */
[----:B------:R-:W-:Y:S01]  /*95c0*/  HMMA.16816.F32 R144, R4, R36, R144 ;  /* 0x000000240490723c */ /* 0x000fe20000001890 */
[----:B------:R-:W-:Y:S02]  /*95d0*/  IMAD.MOV.U32 R243, RZ, RZ, R185 ;  /* 0x000000fffff37224 */ /* 0x000fe400078e00b9 */
[----:B------:R-:W-:-:S03]  /*95e0*/  IMAD.MOV.U32 R231, RZ, RZ, R220 ;  /* 0x000000ffffe77224 */ /* 0x000fc600078e00dc */
[----:B------:R-:W-:Y:S01]  /*95f0*/  HMMA.16816.F32 R24, R4, R26, R52 ;  /* 0x0000001a0418723c */ /* 0x000fe20000001834 */
[----:B------:R-:W-:Y:S02]  /*9600*/  IMAD.MOV.U32 R220, RZ, RZ, R232 ;  /* 0x000000ffffdc7224 */ /* 0x000fe400078e00e8 */
[----:B------:R-:W-:-:S03]  /*9610*/  IMAD.MOV.U32 R232, RZ, RZ, R242 ;  /* 0x000000ffffe87224 */ /* 0x000fc600078e00f2 */
[----:B------:R-:W-:Y:S01]  /*9620*/  HMMA.16816.F32 R36, R4, R38, R48 ;  /* 0x000000260424723c */ /* 0x000fe20000001830 */
[----:B------:R-:W-:Y:S01]  /*9630*/  IMAD.MOV.U32 R242, RZ, RZ, R243 ;  /* 0x000000fffff27224 */ /* 0x000fe200078e00f3 */
[----:B------:R-:W-:Y:S01]  /*9640*/  F2FP.F16.F32.PACK_AB R11, R103, R105 ;  /* 0x00000069670b723e */ /* 0x000fe200000000ff */
[----:B------:R-:W-:-:S04]  /*9650*/  IMAD.MOV.U32 R243, RZ, RZ, R135 ;  /* 0x000000fffff37224 */ /* 0x000fc800078e0087 */
[----:B------:R-:W-:Y:S01]  /*9660*/  FADD.FTZ R4, R10, R14 ;  /* 0x0000000e0a047221 */ /* 0x000fe20000010000 */
[----:B------:R-:W-:Y:S01]  /*9670*/  FADD.FTZ R6, R9, R13 ;  /* 0x0000000d09067221 */ /* 0x000fe20000010000 */
[----:B------:R-:W-:Y:S01]  /*9680*/  FADD.FTZ R5, R8, R2 ;  /* 0x0000000208057221 */ /* 0x000fe20000010000 */
[----:B------:R-:W-:Y:S01]  /*9690*/  FADD.FTZ R2, R3, R0 ;  /* 0x0000000003027221 */ /* 0x000fe20000010000 */
[----:B------:R-:W-:Y:S01]  /*96a0*/  FADD.FTZ R0, R231, R4 ;  /* 0x00000004e7007221 */ /* 0x000fe20000010000 */
[----:B------:R-:W-:Y:S02]  /*96b0*/  IMAD.MOV.U32 R190, RZ, RZ, R153 ;  /* 0x000000ffffbe7224 */ /* 0x000fe400078e0099 */
[----:B------:R-:W-:Y:S01]  /*96c0*/  FADD.FTZ R6, R220, R6 ;  /* 0x00000006dc067221 */ /* 0x000fe20000010000 */
[----:B------:R-:W-:Y:S01]  /*96d0*/  FADD.FTZ R5, R232, R5 ;  /* 0x00000005e8057221 */ /* 0x000fe20000010000 */
[----:B------:R-:W-:Y:S01]  /*96e0*/  FADD.FTZ R4, R242, R2 ;  /* 0x00000002f2047221 */ /* 0x000fe20000010000 */
[----:B------:R-:W-:Y:S01]  /*96f0*/  FADD.FTZ R2, R243, R0 ;  /* 0x00000000f3027221 */ /* 0x000fe20000010000 */
[----:B------:R-:W-:Y:S01]  /*9700*/  LOP3.LUT R140, R23, R11, RZ, 0xc0, !PT ;  /* 0x0000000b178c7212 */ /* 0x000fe200078ec0ff */
        /* <DEDUP_REMOVED lines=8> */
[----:B------:R-:W-:-:S02]  /*9790*/  IMAD.MOV.U32 R188, RZ, RZ, R209 ;  /* 0x000000ffffbc7224 */ /* 0x000fc400078e00d1 */
[----:B------:R-:W-:Y:S01]  /*97a0*/  FADD.FTZ R5, R192, R5 ;  /* 0x00000005c0057221 */ /* 0x000fe20000010000 */
[----:B------:R-:W-:Y:S01]  /*97b0*/  FADD.FTZ R6, R200, R4 ;  /* 0x00000004c8067221 */ /* 0x000fe20000010000 */
[----:B------:R-:W-:Y:S01]  /*97c0*/  FADD.FTZ R4, R203, R2 ;  /* 0x00000002cb047221 */ /* 0x000fe20000010000 */
[----:B------:R-:W-:Y:S01]  /*97d0*/  FADD.FTZ R2, R219, R0 ;  /* 0x00000000db027221 */ /* 0x000fe20000010000 */
[----:B------:R-:W-:Y:S01]  /*97e0*/  FADD.FTZ R0, R188, R5 ;  /* 0x00000005bc007221 */ /* 0x000fe20000010000 */
[----:B------:R-:W-:Y:S02]  /*97f0*/  IMAD.MOV.U32 R139, RZ, RZ, R150 ;  /* 0x000000ffff8b7224 */ /* 0x000fe400078e0096 */
[----:B------:R-:W-:Y:S01]  /*9800*/  FADD.FTZ R5, R189, R6 ;  /* 0x00000006bd057221 */ /* 0x000fe20000010000 */
[----:B------:R-:W-:Y:S02]  /*9810*/  IMAD.MOV.U32 R185, RZ, RZ, R179 ;  /* 0x000000ffffb97224 */ /* 0x000fe400078e00b3 */
[----:B------:R-:W-:Y:S01]  /*9820*/  FADD.FTZ R4, R186, R4 ;  /* 0x00000004ba047221 */ /* 0x000fe20000010000 */
[----:B------:R-:W-:-:S02]  /*9830*/  IMAD.MOV.U32 R179, RZ, RZ, R181 ;  /* 0x000000ffffb37224 */ /* 0x000fc400078e00b5 */
[----:B------:R-:W-:Y:S01]  /*9840*/  FADD.FTZ R0, R187, R0 ;  /* 0x00000000bb007221 */ /* 0x000fe20000010000 */
[----:B------:R-:W-:Y:S02]  /*9850*/  IMAD.MOV.U32 R181, RZ, RZ, R180 ;  /* 0x000000ffffb57224 */ /* 0x000fe400078e00b4 */
[----:B------:R-:W-:Y:S01]  /*9860*/  FADD.FTZ R2, R139, R2 ;  /* 0x000000028b027221 */ /* 0x000fe20000010000 */
[----:B------:R-:W-:Y:S02]  /*9870*/  IMAD.MOV.U32 R180, RZ, RZ, R131 ;  /* 0x000000ffffb47224 */ /* 0x000fe400078e0083 */
[----:B------:R-:W-:Y:S01]  /*9880*/  FADD.FTZ R5, R184, R5 ;  /* 0x00000005b8057221 */ /* 0x000fe20000010000 */
[----:B------:R-:W-:Y:S02]  /*9890*/  IMAD.MOV.U32 R131, RZ, RZ, R182 ;  /* 0x000000ffff837224 */ /* 0x000fe400078e00b6 */
[----:B------:R-:W-:Y:S01]  /*98a0*/  FADD.FTZ R4, R177, R4 ;  /* 0x00000004b1047221 */ /* 0x000fe20000010000 */
[----:B------:R-:W-:-:S02]  /*98b0*/  IMAD.MOV.U32 R182, RZ, RZ, R183 ;  /* 0x000000ffffb67224 */ /* 0x000fc400078e00b7 */
[----:B------:R-:W-:Y:S01]  /*98c0*/  FADD.FTZ R0, R179, R0 ;  /* 0x00000000b3007221 */ /* 0x000fe20000010000 */
[----:B------:R-:W-:Y:S01]  /*98d0*/  FADD.FTZ R2, R185, R2 ;  /* 0x00000002b9027221 */ /* 0x000fe20000010000 */
[----:B------:R-:W-:Y:S02]  /*98e0*/  IMAD.MOV.U32 R183, RZ, RZ, R204 ;  /* 0x000000ffffb77224 */ /* 0x000fe400078e00cc */
[----:B------:R-:W-:Y:S01]  /*98f0*/  FADD.FTZ R5, R181, R5 ;  /* 0x00000005b5057221 */ /* 0x000fe20000010000 */
[----:B------:R-:W-:Y:S01]  /*9900*/  FADD.FTZ R4, R180, R4 ;  /* 0x00000004b4047221 */ /* 0x000fe20000010000 */
[----:B------:R-:W-:Y:S02]  /*9910*/  IMAD.MOV.U32 R178, RZ, RZ, R217 ;  /* 0x000000ffffb27224 */ /* 0x000fe400078e00d9 */
[----:B------:R-:W-:Y:S01]  /*9920*/  FADD.FTZ R0, R182, R0 ;  /* 0x00000000b6007221 */ /* 0x000fe20000010000 */
[----:B------:R-:W-:Y:S02]  /*9930*/  IMAD.MOV.U32 R135, RZ, RZ, R132 ;  /* 0x000000ffff877224 */ /* 0x000fe400078e0084 */
        /* <DEDUP_REMOVED lines=38> */
[----:B------:R-:W1:Y:S01]  /*9ba0*/  MUFU.EX2 R58, R42 ;  /* 0x0000002a003a7308 */ /* 0x000e620000000800 */
[----:B------:R-:W-:Y:S01]  /*9bb0*/  FADD.FTZ R4, R89, R4 ;  /* 0x0000000459047221 */ /* 0x000fe20000010000 */
[----:B------:R-:W-:Y:S01]  /*9bc0*/  FADD.FTZ R0, R72, R0 ;  /* 0x0000000048007221 */ /* 0x000fe20000010000 */
[----:B------:R-:W-:Y:S01]  /*9bd0*/  FADD.FTZ R2, R80, R2 ;  /* 0x0000000250027221 */ /* 0x000fe20000010000 */
[----:B------:R-:W-:Y:S01]  /*9be0*/  FADD.FTZ R5, R108, R5 ;  /* 0x000000056c057221 */ /* 0x000fe20000010000 */
[----:B------:R-:W-:Y:S01]  /*9bf0*/  FADD.FTZ R4, R83, R4 ;  /* 0x0000000453047221 */ /* 0x000fe20000010000 */
[----:B------:R-:W-:-:S02]  /*9c00*/  FADD.FTZ R0, R62, R0 ;  /* 0x000000003e007221 */ /* 0x000fc40000010000 */
[----:B------:R3:W4:Y:S01]  /*9c10*/  MUFU.EX2 R57, R43 ;  /* 0x0000002b00397308 */ /* 0x0007220000000800 */
[----:B------:R-:W-:Y:S01]  /*9c20*/  FADD.FTZ R2, R74, R2 ;  /* 0x000000024a027221 */ /* 0x000fe20000010000 */
[----:B------:R-:W-:Y:S01]  /*9c30*/  FADD.FTZ R5, R107, R5 ;  /* 0x000000056b057221 */ /* 0x000fe20000010000 */
[----:B------:R-:W-:Y:S01]  /*9c40*/  FADD.FTZ R4, R88, R4 ;  /* 0x0000000458047221 */ /* 0x000fe20000010000 */
[----:B------:R-:W-:Y:S01]  /*9c50*/  FADD.FTZ R0, R60, R0 ;  /* 0x000000003c007221 */ /* 0x000fe20000010000 */
[----:B------:R-:W2:Y:S01]  /*9c60*/  LDSM.16.MT88.4 R148, [R205+0x5c00] ;  /* 0x005c0000cd94783b */ /* 0x000ea20000004200 */
[----:B------:R-:W-:Y:S01]  /*9c70*/  FADD.FTZ R2, R75, R2 ;  /* 0x000000024b027221 */ /* 0x000fe20000010000 */
[----:B------:R-:W-:Y:S01]  /*9c80*/  FADD.FTZ R5, R106, R5 ;  /* 0x000000056a057221 */ /* 0x000fe20000010000 */
[----:B------:R-:W-:Y:S01]  /*9c90*/  FADD.FTZ R4, R91, R4 ;  /* 0x000000045b047221 */ /* 0x000fe20000010000 */
[----:B------:R-:W-:Y:S01]  /*9ca0*/  FADD.FTZ R0, R61, R0 ;  /* 0x000000003d007221 */ /* 0x000fe20000010000 */
[----:B------:R-:W-:Y:S01]  /*9cb0*/  FADD.FTZ R2, R82, R2 ;  /* 0x0000000252027221 */ /* 0x000fe20000010000 */
[----:B------:R-:W-:Y:S01]  /*9cc0*/  FADD.FTZ R5, R105, R5 ;  /* 0x0000000569057221 */ /* 0x000fe20000010000 */
[----:B------:R2:W5:Y:S01]  /*9cd0*/  LDL.LU R217, [R1+0xdc] ;  /* 0x0000dc0001d97983 */ /* 0x0005620000300800 */
[----:B------:R-:W2:Y:S03]  /*9ce0*/  LDC.U8 R132, c[0x0][0x388] ;  /* 0x0000e200ff847b82 */ /* 0x000ea60000000000 */
[----:B---3--:R-:W3:Y:S01]  /*9cf0*/  LDSM.16.MT88.4 R40, [R206+0x5c00] ;  /* 0x005c0000ce28783b */ /* 0x008ee20000004200 */
[----:B------:R-:W-:Y:S01]  /*9d00*/  FADD.FTZ R4, R93, R4 ;  /* 0x000000045d047221 */ /* 0x000fe20000010000 */
[----:B-1----:R-:W-:Y:S01]  /*9d10*/  FADD.FTZ R0, R58, R0 ;  /* 0x000000003a007221 */ /* 0x002fe20000010000 */
[----:B------:R-:W-:Y:S01]  /*9d20*/  FADD.FTZ R2, R81, R2 ;  /* 0x0000000251027221 */ /* 0x000fe20000010000 */
[----:B------:R1:W5:Y:S01]  /*9d30*/  LDL.LU R216, [R1+0xd8] ;  /* 0x0000d80001d87983 */ /* 0x0003620000300800 */
[----:B------:R-:W-:Y:S01]  /*9d40*/  FADD.FTZ R5, R103, R5 ;  /* 0x0000000567057221 */ /* 0x000fe20000010000 */
[----:B------:R-:W-:-:S02]  /*9d50*/  FADD.FTZ R4, R90, R4 ;  /* 0x000000045a047221 */ /* 0x000fc40000010000 */
[----:B------:R1:W5:Y:S01]  /*9d60*/  LDL.LU R215, [R1+0xd4] ;  /* 0x0000d40001d77983 */ /* 0x0003620000300800 */
[----:B----4-:R-:W-:-:S03]  /*9d70*/  FADD.FTZ R0, R57, R0 ;  /* 0x0000000039007221 */ /* 0x010fc60000010000 */
[----:B------:R1:W5:Y:S01]  /*9d80*/  LDL.LU R214, [R1+0xd0] ;  /* 0x0000d00001d67983 */ /* 0x0003620000300800 */
[----:B------:R-:W-:-:S03]  /*9d90*/  FADD.FTZ R2, R73, R2 ;  /* 0x0000000249027221 */ /* 0x000fc60000010000 */
        /* <DEDUP_REMOVED lines=16> */
[----:B------:R1:W5:Y:S04]  /*9ea0*/  LDL.LU R10, [R1+0xac] ;  /* 0x0000ac00010a7983 */ /* 0x0003680000300800 */
[----:B------:R1:W5:Y:S04]  /*9eb0*/  LDL.LU R9, [R1+0xa8] ;  /* 0x0000a80001097983 */ /* 0x0003680000300800 */
[----:B------:R1:W5:Y:S04]  /*9ec0*/  LDL.LU R8, [R1+0xa4] ;  /* 0x0000a40001087983 */ /* 0x0003680000300800 */
[----:B------:R1:W5:Y:S04]  /*9ed0*/  LDL.LU R3, [R1+0xa0] ;  /* 0x0000a00001037983 */ /* 0x0003680000300800 */
[----:B------:R1:W-:Y:S04]  /*9ee0*/  STL [R1+0x34], R5 ;  /* 0x0000340501007387 */ /* 0x0003e80000100800 */
[----:B------:R1:W-:Y:S04]  /*9ef0*/  STL [R1+0x38], R4 ;  /* 0x0000380401007387 */ /* 0x0003e80000100800 */
[----:B------:R1:W-:Y:S04]  /*9f00*/  STL [R1+0x40], R0 ;  /* 0x0000400001007387 */ /* 0x0003e80000100800 */
[----:B------:R1:W-:Y:S01]  /*9f10*/  STL [R1+0x3c], R2 ;  /* 0x00003c0201007387 */ /* 0x0003e20000100800 */
[----:B------:R-:W-:-:S04]  /*9f20*/  F2FP.F16.F32.PACK_AB R12, R57, R58 ;  /* 0x0000003a390c723e */ /* 0x000fc800000000ff */
[----:B------:R-:W-:Y:S01]  /*9f30*/  LOP3.LUT R153, R30, R12, RZ, 0xc0, !PT ;  /* 0x0000000c1e997212 */ /* 0x000fe200078ec0ff */
[-C--:B--2---:R-:W-:Y:S06]  /*9f40*/  HMMA.16816.F32 R160, R140, R148.reuse, R160 ;  /* 0x000000948ca0723c */ /* 0x084fec00000018a0 */
[C---:B------:R-:W-:Y:S06]  /*9f50*/  HMMA.16816.F32 R168, R152.reuse, R148, R168 ;  /* 0x0000009498a8723c */ /* 0x040fec00000018a8 */
[C---:B------:R-:W-:Y:S06]  /*9f60*/  HMMA.16816.F32 R164, R152.reuse, R150, R164 ;  /* 0x0000009698a4723c */ /* 0x040fec00000018a4 */
[----:B---3--:R-:W-:Y:S06]  /*9f70*/  HMMA.16816.F32 R156, R152, R40, R156 ;  /* 0x00000028989c723c */ /* 0x008fec000000189c */
[C---:B------:R-:W-:Y:S06]  /*9f80*/  HMMA.16816.F32 R148, R140.reuse, R150, R24 ;  /* 0x000000968c94723c */ /* 0x040fec0000001818 */
[----:B------:R-:W-:Y:S06]  /*9f90*/  HMMA.16816.F32 R144, R140, R40, R144 ;  /* 0x000000288c90723c */ /* 0x000fec0000001890 */
[-C--:B------:R-:W-:Y:S06]  /*9fa0*/  HMMA.16816.F32 R152, R152, R42.reuse, R44 ;  /* 0x0000002a9898723c */ /* 0x080fec000000182c */
[----:B------:R-:W-:Y:S01]  /*9fb0*/  HMMA.16816.F32 R140, R140, R42, R36 ;  /* 0x0000002a8c8c723c */ /* 0x000fe20000001824 */
[----:B------:R-:W-:-:S08]  /*9fc0*/  NOP ;  /* 0x0000000000007918 */ /* 0x000fd00000000000 */
[----:B-1----:R-:W-:-:S15]  /*9fd0*/  @!P0 BRA `(.L_x_217) ;  /* 0x0000008c00e88947 */ /* 0x002fde0003800000 */
[----:B------:R-:W2:Y:S01]  /*9fe0*/  LDL.64 R180, [R1+0x70] ;  /* 0x0000700001b47983 */ /* 0x000ea20000100a00 */
[----:B------:R-:W-:Y:S01]  /*9ff0*/  ULDC UR4, c[0x0][0x2d0] ;  /* 0x0000b40000047ab9 */ /* 0x000fe20000000800 */
[----:B------:R-:W-:-:S04]  /*a000*/  DEPBAR.LE SB0, 0x0 ;  /* 0x000080000000791a */ /* 0x000fc80000000000 */
[----:B------:R-:W3:Y:S01]  /*a010*/  LDL.64 R182, [R1+0x28] ;  /* 0x0000280001b67983 */ /* 0x000ee20000100a00 */
[----:B------:R-:W-:Y:S01]  /*a020*/  IMAD.U32 R2, RZ, RZ, UR8 ;  /* 0x00000008ff027e24 */ /* 0x000fe2000f8e00ff */
[----:B------:R-:W-:Y:S01]  /*a030*/  UIADD3 UR15, UR16, -0x2, URZ ;  /* 0xfffffffe100f7890 */ /* 0x000fe2000fffe03f */
        /* <DEDUP_REMOVED lines=8> */
[----:B---3--:R-:W-:Y:S01]  /*a0c0*/  IMAD.WIDE.U32 R4, R4, UR24, R182 ;  /* 0x0000001804047c25 */ /* 0x008fe2000f8e00b6 */
[----:B------:R-:W-:Y:S01]  /*a0d0*/  UIMAD UR4, UR6, UR24, UR4 ;  /* 0x00000018060472a4 */ /* 0x000fe2000f8e0204 */
[----:B------:R-:W1:Y:S01]  /*a0e0*/  @!P1 LDC.64 R16, c[0x0][0x220] ;  /* 0x00008800ff109b82 */ /* 0x000e620000000a00 */
[----:B------:R-:W-:Y:S01]  /*a0f0*/  VOTEU.ALL UP0, P1 ;  /* 0x00000000003f7886 */ /* 0x000fe20000800000 */
[----:B-----5:R-:W-:Y:S01]  /*a100*/  @P1 STS [R217+0x4000], RZ ;  /* 0x004000ffd9001388 */ /* 0x020fe20000000800 */
        /* <DEDUP_REMOVED lines=19> */
[----:B------:R1:W-:Y:S01]  /*a240*/  @!P1 LDGSTS.E.BYPASS.LTC128B.128 [R217+0x4000], desc[UR22][R16.64] ;  /* 0x0400000010d99fae */ /* 0x0003e2000b901d56 */
[----:B------:R-:W-:Y:S01]  /*a250*/  @!P1 LEA.HI.X R15, R0, R15, R11, 0x1, P2 ;  /* 0x0000000f000f9211 */ /* 0x000fe200010f0c0b */
[----:B------:R-:W-:Y:S02]  /*a260*/  @!P1 VIADD R0, R7, UR4 ;  /* 0x0000000407009c36 */ /* 0x000fe40008000000 */
[----:B------:R-:W-:Y:S01]  /*a270*/  @P1 STS.128 [R217+0x4800], RZ ;  /* 0x004800ffd9001388 */ /* 0x000fe20000000c00 */
[----:B---3--:R-:W-:-:S03]  /*a280*/  @!P1 LEA R12, P0, R2, R18, 0x1 ;  /* 0x00000012020c9211 */ /* 0x008fc600078008ff */
[----:B------:R-:W-:Y:S01]  /*a290*/  @!PT LDS RZ, [RZ] ;  /* 0x00000000fffff984 */ /* 0x000fe20000000800 */
[----:B------:R-:W-:Y:S01]  /*a2a0*/  @!PT LDS RZ, [RZ] ;  /* 0x00000000fffff984 */ /* 0x000fe20000000800 */
[----:B------:R-:W-:Y:S01]  /*a2b0*/  @!PT LDS RZ, [RZ] ;  /* 0x00000000fffff984 */ /* 0x000fe20000000800 */
[----:B------:R-:W-:Y:S01]  /*a2c0*/  @!P1 LDGSTS.E.BYPASS.LTC128B.128 [R217+0x4800], desc[UR22][R14.64] ;  /* 0x048000000ed99fae */ /* 0x000fe2000b901d56 */
[----:B------:R-:W-:-:S03]  /*a2d0*/  @!P1 LEA.HI.X R13, R2, R19, R13, 0x1, P0 ;  /* 0x00000013020d9211 */ /* 0x000fc600000f0c0d */
[----:B------:R-:W-:Y:S01]  /*a2e0*/  @P1 STS.128 [R217+0x5000], RZ ;  /* 0x005000ffd9001388 */ /* 0x000fe20000000c00 */
[----:B----4-:R-:W-:-:S03]  /*a2f0*/  @!P1 LEA R4, P0, R6, R20, 0x1 ;  /* 0x0000001406049211 */ /* 0x010fc600078008ff */
[----:B------:R-:W-:Y:S01]  /*a300*/  @!PT LDS RZ, [RZ] ;  /* 0x00000000fffff984 */ /* 0x000fe20000000800 */
[----:B------:R-:W-:Y:S01]  /*a310*/  @!PT LDS RZ, [RZ] ;  /* 0x00000000fffff984 */ /* 0x000fe20000000800 */
[----:B------:R-:W-:Y:S01]  /*a320*/  @!PT LDS RZ, [RZ] ;  /* 0x00000000fffff984 */ /* 0x000fe20000000800 */
[----:B------:R2:W-:Y:S01]  /*a330*/  @!P1 LDGSTS.E.BYPASS.LTC128B.128 [R217+0x5000], desc[UR22][R12.64] ;  /* 0x050000000cd99fae */ /* 0x0005e2000b901d56 */
[----:B------:R-:W-:-:S03]  /*a340*/  @!P1 LEA.HI.X R5, R6, R21, R0, 0x1, P0 ;  /* 0x0000001506059211 */ /* 0x000fc600000f0c00 */
[----:B------:R-:W-:Y:S04]  /*a350*/  @P1 STS.128 [R217+0x5800], RZ ;  /* 0x005800ffd9001388 */ /* 0x000fe80000000c00 */
[----:B------:R-:W-:Y:S01]  /*a360*/  @!PT LDS RZ, [RZ] ;  /* 0x00000000fffff984 */ /* 0x000fe20000000800 */
[----:B------:R-:W-:Y:S01]  /*a370*/  @!PT LDS RZ, [RZ] ;  /* 0x00000000fffff984 */ /* 0x000fe20000000800 */
[----:B------:R-:W-:Y:S01]  /*a380*/  @!PT LDS RZ, [RZ] ;  /* 0x00000000fffff984 */ /* 0x000fe20000000800 */
[----:B------:R3:W-:Y:S04]  /*a390*/  @!P1 LDGSTS.E.BYPASS.LTC128B.128 [R217+0x5800], desc[UR22][R4.64] ;  /* 0x0580000004d99fae */ /* 0x0007e8000b901d56 */
[----:B------:R-:W-:Y:S04]  /*a3a0*/  LDSM.16.M88.4 R36, [R204+0x2c00] ;  /* 0x002c0000cc24783b */ /* 0x000fe80000000200 */
[----:B------:R-:W-:Y:S04]  /*a3b0*/  LDSM.16.M88.4 R32, [R204+0x3000] ;  /* 0x00300000cc20783b */ /* 0x000fe80000000200 */
[----:B------:R-:W-:Y:S04]  /*a3c0*/  LDSM.16.M88.4 R28, [R204+0x3400] ;  /* 0x00340000cc1c783b */ /* 0x000fe80000000200 */
[----:B-1----:R-:W-:Y:S04]  /*a3d0*/  LDSM.16.M88.4 R16, [R204+0x2000] ;  /* 0x00200000cc10783b */ /* 0x002fe80000000200 */
[----:B--2---:R-:W1:Y:S04]  /*a3e0*/  LDSM.16.M88.4 R12, [R207] ;  /* 0x00000000cf0c783b */ /* 0x004e680000000200 */
[----:B------:R-:W-:Y:S04]  /*a3f0*/  LDSM.16.M88.4 R44, [R204+0x2400] ;  /* 0x00240000cc2c783b */ /* 0x000fe80000000200 */
[----:B---3--:R-:W2:Y:S04]  /*a400*/  LDSM.16.M88.4 R4, [R207+0x1000] ;  /* 0x00100000cf04783b */ /* 0x008ea80000000200 */
[----:B------:R-:W3:Y:S04]  /*a410*/  LDSM.16.M88.4 R40, [R204+0x2800] ;  /* 0x00280000cc28783b */ /* 0x000ee80000000200 */
[----:B------:R-:W4:Y:S04]  /*a420*/  LDSM.16.M88.4 R24, [R204+0x3800] ;  /* 0x00380000cc18783b */ /* 0x000f280000000200 */
[----:B------:R-:W4:Y:S04]  /*a430*/  LDSM.16.M88.4 R48, [R204+0x3c00] ;  /* 0x003c0000cc30783b */ /* 0x000f280000000200 */
[----:B------:R-:W-:Y:S04]  /*a440*/  LDSM.16.M88.4 R20, [R208] ;  /* 0x00000000d014783b */ /* 0x000fe80000000200 */
[----:B------:R-:W4:Y:S04]  /*a450*/  LDSM.16.M88.4 R56, [R209] ;  /* 0x00000000d138783b */ /* 0x000f280000000200 */
[----:B------:R-:W4:Y:S04]  /*a460*/  LDSM.16.M88.4 R52, [R216] ;  /* 0x00000000d834783b */ /* 0x000f280000000200 */
[----:B------:R-:W0:Y:S01]  /*a470*/  LDGDEPBAR ;  /* 0x00000000000079af */ /* 0x000e220000000000 */
[C---:B-1----:R-:W-:Y:S06]  /*a480*/  HMMA.16816.F32 R84, R12.reuse, R16, RZ ;  /* 0x000000100c54723c */ /* 0x042fec00000018ff */
[----:B------:R-:W-:Y:S06]  /*a490*/  HMMA.16816.F32 R180, R12, R18, RZ ;  /* 0x000000120cb4723c */ /* 0x000fec00000018ff */
[C---:B--2---:R-:W-:Y:S06]  /*a4a0*/  HMMA.16816.F32 R60, R4.reuse, R38, RZ ;  /* 0x00000026043c723c */ /* 0x044fec00000018ff */
[C---:B------:R-:W-:Y:S06]  /*a4b0*/  HMMA.16816.F32 R80, R4.reuse, R16, RZ ;  /* 0x000000100450723c */ /* 0x040fec00000018ff */
[C---:B------:R-:W-:Y:S01]  /*a4c0*/  HMMA.16816.F32 R104, R4.reuse, R18, RZ ;  /* 0x000000120468723c */ /* 0x040fe200000018ff */
[----:B------:R-:W-:Y:S05]  /*a4d0*/  LDSM.16.M88.4 R16, [R208+0x1000] ;  /* 0x00100000d010783b */ /* 0x000fea0000000200 */
[C---:B------:R-:W-:Y:S06]  /*a4e0*/  HMMA.16816.F32 R72, R4.reuse, R44, RZ ;  /* 0x0000002c0448723c */ /* 0x040fec00000018ff */
[----:B------:R-:W-:Y:S01]  /*a4f0*/  IMAD.MOV.U32 R173, RZ, RZ, R60 ;  /* 0x000000ffffad7224 */ /* 0x000fe200078e003c */
[----:B---3--:R-:W-:Y:S01]  /*a500*/  HMMA.16816.F32 R96, R4, R40, RZ ;  /* 0x000000280460723c */ /* 0x008fe200000018ff */
[----:B------:R-:W-:-:S02]  /*a510*/  IMAD.MOV.U32 R172, RZ, RZ, R61 ;  /* 0x000000ffffac7224 */ /* 0x000fc400078e003d */
[----:B------:R-:W-:Y:S02]  /*a520*/  IMAD.MOV.U32 R127, RZ, RZ, R62 ;  /* 0x000000ffff7f7224 */ /* 0x000fe400078e003e */
[----:B------:R-:W-:Y:S01]  /*a530*/  IMAD.MOV.U32 R126, RZ, RZ, R63 ;  /* 0x000000ffff7e7224 */ /* 0x000fe200078e003f */
[C---:B------:R-:W-:Y:S06]  /*a540*/  HMMA.16816.F32 R92, R4.reuse, R36, RZ ;  /* 0x00000024045c723c */ /* 0x040fec00000018ff */
[C---:B------:R-:W-:Y:S06]  /*a550*/  HMMA.16816.F32 R60, R4.reuse, R34, RZ ;  /* 0x00000022043c723c */ /* 0x040fec00000018ff */
[C---:B------:R-:W-:Y:S06]  /*a560*/  HMMA.16816.F32 R88, R4.reuse, R32, RZ ;  /* 0x000000200458723c */ /* 0x040fec00000018ff */
[C---:B------:R-:W-:Y:S06]  /*a570*/  HMMA.16816.F32 R100, R4.reuse, R28, RZ ;  /* 0x0000001c0464723c */ /* 0x040fec00000018ff */
[C---:B----4-:R-:W-:Y:S06]  /*a580*/  HMMA.16816.F32 R112, R4.reuse, R24, RZ ;  /* 0x000000180470723c */ /* 0x050fec00000018ff */
[----:B------:R-:W-:Y:S01]  /*a590*/  IMAD.MOV.U32 R109, RZ, RZ, R61 ;  /* 0x000000ffff6d7224 */ /* 0x000fe200078e003d */
[----:B------:R-:W-:Y:S01]  /*a5a0*/  HMMA.16816.F32 R116, R4, R48, RZ ;  /* 0x000000300474723c */ /* 0x000fe200000018ff */
[----:B------:R-:W-:-:S02]  /*a5b0*/  IMAD.MOV.U32 R108, RZ, RZ, R60 ;  /* 0x000000ffff6c7224 */ /* 0x000fc400078e003c */
[----:B------:R-:W-:Y:S02]  /*a5c0*/  IMAD.MOV.U32 R175, RZ, RZ, R62 ;  /* 0x000000ffffaf7224 */ /* 0x000fe400078e003e */
[----:B------:R-:W-:Y:S01]  /*a5d0*/  IMAD.MOV.U32 R174, RZ, RZ, R63 ;  /* 0x000000ffffae7224 */ /* 0x000fe200078e003f */
[C---:B------:R-:W-:Y:S06]  /*a5e0*/  HMMA.16816.F32 R192, R4.reuse, R46, RZ ;  /* 0x0000002e04c0723c */ /* 0x040fec00000018ff */
[C---:B------:R-:W-:Y:S06]  /*a5f0*/  HMMA.16816.F32 R60, R4.reuse, R30, RZ ;  /* 0x0000001e043c723c */ /* 0x040fec00000018ff */
[----:B------:R-:W-:Y:S06]  /*a600*/  HMMA.16816.F32 R244, R4, R42, RZ ;  /* 0x0000002a04f4723c */ /* 0x000fec00000018ff */
[C---:B------:R-:W-:Y:S06]  /*a610*/  HMMA.16816.F32 R128, R12.reuse, R26, RZ ;  /* 0x0000001a0c80723c */ /* 0x040fec00000018ff */
[C---:B------:R-:W-:Y:S06]  /*a620*/  HMMA.16816.F32 R76, R12.reuse, R40, RZ ;  /* 0x000000280c4c723c */ /* 0x040fec00000018ff */
[----:B------:R-:W-:Y:S01]  /*a630*/  IMAD.MOV.U32 R125, RZ, RZ, R60 ;  /* 0x000000ffff7d7224 */ /* 0x000fe200078e003c */
[----:B------:R-:W-:Y:S01]  /*a640*/  HMMA.16816.F32 R188, R12, R42, RZ ;  /* 0x0000002a0cbc723c */ /* 0x000fe200000018ff */
[----:B------:R-:W-:-:S02]  /*a650*/  IMAD.MOV.U32 R124, RZ, RZ, R61 ;  /* 0x000000ffff7c7224 */ /* 0x000fc400078e003d */
[----:B------:R-:W-:Y:S02]  /*a660*/  IMAD.MOV.U32 R123, RZ, RZ, R62 ;  /* 0x000000ffff7b7224 */ /* 0x000fe400078e003e */
[----:B------:R-:W-:Y:S01]  /*a670*/  IMAD.MOV.U32 R122, RZ, RZ, R63 ;  /* 0x000000ffff7a7224 */ /* 0x000fe200078e003f */
[----:B------:R-:W-:Y:S05]  /*a680*/  HMMA.16816.F32 R40, R12, R24, RZ ;  /* 0x000000180c28723c */ /* 0x000fea00000018ff */
[----:B------:R-:W-:Y:S01]  /*a690*/  IMAD.MOV.U32 R0, RZ, RZ, R131 ;  /* 0x000000ffff007224 */ /* 0x000fe200078e0083 */
[----:B------:R-:W-:Y:S01]  /*a6a0*/  HMMA.16816.F32 R60, R4, R26, RZ ;  /* 0x0000001a043c723c */ /* 0x000fe200000018ff */
[----:B------:R-:W-:-:S02]  /*a6b0*/  IMAD.MOV.U32 R24, RZ, RZ, R130 ;  /* 0x000000ffff187224 */ /* 0x000fc400078e0082 */
[----:B------:R-:W-:Y:S02]  /*a6c0*/  IMAD.MOV.U32 R11, RZ, RZ, R128 ;  /* 0x000000ffff0b7224 */ /* 0x000fe400078e0080 */
[----:B------:R-:W-:Y:S01]  /*a6d0*/  IMAD.MOV.U32 R2, RZ, RZ, R129 ;  /* 0x000000ffff027224 */ /* 0x000fe200078e0081 */
[----:B------:R-:W-:Y:S06]  /*a6e0*/  HMMA.16816.F32 R4, R4, R50, RZ ;  /* 0x000000320404723c */ /* 0x000fec00000018ff */
[C---:B------:R-:W-:Y:S06]  /*a6f0*/  HMMA.16816.F32 R176, R12.reuse, R46, RZ ;  /* 0x0000002e0cb0723c */ /* 0x040fec00000018ff */
[C---:B------:R-:W-:Y:S06]  /*a700*/  HMMA.16816.F32 R64, R12.reuse, R32, RZ ;  /* 0x000000200c40723c */ /* 0x040fec00000018ff */
[----:B------:R-:W-:Y:S01]  /*a710*/  HMMA.16816.F32 R240, R12, R34, RZ ;  /* 0x000000220cf0723c */ /* 0x000fe200000018ff */
[----:B------:R-:W1:Y:S01]  /*a720*/  LDSM.16.M88.4 R32, [R215] ;  /* 0x00000000d720783b */ /* 0x000e620000000200 */
[----:B------:R-:W-:-:S02]  /*a730*/  IMAD.MOV.U32 R121, RZ, RZ, R60 ;  /* 0x000000ffff797224 */ /* 0x000fc400078e003c */
[----:B------:R-:W-:Y:S02]  /*a740*/  IMAD.MOV.U32 R120, RZ, RZ, R61 ;  /* 0x000000ffff787224 */ /* 0x000fe400078e003d */
[----:B------:R-:W-:Y:S01]  /*a750*/  IMAD.MOV.U32 R252, RZ, RZ, R4 ;  /* 0x000000fffffc7224 */ /* 0x000fe200078e0004 */
[C---:B------:R-:W-:Y:S01]  /*a760*/  HMMA.16816.F32 R68, R12.reuse, R36, RZ ;  /* 0x000000240c44723c */ /* 0x040fe200000018ff */
[----:B------:R-:W-:Y:S02]  /*a770*/  IMAD.MOV.U32 R239, RZ, RZ, R5 ;  /* 0x000000ffffef7224 */ /* 0x000fe400078e0005 */
[----:B------:R-:W-:Y:S02]  /*a780*/  IMAD.MOV.U32 R233, RZ, RZ, R6 ;  /* 0x000000ffffe97224 */ /* 0x000fe400078e0006 */
[----:B------:R-:W-:Y:S01]  /*a790*/  IMAD.MOV.U32 R232, RZ, RZ, R7 ;  /* 0x000000ffffe87224 */ /* 0x000fe200078e0007 */
[----:B------:R-:W-:Y:S01]  /*a7a0*/  HMMA.16816.F32 R200, R12, R38, RZ ;  /* 0x000000260cc8723c */ /* 0x000fe200000018ff */
[----:B------:R-:W-:-:S02]  /*a7b0*/  IMAD.MOV.U32 R111, RZ, RZ, R62 ;  /* 0x000000ffff6f7224 */ /* 0x000fc400078e003e */
[----:B------:R-:W-:-:S03]  /*a7c0*/  IMAD.MOV.U32 R110, RZ, RZ, R63 ;  /* 0x000000ffff6e7224 */ /* 0x000fc600078e003f */
[C---:B------:R-:W-:Y:S06]  /*a7d0*/  HMMA.16816.F32 R4, R12.reuse, R44, RZ ;  /* 0x0000002c0c04723c */ /* 0x040fec00000018ff */
[C---:B------:R-:W-:Y:S06]  /*a7e0*/  HMMA.16816.F32 R44, R12.reuse, R50, RZ ;  /* 0x000000320c2c723c */ /* 0x040fec00000018ff */
[----:B------:R-:W-:Y:S01]  /*a7f0*/  HMMA.16816.F32 R36, R12, R48, RZ ;  /* 0x000000300c24723c */ /* 0x000fe200000018ff */
[----:B------:R-:W-:-:S02]  /*a800*/  IMAD.MOV.U32 R50, RZ, RZ, R24 ;  /* 0x000000ffff327224 */ /* 0x000fc400078e0018 */
[----:B------:R-:W-:-:S03]  /*a810*/  IMAD.MOV.U32 R51, RZ, RZ, R0 ;  /* 0x000000ffff337224 */ /* 0x000fc600078e0000 */
[----:B------:R-:W-:Y:S01]  /*a820*/  HMMA.16816.F32 R24, R20, R56, R84 ;  /* 0x000000381418723c */ /* 0x000fe20000001854 */
[----:B------:R-:W-:Y:S02]  /*a830*/  IMAD.MOV.U32 R49, RZ, RZ, R109 ;  /* 0x000000ffff317224 */ /* 0x000fe400078e006d */
[----:B------:R-:W-:-:S03]  /*a840*/  IMAD.MOV.U32 R48, RZ, RZ, R108 ;  /* 0x000000ffff307224 */ /* 0x000fc600078e006c */
[C---:B------:R-:W-:Y:S01]  /*a850*/  HMMA.16816.F32 R60, R12.reuse, R28, RZ ;  /* 0x0000001c0c3c723c */ /* 0x040fe200000018ff */
[----:B------:R-:W-:Y:S02]  /*a860*/  IMAD.MOV.U32 R86, RZ, RZ, R11 ;  /* 0x000000ffff567224 */ /* 0x000fe400078e000b */
[----:B------:R-:W-:Y:S02]  /*a870*/  IMAD.MOV.U32 R87, RZ, RZ, R2 ;  /* 0x000000ffff577224 */ /* 0x000fe400078e0002 */
[----:B------:R-:W-:Y:S01]  /*a880*/  IMAD.MOV.U32 R84, RZ, RZ, R121 ;  /* 0x000000ffff547224 */ /* 0x000fe200078e0079 */
[----:B------:R-:W-:Y:S01]  /*a890*/  HMMA.16816.F32 R248, R12, R30, RZ ;  /* 0x0000001e0cf8723c */ /* 0x000fe200000018ff */
[----:B------:R-:W2:Y:S01]  /*a8a0*/  LDSM.16.M88.4 R28, [R214] ;  /* 0x00000000d61c783b */ /* 0x000ea20000000200 */
[----:B------:R-:W-:Y:S02]  /*a8b0*/  IMAD.MOV.U32 R85, RZ, RZ, R120 ;  /* 0x000000ffff557224 */ /* 0x000fe400078e0078 */
[----:B------:R-:W-:Y:S01]  /*a8c0*/  IMAD.MOV.U32 R231, RZ, RZ, R44 ;  /* 0x000000ffffe77224 */ /* 0x000fe200078e002c */
[----:B------:R-:W-:Y:S01]  /*a8d0*/  LDSM.16.M88.4 R12, [R213] ;  /* 0x00000000d50c783b */ /* 0x000fe20000000200 */
[----:B------:R-:W-:Y:S01]  /*a8e0*/  HMMA.16816.F32 R196, R20, R52, R4 ;  /* 0x0000003414c4723c */ /* 0x000fe20000001804 */
[----:B------:R-:W-:-:S02]  /*a8f0*/  IMAD.MOV.U32 R221, RZ, RZ, R45 ;  /* 0x000000ffffdd7224 */ /* 0x000fc400078e002d */
[----:B------:R-:W-:Y:S01]  /*a900*/  IMAD.MOV.U32 R220, RZ, RZ, R46 ;  /* 0x000000ffffdc7224 */ /* 0x000fe200078e002e */
[----:B------:R-:W-:Y:S01]  /*a910*/  LDSM.16.M88.4 R4, [R212] ;  /* 0x00000000d404783b */ /* 0x000fe20000000200 */
[----:B------:R-:W-:Y:S01]  /*a920*/  IMAD.MOV.U32 R219, RZ, RZ, R47 ;  /* 0x000000ffffdb7224 */ /* 0x000fe200078e002f */
[----:B-1----:R-:W-:Y:S01]  /*a930*/  HMMA.16816.F32 R184, R20, R32, R76 ;  /* 0x0000002014b8723c */ /* 0x002fe2000000184c */
[----:B------:R-:W-:Y:S01]  /*a940*/  IMAD.MOV.U32 R109, RZ, RZ, R27 ;  /* 0x000000ffff6d7224 */ /* 0x000fe200078e001b */
[----:B------:R-:W1:Y:S01]  /*a950*/  LDSM.16.M88.4 R44, [R210] ;  /* 0x00000000d22c783b */ /* 0x000e620000000200 */
[----:B------:R-:W-:Y:S02]  /*a960*/  IMAD.MOV.U32 R108, RZ, RZ, R24 ;  /* 0x000000ffff6c7224 */ /* 0x000fe400078e0018 */
[----:B------:R-:W-:Y:S01]  /*a970*/  IMAD.MOV.U32 R0, RZ, RZ, R26 ;  /* 0x000000ffff007224 */ /* 0x000fe200078e001a */
[----:B------:R-:W-:Y:S01]  /*a980*/  HMMA.16816.F32 R104, R16, R58, R104 ;  /* 0x0000003a1068723c */ /* 0x000fe20000001868 */
[----:B------:R-:W-:-:S05]  /*a990*/  IMAD.MOV.U32 R134, RZ, RZ, R25 ;  /* 0x000000ffff867224 */ /* 0x000fca00078e0019 */
[C---:B------:R-:W-:Y:S06]  /*a9a0*/  HMMA.16816.F32 R24, R16.reuse, R56, R80 ;  /* 0x000000381018723c */ /* 0x040fec0000001850 */
[C---:B------:R-:W-:Y:S06]  /*a9b0*/  HMMA.16816.F32 R80, R16.reuse, R32, R96 ;  /* 0x000000201050723c */ /* 0x040fec0000001860 */
[----:B------:R-:W-:Y:S06]  /*a9c0*/  HMMA.16816.F32 R96, R16, R34, R244 ;  /* 0x000000221060723c */ /* 0x000fec00000018f4 */
[-C--:B--2---:R-:W-:Y:S06]  /*a9d0*/  HMMA.16816.F32 R128, R20, R28.reuse, R68 ;  /* 0x0000001c1480723c */ /* 0x084fec0000001844 */
[----:B------:R-:W-:Y:S01]  /*a9e0*/  IMAD.MOV.U32 R56, RZ, RZ, R25 ;  /* 0x000000ffff387224 */ /* 0x000fe200078e0019 */
[----:B------:R-:W-:Y:S01]  /*a9f0*/  HMMA.16816.F32 R224, R16, R28, R92 ;  /* 0x0000001c10e0723c */ /* 0x000fe2000000185c */
[----:B------:R-:W-:-:S02]  /*aa00*/  IMAD.MOV.U32 R11, RZ, RZ, R26 ;  /* 0x000000ffff0b7224 */ /* 0x000fc400078e001a */
[----:B------:R-:W-:Y:S02]  /*aa10*/  IMAD.MOV.U32 R230, RZ, RZ, R27 ;  /* 0x000000ffffe67224 */ /* 0x000fe400078e001b */
[----:B------:R-:W-:Y:S01]  /*aa20*/  IMAD.MOV.U32 R228, RZ, RZ, R24 ;  /* 0x000000ffffe47224 */ /* 0x000fe200078e0018 */
[C---:B-1----:R-:W-:Y:S01]  /*aa30*/  HMMA.16816.F32 R116, R16.reuse, R44, R116 ;  /* 0x0000002c1074723c */ /* 0x042fe20000001874 */
[----:B------:R-:W-:Y:S02]  /*aa40*/  IMAD.MOV.U32 R2, RZ, RZ, R82 ;  /* 0x000000ffff027224 */ /* 0x000fe400078e0052 */
[----:B------:R-:W-:Y:S02]  /*aa50*/  IMAD.MOV.U32 R33, RZ, RZ, R80 ;  /* 0x000000ffff217224 */ /* 0x000fe400078e0050 */
[----:B------:R-:W-:Y:S01]  /*aa60*/  IMAD.MOV.U32 R70, RZ, RZ, R50 ;  /* 0x000000ffff467224 */ /* 0x000fe200078e0032 */
[----:B------:R-:W-:Y:S01]  /*aa70*/  HMMA.16816.F32 R24, R16, R52, R72 ;  /* 0x000000341018723c */ /* 0x000fe20000001848 */
[----:B------:R-:W-:-:S02]  /*aa80*/  IMAD.MOV.U32 R71, RZ, RZ, R51 ;  /* 0x000000ffff477224 */ /* 0x000fc400078e0033 */
[----:B------:R-:W-:Y:S02]  /*aa90*/  IMAD.MOV.U32 R50, RZ, RZ, R175 ;  /* 0x000000ffff327224 */ /* 0x000fe400078e00af */
[----:B------:R-:W-:Y:S02]  /*aaa0*/  IMAD.MOV.U32 R51, RZ, RZ, R174 ;  /* 0x000000ffff337224 */ /* 0x000fe400078e00ae */
[----:B------:R-:W-:Y:S02]  /*aab0*/  IMAD.MOV.U32 R53, RZ, RZ, R81 ;  /* 0x000000ffff357224 */ /* 0x000fe400078e0051 */
[----:B------:R-:W-:Y:S02]  /*aac0*/  IMAD.MOV.U32 R80, RZ, RZ, R173 ;  /* 0x000000ffff507224 */ /* 0x000fe400078e00ad */
[----:B------:R-:W-:Y:S02]  /*aad0*/  IMAD.MOV.U32 R81, RZ, RZ, R172 ;  /* 0x000000ffff517224 */ /* 0x000fe400078e00ac */
[----:B------:R-:W-:Y:S01]  /*aae0*/  IMAD.MOV.U32 R74, RZ, RZ, R123 ;  /* 0x000000ffff4a7224 */ /* 0x000fe200078e007b */
[----:B------:R-:W-:Y:S01]  /*aaf0*/  HMMA.16816.F32 R172, R16, R12, R88 ;  /* 0x0000000c10ac723c */ /* 0x000fe20000001858 */
[----:B------:R-:W-:-:S02]  /*ab00*/  IMAD.MOV.U32 R75, RZ, RZ, R122 ;  /* 0x000000ffff4b7224 */ /* 0x000fc400078e007a */
[----:B------:R-:W-:Y:S02]  /*ab10*/  IMAD.MOV.U32 R68, RZ, RZ, R86 ;  /* 0x000000ffff447224 */ /* 0x000fe400078e0056 */
[----:B------:R-:W-:Y:S01]  /*ab20*/  IMAD.MOV.U32 R69, RZ, RZ, R87 ;  /* 0x000000ffff457224 */ /* 0x000fe200078e0057 */
[C---:B------:R-:W-:Y:S01]  /*ab30*/  HMMA.16816.F32 R120, R20.reuse, R12, R64 ;  /* 0x0000000c1478723c */ /* 0x040fe20000001840 */
[----:B------:R-:W-:Y:S02]  /*ab40*/  IMAD.MOV.U32 R86, RZ, RZ, R111 ;  /* 0x000000ffff567224 */ /* 0x000fe400078e006f */
[----:B------:R-:W-:Y:S02]  /*ab50*/  IMAD.MOV.U32 R87, RZ, RZ, R110 ;  /* 0x000000ffff577224 */ /* 0x000fe400078e006e */
[----:B------:R-:W-:Y:S01]  /*ab60*/  IMAD.MOV.U32 R72, RZ, RZ, R27 ;  /* 0x000000ffff487224 */ /* 0x000fe200078e001b */
[----:B------:R-:W-:Y:S01]  /*ab70*/  HMMA.16816.F32 R64, R20, R58, R180 ;  /* 0x0000003a1440723c */ /* 0x000fe200000018b4 */
[----:B------:R-:W-:-:S02]  /*ab80*/  IMAD.MOV.U32 R57, RZ, RZ, R25 ;  /* 0x000000ffff397224 */ /* 0x000fc400078e0019 */
[----:B------:R-:W-:Y:S02]  /*ab90*/  IMAD.MOV.U32 R139, RZ, RZ, R24 ;  /* 0x000000ffff8b7224 */ /* 0x000fe400078e0018 */
[----:B------:R-:W-:Y:S01]  /*aba0*/  IMAD.MOV.U32 R135, RZ, RZ, R26 ;  /* 0x000000ffff877224 */ /* 0x000fe200078e001a */
[----:B------:R-:W-:Y:S01]  /*abb0*/  HMMA.16816.F32 R88, R20, R4, R60 ;  /* 0x000000041458723c */ /* 0x000fe2000000183c */
[----:B------:R-:W1:Y:S01]  /*abc0*/  LDSM.16.M88.4 R24, [R211] ;  /* 0x00000000d318783b */ /* 0x000e620000000200 */
[----:B------:R-:W-:Y:S01]  /*abd0*/  IMAD.MOV.U32 R13, RZ, RZ, R2 ;  /* 0x000000ffff0d7224 */ /* 0x000fe200078e0002 */
[----:B------:R-:W-:-:S04]  /*abe0*/  DEPBAR.LE SB0, 0x0 ;  /* 0x000080000000791a */ /* 0x000fc80000000000 */
[----:B------:R-:W2:Y:S01]  /*abf0*/  S2R R2, SR_TID.X ;  /* 0x0000000000027919 */ /* 0x000ea20000002100 */
[----:B------:R-:W-:Y:S01]  /*ac00*/  IMAD.MOV.U32 R52, RZ, RZ, R83 ;  /* 0x000000ffff347224 */ /* 0x000fe200078e0053 */
[----:B------:R-:W-:Y:S01]  /*ac10*/  HMMA.16816.F32 R60, R20, R54, R176 ;  /* 0x00000036143c723c */ /* 0x000fe200000018b0 */
        /* <DEDUP_REMOVED lines=10> */
[----:B------:R-:W-:-:S05]  /*acc0*/  IMAD.MOV.U32 R29, RZ, RZ, R53 ;  /* 0x000000ffff1d7224 */ /* 0x000fca00078e0035 */
[----:B------:R-:W-:Y:S01]  /*acd0*/  HMMA.16816.F32 R124, R16, R4, R100 ;  /* 0x00000004107c723c */ /* 0x000fe20000001864 */
[----:B------:R-:W-:Y:S02]  /*ace0*/  IMAD.MOV.U32 R189, RZ, RZ, R33 ;  /* 0x000000ffffbd7224 */ /* 0x000fe400078e0021 */
[----:B------:R-:W-:-:S03]  /*acf0*/  IMAD.MOV.U32 R190, RZ, RZ, R230 ;  /* 0x000000ffffbe7224 */ /* 0x000fc600078e00e6 */
[----:B------:R-:W-:Y:S01]  /*ad00*/  HMMA.16816.F32 R100, R16, R54, R192 ;  /* 0x000000361064723c */ /* 0x000fe200000018c0 */
[----:B--2---:R-:W-:-:S05]  /*ad10*/  IMAD.SHL.U32 R2, R2, 0x2, RZ ;  /* 0x0000000202027824 */ /* 0x004fca00078e00ff */
[----:B-1----:R-:W-:Y:S01]  /*ad20*/  HMMA.16816.F32 R76, R20, R24, R40 ;  /* 0x00000018144c723c */ /* 0x002fe20000001828 */
[----:B------:R-:W-:-:S05]  /*ad30*/  LOP3.LUT R2, R2, 0x6, RZ, 0xc0, !PT ;  /* 0x0000000602027812 */ /* 0x000fca00078ec0ff */
[----:B------:R-:W-:Y:S01]  /*ad40*/  HMMA.16816.F32 R112, R16, R24, R112 ;  /* 0x000000181070723c */ /* 0x000fe20000001870 */
[----:B------:R-:W-:Y:S02]  /*ad50*/  IMAD.MOV.U32 R41, RZ, RZ, R109 ;  /* 0x000000ffff297224 */ /* 0x000fe400078e006d */
[----:B------:R-:W-:-:S03]  /*ad60*/  IMAD.MOV.U32 R42, RZ, RZ, R52 ;  /* 0x000000ffff2a7224 */ /* 0x000fc600078e0034 */
[----:B------:R-:W-:Y:S01]  /*ad70*/  HMMA.16816.F32 R52, R20, R30, R200 ;  /* 0x0000001e1434723c */ /* 0x000fe200000018c8 */
[----:B------:R-:W-:Y:S02]  /*ad80*/  IMAD.MOV.U32 R25, RZ, RZ, R0 ;  /* 0x000000ffff197224 */ /* 0x000fe400078e0000 */
[----:B------:R-:W-:Y:S02]  /*ad90*/  IMAD.U32 R0, RZ, RZ, UR15 ;  /* 0x0000000fff007e24 */ /* 0x000fe4000f8e00ff */
[----:B------:R-:W-:Y:S01]  /*ada0*/  IMAD.MOV.U32 R24, RZ, RZ, R108 ;  /* 0x000000ffff187224 */ /* 0x000fe200078e006c */
[----:B------:R-:W-:Y:S01]  /*adb0*/  HMMA.16816.F32 R84, R16, R26, R84 ;  /* 0x0000001a1054723c */ /* 0x000fe20000001854 */
[----:B------:R-:W-:Y:S02]  /*adc0*/  IMAD R0, R0, 0x80, R2 ;  /* 0x0000008000007824 */ /* 0x000fe400078e0202 */
[----:B------:R-:W-:Y:S02]  /*add0*/  IMAD.MOV.U32 R200, RZ, RZ, R228 ;  /* 0x000000ffffc87224 */ /* 0x000fe400078e00e4 */
[C---:B------:R-:W-:Y:S01]  /*ade0*/  VIADD R43, R0.reuse, 0x1 ;  /* 0x00000001002b7836 */ /* 0x040fe20000000000 */
[C---:B------:R-:W-:Y:S01]  /*adf0*/  HMMA.16816.F32 R108, R20.reuse, R44, R36 ;  /* 0x0000002c146c723c */ /* 0x040fe20000001824 */
[CC--:B------:R-:W-:Y:S01]  /*ae00*/  ISETP.GE.AND P2, PT, R0.reuse, R8.reuse, PT ;  /* 0x000000080000720c */ /* 0x0c0fe20003f46270 */
[C---:B------:R-:W-:Y:S01]  /*ae10*/  VIADD R40, R0.reuse, 0x10 ;  /* 0x0000001000287836 */ /* 0x040fe20000000000 */
[CC--:B------:R-:W-:Y:S01]  /*ae20*/  ISETP.GE.AND P4, PT, R0.reuse, R3.reuse, PT ;  /* 0x000000030000720c */ /* 0x0c0fe20003f86270 */
[C---:B------:R-:W-:Y:S01]  /*ae30*/  VIADD R35, R0.reuse, 0x21 ;  /* 0x0000002100237836 */ /* 0x040fe20000000000 */
[-C--:B------:R-:W-:Y:S01]  /*ae40*/  ISETP.GE.AND P0, PT, R43, R8.reuse, PT ;  /* 0x000000082b00720c */ /* 0x080fe20003f06270 */
[C---:B------:R-:W-:Y:S01]  /*ae50*/  VIADD R31, R0.reuse, 0x31 ;  /* 0x00000031001f7836 */ /* 0x040fe20000000000 */
[----:B------:R-:W-:Y:S01]  /*ae60*/  FSEL R180, R25, -INF , !P2 ;  /* 0xff80000019b47808 */ /* 0x000fe20005000000 */
[C---:B------:R-:W-:Y:S01]  /*ae70*/  VIADD R39, R0.reuse, 0x11 ;  /* 0x0000001100277836 */ /* 0x040fe20000000000 */
[----:B------:R-:W-:Y:S01]  /*ae80*/  FSEL R181, R41, -INF , !P0 ;  /* 0xff80000029b57808 */ /* 0x000fe20004000000 */
[----:B------:R-:W-:Y:S01]  /*ae90*/  VIADD R36, R0, 0x20 ;  /* 0x0000002000247836 */ /* 0x000fe20000000000 */
[-C--:B------:R-:W-:Y:S01]  /*aea0*/  ISETP.GE.AND P2, PT, R40, R8.reuse, PT ;  /* 0x000000082800720c */ /* 0x080fe20003f46270 */
[----:B------:R-:W-:Y:S01]  /*aeb0*/  IMAD.MOV.U32 R25, RZ, RZ, R32 ;  /* 0x000000ffff197224 */ /* 0x000fe200078e0020 */
[-C--:B------:R-:W-:Y:S01]  /*aec0*/  ISETP.GE.AND P0, PT, R39, R8.reuse, PT ;  /* 0x000000082700720c */ /* 0x080fe20003f06270 */
[----:B------:R-:W-:Y:S01]  /*aed0*/  VIADD R32, R0, 0x30 ;  /* 0x0000003000207836 */ /* 0x000fe20000000000 */
[----:B------:R-:W-:Y:S01]  /*aee0*/  FSEL R45, R24, -INF , !P4 ;  /* 0xff800000182d7808 */ /* 0x000fe20006000000 */
[----:B------:R-:W-:Y:S01]  /*aef0*/  IMAD.MOV.U32 R37, RZ, RZ, R135 ;  /* 0x000000ffff257224 */ /* 0x000fe200078e0087 */
[----:B------:R-:W-:Y:S01]  /*af00*/  FSEL R183, R199, -INF , !P0 ;  /* 0xff800000c7b77808 */ /* 0x000fe20004000000 */
[----:B------:R-:W-:Y:S01]  /*af10*/  HMMA.16816.F32 R68, R20, R26, R68 ;  /* 0x0000001a1444723c */ /* 0x000fe20000001844 */
[-C--:B------:R-:W-:Y:S01]  /*af20*/  ISETP.GE.AND P4, PT, R40, R3.reuse, PT ;  /* 0x000000032800720c */ /* 0x080fe20003f86270 */
[----:B------:R-:W-:Y:S01]  /*af30*/  IMAD.MOV.U32 R38, RZ, RZ, R28 ;  /* 0x000000ffff267224 */ /* 0x000fe200078e001c */
[-C--:B------:R-:W-:Y:S01]  /*af40*/  ISETP.GE.AND P0, PT, R35, R8.reuse, PT ;  /* 0x000000082300720c */ /* 0x080fe20003f06270 */
[----:B------:R-:W-:Y:S01]  /*af50*/  VIADD R28, R0, 0x40 ;  /* 0x00000040001c7836 */ /* 0x000fe20000000000 */
[----:B------:R-:W-:Y:S01]  /*af60*/  FSEL R182, R198, -INF , !P2 ;  /* 0xff800000c6b67808 */ /* 0x000fe20005000000 */
[-C--:B------:R-:W-:Y:S01]  /*af70*/  HMMA.16816.F32 R80, R16, R14.reuse, R48 ;  /* 0x0000000e1050723c */ /* 0x080fe20000001830 */
        /* <DEDUP_REMOVED lines=11> */
[----:B------:R-:W-:Y:S01]  /*b030*/  IMAD.MOV.U32 R13, RZ, RZ, R29 ;  /* 0x000000ffff0d7224 */ /* 0x000fe200078e001d */
[-C--:B------:R-:W-:Y:S01]  /*b040*/  ISETP.GE.AND P2, PT, R32, R8.reuse, PT ;  /* 0x000000082000720c */ /* 0x080fe20003f46270 */
[----:B------:R-:W-:Y:S01]  /*b050*/  VIADD R15, R0, 0x51 ;  /* 0x00000051000f7836 */ /* 0x000fe20000000000 */
[-C--:B------:R-:W-:Y:S01]  /*b060*/  ISETP.GE.AND P3, PT, R43, R3.reuse, PT ;  /* 0x000000032b00720c */ /* 0x080fe20003f66270 */
[----:B------:R-:W-:Y:S01]  /*b070*/  IMAD.MOV.U32 R29, RZ, RZ, R11 ;  /* 0x000000ffff1d7224 */ /* 0x000fe200078e000b */
[----:B------:R-:W-:Y:S01]  /*b080*/  FSEL R176, R184, -INF , !P4 ;  /* 0xff800000b8b07808 */ /* 0x000fe20006000000 */
[----:B------:R-:W-:Y:S01]  /*b090*/  IMAD.MOV.U32 R41, RZ, RZ, R139 ;  /* 0x000000ffff297224 */ /* 0x000fe200078e008b */
[----:B------:R-:W-:Y:S01]  /*b0a0*/  FSEL R131, R131, -INF , !P0 ;  /* 0xff80000083837808 */ /* 0x000fe20004000000 */
[----:B------:R-:W-:Y:S01]  /*b0b0*/  VIADD R11, R0, 0x61 ;  /* 0x00000061000b7836 */ /* 0x000fe20000000000 */
[-C--:B------:R-:W-:Y:S01]  /*b0c0*/  ISETP.GE.AND P4, PT, R32, R3.reuse, PT ;  /* 0x000000032000720c */ /* 0x080fe20003f86270 */
[----:B------:R-:W-:Y:S01]  /*b0d0*/  IMAD.MOV.U32 R194, RZ, RZ, R38 ;  /* 0x000000ffffc27224 */ /* 0x000fe200078e0026 */
[-C--:B------:R-:W-:Y:S01]  /*b0e0*/  ISETP.GE.AND P0, PT, R27, R8.reuse, PT ;  /* 0x000000081b00720c */ /* 0x080fe20003f06270 */
[----:B------:R-:W-:Y:S01]  /*b0f0*/  IMAD.MOV.U32 R38, RZ, RZ, R12 ;  /* 0x000000ffff267224 */ /* 0x000fe200078e000c */
[----:B------:R-:W-:Y:S01]  /*b100*/  FSEL R130, R130, -INF , !P2 ;  /* 0xff80000082827808 */ /* 0x000fe20005000000 */
[----:B------:R-:W-:Y:S01]  /*b110*/  IMAD.MOV.U32 R193, RZ, RZ, R37 ;  /* 0x000000ffffc17224 */ /* 0x000fe200078e0025 */
[-C--:B------:R-:W-:Y:S01]  /*b120*/  ISETP.GE.AND P2, PT, R28, R8.reuse, PT ;  /* 0x000000081c00720c */ /* 0x080fe20003f46270 */
[----:B------:R-:W-:Y:S01]  /*b130*/  IMAD.MOV.U32 R44, RZ, RZ, R41 ;  /* 0x000000ffff2c7224 */ /* 0x000fe200078e0029 */
[----:B------:R-:W-:Y:S01]  /*b140*/  FSEL R134, R134, -INF , !P3 ;  /* 0xff80000086867808 */ /* 0x000fe20005800000 */
[----:B------:R-:W-:Y:S01]  /*b150*/  VIADD R12, R0, 0x60 ;  /* 0x00000060000c7836 */ /* 0x000fe20000000000 */
[-C--:B------:R-:W-:Y:S01]  /*b160*/  ISETP.GE.AND P3, PT, R39, R3.reuse, PT ;  /* 0x000000032700720c */ /* 0x080fe20003f66270 */
[----:B------:R-:W-:Y:S01]  /*b170*/  IMAD.MOV.U32 R37, RZ, RZ, R42 ;  /* 0x000000ffff257224 */ /* 0x000fe200078e002a */
[----:B------:R-:W-:Y:S01]  /*b180*/  FSEL R128, R128, -INF , !P4 ;  /* 0xff80000080807808 */ /* 0x000fe20006000000 */
[----:B------:R-:W-:Y:S01]  /*b190*/  VIADD R41, R0, 0x9 ;  /* 0x0000000900297836 */ /* 0x000fe20000000000 */
[----:B------:R-:W-:Y:S01]  /*b1a0*/  FSEL R184, R123, -INF , !P0 ;  /* 0xff8000007bb87808 */ /* 0x000fe20004000000 */
[----:B------:R-:W-:Y:S01]  /*b1b0*/  IMAD.MOV.U32 R246, RZ, RZ, R195 ;  /* 0x000000fffff67224 */ /* 0x000fe200078e00c3 */
[-C--:B------:R-:W-:Y:S01]  /*b1c0*/  ISETP.GE.AND P4, PT, R28, R3.reuse, PT ;  /* 0x000000031c00720c */ /* 0x080fe20003f86270 */
[----:B------:R-:W-:Y:S01]  /*b1d0*/  IMAD.MOV.U32 R195, RZ, RZ, R37 ;  /* 0x000000ffffc37224 */ /* 0x000fe200078e0025 */
[-C--:B------:R-:W-:Y:S01]  /*b1e0*/  ISETP.GE.AND P0, PT, R15, R8.reuse, PT ;  /* 0x000000080f00720c */ /* 0x080fe20003f06270 */
[----:B------:R-:W-:Y:S01]  /*b1f0*/  VIADD R42, R0, 0x8 ;  /* 0x00000008002a7836 */ /* 0x000fe20000000000 */
[----:B------:R-:W-:Y:S01]  /*b200*/  FSEL R2, R122, -INF , !P2 ;  /* 0xff8000007a027808 */ /* 0x000fe20005000000 */
[----:B------:R-:W-:Y:S01]  /*b210*/  VIADD R37, R0, 0x19 ;  /* 0x0000001900257836 */ /* 0x000fe20000000000 */
[----:B------:R-:W-:Y:S01]  /*b220*/  FSEL R139, R197, -INF , !P3 ;  /* 0xff800000c58b7808 */ /* 0x000fe20005800000 */
[-C--:B------:R-:W-:Y:S01]  /*b230*/  HMMA.16816.F32 R72, R16, R6.reuse, R72 ;  /* 0x000000061048723c */ /* 0x080fe20000001848 */
[-C--:B------:R-:W-:Y:S01]  /*b240*/  ISETP.GE.AND P2, PT, R24, R8.reuse, PT ;  /* 0x000000081800720c */ /* 0x080fe20003f46270 */
[----:B------:R1:W-:Y:S01]  /*b250*/  STL [R1+0x14], R2 ;  /* 0x0000140201007387 */ /* 0x0003e20000100800 */
[-C--:B------:R-:W-:Y:S01]  /*b260*/  ISETP.GE.AND P3, PT, R35, R3.reuse, PT ;  /* 0x000000032300720c */ /* 0x080fe20003f66270 */
[----:B------:R-:W-:Y:S01]  /*b270*/  IMAD.MOV.U32 R192, RZ, RZ, R38 ;  /* 0x000000ffffc07224 */ /* 0x000fe200078e0026 */
[----:B------:R-:W-:Y:S01]  /*b280*/  FSEL R243, R120, -INF , !P4 ;  /* 0xff80000078f37808 */ /* 0x000fe20006000000 */
[----:B------:R-:W-:Y:S01]  /*b290*/  HMMA.16816.F32 R4, R20, R6, R248 ;  /* 0x000000061404723c */ /* 0x000fe200000018f8 */
[----:B------:R-:W-:Y:S01]  /*b2a0*/  FSEL R188, R91, -INF , !P0 ;  /* 0xff8000005bbc7808 */ /* 0x000fe20004000000 */
[----:B------:R-:W-:Y:S01]  /*b2b0*/  VIADD R38, R0, 0x18 ;  /* 0x0000001800267836 */ /* 0x000fe20000000000 */
[-C--:B------:R-:W-:Y:S01]  /*b2c0*/  ISETP.GE.AND P4, PT, R24, R3.reuse, PT ;  /* 0x000000031800720c */ /* 0x080fe20003f86270 */
[----:B------:R-:W-:Y:S01]  /*b2d0*/  VIADD R33, R0, 0x29 ;  /* 0x0000002900217836 */ /* 0x000fe20000000000 */
[-C--:B------:R-:W-:Y:S01]  /*b2e0*/  ISETP.GE.AND P0, PT, R11, R8.reuse, PT ;  /* 0x000000080b00720c */ /* 0x080fe20003f06270 */
[----:B------:R-:W-:Y:S01]  /*b2f0*/  IMAD.MOV.U32 R191, RZ, RZ, R44 ;  /* 0x000000ffffbf7224 */ /* 0x000fe200078e002c */
[----:B------:R-:W-:Y:S01]  /*b300*/  FSEL R177, R185, -INF , !P3 ;  /* 0xff800000b9b17808 */ /* 0x000fe20005800000 */
[----:B------:R-:W-:Y:S01]  /*b310*/  IMAD.MOV.U32 R202, RZ, RZ, R29 ;  /* 0x000000ffffca7224 */ /* 0x000fe200078e001d */
[----:B------:R-:W-:Y:S01]  /*b320*/  FSEL R247, R88, -INF , !P4 ;  /* 0xff80000058f77808 */ /* 0x000fe20006000000 */
[C---:B------:R-:W-:Y:S01]  /*b330*/  VIADD R34, R0.reuse, 0x28 ;  /* 0x0000002800227836 */ /* 0x040fe20000000000 */
[----:B------:R-:W-:Y:S01]  /*b340*/  FSEL R185, R79, -INF , !P0 ;  /* 0xff8000004fb97808 */ /* 0x000fe20004000000 */
[----:B------:R-:W-:Y:S01]  /*b350*/  VIADD R29, R0, 0x39 ;  /* 0x00000039001d7836 */ /* 0x000fe20000000000 */
[-C--:B------:R-:W-:Y:S01]  /*b360*/  ISETP.GE.AND P3, PT, R31, R3.reuse, PT ;  /* 0x000000031f00720c */ /* 0x080fe20003f66270 */
[----:B------:R-:W-:Y:S01]  /*b370*/  IMAD.MOV.U32 R244, RZ, RZ, R193 ;  /* 0x000000fffff47224 */ /* 0x000fe200078e00c1 */
[-C--:B------:R-:W-:Y:S01]  /*b380*/  ISETP.GE.AND P4, PT, R12, R3.reuse, PT ;  /* 0x000000030c00720c */ /* 0x080fe20003f86270 */
[----:B------:R-:W-:Y:S01]  /*b390*/  IMAD.MOV.U32 R193, RZ, RZ, R25 ;  /* 0x000000ffffc17224 */ /* 0x000fe200078e0019 */
[-C--:B------:R-:W-:Y:S01]  /*b3a0*/  ISETP.GE.AND P0, PT, R41, R8.reuse, PT ;  /* 0x000000082900720c */ /* 0x080fe20003f06270 */
[C---:B------:R-:W-:Y:S01]  /*b3b0*/  VIADD R30, R0.reuse, 0x38 ;  /* 0x00000038001e7836 */ /* 0x040fe20000000000 */
[----:B------:R-:W-:Y:S01]  /*b3c0*/  FSEL R129, R129, -INF , !P3 ;  /* 0xff80000081817808 */ /* 0x000fe20005800000 */
[----:B------:R-:W-:Y:S01]  /*b3d0*/  VIADD R25, R0, 0x49 ;  /* 0x0000004900197836 */ /* 0x000fe20000000000 */
[----:B-1----:R-:W-:Y:S01]  /*b3e0*/  FSEL R2, R90, -INF , !P2 ;  /* 0xff8000005a027808 */ /* 0x002fe20005000000 */
[----:B------:R-:W-:Y:S01]  /*b3f0*/  IMAD.MOV.U32 R245, RZ, RZ, R194 ;  /* 0x000000fffff57224 */ /* 0x000fe200078e00c2 */
[----:B------:R-:W-:Y:S01]  /*b400*/  ISETP.GE.AND P2, PT, R12, R8, PT ;  /* 0x000000080c00720c */ /* 0x000fe20003f46270 */
[----:B------:R-:W-:Y:S01]  /*b410*/  IMAD.MOV.U32 R194, RZ, RZ, R13 ;  /* 0x000000ffffc27224 */ /* 0x000fe200078e000d */
[----:B------:R-:W-:Y:S01]  /*b420*/  FSEL R76, R76, -INF , !P4 ;  /* 0xff8000004c4c7808 */ /* 0x000fe20006000000 */
[----:B------:R1:W-:Y:S01]  /*b430*/  STL [R1+0x18], R2 ;  /* 0x0000180201007387 */ /* 0x0003e20000100800 */
[-C--:B------:R-:W-:Y:S01]  /*b440*/  ISETP.GE.AND P3, PT, R27, R3.reuse, PT ;  /* 0x000000031b00720c */ /* 0x080fe20003f66270 */
[----:B------:R-:W-:Y:S01]  /*b450*/  VIADD R26, R0, 0x48 ;  /* 0x00000048001a7836 */ /* 0x000fe20000000000 */
[-C--:B------:R-:W-:Y:S01]  /*b460*/  ISETP.GE.AND P4, PT, R42, R3.reuse, PT ;  /* 0x000000032a00720c */ /* 0x080fe20003f86270 */
[----:B------:R-:W-:Y:S01]  /*b470*/  VIADD R13, R0, 0x59 ;  /* 0x00000059000d7836 */ /* 0x000fe20000000000 */
[----:B------:R-:W-:Y:S01]  /*b480*/  FSEL R242, R121, -INF , !P3 ;  /* 0xff80000079f27808 */ /* 0x000fe20005800000 */
[----:B------:R-:W-:Y:S01]  /*b490*/  IMAD.MOV.U32 R196, RZ, RZ, R252 ;  /* 0x000000ffffc47224 */ /* 0x000fe200078e00fc */
[----:B------:R-:W-:Y:S01]  /*b4a0*/  FSEL R44, R64, -INF , !P4 ;  /* 0xff800000402c7808 */ /* 0x000fe20006000000 */
[----:B------:R-:W-:Y:S01]  /*b4b0*/  IMAD.MOV.U32 R197, RZ, RZ, R239 ;  /* 0x000000ffffc57224 */ /* 0x000fe200078e00ef */
[----:B------:R-:W-:Y:S01]  /*b4c0*/  BAR.SYNC.DEFER_BLOCKING 0x0 ;  /* 0x0000000000007b1d */ /* 0x000fe20000010000 */
[-C--:B------:R-:W-:Y:S01]  /*b4d0*/  ISETP.GE.AND P3, PT, R15, R3.reuse, PT ;  /* 0x000000030f00720c */ /* 0x080fe20003f66270 */
[----:B------:R-:W-:Y:S01]  /*b4e0*/  IMAD.MOV.U32 R198, RZ, RZ, R233 ;  /* 0x000000ffffc67224 */ /* 0x000fe200078e00e9 */
[----:B------:R-:W-:Y:S01]  /*b4f0*/  ISETP.GE.AND P4, PT, R38, R3, PT ;  /* 0x000000032600720c */ /* 0x000fe20003f86270 */
[----:B------:R-:W-:Y:S01]  /*b500*/  IMAD.MOV.U32 R199, RZ, RZ, R232 ;  /* 0x000000ffffc77224 */ /* 0x000fe200078e00e8 */
[----:B------:R-:W-:-:S02]  /*b510*/  FSEL R250, R89, -INF , !P3 ;  /* 0xff80000059fa7808 */ /* 0x000fc40005800000 */
[----:B------:R-:W-:Y:S02]  /*b520*/  FSEL R60, R60, -INF , !P4 ;  /* 0xff8000003c3c7808 */ /* 0x000fe40006000000 */
[-C--:B------:R-:W-:Y:S02]  /*b530*/  ISETP.GE.AND P3, PT, R11, R3.reuse, PT ;  /* 0x000000030b00720c */ /* 0x080fe40003f66270 */
[----:B------:R-:W-:Y:S01]  /*b540*/  ISETP.GE.AND P4, PT, R34, R3, PT ;  /* 0x000000032200720c */ /* 0x000fe20003f86270 */
[----:B------:R-:W-:Y:S01]  /*b550*/  HMMA.16816.F32 R16, R16, R46, R196 ;  /* 0x0000002e1010723c */ /* 0x000fe200000018c4 */
[----:B------:R-:W-:Y:S02]  /*b560*/  FSEL R14, R77, -INF , !P3 ;  /* 0xff8000004d0e7808 */ /* 0x000fe40005800000 */
[----:B------:R-:W-:Y:S02]  /*b570*/  FSEL R56, R56, -INF , !P4 ;  /* 0xff80000038387808 */ /* 0x000fe40006000000 */
[----:B-1----:R-:W-:Y:S01]  /*b580*/  FSEL R2, R78, -INF , !P2 ;  /* 0xff8000004e027808 */ /* 0x002fe20005000000 */
[----:B------:R1:W-:Y:S01]  /*b590*/  STL [R1+0x10], R14 ;  /* 0x0000100e01007387 */ /* 0x0003e20000100800 */
[----:B------:R-:W-:-:S02]  /*b5a0*/  FSEL R78, R67, -INF , !P0 ;  /* 0xff800000434e7808 */ /* 0x000fc40004000000 */
[-C--:B------:R-:W-:Y:S01]  /*b5b0*/  ISETP.GE.AND P0, PT, R37, R8.reuse, PT ;  /* 0x000000082500720c */ /* 0x080fe20003f06270 */
[----:B------:R2:W-:Y:S01]  /*b5c0*/  STL [R1+0x1c], R2 ;  /* 0x00001c0201007387 */ /* 0x0005e20000100800 */
[-C--:B------:R-:W-:Y:S02]  /*b5d0*/  ISETP.GE.AND P2, PT, R42, R8.reuse, PT ;  /* 0x000000082a00720c */ /* 0x080fe40003f46270 */
[----:B------:R-:W-:Y:S01]  /*b5e0*/  FSEL R88, R63, -INF , !P0 ;  /* 0xff8000003f587808 */ /* 0x000fe20004000000 */
[----:B------:R3:W-:Y:S01]  /*b5f0*/  STL [R1+0x8], R76 ;  /* 0x0000084c01007387 */ /* 0x0007e20000100800 */
[----:B------:R-:W-:Y:S02]  /*b600*/  ISETP.GE.AND P0, PT, R33, R8, PT ;  /* 0x000000082100720c */ /* 0x000fe40003f06270 */
[----:B------:R-:W-:Y:S02]  /*b610*/  FSEL R64, R66, -INF , !P2 ;  /* 0xff80000042407808 */ /* 0x000fe40005000000 */
[----:B------:R-:W-:-:S02]  /*b620*/  FSEL R59, R59, -INF , !P0 ;  /* 0xff8000003b3b7808 */ /* 0x000fc40004000000 */
[-C--:B------:R-:W-:Y:S02]  /*b630*/  ISETP.GE.AND P0, PT, R29, R8.reuse, PT ;  /* 0x000000081d00720c */ /* 0x080fe40003f06270 */
[----:B------:R-:W-:Y:S02]  /*b640*/  ISETP.GE.AND P4, PT, R30, R3, PT ;  /* 0x000000031e00720c */ /* 0x000fe40003f86270 */
[----:B------:R-:W-:Y:S02]  /*b650*/  FSEL R123, R55, -INF , !P0 ;  /* 0xff800000377b7808 */ /* 0x000fe40004000000 */
[-C--:B------:R-:W-:Y:S02]  /*b660*/  ISETP.GE.AND P0, PT, R25, R8.reuse, PT ;  /* 0x000000081900720c */ /* 0x080fe40003f06270 */
[----:B------:R-:W-:Y:S02]  /*b670*/  ISETP.GE.AND P2, PT, R38, R8, PT ;  /* 0x000000082600720c */ /* 0x000fe40003f46270 */
[----:B------:R-:W-:Y:S01]  /*b680*/  FSEL R120, R52, -INF , !P4 ;  /* 0xff80000034787808 */ /* 0x000fe20006000000 */
[----:B-1----:R-:W-:Y:S01]  /*b690*/  VIADD R14, R0, 0x58 ;  /* 0x00000058000e7836 */ /* 0x002fe20000000000 */
[----:B------:R-:W-:-:S02]  /*b6a0*/  FSEL R51, R51, -INF , !P0 ;  /* 0xff80000033337808 */ /* 0x000fc40004000000 */
[-C--:B------:R-:W-:Y:S01]  /*b6b0*/  ISETP.GE.AND P3, PT, R41, R3.reuse, PT ;  /* 0x000000032900720c */ /* 0x080fe20003f66270 */
[----:B--2---:R-:W-:Y:S01]  /*b6c0*/  VIADD R2, R0, 0x78 ;  /* 0x0000007800027836 */ /* 0x004fe20000000000 */
[----:B------:R-:W-:Y:S02]  /*b6d0*/  FSEL R79, R62, -INF , !P2 ;  /* 0xff8000003e4f7808 */ /* 0x000fe40005000000 */
[----:B------:R-:W-:Y:S02]  /*b6e0*/  ISETP.GE.AND P4, PT, R26, R3, PT ;  /* 0x000000031a00720c */ /* 0x000fe40003f86270 */
[-C--:B------:R-:W-:Y:S02]  /*b6f0*/  ISETP.GE.AND P0, PT, R13, R8.reuse, PT ;  /* 0x000000080d00720c */ /* 0x080fe40003f06270 */
[----:B------:R-:W-:Y:S02]  /*b700*/  ISETP.GE.AND P2, PT, R34, R8, PT ;  /* 0x000000082200720c */ /* 0x000fe40003f46270 */
[----:B------:R-:W-:-:S02]  /*b710*/  FSEL R65, R65, -INF , !P3 ;  /* 0xff80000041417808 */ /* 0x000fc40005800000 */
[----:B------:R-:W-:Y:S02]  /*b720*/  FSEL R201, R48, -INF , !P4 ;  /* 0xff80000030c97808 */ /* 0x000fe40006000000 */
[----:B------:R-:W-:Y:S01]  /*b730*/  FSEL R66, R7, -INF , !P0 ;  /* 0xff80000007427808 */ /* 0x000fe20004000000 */
[----:B------:R-:W-:Y:S01]  /*b740*/  VIADD R7, R0, 0x68 ;  /* 0x0000006800077836 */ /* 0x000fe20000000000 */
[-C--:B------:R-:W-:Y:S02]  /*b750*/  ISETP.GE.AND P3, PT, R37, R3.reuse, PT ;  /* 0x000000032500720c */ /* 0x080fe40003f66270 */
[----:B------:R-:W-:Y:S02]  /*b760*/  FSEL R58, R58, -INF , !P2 ;  /* 0xff8000003a3a7808 */ /* 0x000fe40005000000 */
[----:B------:R-:W-:Y:S02]  /*b770*/  ISETP.GE.AND P4, PT, R14, R3, PT ;  /* 0x000000030e00720c */ /* 0x000fe40003f86270 */
[----:B------:R-:W-:-:S02]  /*b780*/  ISETP.GE.AND P2, PT, R30, R8, PT ;  /* 0x000000081e00720c */ /* 0x000fc40003f46270 */
        /* <DEDUP_REMOVED lines=8> */
[----:B------:R-:W-:Y:S02]  /*b810*/  FSEL R241, R68, -INF , !P0 ;  /* 0xff80000044f17808 */ /* 0x000fe40004000000 */
[----:B------:R-:W-:Y:S02]  /*b820*/  ISETP.GE.AND P3, PT, R29, R3, PT ;  /* 0x000000031d00720c */ /* 0x000fe40003f66270 */
[----:B------:R-:W-:Y:S02]  /*b830*/  FSEL R63, R50, -INF , !P2 ;  /* 0xff800000323f7808 */ /* 0x000fe40005000000 */
[-C--:B------:R-:W-:Y:S02]  /*b840*/  ISETP.GE.AND P0, PT, R4, R8.reuse, PT ;  /* 0x000000080400720c */ /* 0x080fe40003f06270 */
[----:B------:R-:W-:-:S02]  /*b850*/  ISETP.GE.AND P2, PT, R14, R8, PT ;  /* 0x000000080e00720c */ /* 0x000fc40003f46270 */
[----:B------:R-:W-:Y:S02]  /*b860*/  ISETP.GE.AND P4, PT, R0, R9, PT ;  /* 0x000000090000720c */ /* 0x000fe40003f86270 */
[----:B------:R-:W-:Y:S02]  /*b870*/  FSEL R121, R53, -INF , !P3 ;  /* 0xff80000035797808 */ /* 0x000fe40005800000 */
[----:B------:R-:W-:Y:S02]  /*b880*/  FSEL R62, R111, -INF , !P0 ;  /* 0xff8000006f3e7808 */ /* 0x000fe40004000000 */
[----:B------:R-:W-:Y:S02]  /*b890*/  ISETP.GE.AND P3, PT, R25, R3, PT ;  /* 0x000000031900720c */ /* 0x000fe40003f66270 */
[----:B------:R-:W-:Y:S01]  /*b8a0*/  FSEL R53, R6, -INF , !P2 ;  /* 0xff80000006357808 */ /* 0x000fe20005000000 */
[----:B------:R-:W-:Y:S01]  /*b8b0*/  VIADD R6, R0, 0x69 ;  /* 0x0000006900067836 */ /* 0x000fe20000000000 */
[----:B------:R-:W-:-:S02]  /*b8c0*/  ISETP.GE.AND P0, PT, R43, R9, PT ;  /* 0x000000092b00720c */ /* 0x000fc40003f06270 */
[-C--:B------:R-:W-:Y:S02]  /*b8d0*/  ISETP.GE.AND P2, PT, R0, R10.reuse, PT ;  /* 0x0000000a0000720c */ /* 0x080fe40003f46270 */
[----:B------:R-:W-:Y:S02]  /*b8e0*/  FSEL R48, R200, -INF , !P4 ;  /* 0xff800000c8307808 */ /* 0x000fe40006000000 */
[----:B------:R-:W-:Y:S02]  /*b8f0*/  ISETP.GE.AND P4, PT, R43, R10, PT ;  /* 0x0000000a2b00720c */ /* 0x000fe40003f86270 */
[----:B------:R-:W-:Y:S02]  /*b900*/  FSEL R203, R49, -INF , !P3 ;  /* 0xff80000031cb7808 */ /* 0x000fe40005800000 */
        /* <DEDUP_REMOVED lines=23> */
[-C--:B------:R-:W-:Y:S02]  /*ba80*/  ISETP.GE.AND P4, PT, R37, R10.reuse, PT ;  /* 0x0000000a2500720c */ /* 0x080fe40003f86270 */
[----:B------:R-:W-:Y:S02]  /*ba90*/  FSEL R37, R101, -INF , !P0 ;  /* 0xff80000065257808 */ /* 0x000fe40004000000 */
[----:B------:R-:W-:-:S02]  /*baa0*/  ISETP.GE.AND P0, PT, R36, R10, PT ;  /* 0x0000000a2400720c */ /* 0x000fc40003f06270 */
[----:B------:R-:W-:Y:S02]  /*bab0*/  FSEL R39, R102, -INF , !P2 ;  /* 0xff80000066277808 */ /* 0x000fe40005000000 */
[-C--:B------:R-:W-:Y:S02]  /*bac0*/  ISETP.GE.AND P2, PT, R36, R9.reuse, PT ;  /* 0x000000092400720c */ /* 0x080fe40003f46270 */
[----:B------:R-:W-:Y:S02]  /*bad0*/  FSEL R36, R103, -INF , !P4 ;  /* 0xff80000067247808 */ /* 0x000fe40006000000 */
[----:B------:R-:W-:Y:S01]  /*bae0*/  FSEL R103, R193, -INF , !P0 ;  /* 0xff800000c1677808 */ /* 0x000fe20004000000 */
[----:B------:R-:W-:Y:S01]  /*baf0*/  IMAD.MOV.U32 R193, RZ, RZ, R221 ;  /* 0x000000ffffc17224 */ /* 0x000fe200078e00dd */
[-C--:B------:R-:W-:Y:S02]  /*bb00*/  ISETP.GE.AND P0, PT, R34, R9.reuse, PT ;  /* 0x000000092200720c */ /* 0x080fe40003f06270 */
[----:B------:R-:W-:Y:S01]  /*bb10*/  FSEL R101, R192, -INF , !P2 ;  /* 0xff800000c0657808 */ /* 0x000fe20005000000 */
[----:B------:R-:W-:Y:S01]  /*bb20*/  IMAD.MOV.U32 R192, RZ, RZ, R231 ;  /* 0x000000ffffc07224 */ /* 0x000fe200078e00e7 */
[----:B------:R-:W-:-:S02]  /*bb30*/  ISETP.GE.AND P4, PT, R35, R9, PT ;  /* 0x000000092300720c */ /* 0x000fc40003f86270 */
[-C--:B------:R-:W-:Y:S02]  /*bb40*/  ISETP.GE.AND P2, PT, R35, R10.reuse, PT ;  /* 0x0000000a2300720c */ /* 0x080fe40003f46270 */
[----:B------:R-:W-:Y:S02]  /*bb50*/  FSEL R35, R96, -INF , !P0 ;  /* 0xff80000060237808 */ /* 0x000fe40004000000 */
[----:B------:R-:W-:Y:S02]  /*bb60*/  ISETP.GE.AND P0, PT, R33, R10, PT ;  /* 0x0000000a2100720c */ /* 0x000fe40003f06270 */
[----:B------:R-:W-:Y:S01]  /*bb70*/  FSEL R102, R195, -INF , !P2 ;  /* 0xff800000c3667808 */ /* 0x000fe20005000000 */
[----:B------:R-:W-:Y:S01]  /*bb80*/  IMAD.MOV.U32 R195, RZ, RZ, R219 ;  /* 0x000000ffffc37224 */ /* 0x000fe200078e00db */
[----:B------:R-:W-:Y:S02]  /*bb90*/  FSEL R99, R99, -INF , !P0 ;  /* 0xff80000063637808 */ /* 0x000fe40004000000 */
[----:B------:R-:W-:-:S02]  /*bba0*/  ISETP.GE.AND P0, PT, R31, R9, PT ;  /* 0x000000091f00720c */ /* 0x000fc40003f06270 */
[----:B------:R-:W-:Y:S02]  /*bbb0*/  ISETP.GE.AND P2, PT, R33, R9, PT ;  /* 0x000000092100720c */ /* 0x000fe40003f46270 */
[----:B------:R-:W-:Y:S02]  /*bbc0*/  FSEL R225, R225, -INF , !P0 ;  /* 0xff800000e1e17808 */ /* 0x000fe40004000000 */
[-C--:B------:R-:W-:Y:S02]  /*bbd0*/  ISETP.GE.AND P0, PT, R30, R10.reuse, PT ;  /* 0x0000000a1e00720c */ /* 0x080fe40003f06270 */
[----:B------:R-:W-:Y:S01]  /*bbe0*/  FSEL R100, R194, -INF , !P4 ;  /* 0xff800000c2647808 */ /* 0x000fe20006000000 */
[----:B------:R-:W-:Y:S01]  /*bbf0*/  IMAD.MOV.U32 R194, RZ, RZ, R220 ;  /* 0x000000ffffc27224 */ /* 0x000fe200078e00dc */
[----:B------:R-:W-:Y:S02]  /*bc00*/  ISETP.GE.AND P4, PT, R34, R10, PT ;  /* 0x0000000a2200720c */ /* 0x000fe40003f86270 */
[----:B------:R-:W-:-:S02]  /*bc10*/  FSEL R34, R97, -INF , !P2 ;  /* 0xff80000061227808 */ /* 0x000fc40005000000 */
[----:B------:R-:W-:Y:S02]  /*bc20*/  FSEL R97, R94, -INF , !P0 ;  /* 0xff8000005e617808 */ /* 0x000fe40004000000 */
[-C--:B------:R-:W-:Y:S01]  /*bc30*/  ISETP.GE.AND P0, PT, R28, R9.reuse, PT ;  /* 0x000000091c00720c */ /* 0x080fe20003f06270 */
[----:B------:R-:W-:Y:S01]  /*bc40*/  HMMA.16816.F32 R20, R20, R46, R192 ;  /* 0x0000002e1414723c */ /* 0x000fe200000018c0 */
[----:B------:R-:W-:Y:S02]  /*bc50*/  FSEL R98, R98, -INF , !P4 ;  /* 0xff80000062627808 */ /* 0x000fe40006000000 */
[----:B------:R-:W-:Y:S02]  /*bc60*/  FSEL R172, R172, -INF , !P0 ;  /* 0xff800000acac7808 */ /* 0x000fe40004000000 */
[----:B------:R-:W-:Y:S02]  /*bc70*/  ISETP.GE.AND P0, PT, R27, R10, PT ;  /* 0x0000000a1b00720c */ /* 0x000fe40003f06270 */
[----:B------:R-:W-:-:S02]  /*bc80*/  ISETP.GE.AND P4, PT, R32, R9, PT ;  /* 0x000000092000720c */ /* 0x000fc40003f86270 */
[-C--:B------:R-:W-:Y:S02]  /*bc90*/  ISETP.GE.AND P2, PT, R32, R10.reuse, PT ;  /* 0x0000000a2000720c */ /* 0x080fe40003f46270 */
[----:B------:R-:W-:Y:S02]  /*bca0*/  FSEL R175, R175, -INF , !P0 ;  /* 0xff800000afaf7808 */ /* 0x000fe40004000000 */
[----:B------:R-:W-:Y:S02]  /*bcb0*/  FSEL R224, R224, -INF , !P4 ;  /* 0xff800000e0e07808 */ /* 0x000fe40006000000 */
[----:B------:R-:W-:Y:S02]  /*bcc0*/  FSEL R226, R226, -INF , !P2 ;  /* 0xff800000e2e27808 */ /* 0x000fe40005000000 */
[----:B------:R-:W-:Y:S02]  /*bcd0*/  ISETP.GE.AND P0, PT, R25, R9, PT ;  /* 0x000000091900720c */ /* 0x000fe40003f06270 */
[----:B------:R-:W-:-:S02]  /*bce0*/  ISETP.GE.AND P4, PT, R31, R10, PT ;  /* 0x0000000a1f00720c */ /* 0x000fc40003f86270 */
[----:B------:R-:W-:Y:S02]  /*bcf0*/  ISETP.GE.AND P2, PT, R30, R9, PT ;  /* 0x000000091e00720c */ /* 0x000fe40003f46270 */
[----:B------:R-:W-:Y:S02]  /*bd00*/  FSEL R107, R81, -INF , !P0 ;  /* 0xff800000516b7808 */ /* 0x000fe40004000000 */
[----:B------:R-:W-:Y:S02]  /*bd10*/  ISETP.GE.AND P3, PT, R13, R3, PT ;  /* 0x000000030d00720c */ /* 0x000fe40003f66270 */
[----:B------:R-:W-:Y:S02]  /*bd20*/  FSEL R227, R227, -INF , !P4 ;  /* 0xff800000e3e37808 */ /* 0x000fe40006000000 */
[----:B------:R-:W-:Y:S02]  /*bd30*/  FSEL R92, R92, -INF , !P2 ;  /* 0xff8000005c5c7808 */ /* 0x000fe40005000000 */
[----:B------:R-:W-:-:S02]  /*bd40*/  ISETP.GE.AND P0, PT, R24, R10, PT ;  /* 0x0000000a1800720c */ /* 0x000fc40003f06270 */
[C---:B------:R-:W-:Y:S02]  /*bd50*/  ISETP.GE.AND P4, PT, R29.reuse, R9, PT ;  /* 0x000000091d00720c */ /* 0x040fe40003f86270 */
[----:B------:R-:W-:Y:S02]  /*bd60*/  ISETP.GE.AND P2, PT, R29, R10, PT ;  /* 0x0000000a1d00720c */ /* 0x000fe40003f46270 */
[----:B------:R-:W-:Y:S01]  /*bd70*/  FSEL R230, R5, -INF , !P3 ;  /* 0xff80000005e67808 */ /* 0x000fe20005800000 */
[----:B------:R-:W-:Y:S01]  /*bd80*/  VIADD R5, R0, 0x70 ;  /* 0x0000007000057836 */ /* 0x000fe20000000000 */
[----:B------:R-:W-:Y:S01]  /*bd90*/  FSEL R50, R126, -INF , !P0 ;  /* 0xff8000007e327808 */ /* 0x000fe20004000000 */
[----:B------:R-:W-:Y:S01]  /*bda0*/  VIADD R0, R0, 0x79 ;  /* 0x0000007900007836 */ /* 0x000fe20000000000 */
[----:B------:R-:W-:Y:S02]  /*bdb0*/  FSEL R93, R93, -INF , !P4 ;  /* 0xff8000005d5d7808 */ /* 0x000fe40006000000 */
[----:B------:R-:W-:-:S02]  /*bdc0*/  FSEL R96, R95, -INF , !P2 ;  /* 0xff8000005f607808 */ /* 0x000fc40005000000 */
[-C--:B------:R-:W-:Y:S02]  /*bdd0*/  ISETP.GE.AND P0, PT, R14, R9.reuse, PT ;  /* 0x000000090e00720c */ /* 0x080fe40003f06270 */
[----:B------:R-:W-:Y:S02]  /*bde0*/  ISETP.GE.AND P4, PT, R28, R10, PT ;  /* 0x0000000a1c00720c */ /* 0x000fe40003f86270 */
[----:B------:R-:W-:Y:S02]  /*bdf0*/  ISETP.GE.AND P2, PT, R27, R9, PT ;  /* 0x000000091b00720c */ /* 0x000fe40003f46270 */
[----:B------:R-:W-:Y:S02]  /*be00*/  FSEL R244, R72, -INF , !P0 ;  /* 0xff80000048f47808 */ /* 0x000fe40004000000 */
[----:B------:R-:W-:Y:S02]  /*be10*/  ISETP.GE.AND P3, PT, R5, R3, PT ;  /* 0x000000030500720c */ /* 0x000fe40003f66270 */
[----:B------:R-:W-:-:S02]  /*be20*/  FSEL R174, R174, -INF , !P4 ;  /* 0xff800000aeae7808 */ /* 0x000fc40006000000 */
[----:B------:R-:W-:Y:S02]  /*be30*/  FSEL R173, R173, -INF , !P2 ;  /* 0xff800000adad7808 */ /* 0x000fe40005000000 */
[-C--:B------:R-:W-:Y:S02]  /*be40*/  ISETP.GE.AND P0, PT, R13, R10.reuse, PT ;  /* 0x0000000a0d00720c */ /* 0x080fe40003f06270 */
[C---:B------:R-:W-:Y:S02]  /*be50*/  ISETP.GE.AND P4, PT, R26.reuse, R9, PT ;  /* 0x000000091a00720c */ /* 0x040fe40003f86270 */
[----:B------:R-:W-:Y:S02]  /*be60*/  ISETP.GE.AND P2, PT, R26, R10, PT ;  /* 0x0000000a1a00720c */ /* 0x000fe40003f46270 */
[----:B------:R-:W-:Y:S02]  /*be70*/  ISETP.GE.AND P5, PT, R4, R3, PT ;  /* 0x000000030400720c */ /* 0x000fe40003fa6270 */
[----:B------:R-:W-:-:S02]  /*be80*/  FSEL R249, R108, -INF , !P3 ;  /* 0xff8000006cf97808 */ /* 0x000fc40005800000 */
[----:B------:R-:W-:Y:S02]  /*be90*/  FSEL R252, R75, -INF , !P0 ;  /* 0xff8000004bfc7808 */ /* 0x000fe40004000000 */
[----:B------:R-:W-:Y:S02]  /*bea0*/  FSEL R105, R80, -INF , !P4 ;  /* 0xff80000050697808 */ /* 0x000fe40006000000 */
[----:B------:R-:W-:Y:S02]  /*beb0*/  FSEL R108, R82, -INF , !P2 ;  /* 0xff800000526c7808 */ /* 0x000fe40005000000 */
[-C--:B------:R-:W-:Y:S02]  /*bec0*/  ISETP.GE.AND P0, PT, R11, R9.reuse, PT ;  /* 0x000000090b00720c */ /* 0x080fe40003f06270 */
[----:B------:R-:W-:Y:S02]  /*bed0*/  ISETP.GE.AND P4, PT, R25, R10, PT ;  /* 0x0000000a1900720c */ /* 0x000fe40003f86270 */
[----:B------:R-:W-:-:S02]  /*bee0*/  ISETP.GE.AND P2, PT, R24, R9, PT ;  /* 0x000000091800720c */ /* 0x000fc40003f46270 */
[----:B------:R-:W-:Y:S02]  /*bef0*/  FSEL R251, R109, -INF , !P5 ;  /* 0xff8000006dfb7808 */ /* 0x000fe40006800000 */
[----:B------:R-:W-:Y:S02]  /*bf00*/  ISETP.GE.AND P5, PT, R5, R8, PT ;  /* 0x000000080500720c */ /* 0x000fe40003fa6270 */
[----:B------:R-:W-:Y:S02]  /*bf10*/  FSEL R231, R113, -INF , !P0 ;  /* 0xff80000071e77808 */ /* 0x000fe40004000000 */
[----:B------:R-:W-:Y:S02]  /*bf20*/  FSEL R109, R83, -INF , !P4 ;  /* 0xff800000536d7808 */ /* 0x000fe40006000000 */
[----:B------:R-:W-:Y:S02]  /*bf30*/  FSEL R246, R124, -INF , !P2 ;  /* 0xff8000007cf67808 */ /* 0x000fe40005000000 */
[----:B------:R-:W-:-:S02]  /*bf40*/  ISETP.GE.AND P0, PT, R7, R10, PT ;  /* 0x0000000a0700720c */ /* 0x000fc40003f06270 */
[C---:B------:R-:W-:Y:S02]  /*bf50*/  ISETP.GE.AND P4, PT, R15.reuse, R9, PT ;  /* 0x000000090f00720c */ /* 0x040fe40003f86270 */
[----:B------:R-:W-:Y:S02]  /*bf60*/  ISETP.GE.AND P2, PT, R15, R10, PT ;  /* 0x0000000a0f00720c */ /* 0x000fe40003f46270 */
[----:B------:R-:W-:Y:S02]  /*bf70*/  FSEL R77, R110, -INF , !P5 ;  /* 0xff8000006e4d7808 */ /* 0x000fe40006800000 */
[-C--:B------:R-:W-:Y:S02]  /*bf80*/  ISETP.GE.AND P3, PT, R6, R3.reuse, PT ;  /* 0x000000030600720c */ /* 0x080fe40003f66270 */
[-C--:B------:R-:W-:Y:S02]  /*bf90*/  ISETP.GE.AND P6, PT, R2, R3.reuse, PT ;  /* 0x000000030200720c */ /* 0x080fe40003fc6270 */
[----:B------:R-:W-:-:S02]  /*bfa0*/  ISETP.GE.AND P5, PT, R0, R3, PT ;  /* 0x000000030000720c */ /* 0x000fc40003fa6270 */
[----:B------:R-:W-:Y:S02]  /*bfb0*/  FSEL R233, R86, -INF , !P0 ;  /* 0xff80000056e97808 */ /* 0x000fe40004000000 */
[----:B------:R-:W-:Y:S02]  /*bfc0*/  FSEL R245, R125, -INF , !P4 ;  /* 0xff8000007df57808 */ /* 0x000fe40006000000 */
[----:B------:R-:W-:Y:S02]  /*bfd0*/  FSEL R3, R127, -INF , !P2 ;  /* 0xff8000007f037808 */ /* 0x000fe40005000000 */
[-C--:B------:R-:W-:Y:S02]  /*bfe0*/  ISETP.GE.AND P0, PT, R5, R9.reuse, PT ;  /* 0x000000090500720c */ /* 0x080fe40003f06270 */
[----:B------:R-:W-:Y:S01]  /*bff0*/  ISETP.GE.AND P4, PT, R14, R10, PT ;  /* 0x0000000a0e00720c */ /* 0x000fe20003f86270 */
[----:B------:R3:W-:Y:S01]  /*c000*/  STL [R1+0x4], R3 ;  /* 0x0000040301007387 */ /* 0x0007e20000100800 */
[----:B------:R-:W-:-:S02]  /*c010*/  ISETP.GE.AND P2, PT, R13, R9, PT ;  /* 0x000000090d00720c */ /* 0x000fc40003f46270 */
[----:B------:R-:W-:Y:S02]  /*c020*/  FSEL R196, R116, -INF , !P0 ;  /* 0xff80000074c47808 */ /* 0x000fe40004000000 */
[----:B------:R-:W-:Y:S02]  /*c030*/  FSEL R26, R74, -INF , !P4 ;  /* 0xff8000004a1a7808 */ /* 0x000fe40006000000 */
[----:B------:R-:W-:Y:S02]  /*c040*/  FSEL R240, R73, -INF , !P2 ;  /* 0xff80000049f07808 */ /* 0x000fe40005000000 */
[----:B------:R-:W-:Y:S02]  /*c050*/  FSEL R189, R69, -INF , !P3 ;  /* 0xff80000045bd7808 */ /* 0x000fe40005800000 */
[-C--:B------:R-:W-:Y:S02]  /*c060*/  ISETP.GE.AND P0, PT, R2, R9.reuse, PT ;  /* 0x000000090200720c */ /* 0x080fe40003f06270 */
[----:B------:R-:W-:-:S02]  /*c070*/  ISETP.GE.AND P4, PT, R12, R9, PT ;  /* 0x000000090c00720c */ /* 0x000fc40003f86270 */
[-C--:B------:R-:W-:Y:S02]  /*c080*/  ISETP.GE.AND P2, PT, R12, R10.reuse, PT ;  /* 0x0000000a0c00720c */ /* 0x080fe40003f46270 */
[----:B------:R-:W-:Y:S02]  /*c090*/  ISETP.GE.AND P3, PT, R11, R10, PT ;  /* 0x0000000a0b00720c */ /* 0x000fe40003f66270 */
[----:B------:R-:W-:Y:S02]  /*c0a0*/  FSEL R194, R16, -INF , !P0 ;  /* 0xff80000010c27808 */ /* 0x000fe40004000000 */
[----:B------:R-:W-:Y:S02]  /*c0b0*/  FSEL R232, R112, -INF , !P4 ;  /* 0xff80000070e87808 */ /* 0x000fe40006000000 */
[----:B------:R-:W-:Y:S02]  /*c0c0*/  FSEL R248, R114, -INF , !P2 ;  /* 0xff80000072f87808 */ /* 0x000fe40005000000 */
[----:B------:R-:W-:-:S02]  /*c0d0*/  FSEL R239, R115, -INF , !P3 ;  /* 0xff80000073ef7808 */ /* 0x000fc40005800000 */
[----:B------:R-:W-:Y:S02]  /*c0e0*/  ISETP.GE.AND P0, PT, R2, R10, PT ;  /* 0x0000000a0200720c */ /* 0x000fe40003f06270 */
[C---:B------:R-:W-:Y:S02]  /*c0f0*/  ISETP.GE.AND P4, PT, R7.reuse, R8, PT ;  /* 0x000000080700720c */ /* 0x040fe40003f86270 */
[-C--:B------:R-:W-:Y:S02]  /*c100*/  ISETP.GE.AND P2, PT, R7, R9.reuse, PT ;  /* 0x000000090700720c */ /* 0x080fe40003f46270 */
[----:B------:R-:W-:Y:S02]  /*c110*/  ISETP.GE.AND P3, PT, R6, R9, PT ;  /* 0x000000090600720c */ /* 0x000fe40003f66270 */
[----:B------:R-:W-:Y:S02]  /*c120*/  FSEL R199, R18, -INF , !P0 ;  /* 0xff80000012c77808 */ /* 0x000fe40004000000 */
[----:B------:R-:W-:-:S02]  /*c130*/  FSEL R197, R70, -INF , !P4 ;  /* 0xff80000046c57808 */ /* 0x000fc40006000000 */
[----:B------:R-:W-:Y:S02]  /*c140*/  FSEL R221, R84, -INF , !P2 ;  /* 0xff80000054dd7808 */ /* 0x000fe40005000000 */
[----:B------:R-:W-:Y:S02]  /*c150*/  FSEL R219, R85, -INF , !P3 ;  /* 0xff80000055db7808 */ /* 0x000fe40005800000 */
[----:B------:R-:W-:Y:S02]  /*c160*/  PLOP3.LUT P0, PT, PT, PT, UP0, 0x80, 0x0 ;  /* 0x000000000000781c */ /* 0x000fe40003f0f008 */
[C---:B------:R-:W-:Y:S02]  /*c170*/  ISETP.GE.AND P4, PT, R6.reuse, R8, PT ;  /* 0x000000080600720c */ /* 0x040fe40003f86270 */
[-C--:B------:R-:W-:Y:S02]  /*c180*/  ISETP.GE.AND P2, PT, R6, R10.reuse, PT ;  /* 0x0000000a0600720c */ /* 0x080fe40003f46270 */
[----:B------:R-:W-:-:S02]  /*c190*/  ISETP.GE.AND P3, PT, R5, R10, PT ;  /* 0x0000000a0500720c */ /* 0x000fc40003f66270 */
[----:B------:R-:W-:Y:S02]  /*c1a0*/  FSEL R220, R87, -INF , !P2 ;  /* 0xff80000057dc7808 */ /* 0x000fe40005000000 */
[----:B------:R-:W-:Y:S02]  /*c1b0*/  FSEL R192, R71, -INF , !P4 ;  /* 0xff80000047c07808 */ /* 0x000fe40006000000 */
[----:B------:R-:W-:Y:S02]  /*c1c0*/  FSEL R202, R118, -INF , !P3 ;  /* 0xff80000076ca7808 */ /* 0x000fe40005800000 */
[CC--:B------:R-:W-:Y:S02]  /*c1d0*/  ISETP.GE.AND P4, PT, R4.reuse, R9.reuse, PT ;  /* 0x000000090400720c */ /* 0x0c0fe40003f86270 */
[----:B------:R-:W-:Y:S02]  /*c1e0*/  ISETP.GE.AND P2, PT, R4, R10, PT ;  /* 0x0000000a0400720c */ /* 0x000fe40003f46270 */
[----:B------:R-:W-:-:S02]  /*c1f0*/  ISETP.GE.AND P3, PT, R0, R9, PT ;  /* 0x000000090000720c */ /* 0x000fc40003f66270 */
[----:B------:R-:W-:Y:S02]  /*c200*/  FSEL R195, R117, -INF , !P4 ;  /* 0xff80000075c37808 */ /* 0x000fe40006000000 */
[----:B------:R-:W-:Y:S02]  /*c210*/  FSEL R193, R17, -INF , !P3 ;  /* 0xff80000011c17808 */ /* 0x000fe40005800000 */
[----:B------:R-:W-:Y:S02]  /*c220*/  FSEL R200, R119, -INF , !P2 ;  /* 0xff80000077c87808 */ /* 0x000fe40005000000 */
        /* <DEDUP_REMOVED lines=8> */
[----:B---3--:R-:W-:Y:S06]  /*c2b0*/  @!P0 BRA `(.L_x_218) ;  /* 0x0000000000f88947 */ /* 0x008fec0003800000 */
        /* <DEDUP_REMOVED lines=60> */
.L_x_220:
[----:B------:R-:W-:Y:S05]  /*c680*/  BSYNC B0 ;  /* 0x0000000000007941 */ /* 0x000fea0003800000 */
.L_x_219:
[----:B------:R-:W0:Y:S02]  /*c690*/  LDGDEPBAR ;  /* 0x00000000000079af */ /* 0x000e240000000000 */
.L_x_218:
[----:B------:R-:W3:Y:S04]  /*c6a0*/  LDL.LU R3, [R1+0x18] ;  /* 0x0000180001037983 */ /* 0x000ee80000300800 */
[----:B-12---:R-:W2:Y:S04]  /*c6b0*/  LDL.LU R4, [R1+0x10] ;  /* 0x0000100001047983 */ /* 0x006ea80000300800 */
[----:B------:R-:W4:Y:S04]  /*c6c0*/  LDL R52, [R1+0x20] ;  /* 0x0000200001347983 */ /* 0x000f280000100800 */
[----:B------:R-:W3:Y:S01]  /*c6d0*/  LDL R5, [R1+0x88] ;  /* 0x0000880001057983 */ /* 0x000ee20000100800 */
        /* <DEDUP_REMOVED lines=14> */
[----:B------:R-:W-:Y:S01]  /*c7c0*/  FMNMX.FTZ R0, R120, R0, !PT ;  /* 0x0000000078007209 */ /* 0x000fe20007810000 */
[----:B------:R-:W-:-:S03]  /*c7d0*/  IMAD.WIDE.U32 R110, R218, -0x326172a9, RZ ;  /* 0xcd9e8d57da6e7825 */ /* 0x000fc600078e00ff */
[----:B------:R-:W-:Y:S01]  /*c7e0*/  FMNMX.FTZ R0, R121, R0, !PT ;  /* 0x0000000079007209 */ /* 0x000fe20007810000 */
[----:B------:R-:W-:-:S03]  /*c7f0*/  USHF.L.U32 UR6, UR15, 0x2, URZ ;  /* 0x000000020f067899 */ /* 0x000fc6000800063f */
[----:B------:R-:W-:Y:S01]  /*c800*/  FMNMX.FTZ R0, R243, R0, !PT ;  /* 0x00000000f3007209 */ /* 0x000fe20007810000 */
[----:B------:R-:W-:-:S03]  /*c810*/  IMAD.MOV.U32 R9, RZ, RZ, R77 ;  /* 0x000000ffff097224 */ /* 0x000fc600078e004d */
[----:B------:R-:W-:Y:S01]  /*c820*/  FMNMX.FTZ R0, R242, R0, !PT ;  /* 0x00000000f2007209 */ /* 0x000fe20007810000 */
[----:B------:R-:W-:Y:S02]  /*c830*/  IMAD.MOV.U32 R14, RZ, RZ, R76 ;  /* 0x000000ffff0e7224 */ /* 0x000fe400078e004c */
[----:B------:R-:W-:Y:S01]  /*c840*/  VIADD R19, R223, 0xbb67ae85 ;  /* 0xbb67ae85df137836 */ /* 0x000fe20000000000 */
[----:B------:R-:W-:-:S04]  /*c850*/  FMNMX.FTZ R0, R201, R0, !PT ;  /* 0x00000000c9007209 */ /* 0x000fc80007810000 */
[----:B------:R-:W-:Y:S01]  /*c860*/  FMNMX.FTZ R0, R203, R0, !PT ;  /* 0x00000000cb007209 */ /* 0x000fe20007810000 */
[----:B------:R-:W-:Y:S02]  /*c870*/  IMAD.MOV.U32 R7, RZ, RZ, R66 ;  /* 0x000000ffff077224 */ /* 0x000fe400078e0042 */
[----:B------:R-:W-:Y:S01]  /*c880*/  IMAD.MOV.U32 R13, RZ, RZ, R184 ;  /* 0x000000ffff0d7224 */ /* 0x000fe200078e00b8 */
[----:B------:R-:W-:Y:S01]  /*c890*/  FMNMX.FTZ R0, R247, R0, !PT ;  /* 0x00000000f7007209 */ /* 0x000fe20007810000 */
[----:B------:R-:W-:-:S03]  /*c8a0*/  VIADD R184, R222, 0x3c6ef372 ;  /* 0x3c6ef372deb87836 */ /* 0x000fc60000000000 */
[----:B------:R-:W-:Y:S01]  /*c8b0*/  FMNMX.FTZ R0, R250, R0, !PT ;  /* 0x00000000fa007209 */ /* 0x000fe20007810000 */
[----:B------:R-:W-:Y:S02]  /*c8c0*/  IMAD.MOV.U32 R8, RZ, RZ, R185 ;  /* 0x000000ffff087224 */ /* 0x000fe400078e00b9 */
[----:B------:R-:W-:Y:S01]  /*c8d0*/  VIADD R185, R223, 0x76cf5d0a ;  /* 0x76cf5d0adfb97836 */ /* 0x000fe20000000000 */
[----:B------:R-:W-:-:S04]  /*c8e0*/  FMNMX.FTZ R0, R228, R0, !PT ;  /* 0x00000000e4007209 */ /* 0x000fc80007810000 */
[----:B------:R-:W-:Y:S01]  /*c8f0*/  FMNMX.FTZ R0, R230, R0, !PT ;  /* 0x00000000e6007209 */ /* 0x000fe20007810000 */
[----:B------:R-:W-:-:S03]  /*c900*/  UIADD3 UR4, UR6, 0x1, URZ ;  /* 0x0000000106047890 */ /* 0x000fc6000fffe03f */
[----:B------:R-:W-:Y:S01]  /*c910*/  FMNMX.FTZ R0, R14, R0, !PT ;  /* 0x000000000e007209 */ /* 0x000fe20007810000 */
[----:B------:R1:W-:Y:S01]  /*c920*/  STL [R1+0xcc], R217 ;  /* 0x0000ccd901007387 */ /* 0x0003e20000100800 */
[----:B------:R-:W-:Y:S02]  /*c930*/  IMAD.MOV.U32 R112, RZ, RZ, R13 ;  /* 0x000000ffff707224 */ /* 0x000fe400078e000d */
[----:B------:R-:W-:Y:S02]  /*c940*/  IMAD.MOV.U32 R114, RZ, RZ, R8 ;  /* 0x000000ffff727224 */ /* 0x000fe400078e0008 */
[----:B------:R-:W-:Y:S02]  /*c950*/  IMAD.MOV.U32 R113, RZ, RZ, R9 ;  /* 0x000000ffff717224 */ /* 0x000fe400078e0009 */
[----:B------:R-:W-:Y:S02]  /*c960*/  IMAD.MOV.U32 R118, RZ, RZ, R7 ;  /* 0x000000ffff767224 */ /* 0x000fe400078e0007 */
[----:B------:R-:W-:-:S02]  /*c970*/  IMAD.MOV.U32 R27, RZ, RZ, R188 ;  /* 0x000000ffff1b7224 */ /* 0x000fc400078e00bc */
[----:B------:R-:W-:Y:S02]  /*c980*/  VIADD R188, R222, 0xb54cda56 ;  /* 0xb54cda56debc7836 */ /* 0x000fe40000000000 */
[----:B-1----:R-:W-:Y:S02]  /*c990*/  IMAD.MOV.U32 R217, RZ, RZ, R50 ;  /* 0x000000ffffd97224 */ /* 0x002fe400078e0032 */
[----:B------:R-:W-:Y:S02]  /*c9a0*/  IMAD.MOV.U32 R74, RZ, RZ, R51 ;  /* 0x000000ffff4a7224 */ /* 0x000fe400078e0033 */
[----:B------:R-:W-:Y:S02]  /*c9b0*/  VIADD R51, R223, 0x646e171e ;  /* 0x646e171edf337836 */ /* 0x000fe40000000000 */
[----:B------:R-:W-:Y:S01]  /*c9c0*/  IMAD.MOV.U32 R47, RZ, RZ, R26 ;  /* 0x000000ffff2f7224 */ /* 0x000fe200078e001a */
[----:B------:R-:W-:Y:S04]  /*c9d0*/  STL [R1+0xc8], R216 ;  /* 0x0000c8d801007387 */ /* 0x000fe80000100800 */
[----:B------:R-:W-:Y:S04]  /*c9e0*/  STL [R1+0xc4], R215 ;  /* 0x0000c4d701007387 */ /* 0x000fe80000100800 */
[----:B------:R-:W-:Y:S04]  /*c9f0*/  STL [R1+0xc0], R214 ;  /* 0x0000c0d601007387 */ /* 0x000fe80000100800 */
[----:B------:R-:W-:Y:S01]  /*ca00*/  STL [R1+0xbc], R213 ;  /* 0x0000bcd501007387 */ /* 0x000fe20000100800 */
[----:B----4-:R-:W-:Y:S01]  /*ca10*/  LOP3.LUT R2, R111, R52, RZ, 0x3c, !PT ;  /* 0x000000346f027212 */ /* 0x010fe200078e3cff */
[----:B---3--:R-:W-:-:S04]  /*ca20*/  IMAD.WIDE.U32 R86, R5, -0x2daee0ad, RZ ;  /* 0xd2511f5305567825 */ /* 0x008fc800078e00ff */
[----:B------:R-:W-:Y:S01]  /*ca30*/  IMAD.WIDE.U32 R76, R2, -0x2daee0ad, RZ ;  /* 0xd2511f53024c7825 */ /* 0x000fe200078e00ff */
[----:B------:R-:W-:-:S03]  /*ca40*/  LOP3.LUT R2, R87, UR6, R223, 0x96, !PT ;  /* 0x0000000657027c12 */ /* 0x000fc6000f8e96df */
[----:B------:R-:W-:Y:S01]  /*ca50*/  IMAD.MOV.U32 R6, RZ, RZ, R3 ;  /* 0x000000ffff067224 */ /* 0x000fe200078e0003 */
[----:B------:R-:W-:Y:S01]  /*ca60*/  LOP3.LUT R3, R77, R86, R19, 0x96, !PT ;  /* 0x000000564d037212 */ /* 0x000fe200078e9613 */
[----:B------:R-:W-:-:S04]  /*ca70*/  IMAD.WIDE.U32 R24, R2, -0x326172a9, RZ ;  /* 0xcd9e8d5702187825 */ /* 0x000fc800078e00ff */
[----:B------:R-:W-:Y:S02]  /*ca80*/  VIADD R77, R222, 0x9e3779b9 ;  /* 0x9e3779b9de4d7836 */ /* 0x000fe40000000000 */
[----:B------:R-:W-:-:S03]  /*ca90*/  IMAD.WIDE.U32 R66, R3, -0x326172a9, RZ ;  /* 0xcd9e8d5703427825 */ /* 0x000fc600078e00ff */
[----:B------:R-:W-:Y:S01]  /*caa0*/  LOP3.LUT R2, R25, R110, R77, 0x96, !PT ;  /* 0x0000006e19027212 */ /* 0x000fe200078e964d */
[----:B--2---:R-:W-:Y:S01]  /*cab0*/  IMAD.MOV.U32 R116, RZ, RZ, R4 ;  /* 0x000000ffff747224 */ /* 0x004fe200078e0004 */
[----:B------:R-:W-:-:S03]  /*cac0*/  LOP3.LUT R4, R67, R24, R184, 0x96, !PT ;  /* 0x0000001843047212 */ /* 0x000fc600078e96b8 */
[----:B------:R-:W-:-:S04]  /*cad0*/  IMAD.WIDE.U32 R2, R2, -0x2daee0ad, RZ ;  /* 0xd2511f5302027825 */ /* 0x000fc800078e00ff */
[----:B------:R-:W-:Y:S01]  /*cae0*/  IMAD.WIDE.U32 R4, R4, -0x2daee0ad, RZ ;  /* 0xd2511f5304047825 */ /* 0x000fe200078e00ff */
[----:B------:R-:W-:-:S04]  /*caf0*/  LOP3.LUT R3, R3, R76, R185, 0x96, !PT ;  /* 0x0000004c03037212 */ /* 0x000fc800078e96b9 */
[----:B------:R-:W-:Y:S01]  /*cb00*/  LOP3.LUT R10, R5, R2, R238, 0x96, !PT ;  /* 0x00000002050a7212 */ /* 0x000fe200078e96ee */
[----:B------:R-:W-:Y:S01]  /*cb10*/  IMAD.WIDE.U32 R2, R3, -0x326172a9, RZ ;  /* 0xcd9e8d5703027825 */ /* 0x000fe200078e00ff */
[----:B------:R-:W-:-:S03]  /*cb20*/  FMNMX.FTZ R0, R116, R0, !PT ;  /* 0x0000000074007209 */ /* 0x000fc60007810000 */
[----:B------:R-:W-:Y:S01]  /*cb30*/  IMAD.WIDE.U32 R10, R10, -0x326172a9, RZ ;  /* 0xcd9e8d570a0a7825 */ /* 0x000fe200078e00ff */
[----:B------:R-:W-:Y:S02]  /*cb40*/  LOP3.LUT R3, R3, R66, R229, 0x96, !PT ;  /* 0x0000004203037212 */ /* 0x000fe400078e96e5 */
[----:B------:R-:W-:Y:S02]  /*cb50*/  LOP3.LUT R5, R87, UR4, R223, 0x96, !PT ;  /* 0x0000000457057c12 */ /* 0x000fe4000f8e96df */
[----:B------:R-:W-:Y:S02]  /*cb60*/  FMNMX.FTZ R0, R241, R0, !PT ;  /* 0x00000000f1007209 */ /* 0x000fe40007810000 */
[----:B------:R-:W-:Y:S01]  /*cb70*/  LOP3.LUT R12, R11, R2, R236, 0x96, !PT ;  /* 0x000000020b0c7212 */ /* 0x000fe200078e96ec */
[----:B------:R-:W-:Y:S01]  /*cb80*/  IMAD.WIDE.U32 R2, R3, -0x2daee0ad, RZ ;  /* 0xd2511f5303027825 */ /* 0x000fe200078e00ff */
[----:B------:R-:W-:-:S03]  /*cb90*/  FMNMX.FTZ R0, R189, R0, !PT ;  /* 0x00000000bd007209 */ /* 0x000fc60007810000 */
[----:B------:R-:W-:Y:S01]  /*cba0*/  IMAD.WIDE.U32 R28, R5, -0x326172a9, RZ ;  /* 0xcd9e8d57051c7825 */ /* 0x000fe200078e00ff */
[----:B------:R-:W-:-:S03]  /*cbb0*/  FMNMX.FTZ R0, R249, R0, !PT ;  /* 0x00000000f9007209 */ /* 0x000fc60007810000 */
[----:B------:R-:W-:Y:S01]  /*cbc0*/  IMAD.MOV.U32 R50, RZ, RZ, R6 ;  /* 0x000000ffff327224 */ /* 0x000fe200078e0006 */
[----:B------:R-:W-:Y:S01]  /*cbd0*/  LOP3.LUT R6, R3, R4, R237, 0x96, !PT ;  /* 0x0000000403067212 */ /* 0x000fe200078e96ed */
[----:B------:R-:W-:Y:S01]  /*cbe0*/  IMAD.WIDE.U32 R12, R12, -0x2daee0ad, RZ ;  /* 0xd2511f530c0c7825 */ /* 0x000fe200078e00ff */
[----:B------:R-:W-:Y:S02]  /*cbf0*/  LOP3.LUT R4, R29, R110, R77, 0x96, !PT ;  /* 0x0000006e1d047212 */ /* 0x000fe400078e964d */
[----:B------:R-:W-:Y:S02]  /*cc00*/  LOP3.LUT R8, R67, R28, R184, 0x96, !PT ;  /* 0x0000001c43087212 */ /* 0x000fe400078e96b8 */
[----:B------:R-:W-:Y:S01]  /*cc10*/  FMNMX.FTZ R0, R251, R0, !PT ;  /* 0x00000000fb007209 */ /* 0x000fe20007810000 */
[----:B------:R-:W-:Y:S01]  /*cc20*/  IMAD.WIDE.U32 R4, R4, -0x2daee0ad, RZ ;  /* 0xd2511f5304047825 */ /* 0x000fe200078e00ff */
[----:B------:R-:W-:Y:S02]  /*cc30*/  LOP3.LUT R2, R13, R2, R234, 0x96, !PT ;  /* 0x000000020d027212 */ /* 0x000fe400078e96ea */
[----:B------:R-:W-:Y:S01]  /*cc40*/  FMNMX.FTZ R0, R187, R0, !PT ;  /* 0x00000000bb007209 */ /* 0x000fe20007810000 */
[----:B------:R-:W-:Y:S01]  /*cc50*/  IMAD.WIDE.U32 R8, R8, -0x2daee0ad, RZ ;  /* 0xd2511f5308087825 */ /* 0x000fe200078e00ff */
[----:B------:R-:W-:-:S03]  /*cc60*/  LOP3.LUT R5, R5, R76, R185, 0x96, !PT ;  /* 0x0000004c05057212 */ /* 0x000fc600078e96b9 */
[----:B------:R-:W-:Y:S01]  /*cc70*/  IMAD.WIDE.U32 R6, R6, -0x326172a9, RZ ;  /* 0xcd9e8d5706067825 */ /* 0x000fe200078e00ff */
[----:B------:R-:W-:-:S03]  /*cc80*/  LOP3.LUT R4, R9, R4, R238, 0x96, !PT ;  /* 0x0000000409047212 */ /* 0x000fc600078e96ee */
[----:B------:R-:W-:Y:S01]  /*cc90*/  IMAD.WIDE.U32 R2, R2, -0x326172a9, RZ ;  /* 0xcd9e8d5702027825 */ /* 0x000fe200078e00ff */
[----:B------:R-:W-:-:S04]  /*cca0*/  FMNMX.FTZ R0, R186, R0, !PT ;  /* 0x00000000ba007209 */ /* 0x000fc80007810000 */
[----:B------:R-:W-:Y:S02]  /*ccb0*/  LOP3.LUT R14, R3, R6, R188, 0x96, !PT ;  /* 0x00000006030e7212 */ /* 0x000fe400078e96bc */
[C---:B------:R-:W-:Y:S02]  /*ccc0*/  LOP3.LUT R15, R2.reuse, 0xffff, RZ, 0xc0, !PT ;  /* 0x0000ffff020f7812 */ /* 0x040fe400078ec0ff */
[----:B------:R-:W-:Y:S02]  /*ccd0*/  LOP3.LUT R18, R2, 0xff, RZ, 0xc0, !PT ;  /* 0x000000ff02127812 */ /* 0x000fe400078ec0ff */
[--C-:B------:R-:W-:Y:S02]  /*cce0*/  SHF.R.U32.HI R17, RZ, 0x10, R2.reuse ;  /* 0x00000010ff117819 */ /* 0x100fe40000011602 */
[----:B------:R-:W-:Y:S01]  /*ccf0*/  SHF.R.U32.HI R16, RZ, 0x18, R2 ;  /* 0x00000018ff107819 */ /* 0x000fe20000011602 */
[----:B------:R-:W-:Y:S02]  /*cd00*/  IMAD.WIDE.U32 R2, R5, -0x326172a9, RZ ;  /* 0xcd9e8d5705027825 */ /* 0x000fe400078e00ff */
[----:B------:R-:W1:Y:S02]  /*cd10*/  SHFL.BFLY PT, R5, R0, 0x2, 0x1f ;  /* 0x0c401f0000057f89 */ /* 0x000e6400000e0000 */
[----:B------:R-:W-:Y:S01]  /*cd20*/  IMAD.WIDE.U32 R82, R4, -0x326172a9, RZ ;  /* 0xcd9e8d5704527825 */ /* 0x000fe200078e00ff */
[----:B------:R-:W-:-:S04]  /*cd30*/  LOP3.LUT R3, R3, R66, R229, 0x96, !PT ;  /* 0x0000004203037212 */ /* 0x000fc800078e96e5 */
[----:B------:R-:W-:Y:S01]  /*cd40*/  LOP3.LUT R4, R83, R2, R236, 0x96, !PT ;  /* 0x0000000253047212 */ /* 0x000fe200078e96ec */
[----:B------:R-:W-:Y:S01]  /*cd50*/  IMAD.WIDE.U32 R2, R3, -0x2daee0ad, RZ ;  /* 0xd2511f5303027825 */ /* 0x000fe200078e00ff */
[----:B------:R-:W-:-:S03]  /*cd60*/  LOP3.LUT R11, R7, R10, R235, 0x96, !PT ;  /* 0x0000000a070b7212 */ /* 0x000fc600078e96eb */
[----:B------:R-:W-:Y:S01]  /*cd70*/  IMAD.WIDE.U32 R84, R4, -0x2daee0ad, RZ ;  /* 0xd2511f5304547825 */ /* 0x000fe200078e00ff */
[----:B------:R-:W-:-:S04]  /*cd80*/  LOP3.LUT R10, R3, R8, R237, 0x96, !PT ;  /* 0x00000008030a7212 */ /* 0x000fc800078e96ed */
[----:B------:R-:W-:Y:S01]  /*cd90*/  LOP3.LUT R4, R85, R2, R234, 0x96, !PT ;  /* 0x0000000255047212 */ /* 0x000fe200078e96ea */
[----:B------:R-:W-:-:S05]  /*cda0*/  IMAD.WIDE.U32 R2, R11, -0x2daee0ad, RZ ;  /* 0xd2511f530b027825 */ /* 0x000fca00078e00ff */
[----:B------:R-:W-:Y:S02]  /*cdb0*/  LOP3.LUT R13, R3, R12, R51, 0x96, !PT ;  /* 0x0000000c030d7212 */ /* 0x000fe400078e9633 */
[C---:B------:R-:W-:Y:S02]  /*cdc0*/  LOP3.LUT R7, R2.reuse, 0xffff, RZ, 0xc0, !PT ;  /* 0x0000ffff02077812 */ /* 0x040fe400078ec0ff */
[----:B------:R-:W-:Y:S02]  /*cdd0*/  LOP3.LUT R9, R2, 0xff, RZ, 0xc0, !PT ;  /* 0x000000ff02097812 */ /* 0x000fe400078ec0ff */
[--C-:B------:R-:W-:Y:S02]  /*cde0*/  SHF.R.U32.HI R11, RZ, 0x10, R2.reuse ;  /* 0x00000010ff0b7819 */ /* 0x100fe40000011602 */
[----:B------:R-:W-:Y:S01]  /*cdf0*/  SHF.R.U32.HI R12, RZ, 0x18, R2 ;  /* 0x00000018ff0c7819 */ /* 0x000fe20000011602 */
[----:B------:R-:W-:Y:S01]  /*ce00*/  IMAD.WIDE.U32 R2, R4, -0x326172a9, RZ ;  /* 0xcd9e8d5704027825 */ /* 0x000fe200078e00ff */
[----:B-1----:R-:W-:-:S02]  /*ce10*/  FMNMX.FTZ R0, R0, R5, !PT ;  /* 0x0000000500007209 */ /* 0x002fc40007810000 */
[----:B------:R-:W-:-:S03]  /*ce20*/  LOP3.LUT R4, R2, 0xffff, RZ, 0xc0, !PT ;  /* 0x0000ffff02047812 */ /* 0x000fc600078ec0ff */
[----:B------:R-:W1:Y:S01]  /*ce30*/  SHFL.BFLY PT, R8, R0, 0x1, 0x1f ;  /* 0x0c201f0000087f89 */ /* 0x000e6200000e0000 */
[----:B------:R-:W-:Y:S02]  /*ce40*/  SHF.R.U32.HI R5, RZ, 0x10, R2 ;  /* 0x00000010ff057819 */ /* 0x000fe40000011602 */
[----:B------:R-:W-:Y:S02]  /*ce50*/  SHF.R.U32.HI R6, RZ, 0x8, R4 ;  /* 0x00000008ff067819 */ /* 0x000fe40000011604 */
[----:B------:R-:W-:Y:S01]  /*ce60*/  LOP3.LUT R4, R5, 0xff, RZ, 0xc0, !PT ;  /* 0x000000ff05047812 */ /* 0x000fe200078ec0ff */
[----:B------:R-:W-:Y:S01]  /*ce70*/  IMAD.WIDE.U32 R80, R10, -0x326172a9, RZ ;  /* 0xcd9e8d570a507825 */ /* 0x000fe200078e00ff */
[----:B------:R-:W-:Y:S02]  /*ce80*/  LOP3.LUT R5, R2, 0xff, RZ, 0xc0, !PT ;  /* 0x000000ff02057812 */ /* 0x000fe400078ec0ff */
[----:B------:R-:W-:Y:S02]  /*ce90*/  SHF.R.U32.HI R2, RZ, 0x18, R2 ;  /* 0x00000018ff027819 */ /* 0x000fe40000011602 */
[----:B------:R-:W-:-:S02]  /*cea0*/  PRMT R20, R5, 0x5410, R6 ;  /* 0x0000541005147816 */ /* 0x000fc40000000006 */
[----:B------:R-:W-:Y:S02]  /*ceb0*/  PRMT R22, R4, 0x5410, R2 ;  /* 0x0000541004167816 */ /* 0x000fe40000000002 */
[----:B------:R-:W-:Y:S02]  /*cec0*/  LOP3.LUT R5, R17, 0xff, RZ, 0xc0, !PT ;  /* 0x000000ff11057812 */ /* 0x000fe400078ec0ff */
[----:B------:R-:W-:Y:S02]  /*ced0*/  LOP3.LUT R2, R3, R80, R188, 0x96, !PT ;  /* 0x0000005003027212 */ /* 0x000fe400078e96bc */
[----:B------:R-:W-:Y:S02]  /*cee0*/  SHF.R.U32.HI R4, RZ, 0x8, R7 ;  /* 0x00000008ff047819 */ /* 0x000fe40000011607 */
[----:B------:R-:W-:Y:S02]  /*cef0*/  PRMT R23, R5, 0x5410, R16 ;  /* 0x0000541005177816 */ /* 0x000fe40000000010 */
[----:B------:R-:W-:-:S02]  /*cf00*/  SHF.R.U32.HI R5, RZ, 0x10, R2 ;  /* 0x00000010ff057819 */ /* 0x000fc40000011602 */
[----:B------:R-:W-:Y:S02]  /*cf10*/  PRMT R26, R9, 0x5410, R4 ;  /* 0x00005410091a7816 */ /* 0x000fe40000000004 */
[C---:B------:R-:W-:Y:S02]  /*cf20*/  LOP3.LUT R3, R2.reuse, 0xffff, RZ, 0xc0, !PT ;  /* 0x0000ffff02037812 */ /* 0x040fe400078ec0ff */
[----:B------:R-:W-:Y:S02]  /*cf30*/  LOP3.LUT R7, R2, 0xff, RZ, 0xc0, !PT ;  /* 0x000000ff02077812 */ /* 0x000fe400078ec0ff */
[----:B------:R-:W-:Y:S02]  /*cf40*/  SHF.R.U32.HI R4, RZ, 0x18, R2 ;  /* 0x00000018ff047819 */ /* 0x000fe40000011602 */
[----:B------:R-:W-:Y:S02]  /*cf50*/  LOP3.LUT R2, R5, 0xff, RZ, 0xc0, !PT ;  /* 0x000000ff05027812 */ /* 0x000fe400078ec0ff */
[----:B-1----:R-:W-:-:S02]  /*cf60*/  FMNMX.FTZ R106, R0, R8, !PT ;  /* 0x00000008006a7209 */ /* 0x002fc40007810000 */
[----:B------:R-:W-:Y:S02]  /*cf70*/  PRMT R17, R2, 0x5410, R4 ;  /* 0x0000541002117816 */ /* 0x000fe40000000004 */
[----:B------:R-:W-:Y:S02]  /*cf80*/  FMNMX.FTZ R2, R137, R180, !PT ;  /* 0x000000b489027209 */ /* 0x000fe40007810000 */
[----:B------:R-:W-:Y:S02]  /*cf90*/  FMNMX.FTZ R0, R136, R48, !PT ;  /* 0x0000003088007209 */ /* 0x000fe40007810000 */
[----:B------:R-:W-:Y:S02]  /*cfa0*/  FMNMX.FTZ R4, R181, R2, !PT ;  /* 0x00000002b5047209 */ /* 0x000fe40007810000 */
        /* <DEDUP_REMOVED lines=8> */
[----:B------:R-:W-:Y:S03]  /*d030*/  STL [R1+0xb8], R212 ;  /* 0x0000b8d401007387 */ /* 0x000fe60000100800 */
[----:B------:R-:W-:Y:S01]  /*d040*/  FMNMX.FTZ R2, R100, R2, !PT ;  /* 0x0000000264027209 */ /* 0x000fe20007810000 */
[----:B------:R-:W-:Y:S03]  /*d050*/  STL [R1+0xb4], R211 ;  /* 0x0000b4d301007387 */ /* 0x000fe60000100800 */
[----:B------:R-:W-:Y:S01]  /*d060*/  FMNMX.FTZ R2, R35, R2, !PT ;  /* 0x0000000223027209 */ /* 0x000fe20007810000 */
[----:B------:R-:W-:Y:S04]  /*d070*/  STL [R1+0xb0], R210 ;  /* 0x0000b0d201007387 */ /* 0x000fe80000100800 */
[----:B------:R-:W-:Y:S01]  /*d080*/  STL [R1+0xac], R209 ;  /* 0x0000acd101007387 */ /* 0x000fe20000100800 */
[----:B------:R-:W-:-:S03]  /*d090*/  FMNMX.FTZ R2, R34, R2, !PT ;  /* 0x0000000222027209 */ /* 0x000fc60007810000 */
[----:B------:R-:W-:Y:S04]  /*d0a0*/  STL [R1+0xa8], R208 ;  /* 0x0000a8d001007387 */ /* 0x000fe80000100800 */
[----:B------:R-:W-:Y:S04]  /*d0b0*/  STL [R1+0xa4], R207 ;  /* 0x0000a4cf01007387 */ /* 0x000fe80000100800 */
[----:B------:R-:W-:Y:S01]  /*d0c0*/  STL [R1+0xa0], R204 ;  /* 0x0000a0cc01007387 */ /* 0x000fe20000100800 */
[----:B------:R-:W-:-:S03]  /*d0d0*/  FMNMX.FTZ R2, R224, R2, !PT ;  /* 0x00000002e0027209 */ /* 0x000fc60007810000 */
[----:B------:R-:W-:Y:S04]  /*d0e0*/  STL [R1+0xd0], R218 ;  /* 0x0000d0da01007387 */ /* 0x000fe80000100800 */
[----:B------:R-:W2:Y:S04]  /*d0f0*/  LDL.LU R216, [R1+0x4] ;  /* 0x0000040001d87983 */ /* 0x000ea80000300800 */
[----:B------:R-:W-:Y:S04]  /*d100*/  STL [R1+0xdc], R243 ;  /* 0x0000dcf301007387 */ /* 0x000fe80000100800 */
[----:B------:R1:W-:Y:S01]  /*d110*/  STL [R1+0xd8], R249 ;  /* 0x0000d8f901007387 */ /* 0x0003e20000100800 */
[----:B------:R-:W-:-:S04]  /*d120*/  FMNMX.FTZ R2, R225, R2, !PT ;  /* 0x00000002e1027209 */ /* 0x000fc80007810000 */
[----:B------:R-:W-:-:S04]  /*d130*/  FMNMX.FTZ R2, R92, R2, !PT ;  /* 0x000000025c027209 */ /* 0x000fc80007810000 */
[----:B------:R-:W-:Y:S01]  /*d140*/  FMNMX.FTZ R2, R93, R2, !PT ;  /* 0x000000025d027209 */ /* 0x000fe20007810000 */
[----:B-1----:R-:W3:Y:S03]  /*d150*/  LDL.LU R249, [R1+0x14] ;  /* 0x0000140001f97983 */ /* 0x002ee60000300800 */
[----:B------:R-:W-:-:S04]  /*d160*/  FMNMX.FTZ R2, R172, R2, !PT ;  /* 0x00000002ac027209 */ /* 0x000fc80007810000 */
[----:B------:R-:W-:-:S04]  /*d170*/  FMNMX.FTZ R2, R173, R2, !PT ;  /* 0x00000002ad027209 */ /* 0x000fc80007810000 */
[----:B------:R-:W-:-:S04]  /*d180*/  FMNMX.FTZ R2, R105, R2, !PT ;  /* 0x0000000269027209 */ /* 0x000fc80007810000 */
[----:B------:R-:W-:Y:S01]  /*d190*/  FMNMX.FTZ R2, R107, R2, !PT ;  /* 0x000000026b027209 */ /* 0x000fe20007810000 */
[----:B------:R1:W-:Y:S03]  /*d1a0*/  STL [R1+0xd4], R246 ;  /* 0x0000d4f601007387 */ /* 0x0003e60000100800 */
[----:B------:R-:W-:Y:S02]  /*d1b0*/  FMNMX.FTZ R2, R246, R2, !PT ;  /* 0x00000002f6027209 */ /* 0x000fe40007810000 */
[----:B-1----:R-:W4:Y:S01]  /*d1c0*/  LDL.LU R246, [R1+0x1c] ;  /* 0x00001c0001f67983 */ /* 0x002f220000300800 */
[----:B------:R-:W-:-:S04]  /*d1d0*/  SHF.R.U32.HI R3, RZ, 0x8, R3 ;  /* 0x00000008ff037819 */ /* 0x000fc80000011603 */
[----:B------:R-:W-:Y:S02]  /*d1e0*/  PRMT R16, R7, 0x5410, R3 ;  /* 0x0000541007107816 */ /* 0x000fe40000000003 */
[----:B------:R-:W-:-:S04]  /*d1f0*/  FMNMX.FTZ R3, R133, R49, !PT ;  /* 0x0000003185037209 */ /* 0x000fc80007810000 */
        /* <DEDUP_REMOVED lines=28> */
[----:B------:R-:W-:Y:S01]  /*d3c0*/  FMNMX.FTZ R0, R96, R0, !PT ;  /* 0x0000000060007209 */ /* 0x000fe20007810000 */
[----:B------:R-:W-:-:S03]  /*d3d0*/  IMAD.MOV.U32 R72, RZ, RZ, R63 ;  /* 0x000000ffff487224 */ /* 0x000fc600078e003f */
[----:B------:R-:W-:-:S04]  /*d3e0*/  FMNMX.FTZ R0, R174, R0, !PT ;  /* 0x00000000ae007209 */ /* 0x000fc80007810000 */
[----:B------:R-:W-:-:S04]  /*d3f0*/  FMNMX.FTZ R0, R175, R0, !PT ;  /* 0x00000000af007209 */ /* 0x000fc80007810000 */
[----:B------:R-:W-:-:S04]  /*d400*/  FMNMX.FTZ R0, R108, R0, !PT ;  /* 0x000000006c007209 */ /* 0x000fc80007810000 */
[----:B------:R-:W-:Y:S01]  /*d410*/  FMNMX.FTZ R0, R109, R0, !PT ;  /* 0x000000006d007209 */ /* 0x000fe20007810000 */
[----:B------:R-:W-:Y:S01]  /*d420*/  IMAD.MOV.U32 R125, RZ, RZ, R53 ;  /* 0x000000ffff7d7224 */ /* 0x000fe200078e0035 */
[----:B------:R-:W-:Y:S01]  /*d430*/  FMNMX.FTZ R2, R245, R2, !PT ;  /* 0x00000002f5027209 */ /* 0x000fe20007810000 */
[----:B------:R-:W-:Y:S01]  /*d440*/  IMAD.MOV.U32 R46, RZ, RZ, R62 ;  /* 0x000000ffff2e7224 */ /* 0x000fe200078e003e */
[----:B------:R-:W-:Y:S01]  /*d450*/  FMNMX.FTZ R0, R217, R0, !PT ;  /* 0x00000000d9007209 */ /* 0x000fe20007810000 */
[----:B------:R-:W-:Y:S01]  /*d460*/  FMUL.FTZ R4, R106, UR14 ;  /* 0x0000000e6a047c20 */ /* 0x000fe20008410000 */
[----:B------:R-:W-:Y:S01]  /*d470*/  FMNMX.FTZ R2, R244, R2, !PT ;  /* 0x00000002f4027209 */ /* 0x000fe20007810000 */
[----:B------:R-:W4:Y:S03]  /*d480*/  LDL R53, [R1+0x9c] ;  /* 0x00009c0001357983 */ /* 0x000f260000100800 */
[----:B------:R-:W-:-:S04]  /*d490*/  FMNMX.FTZ R2, R240, R2, !PT ;  /* 0x00000002f0027209 */ /* 0x000fc80007810000 */
[----:B------:R-:W-:-:S04]  /*d4a0*/  FMNMX.FTZ R2, R232, R2, !PT ;  /* 0x00000002e8027209 */ /* 0x000fc80007810000 */
[----:B------:R-:W-:-:S04]  /*d4b0*/  FMNMX.FTZ R2, R231, R2, !PT ;  /* 0x00000002e7027209 */ /* 0x000fc80007810000 */
[----:B------:R-:W-:Y:S02]  /*d4c0*/  FMNMX.FTZ R2, R221, R2, !PT ;  /* 0x00000002dd027209 */ /* 0x000fe40007810000 */
[----:B------:R-:W-:Y:S02]  /*d4d0*/  FSETP.NEU.FTZ.AND P1, PT, R106, -INF , PT ;  /* 0xff8000006a00780b */ /* 0x000fe40003f3d000 */
[----:B------:R-:W-:Y:S02]  /*d4e0*/  FMNMX.FTZ R2, R219, R2, !PT ;  /* 0x00000002db027209 */ /* 0x000fe40007810000 */
[----:B------:R-:W-:Y:S02]  /*d4f0*/  FSEL R4, R4, RZ, P1 ;  /* 0x000000ff04047208 */ /* 0x000fe40000800000 */
[----:B------:R-:W-:-:S04]  /*d500*/  FMNMX.FTZ R2, R196, R2, !PT ;  /* 0x00000002c4027209 */ /* 0x000fc80007810000 */
[----:B------:R-:W-:-:S04]  /*d510*/  FMNMX.FTZ R5, R195, R2, !PT ;  /* 0x00000002c3057209 */ /* 0x000fc80007810000 */
[----:B------:R-:W-:Y:S02]  /*d520*/  FMNMX.FTZ R5, R194, R5, !PT ;  /* 0x00000005c2057209 */ /* 0x000fe40007810000 */
[----:B------:R-:W-:-:S04]  /*d530*/  SHF.R.U32.HI R6, RZ, 0x8, R15 ;  /* 0x00000008ff067819 */ /* 0x000fc8000001160f */
[----:B------:R-:W-:Y:S02]  /*d540*/  PRMT R18, R18, 0x5410, R6 ;  /* 0x0000541012127816 */ /* 0x000fe40000000006 */
[----:B------:R-:W-:-:S04]  /*d550*/  LOP3.LUT R6, R11, 0xff, RZ, 0xc0, !PT ;  /* 0x000000ff0b067812 */ /* 0x000fc800078ec0ff */
[----:B------:R-:W-:Y:S01]  /*d560*/  PRMT R21, R6, 0x5410, R12 ;  /* 0x0000541006157816 */ /* 0x000fe2000000000c */
[----:B------:R-:W-:-:S04]  /*d570*/  FFMA.FTZ R6, R134, UR14, -R4 ;  /* 0x0000000e86067c23 */ /* 0x000fc80008010804 */
[----:B------:R1:W-:Y:S02]  /*d580*/  MUFU.EX2 R134, R6 ;  /* 0x0000000600867308 */ /* 0x0003e40000000800 */
[----:B-1----:R-:W-:-:S06]  /*d590*/  FFMA.FTZ R6, R44, UR14, -R4 ;  /* 0x0000000e2c067c23 */ /* 0x002fcc0008010804 */
[----:B------:R-:W1:Y:S01]  /*d5a0*/  MUFU.EX2 R30, R6 ;  /* 0x00000006001e7308 */ /* 0x000e620000000800 */
[----:B--2---:R-:W-:-:S04]  /*d5b0*/  FMNMX.FTZ R0, R216, R0, !PT ;  /* 0x00000000d8007209 */ /* 0x004fc80007810000 */
[----:B------:R-:W-:Y:S02]  /*d5c0*/  FMNMX.FTZ R0, R47, R0, !PT ;  /* 0x000000002f007209 */ /* 0x000fe40007810000 */
[----:B---3--:R-:W-:-:S04]  /*d5d0*/  FMNMX.FTZ R3, R249, R3, !PT ;  /* 0x00000003f9037209 */ /* 0x008fc80007810000 */
[----:B------:R-:W-:-:S04]  /*d5e0*/  FMNMX.FTZ R3, R112, R3, !PT ;  /* 0x0000000370037209 */ /* 0x000fc80007810000 */
[----:B------:R-:W-:-:S04]  /*d5f0*/  FMNMX.FTZ R3, R72, R3, !PT ;  /* 0x0000000348037209 */ /* 0x000fc80007810000 */
[----:B------:R-:W-:-:S04]  /*d600*/  FMNMX.FTZ R3, R74, R3, !PT ;  /* 0x000000034a037209 */ /* 0x000fc80007810000 */
[----:B------:R-:W-:-:S04]  /*d610*/  FMNMX.FTZ R3, R50, R3, !PT ;  /* 0x0000000332037209 */ /* 0x000fc80007810000 */
[----:B------:R-:W-:-:S04]  /*d620*/  FMNMX.FTZ R3, R27, R3, !PT ;  /* 0x000000031b037209 */ /* 0x000fc80007810000 */
[----:B------:R-:W-:-:S04]  /*d630*/  FMNMX.FTZ R3, R125, R3, !PT ;  /* 0x000000037d037209 */ /* 0x000fc80007810000 */
[----:B------:R-:W-:Y:S02]  /*d640*/  FMNMX.FTZ R3, R118, R3, !PT ;  /* 0x0000000376037209 */ /* 0x000fe40007810000 */
[----:B------:R-:W-:-:S04]  /*d650*/  FMNMX.FTZ R0, R252, R0, !PT ;  /* 0x00000000fc007209 */ /* 0x000fc80007810000 */
[----:B------:R-:W-:Y:S02]  /*d660*/  FMNMX.FTZ R0, R248, R0, !PT ;  /* 0x00000000f8007209 */ /* 0x000fe40007810000 */
[----:B----4-:R-:W-:-:S04]  /*d670*/  FMNMX.FTZ R3, R246, R3, !PT ;  /* 0x00000003f6037209 */ /* 0x010fc80007810000 */
        /* <DEDUP_REMOVED lines=9> */
[----:B------:R-:W-:Y:S01]  /*d710*/  FMNMX.FTZ R2, R200, R0, !PT ;  /* 0x00000000c8027209 */ /* 0x000fe20007810000 */
[----:B------:R-:W-:Y:S01]  /*d720*/  FFMA.FTZ R0, R45, UR14, -R4 ;  /* 0x0000000e2d007c23 */ /* 0x000fe20008010804 */
[----:B------:R-:W-:Y:S02]  /*d730*/  FMNMX.FTZ R3, R191, R3, !PT ;  /* 0x00000003bf037209 */ /* 0x000fe40007810000 */
[----:B------:R-:W-:Y:S01]  /*d740*/  FMNMX.FTZ R8, R199, R2, !PT ;  /* 0x00000002c7087209 */ /* 0x000fe20007810000 */
[----:B------:R2:W-:Y:S01]  /*d750*/  MUFU.EX2 R243, R0 ;  /* 0x0000000000f37308 */ /* 0x0005e20000000800 */
[----:B------:R-:W-:-:S02]  /*d760*/  FMNMX.FTZ R2, R190, R3, !PT ;  /* 0x00000003be027209 */ /* 0x000fc40007810000 */
[----:B------:R-:W-:Y:S02]  /*d770*/  LOP3.LUT R3, R14, 0xffff, RZ, 0xc0, !PT ;  /* 0x0000ffff0e037812 */ /* 0x000fe400078ec0ff */
[----:B--2---:R-:W-:Y:S02]  /*d780*/  FMNMX.FTZ R0, R193, R5, !PT ;  /* 0x00000005c1007209 */ /* 0x004fe40007810000 */
[----:B------:R-:W-:Y:S02]  /*d790*/  FMNMX.FTZ R5, R198, R8, !PT ;  /* 0x00000008c6057209 */ /* 0x000fe40007810000 */
[----:B------:R-:W2:Y:S04]  /*d7a0*/  SHFL.BFLY PT, R8, R2, 0x2, 0x1f ;  /* 0x0c401f0002087f89 */ /* 0x000ea800000e0000 */
[----:B------:R-:W3:Y:S01]  /*d7b0*/  SHFL.BFLY PT, R9, R0, 0x2, 0x1f ;  /* 0x0c401f0000097f89 */ /* 0x000ee200000e0000 */
[----:B------:R-:W-:-:S03]  /*d7c0*/  SHF.R.U32.HI R7, RZ, 0x8, R3 ;  /* 0x00000008ff077819 */ /* 0x000fc60000011603 */
[----:B------:R-:W4:Y:S01]  /*d7d0*/  SHFL.BFLY PT, R10, R5, 0x2, 0x1f ;  /* 0x0c401f00050a7f89 */ /* 0x000f2200000e0000 */
[----:B------:R-:W-:-:S04]  /*d7e0*/  LOP3.LUT R3, R14, 0xff, RZ, 0xc0, !PT ;  /* 0x000000ff0e037812 */ /* 0x000fc800078ec0ff */
[----:B------:R-:W-:Y:S02]  /*d7f0*/  PRMT R15, R3, 0x5410, R7 ;  /* 0x00005410030f7816 */ /* 0x000fe40000000007 */
[--C-:B------:R-:W-:Y:S02]  /*d800*/  SHF.R.U32.HI R3, RZ, 0x10, R14.reuse ;  /* 0x00000010ff037819 */ /* 0x100fe4000001160e */
[----:B------:R-:W-:Y:S02]  /*d810*/  SHF.R.U32.HI R7, RZ, 0x18, R14 ;  /* 0x00000018ff077819 */ /* 0x000fe4000001160e */
[----:B------:R-:W-:Y:S01]  /*d820*/  LOP3.LUT R3, R3, 0xff, RZ, 0xc0, !PT ;  /* 0x000000ff03037812 */ /* 0x000fe200078ec0ff */
[----:B------:R-:W-:-:S03]  /*d830*/  FFMA.FTZ R6, R65, UR14, -R4 ;  /* 0x0000000e41067c23 */ /* 0x000fc60008010804 */
[----:B------:R-:W-:Y:S02]  /*d840*/  PRMT R14, R3, 0x5410, R7 ;  /* 0x00005410030e7816 */ /* 0x000fe40000000007 */
[----:B--2---:R-:W-:Y:S01]  /*d850*/  FMNMX.FTZ R3, R2, R8, !PT ;  /* 0x0000000802037209 */ /* 0x004fe20007810000 */
[----:B------:R2:W-:Y:S01]  /*d860*/  MUFU.EX2 R73, R6 ;  /* 0x0000000600497308 */ /* 0x0005e20000000800 */
[----:B---3--:R-:W-:-:S03]  /*d870*/  FMNMX.FTZ R2, R0, R9, !PT ;  /* 0x0000000900027209 */ /* 0x008fc60007810000 */
[----:B------:R-:W3:Y:S01]  /*d880*/  SHFL.BFLY PT, R11, R3, 0x1, 0x1f ;  /* 0x0c201f00030b7f89 */ /* 0x000ee200000e0000 */
[----:B----4-:R-:W-:-:S03]  /*d890*/  FMNMX.FTZ R0, R5, R10, !PT ;  /* 0x0000000a05007209 */ /* 0x010fc60007810000 */
[----:B------:R-:W4:Y:S01]  /*d8a0*/  SHFL.BFLY PT, R10, R2, 0x1, 0x1f ;  /* 0x0c201f00020a7f89 */ /* 0x000f2200000e0000 */
[--C-:B------:R-:W-:Y:S01]  /*d8b0*/  FFMA.FTZ R5, R60, UR14, -R4.reuse ;  /* 0x0000000e3c057c23 */ /* 0x100fe20008010804 */
[--C-:B--2---:R-:W-:Y:S02]  /*d8c0*/  FFMA.FTZ R6, R135, UR14, -R4.reuse ;  /* 0x0000000e87067c23 */ /* 0x104fe40008010804 */
[----:B------:R-:W2:Y:S02]  /*d8d0*/  SHFL.BFLY PT, R12, R0, 0x1, 0x1f ;  /* 0x0c201f00000c7f89 */ /* 0x000ea400000e0000 */
[----:B------:R1:W-:Y:S08]  /*d8e0*/  MUFU.EX2 R210, R6 ;  /* 0x0000000600d27308 */ /* 0x0003f00000000800 */
[----:B------:R3:W-:Y:S01]  /*d8f0*/  MUFU.EX2 R218, R5 ;  /* 0x0000000500da7308 */ /* 0x0007e20000000800 */
[----:B-1----:R-:W-:-:S07]  /*d900*/  FFMA.FTZ R6, R139, UR14, -R4 ;  /* 0x0000000e8b067c23 */ /* 0x002fce0008010804 */
[----:B------:R1:W-:Y:S01]  /*d910*/  MUFU.EX2 R204, R6 ;  /* 0x0000000600cc7308 */ /* 0x0003e20000000800 */
[----:B---3--:R-:W-:-:S04]  /*d920*/  LOP3.LUT R5, R13, 0xffff, RZ, 0xc0, !PT ;  /* 0x0000ffff0d057812 */ /* 0x008fc800078ec0ff */
[----:B------:R-:W-:Y:S02]  /*d930*/  SHF.R.U32.HI R7, RZ, 0x8, R5 ;  /* 0x00000008ff077819 */ /* 0x000fe40000011605 */
[--C-:B------:R-:W-:Y:S02]  /*d940*/  SHF.R.U32.HI R8, RZ, 0x18, R13.reuse ;  /* 0x00000018ff087819 */ /* 0x100fe4000001160d */
[----:B-1----:R-:W-:-:S04]  /*d950*/  SHF.R.U32.HI R6, RZ, 0x10, R13 ;  /* 0x00000010ff067819 */ /* 0x002fc8000001160d */
[----:B------:R-:W-:Y:S01]  /*d960*/  LOP3.LUT R5, R6, 0xff, RZ, 0xc0, !PT ;  /* 0x000000ff06057812 */ /* 0x000fe200078ec0ff */
[----:B------:R-:W-:-:S04]  /*d970*/  FFMA.FTZ R6, R61, UR14, -R4 ;  /* 0x0000000e3d067c23 */ /* 0x000fc80008010804 */
[----:B------:R1:W-:Y:S01]  /*d980*/  MUFU.EX2 R69, R6 ;  /* 0x0000000600457308 */ /* 0x0003e20000000800 */
[----:B------:R-:W-:Y:S02]  /*d990*/  FMNMX.FTZ R104, R3, R11, !PT ;  /* 0x0000000b03687209 */ /* 0x000fe40007810000 */
[----:B----4-:R-:W-:Y:S01]  /*d9a0*/  FMNMX.FTZ R95, R2, R10, !PT ;  /* 0x0000000a025f7209 */ /* 0x010fe20007810000 */
[----:B------:R-:W-:Y:S01]  /*d9b0*/  FFMA.FTZ R2, R177, UR14, -R4 ;  /* 0x0000000eb1027c23 */ /* 0x000fe20008010804 */
[----:B------:R-:W-:Y:S02]  /*d9c0*/  FSEL R3, R106, RZ, P1 ;  /* 0x000000ff6a037208 */ /* 0x000fe40000800000 */
[----:B------:R-:W-:Y:S02]  /*d9d0*/  FSETP.NEU.FTZ.AND P1, PT, R104, -INF , PT ;  /* 0xff8000006800780b */ /* 0x000fe40003f3d000 */
[----:B-1----:R-:W-:Y:S01]  /*d9e0*/  PRMT R6, R5, 0x5410, R8 ;  /* 0x0000541005067816 */ /* 0x002fe20000000008 */
[----:B------:R-:W-:-:S04]  /*d9f0*/  FFMA.FTZ R5, R176, UR14, -R4 ;  /* 0x0000000eb0057c23 */ /* 0x000fc80008010804 */
[----:B------:R-:W1:Y:S01]  /*da00*/  MUFU.EX2 R31, R5 ;  /* 0x00000005001f7308 */ /* 0x000e620000000800 */
[----:B--2---:R-:W-:Y:S01]  /*da10*/  FMNMX.FTZ R94, R0, R12, !PT ;  /* 0x0000000c005e7209 */ /* 0x004fe20007810000 */
[----:B------:R-:W-:Y:S01]  /*da20*/  FADD.FTZ R33, R138, -R3 ;  /* 0x800000038a217221 */ /* 0x000fe20000010000 */
[----:B------:R-:W-:Y:S01]  /*da30*/  FMUL.FTZ R3, R104, UR14 ;  /* 0x0000000e68037c20 */ /* 0x000fe20008410000 */
[----:B------:R-:W-:-:S04]  /*da40*/  FSETP.NEU.FTZ.AND P2, PT, R95, -INF , PT ;  /* 0xff8000005f00780b */ /* 0x000fc80003f5d000 */
[----:B------:R2:W3:Y:S01]  /*da50*/  MUFU.EX2 R0, R2 ;  /* 0x0000000200007308 */ /* 0x0004e20000000800 */
[----:B------:R-:W-:Y:S01]  /*da60*/  IMAD.MOV.U32 R139, RZ, RZ, R30 ;  /* 0x000000ffff8b7224 */ /* 0x000fe200078e001e */
[----:B------:R-:W-:Y:S02]  /*da70*/  FSEL R3, R3, RZ, P1 ;  /* 0x000000ff03037208 */ /* 0x000fe40000800000 */
[----:B--2---:R-:W-:Y:S02]  /*da80*/  FSEL R2, R104, RZ, P1 ;  /* 0x000000ff68027208 */ /* 0x004fe40000800000 */
[----:B------:R-:W-:-:S03]  /*da90*/  FSETP.NEU.FTZ.AND P1, PT, R94, -INF , PT ;  /* 0xff8000005e00780b */ /* 0x000fc60003f3d000 */
[----:B------:R-:W-:Y:S01]  /*daa0*/  FADD.FTZ R30, R137, -R2 ;  /* 0x80000002891e7221 */ /* 0x000fe20000010000 */
[----:B------:R-:W-:Y:S01]  /*dab0*/  FSEL R2, R95, RZ, P2 ;  /* 0x000000ff5f027208 */ /* 0x000fe20001000000 */
[----:B-1----:R-:W-:-:S04]  /*dac0*/  IMAD.MOV.U32 R177, RZ, RZ, R31 ;  /* 0x000000ffffb17224 */ /* 0x002fc800078e001f */
[----:B------:R-:W-:Y:S01]  /*dad0*/  FADD.FTZ R31, R136, -R2 ;  /* 0x80000002881f7221 */ /* 0x000fe20000010000 */
[----:B------:R-:W-:Y:S01]  /*dae0*/  FSEL R2, R94, RZ, P1 ;  /* 0x000000ff5e027208 */ /* 0x000fe20000800000 */
[----:B---3--:R1:W-:Y:S04]  /*daf0*/  STL [R1+0x98], R0 ;  /* 0x0000980001007387 */ /* 0x0083e80000100800 */
[----:B------:R-:W-:Y:S01]  /*db00*/  FADD.FTZ R32, R133, -R2 ;  /* 0x8000000285207221 */ /* 0x000fe20000010000 */
[----:B------:R-:W-:Y:S02]  /*db10*/  PRMT R133, R132, 0x7054, R132 ;  /* 0x0000705484857816 */ /* 0x000fe40000000084 */
[----:B------:R-:W2:Y:S01]  /*db20*/  LDL.LU R132, [R1+0x98] ;  /* 0x0000980001847983 */ /* 0x000ea20000300800 */
[----:B-1----:R-:W-:-:S04]  /*db30*/  FFMA.FTZ R0, R56, UR14, -R4 ;  /* 0x0000000e38007c23 */ /* 0x002fc80008010804 */
[----:B------:R1:W-:Y:S02]  /*db40*/  MUFU.EX2 R119, R0 ;  /* 0x0000000000777308 */ /* 0x0003e40000000800 */
[----:B-1----:R-:W-:-:S06]  /*db50*/  FFMA.FTZ R0, R57, UR14, -R4 ;  /* 0x0000000e39007c23 */ /* 0x002fcc0008010804 */
[----:B------:R1:W-:Y:S02]  /*db60*/  MUFU.EX2 R127, R0 ;  /* 0x00000000007f7308 */ /* 0x0003e40000000800 */
[----:B-1----:R-:W-:-:S06]  /*db70*/  FFMA.FTZ R0, R178, UR14, -R3 ;  /* 0x0000000eb2007c23 */ /* 0x002fcc0008010803 */
[----:B------:R1:W-:Y:S01]  /*db80*/  MUFU.EX2 R209, R0 ;  /* 0x0000000000d17308 */ /* 0x0003e20000000800 */
[--C-:B------:R-:W-:Y:S01]  /*db90*/  FFMA.FTZ R5, R59, UR14, -R3.reuse ;  /* 0x0000000e3b057c23 */ /* 0x100fe20008010803 */
[----:B-1----:R-:W-:-:S06]  /*dba0*/  FFMA.FTZ R0, R179, UR14, -R3 ;  /* 0x0000000eb3007c23 */ /* 0x002fcc0008010803 */
[----:B------:R1:W3:Y:S08]  /*dbb0*/  MUFU.EX2 R44, R0 ;  /* 0x00000000002c7308 */ /* 0x0002f00000000800 */
[----:B------:R4:W-:Y:S01]  /*dbc0*/  MUFU.EX2 R126, R5 ;  /* 0x00000005007e7308 */ /* 0x0009e20000000800 */
[----:B-1----:R-:W-:-:S07]  /*dbd0*/  FFMA.FTZ R0, R58, UR14, -R3 ;  /* 0x0000000e3a007c23 */ /* 0x002fce0008010803 */
[----:B------:R1:W3:Y:S01]  /*dbe0*/  MUFU.EX2 R124, R0 ;  /* 0x00000000007c7308 */ /* 0x0002e20000000800 */
[----:B----4-:R-:W-:-:S07]  /*dbf0*/  FFMA.FTZ R5, R64, UR14, -R3 ;  /* 0x0000000e40057c23 */ /* 0x010fce0008010803 */
[----:B------:R4:W-:Y:S01]  /*dc00*/  MUFU.EX2 R215, R5 ;  /* 0x0000000500d77308 */ /* 0x0009e20000000800 */
[----:B-1----:R-:W-:Y:S01]  /*dc10*/  HSET2.LE.AND R0, R16, R133, PT ;  /* 0x0000008510007233 */ /* 0x002fe20003803000 */
[----:B----4-:R-:W-:-:S06]  /*dc20*/  FFMA.FTZ R5, R78, UR14, -R3 ;  /* 0x0000000e4e057c23 */ /* 0x010fcc0008010803 */
[----:B------:R1:W4:Y:S02]  /*dc30*/  MUFU.EX2 R213, R5 ;  /* 0x0000000500d57308 */ /* 0x0003240000000800 */
[----:B-1----:R-:W-:-:S06]  /*dc40*/  FFMA.FTZ R5, R79, UR14, -R3 ;  /* 0x0000000e4f057c23 */ /* 0x002fcc0008010803 */
[----:B------:R1:W-:Y:S02]  /*dc50*/  MUFU.EX2 R178, R5 ;  /* 0x0000000500b27308 */ /* 0x0003e40000000800 */
[----:B-1----:R-:W-:-:S06]  /*dc60*/  FFMA.FTZ R5, R88, UR14, -R3 ;  /* 0x0000000e58057c23 */ /* 0x002fcc0008010803 */
[----:B------:R1:W4:Y:S02]  /*dc70*/  MUFU.EX2 R75, R5 ;  /* 0x00000005004b7308 */ /* 0x0003240000000800 */
[----:B-1----:R-:W-:Y:S01]  /*dc80*/  FFMA.FTZ R5, R180, UR14, -R3 ;  /* 0x0000000eb4057c23 */ /* 0x002fe20008010803 */
[----:B------:R-:W-:-:S05]  /*dc90*/  IMAD.MOV.U32 R180, RZ, RZ, R69 ;  /* 0x000000ffffb47224 */ /* 0x000fca00078e0045 */
[----:B------:R1:W-:Y:S02]  /*dca0*/  MUFU.EX2 R85, R5 ;  /* 0x0000000500557308 */ /* 0x0003e40000000800 */
[----:B-1----:R-:W-:-:S06]  /*dcb0*/  FFMA.FTZ R5, R181, UR14, -R3 ;  /* 0x0000000eb5057c23 */ /* 0x002fcc0008010803 */
[----:B------:R1:W4:Y:S01]  /*dcc0*/  MUFU.EX2 R115, R5 ;  /* 0x0000000500737308 */ /* 0x0003220000000800 */
[----:B------:R-:W-:Y:S01]  /*dcd0*/  LOP3.LUT R9, R13, 0xff, RZ, 0xc0, !PT ;  /* 0x000000ff0d097812 */ /* 0x000fe200078ec0ff */
[----:B-1----:R-:W-:-:S06]  /*dce0*/  FFMA.FTZ R5, R182, UR14, -R3 ;  /* 0x0000000eb6057c23 */ /* 0x002fcc0008010803 */
[----:B------:R1:W-:Y:S01]  /*dcf0*/  MUFU.EX2 R16, R5 ;  /* 0x0000000500107308 */ /* 0x0003e20000000800 */
[----:B------:R-:W-:Y:S01]  /*dd00*/  PRMT R7, R9, 0x5410, R7 ;  /* 0x0000541009077816 */ /* 0x000fe20000000007 */
[----:B------:R-:W-:Y:S01]  /*dd10*/  IMAD.WIDE.U32 R78, R53, -0x326172a9, RZ ;  /* 0xcd9e8d57354e7825 */ /* 0x000fe200078e00ff */
[----:B--2---:R-:W-:-:S04]  /*dd20*/  F2FP.F16.F32.PACK_AB R2, R132, R177 ;  /* 0x000000b18402723e */ /* 0x004fc800000000ff */
[----:B------:R-:W-:Y:S02]  /*dd30*/  LOP3.LUT R60, R0, R2, RZ, 0xc0, !PT ;  /* 0x00000002003c7212 */ /* 0x000fe400078ec0ff */
[----:B------:R-:W-:Y:S02]  /*dd40*/  HSET2.LE.AND R0, R17, R133, PT ;  /* 0x0000008511007233 */ /* 0x000fe40003803000 */
[----:B---3--:R-:W-:-:S04]  /*dd50*/  F2FP.F16.F32.PACK_AB R2, R44, R209 ;  /* 0x000000d12c02723e */ /* 0x008fc800000000ff */
[----:B------:R-:W-:Y:S02]  /*dd60*/  LOP3.LUT R61, R0, R2, RZ, 0xc0, !PT ;  /* 0x00000002003d7212 */ /* 0x000fe400078ec0ff */
[----:B------:R-:W-:Y:S02]  /*dd70*/  HSET2.LE.AND R0, R20, R133, PT ;  /* 0x0000008514007233 */ /* 0x000fe40003803000 */
[----:B------:R-:W-:-:S04]  /*dd80*/  F2FP.F16.F32.PACK_AB R2, R127, R119 ;  /* 0x000000777f02723e */ /* 0x000fc800000000ff */
        /* <DEDUP_REMOVED lines=8> */
[----:B----4-:R-:W-:-:S04]  /*de10*/  F2FP.F16.F32.PACK_AB R2, R213, R215 ;  /* 0x000000d7d502723e */ /* 0x010fc800000000ff */
[----:B------:R-:W-:Y:S02]  /*de20*/  LOP3.LUT R23, R0, R2, RZ, 0xc0, !PT ;  /* 0x0000000200177212 */ /* 0x000fe400078ec0ff */
[----:B------:R-:W-:Y:S02]  /*de30*/  HSET2.LE.AND R0, R26, R133, PT ;  /* 0x000000851a007233 */ /* 0x000fe40003803000 */
[----:B------:R-:W-:-:S04]  /*de40*/  F2FP.F16.F32.PACK_AB R2, R180, R218 ;  /* 0x000000dab402723e */ /* 0x000fc800000000ff */
[----:B------:R-:W-:Y:S02]  /*de50*/  LOP3.LUT R58, R0, R2, RZ, 0xc0, !PT ;  /* 0x00000002003a7212 */ /* 0x000fe400078ec0ff */
[----:B------:R-:W-:Y:S02]  /*de60*/  HSET2.LE.AND R0, R21, R133, PT ;  /* 0x0000008515007233 */ /* 0x000fe40003803000 */
[----:B------:R-:W-:Y:S01]  /*de70*/  F2FP.F16.F32.PACK_AB R2, R75, R178 ;  /* 0x000000b24b02723e */ /* 0x000fe200000000ff */
[----:B-1----:R-:W-:-:S03]  /*de80*/  FFMA.FTZ R5, R183, UR14, -R3 ;  /* 0x0000000eb7057c23 */ /* 0x002fc60008010803 */
[----:B------:R-:W-:Y:S02]  /*de90*/  LOP3.LUT R59, R0, R2, RZ, 0xc0, !PT ;  /* 0x00000002003b7212 */ /* 0x000fe400078ec0ff */
[----:B------:R-:W-:Y:S01]  /*dea0*/  HSET2.LE.AND R0, R15, R133, PT ;  /* 0x000000850f007233 */ /* 0x000fe20003803000 */
[----:B------:R1:W2:Y:S01]  /*deb0*/  MUFU.EX2 R176, R5 ;  /* 0x0000000500b07308 */ /* 0x0002a20000000800 */
[----:B------:R-:W-:-:S04]  /*dec0*/  F2FP.F16.F32.PACK_AB R2, R134, R243 ;  /* 0x000000f38602723e */ /* 0x000fc800000000ff */
[----:B------:R-:W-:Y:S02]  /*ded0*/  LOP3.LUT R20, R0, R2, RZ, 0xc0, !PT ;  /* 0x0000000200147212 */ /* 0x000fe400078ec0ff */
[----:B------:R-:W-:Y:S02]  /*dee0*/  HSET2.LE.AND R0, R14, R133, PT ;  /* 0x000000850e007233 */ /* 0x000fe40003803000 */
[----:B------:R-:W-:-:S04]  /*def0*/  F2FP.F16.F32.PACK_AB R2, R115, R85 ;  /* 0x000000557302723e */ /* 0x000fc800000000ff */
[----:B------:R-:W-:Y:S02]  /*df00*/  LOP3.LUT R21, R0, R2, RZ, 0xc0, !PT ;  /* 0x0000000200157212 */ /* 0x000fe400078ec0ff */
[--C-:B------:R-:W-:Y:S02]  /*df10*/  HSET2.LE.AND R0, R7, R133.reuse, PT ;  /* 0x0000008507007233 */ /* 0x100fe40003803000 */
[----:B------:R-:W-:Y:S02]  /*df20*/  F2FP.F16.F32.PACK_AB R2, R204, R210 ;  /* 0x000000d2cc02723e */ /* 0x000fe400000000ff */
[----:B-1----:R-:W-:Y:S02]  /*df30*/  LOP3.LUT R5, R79, R52, RZ, 0x3c, !PT ;  /* 0x000000344f057212 */ /* 0x002fe400078e3cff */
[----:B------:R-:W-:Y:S02]  /*df40*/  LOP3.LUT R56, R0, R2, RZ, 0xc0, !PT ;  /* 0x0000000200387212 */ /* 0x000fe400078ec0ff */
[----:B------:R-:W-:Y:S01]  /*df50*/  HSET2.LE.AND R0, R6, R133, PT ;  /* 0x0000008506007233 */ /* 0x000fe20003803000 */
[----:B------:R-:W-:Y:S01]  /*df60*/  IMAD.WIDE.U32 R64, R5, -0x2daee0ad, RZ ;  /* 0xd2511f5305407825 */ /* 0x000fe200078e00ff */
[----:B--2---:R-:W-:-:S04]  /*df70*/  F2FP.F16.F32.PACK_AB R2, R176, R16 ;  /* 0x00000010b002723e */ /* 0x004fc800000000ff */
[----:B------:R-:W-:Y:S02]  /*df80*/  LOP3.LUT R57, R0, R2, RZ, 0xc0, !PT ;  /* 0x0000000200397212 */ /* 0x000fe400078ec0ff */
[----:B------:R-:W-:-:S05]  /*df90*/  LOP3.LUT R0, R65, R86, R19, 0x96, !PT ;  /* 0x0000005641007212 */ /* 0x000fca00078e9613 */
[----:B------:R-:W-:Y:S01]  /*dfa0*/  IMAD.WIDE.U32 R52, R0, -0x326172a9, RZ ;  /* 0xcd9e8d5700347825 */ /* 0x000fe200078e00ff */
[----:B------:R-:W-:-:S05]  /*dfb0*/  LOP3.LUT R0, R25, R78, R77, 0x96, !PT ;  /* 0x0000004e19007212 */ /* 0x000fca00078e964d */
[----:B------:R-:W-:Y:S01]  /*dfc0*/  IMAD.WIDE.U32 R6, R0, -0x2daee0ad, RZ ;  /* 0xd2511f5300067825 */ /* 0x000fe200078e00ff */
[----:B------:R-:W-:-:S04]  /*dfd0*/  LOP3.LUT R2, R53, R24, R184, 0x96, !PT ;  /* 0x0000001835027212 */ /* 0x000fc800078e96b8 */
[----:B------:R-:W-:Y:S01]  /*dfe0*/  LOP3.LUT R0, R7, R64, R185, 0x96, !PT ;  /* 0x0000004007007212 */ /* 0x000fe200078e96b9 */
[----:B------:R-:W-:-:S04]  /*dff0*/  IMAD.WIDE.U32 R10, R2, -0x2daee0ad, RZ ;  /* 0xd2511f53020a7825 */ /* 0x000fc800078e00ff */
[----:B------:R-:W-:Y:S01]  /*e000*/  IMAD.WIDE.U32 R8, R0, -0x326172a9, RZ ;  /* 0xcd9e8d5700087825 */ /* 0x000fe200078e00ff */
[----:B------:R-:W-:-:S04]  /*e010*/  LOP3.LUT R2, R11, R6, R238, 0x96, !PT ;  /* 0x000000060b027212 */ /* 0x000fc800078e96ee */
[----:B------:R-:W-:-:S05]  /*e020*/  LOP3.LUT R0, R9, R52, R229, 0x96, !PT ;  /* 0x0000003409007212 */ /* 0x000fca00078e96e5 */
[----:B------:R-:W-:-:S05]  /*e030*/  IMAD.WIDE.U32 R6, R0, -0x2daee0ad, RZ ;  /* 0xd2511f5300067825 */ /* 0x000fca00078e00ff */
[----:B------:R-:W-:Y:S01]  /*e040*/  LOP3.LUT R5, R7, R10, R237, 0x96, !PT ;  /* 0x0000000a07057212 */ /* 0x000fe200078e96ed */
[----:B------:R-:W-:-:S05]  /*e050*/  IMAD.WIDE.U32 R10, R2, -0x326172a9, RZ ;  /* 0xcd9e8d57020a7825 */ /* 0x000fca00078e00ff */
[----:B------:R-:W-:-:S05]  /*e060*/  LOP3.LUT R0, R11, R8, R236, 0x96, !PT ;  /* 0x000000080b007212 */ /* 0x000fca00078e96ec */
[----:B------:R-:W-:-:S05]  /*e070*/  IMAD.WIDE.U32 R12, R0, -0x2daee0ad, RZ ;  /* 0xd2511f53000c7825 */ /* 0x000fca00078e00ff */
[----:B------:R-:W-:-:S05]  /*e080*/  LOP3.LUT R0, R13, R6, R234, 0x96, !PT ;  /* 0x000000060d007212 */ /* 0x000fca00078e96ea */
[----:B------:R-:W-:-:S03]  /*e090*/  IMAD.WIDE.U32 R6, R0, -0x326172a9, RZ ;  /* 0xcd9e8d5700067825 */ /* 0x000fc600078e00ff */
[----:B------:R-:W-:Y:S01]  /*e0a0*/  LOP3.LUT R0, R6, 0xffff, RZ, 0xc0, !PT ;  /* 0x0000ffff06007812 */ /* 0x000fe200078ec0ff */
[----:B------:R-:W-:-:S03]  /*e0b0*/  IMAD.WIDE.U32 R8, R5, -0x326172a9, RZ ;  /* 0xcd9e8d5705087825 */ /* 0x000fc600078e00ff */
[----:B------:R-:W-:Y:S02]  /*e0c0*/  SHF.R.U32.HI R2, RZ, 0x8, R0 ;  /* 0x00000008ff027819 */ /* 0x000fe40000011600 */
[----:B------:R-:W-:Y:S02]  /*e0d0*/  LOP3.LUT R0, R6, 0xff, RZ, 0xc0, !PT ;  /* 0x000000ff06007812 */ /* 0x000fe400078ec0ff */
[----:B------:R-:W-:Y:S02]  /*e0e0*/  LOP3.LUT R8, R7, R8, R188, 0x96, !PT ;  /* 0x0000000807087212 */ /* 0x000fe400078e96bc */
[----:B------:R-:W-:Y:S01]  /*e0f0*/  PRMT R7, R0, 0x5410, R2 ;  /* 0x0000541000077816 */ /* 0x000fe20000000002 */
[----:B------:R-:W-:-:S05]  /*e100*/  FMUL.FTZ R2, R95, UR14 ;  /* 0x0000000e5f027c20 */ /* 0x000fca0008410000 */
[----:B------:R-:W-:-:S05]  /*e110*/  FSEL R2, R2, RZ, P2 ;  /* 0x000000ff02027208 */ /* 0x000fca0001000000 */
[--C-:B------:R-:W-:Y:S01]  /*e120*/  FFMA.FTZ R5, R42, UR14, -R2.reuse ;  /* 0x0000000e2a057c23 */ /* 0x100fe20008010802 */
[----:B------:R-:W-:-:S03]  /*e130*/  FFMA.FTZ R0, R41, UR14, -R2 ;  /* 0x0000000e29007c23 */ /* 0x000fc60008010802 */
[----:B------:R-:W-:Y:S08]  /*e140*/  MUFU.EX2 R138, R5 ;  /* 0x00000005008a7308 */ /* 0x000ff00000000800 */
[----:B------:R1:W2:Y:S02]  /*e150*/  MUFU.EX2 R212, R0 ;  /* 0x0000000000d47308 */ /* 0x0002a40000000800 */
[----:B-1----:R-:W-:-:S02]  /*e160*/  HSET2.LE.AND R0, R7, R133, PT ;  /* 0x0000008507007233 */ /* 0x002fc40003803000 */
[----:B--2---:R-:W-:-:S04]  /*e170*/  F2FP.F16.F32.PACK_AB R5, R212, R138 ;  /* 0x0000008ad405723e */ /* 0x004fc800000000ff */
[----:B------:R-:W-:Y:S02]  /*e180*/  LOP3.LUT R26, R0, R5, RZ, 0xc0, !PT ;  /* 0x00000005001a7212 */ /* 0x000fe400078ec0ff */
[--C-:B------:R-:W-:Y:S02]  /*e190*/  SHF.R.U32.HI R0, RZ, 0x10, R6.reuse ;  /* 0x00000010ff007819 */ /* 0x100fe40000011606 */
[----:B------:R-:W-:Y:S02]  /*e1a0*/  SHF.R.U32.HI R6, RZ, 0x18, R6 ;  /* 0x00000018ff067819 */ /* 0x000fe40000011606 */
[----:B------:R-:W-:-:S04]  /*e1b0*/  LOP3.LUT R0, R0, 0xff, RZ, 0xc0, !PT ;  /* 0x000000ff00007812 */ /* 0x000fc800078ec0ff */
[----:B------:R-:W-:Y:S01]  /*e1c0*/  PRMT R7, R0, 0x5410, R6 ;  /* 0x0000541000077816 */ /* 0x000fe20000000006 */
[----:B------:R-:W-:-:S05]  /*e1d0*/  FMUL.FTZ R0, R94, UR14 ;  /* 0x0000000e5e007c20 */ /* 0x000fca0008410000 */
[----:B------:R-:W-:-:S05]  /*e1e0*/  FSEL R0, R0, RZ, P1 ;  /* 0x000000ff00007208 */ /* 0x000fca0000800000 */
[--C-:B------:R-:W-:Y:S01]  /*e1f0*/  FFMA.FTZ R6, R43, UR14, -R0.reuse ;  /* 0x0000000e2b067c23 */ /* 0x100fe20008010800 */
[----:B------:R-:W-:-:S03]  /*e200*/  FFMA.FTZ R5, R40, UR14, -R0 ;  /* 0x0000000e28057c23 */ /* 0x000fc60008010800 */
[----:B------:R-:W-:Y:S08]  /*e210*/  MUFU.EX2 R137, R6 ;  /* 0x0000000600897308 */ /* 0x000ff00000000800 */
[----:B------:R1:W2:Y:S01]  /*e220*/  MUFU.EX2 R211, R5 ;  /* 0x0000000500d37308 */ /* 0x0002a20000000800 */
[----:B------:R-:W-:Y:S01]  /*e230*/  LOP3.LUT R10, R9, R10, R235, 0x96, !PT ;  /* 0x0000000a090a7212 */ /* 0x000fe200078e96eb */
[----:B------:R-:W-:Y:S01]  /*e240*/  IMAD.MOV.U32 R179, RZ, RZ, R27 ;  /* 0x000000ffffb37224 */ /* 0x000fe200078e001b */
[----:B-1----:R-:W-:-:S02]  /*e250*/  HSET2.LE.AND R5, R7, R133, PT ;  /* 0x0000008507057233 */ /* 0x002fc40003803000 */
[----:B--2---:R-:W-:-:S04]  /*e260*/  F2FP.F16.F32.PACK_AB R6, R211, R137 ;  /* 0x00000089d306723e */ /* 0x004fc800000000ff */
[----:B------:R-:W-:Y:S01]  /*e270*/  LOP3.LUT R27, R5, R6, RZ, 0xc0, !PT ;  /* 0x00000006051b7212 */ /* 0x000fe200078ec0ff */
[----:B------:R-:W-:-:S05]  /*e280*/  IMAD.WIDE.U32 R6, R10, -0x2daee0ad, RZ ;  /* 0xd2511f530a067825 */ /* 0x000fca00078e00ff */
[----:B------:R-:W-:Y:S02]  /*e290*/  LOP3.LUT R5, R7, R12, R51, 0x96, !PT ;  /* 0x0000000c07057212 */ /* 0x000fe400078e9633 */
[----:B------:R-:W-:-:S04]  /*e2a0*/  LOP3.LUT R7, R6, 0xffff, RZ, 0xc0, !PT ;  /* 0x0000ffff06077812 */ /* 0x000fc800078ec0ff */
[----:B------:R-:W-:Y:S02]  /*e2b0*/  SHF.R.U32.HI R9, RZ, 0x8, R7 ;  /* 0x00000008ff097819 */ /* 0x000fe40000011607 */
[----:B------:R-:W-:Y:S01]  /*e2c0*/  LOP3.LUT R7, R6, 0xff, RZ, 0xc0, !PT ;  /* 0x000000ff06077812 */ /* 0x000fe200078ec0ff */
[----:B------:R-:W-:-:S03]  /*e2d0*/  FFMA.FTZ R10, R38, UR14, -R2 ;  /* 0x0000000e260a7c23 */ /* 0x000fc60008010802 */
[----:B------:R-:W-:Y:S01]  /*e2e0*/  PRMT R7, R7, 0x5410, R9 ;  /* 0x0000541007077816 */ /* 0x000fe20000000009 */
[----:B------:R-:W-:Y:S01]  /*e2f0*/  FFMA.FTZ R9, R37, UR14, -R2 ;  /* 0x0000000e25097c23 */ /* 0x000fe20008010802 */
[----:B------:R-:W-:Y:S08]  /*e300*/  MUFU.EX2 R183, R10 ;  /* 0x0000000a00b77308 */ /* 0x000ff00000000800 */
[----:B------:R-:W1:Y:S01]  /*e310*/  MUFU.EX2 R40, R9 ;  /* 0x0000000900287308 */ /* 0x000e620000000800 */
[----:B------:R-:W-:Y:S01]  /*e320*/  HSET2.LE.AND R7, R7, R133, PT ;  /* 0x0000008507077233 */ /* 0x000fe20003803000 */
[----:B------:R-:W-:Y:S01]  /*e330*/  IMAD.MOV.U32 R45, RZ, RZ, R50 ;  /* 0x000000ffff2d7224 */ /* 0x000fe200078e0032 */
[----:B-1----:R-:W-:-:S04]  /*e340*/  F2FP.F16.F32.PACK_AB R9, R40, R183 ;  /* 0x000000b72809723e */ /* 0x002fc800000000ff */
[----:B------:R-:W-:Y:S02]  /*e350*/  LOP3.LUT R50, R7, R9, RZ, 0xc0, !PT ;  /* 0x0000000907327212 */ /* 0x000fe400078ec0ff */
[--C-:B------:R-:W-:Y:S02]  /*e360*/  SHF.R.U32.HI R9, RZ, 0x10, R6.reuse ;  /* 0x00000010ff097819 */ /* 0x100fe40000011606 */
[----:B------:R-:W-:Y:S02]  /*e370*/  SHF.R.U32.HI R7, RZ, 0x18, R6 ;  /* 0x00000018ff077819 */ /* 0x000fe40000011606 */
[----:B------:R-:W-:Y:S01]  /*e380*/  LOP3.LUT R6, R9, 0xff, RZ, 0xc0, !PT ;  /* 0x000000ff09067812 */ /* 0x000fe200078ec0ff */
[----:B------:R-:W-:-:S03]  /*e390*/  FFMA.FTZ R9, R39, UR14, -R0 ;  /* 0x0000000e27097c23 */ /* 0x000fc60008010800 */
[----:B------:R-:W-:Y:S01]  /*e3a0*/  PRMT R6, R6, 0x5410, R7 ;  /* 0x0000541006067816 */ /* 0x000fe20000000007 */
[----:B------:R-:W-:Y:S01]  /*e3b0*/  FFMA.FTZ R7, R36, UR14, -R0 ;  /* 0x0000000e24077c23 */ /* 0x000fe20008010800 */
[----:B------:R-:W-:Y:S08]  /*e3c0*/  MUFU.EX2 R117, R9 ;  /* 0x0000000900757308 */ /* 0x000ff00000000800 */
[----:B------:R-:W1:Y:S01]  /*e3d0*/  MUFU.EX2 R15, R7 ;  /* 0x00000007000f7308 */ /* 0x000e620000000800 */
[----:B------:R-:W-:-:S02]  /*e3e0*/  HSET2.LE.AND R6, R6, R133, PT ;  /* 0x0000008506067233 */ /* 0x000fc40003803000 */
[----:B-1----:R-:W-:-:S04]  /*e3f0*/  F2FP.F16.F32.PACK_AB R7, R15, R117 ;  /* 0x000000750f07723e */ /* 0x002fc800000000ff */
[----:B------:R-:W-:Y:S02]  /*e400*/  LOP3.LUT R51, R6, R7, RZ, 0xc0, !PT ;  /* 0x0000000706337212 */ /* 0x000fe400078ec0ff */
        /* <DEDUP_REMOVED lines=53> */
[----:B------:R-:W-:Y:S01]  /*e760*/  LOP3.LUT R5, R69, R8, R236, 0x96, !PT ;  /* 0x0000000845057212 */ /* 0x000fe200078e96ec */
[----:B------:R-:W-:-:S04]  /*e770*/  IMAD.WIDE.U32 R6, R6, -0x2daee0ad, RZ ;  /* 0xd2511f5306067825 */ /* 0x000fc800078e00ff */
[----:B------:R-:W-:Y:S01]  /*e780*/  IMAD.WIDE.U32 R70, R5, -0x2daee0ad, RZ ;  /* 0xd2511f5305467825 */ /* 0x000fe200078e00ff */
[----:B------:R-:W-:-:S04]  /*e790*/  LOP3.LUT R10, R7, R10, R237, 0x96, !PT ;  /* 0x0000000a070a7212 */ /* 0x000fc800078e96ed */
[----:B------:R-:W-:-:S05]  /*e7a0*/  LOP3.LUT R6, R71, R6, R234, 0x96, !PT ;  /* 0x0000000647067212 */ /* 0x000fca00078e96ea */
[----:B------:R-:W-:-:S03]  /*e7b0*/  IMAD.WIDE.U32 R6, R6, -0x326172a9, RZ ;  /* 0xcd9e8d5706067825 */ /* 0x000fc600078e00ff */
        /* <DEDUP_REMOVED lines=9> */
[----:B------:R-:W-:Y:S01]  /*e850*/  IMAD.WIDE.U32 R54, R10, -0x326172a9, RZ ;  /* 0xcd9e8d570a367825 */ /* 0x000fe200078e00ff */
[----:B-1----:R-:W-:-:S04]  /*e860*/  F2FP.F16.F32.PACK_AB R8, R17, R182 ;  /* 0x000000b61108723e */ /* 0x002fc800000000ff */
[----:B------:R-:W-:Y:S02]  /*e870*/  LOP3.LUT R18, R5, R8, RZ, 0xc0, !PT ;  /* 0x0000000805127212 */ /* 0x000fe400078ec0ff */
[----:B------:R-:W-:Y:S02]  /*e880*/  SHF.R.U32.HI R8, RZ, 0x10, R6 ;  /* 0x00000010ff087819 */ /* 0x000fe40000011606 */
[----:B------:R-:W-:Y:S02]  /*e890*/  LOP3.LUT R5, R7, R54, R188, 0x96, !PT ;  /* 0x0000003607057212 */ /* 0x000fe400078e96bc */
[----:B------:R-:W-:Y:S02]  /*e8a0*/  SHF.R.U32.HI R7, RZ, 0x18, R6 ;  /* 0x00000018ff077819 */ /* 0x000fe40000011606 */
[----:B------:R-:W-:Y:S01]  /*e8b0*/  LOP3.LUT R6, R8, 0xff, RZ, 0xc0, !PT ;  /* 0x000000ff08067812 */ /* 0x000fe200078ec0ff */
[----:B------:R-:W-:-:S03]  /*e8c0*/  FFMA.FTZ R8, R98, UR14, -R0 ;  /* 0x0000000e62087c23 */ /* 0x000fc60008010800 */
[----:B------:R-:W-:Y:S01]  /*e8d0*/  PRMT R6, R6, 0x5410, R7 ;  /* 0x0000541006067816 */ /* 0x000fe20000000007 */
[----:B------:R-:W-:Y:S01]  /*e8e0*/  FFMA.FTZ R7, R99, UR14, -R0 ;  /* 0x0000000e63077c23 */ /* 0x000fe20008010800 */
[----:B------:R-:W-:Y:S02]  /*e8f0*/  IMAD.MOV.U32 R98, RZ, RZ, R218 ;  /* 0x000000ffff627224 */ /* 0x000fe400078e00da */
        /* <DEDUP_REMOVED lines=27> */
[----:B------:R-:W-:-:S02]  /*eab0*/  IMAD.MOV.U32 R102, RZ, RZ, R17 ;  /* 0x000000ffff667224 */ /* 0x000fc400078e0011 */
[----:B------:R-:W-:Y:S02]  /*eac0*/  IMAD.MOV.U32 R101, RZ, RZ, R9 ;  /* 0x000000ffff657224 */ /* 0x000fe400078e0009 */
[----:B------:R-:W2:Y:S01]  /*ead0*/  LDSM.16.MT88.4 R8, [R205+0x4000] ;  /* 0x00400000cd08783b */ /* 0x000ea20000004200 */
[----:B-1----:R-:W-:-:S04]  /*eae0*/  F2FP.F16.F32.PACK_AB R6, R181, R88 ;  /* 0x00000058b506723e */ /* 0x002fc800000000ff */
[----:B------:R-:W-:Y:S01]  /*eaf0*/  LOP3.LUT R17, R5, R6, RZ, 0xc0, !PT ;  /* 0x0000000605117212 */ /* 0x000fe200078ec0ff */
[----:B------:R-:W-:-:S04]  /*eb00*/  FMUL.FTZ R5, R33, UR14 ;  /* 0x0000000e21057c20 */ /* 0x000fc80008410000 */
[----:B------:R1:W3:Y:S02]  /*eb10*/  MUFU.EX2 R71, R5 ;  /* 0x0000000500477308 */ /* 0x0002e40000000800 */
[----:B-1----:R-:W-:-:S06]  /*eb20*/  FMUL.FTZ R5, R30, UR14 ;  /* 0x0000000e1e057c20 */ /* 0x002fcc0008410000 */
[----:B------:R1:W4:Y:S02]  /*eb30*/  MUFU.EX2 R69, R5 ;  /* 0x0000000500457308 */ /* 0x0003240000000800 */
[----:B-1----:R-:W-:-:S06]  /*eb40*/  FMUL.FTZ R5, R31, UR14 ;  /* 0x0000000e1f057c20 */ /* 0x002fcc0008410000 */
[----:B------:R1:W2:Y:S02]  /*eb50*/  MUFU.EX2 R65, R5 ;  /* 0x0000000500417308 */ /* 0x0002a40000000800 */
[----:B-1----:R-:W-:-:S06]  /*eb60*/  FMUL.FTZ R5, R32, UR14 ;  /* 0x0000000e20057c20 */ /* 0x002fcc0008410000 */
[----:B------:R-:W1:Y:S01]  /*eb70*/  MUFU.EX2 R54, R5 ;  /* 0x0000000500367308 */ /* 0x000e620000000800 */
[-C--:B---3--:R-:W-:Y:S01]  /*eb80*/  FMUL.FTZ R160, R160, R71.reuse ;  /* 0x00000047a0a07220 */ /* 0x088fe20000410000 */
[----:B------:R-:W-:Y:S01]  /*eb90*/  FMUL.FTZ R161, R161, R71 ;  /* 0x00000047a1a17220 */ /* 0x000fe20000410000 */
[-C--:B----4-:R-:W-:Y:S01]  /*eba0*/  FMUL.FTZ R162, R162, R69.reuse ;  /* 0x00000045a2a27220 */ /* 0x090fe20000410000 */
[----:B------:R-:W-:Y:S01]  /*ebb0*/  FMUL.FTZ R163, R163, R69 ;  /* 0x00000045a3a37220 */ /* 0x000fe20000410000 */
[-C--:B--2---:R-:W-:Y:S01]  /*ebc0*/  FMUL.FTZ R168, R168, R65.reuse ;  /* 0x00000041a8a87220 */ /* 0x084fe20000410000 */
[----:B------:R-:W-:Y:S01]  /*ebd0*/  FMUL.FTZ R169, R169, R65 ;  /* 0x00000041a9a97220 */ /* 0x000fe20000410000 */
[-C--:B------:R-:W-:Y:S01]  /*ebe0*/  FMUL.FTZ R148, R148, R71.reuse ;  /* 0x0000004794947220 */ /* 0x080fe20000410000 */
[----:B------:R-:W-:Y:S01]  /*ebf0*/  FMUL.FTZ R149, R149, R71 ;  /* 0x0000004795957220 */ /* 0x000fe20000410000 */
[-C--:B------:R-:W-:Y:S01]  /*ec00*/  FMUL.FTZ R150, R150, R69.reuse ;  /* 0x0000004596967220 */ /* 0x080fe20000410000 */
[----:B------:R-:W-:Y:S01]  /*ec10*/  FMUL.FTZ R151, R151, R69 ;  /* 0x0000004597977220 */ /* 0x000fe20000410000 */
[-C--:B------:R-:W-:Y:S01]  /*ec20*/  FMUL.FTZ R164, R164, R65.reuse ;  /* 0x00000041a4a47220 */ /* 0x080fe20000410000 */
[----:B------:R-:W-:Y:S01]  /*ec30*/  FMUL.FTZ R165, R165, R65 ;  /* 0x00000041a5a57220 */ /* 0x000fe20000410000 */
[-C--:B-1----:R-:W-:Y:S01]  /*ec40*/  FMUL.FTZ R170, R170, R54.reuse ;  /* 0x00000036aaaa7220 */ /* 0x082fe20000410000 */
[-C--:B------:R-:W-:Y:S01]  /*ec50*/  FMUL.FTZ R171, R171, R54.reuse ;  /* 0x00000036abab7220 */ /* 0x080fe20000410000 */
[-C--:B------:R-:W-:Y:S01]  /*ec60*/  FMUL.FTZ R166, R166, R54.reuse ;  /* 0x00000036a6a67220 */ /* 0x080fe20000410000 */
[----:B------:R-:W-:Y:S01]  /*ec70*/  FMUL.FTZ R167, R167, R54 ;  /* 0x00000036a7a77220 */ /* 0x000fe20000410000 */
[----:B------:R-:W-:Y:S01]  /*ec80*/  IMAD.MOV.U32 R100, RZ, RZ, R45 ;  /* 0x000000ffff647224 */ /* 0x000fe200078e002d */
[----:B------:R-:W-:Y:S01]  /*ec90*/  HMMA.16816.F32 R148, R20, R10, R148 ;  /* 0x0000000a1494723c */ /* 0x000fe20000001894 */
[----:B------:R-:W-:-:S02]  /*eca0*/  IMAD.MOV.U32 R41, RZ, RZ, R47 ;  /* 0x000000ffff297224 */ /* 0x000fc400078e002f */
[----:B------:R-:W-:Y:S02]  /*ecb0*/  IMAD.MOV.U32 R43, RZ, RZ, R46 ;  /* 0x000000ffff2b7224 */ /* 0x000fe400078e002e */
[----:B------:R-:W-:Y:S01]  /*ecc0*/  IMAD.MOV.U32 R103, RZ, RZ, R44 ;  /* 0x000000ffff677224 */ /* 0x000fe200078e002c */
[-C--:B------:R-:W-:Y:S06]  /*ecd0*/  HMMA.16816.F32 R36, R24, R8.reuse, R168 ;  /* 0x000000081824723c */ /* 0x080fec00000018a8 */
[----:B------:R-:W-:Y:S06]  /*ece0*/  HMMA.16816.F32 R44, R20, R8, R160 ;  /* 0x00000008142c723c */ /* 0x000fec00000018a0 */
[----:B------:R-:W-:Y:S01]  /*ecf0*/  HMMA.16816.F32 R32, R24, R10, R164 ;  /* 0x0000000a1820723c */ /* 0x000fe200000018a4 */
[----:B------:R-:W1:Y:S01]  /*ed00*/  LDSM.16.MT88.4 R8, [R206+0x4000] ;  /* 0x00400000ce08783b */ /* 0x000e620000004200 */
[-C--:B------:R-:W-:Y:S01]  /*ed10*/  FMUL.FTZ R144, R144, R71.reuse ;  /* 0x0000004790907220 */ /* 0x080fe20000410000 */
[----:B------:R-:W-:Y:S01]  /*ed20*/  FMUL.FTZ R145, R145, R71 ;  /* 0x0000004791917220 */ /* 0x000fe20000410000 */
[-C--:B------:R-:W-:Y:S01]  /*ed30*/  FMUL.FTZ R146, R146, R69.reuse ;  /* 0x0000004592927220 */ /* 0x080fe20000410000 */
[----:B------:R-:W-:Y:S01]  /*ed40*/  FMUL.FTZ R147, R147, R69 ;  /* 0x0000004593937220 */ /* 0x000fe20000410000 */
        /* <DEDUP_REMOVED lines=8> */
[-C--:B------:R-:W-:Y:S01]  /*edd0*/  FMUL.FTZ R140, R140, R71.reuse ;  /* 0x000000478c8c7220 */ /* 0x080fe20000410000 */
[----:B------:R-:W-:Y:S01]  /*ede0*/  FMUL.FTZ R141, R141, R71 ;  /* 0x000000478d8d7220 */ /* 0x000fe20000410000 */
[-C--:B------:R-:W-:Y:S01]  /*edf0*/  FMUL.FTZ R142, R142, R69.reuse ;  /* 0x000000458e8e7220 */ /* 0x080fe20000410000 */
[----:B------:R-:W-:Y:S01]  /*ee00*/  FMUL.FTZ R143, R143, R69 ;  /* 0x000000458f8f7220 */ /* 0x000fe20000410000 */
[----:B------:R-:W-:Y:S01]  /*ee10*/  MOV R89, R43 ;  /* 0x0000002b00597202 */ /* 0x000fe20000000f00 */
[----:B------:R-:W-:-:S02]  /*ee20*/  IMAD.MOV.U32 R160, RZ, RZ, R41 ;  /* 0x000000ffffa07224 */ /* 0x000fc400078e0029 */
[----:B------:R-:W-:Y:S02]  /*ee30*/  IMAD.MOV.U32 R171, RZ, RZ, R42 ;  /* 0x000000ffffab7224 */ /* 0x000fe400078e002a */
[----:B------:R-:W-:Y:S02]  /*ee40*/  IMAD.MOV.U32 R169, RZ, RZ, R40 ;  /* 0x000000ffffa97224 */ /* 0x000fe400078e0028 */
[----:B------:R-:W-:Y:S02]  /*ee50*/  IMAD.MOV.U32 R161, RZ, RZ, R13 ;  /* 0x000000ffffa17224 */ /* 0x000fe400078e000d */
[----:B------:R-:W-:Y:S01]  /*ee60*/  IMAD.MOV.U32 R90, RZ, RZ, R14 ;  /* 0x000000ffff5a7224 */ /* 0x000fe200078e000e */
[-C--:B-1----:R-:W-:Y:S06]  /*ee70*/  HMMA.16816.F32 R40, R20, R8.reuse, R144 ;  /* 0x000000081428723c */ /* 0x082fec0000001890 */
[----:B------:R-:W-:Y:S01]  /*ee80*/  HMMA.16816.F32 R28, R24, R8, R156 ;  /* 0x00000008181c723c */ /* 0x000fe2000000189c */
[----:B------:R-:W-:-:S05]  /*ee90*/  IMAD.MOV.U32 R146, RZ, RZ, R15 ;  /* 0x000000ffff927224 */ /* 0x000fca00078e000f */
[-C--:B------:R-:W-:Y:S06]  /*eea0*/  HMMA.16816.F32 R24, R24, R10.reuse, R152 ;  /* 0x0000000a1818723c */ /* 0x080fec0000001898 */
[----:B------:R-:W-:Y:S01]  /*eeb0*/  HMMA.16816.F32 R12, R20, R10, R140 ;  /* 0x0000000a140c723c */ /* 0x000fe2000000188c */
[----:B------:R-:W1:Y:S05]  /*eec0*/  LDSM.16.MT88.4 R8, [R205+0x4400] ;  /* 0x00440000cd08783b */ /* 0x000e6a0000004200 */
[-C--:B-1----:R-:W-:Y:S06]  /*eed0*/  HMMA.16816.F32 R44, R56, R8.reuse, R44 ;  /* 0x00000008382c723c */ /* 0x082fec000000182c */
[C---:B------:R-:W-:Y:S06]  /*eee0*/  HMMA.16816.F32 R36, R48.reuse, R8, R36 ;  /* 0x000000083024723c */ /* 0x040fec0000001824 */
[-C--:B------:R-:W-:Y:S06]  /*eef0*/  HMMA.16816.F32 R32, R48, R10.reuse, R32 ;  /* 0x0000000a3020723c */ /* 0x080fec0000001820 */
[C---:B------:R-:W-:Y:S01]  /*ef00*/  HMMA.16816.F32 R20, R56.reuse, R10, R148 ;  /* 0x0000000a3814723c */ /* 0x040fe20000001894 */
[----:B------:R-:W1:Y:S05]  /*ef10*/  LDSM.16.MT88.4 R8, [R206+0x4400] ;  /* 0x00440000ce08783b */ /* 0x000e6a0000004200 */
[-C--:B-1----:R-:W-:Y:S06]  /*ef20*/  HMMA.16816.F32 R40, R56, R8.reuse, R40 ;  /* 0x000000083828723c */ /* 0x082fec0000001828 */
[C---:B------:R-:W-:Y:S06]  /*ef30*/  HMMA.16816.F32 R28, R48.reuse, R8, R28 ;  /* 0x00000008301c723c */ /* 0x040fec000000181c */
[-C--:B------:R-:W-:Y:S06]  /*ef40*/  HMMA.16816.F32 R24, R48, R10.reuse, R24 ;  /* 0x0000000a3018723c */ /* 0x080fec0000001818 */
[----:B------:R-:W-:Y:S01]  /*ef50*/  HMMA.16816.F32 R12, R56, R10, R12 ;  /* 0x0000000a380c723c */ /* 0x000fe2000000180c */
[----:B------:R-:W1:Y:S01]  /*ef60*/  LDSM.16.MT88.4 R8, [R205+0x4800] ;  /* 0x00480000cd08783b */ /* 0x000e620000004200 */
[----:B------:R-:W-:-:S02]  /*ef70*/  IMAD.MOV.U32 R167, RZ, RZ, R75 ;  /* 0x000000ffffa77224 */ /* 0x000fc400078e004b */
[----:B------:R-:W-:Y:S02]  /*ef80*/  IMAD.MOV.U32 R147, RZ, RZ, R74 ;  /* 0x000000ffff937224 */ /* 0x000fe400078e004a */
[----:B------:R-:W-:Y:S02]  /*ef90*/  IMAD.MOV.U32 R145, RZ, RZ, R73 ;  /* 0x000000ffff917224 */ /* 0x000fe400078e0049 */
[----:B------:R-:W-:Y:S01]  /*efa0*/  IMAD.MOV.U32 R91, RZ, RZ, R72 ;  /* 0x000000ffff5b7224 */ /* 0x000fe200078e0048 */
[----:B------:R-:W-:Y:S01]  /*efb0*/  LOP3.LUT R6, R55, R68, R235, 0x96, !PT ;  /* 0x0000004437067212 */ /* 0x000fe200078e96eb */
[----:B------:R-:W-:Y:S01]  /*efc0*/  FFMA.FTZ R5, R224, UR14, -R2 ;  /* 0x0000000ee0057c23 */ /* 0x000fe20008010802 */
[-C--:B-1----:R-:W-:Y:S06]  /*efd0*/  HMMA.16816.F32 R72, R60, R8.reuse, R44 ;  /* 0x000000083c48723c */ /* 0x082fec000000182c */
[C---:B------:R-:W-:Y:S06]  /*efe0*/  HMMA.16816.F32 R36, R16.reuse, R8, R36 ;  /* 0x000000081024723c */ /* 0x040fec0000001824 */
[-C--:B------:R-:W-:Y:S06]  /*eff0*/  HMMA.16816.F32 R32, R16, R10.reuse, R32 ;  /* 0x0000000a1020723c */ /* 0x080fec0000001820 */
[----:B------:R-:W-:Y:S01]  /*f000*/  HMMA.16816.F32 R56, R60, R10, R20 ;  /* 0x0000000a3c38723c */ /* 0x000fe20000001814 */
[----:B------:R-:W1:Y:S01]  /*f010*/  LDSM.16.MT88.4 R8, [R206+0x4800] ;  /* 0x00480000ce08783b */ /* 0x000e620000004200 */
[----:B------:R2:W-:Y:S01]  /*f020*/  MUFU.EX2 R162, R5 ;  /* 0x0000000500a27308 */ /* 0x0005e20000000800 */
[----:B------:R-:W-:-:S02]  /*f030*/  VIADD R144, R223, 0x646e171e ;  /* 0x646e171edf907836 */ /* 0x000fc40000000000 */
[----:B------:R-:W-:Y:S01]  /*f040*/  IMAD.WIDE.U32 R6, R6, -0x2daee0ad, RZ ;  /* 0xd2511f5306067825 */ /* 0x000fe200078e00ff */
[----:B------:R-:W3:Y:S03]  /*f050*/  LDSM.16.MT88.4 R20, [R205+0x4c00] ;  /* 0x004c0000cd14783b */ /* 0x000ee60000004200 */
[----:B--2---:R-:W-:-:S04]  /*f060*/  FFMA.FTZ R5, R225, UR14, -R2 ;  /* 0x0000000ee1057c23 */ /* 0x004fc80008010802 */
[----:B------:R2:W-:Y:S02]  /*f070*/  MUFU.EX2 R166, R5 ;  /* 0x0000000500a67308 */ /* 0x0005e40000000800 */
[----:B--2---:R-:W-:Y:S01]  /*f080*/  LOP3.LUT R5, R7, R70, R144, 0x96, !PT ;  /* 0x0000004607057212 */ /* 0x004fe200078e9690 */
[----:B-1----:R-:W-:Y:S01]  /*f090*/  HMMA.16816.F32 R48, R60, R8, R40 ;  /* 0x000000083c30723c */ /* 0x002fe20000001828 */
[----:B------:R-:W-:-:S05]  /*f0a0*/  LOP3.LUT R7, R6, 0xffff, RZ, 0xc0, !PT ;  /* 0x0000ffff06077812 */ /* 0x000fca00078ec0ff */
[C---:B------:R-:W-:Y:S06]  /*f0b0*/  HMMA.16816.F32 R28, R16.reuse, R8, R28 ;  /* 0x00000008101c723c */ /* 0x040fec000000181c */
[----:B------:R-:W-:Y:S01]  /*f0c0*/  HMMA.16816.F32 R24, R16, R10, R24 ;  /* 0x0000000a1018723c */ /* 0x000fe20000001818 */
[----:B------:R-:W-:-:S05]  /*f0d0*/  SHF.R.U32.HI R9, RZ, 0x18, R6 ;  /* 0x00000018ff097819 */ /* 0x000fca0000011606 */
[----:B------:R-:W-:Y:S01]  /*f0e0*/  HMMA.16816.F32 R40, R60, R10, R12 ;  /* 0x0000000a3c28723c */ /* 0x000fe2000000180c */
[----:B------:R-:W-:Y:S01]  /*f0f0*/  FFMA.FTZ R8, R92, UR14, -R2 ;  /* 0x0000000e5c087c23 */ /* 0x000fe20008010802 */
[----:B------:R-:W1:Y:S05]  /*f100*/  LDSM.16.MT88.4 R16, [R206+0x4c00] ;  /* 0x004c0000ce10783b */ /* 0x000e6a0000004200 */
[----:B------:R-:W-:Y:S02]  /*f110*/  LOP3.LUT R11, R6, 0xff, RZ, 0xc0, !PT ;  /* 0x000000ff060b7812 */ /* 0x000fe400078ec0ff */
[----:B------:R-:W-:Y:S02]  /*f120*/  SHF.R.U32.HI R10, RZ, 0x10, R6 ;  /* 0x00000010ff0a7819 */ /* 0x000fe40000011606 */
[----:B------:R-:W-:-:S04]  /*f130*/  SHF.R.U32.HI R6, RZ, 0x8, R7 ;  /* 0x00000008ff067819 */ /* 0x000fc80000011607 */
[----:B------:R-:W-:Y:S02]  /*f140*/  PRMT R12, R11, 0x5410, R6 ;  /* 0x000054100b0c7816 */ /* 0x000fe40000000006 */
[----:B------:R-:W-:-:S04]  /*f150*/  LOP3.LUT R6, R10, 0xff, RZ, 0xc0, !PT ;  /* 0x000000ff0a067812 */ /* 0x000fc800078ec0ff */
[----:B------:R-:W-:Y:S02]  /*f160*/  PRMT R11, R6, 0x5410, R9 ;  /* 0x00005410060b7816 */ /* 0x000fe40000000009 */
[----:B------:R-:W-:Y:S01]  /*f170*/  LOP3.LUT R6, R5, 0xffff, RZ, 0xc0, !PT ;  /* 0x0000ffff05067812 */ /* 0x000fe200078ec0ff */
[----:B------:R2:W-:Y:S01]  /*f180*/  MUFU.EX2 R158, R8 ;  /* 0x00000008009e7308 */ /* 0x0005e20000000800 */
[----:B------:R-:W-:-:S07]  /*f190*/  FFMA.FTZ R7, R93, UR14, -R2 ;  /* 0x0000000e5d077c23 */ /* 0x000fce0008010802 */
[----:B------:R4:W3:Y:S01]  /*f1a0*/  MUFU.EX2 R142, R7 ;  /* 0x00000007008e7308 */ /* 0x0008e20000000800 */
[----:B--2---:R-:W-:Y:S01]  /*f1b0*/  SHF.R.U32.HI R8, RZ, 0x8, R6 ;  /* 0x00000008ff087819 */ /* 0x004fe20000011606 */
[----:B------:R-:W-:-:S06]  /*f1c0*/  FFMA.FTZ R6, R97, UR14, -R0 ;  /* 0x0000000e61067c23 */ /* 0x000fcc0008010800 */
[----:B------:R2:W-:Y:S01]  /*f1d0*/  MUFU.EX2 R157, R6 ;  /* 0x00000006009d7308 */ /* 0x0005e20000000800 */
[----:B----4-:R-:W-:Y:S01]  /*f1e0*/  FFMA.FTZ R7, R226, UR14, -R0 ;  /* 0x0000000ee2077c23 */ /* 0x010fe20008010800 */
[----:B------:R-:W-:-:S06]  /*f1f0*/  LOP3.LUT R10, R5, 0xff, RZ, 0xc0, !PT ;  /* 0x000000ff050a7812 */ /* 0x000fcc00078ec0ff */
[----:B------:R4:W-:Y:S01]  /*f200*/  MUFU.EX2 R163, R7 ;  /* 0x0000000700a37308 */ /* 0x0009e20000000800 */
[----:B------:R-:W-:Y:S01]  /*f210*/  SHF.R.U32.HI R9, RZ, 0x18, R5 ;  /* 0x00000018ff097819 */ /* 0x000fe20000011605 */
[----:B--2---:R-:W-:-:S06]  /*f220*/  FFMA.FTZ R6, R96, UR14, -R0 ;  /* 0x0000000e60067c23 */ /* 0x004fcc0008010800 */
[----:B------:R3:W2:Y:S01]  /*f230*/  MUFU.EX2 R141, R6 ;  /* 0x00000006008d7308 */ /* 0x0006a20000000800 */
[----:B----4-:R-:W-:-:S04]  /*f240*/  SHF.R.U32.HI R7, RZ, 0x10, R5 ;  /* 0x00000010ff077819 */ /* 0x010fc80000011605 */
[----:B------:R-:W-:Y:S01]  /*f250*/  LOP3.LUT R5, R7, 0xff, RZ, 0xc0, !PT ;  /* 0x000000ff07057812 */ /* 0x000fe200078ec0ff */
[----:B------:R-:W-:-:S03]  /*f260*/  FFMA.FTZ R7, R227, UR14, -R0 ;  /* 0x0000000ee3077c23 */ /* 0x000fc60008010800 */
[----:B------:R-:W-:Y:S02]  /*f270*/  PRMT R9, R5, 0x5410, R9 ;  /* 0x0000541005097816 */ /* 0x000fe40000000009 */
[--C-:B------:R-:W-:Y:S01]  /*f280*/  HSET2.LE.AND R5, R12, R133.reuse, PT ;  /* 0x000000850c057233 */ /* 0x100fe20003803000 */
[----:B------:R-:W4:Y:S01]  /*f290*/  MUFU.EX2 R165, R7 ;  /* 0x0000000700a57308 */ /* 0x000f220000000800 */
[----:B---3--:R-:W-:Y:S02]  /*f2a0*/  F2FP.F16.F32.PACK_AB R6, R142, R158 ;  /* 0x0000009e8e06723e */ /* 0x008fe400000000ff */
[----:B------:R-:W-:Y:S02]  /*f2b0*/  PRMT R8, R10, 0x5410, R8 ;  /* 0x000054100a087816 */ /* 0x000fe40000000008 */
[----:B------:R-:W-:Y:S02]  /*f2c0*/  LOP3.LUT R10, R5, R6, RZ, 0xc0, !PT ;  /* 0x00000006050a7212 */ /* 0x000fe400078ec0ff */
[----:B------:R-:W-:-:S02]  /*f2d0*/  HSET2.LE.AND R5, R11, R133, PT ;  /* 0x000000850b057233 */ /* 0x000fc40003803000 */
[----:B--2---:R-:W-:-:S04]  /*f2e0*/  F2FP.F16.F32.PACK_AB R6, R141, R157 ;  /* 0x0000009d8d06723e */ /* 0x004fc800000000ff */
[----:B------:R-:W-:Y:S02]  /*f2f0*/  LOP3.LUT R11, R5, R6, RZ, 0xc0, !PT ;  /* 0x00000006050b7212 */ /* 0x000fe400078ec0ff */
[----:B------:R-:W-:Y:S02]  /*f300*/  HSET2.LE.AND R5, R8, R133, PT ;  /* 0x0000008508057233 */ /* 0x000fe40003803000 */
[----:B------:R-:W-:-:S04]  /*f310*/  F2FP.F16.F32.PACK_AB R6, R166, R162 ;  /* 0x000000a2a606723e */ /* 0x000fc800000000ff */
[----:B------:R-:W-:Y:S02]  /*f320*/  LOP3.LUT R8, R5, R6, RZ, 0xc0, !PT ;  /* 0x0000000605087212 */ /* 0x000fe400078ec0ff */
[----:B------:R-:W-:Y:S02]  /*f330*/  HSET2.LE.AND R5, R9, R133, PT ;  /* 0x0000008509057233 */ /* 0x000fe40003803000 */
[----:B----4-:R-:W-:-:S04]  /*f340*/  F2FP.F16.F32.PACK_AB R6, R165, R163 ;  /* 0x000000a3a506723e */ /* 0x010fc800000000ff */
[----:B------:R-:W-:Y:S01]  /*f350*/  LOP3.LUT R9, R5, R6, RZ, 0xc0, !PT ;  /* 0x0000000605097212 */ /* 0x000fe200078ec0ff */
[----:B------:R-:W-:Y:S01]  /*f360*/  FFMA.FTZ R5, R128, UR14, -R4 ;  /* 0x0000000e80057c23 */ /* 0x000fe20008010804 */
[----:B------:R-:W-:-:S03]  /*f370*/  LOP3.LUT R6, R81, R82, R235, 0x96, !PT ;  /* 0x0000005251067212 */ /* 0x000fc600078e96eb */
[----:B------:R2:W-:Y:S02]  /*f380*/  MUFU.EX2 R170, R5 ;  /* 0x0000000500aa7308 */ /* 0x0005e40000000800 */
[----:B------:R-:W-:Y:S01]  /*f390*/  IMAD.WIDE.U32 R6, R6, -0x2daee0ad, RZ ;  /* 0xd2511f5306067825 */ /* 0x000fe200078e00ff */
[----:B------:R-:W-:Y:S03]  /*f3a0*/  HMMA.16816.F32 R44, R8, R20, R36 ;  /* 0x00000014082c723c */ /* 0x000fe60000001824 */
[----:B--2---:R-:W-:-:S04]  /*f3b0*/  FFMA.FTZ R5, R129, UR14, -R4 ;  /* 0x0000000e81057c23 */ /* 0x004fc80008010804 */
[----:B------:R2:W-:Y:S01]  /*f3c0*/  MUFU.EX2 R168, R5 ;  /* 0x0000000500a87308 */ /* 0x0005e20000000800 */
[C---:B------:R-:W-:Y:S06]  /*f3d0*/  HMMA.16816.F32 R36, R8.reuse, R22, R32 ;  /* 0x000000160824723c */ /* 0x040fec0000001820 */
[----:B-1----:R-:W-:Y:S01]  /*f3e0*/  HMMA.16816.F32 R32, R8, R16, R28 ;  /* 0x000000100820723c */ /* 0x002fe2000000181c */
[----:B--2---:R-:W-:-:S04]  /*f3f0*/  FFMA.FTZ R5, R120, UR14, -R4 ;  /* 0x0000000e78057c23 */ /* 0x004fc80008010804 */
[----:B------:R1:W-:Y:S01]  /*f400*/  MUFU.EX2 R164, R5 ;  /* 0x0000000500a47308 */ /* 0x0003e20000000800 */
[----:B------:R-:W-:Y:S07]  /*f410*/  HMMA.16816.F32 R24, R8, R18, R24 ;  /* 0x000000120818723c */ /* 0x000fee0000001818 */
[----:B------:R-:W-:Y:S02]  /*f420*/  LOP3.LUT R11, R6, 0xff, RZ, 0xc0, !PT ;  /* 0x000000ff060b7812 */ /* 0x000fe400078ec0ff */
[----:B------:R-:W-:-:S02]  /*f430*/  SHF.R.U32.HI R10, RZ, 0x10, R6 ;  /* 0x00000010ff0a7819 */ /* 0x000fc40000011606 */
[----:B------:R-:W-:Y:S02]  /*f440*/  SHF.R.U32.HI R9, RZ, 0x18, R6 ;  /* 0x00000018ff097819 */ /* 0x000fe40000011606 */
[----:B-1----:R-:W-:Y:S02]  /*f450*/  LOP3.LUT R5, R7, R84, R144, 0x96, !PT ;  /* 0x0000005407057212 */ /* 0x002fe400078e9690 */
[----:B------:R-:W-:-:S04]  /*f460*/  LOP3.LUT R7, R6, 0xffff, RZ, 0xc0, !PT ;  /* 0x0000ffff06077812 */ /* 0x000fc800078ec0ff */
[----:B------:R-:W-:Y:S01]  /*f470*/  SHF.R.U32.HI R6, RZ, 0x8, R7 ;  /* 0x00000008ff067819 */ /* 0x000fe20000011607 */
[----:B------:R-:W-:Y:S01]  /*f480*/  FFMA.FTZ R8, R121, UR14, -R4 ;  /* 0x0000000e79087c23 */ /* 0x000fe20008010804 */
[----:B------:R-:W-:Y:S02]  /*f490*/  FFMA.FTZ R7, R122, UR14, -R3 ;  /* 0x0000000e7a077c23 */ /* 0x000fe40008010803 */
[----:B------:R-:W-:Y:S02]  /*f4a0*/  PRMT R12, R11, 0x5410, R6 ;  /* 0x000054100b0c7816 */ /* 0x000fe40000000006 */
[----:B------:R-:W-:Y:S01]  /*f4b0*/  LOP3.LUT R6, R10, 0xff, RZ, 0xc0, !PT ;  /* 0x000000ff0a067812 */ /* 0x000fe200078ec0ff */
[----:B------:R1:W2:Y:S03]  /*f4c0*/  MUFU.EX2 R156, R8 ;  /* 0x00000008009c7308 */ /* 0x0002a60000000800 */
[----:B------:R-:W-:-:S02]  /*f4d0*/  PRMT R11, R6, 0x5410, R9 ;  /* 0x00005410060b7816 */ /* 0x000fc40000000009 */
[----:B------:R-:W-:-:S03]  /*f4e0*/  LOP3.LUT R6, R5, 0xffff, RZ, 0xc0, !PT ;  /* 0x0000ffff05067812 */ /* 0x000fc600078ec0ff */
[----:B------:R3:W-:Y:S01]  /*f4f0*/  MUFU.EX2 R159, R7 ;  /* 0x00000007009f7308 */ /* 0x0007e20000000800 */
[----:B------:R-:W-:Y:S01]  /*f500*/  IMAD.MOV.U32 R153, RZ, RZ, R161 ;  /* 0x000000ffff997224 */ /* 0x000fe200078e00a1 */
[----:B------:R-:W-:Y:S02]  /*f510*/  LOP3.LUT R10, R5, 0xff, RZ, 0xc0, !PT ;  /* 0x000000ff050a7812 */ /* 0x000fe400078ec0ff */
[----:B------:R-:W-:Y:S02]  /*f520*/  SHF.R.U32.HI R9, RZ, 0x18, R5 ;  /* 0x00000018ff097819 */ /* 0x000fe40000011605 */
[----:B-1----:R-:W-:Y:S01]  /*f530*/  SHF.R.U32.HI R8, RZ, 0x8, R6 ;  /* 0x00000008ff087819 */ /* 0x002fe20000011606 */
[--C-:B------:R-:W-:Y:S01]  /*f540*/  FFMA.FTZ R6, R130, UR14, -R3.reuse ;  /* 0x0000000e82067c23 */ /* 0x100fe20008010803 */
[----:B---3--:R-:W-:-:S04]  /*f550*/  FFMA.FTZ R7, R123, UR14, -R3 ;  /* 0x0000000e7b077c23 */ /* 0x008fc80008010803 */
[----:B------:R1:W3:Y:S01]  /*f560*/  MUFU.EX2 R143, R7 ;  /* 0x00000007008f7308 */ /* 0x0002e20000000800 */
[----:B------:R-:W-:-:S07]  /*f570*/  IMAD.MOV.U32 R152, RZ, RZ, R167 ;  /* 0x000000ffff987224 */ /* 0x000fce00078e00a7 */
[----:B------:R4:W-:Y:S01]  /*f580*/  MUFU.EX2 R161, R6 ;  /* 0x0000000600a17308 */ /* 0x0009e20000000800 */
[----:B-1----:R-:W-:-:S04]  /*f590*/  SHF.R.U32.HI R7, RZ, 0x10, R5 ;  /* 0x00000010ff077819 */ /* 0x002fc80000011605 */
[----:B------:R-:W-:Y:S01]  /*f5a0*/  LOP3.LUT R5, R7, 0xff, RZ, 0xc0, !PT ;  /* 0x000000ff07057812 */ /* 0x000fe200078ec0ff */
[----:B----4-:R-:W-:-:S03]  /*f5b0*/  FFMA.FTZ R6, R131, UR14, -R3 ;  /* 0x0000000e83067c23 */ /* 0x010fc60008010803 */
[----:B------:R-:W-:Y:S02]  /*f5c0*/  PRMT R7, R5, 0x5410, R9 ;  /* 0x0000541005077816 */ /* 0x000fe40000000009 */
[----:B------:R-:W-:Y:S01]  /*f5d0*/  HSET2.LE.AND R5, R12, R133, PT ;  /* 0x000000850c057233 */ /* 0x000fe20003803000 */
[----:B------:R2:W1:Y:S01]  /*f5e0*/  MUFU.EX2 R167, R6 ;  /* 0x0000000600a77308 */ /* 0x0004620000000800 */
[----:B------:R-:W-:Y:S02]  /*f5f0*/  PRMT R8, R10, 0x5410, R8 ;  /* 0x000054100a087816 */ /* 0x000fe40000000008 */
[----:B--2---:R-:W-:-:S04]  /*f600*/  F2FP.F16.F32.PACK_AB R6, R156, R164 ;  /* 0x000000a49c06723e */ /* 0x004fc800000000ff */
[----:B------:R-:W-:Y:S02]  /*f610*/  LOP3.LUT R10, R5, R6, RZ, 0xc0, !PT ;  /* 0x00000006050a7212 */ /* 0x000fe400078ec0ff */
[----:B------:R-:W-:Y:S02]  /*f620*/  HSET2.LE.AND R5, R11, R133, PT ;  /* 0x000000850b057233 */ /* 0x000fe40003803000 */
[----:B---3--:R-:W-:-:S04]  /*f630*/  F2FP.F16.F32.PACK_AB R6, R143, R159 ;  /* 0x0000009f8f06723e */ /* 0x008fc800000000ff */
[----:B------:R-:W-:Y:S02]  /*f640*/  LOP3.LUT R11, R5, R6, RZ, 0xc0, !PT ;  /* 0x00000006050b7212 */ /* 0x000fe400078ec0ff */
[----:B------:R-:W-:Y:S02]  /*f650*/  HSET2.LE.AND R5, R8, R133, PT ;  /* 0x0000008508057233 */ /* 0x000fe40003803000 */
[----:B------:R-:W-:Y:S01]  /*f660*/  F2FP.F16.F32.PACK_AB R6, R168, R170 ;  /* 0x000000aaa806723e */ /* 0x000fe200000000ff */
[----:B------:R-:W-:-:S03]  /*f670*/  UIADD3 UR4, UR6, 0x2, URZ ;  /* 0x0000000206047890 */ /* 0x000fc6000fffe03f */
[----:B------:R-:W-:Y:S02]  /*f680*/  LOP3.LUT R8, R5, R6, RZ, 0xc0, !PT ;  /* 0x0000000605087212 */ /* 0x000fe400078ec0ff */
[----:B------:R-:W-:Y:S02]  /*f690*/  HSET2.LE.AND R5, R7, R133, PT ;  /* 0x0000008507057233 */ /* 0x000fe40003803000 */
[----:B-1----:R-:W-:-:S04]  /*f6a0*/  F2FP.F16.F32.PACK_AB R6, R167, R161 ;  /* 0x000000a1a706723e */ /* 0x002fc800000000ff */
[----:B------:R-:W-:Y:S02]  /*f6b0*/  LOP3.LUT R9, R5, R6, RZ, 0xc0, !PT ;  /* 0x0000000605097212 */ /* 0x000fe400078ec0ff */
[----:B------:R-:W-:-:S05]  /*f6c0*/  LOP3.LUT R5, R87, UR4, R223, 0x96, !PT ;  /* 0x0000000457057c12 */ /* 0x000fca000f8e96df */
[----:B------:R-:W-:Y:S01]  /*f6d0*/  IMAD.WIDE.U32 R12, R5, -0x326172a9, RZ ;  /* 0xcd9e8d57050c7825 */ /* 0x000fe200078e00ff */
[----:B------:R-:W-:Y:S04]  /*f6e0*/  HMMA.16816.F32 R60, R8, R20, R72 ;  /* 0x00000014083c723c */ /* 0x000fe80000001848 */
[----:B------:R-:W-:Y:S02]  /*f6f0*/  LOP3.LUT R6, R13, R78, R77, 0x96, !PT ;  /* 0x0000004e0d067212 */ /* 0x000fe400078e964d */
[----:B------:R-:W-:Y:S01]  /*f700*/  LOP3.LUT R5, R53, R12, R184, 0x96, !PT ;  /* 0x0000000c35057212 */ /* 0x000fe200078e96b8 */
[----:B------:R-:W-:Y:S02]  /*f710*/  IMAD.MOV.U32 R68, RZ, RZ, R145 ;  /* 0x000000ffff447224 */ /* 0x000fe400078e0091 */
[----:B------:R-:W-:-:S02]  /*f720*/  IMAD.MOV.U32 R55, RZ, RZ, R146 ;  /* 0x000000ffff377224 */ /* 0x000fc400078e0092 */
[----:B------:R-:W-:Y:S02]  /*f730*/  IMAD.MOV.U32 R70, RZ, RZ, R147 ;  /* 0x000000ffff467224 */ /* 0x000fe400078e0093 */
[----:B------:R-:W-:Y:S01]  /*f740*/  IMAD.MOV.U32 R28, RZ, RZ, R179 ;  /* 0x000000ffff1c7224 */ /* 0x000fe200078e00b3 */
[----:B------:R-:W-:Y:S01]  /*f750*/  HMMA.16816.F32 R120, R8, R16, R48 ;  /* 0x000000100878723c */ /* 0x000fe20000001830 */
[----:B------:R-:W-:Y:S01]  /*f760*/  IMAD.MOV.U32 R147, RZ, RZ, R127 ;  /* 0x000000ffff937224 */ /* 0x000fe200078e007f */
[----:B------:R-:W1:Y:S01]  /*f770*/  LDSM.16.MT88.4 R48, [R205+0x5000] ;  /* 0x00500000cd30783b */ /* 0x000e620000004200 */
[----:B------:R-:W-:Y:S02]  /*f780*/  IMAD.MOV.U32 R144, RZ, RZ, R126 ;  /* 0x000000ffff907224 */ /* 0x000fe400078e007e */
[----:B------:R-:W-:Y:S02]  /*f790*/  IMAD.MOV.U32 R84, RZ, RZ, R125 ;  /* 0x000000ffff547224 */ /* 0x000fe400078e007d */
[----:B------:R-:W-:-:S02]  /*f7a0*/  IMAD.MOV.U32 R145, RZ, RZ, R124 ;  /* 0x000000ffff917224 */ /* 0x000fc400078e007c */
[----:B------:R-:W-:Y:S01]  /*f7b0*/  IMAD.MOV.U32 R146, RZ, RZ, R119 ;  /* 0x000000ffff927224 */ /* 0x000fe200078e0077 */
[C---:B------:R-:W-:Y:S01]  /*f7c0*/  HMMA.16816.F32 R124, R8.reuse, R18, R40 ;  /* 0x00000012087c723c */ /* 0x040fe20000001828 */
[----:B------:R-:W-:Y:S02]  /*f7d0*/  IMAD.MOV.U32 R179, RZ, RZ, R118 ;  /* 0x000000ffffb37224 */ /* 0x000fe400078e0076 */
[----:B------:R-:W-:Y:S02]  /*f7e0*/  IMAD.MOV.U32 R82, RZ, RZ, R117 ;  /* 0x000000ffff527224 */ /* 0x000fe400078e0075 */
[----:B------:R-:W-:Y:S02]  /*f7f0*/  IMAD.MOV.U32 R128, RZ, RZ, R116 ;  /* 0x000000ffff807224 */ /* 0x000fe400078e0074 */
[----:B------:R-:W-:Y:S01]  /*f800*/  HMMA.16816.F32 R116, R8, R22, R56 ;  /* 0x000000160874723c */ /* 0x000fe20000001838 */
[----:B------:R-:W-:Y:S01]  /*f810*/  IMAD.WIDE.U32 R6, R6, -0x2daee0ad, RZ ;  /* 0xd2511f5306067825 */ /* 0x000fe200078e00ff */
[----:B------:R-:W2:Y:S05]  /*f820*/  LDSM.16.MT88.4 R56, [R206+0x5000] ;  /* 0x00500000ce38783b */ /* 0x000eaa0000004200 */
        /* <DEDUP_REMOVED lines=11> */
[----:B------:R-:W-:-:S04]  /*f8e0*/  FFMA.FTZ R5, R173, UR14, -R2 ;  /* 0x0000000ead057c23 */ /* 0x000fc80008010802 */
[----:B------:R-:W-:Y:S01]  /*f8f0*/  IMAD.WIDE.U32 R6, R6, -0x326172a9, RZ ;  /* 0xcd9e8d5706067825 */ /* 0x000fe200078e00ff */
[----:B------:R3:W-:Y:S03]  /*f900*/  MUFU.EX2 R130, R5 ;  /* 0x0000000500827308 */ /* 0x0007e60000000800 */
[--C-:B------:R-:W-:Y:S01]  /*f910*/  FFMA.FTZ R8, R105, UR14, -R2.reuse ;  /* 0x0000000e69087c23 */ /* 0x100fe20008010802 */
[----:B------:R-:W-:Y:S01]  /*f920*/  FFMA.FTZ R9, R172, UR14, -R2 ;  /* 0x0000000eac097c23 */ /* 0x000fe20008010802 */
[----:B------:R-:W-:-:S03]  /*f930*/  IMAD.WIDE.U32 R14, R10, -0x326172a9, RZ ;  /* 0xcd9e8d570a0e7825 */ /* 0x000fc600078e00ff */
[----:B------:R4:W-:Y:S01]  /*f940*/  MUFU.EX2 R81, R8 ;  /* 0x0000000800517308 */ /* 0x0009e20000000800 */
[----:B---3--:R-:W-:-:S07]  /*f950*/  LOP3.LUT R5, R6, 0xffff, RZ, 0xc0, !PT ;  /* 0x0000ffff06057812 */ /* 0x008fce00078ec0ff */
[----:B------:R3:W-:Y:S01]  /*f960*/  MUFU.EX2 R140, R9 ;  /* 0x00000009008c7308 */ /* 0x0007e20000000800 */
[----:B------:R-:W-:Y:S01]  /*f970*/  IMAD.MOV.U32 R92, RZ, RZ, R171 ;  /* 0x000000ffff5c7224 */ /* 0x000fe200078e00ab */
[----:B----4-:R-:W-:Y:S02]  /*f980*/  SHF.R.U32.HI R8, RZ, 0x8, R5 ;  /* 0x00000008ff087819 */ /* 0x010fe40000011605 */
[----:B------:R-:W-:-:S04]  /*f990*/  LOP3.LUT R5, R6, 0xff, RZ, 0xc0, !PT ;  /* 0x000000ff06057812 */ /* 0x000fc800078ec0ff */
[----:B------:R-:W-:Y:S01]  /*f9a0*/  PRMT R17, R5, 0x5410, R8 ;  /* 0x0000541005117816 */ /* 0x000fe20000000008 */
[----:B---3--:R-:W-:Y:S01]  /*f9b0*/  FFMA.FTZ R9, R107, UR14, -R2 ;  /* 0x0000000e6b097c23 */ /* 0x008fe20008010802 */
[----:B------:R-:W-:-:S03]  /*f9c0*/  SHF.R.U32.HI R5, RZ, 0x10, R6 ;  /* 0x00000010ff057819 */ /* 0x000fc60000011606 */
[----:B------:R3:W4:Y:S01]  /*f9d0*/  MUFU.EX2 R171, R9 ;  /* 0x0000000900ab7308 */ /* 0x0007220000000800 */
[----:B------:R-:W-:Y:S01]  /*f9e0*/  LOP3.LUT R5, R5, 0xff, RZ, 0xc0, !PT ;  /* 0x000000ff05057812 */ /* 0x000fe200078ec0ff */
[----:B------:R-:W-:Y:S01]  /*f9f0*/  FFMA.FTZ R8, R108, UR14, -R0 ;  /* 0x0000000e6c087c23 */ /* 0x000fe20008010800 */
[----:B------:R-:W-:-:S05]  /*fa00*/  IMAD.MOV.U32 R93, RZ, RZ, R160 ;  /* 0x000000ffff5d7224 */ /* 0x000fca00078e00a0 */
[----:B------:R1:W-:Y:S01]  /*fa10*/  MUFU.EX2 R148, R8 ;  /* 0x0000000800947308 */ /* 0x0003e20000000800 */
[----:B---3--:R-:W-:Y:S02]  /*fa20*/  SHF.R.U32.HI R9, RZ, 0x18, R6 ;  /* 0x00000018ff097819 */ /* 0x008fe40000011606 */
[----:B------:R-:W-:Y:S01]  /*fa30*/  LOP3.LUT R6, R7, R14, R188, 0x96, !PT ;  /* 0x0000000e07067212 */ /* 0x000fe200078e96bc */
[----:B------:R-:W-:Y:S01]  /*fa40*/  FFMA.FTZ R7, R109, UR14, -R0 ;  /* 0x0000000e6d077c23 */ /* 0x000fe20008010800 */
[----:B------:R-:W-:Y:S02]  /*fa50*/  PRMT R11, R5, 0x5410, R9 ;  /* 0x00005410050b7816 */ /* 0x000fe40000000009 */
[C---:B------:R-:W-:Y:S01]  /*fa60*/  LOP3.LUT R5, R6.reuse, 0xffff, RZ, 0xc0, !PT ;  /* 0x0000ffff06057812 */ /* 0x040fe200078ec0ff */
[----:B------:R3:W2:Y:S01]  /*fa70*/  MUFU.EX2 R160, R7 ;  /* 0x0000000700a07308 */ /* 0x0006a20000000800 */
[----:B------:R-:W-:Y:S02]  /*fa80*/  LOP3.LUT R10, R6, 0xff, RZ, 0xc0, !PT ;  /* 0x000000ff060a7812 */ /* 0x000fe400078ec0ff */
[----:B------:R-:W-:-:S02]  /*fa90*/  SHF.R.U32.HI R9, RZ, 0x18, R6 ;  /* 0x00000018ff097819 */ /* 0x000fc40000011606 */
[----:B-1----:R-:W-:Y:S02]  /*faa0*/  SHF.R.U32.HI R8, RZ, 0x8, R5 ;  /* 0x00000008ff087819 */ /* 0x002fe40000011605 */
[----:B---3--:R-:W-:Y:S01]  /*fab0*/  SHF.R.U32.HI R7, RZ, 0x10, R6 ;  /* 0x00000010ff077819 */ /* 0x008fe20000011606 */
[----:B------:R-:W-:-:S03]  /*fac0*/  FFMA.FTZ R6, R174, UR14, -R0 ;  /* 0x0000000eae067c23 */ /* 0x000fc60008010800 */
[----:B------:R-:W-:Y:S01]  /*fad0*/  LOP3.LUT R5, R7, 0xff, RZ, 0xc0, !PT ;  /* 0x000000ff07057812 */ /* 0x000fe200078ec0ff */
[----:B------:R1:W-:Y:S03]  /*fae0*/  MUFU.EX2 R174, R6 ;  /* 0x0000000600ae7308 */ /* 0x0003e60000000800 */
[----:B------:R-:W-:Y:S02]  /*faf0*/  PRMT R7, R5, 0x5410, R9 ;  /* 0x0000541005077816 */ /* 0x000fe40000000009 */
[----:B------:R-:W-:Y:S02]  /*fb00*/  HSET2.LE.AND R5, R17, R133, PT ;  /* 0x0000008511057233 */ /* 0x000fe40003803000 */
[----:B------:R-:W-:Y:S01]  /*fb10*/  PRMT R8, R10, 0x5410, R8 ;  /* 0x000054100a087816 */ /* 0x000fe20000000008 */
[----:B-1----:R-:W-:-:S04]  /*fb20*/  FFMA.FTZ R6, R175, UR14, -R0 ;  /* 0x0000000eaf067c23 */ /* 0x002fc80008010800 */
[----:B------:R4:W1:Y:S02]  /*fb30*/  MUFU.EX2 R129, R6 ;  /* 0x0000000600817308 */ /* 0x0008640000000800 */
[----:B----4-:R-:W-:-:S04]  /*fb40*/  F2FP.F16.F32.PACK_AB R6, R171, R81 ;  /* 0x00000051ab06723e */ /* 0x010fc800000000ff */
[----:B------:R-:W-:Y:S02]  /*fb50*/  LOP3.LUT R10, R5, R6, RZ, 0xc0, !PT ;  /* 0x00000006050a7212 */ /* 0x000fe400078ec0ff */
[----:B------:R-:W-:Y:S02]  /*fb60*/  HSET2.LE.AND R5, R11, R133, PT ;  /* 0x000000850b057233 */ /* 0x000fe40003803000 */
[----:B--2---:R-:W-:-:S04]  /*fb70*/  F2FP.F16.F32.PACK_AB R6, R160, R148 ;  /* 0x00000094a006723e */ /* 0x004fc800000000ff */
        /* <DEDUP_REMOVED lines=8> */
[----:B------:R-:W-:Y:S01]  /*fc00*/  LOP3.LUT R6, R87, UR6, R223, 0x96, !PT ;  /* 0x0000000657067c12 */ /* 0x000fe2000f8e96df */
[----:B------:R-:W-:Y:S01]  /*fc10*/  IMAD.MOV.U32 R74, RZ, RZ, R110 ;  /* 0x000000ffff4a7224 */ /* 0x000fe200078e006e */
[----:B------:R-:W-:Y:S01]  /*fc20*/  MOV R225, R113 ;  /* 0x0000007100e17202 */ /* 0x000fe20000000f00 */
[----:B------:R-:W-:Y:S02]  /*fc30*/  IMAD.MOV.U32 R150, RZ, RZ, R169 ;  /* 0x000000ffff967224 */ /* 0x000fe400078e00a9 */
[----:B------:R-:W-:Y:S01]  /*fc40*/  IMAD.WIDE.U32 R6, R6, -0x326172a9, RZ ;  /* 0xcd9e8d5706067825 */ /* 0x000fe200078e00ff */
[----:B------:R-:W-:-:S03]  /*fc50*/  LOP3.LUT R5, R13, R74, R77, 0x96, !PT ;  /* 0x0000004a0d057212 */ /* 0x000fc600078e964d */
        /* <DEDUP_REMOVED lines=10> */
[----:B------:R-:W-:Y:S02]  /*fd00*/  IMAD.MOV.U32 R224, RZ, RZ, R112 ;  /* 0x000000ffffe07224 */ /* 0x000fe400078e0070 */
[----:B------:R-:W-:-:S03]  /*fd10*/  IMAD.MOV.U32 R75, RZ, RZ, R111 ;  /* 0x000000ffff4b7224 */ /* 0x000fc600078e006f */
[C---:B------:R-:W-:Y:S06]  /*fd20*/  HMMA.16816.F32 R112, R8.reuse, R56, R32 ;  /* 0x000000380870723c */ /* 0x040fec0000001820 */
[----:B------:R-:W-:Y:S07]  /*fd30*/  HMMA.16816.F32 R108, R8, R58, R24 ;  /* 0x0000003a086c723c */ /* 0x000fee0000001818 */
[----:B------:R-:W-:-:S02]  /*fd40*/  LOP3.LUT R8, R7, R74, R77, 0x96, !PT ;  /* 0x0000004a07087212 */ /* 0x000fc400078e964d */
[----:B------:R-:W2:Y:S01]  /*fd50*/  LDL.LU R74, [R1+0x34] ;  /* 0x00003400014a7983 */ /* 0x000ea20000300800 */
[----:B------:R-:W-:-:S03]  /*fd60*/  IMAD.MOV.U32 R73, RZ, RZ, R243 ;  /* 0x000000ffff497224 */ /* 0x000fc600078e00f3 */
[----:B------:R-:W3:Y:S01]  /*fd70*/  LDL.LU R243, [R1+0xdc] ;  /* 0x0000dc0001f37983 */ /* 0x000ee20000300800 */
[----:B--2---:R-:W-:-:S03]  /*fd80*/  FFMA.FTZ R42, R74, R71, R73 ;  /* 0x000000474a2a7223 */ /* 0x004fc60000010049 */
[----:B------:R-:W2:Y:S02]  /*fd90*/  LDL.LU R74, [R1+0x38] ;  /* 0x00003800014a7983 */ /* 0x000ea40000300800 */
[----:B--2---:R-:W-:Y:S02]  /*fda0*/  FFMA.FTZ R41, R74, R69, R85 ;  /* 0x000000454a297223 */ /* 0x004fe40000010055 */
[----:B------:R-:W2:Y:S01]  /*fdb0*/  LDL.LU R74, [R1+0x3c] ;  /* 0x00003c00014a7983 */ /* 0x000ea20000300800 */
[----:B------:R-:W-:Y:S02]  /*fdc0*/  MOV R37, R249 ;  /* 0x000000f900257202 */ /* 0x000fe40000000f00 */
[----:B------:R-:W-:Y:S02]  /*fdd0*/  LOP3.LUT R7, R7, R78, R77, 0x96, !PT ;  /* 0x0000004e07077212 */ /* 0x000fe400078e964d */
[-CC-:B------:R-:W-:Y:S02]  /*fde0*/  LOP3.LUT R14, R67, R6.reuse, R184.reuse, 0x96, !PT ;  /* 0x00000006430e7212 */ /* 0x180fe400078e96b8 */
[----:B------:R-:W-:Y:S01]  /*fdf0*/  LOP3.LUT R13, R53, R6, R184, 0x96, !PT ;  /* 0x00000006350d7212 */ /* 0x000fe200078e96b8 */
[----:B------:R-:W-:Y:S01]  /*fe00*/  IMAD.WIDE.U32 R6, R7, -0x2daee0ad, RZ ;  /* 0xd2511f5307067825 */ /* 0x000fe200078e00ff */
[----:B------:R-:W-:-:S02]  /*fe10*/  LOP3.LUT R31, R15, R16, R235, 0x96, !PT ;  /* 0x000000100f1f7212 */ /* 0x000fc400078e96eb */
[----:B------:R-:W-:Y:S01]  /*fe20*/  LOP3.LUT R12, R67, R12, R184, 0x96, !PT ;  /* 0x0000000c430c7212 */ /* 0x000fe200078e96b8 */
[----:B------:R-:W-:Y:S01]  /*fe30*/  IMAD.WIDE.U32 R10, R5, -0x2daee0ad, RZ ;  /* 0xd2511f53050a7825 */ /* 0x000fe200078e00ff */
[----:B------:R-:W-:-:S03]  /*fe40*/  LOP3.LUT R7, R7, R64, R185, 0x96, !PT ;  /* 0x0000004007077212 */ /* 0x000fc600078e96b9 */
[----:B------:R-:W-:-:S04]  /*fe50*/  IMAD.WIDE.U32 R8, R8, -0x2daee0ad, RZ ;  /* 0xd2511f5308087825 */ /* 0x000fc800078e00ff */
[----:B------:R-:W-:-:S04]  /*fe60*/  IMAD.WIDE.U32 R14, R14, -0x2daee0ad, RZ ;  /* 0xd2511f530e0e7825 */ /* 0x000fc800078e00ff */
[----:B------:R-:W-:Y:S01]  /*fe70*/  IMAD.WIDE.U32 R16, R13, -0x2daee0ad, RZ ;  /* 0xd2511f530d107825 */ /* 0x000fe200078e00ff */
[-CC-:B------:R-:W-:Y:S02]  /*fe80*/  LOP3.LUT R5, R11, R76.reuse, R185.reuse, 0x96, !PT ;  /* 0x0000004c0b057212 */ /* 0x180fe400078e96b9 */
[----:B------:R-:W-:Y:S01]  /*fe90*/  LOP3.LUT R9, R9, R76, R185, 0x96, !PT ;  /* 0x0000004c09097212 */ /* 0x000fe200078e96b9 */
[----:B------:R-:W-:Y:S01]  /*fea0*/  IMAD.WIDE.U32 R20, R12, -0x2daee0ad, RZ ;  /* 0xd2511f530c147825 */ /* 0x000fe200078e00ff */
[--C-:B------:R-:W-:Y:S02]  /*feb0*/  LOP3.LUT R12, R15, R8, R238.reuse, 0x96, !PT ;  /* 0x000000080f0c7212 */ /* 0x100fe400078e96ee */
[--C-:B------:R-:W-:Y:S01]  /*fec0*/  LOP3.LUT R15, R17, R6, R238.reuse, 0x96, !PT ;  /* 0x00000006110f7212 */ /* 0x100fe200078e96ee */
[----:B------:R-:W-:Y:S01]  /*fed0*/  IMAD.WIDE.U32 R6, R7, -0x326172a9, RZ ;  /* 0xcd9e8d5707067825 */ /* 0x000fe200078e00ff */
[----:B------:R-:W-:-:S03]  /*fee0*/  LOP3.LUT R18, R21, R10, R238, 0x96, !PT ;  /* 0x0000000a15127212 */ /* 0x000fc600078e96ee */
[----:B------:R-:W-:Y:S01]  /*fef0*/  IMAD.WIDE.U32 R10, R5, -0x326172a9, RZ ;  /* 0xcd9e8d57050a7825 */ /* 0x000fe200078e00ff */
[----:B------:R-:W-:-:S03]  /*ff00*/  LOP3.LUT R7, R7, R52, R229, 0x96, !PT ;  /* 0x0000003407077212 */ /* 0x000fc600078e96e5 */
[----:B------:R-:W-:-:S04]  /*ff10*/  IMAD.WIDE.U32 R8, R9, -0x326172a9, RZ ;  /* 0xcd9e8d5709087825 */ /* 0x000fc800078e00ff */
[----:B------:R-:W-:-:S04]  /*ff20*/  IMAD.WIDE.U32 R12, R12, -0x326172a9, RZ ;  /* 0xcd9e8d570c0c7825 */ /* 0x000fc800078e00ff */
[----:B------:R-:W-:-:S04]  /*ff30*/  IMAD.WIDE.U32 R22, R15, -0x326172a9, RZ ;  /* 0xcd9e8d570f167825 */ /* 0x000fc800078e00ff */
[----:B--2---:R-:W-:Y:S02]  /*ff40*/  FFMA.FTZ R40, R74, R65, R83 ;  /* 0x000000414a287223 */ /* 0x004fe40000010053 */
[----:B------:R-:W2:Y:S04]  /*ff50*/  LDL.LU R74, [R1+0x40] ;  /* 0x00004000014a7983 */ /* 0x000ea80000300800 */
[----:B------:R-:W4:Y:S04]  /*ff60*/  LDL.LU R172, [R1+0x8] ;  /* 0x0000080001ac7983 */ /* 0x000f280000300800 */
[----:B------:R-:W4:Y:S01]  /*ff70*/  LDL.LU R249, [R1+0xd8] ;  /* 0x0000d80001f97983 */ /* 0x000f220000300800 */
[----:B------:R-:W-:Y:S01]  /*ff80*/  IMAD.WIDE.U32 R18, R18, -0x326172a9, RZ ;  /* 0xcd9e8d5712127825 */ /* 0x000fe200078e00ff */
[----:B------:R-:W-:-:S02]  /*ff90*/  LOP3.LUT R5, R11, R66, R229, 0x96, !PT ;  /* 0x000000420b057212 */ /* 0x000fc400078e96e5 */
[--C-:B------:R-:W-:Y:S02]  /*ffa0*/  LOP3.LUT R15, R13, R8, R236.reuse, 0x96, !PT ;  /* 0x000000080d0f7212 */ /* 0x100fe400078e96ec */
[----:B------:R-:W-:Y:S02]  /*ffb0*/  LOP3.LUT R9, R9, R66, R229, 0x96, !PT ;  /* 0x0000004209097212 */ /* 0x000fe400078e96e5 */
[--C-:B------:R-:W-:Y:S01]  /*ffc0*/  LOP3.LUT R13, R23, R6, R236.reuse, 0x96, !PT ;  /* 0x00000006170d7212 */ /* 0x100fe200078e96ec */
        /* <DEDUP_REMOVED lines=8> */
[----:B------:R-:W-:-:S04]  /*10050*/  IMAD.WIDE.U32 R14, R5, -0x326172a9, RZ ;  /* 0xcd9e8d57050e7825 */ /* 0x000fc800078e00ff */
[----:B---3--:R-:W-:Y:S01]  /*10060*/  FFMA.FTZ R5, R243, UR14, -R4 ;  /* 0x0000000ef3057c23 */ /* 0x008fe20008010804 */
[----:B------:R-:W-:Y:S02]  /*10070*/  IMAD.MOV.U32 R72, RZ, RZ, R128 ;  /* 0x000000ffff487224 */ /* 0x000fe400078e0080 */
[----:B------:R-:W-:Y:S02]  /*10080*/  IMAD.MOV.U32 R128, RZ, RZ, R225 ;  /* 0x000000ffff807224 */ /* 0x000fe400078e00e1 */
[----:B------:R-:W-:Y:S02]  /*10090*/  IMAD.MOV.U32 R225, RZ, RZ, R224 ;  /* 0x000000ffffe17224 */ /* 0x000fe400078e00e0 */
[----:B------:R1:W-:Y:S01]  /*100a0*/  MUFU.EX2 R224, R5 ;  /* 0x0000000500e07308 */ /* 0x0003e20000000800 */
[----:B------:R-:W-:-:S04]  /*100b0*/  IMAD.WIDE.U32 R24, R17, -0x2daee0ad, RZ ;  /* 0xd2511f5311187825 */ /* 0x000fc800078e00ff */
[----:B------:R-:W-:Y:S01]  /*100c0*/  IMAD.WIDE.U32 R78, R13, -0x2daee0ad, RZ ;  /* 0xd2511f530d4e7825 */ /* 0x000fe200078e00ff */
[----:B------:R-:W-:-:S03]  /*100d0*/  LOP3.LUT R10, R25, R10, R234, 0x96, !PT ;  /* 0x0000000a190a7212 */ /* 0x000fc600078e96ea */
[----:B-1----:R-:W-:-:S04]  /*100e0*/  FFMA.FTZ R5, R242, UR14, -R4 ;  /* 0x0000000ef2057c23 */ /* 0x002fc80008010804 */
[----:B------:R1:W-:Y:S01]  /*100f0*/  MUFU.EX2 R53, R5 ;  /* 0x0000000500357308 */ /* 0x0003e20000000800 */
[----:B------:R-:W-:Y:S01]  /*10100*/  LOP3.LUT R13, R79, R6, R234, 0x96, !PT ;  /* 0x000000064f0d7212 */ /* 0x000fe200078e96ea */
[----:B------:R-:W-:-:S04]  /*10110*/  IMAD.WIDE.U32 R6, R11, -0x326172a9, RZ ;  /* 0xcd9e8d570b067825 */ /* 0x000fc800078e00ff */
[----:B------:R-:W-:-:S04]  /*10120*/  IMAD.WIDE.U32 R16, R9, -0x326172a9, RZ ;  /* 0xcd9e8d5709107825 */ /* 0x000fc800078e00ff */
[----:B-1----:R-:W-:-:S04]  /*10130*/  FFMA.FTZ R5, R201, UR14, -R4 ;  /* 0x0000000ec9057c23 */ /* 0x002fc80008010804 */
[----:B------:R1:W3:Y:S01]  /*10140*/  MUFU.EX2 R64, R5 ;  /* 0x0000000500407308 */ /* 0x0002e20000000800 */
[----:B------:R-:W-:Y:S01]  /*10150*/  IMAD.WIDE.U32 R10, R10, -0x326172a9, RZ ;  /* 0xcd9e8d570a0a7825 */ /* 0x000fe200078e00ff */
[--C-:B------:R-:W-:Y:S02]  /*10160*/  LOP3.LUT R17, R17, R12, R235.reuse, 0x96, !PT ;  /* 0x0000000c11117212 */ /* 0x100fe400078e96eb */
[----:B------:R-:W-:Y:S02]  /*10170*/  LOP3.LUT R18, R7, R18, R235, 0x96, !PT ;  /* 0x0000001207127212 */ /* 0x000fe400078e96eb */
[----:B------:R-:W-:Y:S01]  /*10180*/  LOP3.LUT R12, R11, R6, R188, 0x96, !PT ;  /* 0x000000060b0c7212 */ /* 0x000fe200078e96bc */
[----:B------:R-:W-:-:S04]  /*10190*/  IMAD.WIDE.U32 R6, R13, -0x326172a9, RZ ;  /* 0xcd9e8d570d067825 */ /* 0x000fc800078e00ff */
[----:B-1----:R-:W-:-:S04]  /*101a0*/  FFMA.FTZ R5, R203, UR14, -R4 ;  /* 0x0000000ecb057c23 */ /* 0x002fc80008010804 */
[----:B------:R1:W3:Y:S01]  /*101b0*/  MUFU.EX2 R243, R5 ;  /* 0x0000000500f37308 */ /* 0x0002e20000000800 */
[----:B------:R-:W-:Y:S01]  /*101c0*/  LOP3.LUT R8, R21, R8, R234, 0x96, !PT ;  /* 0x0000000815087212 */ /* 0x000fe200078e96ea */
[----:B------:R-:W-:Y:S01]  /*101d0*/  IMAD.MOV.U32 R131, RZ, RZ, R84 ;  /* 0x000000ffff837224 */ /* 0x000fe200078e0054 */
[----:B------:R-:W-:Y:S01]  /*101e0*/  LOP3.LUT R45, R6, 0xffff, RZ, 0xc0, !PT ;  /* 0x0000ffff062d7812 */ /* 0x000fe200078ec0ff */
[----:B------:R-:W-:Y:S01]  /*101f0*/  IMAD.MOV.U32 R84, RZ, RZ, R29 ;  /* 0x000000ffff547224 */ /* 0x000fe200078e001d */
[----:B------:R-:W-:Y:S01]  /*10200*/  LOP3.LUT R29, R7, R14, R188, 0x96, !PT ;  /* 0x0000000e071d7212 */ /* 0x000fe200078e96bc */
[----:B------:R-:W-:Y:S01]  /*10210*/  IMAD.WIDE.U32 R8, R8, -0x326172a9, RZ ;  /* 0xcd9e8d5708087825 */ /* 0x000fe200078e00ff */
[----:B------:R-:W-:-:S03]  /*10220*/  LOP3.LUT R52, R6, 0xff, RZ, 0xc0, !PT ;  /* 0x000000ff06347812 */ /* 0x000fc600078ec0ff */
[----:B-1----:R-:W-:-:S04]  /*10230*/  FFMA.FTZ R5, R247, UR14, -R4 ;  /* 0x0000000ef7057c23 */ /* 0x002fc80008010804 */
[----:B------:R1:W-:Y:S01]  /*10240*/  MUFU.EX2 R242, R5 ;  /* 0x0000000500f27308 */ /* 0x0003e20000000800 */
[--C-:B------:R-:W-:Y:S01]  /*10250*/  SHF.R.U32.HI R46, RZ, 0x10, R6.reuse ;  /* 0x00000010ff2e7819 */ /* 0x100fe20000011606 */
[----:B------:R-:W-:Y:S01]  /*10260*/  VIADD R44, R223, 0x646e171e ;  /* 0x646e171edf2c7836 */ /* 0x000fe20000000000 */
[----:B------:R-:W-:Y:S01]  /*10270*/  SHF.R.U32.HI R47, RZ, 0x18, R6 ;  /* 0x00000018ff2f7819 */ /* 0x000fe20000011606 */
[----:B------:R-:W-:Y:S01]  /*10280*/  IMAD.WIDE.U32 R6, R18, -0x2daee0ad, RZ ;  /* 0xd2511f5312067825 */ /* 0x000fe200078e00ff */
[----:B------:R-:W-:-:S03]  /*10290*/  LOP3.LUT R105, R15, R22, R235, 0x96, !PT ;  /* 0x000000160f697212 */ /* 0x000fc600078e96eb */
[----:B------:R-:W-:Y:S02]  /*102a0*/  IMAD.MOV.U32 R73, RZ, RZ, R131 ;  /* 0x000000ffff497224 */ /* 0x000fe400078e0083 */
[----:B-1----:R-:W-:-:S04]  /*102b0*/  FFMA.FTZ R5, R250, UR14, -R4 ;  /* 0x0000000efa057c23 */ /* 0x002fc80008010804 */
[----:B------:R1:W-:Y:S01]  /*102c0*/  MUFU.EX2 R247, R5 ;  /* 0x0000000500f77308 */ /* 0x0003e20000000800 */
[----:B------:R-:W-:Y:S01]  /*102d0*/  IMAD.MOV.U32 R75, RZ, RZ, R28 ;  /* 0x000000ffff4b7224 */ /* 0x000fe200078e001c */
[C---:B------:R-:W-:Y:S01]  /*102e0*/  LOP3.LUT R11, R10.reuse, 0xffff, RZ, 0xc0, !PT ;  /* 0x0000ffff0a0b7812 */ /* 0x040fe200078ec0ff */
[----:B------:R-:W-:Y:S01]  /*102f0*/  IMAD.MOV.U32 R131, RZ, RZ, R226 ;  /* 0x000000ffff837224 */ /* 0x000fe200078e00e2 */
[----:B------:R-:W-:Y:S02]  /*10300*/  LOP3.LUT R21, R10, 0xff, RZ, 0xc0, !PT ;  /* 0x000000ff0a157812 */ /* 0x000fe400078ec0ff */
[--C-:B------:R-:W-:Y:S02]  /*10310*/  SHF.R.U32.HI R14, RZ, 0x10, R10.reuse ;  /* 0x00000010ff0e7819 */ /* 0x100fe4000001160a */
[----:B------:R-:W-:Y:S02]  /*10320*/  SHF.R.U32.HI R22, RZ, 0x18, R10 ;  /* 0x00000018ff167819 */ /* 0x000fe4000001160a */
[----:B------:R-:W-:-:S02]  /*10330*/  LOP3.LUT R10, R8, 0xffff, RZ, 0xc0, !PT ;  /* 0x0000ffff080a7812 */ /* 0x000fc400078ec0ff */
[----:B------:R-:W-:Y:S01]  /*10340*/  LOP3.LUT R13, R8, 0xff, RZ, 0xc0, !PT ;  /* 0x000000ff080d7812 */ /* 0x000fe200078ec0ff */
[----:B-1----:R-:W-:Y:S01]  /*10350*/  FFMA.FTZ R5, R228, UR14, -R4 ;  /* 0x0000000ee4057c23 */ /* 0x002fe20008010804 */
[--C-:B------:R-:W-:Y:S02]  /*10360*/  SHF.R.U32.HI R26, RZ, 0x10, R8.reuse ;  /* 0x00000010ff1a7819 */ /* 0x100fe40000011608 */
[----:B------:R-:W-:Y:S01]  /*10370*/  SHF.R.U32.HI R27, RZ, 0x18, R8 ;  /* 0x00000018ff1b7819 */ /* 0x000fe20000011608 */
[----:B------:R1:W-:Y:S01]  /*10380*/  MUFU.EX2 R226, R5 ;  /* 0x0000000500e27308 */ /* 0x0003e20000000800 */
[----:B------:R-:W-:Y:S01]  /*10390*/  LOP3.LUT R8, R7, R24, R44, 0x96, !PT ;  /* 0x0000001807087212 */ /* 0x000fe200078e962c */
[----:B------:R-:W-:Y:S01]  /*103a0*/  IMAD.MOV.U32 R175, RZ, RZ, R72 ;  /* 0x000000ffffaf7224 */ /* 0x000fe200078e0048 */
[C---:B------:R-:W-:Y:S02]  /*103b0*/  LOP3.LUT R19, R6.reuse, 0xffff, RZ, 0xc0, !PT ;  /* 0x0000ffff06137812 */ /* 0x040fe400078ec0ff */
[----:B------:R-:W-:-:S02]  /*103c0*/  LOP3.LUT R25, R6, 0xff, RZ, 0xc0, !PT ;  /* 0x000000ff06197812 */ /* 0x000fc400078ec0ff */
[--C-:B------:R-:W-:Y:S02]  /*103d0*/  SHF.R.U32.HI R24, RZ, 0x10, R6.reuse ;  /* 0x00000010ff187819 */ /* 0x100fe40000011606 */
[----:B------:R-:W-:Y:S01]  /*103e0*/  SHF.R.U32.HI R23, RZ, 0x18, R6 ;  /* 0x00000018ff177819 */ /* 0x000fe20000011606 */
[----:B------:R-:W-:-:S04]  /*103f0*/  IMAD.WIDE.U32 R6, R17, -0x2daee0ad, RZ ;  /* 0xd2511f5311067825 */ /* 0x000fc800078e00ff */
[----:B-1----:R-:W-:Y:S01]  /*10400*/  FFMA.FTZ R5, R230, UR14, -R4 ;  /* 0x0000000ee6057c23 */ /* 0x002fe20008010804 */
[----:B------:R-:W-:Y:S02]  /*10410*/  IMAD.MOV.U32 R72, RZ, RZ, R73 ;  /* 0x000000ffff487224 */ /* 0x000fe400078e0049 */
[----:B------:R-:W-:Y:S02]  /*10420*/  IMAD.MOV.U32 R73, RZ, RZ, R70 ;  /* 0x000000ffff497224 */ /* 0x000fe400078e0046 */
[----:B------:R-:W-:Y:S02]  /*10430*/  IMAD.MOV.U32 R107, RZ, RZ, R84 ;  /* 0x000000ffff6b7224 */ /* 0x000fe400078e0054 */
[----:B------:R-:W-:Y:S01]  /*10440*/  IMAD.MOV.U32 R70, RZ, RZ, R55 ;  /* 0x000000ffff467224 */ /* 0x000fe200078e0037 */
[----:B------:R-:W-:Y:S01]  /*10450*/  LOP3.LUT R38, R7, R20, R44, 0x96, !PT ;  /* 0x0000001407267212 */ /* 0x000fe200078e962c */
[----:B------:R-:W-:Y:S01]  /*10460*/  IMAD.MOV.U32 R84, RZ, RZ, R92 ;  /* 0x000000ffff547224 */ /* 0x000fe200078e005c */
[----:B------:R-:W-:Y:S01]  /*10470*/  SHF.R.U32.HI R92, RZ, 0x18, R6 ;  /* 0x00000018ff5c7819 */ /* 0x000fe20000011606 */
[----:B------:R-:W-:Y:S01]  /*10480*/  IMAD.MOV.U32 R55, RZ, RZ, R90 ;  /* 0x000000ffff377224 */ /* 0x000fe200078e005a */
[----:B------:R-:W-:-:S02]  /*10490*/  LOP3.LUT R90, R6, 0xffff, RZ, 0xc0, !PT ;  /* 0x0000ffff065a7812 */ /* 0x000fc400078ec0ff */
[----:B------:R-:W-:Y:S01]  /*104a0*/  LOP3.LUT R28, R9, R16, R188, 0x96, !PT ;  /* 0x00000010091c7212 */ /* 0x000fe200078e96bc */
[----:B------:R-:W-:-:S04]  /*104b0*/  FFMA.FTZ R9, R241, UR14, -R4 ;  /* 0x0000000ef1097c23 */ /* 0x000fc80008010804 */
[----:B------:R-:W-:Y:S01]  /*104c0*/  MUFU.EX2 R201, R9 ;  /* 0x0000000900c97308 */ /* 0x000fe20000000800 */
[----:B--2---:R-:W-:Y:S01]  /*104d0*/  FFMA.FTZ R43, R74, R54, R80 ;  /* 0x000000364a2b7223 */ /* 0x004fe20000010050 */
[----:B------:R-:W-:Y:S02]  /*104e0*/  IMAD.MOV.U32 R74, RZ, RZ, R75 ;  /* 0x000000ffff4a7224 */ /* 0x000fe400078e004b */
[----:B------:R-:W-:-:S04]  /*104f0*/  IMAD.MOV.U32 R75, RZ, RZ, R227 ;  /* 0x000000ffff4b7224 */ /* 0x000fc800078e00e3 */
[----:B------:R4:W-:Y:S01]  /*10500*/  MUFU.EX2 R227, R5 ;  /* 0x0000000500e37308 */ /* 0x0009e20000000800 */
[----:B------:R-:W-:Y:S02]  /*10510*/  IMAD.MOV.U32 R173, RZ, RZ, R74 ;  /* 0x000000ffffad7224 */ /* 0x000fe400078e004a */
[----:B------:R-:W-:Y:S01]  /*10520*/  IMAD.MOV.U32 R74, RZ, RZ, R91 ;  /* 0x000000ffff4a7224 */ /* 0x000fe200078e005b */
[----:B------:R-:W-:Y:S01]  /*10530*/  SHF.R.U32.HI R91, RZ, 0x10, R6 ;  /* 0x00000010ff5b7819 */ /* 0x000fe20000011606 */
[----:B----4-:R-:W-:Y:S01]  /*10540*/  FFMA.FTZ R5, R172, UR14, -R4 ;  /* 0x0000000eac057c23 */ /* 0x010fe20008010804 */
[----:B------:R-:W-:Y:S01]  /*10550*/  IMAD.MOV.U32 R172, RZ, RZ, R93 ;  /* 0x000000ffffac7224 */ /* 0x000fe200078e005d */
[----:B------:R-:W-:Y:S01]  /*10560*/  LOP3.LUT R93, R6, 0xff, RZ, 0xc0, !PT ;  /* 0x000000ff065d7812 */ /* 0x000fe200078ec0ff */
[----:B------:R-:W-:Y:S01]  /*10570*/  IMAD.WIDE.U32 R6, R31, -0x2daee0ad, RZ ;  /* 0xd2511f531f067825 */ /* 0x000fe200078e00ff */
[----:B------:R1:W-:Y:S02]  /*10580*/  MUFU.EX2 R203, R5 ;  /* 0x0000000500cb7308 */ /* 0x0003e40000000800 */
[----:B------:R-:W-:-:S02]  /*10590*/  LOP3.LUT R15, R6, 0xffff, RZ, 0xc0, !PT ;  /* 0x0000ffff060f7812 */ /* 0x000fc400078ec0ff */
[----:B------:R-:W-:Y:S02]  /*105a0*/  LOP3.LUT R18, R6, 0xff, RZ, 0xc0, !PT ;  /* 0x000000ff06127812 */ /* 0x000fe400078ec0ff */
[--C-:B------:R-:W-:Y:S02]  /*105b0*/  SHF.R.U32.HI R17, RZ, 0x10, R6.reuse ;  /* 0x00000010ff117819 */ /* 0x100fe40000011606 */
[----:B------:R-:W-:Y:S02]  /*105c0*/  SHF.R.U32.HI R16, RZ, 0x18, R6 ;  /* 0x00000018ff107819 */ /* 0x000fe40000011606 */
[----:B------:R-:W-:Y:S01]  /*105d0*/  SHF.R.U32.HI R6, RZ, 0x8, R11 ;  /* 0x00000008ff067819 */ /* 0x000fe2000001160b */
[----:B-1----:R-:W-:Y:S01]  /*105e0*/  FFMA.FTZ R5, R175, UR14, -R4 ;  /* 0x0000000eaf057c23 */ /* 0x002fe20008010804 */
[----:B------:R-:W-:Y:S02]  /*105f0*/  IMAD.MOV.U32 R175, RZ, RZ, R73 ;  /* 0x000000ffffaf7224 */ /* 0x000fe400078e0049 */
[----:B------:R-:W-:-:S02]  /*10600*/  IMAD.MOV.U32 R73, RZ, RZ, R74 ;  /* 0x000000ffff497224 */ /* 0x000fc400078e004a */
[----:B------:R-:W-:Y:S02]  /*10610*/  IMAD.MOV.U32 R74, RZ, RZ, R75 ;  /* 0x000000ffff4a7224 */ /* 0x000fe400078e004b */
[----:B------:R-:W-:Y:S02]  /*10620*/  IMAD.MOV.U32 R75, RZ, RZ, R131 ;  /* 0x000000ffff4b7224 */ /* 0x000fe400078e0083 */
[----:B------:R-:W-:Y:S02]  /*10630*/  IMAD.MOV.U32 R131, RZ, RZ, R128 ;  /* 0x000000ffff837224 */ /* 0x000fe400078e0080 */
[----:B------:R-:W-:Y:S02]  /*10640*/  IMAD.MOV.U32 R128, RZ, RZ, R225 ;  /* 0x000000ffff807224 */ /* 0x000fe400078e00e1 */
[----:B------:R1:W-:Y:S01]  /*10650*/  MUFU.EX2 R225, R5 ;  /* 0x0000000500e17308 */ /* 0x0003e20000000800 */
[----:B------:R-:W-:Y:S02]  /*10660*/  PRMT R21, R21, 0x5410, R6 ;  /* 0x0000541015157816 */ /* 0x000fe40000000006 */
[----:B------:R-:W-:Y:S01]  /*10670*/  SHF.R.U32.HI R6, RZ, 0x8, R10 ;  /* 0x00000008ff067819 */ /* 0x000fe2000001160a */
[----:B------:R-:W-:-:S03]  /*10680*/  FFMA.FTZ R9, R249, UR14, -R4 ;  /* 0x0000000ef9097c23 */ /* 0x000fc60008010804 */
[----:B------:R-:W-:Y:S01]  /*10690*/  PRMT R83, R13, 0x5410, R6 ;  /* 0x000054100d537816 */ /* 0x000fe20000000006 */
[--C-:B------:R-:W-:Y:S01]  /*106a0*/  FFMA.FTZ R6, R251, UR14, -R4.reuse ;  /* 0x0000000efb067c23 */ /* 0x100fe20008010804 */
[----:B------:R-:W-:Y:S01]  /*106b0*/  FFMA.FTZ R13, R187, UR14, -R4 ;  /* 0x0000000ebb0d7c23 */ /* 0x000fe20008010804 */
[----:B-1----:R-:W-:Y:S01]  /*106c0*/  LOP3.LUT R5, R7, R30, R44, 0x96, !PT ;  /* 0x0000001e07057212 */ /* 0x002fe200078e962c */
[----:B------:R-:W-:-:S04]  /*106d0*/  FFMA.FTZ R7, R189, UR14, -R4 ;  /* 0x0000000ebd077c23 */ /* 0x000fc80008010804 */
[----:B------:R1:W-:Y:S01]  /*106e0*/  MUFU.EX2 R189, R7 ;  /* 0x0000000700bd7308 */ /* 0x0003e20000000800 */
[----:B------:R-:W-:Y:S01]  /*106f0*/  LOP3.LUT R11, R12, 0xff, RZ, 0xc0, !PT ;  /* 0x000000ff0c0b7812 */ /* 0x000fe200078ec0ff */
[----:B------:R-:W-:Y:S02]  /*10700*/  IMAD.MOV.U32 R39, RZ, RZ, R128 ;  /* 0x000000ffff277224 */ /* 0x000fe400078e0080 */
[----:B------:R-:W-:-:S04]  /*10710*/  IMAD.MOV.U32 R44, RZ, RZ, R73 ;  /* 0x000000ffff2c7224 */ /* 0x000fc800078e0049 */
[----:B------:R2:W-:Y:S01]  /*10720*/  MUFU.EX2 R184, R6 ;  /* 0x0000000600b87308 */ /* 0x0005e20000000800 */
[----:B-1----:R-:W-:Y:S01]  /*10730*/  LOP3.LUT R7, R14, 0xff, RZ, 0xc0, !PT ;  /* 0x000000ff0e077812 */ /* 0x002fe200078ec0ff */
[----:B------:R-:W-:Y:S01]  /*10740*/  FFMA.FTZ R14, R186, UR14, -R4 ;  /* 0x0000000eba0e7c23 */ /* 0x000fe20008010804 */
[----:B------:R-:W-:-:S04]  /*10750*/  LOP3.LUT R4, R12, 0xffff, RZ, 0xc0, !PT ;  /* 0x0000ffff0c047812 */ /* 0x000fc800078ec0ff */
[----:B--2---:R-:W-:-:S04]  /*10760*/  SHF.R.U32.HI R6, RZ, 0x8, R4 ;  /* 0x00000008ff067819 */ /* 0x004fc80000011604 */
[----:B------:R-:W-:Y:S01]  /*10770*/  PRMT R11, R11, 0x5410, R6 ;  /* 0x000054100b0b7816 */ /* 0x000fe20000000006 */
[----:B------:R-:W-:Y:S01]  /*10780*/  FFMA.FTZ R6, R37, UR14, -R3 ;  /* 0x0000000e25067c23 */ /* 0x000fe20008010803 */
[----:B------:R-:W-:Y:S02]  /*10790*/  IMAD.MOV.U32 R37, RZ, RZ, R39 ;  /* 0x000000ffff257224 */ /* 0x000fe400078e0027 */
[----:B------:R-:W-:Y:S02]  /*107a0*/  IMAD.MOV.U32 R39, RZ, RZ, R44 ;  /* 0x000000ffff277224 */ /* 0x000fe400078e002c */
[----:B------:R-:W-:Y:S02]  /*107b0*/  IMAD.MOV.U32 R44, RZ, RZ, R175 ;  /* 0x000000ffff2c7224 */ /* 0x000fe400078e00af */
[----:B------:R-:W-:Y:S02]  /*107c0*/  IMAD.MOV.U32 R175, RZ, RZ, R107 ;  /* 0x000000ffffaf7224 */ /* 0x000fe400078e006b */
[----:B------:R-:W-:-:S02]  /*107d0*/  IMAD.MOV.U32 R107, RZ, RZ, R173 ;  /* 0x000000ffff6b7224 */ /* 0x000fc400078e00ad */
[----:B------:R-:W-:Y:S02]  /*107e0*/  IMAD.MOV.U32 R173, RZ, RZ, R72 ;  /* 0x000000ffffad7224 */ /* 0x000fe400078e0048 */
[----:B------:R-:W-:Y:S02]  /*107f0*/  IMAD.MOV.U32 R36, RZ, RZ, R39 ;  /* 0x000000ffff247224 */ /* 0x000fe400078e0027 */
[----:B------:R-:W-:Y:S02]  /*10800*/  IMAD.MOV.U32 R39, RZ, RZ, R175 ;  /* 0x000000ffff277224 */ /* 0x000fe400078e00af */
[----:B------:R-:W-:Y:S02]  /*10810*/  IMAD.MOV.U32 R175, RZ, RZ, R173 ;  /* 0x000000ffffaf7224 */ /* 0x000fe400078e00ad */
[----:B------:R-:W-:Y:S02]  /*10820*/  IMAD.MOV.U32 R173, RZ, RZ, R246 ;  /* 0x000000ffffad7224 */ /* 0x000fe400078e00f6 */
[----:B------:R-:W2:Y:S01]  /*10830*/  LDL.LU R246, [R1+0xd4] ;  /* 0x0000d40001f67983 */ /* 0x000ea20000300800 */
[----:B------:R-:W-:Y:S01]  /*10840*/  IMAD.MOV.U32 R72, RZ, RZ, R179 ;  /* 0x000000ffff487224 */ /* 0x000fe200078e00b3 */
[----:B------:R-:W-:Y:S01]  /*10850*/  SHF.R.U32.HI R10, RZ, 0x10, R12 ;  /* 0x00000010ff0a7819 */ /* 0x000fe2000001160c */
[----:B------:R1:W-:Y:S03]  /*10860*/  MUFU.EX2 R179, R6 ;  /* 0x0000000600b37308 */ /* 0x0003e60000000800 */
[----:B------:R-:W-:-:S05]  /*10870*/  LOP3.LUT R4, R10, 0xff, RZ, 0xc0, !PT ;  /* 0x000000ff0a047812 */ /* 0x000fca00078ec0ff */
[----:B------:R4:W-:Y:S01]  /*10880*/  MUFU.EX2 R188, R9 ;  /* 0x0000000900bc7308 */ /* 0x0009e20000000800 */
[----:B-1----:R-:W-:Y:S01]  /*10890*/  FFMA.FTZ R6, R37, UR14, -R3 ;  /* 0x0000000e25067c23 */ /* 0x002fe20008010803 */
[----:B------:R-:W-:Y:S02]  /*108a0*/  IMAD.MOV.U32 R37, RZ, RZ, R44 ;  /* 0x000000ffff257224 */ /* 0x000fe400078e002c */
[----:B------:R-:W-:Y:S02]  /*108b0*/  IMAD.MOV.U32 R44, RZ, RZ, R107 ;  /* 0x000000ffff2c7224 */ /* 0x000fe400078e006b */
[----:B------:R-:W-:Y:S02]  /*108c0*/  IMAD.MOV.U32 R107, RZ, RZ, R72 ;  /* 0x000000ffff6b7224 */ /* 0x000fe400078e0048 */
[----:B------:R-:W-:Y:S01]  /*108d0*/  IMAD.MOV.U32 R72, RZ, RZ, R178 ;  /* 0x000000ffff487224 */ /* 0x000fe200078e00b2 */
[----:B----4-:R-:W-:Y:S01]  /*108e0*/  SHF.R.U32.HI R9, RZ, 0x18, R12 ;  /* 0x00000018ff097819 */ /* 0x010fe2000001160c */
[----:B------:R1:W4:Y:S03]  /*108f0*/  MUFU.EX2 R178, R6 ;  /* 0x0000000600b27308 */ /* 0x0003260000000800 */
[----:B------:R-:W-:-:S02]  /*10900*/  PRMT R10, R4, 0x5410, R9 ;  /* 0x00005410040a7816 */ /* 0x000fc40000000009 */
[----:B------:R-:W-:-:S04]  /*10910*/  SHF.R.U32.HI R4, RZ, 0x8, R19 ;  /* 0x00000008ff047819 */ /* 0x000fc80000011613 */
[----:B------:R-:W-:Y:S01]  /*10920*/  PRMT R25, R25, 0x5410, R4 ;  /* 0x0000541019197816 */ /* 0x000fe20000000004 */
[----:B-1----:R-:W-:Y:S01]  /*10930*/  FFMA.FTZ R6, R36, UR14, -R3 ;  /* 0x0000000e24067c23 */ /* 0x002fe20008010803 */
[----:B------:R-:W-:Y:S02]  /*10940*/  IMAD.MOV.U32 R36, RZ, RZ, R37 ;  /* 0x000000ffff247224 */ /* 0x000fe400078e0025 */
[----:B------:R-:W-:Y:S02]  /*10950*/  IMAD.MOV.U32 R37, RZ, RZ, R39 ;  /* 0x000000ffff257224 */ /* 0x000fe400078e0027 */
[----:B------:R-:W-:Y:S02]  /*10960*/  IMAD.MOV.U32 R39, RZ, RZ, R44 ;  /* 0x000000ffff277224 */ /* 0x000fe400078e002c */
[----:B------:R-:W-:Y:S02]  /*10970*/  IMAD.MOV.U32 R44, RZ, RZ, R175 ;  /* 0x000000ffff2c7224 */ /* 0x000fe400078e00af */
[----:B------:R-:W-:Y:S01]  /*10980*/  IMAD.MOV.U32 R175, RZ, RZ, R107 ;  /* 0x000000ffffaf7224 */ /* 0x000fe200078e006b */
[----:B------:R-:W-:Y:S01]  /*10990*/  LOP3.LUT R4, R24, 0xff, RZ, 0xc0, !PT ;  /* 0x000000ff18047812 */ /* 0x000fe200078ec0ff */
[----:B------:R-:W-:-:S02]  /*109a0*/  IMAD.MOV.U32 R107, RZ, RZ, R173 ;  /* 0x000000ffff6b7224 */ /* 0x000fc400078e00ad */
[----:B------:R-:W-:Y:S02]  /*109b0*/  IMAD.MOV.U32 R173, RZ, RZ, R75 ;  /* 0x000000ffffad7224 */ /* 0x000fe400078e004b */
[----:B------:R-:W-:Y:S02]  /*109c0*/  IMAD.MOV.U32 R75, RZ, RZ, R131 ;  /* 0x000000ffff4b7224 */ /* 0x000fe400078e0083 */
[----:B------:R-:W-:Y:S01]  /*109d0*/  IMAD.MOV.U32 R131, RZ, RZ, R177 ;  /* 0x000000ffff837224 */ /* 0x000fe200078e00b1 */
[----:B------:R-:W-:Y:S01]  /*109e0*/  PRMT R33, R4, 0x5410, R23 ;  /* 0x0000541004217816 */ /* 0x000fe20000000017 */
[----:B------:R1:W-:Y:S01]  /*109f0*/  MUFU.EX2 R177, R6 ;  /* 0x0000000600b17308 */ /* 0x0003e20000000800 */
[----:B------:R-:W-:-:S04]  /*10a00*/  SHF.R.U32.HI R4, RZ, 0x8, R15 ;  /* 0x00000008ff047819 */ /* 0x000fc8000001160f */
[----:B------:R-:W-:Y:S02]  /*10a10*/  PRMT R35, R18, 0x5410, R4 ;  /* 0x0000541012237816 */ /* 0x000fe40000000004 */
[----:B------:R-:W-:Y:S01]  /*10a20*/  LOP3.LUT R4, R17, 0xff, RZ, 0xc0, !PT ;  /* 0x000000ff11047812 */ /* 0x000fe200078ec0ff */
[----:B-1----:R-:W-:Y:S01]  /*10a30*/  FFMA.FTZ R6, R36, UR14, -R3 ;  /* 0x0000000e24067c23 */ /* 0x002fe20008010803 */
[----:B------:R-:W-:Y:S02]  /*10a40*/  IMAD.MOV.U32 R36, RZ, RZ, R37 ;  /* 0x000000ffff247224 */ /* 0x000fe400078e0025 */
[----:B------:R-:W-:Y:S02]  /*10a50*/  IMAD.MOV.U32 R37, RZ, RZ, R39 ;  /* 0x000000ffff257224 */ /* 0x000fe400078e0027 */
[----:B------:R-:W-:Y:S02]  /*10a60*/  IMAD.MOV.U32 R39, RZ, RZ, R44 ;  /* 0x000000ffff277224 */ /* 0x000fe400078e002c */
[----:B------:R-:W-:-:S02]  /*10a70*/  IMAD.MOV.U32 R44, RZ, RZ, R175 ;  /* 0x000000ffff2c7224 */ /* 0x000fc400078e00af */
[----:B------:R-:W-:Y:S02]  /*10a80*/  IMAD.MOV.U32 R175, RZ, RZ, R107 ;  /* 0x000000ffffaf7224 */ /* 0x000fe400078e006b */
[----:B------:R-:W-:Y:S02]  /*10a90*/  IMAD.MOV.U32 R107, RZ, RZ, R173 ;  /* 0x000000ffff6b7224 */ /* 0x000fe400078e00ad */
[----:B------:R-:W-:Y:S01]  /*10aa0*/  IMAD.MOV.U32 R173, RZ, RZ, R131 ;  /* 0x000000ffffad7224 */ /* 0x000fe200078e0083 */
[----:B------:R-:W-:Y:S01]  /*10ab0*/  PRMT R22, R7, 0x5410, R22 ;  /* 0x0000541007167816 */ /* 0x000fe20000000016 */
[----:B------:R-:W-:Y:S01]  /*10ac0*/  IMAD.MOV.U32 R131, RZ, RZ, R70 ;  /* 0x000000ffff837224 */ /* 0x000fe200078e0046 */
[----:B------:R-:W-:Y:S01]  /*10ad0*/  LOP3.LUT R7, R26, 0xff, RZ, 0xc0, !PT ;  /* 0x000000ff1a077812 */ /* 0x000fe200078ec0ff */
[----:B------:R-:W-:Y:S01]  /*10ae0*/  IMAD.MOV.U32 R70, RZ, RZ, R55 ;  /* 0x000000ffff467224 */ /* 0x000fe200078e0037 */
[----:B------:R-:W-:Y:S01]  /*10af0*/  PRMT R34, R4, 0x5410, R16 ;  /* 0x0000541004227816 */ /* 0x000fe20000000010 */
[----:B------:R-:W-:Y:S01]  /*10b00*/  IMAD.MOV.U32 R55, RZ, RZ, R176 ;  /* 0x000000ffff377224 */ /* 0x000fe200078e00b0 */
[----:B------:R-:W-:Y:S01]  /*10b10*/  LOP3.LUT R4, R8, 0xffff, RZ, 0xc0, !PT ;  /* 0x0000ffff08047812 */ /* 0x000fe200078ec0ff */
[----:B------:R1:W4:Y:S01]  /*10b20*/  MUFU.EX2 R176, R6 ;  /* 0x0000000600b07308 */ /* 0x0003220000000800 */
[----:B------:R-:W-:Y:S01]  /*10b30*/  IMAD.MOV.U32 R128, RZ, RZ, R82 ;  /* 0x000000ffff807224 */ /* 0x000fe200078e0052 */
[----:B------:R-:W-:-:S02]  /*10b40*/  PRMT R82, R7, 0x5410, R27 ;  /* 0x0000541007527816 */ /* 0x000fc4000000001b */
[----:B------:R-:W-:Y:S01]  /*10b50*/  SHF.R.U32.HI R7, RZ, 0x8, R4 ;  /* 0x00000008ff077819 */ /* 0x000fe20000011604 */
[----:B------:R-:W-:Y:S01]  /*10b60*/  IMAD.MOV.U32 R32, RZ, RZ, R37 ;  /* 0x000000ffff207224 */ /* 0x000fe200078e0025 */
[----:B------:R-:W-:Y:S01]  /*10b70*/  LOP3.LUT R9, R8, 0xff, RZ, 0xc0, !PT ;  /* 0x000000ff08097812 */ /* 0x000fe200078ec0ff */
[----:B------:R-:W-:Y:S02]  /*10b80*/  IMAD.MOV.U32 R37, RZ, RZ, R44 ;  /* 0x000000ffff257224 */ /* 0x000fe400078e002c */
[----:B------:R-:W-:Y:S01]  /*10b90*/  IMAD.MOV.U32 R44, RZ, RZ, R107 ;  /* 0x000000ffff2c7224 */ /* 0x000fe200078e006b */
[----:B-1----:R-:W-:-:S04]  /*10ba0*/  SHF.R.U32.HI R6, RZ, 0x10, R8 ;  /* 0x00000010ff067819 */ /* 0x002fc80000011608 */
[----:B------:R-:W-:Y:S01]  /*10bb0*/  LOP3.LUT R4, R6, 0xff, RZ, 0xc0, !PT ;  /* 0x000000ff06047812 */ /* 0x000fe200078ec0ff */
[----:B------:R-:W-:Y:S01]  /*10bc0*/  FFMA.FTZ R6, R36, UR14, -R3 ;  /* 0x0000000e24067c23 */ /* 0x000fe20008010803 */
[----:B------:R-:W-:Y:S01]  /*10bd0*/  MOV R36, R39 ;  /* 0x0000002700247202 */ /* 0x000fe20000000f00 */
[----:B------:R-:W-:Y:S01]  /*10be0*/  IMAD.MOV.U32 R107, RZ, RZ, R173 ;  /* 0x000000ffff6b7224 */ /* 0x000fe200078e00ad */
[----:B------:R-:W-:Y:S01]  /*10bf0*/  SHF.R.U32.HI R8, RZ, 0x18, R8 ;  /* 0x00000018ff087819 */ /* 0x000fe20000011608 */
[----:B------:R-:W-:Y:S01]  /*10c00*/  IMAD.MOV.U32 R39, RZ, RZ, R175 ;  /* 0x000000ffff277224 */ /* 0x000fe200078e00af */
[----:B------:R1:W-:Y:S01]  /*10c10*/  MUFU.EX2 R173, R6 ;  /* 0x0000000600ad7308 */ /* 0x0003e20000000800 */
[----:B------:R-:W-:Y:S01]  /*10c20*/  IMAD.MOV.U32 R175, RZ, RZ, R172 ;  /* 0x000000ffffaf7224 */ /* 0x000fe200078e00ac */
[----:B------:R-:W-:Y:S02]  /*10c30*/  PRMT R30, R4, 0x5410, R8 ;  /* 0x00005410041e7816 */ /* 0x000fe40000000008 */
[----:B------:R-:W-:Y:S01]  /*10c40*/  LOP3.LUT R4, R5, 0xffff, RZ, 0xc0, !PT ;  /* 0x0000ffff05047812 */ /* 0x000fe200078ec0ff */
[----:B------:R-:W-:-:S02]  /*10c50*/  IMAD.MOV.U32 R172, RZ, RZ, R84 ;  /* 0x000000ffffac7224 */ /* 0x000fc400078e0054 */
[----:B------:R-:W-:Y:S02]  /*10c60*/  IMAD.MOV.U32 R84, RZ, RZ, R150 ;  /* 0x000000ffff547224 */ /* 0x000fe400078e0096 */
[----:B-1----:R-:W-:Y:S01]  /*10c70*/  FFMA.FTZ R6, R32, UR14, -R3 ;  /* 0x0000000e20067c23 */ /* 0x002fe20008010803 */
[----:B------:R-:W-:Y:S02]  /*10c80*/  IMAD.MOV.U32 R32, RZ, RZ, R36 ;  /* 0x000000ffff207224 */ /* 0x000fe400078e0024 */
[----:B------:R-:W-:Y:S02]  /*10c90*/  IMAD.MOV.U32 R36, RZ, RZ, R37 ;  /* 0x000000ffff247224 */ /* 0x000fe400078e0025 */
[----:B------:R-:W-:Y:S02]  /*10ca0*/  IMAD.MOV.U32 R37, RZ, RZ, R39 ;  /* 0x000000ffff257224 */ /* 0x000fe400078e0027 */
[----:B------:R-:W-:Y:S02]  /*10cb0*/  IMAD.MOV.U32 R39, RZ, RZ, R44 ;  /* 0x000000ffff277224 */ /* 0x000fe400078e002c */
[----:B------:R-:W-:-:S02]  /*10cc0*/  IMAD.MOV.U32 R44, RZ, RZ, R175 ;  /* 0x000000ffff2c7224 */ /* 0x000fc400078e00af */
[----:B------:R1:W-:Y:S01]  /*10cd0*/  MUFU.EX2 R175, R6 ;  /* 0x0000000600af7308 */ /* 0x0003e20000000800 */
[----:B------:R-:W-:Y:S01]  /*10ce0*/  IMAD.MOV.U32 R87, RZ, RZ, R36 ;  /* 0x000000ffff577224 */ /* 0x000fe200078e0024 */
[----:B------:R-:W-:Y:S01]  /*10cf0*/  PRMT R31, R9, 0x5410, R7 ;  /* 0x00005410091f7816 */ /* 0x000fe20000000007 */
[----:B------:R-:W-:Y:S02]  /*10d00*/  IMAD.MOV.U32 R150, RZ, RZ, R152 ;  /* 0x000000ffff967224 */ /* 0x000fe400078e0098 */
[----:B------:R-:W-:Y:S02]  /*10d10*/  IMAD.MOV.U32 R36, RZ, RZ, R37 ;  /* 0x000000ffff247224 */ /* 0x000fe400078e0025 */
[----:B------:R-:W-:Y:S01]  /*10d20*/  FFMA.FTZ R7, R32, UR14, -R3 ;  /* 0x0000000e20077c23 */ /* 0x000fe20008010803 */
[----:B------:R-:W-:Y:S02]  /*10d30*/  IMAD.MOV.U32 R37, RZ, RZ, R39 ;  /* 0x000000ffff257224 */ /* 0x000fe400078e0027 */
[----:B------:R-:W-:-:S02]  /*10d40*/  IMAD.MOV.U32 R39, RZ, RZ, R44 ;  /* 0x000000ffff277224 */ /* 0x000fc400078e002c */
[----:B------:R-:W-:Y:S01]  /*10d50*/  IMAD.MOV.U32 R44, RZ, RZ, R172 ;  /* 0x000000ffff2c7224 */ /* 0x000fe200078e00ac */
[----:B-1----:R-:W-:Y:S02]  /*10d60*/  SHF.R.U32.HI R6, RZ, 0x8, R4 ;  /* 0x00000008ff067819 */ /* 0x002fe40000011604 */
[----:B------:R-:W-:Y:S01]  /*10d70*/  LOP3.LUT R4, R5, 0xff, RZ, 0xc0, !PT ;  /* 0x000000ff05047812 */ /* 0x000fe200078ec0ff */
[----:B------:R-:W-:-:S03]  /*10d80*/  IMAD.MOV.U32 R172, RZ, RZ, R150 ;  /* 0x000000ffffac7224 */ /* 0x000fc600078e0096 */
        /* <DEDUP_REMOVED lines=8> */
[----:B------:R-:W-:Y:S01]  /*10e10*/  IMAD.MOV.U32 R39, RZ, RZ, R44 ;  /* 0x000000ffff277224 */ /* 0x000fe200078e002c */
[----:B------:R-:W-:Y:S01]  /*10e20*/  SHF.R.U32.HI R6, RZ, 0x10, R5 ;  /* 0x00000010ff067819 */ /* 0x000fe20000011605 */
[----:B------:R-:W-:Y:S02]  /*10e30*/  IMAD.MOV.U32 R44, RZ, RZ, R150 ;  /* 0x000000ffff2c7224 */ /* 0x000fe400078e0096 */
[----:B------:R-:W-:Y:S02]  /*10e40*/  IMAD.MOV.U32 R150, RZ, RZ, R151 ;  /* 0x000000ffff967224 */ /* 0x000fe400078e0097 */
[----:B------:R-:W-:Y:S02]  /*10e50*/  IMAD.MOV.U32 R151, RZ, RZ, R144 ;  /* 0x000000ffff977224 */ /* 0x000fe400078e0090 */
[----:B------:R-:W-:-:S02]  /*10e60*/  IMAD.MOV.U32 R144, RZ, RZ, R182 ;  /* 0x000000ffff907224 */ /* 0x000fc400078e00b6 */
[----:B------:R1:W-:Y:S01]  /*10e70*/  MUFU.EX2 R182, R4 ;  /* 0x0000000400b67308 */ /* 0x0003e20000000800 */
[----:B------:R-:W-:Y:S01]  /*10e80*/  SHF.R.U32.HI R5, RZ, 0x18, R5 ;  /* 0x00000018ff057819 */ /* 0x000fe20000011605 */
[----:B------:R-:W-:Y:S02]  /*10e90*/  IMAD.MOV.U32 R73, RZ, RZ, R183 ;  /* 0x000000ffff497224 */ /* 0x000fe400078e00b7 */
[----:B---3--:R-:W-:Y:S02]  /*10ea0*/  IMAD.MOV.U32 R249, RZ, RZ, R64 ;  /* 0x000000fffff97224 */ /* 0x008fe400078e0040 */
[----:B------:R-:W-:Y:S02]  /*10eb0*/  IMAD.MOV.U32 R86, RZ, RZ, R74 ;  /* 0x000000ffff567224 */ /* 0x000fe400078e004a */
[----:B------:R-:W-:Y:S01]  /*10ec0*/  IMAD.MOV.U32 R186, RZ, RZ, R53 ;  /* 0x000000ffffba7224 */ /* 0x000fe200078e0035 */
[----:B-1----:R-:W-:Y:S01]  /*10ed0*/  LOP3.LUT R4, R6, 0xff, RZ, 0xc0, !PT ;  /* 0x000000ff06047812 */ /* 0x002fe200078ec0ff */
[----:B------:R-:W-:Y:S01]  /*10ee0*/  FFMA.FTZ R6, R87, UR14, -R3 ;  /* 0x0000000e57067c23 */ /* 0x000fe20008010803 */
[----:B------:R-:W-:-:S02]  /*10ef0*/  IMAD.MOV.U32 R87, RZ, RZ, R36 ;  /* 0x000000ffff577224 */ /* 0x000fc400078e0024 */
[----:B------:R-:W-:Y:S02]  /*10f00*/  IMAD.MOV.U32 R36, RZ, RZ, R37 ;  /* 0x000000ffff247224 */ /* 0x000fe400078e0025 */
[----:B------:R-:W-:Y:S01]  /*10f10*/  IMAD.MOV.U32 R37, RZ, RZ, R39 ;  /* 0x000000ffff257224 */ /* 0x000fe200078e0027 */
[----:B------:R-:W-:Y:S01]  /*10f20*/  PRMT R19, R4, 0x5410, R5 ;  /* 0x0000541004137816 */ /* 0x000fe20000000005 */
[----:B------:R-:W-:Y:S01]  /*10f30*/  FFMA.FTZ R4, R87, UR14, -R3 ;  /* 0x0000000e57047c23 */ /* 0x000fe20008010803 */
[----:B------:R-:W-:Y:S01]  /*10f40*/  IMAD.MOV.U32 R64, RZ, RZ, R134 ;  /* 0x000000ffff407224 */ /* 0x000fe200078e0086 */
[----:B------:R-:W-:Y:S01]  /*10f50*/  MOV R39, R72 ;  /* 0x0000004800277202 */ /* 0x000fe20000000f00 */
[----:B------:R-:W-:Y:S02]  /*10f60*/  IMAD.MOV.U32 R87, RZ, RZ, R37 ;  /* 0x000000ffff577224 */ /* 0x000fe400078e0025 */
[----:B------:R-:W-:Y:S02]  /*10f70*/  IMAD.MOV.U32 R53, RZ, RZ, R107 ;  /* 0x000000ffff357224 */ /* 0x000fe400078e006b */
[----:B------:R-:W-:-:S02]  /*10f80*/  IMAD.MOV.U32 R66, RZ, RZ, R131 ;  /* 0x000000ffff427224 */ /* 0x000fc400078e0083 */
[----:B------:R-:W-:Y:S01]  /*10f90*/  FFMA.FTZ R5, R245, UR14, -R2 ;  /* 0x0000000ef5057c23 */ /* 0x000fe20008010802 */
[----:B------:R-:W-:Y:S02]  /*10fa0*/  IMAD.MOV.U32 R72, RZ, RZ, R73 ;  /* 0x000000ffff487224 */ /* 0x000fe400078e0049 */
[----:B------:R-:W-:Y:S02]  /*10fb0*/  IMAD.MOV.U32 R73, RZ, RZ, R128 ;  /* 0x000000ffff497224 */ /* 0x000fe400078e0080 */
[----:B------:R-:W-:Y:S02]  /*10fc0*/  IMAD.MOV.U32 R128, RZ, RZ, R180 ;  /* 0x000000ffff807224 */ /* 0x000fe400078e00b4 */
[----:B------:R-:W-:Y:S01]  /*10fd0*/  IMAD.MOV.U32 R69, RZ, RZ, R87 ;  /* 0x000000ffff457224 */ /* 0x000fe200078e0057 */
[----:B------:R-:W-:Y:S01]  /*10fe0*/  MUFU.EX2 R180, R6 ;  /* 0x0000000600b47308 */ /* 0x000fe20000000800 */
[----:B------:R-:W-:Y:S02]  /*10ff0*/  IMAD.MOV.U32 R67, RZ, RZ, R70 ;  /* 0x000000ffff437224 */ /* 0x000fe400078e0046 */
[----:B------:R-:W-:-:S02]  /*11000*/  IMAD.MOV.U32 R251, RZ, RZ, R64 ;  /* 0x000000fffffb7224 */ /* 0x000fc400078e0040 */
[----:B------:R-:W-:Y:S02]  /*11010*/  IMAD.MOV.U32 R241, RZ, RZ, R86 ;  /* 0x000000fffff17224 */ /* 0x000fe400078e0056 */
[----:B------:R-:W-:Y:S02]  /*11020*/  IMAD.MOV.U32 R228, RZ, RZ, R53 ;  /* 0x000000ffffe47224 */ /* 0x000fe400078e0035 */
[----:B------:R-:W-:Y:S02]  /*11030*/  IMAD.MOV.U32 R230, RZ, RZ, R66 ;  /* 0x000000ffffe67224 */ /* 0x000fe400078e0042 */
[----:B------:R-:W-:Y:S01]  /*11040*/  IMAD.MOV.U32 R20, RZ, RZ, R139 ;  /* 0x000000ffff147224 */ /* 0x000fe200078e008b */
[----:B------:R1:W-:Y:S01]  /*11050*/  MUFU.EX2 R183, R14 ;  /* 0x0000000e00b77308 */ /* 0x0003e20000000800 */
[----:B------:R-:W-:Y:S02]  /*11060*/  IMAD.MOV.U32 R37, RZ, RZ, R72 ;  /* 0x000000ffff257224 */ /* 0x000fe400078e0048 */
[----:B------:R-:W-:-:S02]  /*11070*/  IMAD.MOV.U32 R85, RZ, RZ, R36 ;  /* 0x000000ffff557224 */ /* 0x000fc400078e0024 */
[----:B------:R-:W-:Y:S02]  /*11080*/  IMAD.MOV.U32 R71, RZ, RZ, R174 ;  /* 0x000000ffff477224 */ /* 0x000fe400078e00ae */
[----:B------:R-:W-:Y:S01]  /*11090*/  FADD.FTZ R15, R241, R41 ;  /* 0x00000029f10f7221 */ /* 0x000fe20000010000 */
[----:B------:R-:W-:Y:S01]  /*110a0*/  IMAD.MOV.U32 R70, RZ, RZ, R153 ;  /* 0x000000ffff467224 */ /* 0x000fe200078e0099 */
[----:B------:R3:W-:Y:S01]  /*110b0*/  MUFU.EX2 R134, R5 ;  /* 0x0000000500867308 */ /* 0x0007e20000000800 */
[----:B------:R-:W-:Y:S02]  /*110c0*/  IMAD.MOV.U32 R53, RZ, RZ, R67 ;  /* 0x000000ffff357224 */ /* 0x000fe400078e0043 */
[----:B------:R-:W-:Y:S02]  /*110d0*/  IMAD.MOV.U32 R66, RZ, RZ, R44 ;  /* 0x000000ffff427224 */ /* 0x000fe400078e002c */
[----:B------:R-:W-:Y:S01]  /*110e0*/  FFMA.FTZ R72, R197, UR14, -R3 ;  /* 0x0000000ec5487c23 */ /* 0x000fe20008010803 */
[----:B------:R-:W-:-:S02]  /*110f0*/  IMAD.MOV.U32 R153, RZ, RZ, R88 ;  /* 0x000000ffff997224 */ /* 0x000fc400078e0058 */
[----:B------:R-:W-:Y:S01]  /*11100*/  FFMA.FTZ R74, R192, UR14, -R3 ;  /* 0x0000000ec04a7c23 */ /* 0x000fe20008010803 */
[----:B------:R-:W-:Y:S02]  /*11110*/  IMAD.MOV.U32 R67, RZ, RZ, R39 ;  /* 0x000000ffff437224 */ /* 0x000fe400078e0027 */
[----:B-1----:R-:W-:Y:S01]  /*11120*/  FADD.FTZ R14, R251, R42 ;  /* 0x0000002afb0e7221 */ /* 0x002fe20000010000 */
[----:B------:R-:W-:Y:S01]  /*11130*/  IMAD.MOV.U32 R251, RZ, RZ, R20 ;  /* 0x000000fffffb7224 */ /* 0x000fe200078e0014 */
[----:B------:R1:W-:Y:S01]  /*11140*/  MUFU.EX2 R185, R13 ;  /* 0x0000000d00b97308 */ /* 0x0003e20000000800 */
[----:B------:R-:W-:Y:S02]  /*11150*/  IMAD.MOV.U32 R241, RZ, RZ, R230 ;  /* 0x000000fffff17224 */ /* 0x000fe400078e00e6 */
[----:B------:R-:W-:Y:S01]  /*11160*/  FFMA.FTZ R75, R75, UR14, -R3 ;  /* 0x0000000e4b4b7c23 */ /* 0x000fe20008010803 */
[----:B------:R-:W-:Y:S02]  /*11170*/  IMAD.MOV.U32 R147, RZ, RZ, R181 ;  /* 0x000000ffff937224 */ /* 0x000fe400078e00b5 */
[--C-:B------:R-:W-:Y:S01]  /*11180*/  FFMA.FTZ R89, R89, UR14, -R3.reuse ;  /* 0x0000000e59597c23 */ /* 0x100fe20008010803 */
[--C-:B---3--:R-:W-:Y:S01]  /*11190*/  FFMA.FTZ R5, R69, UR14, -R0.reuse ;  /* 0x0000000e45057c23 */ /* 0x108fe20008010800 */
[--C-:B------:R-:W-:Y:S01]  /*111a0*/  FFMA.FTZ R87, R191, UR14, -R3.reuse ;  /* 0x0000000ebf577c23 */ /* 0x100fe20008010803 */
[----:B------:R-:W-:Y:S01]  /*111b0*/  FFMA.FTZ R88, R190, UR14, -R3 ;  /* 0x0000000ebe587c23 */ /* 0x000fe20008010803 */
[----:B------:R-:W-:Y:S01]  /*111c0*/  FFMA.FTZ R12, R85, UR14, -R0 ;  /* 0x0000000e550c7c23 */ /* 0x000fe20008010800 */
[----:B------:R-:W-:Y:S01]  /*111d0*/  IMAD.MOV.U32 R250, RZ, RZ, R71 ;  /* 0x000000fffffa7224 */ /* 0x000fe200078e0047 */
[----:B------:R-:W-:Y:S01]  /*111e0*/  MOV R20, R228 ;  /* 0x000000e400147202 */ /* 0x000fe20000000f00 */
[----:B------:R-:W-:Y:S01]  /*111f0*/  IMAD.MOV.U32 R64, RZ, RZ, R37 ;  /* 0x000000ffff407224 */ /* 0x000fe200078e0025 */
[----:B------:R3:W4:Y:S01]  /*11200*/  MUFU.EX2 R181, R7 ;  /* 0x0000000700b57308 */ /* 0x0007220000000800 */
[----:B------:R-:W-:-:S02]  /*11210*/  IMAD.MOV.U32 R65, RZ, RZ, R84 ;  /* 0x000000ffff417224 */ /* 0x000fc400078e0054 */
[----:B------:R-:W-:Y:S01]  /*11220*/  FFMA.FTZ R3, R240, UR14, -R2 ;  /* 0x0000000ef0037c23 */ /* 0x000fe20008010802 */
[----:B------:R-:W-:Y:S02]  /*11230*/  IMAD.MOV.U32 R54, RZ, RZ, R81 ;  /* 0x000000ffff367224 */ /* 0x000fe400078e0051 */
[----:B-1----:R-:W-:Y:S01]  /*11240*/  FFMA.FTZ R13, R252, UR14, -R0 ;  /* 0x0000000efc0d7c23 */ /* 0x002fe20008010800 */
[----:B------:R-:W-:Y:S02]  /*11250*/  IMAD.MOV.U32 R230, RZ, RZ, R129 ;  /* 0x000000ffffe67224 */ /* 0x000fe400078e0081 */
[----:B--2---:R-:W-:Y:S01]  /*11260*/  FFMA.FTZ R6, R246, UR14, -R2 ;  /* 0x0000000ef6067c23 */ /* 0x004fe20008010802 */
[----:B------:R1:W-:Y:S01]  /*11270*/  MUFU.EX2 R174, R4 ;  /* 0x0000000400ae7308 */ /* 0x0003e20000000800 */
[--C-:B------:R-:W-:Y:S01]  /*11280*/  FFMA.FTZ R37, R248, UR14, -R0.reuse ;  /* 0x0000000ef8257c23 */ /* 0x100fe20008010800 */
[--C-:B------:R-:W-:Y:S01]  /*11290*/  FFMA.FTZ R39, R239, UR14, -R0.reuse ;  /* 0x0000000eef277c23 */ /* 0x100fe20008010800 */
[--C-:B------:R-:W-:Y:S01]  /*112a0*/  FFMA.FTZ R44, R233, UR14, -R0.reuse ;  /* 0x0000000ee92c7c23 */ /* 0x100fe20008010800 */
[--C-:B------:R-:W-:Y:S01]  /*112b0*/  FFMA.FTZ R71, R220, UR14, -R0.reuse ;  /* 0x0000000edc477c23 */ /* 0x100fe20008010800 */
[--C-:B------:R-:W-:Y:S01]  /*112c0*/  FFMA.FTZ R81, R202, UR14, -R0.reuse ;  /* 0x0000000eca517c23 */ /* 0x100fe20008010800 */
[--C-:B------:R-:W-:Y:S01]  /*112d0*/  FFMA.FTZ R84, R200, UR14, -R0.reuse ;  /* 0x0000000ec8547c23 */ /* 0x100fe20008010800 */
[--C-:B------:R-:W-:Y:S01]  /*112e0*/  FFMA.FTZ R85, R199, UR14, -R0.reuse ;  /* 0x0000000ec7557c23 */ /* 0x100fe20008010800 */
[----:B------:R2:W4:Y:S01]  /*112f0*/  MUFU.EX2 R131, R6 ;  /* 0x0000000600837308 */ /* 0x0005220000000800 */
[----:B------:R-:W-:Y:S01]  /*11300*/  FFMA.FTZ R86, R198, UR14, -R0 ;  /* 0x0000000ec6567c23 */ /* 0x000fe20008010800 */
[----:B------:R-:W-:-:S02]  /*11310*/  IMAD.MOV.U32 R228, RZ, RZ, R130 ;  /* 0x000000ffffe47224 */ /* 0x000fc400078e0082 */
[--C-:B---3--:R-:W-:Y:S01]  /*11320*/  FFMA.FTZ R7, R232, UR14, -R2.reuse ;  /* 0x0000000ee8077c23 */ /* 0x108fe20008010802 */
[--C-:B------:R-:W-:Y:S01]  /*11330*/  FFMA.FTZ R16, R231, UR14, -R2.reuse ;  /* 0x0000000ee7107c23 */ /* 0x100fe20008010802 */
[--C-:B------:R-:W-:Y:S01]  /*11340*/  FFMA.FTZ R18, R221, UR14, -R2.reuse ;  /* 0x0000000edd127c23 */ /* 0x100fe20008010802 */
[--C-:B------:R-:W-:Y:S01]  /*11350*/  FFMA.FTZ R36, R219, UR14, -R2.reuse ;  /* 0x0000000edb247c23 */ /* 0x100fe20008010802 */
[--C-:B------:R-:W-:Y:S01]  /*11360*/  FFMA.FTZ R76, R196, UR14, -R2.reuse ;  /* 0x0000000ec44c7c23 */ /* 0x100fe20008010802 */
[--C-:B------:R-:W-:Y:S01]  /*11370*/  FFMA.FTZ R77, R195, UR14, -R2.reuse ;  /* 0x0000000ec34d7c23 */ /* 0x100fe20008010802 */
[--C-:B-1----:R-:W-:Y:S01]  /*11380*/  FFMA.FTZ R4, R244, UR14, -R2.reuse ;  /* 0x0000000ef4047c23 */ /* 0x102fe20008010802 */
[--C-:B------:R-:W-:Y:S01]  /*11390*/  FFMA.FTZ R79, R194, UR14, -R2.reuse ;  /* 0x0000000ec24f7c23 */ /* 0x100fe20008010802 */
[----:B------:R-:W-:Y:S01]  /*113a0*/  FFMA.FTZ R80, R193, UR14, -R2 ;  /* 0x0000000ec1507c23 */ /* 0x000fe20008010802 */
[----:B------:R1:W-:Y:S01]  /*113b0*/  MUFU.EX2 R130, R5 ;  /* 0x0000000500827308 */ /* 0x0003e20000000800 */
[----:B------:R-:W-:Y:S01]  /*113c0*/  IMAD.MOV.U32 R24, RZ, RZ, R66 ;  /* 0x000000ffff187224 */ /* 0x000fe200078e0042 */
[----:B------:R-:W-:Y:S01]  /*113d0*/  F2FP.F16.F32.PACK_AB R2, R186, R224 ;  /* 0x000000e0ba02723e */ /* 0x000fe200000000ff */
[----:B------:R-:W-:-:S02]  /*113e0*/  IMAD.MOV.U32 R27, RZ, RZ, R67 ;  /* 0x000000ffff1b7224 */ /* 0x000fc400078e0043 */
[----:B--2---:R-:W-:Y:S01]  /*113f0*/  FFMA.FTZ R6, R216, UR14, -R0 ;  /* 0x0000000ed8067c23 */ /* 0x004fe20008010800 */
[----:B------:R-:W-:Y:S01]  /*11400*/  HSET2.LE.AND R0, R11, R133, PT ;  /* 0x000000850b007233 */ /* 0x000fe20003803000 */
[----:B------:R-:W-:Y:S02]  /*11410*/  IMAD.MOV.U32 R69, RZ, RZ, R172 ;  /* 0x000000ffff457224 */ /* 0x000fe400078e00ac */
[----:B------:R-:W-:Y:S01]  /*11420*/  IMAD.MOV.U32 R187, RZ, RZ, R241 ;  /* 0x000000ffffbb7224 */ /* 0x000fe200078e00f1 */
[----:B------:R2:W-:Y:S01]  /*11430*/  MUFU.EX2 R172, R3 ;  /* 0x0000000300ac7308 */ /* 0x0005e20000000800 */
[----:B------:R-:W-:Y:S02]  /*11440*/  IMAD.MOV.U32 R26, RZ, RZ, R64 ;  /* 0x000000ffff1a7224 */ /* 0x000fe400078e0040 */
[----:B------:R-:W-:Y:S02]  /*11450*/  IMAD.MOV.U32 R241, RZ, RZ, R54 ;  /* 0x000000fffff17224 */ /* 0x000fe400078e0036 */
[----:B-1----:R-:W-:Y:S01]  /*11460*/  FADD.FTZ R5, R251, R14 ;  /* 0x0000000efb057221 */ /* 0x002fe20000010000 */
[----:B------:R-:W-:-:S02]  /*11470*/  IMAD.MOV.U32 R251, RZ, RZ, R230 ;  /* 0x000000fffffb7224 */ /* 0x000fc400078e00e6 */
[----:B------:R4:W-:Y:S01]  /*11480*/  MUFU.EX2 R139, R4 ;  /* 0x00000004008b7308 */ /* 0x0009e20000000800 */
[----:B------:R-:W-:Y:S01]  /*11490*/  IMAD.MOV.U32 R230, RZ, RZ, R73 ;  /* 0x000000ffffe67224 */ /* 0x000fe200078e0049 */
[----:B------:R-:W-:Y:S01]  /*114a0*/  LOP3.LUT R8, R0, R2, RZ, 0xc0, !PT ;  /* 0x0000000200087212 */ /* 0x000fe200078ec0ff */
[----:B------:R-:W-:Y:S02]  /*114b0*/  IMAD.MOV.U32 R54, RZ, RZ, R128 ;  /* 0x000000ffff367224 */ /* 0x000fe400078e0080 */
[----:B------:R-:W-:Y:S01]  /*114c0*/  IMAD.MOV.U32 R190, RZ, RZ, R24 ;  /* 0x000000ffffbe7224 */ /* 0x000fe200078e0018 */
[--C-:B------:R-:W-:Y:S01]  /*114d0*/  HSET2.LE.AND R0, R21, R133.reuse, PT ;  /* 0x0000008515007233 */ /* 0x100fe20003803000 */
[----:B------:R-:W-:Y:S01]  /*114e0*/  IMAD.MOV.U32 R24, RZ, RZ, R27 ;  /* 0x000000ffff187224 */ /* 0x000fe200078e001b */
[----:B--2---:R-:W-:Y:S01]  /*114f0*/  HSET2.LE.AND R3, R10, R133, PT ;  /* 0x000000850a037233 */ /* 0x004fe20003803000 */
[----:B------:R-:W-:Y:S01]  /*11500*/  IMAD.MOV.U32 R27, RZ, RZ, R26 ;  /* 0x000000ffff1b7224 */ /* 0x000fe200078e001a */
[----:B------:R-:W-:Y:S01]  /*11510*/  F2FP.F16.F32.PACK_AB R2, R243, R249 ;  /* 0x000000f9f302723e */ /* 0x000fe200000000ff */
[----:B------:R-:W-:-:S02]  /*11520*/  IMAD.MOV.U32 R26, RZ, RZ, R230 ;  /* 0x000000ffff1a7224 */ /* 0x000fc400078e00e6 */
[----:B------:R-:W-:Y:S01]  /*11530*/  IMAD.MOV.U32 R230, RZ, RZ, R54 ;  /* 0x000000ffffe67224 */ /* 0x000fe200078e0036 */
[----:B----4-:R-:W-:Y:S01]  /*11540*/  F2FP.F16.F32.PACK_AB R4, R178, R179 ;  /* 0x000000b3b204723e */ /* 0x010fe200000000ff */
[----:B------:R-:W-:Y:S01]  /*11550*/  IMAD.MOV.U32 R246, RZ, RZ, R24 ;  /* 0x000000fffff67224 */ /* 0x000fe200078e0018 */
[----:B------:R-:W-:Y:S01]  /*11560*/  LOP3.LUT R10, R0, R2, RZ, 0xc0, !PT ;  /* 0x00000002000a7212 */ /* 0x000fe200078ec0ff */
[----:B------:R-:W-:Y:S01]  /*11570*/  IMAD.MOV.U32 R197, RZ, RZ, R20 ;  /* 0x000000ffffc57224 */ /* 0x000fe200078e0014 */
[----:B------:R-:W-:Y:S01]  /*11580*/  LOP3.LUT R9, R3, R4, RZ, 0xc0, !PT ;  /* 0x0000000403097212 */ /* 0x000fe200078ec0ff */
[----:B------:R-:W-:Y:S01]  /*11590*/  IMAD.MOV.U32 R24, RZ, RZ, R27 ;  /* 0x000000ffff187224 */ /* 0x000fe200078e001b */
[----:B------:R-:W-:Y:S01]  /*115a0*/  HSET2.LE.AND R3, R22, R133, PT ;  /* 0x0000008516037233 */ /* 0x000fe20003803000 */
[----:B------:R-:W-:Y:S01]  /*115b0*/  IMAD.MOV.U32 R27, RZ, RZ, R26 ;  /* 0x000000ffff1b7224 */ /* 0x000fe200078e001a */
[----:B------:R-:W-:Y:S01]  /*115c0*/  F2FP.F16.F32.PACK_AB R4, R176, R177 ;  /* 0x000000b1b004723e */ /* 0x000fe200000000ff */
[----:B------:R-:W1:Y:S01]  /*115d0*/  LDSM.16.MT88.4 R20, [R205+0x5400] ;  /* 0x00540000cd14783b */ /* 0x000e620000004200 */
[----:B------:R-:W-:Y:S01]  /*115e0*/  FADD.FTZ R0, R136, R43 ;  /* 0x0000002b88007221 */ /* 0x000fe20000010000 */
[----:B------:R-:W-:Y:S01]  /*115f0*/  IMAD.MOV.U32 R26, RZ, RZ, R230 ;  /* 0x000000ffff1a7224 */ /* 0x000fe200078e00e6 */
[----:B------:R-:W-:Y:S01]  /*11600*/  LOP3.LUT R11, R3, R4, RZ, 0xc0, !PT ;  /* 0x00000004030b7212 */ /* 0x000fe200078ec0ff */
[----:B------:R-:W-:-:S02]  /*11610*/  IMAD.MOV.U32 R240, RZ, RZ, R24 ;  /* 0x000000fffff07224 */ /* 0x000fc400078e0018 */
[----:B------:R-:W-:Y:S01]  /*11620*/  FADD.FTZ R73, R137, R0 ;  /* 0x0000000089497221 */ /* 0x000fe20000010000 */
[----:B------:R-:W-:Y:S01]  /*11630*/  HSET2.LE.AND R0, R25, R133, PT ;  /* 0x0000008519007233 */ /* 0x000fe20003803000 */
[----:B------:R-:W-:Y:S02]  /*11640*/  IMAD.MOV.U32 R244, RZ, RZ, R27 ;  /* 0x000000fffff47224 */ /* 0x000fe400078e001b */
[----:B------:R-:W-:Y:S02]  /*11650*/  IMAD.MOV.U32 R245, RZ, RZ, R26 ;  /* 0x000000fffff57224 */ /* 0x000fe400078e001a */
[----:B------:R-:W2:Y:S01]  /*11660*/  LDSM.16.MT88.4 R24, [R206+0x5400] ;  /* 0x00540000ce18783b */ /* 0x000ea20000004200 */
[----:B------:R-:W-:Y:S02]  /*11670*/  IMAD.MOV.U32 R191, RZ, RZ, R69 ;  /* 0x000000ffffbf7224 */ /* 0x000fe400078e0045 */
[----:B------:R-:W-:Y:S01]  /*11680*/  FADD.FTZ R17, R135, R40 ;  /* 0x0000002887117221 */ /* 0x000fe20000010000 */
[----:B------:R-:W-:Y:S01]  /*11690*/  IMAD.MOV.U32 R69, RZ, RZ, R214 ;  /* 0x000000ffff457224 */ /* 0x000fe200078e00d6 */
[----:B------:R3:W4:Y:S01]  /*116a0*/  MUFU.EX2 R129, R6 ;  /* 0x0000000600817308 */ /* 0x0007220000000800 */
[----:B------:R-:W-:Y:S01]  /*116b0*/  HMMA.16816.F32 R40, R8, R50, R116 ;  /* 0x000000320828723c */ /* 0x000fe20000001874 */
[----:B------:R-:W-:Y:S01]  /*116c0*/  F2FP.F16.F32.PACK_AB R2, R227, R226 ;  /* 0x000000e2e302723e */ /* 0x000fe200000000ff */
[----:B------:R-:W-:-:S02]  /*116d0*/  IMAD.MOV.U32 R54, RZ, RZ, R69 ;  /* 0x000000ffff367224 */ /* 0x000fc400078e0045 */
[----:B------:R-:W-:Y:S01]  /*116e0*/  FADD.FTZ R3, R138, R17 ;  /* 0x000000118a037221 */ /* 0x000fe20000010000 */
[----:B------:R-:W-:Y:S02]  /*116f0*/  IMAD.MOV.U32 R107, RZ, RZ, R55 ;  /* 0x000000ffff6b7224 */ /* 0x000fe400078e0037 */
[----:B------:R4:W-:Y:S01]  /*11700*/  MUFU.EX2 R128, R12 ;  /* 0x0000000c00807308 */ /* 0x0009e20000000800 */
[----:B------:R-:W-:Y:S01]  /*11710*/  IMAD.MOV.U32 R69, RZ, RZ, R53 ;  /* 0x000000ffff457224 */ /* 0x000fe200078e0035 */
[----:B------:R-:W-:Y:S01]  /*11720*/  LOP3.LUT R14, R0, R2, RZ, 0xc0, !PT ;  /* 0x00000002000e7212 */ /* 0x000fe200078ec0ff */
[----:B------:R-:W-:-:S05]  /*11730*/  FADD.FTZ R4, R215, R15 ;  /* 0x0000000fd7047221 */ /* 0x000fca0000010000 */
[----:B------:R1:W2:Y:S01]  /*11740*/  MUFU.EX2 R117, R13 ;  /* 0x0000000d00757308 */ /* 0x0002a20000000800 */
[----:B------:R-:W-:Y:S01]  /*11750*/  HSET2.LE.AND R0, R33, R133, PT ;  /* 0x0000008521007233 */ /* 0x000fe20003803000 */
[----:B------:R-:W-:Y:S01]  /*11760*/  IMAD.MOV.U32 R230, RZ, RZ, R54 ;  /* 0x000000ffffe67224 */ /* 0x000fe200078e0036 */
[----:B------:R-:W-:Y:S01]  /*11770*/  F2FP.F16.F32.PACK_AB R2, R182, R181 ;  /* 0x000000b5b602723e */ /* 0x000fe200000000ff */
[----:B------:R-:W-:Y:S02]  /*11780*/  IMAD.MOV.U32 R53, RZ, RZ, R107 ;  /* 0x000000ffff357224 */ /* 0x000fe400078e006b */
[----:B------:R-:W-:Y:S01]  /*11790*/  FADD.FTZ R68, R68, R5 ;  /* 0x0000000544447221 */ /* 0x000fe20000010000 */
[----:B------:R-:W-:Y:S02]  /*117a0*/  IMAD.MOV.U32 R54, RZ, RZ, R69 ;  /* 0x000000ffff367224 */ /* 0x000fe400078e0045 */
[----:B------:R-:W-:Y:S01]  /*117b0*/  FADD.FTZ R69, R212, R3 ;  /* 0x00000003d4457221 */ /* 0x000fe20000010000 */
[----:B------:R-:W-:-:S02]  /*117c0*/  IMAD.MOV.U32 R107, RZ, RZ, R70 ;  /* 0x000000ffff6b7224 */ /* 0x000fc400078e0046 */
[----:B------:R-:W-:Y:S01]  /*117d0*/  FADD.FTZ R70, R213, R4 ;  /* 0x00000004d5467221 */ /* 0x000fe20000010000 */
[--C-:B------:R-:W-:Y:S02]  /*117e0*/  HSET2.LE.AND R3, R31, R133.reuse, PT ;  /* 0x000000851f037233 */ /* 0x100fe40003803000 */
[--C-:B------:R-:W-:Y:S02]  /*117f0*/  HSET2.LE.AND R5, R30, R133.reuse, PT ;  /* 0x000000851e057233 */ /* 0x100fe40003803000 */
[----:B------:R-:W-:Y:S02]  /*11800*/  F2FP.F16.F32.PACK_AB R4, R247, R242 ;  /* 0x000000f2f704723e */ /* 0x000fe400000000ff */
[----:B---3--:R-:W-:Y:S02]  /*11810*/  F2FP.F16.F32.PACK_AB R6, R175, R173 ;  /* 0x000000adaf06723e */ /* 0x008fe400000000ff */
[----:B------:R-:W-:Y:S02]  /*11820*/  LOP3.LUT R15, R0, R2, RZ, 0xc0, !PT ;  /* 0x00000002000f7212 */ /* 0x000fe400078ec0ff */
[----:B------:R-:W-:-:S02]  /*11830*/  HSET2.LE.AND R0, R32, R133, PT ;  /* 0x0000008520007233 */ /* 0x000fc40003803000 */
[----:B------:R-:W-:Y:S01]  /*11840*/  F2FP.F16.F32.PACK_AB R2, R134, R131 ;  /* 0x000000838602723e */ /* 0x000fe200000000ff */
[----:B------:R3:W-:Y:S01]  /*11850*/  MUFU.EX2 R135, R7 ;  /* 0x0000000700877308 */ /* 0x0007e20000000800 */
[----:B----4-:R-:W-:Y:S02]  /*11860*/  LOP3.LUT R12, R3, R4, RZ, 0xc0, !PT ;  /* 0x00000004030c7212 */ /* 0x010fe400078ec0ff */
[----:B-1----:R-:W-:Y:S02]  /*11870*/  LOP3.LUT R13, R5, R6, RZ, 0xc0, !PT ;  /* 0x00000006050d7212 */ /* 0x002fe400078ec0ff */
[--C-:B------:R-:W-:Y:S02]  /*11880*/  HSET2.LE.AND R6, R35, R133.reuse, PT ;  /* 0x0000008523067233 */ /* 0x100fe40003803000 */
[----:B------:R-:W-:Y:S01]  /*11890*/  HSET2.LE.AND R3, R19, R133, PT ;  /* 0x0000008513037233 */ /* 0x000fe20003803000 */
[----:B------:R1:W4:Y:S01]  /*118a0*/  MUFU.EX2 R118, R16 ;  /* 0x0000001000767308 */ /* 0x0003220000000800 */
[----:B------:R-:W-:-:S02]  /*118b0*/  F2FP.F16.F32.PACK_AB R5, R129, R130 ;  /* 0x000000828105723e */ /* 0x000fc400000000ff */
[----:B------:R-:W-:Y:S02]  /*118c0*/  LOP3.LUT R4, R0, R2, RZ, 0xc0, !PT ;  /* 0x0000000200047212 */ /* 0x000fe400078ec0ff */
[----:B--2---:R-:W-:Y:S02]  /*118d0*/  F2FP.F16.F32.PACK_AB R17, R117, R128 ;  /* 0x000000807511723e */ /* 0x004fe400000000ff */
[----:B------:R-:W-:Y:S02]  /*118e0*/  LOP3.LUT R0, R28, 0xffff, RZ, 0xc0, !PT ;  /* 0x0000ffff1c007812 */ /* 0x000fe400078ec0ff */
[----:B---3--:R-:W-:Y:S01]  /*118f0*/  F2FP.F16.F32.PACK_AB R7, R172, R139 ;  /* 0x0000008bac07723e */ /* 0x008fe200000000ff */
[----:B------:R-:W-:Y:S01]  /*11900*/  IMAD.MOV.U32 R192, RZ, RZ, R65 ;  /* 0x000000ffffc07224 */ /* 0x000fe200078e0041 */
[----:B------:R-:W-:Y:S01]  /*11910*/  SHF.R.U32.HI R2, RZ, 0x10, R28 ;  /* 0x00000010ff027819 */ /* 0x000fe2000001161c */
[----:B------:R-:W-:Y:S01]  /*11920*/  HMMA.16816.F32 R64, R8, R48, R60 ;  /* 0x000000300840723c */ /* 0x000fe2000000183c */
[----:B------:R-:W-:-:S02]  /*11930*/  LOP3.LUT R5, R3, R5, RZ, 0xc0, !PT ;  /* 0x0000000503057212 */ /* 0x000fc400078ec0ff */
[----:B-1----:R-:W-:-:S03]  /*11940*/  HSET2.LE.AND R16, R34, R133, PT ;  /* 0x0000008522107233 */ /* 0x002fc60003803000 */
[C---:B------:R-:W-:Y:S01]  /*11950*/  HMMA.16816.F32 R60, R8.reuse, R56, R120 ;  /* 0x00000038083c723c */ /* 0x040fe20000001878 */
[----:B------:R-:W-:Y:S02]  /*11960*/  LOP3.LUT R6, R6, R7, RZ, 0xc0, !PT ;  /* 0x0000000706067212 */ /* 0x000fe400078ec0ff */
[----:B------:R-:W-:Y:S02]  /*11970*/  SHF.R.U32.HI R3, RZ, 0x8, R0 ;  /* 0x00000008ff037819 */ /* 0x000fe40000011600 */
[----:B------:R-:W-:Y:S01]  /*11980*/  LOP3.LUT R7, R16, R17, RZ, 0xc0, !PT ;  /* 0x0000001110077212 */ /* 0x000fe200078ec0ff */
[----:B------:R-:W-:Y:S01]  /*11990*/  HMMA.16816.F32 R32, R8, R58, R124 ;  /* 0x0000003a0820723c */ /* 0x000fe2000000187c */
[----:B------:R-:W-:Y:S01]  /*119a0*/  LOP3.LUT R0, R2, 0xff, RZ, 0xc0, !PT ;  /* 0x000000ff02007812 */ /* 0x000fe200078ec0ff */
[----:B------:R-:W-:Y:S02]  /*119b0*/  IMAD.MOV.U32 R219, RZ, RZ, R107 ;  /* 0x000000ffffdb7224 */ /* 0x000fe400078e006b */
[----:B------:R1:W-:Y:S03]  /*119c0*/  MUFU.EX2 R107, R36 ;  /* 0x00000024006b7308 */ /* 0x0003e60000000800 */
[----:B------:R-:W-:-:S02]  /*119d0*/  SHF.R.U32.HI R10, RZ, 0x18, R28 ;  /* 0x00000018ff0a7819 */ /* 0x000fc4000001161c */
[----:B------:R-:W-:Y:S01]  /*119e0*/  LOP3.LUT R11, R28, 0xff, RZ, 0xc0, !PT ;  /* 0x000000ff1c0b7812 */ /* 0x000fe200078ec0ff */
[----:B------:R-:W-:Y:S01]  /*119f0*/  HMMA.16816.F32 R56, R4, R20, R96 ;  /* 0x000000140438723c */ /* 0x000fe20000001860 */
[----:B------:R-:W-:Y:S01]  /*11a00*/  SHF.R.U32.HI R9, RZ, 0x8, R45 ;  /* 0x00000008ff097819 */ /* 0x000fe2000001162d */
[----:B------:R2:W-:Y:S01]  /*11a10*/  MUFU.EX2 R98, R37 ;  /* 0x0000002500627308 */ /* 0x0005e20000000800 */
[----:B------:R-:W-:Y:S01]  /*11a20*/  SHF.R.U32.HI R2, RZ, 0x10, R29 ;  /* 0x00000010ff027819 */ /* 0x000fe2000001161d */
[----:B------:R-:W-:Y:S01]  /*11a30*/  IMAD.MOV.U32 R55, RZ, RZ, R217 ;  /* 0x000000ffff377224 */ /* 0x000fe200078e00d9 */
[----:B------:R-:W-:Y:S02]  /*11a40*/  LOP3.LUT R8, R46, 0xff, RZ, 0xc0, !PT ;  /* 0x000000ff2e087812 */ /* 0x000fe400078ec0ff */
[----:B-1----:R-:W-:Y:S02]  /*11a50*/  PRMT R36, R0, 0x5410, R10 ;  /* 0x0000541000247816 */ /* 0x002fe4000000000a */
[----:B------:R-:W-:-:S02]  /*11a60*/  LOP3.LUT R0, R29, 0xffff, RZ, 0xc0, !PT ;  /* 0x0000ffff1d007812 */ /* 0x000fc400078ec0ff */
[----:B------:R-:W-:Y:S01]  /*11a70*/  PRMT R19, R52, 0x5410, R9 ;  /* 0x0000541034137816 */ /* 0x000fe20000000009 */
[----:B------:R-:W-:Y:S01]  /*11a80*/  IMAD.MOV.U32 R232, RZ, RZ, R230 ;  /* 0x000000ffffe87224 */ /* 0x000fe200078e00e6 */
[----:B------:R-:W-:Y:S02]  /*11a90*/  SHF.R.U32.HI R9, RZ, 0x18, R29 ;  /* 0x00000018ff097819 */ /* 0x000fe4000001161d */
[----:B--2---:R-:W-:Y:S02]  /*11aa0*/  PRMT R37, R11, 0x5410, R3 ;  /* 0x000054100b257816 */ /* 0x004fe40000000003 */
[----:B------:R-:W-:Y:S01]  /*11ab0*/  SHF.R.U32.HI R3, RZ, 0x8, R0 ;  /* 0x00000008ff037819 */ /* 0x000fe20000011600 */
[----:B------:R-:W-:Y:S01]  /*11ac0*/  IMAD.MOV.U32 R196, RZ, RZ, R211 ;  /* 0x000000ffffc47224 */ /* 0x000fe200078e00d3 */
[----:B------:R-:W-:Y:S01]  /*11ad0*/  LOP3.LUT R0, R2, 0xff, RZ, 0xc0, !PT ;  /* 0x000000ff02007812 */ /* 0x000fe200078ec0ff */
[----:B------:R1:W-:Y:S01]  /*11ae0*/  MUFU.EX2 R116, R18 ;  /* 0x0000001200747308 */ /* 0x0003e20000000800 */
[----:B------:R-:W-:Y:S01]  /*11af0*/  IMAD.MOV.U32 R231, RZ, RZ, R54 ;  /* 0x000000ffffe77224 */ /* 0x000fe200078e0036 */
[----:B------:R-:W-:Y:S01]  /*11b00*/  MOV R221, R53 ;  /* 0x0000003500dd7202 */ /* 0x000fe20000000f00 */
[----:B------:R-:W-:Y:S01]  /*11b10*/  IMAD.MOV.U32 R230, RZ, RZ, R55 ;  /* 0x000000ffffe67224 */ /* 0x000fe200078e0037 */
[C---:B------:R-:W-:Y:S04]  /*11b20*/  HMMA.16816.F32 R48, R4.reuse, R24, R112 ;  /* 0x000000180430723c */ /* 0x040fe80000001870 */
[----:B------:R2:W-:Y:S02]  /*11b30*/  MUFU.EX2 R96, R44 ;  /* 0x0000002c00607308 */ /* 0x0005e40000000800 */
[----:B------:R-:W-:Y:S01]  /*11b40*/  HMMA.16816.F32 R52, R4, R22, R100 ;  /* 0x000000160434723c */ /* 0x000fe20000001864 */
[----:B-1----:R-:W-:-:S02]  /*11b50*/  PRMT R18, R8, 0x5410, R47 ;  /* 0x0000541008127816 */ /* 0x002fc4000000002f */
[----:B------:R-:W-:-:S03]  /*11b60*/  LOP3.LUT R8, R29, 0xff, RZ, 0xc0, !PT ;  /* 0x000000ff1d087812 */ /* 0x000fc600078ec0ff */
[----:B------:R-:W1:Y:S01]  /*11b70*/  MUFU.EX2 R97, R39 ;  /* 0x0000002700617308 */ /* 0x000e620000000800 */
[----:B------:R-:W-:Y:S01]  /*11b80*/  FADD.FTZ R2, R208, R69 ;  /* 0x00000045d0027221 */ /* 0x000fe20000010000 */
[----:B------:R-:W3:Y:S01]  /*11b90*/  LDSM.16.MT88.4 R28, [R205+0x5800] ;  /* 0x00580000cd1c783b */ /* 0x000ee20000004200 */
[----:B--2---:R-:W-:Y:S07]  /*11ba0*/  HMMA.16816.F32 R44, R4, R26, R108 ;  /* 0x0000001a042c723c */ /* 0x004fee000000186c */
[----:B------:R-:W-:Y:S01]  /*11bb0*/  PRMT R5, R0, 0x5410, R9 ;  /* 0x0000541000057816 */ /* 0x000fe20000000009 */
[----:B------:R-:W-:Y:S01]  /*11bc0*/  FADD.FTZ R0, R196, R73 ;  /* 0x00000049c4007221 */ /* 0x000fe20000010000 */
[----:B------:R-:W-:Y:S01]  /*11bd0*/  IMAD.MOV.U32 R196, RZ, RZ, R219 ;  /* 0x000000ffffc47224 */ /* 0x000fe200078e00db */
[----:B------:R-:W-:Y:S01]  /*11be0*/  PRMT R7, R8, 0x5410, R3 ;  /* 0x0000541008077816 */ /* 0x000fe20000000003 */
[----:B------:R-:W-:Y:S01]  /*11bf0*/  FADD.FTZ R4, R210, R68 ;  /* 0x00000044d2047221 */ /* 0x000fe20000010000 */
[----:B------:R2:W1:Y:S01]  /*11c00*/  MUFU.EX2 R39, R71 ;  /* 0x0000004700277308 */ /* 0x0004620000000800 */
[----:B------:R-:W-:Y:S01]  /*11c10*/  FADD.FTZ R3, R196, R70 ;  /* 0x00000046c4037221 */ /* 0x000fe20000010000 */
[----:B------:R-:W-:-:S02]  /*11c20*/  IMAD.MOV.U32 R219, RZ, RZ, R221 ;  /* 0x000000ffffdb7224 */ /* 0x000fc400078e00dd */
[----:B------:R-:W-:Y:S02]  /*11c30*/  IMAD.MOV.U32 R221, RZ, RZ, R231 ;  /* 0x000000ffffdd7224 */ /* 0x000fe400078e00e7 */
[----:B------:R-:W-:Y:S02]  /*11c40*/  IMAD.MOV.U32 R231, RZ, RZ, R232 ;  /* 0x000000ffffe77224 */ /* 0x000fe400078e00e8 */
[----:B------:R-:W-:Y:S02]  /*11c50*/  IMAD.MOV.U32 R196, RZ, RZ, R219 ;  /* 0x000000ffffc47224 */ /* 0x000fe400078e00db */
[----:B------:R-:W-:Y:S01]  /*11c60*/  FADD.FTZ R0, R207, R0 ;  /* 0x00000000cf007221 */ /* 0x000fe20000010000 */
[----:B------:R-:W-:Y:S01]  /*11c70*/  IMAD.MOV.U32 R219, RZ, RZ, R221 ;  /* 0x000000ffffdb7224 */ /* 0x000fe200078e00dd */
[----:B--2---:R-:W-:Y:S01]  /*11c80*/  HMMA.16816.F32 R68, R12, R22, R40 ;  /* 0x000000160c44723c */ /* 0x004fe20000001828 */
[----:B------:R-:W2:Y:S01]  /*11c90*/  LDSM.16.MT88.4 R40, [R206+0x5800] ;  /* 0x00580000ce28783b */ /* 0x000ea20000004200 */
[----:B------:R-:W-:-:S02]  /*11ca0*/  IMAD.MOV.U32 R221, RZ, RZ, R231 ;  /* 0x000000ffffdd7224 */ /* 0x000fc400078e00e7 */
[----:B------:R-:W-:Y:S02]  /*11cb0*/  IMAD.MOV.U32 R232, RZ, RZ, R246 ;  /* 0x000000ffffe87224 */ /* 0x000fe400078e00f6 */
[----:B------:R-:W-:Y:S02]  /*11cc0*/  IMAD.MOV.U32 R246, RZ, RZ, R190 ;  /* 0x000000fffff67224 */ /* 0x000fe400078e00be */
[----:B------:R-:W-:Y:S01]  /*11cd0*/  FADD.FTZ R10, R221, R0 ;  /* 0x00000000dd0a7221 */ /* 0x000fe20000010000 */
[----:B------:R-:W-:Y:S01]  /*11ce0*/  FADD.FTZ R11, R219, R2 ;  /* 0x00000002db0b7221 */ /* 0x000fe20000010000 */
[----:B------:R-:W-:Y:S01]  /*11cf0*/  HSET2.LE.AND R0, R7, R133, PT ;  /* 0x0000008507007233 */ /* 0x000fe20003803000 */
[----:B------:R-:W-:Y:S01]  /*11d00*/  MUFU.EX2 R72, R72 ;  /* 0x0000004800487308 */ /* 0x000fe20000000800 */
[----:B----4-:R-:W-:Y:S01]  /*11d10*/  F2FP.F16.F32.PACK_AB R2, R118, R135 ;  /* 0x000000877602723e */ /* 0x010fe200000000ff */
[----:B------:R-:W-:Y:S01]  /*11d20*/  FADD.FTZ R17, R204, R4 ;  /* 0x00000004cc117221 */ /* 0x000fe20000010000 */
[----:B------:R-:W-:-:S05]  /*11d30*/  IMAD.MOV.U32 R231, RZ, RZ, R246 ;  /* 0x000000ffffe77224 */ /* 0x000fca00078e00f6 */
[----:B------:R-:W4:Y:S01]  /*11d40*/  MUFU.EX2 R74, R74 ;  /* 0x0000004a004a7308 */ /* 0x000f220000000800 */
[----:B------:R-:W-:Y:S01]  /*11d50*/  LOP3.LUT R4, R0, R2, RZ, 0xc0, !PT ;  /* 0x0000000200047212 */ /* 0x000fe200078ec0ff */
[----:B------:R-:W-:Y:S01]  /*11d60*/  FADD.FTZ R0, R231, R17 ;  /* 0x00000011e7007221 */ /* 0x000fe20000010000 */
[----:B------:R-:W-:Y:S01]  /*11d70*/  HMMA.16816.F32 R64, R12, R20, R64 ;  /* 0x000000140c40723c */ /* 0x000fe20000001840 */
[----:B------:R-:W-:Y:S01]  /*11d80*/  FADD.FTZ R16, R196, R3 ;  /* 0x00000003c4107221 */ /* 0x000fe20000010000 */
[----:B------:R-:W-:Y:S01]  /*11d90*/  HSET2.LE.AND R3, R5, R133, PT ;  /* 0x0000008505037233 */ /* 0x000fe20003803000 */
[----:B------:R-:W-:Y:S01]  /*11da0*/  IMAD.MOV.U32 R190, RZ, RZ, R191 ;  /* 0x000000ffffbe7224 */ /* 0x000fe200078e00bf */
[----:B------:R-:W-:-:S03]  /*11db0*/  F2FP.F16.F32.PACK_AB R2, R189, R201 ;  /* 0x000000c9bd02723e */ /* 0x000fc600000000ff */
[----:B------:R-:W-:Y:S01]  /*11dc0*/  FADD.FTZ R20, R245, R0 ;  /* 0x00000000f5147221 */ /* 0x000fe20000010000 */
[--C-:B------:R-:W-:Y:S01]  /*11dd0*/  HSET2.LE.AND R0, R83, R133.reuse, PT ;  /* 0x0000008553007233 */ /* 0x100fe20003803000 */
[----:B------:R-:W-:Y:S01]  /*11de0*/  IMAD.MOV.U32 R191, RZ, RZ, R192 ;  /* 0x000000ffffbf7224 */ /* 0x000fe200078e00c0 */
[----:B-1----:R-:W-:Y:S02]  /*11df0*/  F2FP.F16.F32.PACK_AB R5, R97, R98 ;  /* 0x000000626105723e */ /* 0x002fe400000000ff */
[--C-:B------:R-:W-:Y:S01]  /*11e00*/  HSET2.LE.AND R6, R19, R133.reuse, PT ;  /* 0x0000008513067233 */ /* 0x100fe20003803000 */
[----:B------:R-:W-:Y:S01]  /*11e10*/  FADD.FTZ R19, R244, R10 ;  /* 0x0000000af4137221 */ /* 0x000fe20000010000 */
[----:B------:R-:W-:Y:S01]  /*11e20*/  HSET2.LE.AND R8, R18, R133, PT ;  /* 0x0000008512087233 */ /* 0x000fe20003803000 */
[----:B------:R-:W-:Y:S01]  /*11e30*/  IMAD.MOV.U32 R246, RZ, RZ, R190 ;  /* 0x000000fffff67224 */ /* 0x000fe200078e00be */
[----:B------:R-:W-:Y:S02]  /*11e40*/  F2FP.F16.F32.PACK_AB R7, R107, R116 ;  /* 0x000000746b07723e */ /* 0x000fe400000000ff */
[----:B------:R-:W-:Y:S01]  /*11e50*/  LOP3.LUT R10, R0, R2, RZ, 0xc0, !PT ;  /* 0x00000002000a7212 */ /* 0x000fe200078ec0ff */
[----:B------:R-:W-:Y:S01]  /*11e60*/  IMAD.MOV.U32 R190, RZ, RZ, R191 ;  /* 0x000000ffffbe7224 */ /* 0x000fe200078e00bf */
[----:B------:R-:W-:-:S02]  /*11e70*/  F2FP.F16.F32.PACK_AB R9, R39, R96 ;  /* 0x000000602709723e */ /* 0x000fc400000000ff */
[----:B------:R-:W-:Y:S01]  /*11e80*/  LOP3.LUT R5, R3, R5, RZ, 0xc0, !PT ;  /* 0x0000000503057212 */ /* 0x000fe200078ec0ff */
[----:B------:R-:W-:Y:S01]  /*11e90*/  FADD.FTZ R3, R240, R11 ;  /* 0x0000000bf0037221 */ /* 0x000fe20000010000 */
[----:B------:R-:W-:Y:S02]  /*11ea0*/  HSET2.LE.AND R0, R82, R133, PT ;  /* 0x0000008552007233 */ /* 0x000fe40003803000 */
[----:B----4-:R-:W-:Y:S01]  /*11eb0*/  F2FP.F16.F32.PACK_AB R2, R74, R72 ;  /* 0x000000484a02723e */ /* 0x010fe200000000ff */
[----:B------:R-:W-:Y:S01]  /*11ec0*/  HMMA.16816.F32 R60, R12, R24, R60 ;  /* 0x000000180c3c723c */ /* 0x000fe2000000183c */
[----:B------:R-:W-:Y:S02]  /*11ed0*/  LOP3.LUT R6, R6, R7, RZ, 0xc0, !PT ;  /* 0x0000000706067212 */ /* 0x000fe400078ec0ff */
[----:B------:R-:W-:Y:S02]  /*11ee0*/  LOP3.LUT R7, R8, R9, RZ, 0xc0, !PT ;  /* 0x0000000908077212 */ /* 0x000fe400078ec0ff */
[----:B------:R-:W-:-:S02]  /*11ef0*/  LOP3.LUT R11, R0, R2, RZ, 0xc0, !PT ;  /* 0x00000002000b7212 */ /* 0x000fc400078ec0ff */
[----:B------:R-:W-:Y:S01]  /*11f00*/  FADD.FTZ R24, R190, R3 ;  /* 0x00000003be187221 */ /* 0x000fe20000010000 */
[----:B------:R-:W-:-:S04]  /*11f10*/  IMAD.WIDE.U32 R2, R105, -0x2daee0ad, RZ ;  /* 0xd2511f5369027825 */ /* 0x000fc800078e00ff */
[----:B------:R-:W-:Y:S01]  /*11f20*/  FADD.FTZ R8, R232, R16 ;  /* 0x00000010e8087221 */ /* 0x000fe20000010000 */
[C---:B---3--:R-:W-:Y:S01]  /*11f30*/  HMMA.16816.F32 R56, R4.reuse, R28, R56 ;  /* 0x0000001c0438723c */ /* 0x048fe20000001838 */
[----:B------:R-:W-:Y:S01]  /*11f40*/  F2FP.F16.F32.PACK_AB R9, R225, R203 ;  /* 0x000000cbe109723e */ /* 0x000fe200000000ff */
[----:B------:R-:W-:Y:S02]  /*11f50*/  VIADD R190, R223, 0x646e171e ;  /* 0x646e171edfbe7836 */ /* 0x000fe40000000000 */
[----:B------:R-:W-:Y:S01]  /*11f60*/  FADD.FTZ R25, R246, R8 ;  /* 0x00000008f6197221 */ /* 0x000fe20000010000 */
[----:B------:R-:W-:Y:S01]  /*11f70*/  LOP3.LUT R0, R2, 0xffff, RZ, 0xc0, !PT ;  /* 0x0000ffff02007812 */ /* 0x000fe200078ec0ff */
[----:B------:R-:W-:Y:S01]  /*11f80*/  HMMA.16816.F32 R52, R4, R30, R52 ;  /* 0x0000001e0434723c */ /* 0x000fe20000001834 */
[----:B------:R-:W-:-:S05]  /*11f90*/  HSET2.LE.AND R8, R37, R133, PT ;  /* 0x0000008525087233 */ /* 0x000fca0003803000 */
[C---:B--2---:R-:W-:Y:S06]  /*11fa0*/  HMMA.16816.F32 R48, R4.reuse, R40, R48 ;  /* 0x000000280430723c */ /* 0x044fec0000001830 */
[----:B------:R-:W-:Y:S01]  /*11fb0*/  HMMA.16816.F32 R44, R4, R42, R44 ;  /* 0x0000002a042c723c */ /* 0x000fe2000000182c */
[----:B------:R-:W-:-:S05]  /*11fc0*/  LOP3.LUT R8, R8, R9, RZ, 0xc0, !PT ;  /* 0x0000000908087212 */ /* 0x000fca00078ec0ff */
[----:B------:R-:W-:Y:S01]  /*11fd0*/  HMMA.16816.F32 R32, R12, R26, R32 ;  /* 0x0000001a0c20723c */ /* 0x000fe20000001820 */
[----:B------:R-:W-:Y:S02]  /*11fe0*/  SHF.R.U32.HI R4, RZ, 0x10, R2 ;  /* 0x00000010ff047819 */ /* 0x000fe40000011602 */
[----:B------:R-:W-:-:S04]  /*11ff0*/  SHF.R.U32.HI R5, RZ, 0x8, R0 ;  /* 0x00000008ff057819 */ /* 0x000fc80000011600 */
[----:B------:R-:W-:Y:S02]  /*12000*/  HSET2.LE.AND R12, R36, R133, PT ;  /* 0x00000085240c7233 */ /* 0x000fe40003803000 */
[----:B------:R-:W-:Y:S02]  /*12010*/  F2FP.F16.F32.PACK_AB R13, R174, R180 ;  /* 0x000000b4ae0d723e */ /* 0x000fe400000000ff */
[----:B------:R-:W-:Y:S02]  /*12020*/  LOP3.LUT R7, R2, 0xff, RZ, 0xc0, !PT ;  /* 0x000000ff02077812 */ /* 0x000fe400078ec0ff */
[----:B------:R-:W-:Y:S02]  /*12030*/  SHF.R.U32.HI R6, RZ, 0x18, R2 ;  /* 0x00000018ff067819 */ /* 0x000fe40000011602 */
[----:B------:R-:W-:Y:S01]  /*12040*/  LOP3.LUT R0, R4, 0xff, RZ, 0xc0, !PT ;  /* 0x000000ff04007812 */ /* 0x000fe200078ec0ff */
[----:B------:R-:W-:Y:S01]  /*12050*/  MUFU.EX2 R76, R76 ;  /* 0x0000004c004c7308 */ /* 0x000fe20000000800 */
[----:B------:R-:W-:-:S02]  /*12060*/  LOP3.LUT R2, R3, R78, R190, 0x96, !PT ;  /* 0x0000004e03027212 */ /* 0x000fc400078e96be */
[----:B------:R-:W-:Y:S02]  /*12070*/  LOP3.LUT R9, R12, R13, RZ, 0xc0, !PT ;  /* 0x0000000d0c097212 */ /* 0x000fe400078ec0ff */
[----:B------:R-:W-:-:S03]  /*12080*/  LOP3.LUT R12, R91, 0xff, RZ, 0xc0, !PT ;  /* 0x000000ff5b0c7812 */ /* 0x000fc600078ec0ff */
[----:B------:R-:W1:Y:S01]  /*12090*/  MUFU.EX2 R77, R77 ;  /* 0x0000004d004d7308 */ /* 0x000e620000000800 */
[----:B------:R-:W-:Y:S02]  /*120a0*/  PRMT R16, R0, 0x5410, R6 ;  /* 0x0000541000107816 */ /* 0x000fe40000000006 */
[----:B------:R-:W-:Y:S02]  /*120b0*/  LOP3.LUT R0, R2, 0xffff, RZ, 0xc0, !PT ;  /* 0x0000ffff02007812 */ /* 0x000fe400078ec0ff */
[----:B------:R-:W-:Y:S02]  /*120c0*/  SHF.R.U32.HI R13, RZ, 0x8, R90 ;  /* 0x00000008ff0d7819 */ /* 0x000fe4000001165a */
[----:B------:R-:W-:Y:S02]  /*120d0*/  PRMT R15, R12, 0x5410, R92 ;  /* 0x000054100c0f7816 */ /* 0x000fe4000000005c */
[----:B------:R-:W-:Y:S02]  /*120e0*/  PRMT R17, R7, 0x5410, R5 ;  /* 0x0000541007117816 */ /* 0x000fe40000000005 */
[----:B------:R-:W-:Y:S01]  /*120f0*/  LOP3.LUT R3, R38, 0xffff, RZ, 0xc0, !PT ;  /* 0x0000ffff26037812 */ /* 0x000fe200078ec0ff */
[----:B------:R-:W-:Y:S01]  /*12100*/  IMAD.MOV.U32 R192, RZ, RZ, R197 ;  /* 0x000000ffffc07224 */ /* 0x000fe200078e00c5 */
[----:B------:R-:W-:-:S02]  /*12110*/  SHF.R.U32.HI R4, RZ, 0x10, R38 ;  /* 0x00000010ff047819 */ /* 0x000fc40000011626 */
[----:B------:R-:W-:Y:S02]  /*12120*/  LOP3.LUT R14, R2, 0xff, RZ, 0xc0, !PT ;  /* 0x000000ff020e7812 */ /* 0x000fe400078ec0ff */
[--C-:B------:R-:W-:Y:S02]  /*12130*/  SHF.R.U32.HI R5, RZ, 0x10, R2.reuse ;  /* 0x00000010ff057819 */ /* 0x100fe40000011602 */
[----:B------:R-:W-:Y:S01]  /*12140*/  SHF.R.U32.HI R12, RZ, 0x18, R2 ;  /* 0x00000018ff0c7819 */ /* 0x000fe20000011602 */
[----:B------:R-:W-:Y:S01]  /*12150*/  IMAD.MOV.U32 R197, RZ, RZ, R187 ;  /* 0x000000ffffc57224 */ /* 0x000fe200078e00bb */
[----:B------:R-:W-:Y:S01]  /*12160*/  SHF.R.U32.HI R2, RZ, 0x8, R0 ;  /* 0x00000008ff027819 */ /* 0x000fe20000011600 */
[----:B------:R-:W-:Y:S01]  /*12170*/  IMAD.MOV.U32 R187, RZ, RZ, R209 ;  /* 0x000000ffffbb7224 */ /* 0x000fe200078e00d1 */
[----:B------:R-:W-:Y:S01]  /*12180*/  PRMT R18, R93, 0x5410, R13 ;  /* 0x000054105d127816 */ /* 0x000fe2000000000d */
[----:B------:R-:W-:Y:S01]  /*12190*/  MUFU.EX2 R79, R79 ;  /* 0x0000004f004f7308 */ /* 0x000fe20000000800 */
[----:B------:R-:W-:-:S02]  /*121a0*/  SHF.R.U32.HI R6, RZ, 0x8, R3 ;  /* 0x00000008ff067819 */ /* 0x000fc40000011603 */
[----:B------:R-:W-:Y:S02]  /*121b0*/  SHF.R.U32.HI R13, RZ, 0x18, R38 ;  /* 0x00000018ff0d7819 */ /* 0x000fe40000011626 */
[----:B------:R-:W-:Y:S01]  /*121c0*/  LOP3.LUT R3, R4, 0xff, RZ, 0xc0, !PT ;  /* 0x000000ff04037812 */ /* 0x000fe200078ec0ff */
[----:B------:R-:W-:Y:S01]  /*121d0*/  IMAD.MOV.U32 R191, RZ, RZ, R197 ;  /* 0x000000ffffbf7224 */ /* 0x000fe200078e00c5 */
[----:B------:R-:W-:Y:S01]  /*121e0*/  LOP3.LUT R0, R5, 0xff, RZ, 0xc0, !PT ;  /* 0x000000ff05007812 */ /* 0x000fe200078ec0ff */
[----:B------:R-:W2:Y:S01]  /*121f0*/  MUFU.EX2 R80, R80 ;  /* 0x0000005000507308 */ /* 0x000ea20000000800 */
[----:B------:R-:W-:Y:S01]  /*12200*/  PRMT R2, R14, 0x5410, R2 ;  /* 0x000054100e027816 */ /* 0x000fe20000000002 */
[----:B------:R-:W-:Y:S01]  /*12210*/  IMAD.MOV.U32 R197, RZ, RZ, R187 ;  /* 0x000000ffffc57224 */ /* 0x000fe200078e00bb */
[----:B------:R-:W-:Y:S01]  /*12220*/  PRMT R4, R3, 0x5410, R13 ;  /* 0x0000541003047816 */ /* 0x000fe2000000000d */
[----:B------:R-:W-:Y:S01]  /*12230*/  IMAD.MOV.U32 R187, RZ, RZ, R230 ;  /* 0x000000ffffbb7224 */ /* 0x000fe200078e00e6 */
[----:B------:R-:W-:-:S03]  /*12240*/  LOP3.LUT R7, R38, 0xff, RZ, 0xc0, !PT ;  /* 0x000000ff26077812 */ /* 0x000fc600078ec0ff */
[----:B------:R-:W-:Y:S01]  /*12250*/  MUFU.EX2 R81, R81 ;  /* 0x0000005100517308 */ /* 0x000fe20000000800 */
[----:B------:R-:W-:Y:S01]  /*12260*/  PRMT R3, R0, 0x5410, R12 ;  /* 0x0000541000037816 */ /* 0x000fe2000000000c */
[----:B------:R-:W-:Y:S01]  /*12270*/  IMAD.MOV.U32 R152, RZ, RZ, R218 ;  /* 0x000000ffff987224 */ /* 0x000fe200078e00da */
[----:B------:R-:W-:-:S05]  /*12280*/  HSET2.LE.AND R0, R2, R133, PT ;  /* 0x0000008502007233 */ /* 0x000fca0003803000 */
[----:B------:R-:W3:Y:S01]  /*12290*/  MUFU.EX2 R84, R84 ;  /* 0x0000005400547308 */ /* 0x000ee20000000800 */
[----:B------:R-:W-:Y:S01]  /*122a0*/  IMAD.MOV.U32 R230, RZ, RZ, R153 ;  /* 0x000000ffffe67224 */ /* 0x000fe200078e0099 */
[----:B-1----:R-:W-:Y:S01]  /*122b0*/  F2FP.F16.F32.PACK_AB R2, R77, R76 ;  /* 0x0000004c4d02723e */ /* 0x002fe200000000ff */
[----:B------:R-:W-:-:S05]  /*122c0*/  IMAD.MOV.U32 R232, RZ, RZ, R187 ;  /* 0x000000ffffe87224 */ /* 0x000fca00078e00bb */
[----:B------:R-:W-:Y:S01]  /*122d0*/  MUFU.EX2 R85, R85 ;  /* 0x0000005500557308 */ /* 0x000fe20000000800 */
[----:B------:R-:W-:Y:S01]  /*122e0*/  PRMT R7, R7, 0x5410, R6 ;  /* 0x0000541007077816 */ /* 0x000fe20000000006 */
[----:B------:R-:W-:-:S06]  /*122f0*/  FADD.FTZ R12, R191, R19 ;  /* 0x00000013bf0c7221 */ /* 0x000fcc0000010000 */
[----:B------:R-:W1:Y:S01]  /*12300*/  MUFU.EX2 R86, R86 ;  /* 0x0000005600567308 */ /* 0x000e620000000800 */
[----:B------:R-:W-:Y:S02]  /*12310*/  IMAD.MOV.U32 R231, RZ, RZ, R197 ;  /* 0x000000ffffe77224 */ /* 0x000fe400078e00c5 */
[----:B------:R-:W-:Y:S01]  /*12320*/  FADD.FTZ R14, R192, R20 ;  /* 0x00000014c00e7221 */ /* 0x000fe20000010000 */
[----:B------:R-:W-:Y:S01]  /*12330*/  IMAD.MOV.U32 R191, RZ, RZ, R152 ;  /* 0x000000ffffbf7224 */ /* 0x000fe200078e0098 */
[----:B------:R-:W-:Y:S01]  /*12340*/  LOP3.LUT R152, R0, R2, RZ, 0xc0, !PT ;  /* 0x0000000200987212 */ /* 0x000fe200078ec0ff */
[----:B------:R-:W-:Y:S02]  /*12350*/  IMAD.MOV.U32 R240, RZ, RZ, R230 ;  /* 0x000000fffff07224 */ /* 0x000fe400078e00e6 */
[----:B------:R-:W-:Y:S01]  /*12360*/  FADD.FTZ R2, R232, R24 ;  /* 0x00000018e8027221 */ /* 0x000fe20000010000 */
[----:B------:R-:W-:Y:S01]  /*12370*/  IMAD.MOV.U32 R153, RZ, RZ, R132 ;  /* 0x000000ffff997224 */ /* 0x000fe200078e0084 */
[----:B------:R-:W-:Y:S01]  /*12380*/  MUFU.EX2 R87, R87 ;  /* 0x0000005700577308 */ /* 0x000fe20000000800 */
[--C-:B------:R-:W-:Y:S01]  /*12390*/  HSET2.LE.AND R6, R16, R133.reuse, PT ;  /* 0x0000008510067233 */ /* 0x100fe20003803000 */
[----:B------:R-:W-:Y:S01]  /*123a0*/  FADD.FTZ R0, R231, R25 ;  /* 0x00000019e7007221 */ /* 0x000fe20000010000 */
[----:B------:R-:W-:Y:S01]  /*123b0*/  HSET2.LE.AND R16, R7, R133, PT ;  /* 0x0000008507107233 */ /* 0x000fe20003803000 */
[----:B------:R-:W-:-:S04]  /*123c0*/  FADD.FTZ R7, R240, R12 ;  /* 0x0000000cf0077221 */ /* 0x000fc80000010000 */
[----:B------:R-:W4:Y:S01]  /*123d0*/  MUFU.EX2 R88, R88 ;  /* 0x0000005800587308 */ /* 0x000f220000000800 */
[----:B------:R-:W-:Y:S01]  /*123e0*/  HSET2.LE.AND R5, R17, R133, PT ;  /* 0x0000008511057233 */ /* 0x000fe20003803000 */
[----:B------:R-:W-:Y:S01]  /*123f0*/  FADD.FTZ R12, R155, R2 ;  /* 0x000000029b0c7221 */ /* 0x000fe20000010000 */
[----:B------:R-:W-:Y:S01]  /*12400*/  MOV R190, R144 ;  /* 0x0000009000be7202 */ /* 0x000fe20000000f00 */
[----:B------:R-:W-:Y:S01]  /*12410*/  FADD.FTZ R17, R153, R14 ;  /* 0x0000000e99117221 */ /* 0x000fe20000010000 */
[----:B--2---:R-:W-:-:S03]  /*12420*/  F2FP.F16.F32.PACK_AB R2, R80, R79 ;  /* 0x0000004f5002723e */ /* 0x004fc600000000ff */
[----:B------:R-:W-:Y:S01]  /*12430*/  MUFU.EX2 R75, R75 ;  /* 0x0000004b004b7308 */ /* 0x000fe20000000800 */
[--C-:B------:R-:W-:Y:S01]  /*12440*/  HSET2.LE.AND R3, R3, R133.reuse, PT ;  /* 0x0000008503037233 */ /* 0x100fe20003803000 */
[----:B------:R-:W-:Y:S01]  /*12450*/  FADD.FTZ R14, R154, R0 ;  /* 0x000000009a0e7221 */ /* 0x000fe20000010000 */
[--C-:B------:R-:W-:Y:S01]  /*12460*/  HSET2.LE.AND R13, R18, R133.reuse, PT ;  /* 0x00000085120d7233 */ /* 0x100fe20003803000 */
[----:B------:R-:W-:Y:S02]  /*12470*/  IMAD.MOV.U32 R244, RZ, RZ, R147 ;  /* 0x000000fffff47224 */ /* 0x000fe400078e0093 */
[----:B------:R-:W-:Y:S02]  /*12480*/  IMAD.MOV.U32 R246, RZ, RZ, R145 ;  /* 0x000000fffff67224 */ /* 0x000fe400078e0091 */
[----:B------:R-:W-:Y:S01]  /*12490*/  IMAD.MOV.U32 R245, RZ, RZ, R146 ;  /* 0x000000fffff57224 */ /* 0x000fe200078e0092 */
[----:B------:R-:W2:Y:S01]  /*124a0*/  MUFU.EX2 R19, R89 ;  /* 0x0000005900137308 */ /* 0x000ea20000000800 */
[----:B---3--:R-:W-:Y:S01]  /*124b0*/  F2FP.F16.F32.PACK_AB R0, R84, R81 ;  /* 0x000000515400723e */ /* 0x008fe200000000ff */
[----:B------:R-:W-:Y:S01]  /*124c0*/  IMAD.MOV.U32 R187, RZ, RZ, R149 ;  /* 0x000000ffffbb7224 */ /* 0x000fe200078e0095 */
[--C-:B------:R-:W-:Y:S01]  /*124d0*/  HSET2.LE.AND R18, R4, R133.reuse, PT ;  /* 0x0000008504127233 */ /* 0x100fe20003803000 */
[----:B------:R-:W-:Y:S01]  /*124e0*/  IMAD.MOV.U32 R197, RZ, RZ, R150 ;  /* 0x000000ffffc57224 */ /* 0x000fe200078e0096 */
[----:B-1----:R-:W-:Y:S01]  /*124f0*/  F2FP.F16.F32.PACK_AB R4, R86, R85 ;  /* 0x000000555604723e */ /* 0x002fe200000000ff */
[----:B------:R-:W-:Y:S01]  /*12500*/  IMAD.MOV.U32 R192, RZ, RZ, R151 ;  /* 0x000000ffffc07224 */ /* 0x000fe200078e0097 */
[----:B------:R-:W-:Y:S01]  /*12510*/  LOP3.LUT R154, R5, R2, RZ, 0xc0, !PT ;  /* 0x00000002059a7212 */ /* 0x000fe200078ec0ff */
[----:B------:R-:W-:Y:S01]  /*12520*/  FADD.FTZ R2, R190, R12 ;  /* 0x0000000cbe027221 */ /* 0x000fe20000010000 */
[----:B------:R-:W-:Y:S01]  /*12530*/  LOP3.LUT R153, R3, R0, RZ, 0xc0, !PT ;  /* 0x0000000003997212 */ /* 0x000fe200078ec0ff */
[----:B------:R-:W-:Y:S01]  /*12540*/  FADD.FTZ R0, R244, R7 ;  /* 0x00000007f4007221 */ /* 0x000fe20000010000 */
[----:B------:R-:W-:Y:S01]  /*12550*/  LOP3.LUT R155, R6, R4, RZ, 0xc0, !PT ;  /* 0x00000004069b7212 */ /* 0x000fe200078ec0ff */
[----:B------:R-:W-:Y:S01]  /*12560*/  FADD.FTZ R3, R246, R14 ;  /* 0x0000000ef6037221 */ /* 0x000fe20000010000 */
[----:B------:R-:W-:Y:S01]  /*12570*/  FADD.FTZ R6, R187, R2 ;  /* 0x00000002bb067221 */ /* 0x000fe20000010000 */
[----:B------:R-:W-:Y:S01]  /*12580*/  FADD.FTZ R4, R245, R17 ;  /* 0x00000011f5047221 */ /* 0x000fe20000010000 */
[----:B------:R-:W-:Y:S01]  /*12590*/  F2FP.F16.F32.PACK_AB R2, R183, R185 ;  /* 0x000000b9b702723e */ /* 0x000fe200000000ff */
[----:B------:R-:W-:Y:S01]  /*125a0*/  FADD.FTZ R5, R191, R0 ;  /* 0x00000000bf057221 */ /* 0x000fe20000010000 */
[----:B------:R-:W-:Y:S01]  /*125b0*/  HSET2.LE.AND R15, R15, R133, PT ;  /* 0x000000850f0f7233 */ /* 0x000fe20003803000 */
[----:B------:R-:W-:Y:S01]  /*125c0*/  FADD.FTZ R7, R197, R3 ;  /* 0x00000003c5077221 */ /* 0x000fe20000010000 */
[----:B----4-:R-:W-:Y:S01]  /*125d0*/  F2FP.F16.F32.PACK_AB R0, R88, R87 ;  /* 0x000000575800723e */ /* 0x010fe200000000ff */
[----:B------:R-:W-:-:S02]  /*125e0*/  IMAD.MOV.U32 R190, RZ, RZ, R142 ;  /* 0x000000ffffbe7224 */ /* 0x000fc400078e008e */
[----:B------:R-:W-:Y:S01]  /*125f0*/  FADD.FTZ R4, R192, R4 ;  /* 0x00000004c0047221 */ /* 0x000fe20000010000 */
[----:B------:R-:W-:Y:S01]  /*12600*/  IMAD.MOV.U32 R239, RZ, RZ, R169 ;  /* 0x000000ffffef7224 */ /* 0x000fe200078e00a9 */
[----:B------:R-:W-:Y:S01]  /*12610*/  F2FP.F16.F32.PACK_AB R3, R184, R188 ;  /* 0x000000bcb803723e */ /* 0x000fe200000000ff */
[----:B------:R-:W-:Y:S01]  /*12620*/  IMAD.MOV.U32 R248, RZ, RZ, R170 ;  /* 0x000000fffff87224 */ /* 0x000fe200078e00aa */
[----:B------:R-:W-:Y:S01]  /*12630*/  LOP3.LUT R142, R13, R2, RZ, 0xc0, !PT ;  /* 0x000000020d8e7212 */ /* 0x000fe200078ec0ff */
[----:B------:R-:W-:Y:S01]  /*12640*/  IMAD.MOV.U32 R246, RZ, RZ, R143 ;  /* 0x000000fffff67224 */ /* 0x000fe200078e008f */
[----:B--2---:R-:W-:Y:S01]  /*12650*/  F2FP.F16.F32.PACK_AB R2, R19, R75 ;  /* 0x0000004b1302723e */ /* 0x004fe200000000ff */
[----:B------:R-:W-:Y:S01]  /*12660*/  IMAD.MOV.U32 R252, RZ, RZ, R161 ;  /* 0x000000fffffc7224 */ /* 0x000fe200078e00a1 */
[----:B------:R-:W-:Y:S01]  /*12670*/  LOP3.LUT R143, R15, R0, RZ, 0xc0, !PT ;  /* 0x000000000f8f7212 */ /* 0x000fe200078ec0ff */
[----:B------:R-:W-:Y:S02]  /*12680*/  IMAD.MOV.U32 R193, RZ, RZ, R162 ;  /* 0x000000ffffc17224 */ /* 0x000fe400078e00a2 */
[----:B------:R-:W-:Y:S01]  /*12690*/  FADD.FTZ R0, R239, R5 ;  /* 0x00000005ef007221 */ /* 0x000fe20000010000 */
[----:B------:R-:W-:Y:S01]  /*126a0*/  IMAD.MOV.U32 R192, RZ, RZ, R140 ;  /* 0x000000ffffc07224 */ /* 0x000fe200078e008c */
[----:B------:R-:W-:Y:S01]  /*126b0*/  LOP3.LUT R140, R16, R3, RZ, 0xc0, !PT ;  /* 0x00000003108c7212 */ /* 0x000fe200078ec0ff */
[----:B------:R-:W-:-:S02]  /*126c0*/  IMAD.MOV.U32 R194, RZ, RZ, R163 ;  /* 0x000000ffffc27224 */ /* 0x000fc400078e00a3 */
[----:B------:R-:W-:Y:S01]  /*126d0*/  FADD.FTZ R4, R248, R4 ;  /* 0x00000004f8047221 */ /* 0x000fe20000010000 */
[----:B------:R-:W-:Y:S01]  /*126e0*/  IMAD.MOV.U32 R191, RZ, RZ, R141 ;  /* 0x000000ffffbf7224 */ /* 0x000fe200078e008d */
[----:B------:R-:W-:Y:S01]  /*126f0*/  LOP3.LUT R141, R18, R2, RZ, 0xc0, !PT ;  /* 0x00000002128d7212 */ /* 0x000fe200078ec0ff */
        /* <DEDUP_REMOVED lines=72> */
[----:B------:R-:W1:Y:S01]  /*12b80*/  LDSM.16.MT88.4 R148, [R205+0x5c00] ;  /* 0x005c0000cd94783b */ /* 0x000e620000004200 */
        /* <DEDUP_REMOVED lines=11> */
[----:B------:R-:W-:Y:S01]  /*12c40*/  FADD.FTZ R4, R184, R4 ;  /* 0x00000004b8047221 */ /* 0x000fe20000010000 */
[----:B------:R-:W-:Y:S01]  /*12c50*/  FADD.FTZ R3, R19, R3 ;  /* 0x0000000313037221 */ /* 0x000fe20000010000 */
[----:B------:R-:W-:Y:S01]  /*12c60*/  FADD.FTZ R2, R77, R2 ;  /* 0x000000024d027221 */ /* 0x000fe20000010000 */
[----:B------:R3:W5:Y:S01]  /*12c70*/  LDL.LU R217, [R1+0xcc] ;  /* 0x0000cc0001d97983 */ /* 0x0007620000300800 */
[----:B------:R-:W-:Y:S01]  /*12c80*/  FADD.FTZ R0, R84, R0 ;  /* 0x0000000054007221 */ /* 0x000fe20000010000 */
[----:B------:R-:W-:Y:S01]  /*12c90*/  FADD.FTZ R4, R185, R4 ;  /* 0x00000004b9047221 */ /* 0x000fe20000010000 */
[----:B------:R-:W-:Y:S01]  /*12ca0*/  HMMA.16816.F32 R64, R8, R28, R64 ;  /* 0x0000001c0840723c */ /* 0x000fe20000001840 */
[----:B------:R3:W5:Y:S01]  /*12cb0*/  LDL.LU R216, [R1+0xc8] ;  /* 0x0000c80001d87983 */ /* 0x0007620000300800 */
[----:B------:R-:W-:Y:S01]  /*12cc0*/  FADD.FTZ R3, R87, R3 ;  /* 0x0000000357037221 */ /* 0x000fe20000010000 */
[----:B------:R-:W4:Y:S02]  /*12cd0*/  LDC.U8 R132, c[0x0][0x388] ;  /* 0x0000e200ff847b82 */ /* 0x000f240000000000 */
[----:B------:R3:W5:Y:S01]  /*12ce0*/  LDL.LU R215, [R1+0xc4] ;  /* 0x0000c40001d77983 */ /* 0x0007620000300800 */
[----:B------:R-:W-:-:S03]  /*12cf0*/  FADD.FTZ R2, R79, R2 ;  /* 0x000000024f027221 */ /* 0x000fc60000010000 */
[----:B------:R3:W5:Y:S01]  /*12d00*/  LDL.LU R214, [R1+0xc0] ;  /* 0x0000c00001d67983 */ /* 0x0007620000300800 */
[----:B------:R-:W-:-:S03]  /*12d10*/  FADD.FTZ R0, R85, R0 ;  /* 0x0000000055007221 */ /* 0x000fc60000010000 */
[----:B------:R3:W5:Y:S01]  /*12d20*/  LDL.LU R213, [R1+0xbc] ;  /* 0x0000bc0001d57983 */ /* 0x0007620000300800 */
[C---:B------:R-:W-:Y:S01]  /*12d30*/  HMMA.16816.F32 R28, R8.reuse, R30, R68 ;  /* 0x0000001e081c723c */ /* 0x040fe20000001844 */
[----:B------:R-:W-:Y:S02]  /*12d40*/  FADD.FTZ R4, R183, R4 ;  /* 0x00000004b7047221 */ /* 0x000fe40000010000 */
[----:B------:R3:W5:Y:S01]  /*12d50*/  LDL.LU R212, [R1+0xb8] ;  /* 0x0000b80001d47983 */ /* 0x0007620000300800 */
[----:B------:R-:W-:Y:S02]  /*12d60*/  FADD.FTZ R3, R88, R3 ;  /* 0x0000000358037221 */ /* 0x000fe40000010000 */
[----:B------:R-:W-:Y:S01]  /*12d70*/  HMMA.16816.F32 R144, R8, R40, R60 ;  /* 0x000000280890723c */ /* 0x000fe2000000183c */
[----:B------:R3:W5:Y:S01]  /*12d80*/  LDL.LU R211, [R1+0xb4] ;  /* 0x0000b40001d37983 */ /* 0x0007620000300800 */
[----:B------:R-:W-:-:S03]  /*12d90*/  FADD.FTZ R2, R80, R2 ;  /* 0x0000000250027221 */ /* 0x000fc60000010000 */
[----:B------:R3:W5:Y:S01]  /*12da0*/  LDL.LU R210, [R1+0xb0] ;  /* 0x0000b00001d27983 */ /* 0x0007620000300800 */
[----:B------:R-:W-:Y:S01]  /*12db0*/  HMMA.16816.F32 R8, R8, R42, R32 ;  /* 0x0000002a0808723c */ /* 0x000fe20000001820 */
[----:B------:R-:W-:Y:S02]  /*12dc0*/  FADD.FTZ R0, R86, R0 ;  /* 0x0000000056007221 */ /* 0x000fe40000010000 */
        /* <DEDUP_REMOVED lines=8> */
[----:B-1----:R-:W-:Y:S01]  /*12e50*/  HMMA.16816.F32 R168, R152, R148, R56 ;  /* 0x0000009498a8723c */ /* 0x002fe20000001838 */
[----:B------:R-:W-:Y:S01]  /*12e60*/  @UP0 UIADD3 UR16, UR16, -0x3, URZ ;  /* 0xfffffffd10100890 */ /* 0x000fe2000fffe03f */
[----:B------:R-:W-:-:S04]  /*12e70*/  IMAD.MOV.U32 R137, RZ, RZ, R104 ;  /* 0x000000ffff897224 */ /* 0x000fc800078e0068 */
[----:B------:R-:W-:Y:S01]  /*12e80*/  HMMA.16816.F32 R164, R152, R150, R52 ;  /* 0x0000009698a4723c */ /* 0x000fe20000001834 */
[----:B------:R-:W-:-:S05]  /*12e90*/  IMAD.MOV.U32 R138, RZ, RZ, R106 ;  /* 0x000000ffff8a7224 */ /* 0x000fca00078e006a */
[----:B------:R-:W-:Y:S01]  /*12ea0*/  HMMA.16816.F32 R160, R140, R148, R64 ;  /* 0x000000948ca0723c */ /* 0x000fe20000001840 */
[----:B------:R-:W-:Y:S02]  /*12eb0*/  IMAD.MOV.U32 R133, RZ, RZ, R94 ;  /* 0x000000ffff857224 */ /* 0x000fe400078e005e */
[----:B------:R-:W-:-:S03]  /*12ec0*/  IMAD.MOV.U32 R136, RZ, RZ, R95 ;  /* 0x000000ffff887224 */ /* 0x000fc600078e005f */
[----:B--2---:R-:W-:Y:S01]  /*12ed0*/  HMMA.16816.F32 R156, R152, R20, R48 ;  /* 0x00000014989c723c */ /* 0x004fe20000001830 */
[----:B------:R-:W-:-:S05]  /*12ee0*/  @P0 IMAD.MOV.U32 R137, RZ, RZ, R104 ;  /* 0x000000ffff890224 */ /* 0x000fca00078e0068 */
[----:B------:R-:W-:Y:S01]  /*12ef0*/  HMMA.16816.F32 R148, R140, R150, R28 ;  /* 0x000000968c94723c */ /* 0x000fe2000000181c */
[----:B------:R-:W-:-:S05]  /*12f00*/  @P0 IMAD.MOV.U32 R138, RZ, RZ, R106 ;  /* 0x000000ffff8a0224 */ /* 0x000fca00078e006a */
[----:B------:R-:W-:Y:S01]  /*12f10*/  HMMA.16816.F32 R144, R140, R20, R144 ;  /* 0x000000148c90723c */ /* 0x000fe20000001890 */
[----:B------:R-:W-:Y:S02]  /*12f20*/  @P0 IMAD.MOV.U32 R133, RZ, RZ, R94 ;  /* 0x000000ffff850224 */ /* 0x000fe400078e005e */
[----:B------:R-:W-:-:S03]  /*12f30*/  @P0 IMAD.MOV.U32 R136, RZ, RZ, R95 ;  /* 0x000000ffff880224 */ /* 0x000fc600078e005f */
[-C--:B------:R-:W-:Y:S06]  /*12f40*/  HMMA.16816.F32 R152, R152, R22.reuse, R44 ;  /* 0x000000169898723c */ /* 0x080fec000000182c */
[----:B------:R-:W-:Y:S01]  /*12f50*/  HMMA.16816.F32 R140, R140, R22, R8 ;  /* 0x000000168c8c723c */ /* 0x000fe20000001808 */
[----:B------:R-:W-:-:S08]  /*12f60*/  NOP ;  /* 0x0000000000007918 */ /* 0x000fd00000000000 */
[----:B---34-:R-:W-:-:S15]  /*12f70*/  @P0 BRA `(.L_x_221) ;  /* 0x0000000000040947 */ /* 0x018fde0003800000 */
.L_x_217:
[----:B------:R-:W-:-:S12]  /*12f80*/  UIADD3 UR16, UR15, -0x1, URZ ;  /* 0xffffffff0f107890 */ /* 0x000fd8000fffe03f */
.L_x_221:
[----:B------:R-:W-:-:S13]  /*12f90*/  ISETP.LE.AND P0, PT, RZ, UR16, PT ;  /* 0x00000010ff007c0c */ /* 0x000fda000bf03270 */
[----:B------:R-:W-:Y:S05]  /*12fa0*/  @!P0 BRA `(.L_x_222) ;  /* 0x0000007000d88947 */ /* 0x000fea0003800000 */
[----:B------:R-:W2:Y:S01]  /*12fb0*/  LDL.64 R4, [R1+0x70] ;  /* 0x0000700001047983 */ /* 0x000ea20000100a00 */
[----:B------:R-:W-:Y:S01]  /*12fc0*/  ULDC UR4, c[0x0][0x2d0] ;  /* 0x0000b40000047ab9 */ /* 0x000fe20000000800 */
[----:B------:R-:W-:Y:S02]  /*12fd0*/  UIMAD.WIDE.U32 UR20, UR8, 0x60, URZ ;  /* 0x00000060081478a5 */ /* 0x000fe4000f8e003f */
[----:B------:R-:W3:Y:S01]  /*12fe0*/  LDL.LU R2, [R1+0x20] ;  /* 0x0000200001027983 */ /* 0x000ee20000300800 */
[----:B------:R-:W-:Y:S01]  /*12ff0*/  UIMAD.WIDE.U32 UR30, UR10, 0x60, URZ ;  /* 0x000000600a1e78a5 */ /* 0x000fe2000f8e003f */
[----:B------:R-:W-:Y:S01]  /*13000*/  PRMT R219, R132, 0x7054, R132 ;  /* 0x0000705484db7816 */ /* 0x000fe20000000084 */
[----:B------:R-:W-:Y:S01]  /*13010*/  UIMAD UR18, UR11, 0x60, URZ ;  /* 0x000000600b1278a4 */ /* 0x000fe2000f8e023f */
[----:B------:R-:W4:Y:S01]  /*13020*/  LDL.LU R0, [R1+0x88] ;  /* 0x0000880001007983 */ /* 0x000f220000300800 */
[----:B------:R-:W-:Y:S01]  /*13030*/  USHF.L.U64.HI UR14, UR8, 0x6, UR9 ;  /* 0x00000006080e7899 */ /* 0x000fe20008010209 */
[----:B------:R-:W-:Y:S01]  /*13040*/  MOV R132, R137 ;  /* 0x0000008900847202 */ /* 0x000fe20000000f00 */
[----:B------:R-:W-:Y:S01]  /*13050*/  USHF.L.U32 UR15, UR8, 0x6, URZ ;  /* 0x00000006080f7899 */ /* 0x000fe2000800063f */
[----:B-----5:R-:W-:Y:S01]  /*13060*/  MOV R3, R138 ;  /* 0x0000008a00037202 */ /* 0x020fe20000000f00 */
[----:B------:R-:W-:Y:S01]  /*13070*/  IMAD.MOV.U32 R135, RZ, RZ, R133 ;  /* 0x000000ffff877224 */ /* 0x000fe200078e0085 */
[----:B------:R-:W-:Y:S01]  /*13080*/  MOV R134, R136 ;  /* 0x0000008800867202 */ /* 0x000fe20000000f00 */
[----:B------:R-:W-:-:S02]  /*13090*/  USHF.L.U64.HI UR8, UR10, 0x6, UR11 ;  /* 0x000000060a087899 */ /* 0x000fc4000801020b */
[----:B------:R-:W-:Y:S01]  /*130a0*/  UIADD3 UR18, UR18, UR31, URZ ;  /* 0x0000001f12127290 */ /* 0x000fe2000fffe03f */
[----:B------:R-:W-:Y:S01]  /*130b0*/  ULDC.64 UR6, c[0x0][0x248] ;  /* 0x0000920000067ab9 */ /* 0x000fe20000000a00 */
[----:B--2---:R-:W-:Y:S01]  /*130c0*/  ISETP.GE.AND P0, PT, R4, UR4, PT ;  /* 0x0000000404007c0c */ /* 0x004fe2000bf06270 */
[----:B------:R-:W-:Y:S02]  /*130d0*/  UIMAD UR4, UR9, 0x60, URZ ;  /* 0x00000060090478a4 */ /* 0x000fe4000f8e023f */
[----:B------:R-:W-:Y:S02]  /*130e0*/  USHF.L.U32 UR9, UR10, 0x6, URZ ;  /* 0x000000060a097899 */ /* 0x000fe4000800063f */
[----:B------:R-:W-:Y:S01]  /*130f0*/  UIADD3 UR11, UR4, UR21, URZ ;  /* 0x00000015040b7290 */ /* 0x000fe2000fffe03f */
[----:B----4-:R-:W-:Y:S02]  /*13100*/  IMAD.WIDE.U32 R224, R0, -0x2daee0ad, RZ ;  /* 0xd2511f5300e07825 */ /* 0x010fe400078e00ff */
[----:B------:R-:W-:-:S05]  /*13110*/  ULDC UR4, c[0x0][0x2ec] ;  /* 0x0000bb0000047ab9 */ /* 0x000fca0000000800 */
[----:B------:R-:W1:Y:S08]  /*13120*/  @!P0 LDC.64 R4, c[0x0][0x220] ;  /* 0x00008800ff048b82 */ /* 0x000e700000000a00 */
[----:B------:R-:W2:Y:S08]  /*13130*/  @!P0 LDC.64 R8, c[0x0][0x220] ;  /* 0x00008800ff088b82 */ /* 0x000eb00000000a00 */
[----:B------:R-:W4:Y:S01]  /*13140*/  @!P0 LDC.64 R6, c[0x0][0x220] ;  /* 0x00008800ff068b82 */ /* 0x000f220000000a00 */
[----:B-1----:R1:W-:Y:S04]  /*13150*/  @!P0 STL.64 [R1+0x68], R4 ;  /* 0x0000680401008387 */ /* 0x0023e80000100a00 */
[----:B--2---:R-:W-:Y:S04]  /*13160*/  @!P0 STL.64 [R1+0x60], R8 ;  /* 0x0000600801008387 */ /* 0x004fe80000100a00 */
[----:B----4-:R2:W-:Y:S01]  /*13170*/  @!P0 STL.64 [R1+0x58], R6 ;  /* 0x0000580601008387 */ /* 0x0105e20000100a00 */
[----:B-1----:R-:W1:Y:S01]  /*13180*/  @!P0 LDC.64 R4, c[0x0][0x220] ;  /* 0x00008800ff048b82 */ /* 0x002e620000000a00 */
[----:B--2---:R-:W-:-:S05]  /*13190*/  IMAD.WIDE.U32 R6, R218, -0x326172a9, RZ ;  /* 0xcd9e8d57da067825 */ /* 0x004fca00078e00ff */
[----:B---3--:R-:W-:Y:S01]  /*131a0*/  LOP3.LUT R230, R7, R2, RZ, 0x3c, !PT ;  /* 0x0000000207e67212 */ /* 0x008fe200078e3cff */
[----:B-1----:R1:W-:Y:S04]  /*131b0*/  @!P0 STL.64 [R1+0x50], R4 ;  /* 0x0000500401008387 */ /* 0x0023e80000100a00 */
[----:B------:R2:W-:Y:S01]  /*131c0*/  STL.64 [R1+0x8], R6 ;  /* 0x0000080601007387 */ /* 0x0005e20000100a00 */
[----:B-1----:R-:W-:-:S05]  /*131d0*/  IADD3 R4, R218, 0x4, RZ ;  /* 0x00000004da047810 */ /* 0x002fca0007ffe0ff */
[----:B------:R-:W-:-:S05]  /*131e0*/  IMAD.WIDE.U32 R4, R4, -0x326172a9, RZ ;  /* 0xcd9e8d5704047825 */ /* 0x000fca00078e00ff */
[----:B------:R1:W-:Y:S01]  /*131f0*/  STL.64 [R1], R4 ;  /* 0x0000000401007387 */ /* 0x0003e20000100a00 */
[----:B------:R-:W-:-:S03]  /*13200*/  LOP3.LUT R232, R5, R2, RZ, 0x3c, !PT ;  /* 0x0000000205e87212 */ /* 0x000fc600078e3cff */
[----:B--2---:R-:W2:Y:S04]  /*13210*/  LDL.LU.64 R6, [R1+0x28] ;  /* 0x0000280001067983 */ /* 0x004ea80000300a00 */
[----:B-1----:R-:W2:Y:S01]  /*13220*/  LDL.LU.64 R4, [R1+0x90] ;  /* 0x0000900001047983 */ /* 0x002ea20000300a00 */
[----:B------:R-:W-:-:S04]  /*13230*/  IMAD.WIDE.U32 R230, R230, -0x2daee0ad, RZ ;  /* 0xd2511f53e6e67825 */ /* 0x000fc800078e00ff */
[----:B------:R-:W-:-:S04]  /*13240*/  IMAD.WIDE.U32 R232, R232, -0x2daee0ad, RZ ;  /* 0xd2511f53e8e87825 */ /* 0x000fc800078e00ff */
[----:B--2---:R-:W-:-:S05]  /*13250*/  IMAD.MOV.U32 R5, RZ, RZ, R7 ;  /* 0x000000ffff057224 */ /* 0x004fca00078e0007 */
[----:B------:R1:W-:Y:S01]  /*13260*/  STL.64 [R1+0x48], R4 ;  /* 0x0000480401007387 */ /* 0x0003e20000100a00 */
[----:B------:R-:W-:Y:S05]  /*13270*/  BRA `(.L_x_223) ;  /* 0x0000000000dc7947 */ /* 0x000fea0003800000 */
.L_x_225:
        /* <DEDUP_REMOVED lines=17> */
[----:B--2---:R-:W-:Y:S04]  /*13390*/  LEA R0, P2, R0, R242, 0x7 ;  /* 0x000000f200007211 */ /* 0x004fe800078438ff */
[----:B------:R-:W-:Y:S02]  /*133a0*/  @!P0 IADD3 R136, P3, R0, UR26, RZ ;  /* 0x0000001a00888c10 */ /* 0x000fe4000ff7e0ff */
[----:B---3--:R-:W-:Y:S02]  /*133b0*/  LEA.HI.X R2, R137, R241, R2, 0x7, P2 ;  /* 0x000000f189027211 */ /* 0x008fe400010f3c02 */
[----:B-1----:R-:W-:Y:S02]  /*133c0*/  @!P0 LEA R174, P2, R136, R174, 0x1 ;  /* 0x000000ae88ae8211 */ /* 0x002fe400078408ff */
[----:B------:R-:W-:Y:S04]  /*133d0*/  @!P0 IADD3.X R137, R2, UR25, RZ, P3, !PT ;  /* 0x0000001902898c10 */ /* 0x000fe80009ffe4ff */
[----:B------:R-:W-:Y:S02]  /*133e0*/  @!P0 LEA.HI.X R175, R136, R175, R137, 0x1, P2 ;  /* 0x000000af88af8211 */ /* 0x000fe400010f0c89 */
[C---:B-----5:R-:W-:Y:S04]  /*133f0*/  @!P0 LEA R136, P2, R0.reuse, R172, 0x1 ;  /* 0x000000ac00888211 */ /* 0x060fe800078408ff */
[C---:B------:R-:W-:Y:S02]  /*13400*/  @!P0 LEA.HI.X R137, R0.reuse, R173, R2, 0x1, P2 ;  /* 0x000000ad00898211 */ /* 0x040fe400010f0c02 */
[----:B------:R-:W-:Y:S03]  /*13410*/  @!P0 IADD3 R173, P3, R0, UR9, RZ ;  /* 0x0000000900ad8c10 */ /* 0x000fe6000ff7e0ff */
[----:B------:R-:W-:Y:S01]  /*13420*/  @!PT LDS RZ, [RZ] ;  /* 0x00000000fffff984 */ /* 0x000fe20000000800 */
[----:B------:R-:W-:Y:S01]  /*13430*/  @!PT LDS RZ, [RZ] ;  /* 0x00000000fffff984 */ /* 0x000fe20000000800 */
[----:B------:R-:W-:Y:S01]  /*13440*/  @!PT LDS RZ, [RZ] ;  /* 0x00000000fffff984 */ /* 0x000fe20000000800 */
[----:B------:R1:W-:Y:S01]  /*13450*/  @!P0 LDGSTS.E.BYPASS.LTC128B.128 [R217+0x2000], desc[UR22][R136.64] ;  /* 0x0200000088d98fae */ /* 0x0003e2000b901d56 */
[C---:B----4-:R-:W-:Y:S03]  /*13460*/  @!P0 LEA R172, P2, R173.reuse, R178, 0x1 ;  /* 0x000000b2adac8211 */ /* 0x050fe600078408ff */
[----:B------:R2:W-:Y:S04]  /*13470*/  @P0 STS.128 [R217+0x2800], RZ ;  /* 0x002800ffd9000388 */ /* 0x0005e80000000c00 */
[----:B------:R-:W-:Y:S01]  /*13480*/  @!PT LDS RZ, [RZ] ;  /* 0x00000000fffff984 */ /* 0x000fe20000000800 */
[----:B------:R-:W-:Y:S01]  /*13490*/  @!PT LDS RZ, [RZ] ;  /* 0x00000000fffff984 */ /* 0x000fe20000000800 */
[----:B------:R-:W-:Y:S01]  /*134a0*/  @!PT LDS RZ, [RZ] ;  /* 0x00000000fffff984 */ /* 0x000fe20000000800 */
[----:B------:R2:W-:Y:S04]  /*134b0*/  @!P0 LDGSTS.E.BYPASS.LTC128B.128 [R217+0x2800], desc[UR22][R174.64] ;  /* 0x02800000aed98fae */ /* 0x0005e8000b901d56 */
[----:B------:R2:W-:Y:S01]  /*134c0*/  @P0 STS.128 [R217+0x3000], RZ ;  /* 0x003000ffd9000388 */ /* 0x0005e20000000c00 */
[----:B-1----:R-:W-:Y:S02]  /*134d0*/  @!P0 IADD3.X R136, R2, UR8, RZ, P3, !PT ;  /* 0x0000000802888c10 */ /* 0x002fe40009ffe4ff */
[----:B------:R-:W-:Y:S02]  /*134e0*/  @!P0 IADD3 R0, P3, R0, UR30, RZ ;  /* 0x0000001e00008c10 */ /* 0x000fe4000ff7e0ff */
[----:B------:R-:W-:Y:S02]  /*134f0*/  @!P0 LEA.HI.X R173, R173, R179, R136, 0x1, P2 ;  /* 0x000000b3adad8211 */ /* 0x000fe400010f0c88 */
[----:B------:R-:W1:Y:S01]  /*13500*/  @!P0 LDC.64 R136, c[0x0][0x218] ;  /* 0x00008600ff888b82 */ /* 0x000e620000000a00 */
[----:B------:R-:W-:Y:S02]  /*13510*/  @!P0 IADD3.X R2, R2, UR18, RZ, P3, !PT ;  /* 0x0000001202028c10 */ /* 0x000fe40009ffe4ff */
[----:B------:R-:W-:Y:S01]  /*13520*/  @!PT LDS RZ, [RZ] ;  /* 0x00000000fffff984 */ /* 0x000fe20000000800 */
[----:B------:R-:W-:Y:S01]  /*13530*/  @!PT LDS RZ, [RZ] ;  /* 0x00000000fffff984 */ /* 0x000fe20000000800 */
[----:B------:R-:W-:Y:S01]  /*13540*/  @!PT LDS RZ, [RZ] ;  /* 0x00000000fffff984 */ /* 0x000fe20000000800 */
[----:B------:R2:W-:Y:S04]  /*13550*/  @!P0 LDGSTS.E.BYPASS.LTC128B.128 [R217+0x3000], desc[UR22][R172.64] ;  /* 0x03000000acd98fae */ /* 0x0005e8000b901d56 */
[----:B------:R2:W-:Y:S01]  /*13560*/  @P0 STS.128 [R217+0x3800], RZ ;  /* 0x003800ffd9000388 */ /* 0x0005e20000000c00 */
[C---:B-1----:R-:W-:Y:S04]  /*13570*/  @!P0 LEA R136, P2, R0.reuse, R136, 0x1 ;  /* 0x0000008800888211 */ /* 0x042fe800078408ff */
[----:B------:R-:W-:Y:S05]  /*13580*/  @!P0 LEA.HI.X R137, R0, R137, R2, 0x1, P2 ;  /* 0x0000008900898211 */ /* 0x000fea00010f0c02 */
[----:B------:R-:W-:Y:S01]  /*13590*/  @!PT LDS RZ, [RZ] ;  /* 0x00000000fffff984 */ /* 0x000fe20000000800 */
[----:B------:R-:W-:Y:S01]  /*135a0*/  @!PT LDS RZ, [RZ] ;  /* 0x00000000fffff984 */ /* 0x000fe20000000800 */
[----:B------:R-:W-:Y:S01]  /*135b0*/  @!PT LDS RZ, [RZ] ;  /* 0x00000000fffff984 */ /* 0x000fe20000000800 */
[----:B------:R2:W-:Y:S04]  /*135c0*/  @!P0 LDGSTS.E.BYPASS.LTC128B.128 [R217+0x3800], desc[UR22][R136.64] ;  /* 0x0380000088d98fae */ /* 0x0005e8000b901d56 */
[----:B------:R-:W0:Y:S01]  /*135d0*/  LDGDEPBAR ;  /* 0x00000000000079af */ /* 0x000e220000000000 */
[----:B------:R-:W-:Y:S05]  /*135e0*/  BRA `(.L_x_224) ;  /* 0x0000000c002c7947 */ /* 0x000fea0003800000 */
.L_x_223:
[----:B------:R-:W2:Y:S01]  /*135f0*/  LDL.64 R12, [R1+0x48] ;  /* 0x00004800010c7983 */ /* 0x000ea20000100a00 */
[----:B------:R-:W-:Y:S04]  /*13600*/  DEPBAR.LE SB0, 0x0 ;  /* 0x000080000000791a */ /* 0x000fe80000000000 */
[----:B------:R-:W3:Y:S01]  /*13610*/  LDL R9, [R1+0x68] ;  /* 0x0000680001097983 */ /* 0x000ee20000100800 */
[----:B------:R-:W-:Y:S01]  /*13620*/  USHF.R.S32.HI UR28, URZ, 0x1f, UR16 ;  /* 0x0000001f3f1c7899 */ /* 0x000fe20008011410 */
[----:B-1----:R-:W-:Y:S01]  /*13630*/  IMAD.U32 R4, RZ, RZ, UR16 ;  /* 0x00000010ff047e24 */ /* 0x002fe2000f8e00ff */
[----:B------:R-:W-:Y:S02]  /*13640*/  UIMAD UR10, UR19, UR16, URZ ;  /* 0x00000010130a72a4 */ /* 0x000fe4000f8e023f */
[----:B----4-:R-:W4:Y:S01]  /*13650*/  LDL R19, [R1+0x6c] ;  /* 0x00006c0001137983 */ /* 0x010f220000100800 */
[----:B------:R-:W-:Y:S01]  /*13660*/  VIADD R218, R222, 0x3c6ef372 ;  /* 0x3c6ef372deda7836 */ /* 0x000fe20000000000 */
[----:B------:R-:W-:Y:S03]  /*13670*/  UIMAD UR10, UR28, UR24, UR10 ;  /* 0x000000181c0a72a4 */ /* 0x000fe6000f8e020a */
[----:B-----5:R-:W5:Y:S01]  /*13680*/  LDL R10, [R1+0x60] ;  /* 0x00006000010a7983 */ /* 0x020f620000100800 */
[----:B------:R-:W-:Y:S04]  /*13690*/  USHF.L.U32 UR28, UR16, 0x2, URZ ;  /* 0x00000002101c7899 */ /* 0x000fe8000800063f */
[----:B------:R-:W5:Y:S05]  /*136a0*/  LDL R18, [R1+0x64] ;  /* 0x0000640001127983 */ /* 0x000f6a0000100800 */
[----:B------:R-:W5:Y:S05]  /*136b0*/  LDL R8, [R1+0x58] ;  /* 0x0000580001087983 */ /* 0x000f6a0000100800 */
[----:B------:R-:W5:Y:S05]  /*136c0*/  LDL R17, [R1+0x5c] ;  /* 0x00005c0001117983 */ /* 0x000f6a0000100800 */
[----:B------:R-:W5:Y:S05]  /*136d0*/  LDL R6, [R1+0x50] ;  /* 0x0000500001067983 */ /* 0x000f6a0000100800 */
[----:B------:R-:W5:Y:S01]  /*136e0*/  LDL R16, [R1+0x54] ;  /* 0x0000540001107983 */ /* 0x000f620000100800 */
[----:B------:R-:W-:Y:S06]  /*136f0*/  BAR.SYNC.DEFER_BLOCKING 0x0 ;  /* 0x0000000000007b1d */ /* 0x000fec0000010000 */
[----:B------:R-:W-:Y:S05]  /*13700*/  @P0 STS [R217+0x4000], RZ ;  /* 0x004000ffd9000388 */ /* 0x000fea0000000800 */
[----:B------:R-:W-:Y:S05]  /*13710*/  @P0 STS [R217+0x4004], RZ ;  /* 0x004004ffd9000388 */ /* 0x000fea0000000800 */
[----:B------:R-:W-:Y:S05]  /*13720*/  @P0 STS.64 [R217+0x4008], RZ ;  /* 0x004008ffd9000388 */ /* 0x000fea0000000a00 */
[----:B------:R-:W5:Y:S05]  /*13730*/  LDL.64 R244, [R1+0x8] ;  /* 0x0000080001f47983 */ /* 0x000f6a0000100a00 */
[----:B------:R-:W5:Y:S01]  /*13740*/  LDL.64 R226, [R1] ;  /* 0x0000000001e27983 */ /* 0x000f620000100a00 */
[----:B--2---:R-:W-:Y:S04]  /*13750*/  IMAD.WIDE.U32 R4, R4, UR24, R12 ;  /* 0x0000001804047c25 */ /* 0x004fe8000f8e000c */
[----:B------:R-:W-:Y:S01]  /*13760*/  VIADD R0, R5, UR10 ;  /* 0x0000000a05007c36 */ /* 0x000fe20008000000 */
[C---:B---3--:R-:W-:Y:S02]  /*13770*/  @!P0 LEA R12, P4, R4.reuse, R9, 0x1 ;  /* 0x00000009040c8211 */ /* 0x048fe400078808ff */
[C---:B------:R-:W-:Y:S02]  /*13780*/  @!P0 IADD3 R2, P3, R4.reuse, UR27, RZ ;  /* 0x0000001b04028c10 */ /* 0x040fe4000ff7e0ff */
[----:B----4-:R-:W-:Y:S02]  /*13790*/  @!P0 LEA.HI.X R13, R4, R19, R0, 0x1, P4 ;  /* 0x00000013040d8211 */ /* 0x010fe400020f0c00 */
[----:B------:R-:W-:Y:S02]  /*137a0*/  @!P0 IADD3.X R9, R0, UR17, RZ, P3, !PT ;  /* 0x0000001100098c10 */ /* 0x000fe40009ffe4ff */
[----:B-----5:R-:W-:Y:S01]  /*137b0*/  @!P0 LEA R10, P3, R2, R10, 0x1 ;  /* 0x0000000a020a8211 */ /* 0x020fe200078608ff */
[----:B------:R-:W-:Y:S01]  /*137c0*/  @!PT LDS RZ, [RZ] ;  /* 0x00000000fffff984 */ /* 0x000fe20000000800 */
[----:B------:R-:W-:Y:S01]  /*137d0*/  @!PT LDS RZ, [RZ] ;  /* 0x00000000fffff984 */ /* 0x000fe20000000800 */
[----:B------:R-:W-:Y:S01]  /*137e0*/  @!PT LDS RZ, [RZ] ;  /* 0x00000000fffff984 */ /* 0x000fe20000000800 */
[----:B------:R-:W-:Y:S01]  /*137f0*/  @!P0 LDGSTS.E.BYPASS.LTC128B.128 [R217+0x4000], desc[UR22][R12.64] ;  /* 0x040000000cd98fae */ /* 0x000fe2000b901d56 */
[----:B------:R-:W-:Y:S02]  /*13800*/  @!P0 IADD3 R5, P2, R4, UR15, RZ ;  /* 0x0000000f04058c10 */ /* 0x000fe4000ff5e0ff */
[----:B------:R-:W-:Y:S02]  /*13810*/  @!P0 LEA.HI.X R11, R2, R18, R9, 0x1, P3 ;  /* 0x00000012020b8211 */ /* 0x000fe400018f0c09 */
[----:B------:R-:W-:Y:S01]  /*13820*/  @P0 STS.128 [R217+0x4800], RZ ;  /* 0x004800ffd9000388 */ /* 0x000fe20000000c00 */
[----:B------:R-:W-:Y:S02]  /*13830*/  @!P0 IADD3.X R14, R0, UR14, RZ, P2, !PT ;  /* 0x0000000e000e8c10 */ /* 0x000fe400097fe4ff */
[C---:B------:R-:W-:Y:S02]  /*13840*/  @!P0 LEA R8, P2, R5.reuse, R8, 0x1 ;  /* 0x0000000805088211 */ /* 0x040fe400078408ff */
[----:B------:R-:W-:Y:S01]  /*13850*/  @!PT LDS RZ, [RZ] ;  /* 0x00000000fffff984 */ /* 0x000fe20000000800 */
[----:B------:R-:W-:Y:S01]  /*13860*/  @!PT LDS RZ, [RZ] ;  /* 0x00000000fffff984 */ /* 0x000fe20000000800 */
[----:B------:R-:W-:Y:S01]  /*13870*/  @!PT LDS RZ, [RZ] ;  /* 0x00000000fffff984 */ /* 0x000fe20000000800 */
[----:B------:R-:W-:Y:S01]  /*13880*/  @!P0 LDGSTS.E.BYPASS.LTC128B.128 [R217+0x4800], desc[UR22][R10.64] ;  /* 0x048000000ad98fae */ /* 0x000fe2000b901d56 */
[----:B------:R-:W-:Y:S02]  /*13890*/  @!P0 IADD3 R7, P1, R4, UR20, RZ ;  /* 0x0000001404078c10 */ /* 0x000fe4000ff3e0ff */
[----:B------:R-:W-:Y:S02]  /*138a0*/  @!P0 LEA.HI.X R9, R5, R17, R14, 0x1, P2 ;  /* 0x0000001105098211 */ /* 0x000fe400010f0c0e */
[----:B------:R-:W-:Y:S01]  /*138b0*/  @P0 STS.128 [R217+0x5000], RZ ;  /* 0x005000ffd9000388 */ /* 0x000fe20000000c00 */
[----:B------:R-:W-:Y:S01]  /*138c0*/  @!P0 IADD3.X R15, R0, UR11, RZ, P1, !PT ;  /* 0x0000000b000f8c10 */ /* 0x000fe20008ffe4ff */
[----:B------:R-:W-:Y:S01]  /*138d0*/  VIADD R0, R223, 0xbb67ae85 ;  /* 0xbb67ae85df007836 */ /* 0x000fe20000000000 */
[C---:B------:R-:W-:Y:S02]  /*138e0*/  @!P0 LEA R6, P1, R7.reuse, R6, 0x1 ;  /* 0x0000000607068211 */ /* 0x040fe400078208ff */
[----:B------:R-:W-:Y:S01]  /*138f0*/  @!PT LDS RZ, [RZ] ;  /* 0x00000000fffff984 */ /* 0x000fe20000000800 */
[----:B------:R-:W-:Y:S01]  /*13900*/  @!PT LDS RZ, [RZ] ;  /* 0x00000000fffff984 */ /* 0x000fe20000000800 */
[----:B------:R-:W-:Y:S01]  /*13910*/  @!PT LDS RZ, [RZ] ;  /* 0x00000000fffff984 */ /* 0x000fe20000000800 */
[----:B------:R-:W-:Y:S02]  /*13920*/  @!P0 LDGSTS.E.BYPASS.LTC128B.128 [R217+0x5000], desc[UR22][R8.64] ;  /* 0x0500000008d98fae */ /* 0x000fe4000b901d56 */
[----:B------:R-:W-:Y:S03]  /*13930*/  @!P0 LEA.HI.X R7, R7, R16, R15, 0x1, P1 ;  /* 0x0000001007078211 */ /* 0x000fe600008f0c0f */
[----:B------:R-:W-:Y:S01]  /*13940*/  @P0 STS.128 [R217+0x5800], RZ ;  /* 0x005800ffd9000388 */ /* 0x000fe20000000c00 */
[----:B------:R-:W-:Y:S04]  /*13950*/  ISETP.LT.AND P1, PT, RZ, UR16, PT ;  /* 0x00000010ff007c0c */ /* 0x000fe8000bf21270 */
[----:B------:R-:W-:Y:S01]  /*13960*/  @!PT LDS RZ, [RZ] ;  /* 0x00000000fffff984 */ /* 0x000fe20000000800 */
[----:B------:R-:W-:Y:S01]  /*13970*/  @!PT LDS RZ, [RZ] ;  /* 0x00000000fffff984 */ /* 0x000fe20000000800 */
[----:B------:R-:W-:Y:S01]  /*13980*/  @!PT LDS RZ, [RZ] ;  /* 0x00000000fffff984 */ /* 0x000fe20000000800 */
[----:B------:R1:W-:Y:S05]  /*13990*/  @!P0 LDGSTS.E.BYPASS.LTC128B.128 [R217+0x5800], desc[UR22][R6.64] ;  /* 0x0580000006d98fae */ /* 0x0003ea000b901d56 */
[----:B------:R-:W-:Y:S05]  /*139a0*/  LDSM.16.M88.4 R128, [R207] ;  /* 0x00000000cf80783b */ /* 0x000fea0000000200 */
[----:B------:R-:W1:Y:S05]  /*139b0*/  LDSM.16.M88.4 R16, [R204+0x2000] ;  /* 0x00200000cc10783b */ /* 0x000e6a0000000200 */
[----:B------:R-:W2:Y:S05]  /*139c0*/  LDSM.16.M88.4 R124, [R207+0x1000] ;  /* 0x00100000cf7c783b */ /* 0x000eaa0000000200 */
[----:B------:R-:W3:Y:S05]  /*139d0*/  LDSM.16.M88.4 R32, [R204+0x2400] ;  /* 0x00240000cc20783b */ /* 0x000eea0000000200 */
[----:B------:R-:W0:Y:S05]  /*139e0*/  LDGDEPBAR ;  /* 0x00000000000079af */ /* 0x000e2a0000000000 */
[----:B------:R-:W4:Y:S05]  /*139f0*/  LDSM.16.M88.4 R48, [R204+0x2800] ;  /* 0x00280000cc30783b */ /* 0x000f2a0000000200 */
[----:B------:R-:W5:Y:S05]  /*13a00*/  LDSM.16.M88.4 R64, [R204+0x2c00] ;  /* 0x002c0000cc40783b */ /* 0x000f6a0000000200 */
[----:B------:R-:W5:Y:S05]  /*13a10*/  LDSM.16.M88.4 R80, [R204+0x3000] ;  /* 0x00300000cc50783b */ /* 0x000f6a0000000200 */
[----:B------:R-:W5:Y:S05]  /*13a20*/  LDSM.16.M88.4 R96, [R204+0x3400] ;  /* 0x00340000cc60783b */ /* 0x000f6a0000000200 */
[----:B------:R-:W5:Y:S01]  /*13a30*/  LDSM.16.M88.4 R112, [R204+0x3800] ;  /* 0x00380000cc70783b */ /* 0x000f620000000200 */
[-C--:B-1----:R-:W-:Y:S04]  /*13a40*/  HMMA.16816.F32 R4, R128, R16.reuse, RZ ;  /* 0x000000108004723c */ /* 0x082fe800000018ff */
[----:B------:R-:W1:Y:S02]  /*13a50*/  LDSM.16.M88.4 R136, [R204+0x3c00] ;  /* 0x003c0000cc88783b */ /* 0x000e640000000200 */
[C---:B--2---:R-:W-:Y:S03]  /*13a60*/  HMMA.16816.F32 R8, R124.reuse, R16, RZ ;  /* 0x000000107c08723c */ /* 0x044fe600000018ff */
[----:B------:R-:W-:Y:S03]  /*13a70*/  LDSM.16.M88.4 R172, [R208] ;  /* 0x00000000d0ac783b */ /* 0x000fe60000000200 */
[-C--:B------:R-:W-:Y:S02]  /*13a80*/  HMMA.16816.F32 R12, R124, R18.reuse, RZ ;  /* 0x000000127c0c723c */ /* 0x080fe400000018ff */
[----:B------:R-:W2:Y:S04]  /*13a90*/  LDSM.16.M88.4 R176, [R209] ;  /* 0x00000000d1b0783b */ /* 0x000ea80000000200 */
[C---:B------:R-:W-:Y:S01]  /*13aa0*/  HMMA.16816.F32 R16, R128.reuse, R18, RZ ;  /* 0x000000128010723c */ /* 0x040fe200000018ff */
[----:B------:R-:W2:Y:S05]  /*13ab0*/  LDSM.16.M88.4 R180, [R208+0x1000] ;  /* 0x00100000d0b4783b */ /* 0x000eaa0000000200 */
[-C--:B---3--:R-:W-:Y:S01]  /*13ac0*/  HMMA.16816.F32 R20, R128, R32.reuse, RZ ;  /* 0x000000208014723c */ /* 0x088fe200000018ff */
[----:B------:R-:W3:Y:S05]  /*13ad0*/  LDSM.16.M88.4 R184, [R216] ;  /* 0x00000000d8b8783b */ /* 0x000eea0000000200 */
[C---:B------:R-:W-:Y:S01]  /*13ae0*/  HMMA.16816.F32 R24, R124.reuse, R32, RZ ;  /* 0x000000207c18723c */ /* 0x040fe200000018ff */
[----:B------:R-:W3:Y:S05]  /*13af0*/  LDSM.16.M88.4 R188, [R215] ;  /* 0x00000000d7bc783b */ /* 0x000eea0000000200 */
[-C--:B------:R-:W-:Y:S01]  /*13b00*/  HMMA.16816.F32 R28, R124, R34.reuse, RZ ;  /* 0x000000227c1c723c */ /* 0x080fe200000018ff */
[----:B------:R-:W3:Y:S05]  /*13b10*/  LDSM.16.M88.4 R192, [R214] ;  /* 0x00000000d6c0783b */ /* 0x000eea0000000200 */
[C---:B------:R-:W-:Y:S01]  /*13b20*/  HMMA.16816.F32 R32, R128.reuse, R34, RZ ;  /* 0x000000228020723c */ /* 0x040fe200000018ff */
[----:B------:R-:W3:Y:S05]  /*13b30*/  LDSM.16.M88.4 R196, [R213] ;  /* 0x00000000d5c4783b */ /* 0x000eea0000000200 */
[-C--:B----4-:R-:W-:Y:S01]  /*13b40*/  HMMA.16816.F32 R36, R128, R48.reuse, RZ ;  /* 0x000000308024723c */ /* 0x090fe200000018ff */
[----:B------:R-:W4:Y:S05]  /*13b50*/  LDSM.16.M88.4 R200, [R212] ;  /* 0x00000000d4c8783b */ /* 0x000f2a0000000200 */
[C---:B------:R-:W-:Y:S06]  /*13b60*/  HMMA.16816.F32 R40, R124.reuse, R48, RZ ;  /* 0x000000307c28723c */ /* 0x040fec00000018ff */
[-C--:B------:R-:W-:Y:S06]  /*13b70*/  HMMA.16816.F32 R44, R124, R50.reuse, RZ ;  /* 0x000000327c2c723c */ /* 0x080fec00000018ff */
[C---:B------:R-:W-:Y:S06]  /*13b80*/  HMMA.16816.F32 R48, R128.reuse, R50, RZ ;  /* 0x000000328030723c */ /* 0x040fec00000018ff */
[-C--:B-----5:R-:W-:Y:S06]  /*13b90*/  HMMA.16816.F32 R52, R128, R64.reuse, RZ ;  /* 0x000000408034723c */ /* 0x0a0fec00000018ff */
[C---:B------:R-:W-:Y:S06]  /*13ba0*/  HMMA.16816.F32 R56, R124.reuse, R64, RZ ;  /* 0x000000407c38723c */ /* 0x040fec00000018ff */
[-C--:B------:R-:W-:Y:S06]  /*13bb0*/  HMMA.16816.F32 R60, R124, R66.reuse, RZ ;  /* 0x000000427c3c723c */ /* 0x080fec00000018ff */
        /* <DEDUP_REMOVED lines=13> */
[-C--:B-1----:R-:W-:Y:S06]  /*13c90*/  HMMA.16816.F32 R116, R128, R136.reuse, RZ ;  /* 0x000000888074723c */ /* 0x082fec00000018ff */
[C---:B------:R-:W-:Y:S06]  /*13ca0*/  HMMA.16816.F32 R120, R124.reuse, R136, RZ ;  /* 0x000000887c78723c */ /* 0x040fec00000018ff */
[-C--:B------:R-:W-:Y:S06]  /*13cb0*/  HMMA.16816.F32 R124, R124, R138.reuse, RZ ;  /* 0x0000008a7c7c723c */ /* 0x080fec00000018ff */
[----:B------:R-:W-:Y:S01]  /*13cc0*/  HMMA.16816.F32 R128, R128, R138, RZ ;  /* 0x0000008a8080723c */ /* 0x000fe200000018ff */
[----:B------:R-:W1:Y:S05]  /*13cd0*/  LDSM.16.M88.4 R136, [R211] ;  /* 0x00000000d388783b */ /* 0x000e6a0000000200 */
[-C--:B--2---:R-:W-:Y:S06]  /*13ce0*/  HMMA.16816.F32 R4, R172, R176.reuse, R4 ;  /* 0x000000b0ac04723c */ /* 0x084fec0000001804 */
[C---:B------:R-:W-:Y:S06]  /*13cf0*/  HMMA.16816.F32 R8, R180.reuse, R176, R8 ;  /* 0x000000b0b408723c */ /* 0x040fec0000001808 */
[-C--:B------:R-:W-:Y:S06]  /*13d00*/  HMMA.16816.F32 R12, R180, R178.reuse, R12 ;  /* 0x000000b2b40c723c */ /* 0x080fec000000180c */
[C---:B------:R-:W-:Y:S01]  /*13d10*/  HMMA.16816.F32 R16, R172.reuse, R178, R16 ;  /* 0x000000b2ac10723c */ /* 0x040fe20000001810 */
[----:B------:R-:W2:Y:S01]  /*13d20*/  LDSM.16.M88.4 R176, [R210] ;  /* 0x00000000d2b0783b */ /* 0x000ea20000000200 */
[----:B------:R-:W-:Y:S04]  /*13d30*/  DEPBAR.LE SB0, 0x0 ;  /* 0x000080000000791a */ /* 0x000fe80000000000 */
[-C--:B---3--:R-:W-:Y:S01]  /*13d40*/  HMMA.16816.F32 R20, R172, R184.reuse, R20 ;  /* 0x000000b8ac14723c */ /* 0x088fe20000001814 */
[----:B------:R-:W-:Y:S05]  /*13d50*/  BAR.SYNC.DEFER_BLOCKING 0x0 ;  /* 0x0000000000007b1d */ /* 0x000fea0000010000 */
[C---:B------:R-:W-:Y:S06]  /*13d60*/  HMMA.16816.F32 R24, R180.reuse, R184, R24 ;  /* 0x000000b8b418723c */ /* 0x040fec0000001818 */
[-C--:B------:R-:W-:Y:S05]  /*13d70*/  HMMA.16816.F32 R28, R180, R186.reuse, R28 ;  /* 0x000000bab41c723c */ /* 0x080fea000000181c */
[----:B------:R-:W-:Y:S01]  /*13d80*/  LOP3.LUT R184, R225, UR28, R223, 0x96, !PT ;  /* 0x0000001ce1b87c12 */ /* 0x000fe2000f8e96df */
[C---:B------:R-:W-:Y:S05]  /*13d90*/  HMMA.16816.F32 R32, R172.reuse, R186, R32 ;  /* 0x000000baac20723c */ /* 0x040fea0000001820 */
[----:B------:R-:W-:Y:S01]  /*13da0*/  IMAD.WIDE.U32 R184, R184, -0x326172a9, RZ ;  /* 0xcd9e8d57b8b87825 */ /* 0x000fe200078e00ff */
[-C--:B------:R-:W-:Y:S05]  /*13db0*/  HMMA.16816.F32 R36, R172, R188.reuse, R36 ;  /* 0x000000bcac24723c */ /* 0x080fea0000001824 */
[----:B------:R-:W-:Y:S01]  /*13dc0*/  LOP3.LUT R186, R231, R224, R0, 0x96, !PT ;  /* 0x000000e0e7ba7212 */ /* 0x000fe200078e9600 */
[C---:B------:R-:W-:Y:S05]  /*13dd0*/  HMMA.16816.F32 R40, R180.reuse, R188, R40 ;  /* 0x000000bcb428723c */ /* 0x040fea0000001828 */
[----:B------:R-:W-:Y:S01]  /*13de0*/  IMAD.WIDE.U32 R186, R186, -0x326172a9, RZ ;  /* 0xcd9e8d57baba7825 */ /* 0x000fe200078e00ff */
[-C--:B------:R-:W-:Y:S05]  /*13df0*/  HMMA.16816.F32 R44, R180, R190.reuse, R44 ;  /* 0x000000beb42c723c */ /* 0x080fea000000182c */
[----:B------:R-:W-:Y:S01]  /*13e00*/  LOP3.LUT R2, R187, R184, R218, 0x96, !PT ;  /* 0x000000b8bb027212 */ /* 0x000fe200078e96da */
[C---:B------:R-:W-:Y:S05]  /*13e10*/  HMMA.16816.F32 R48, R172.reuse, R190, R48 ;  /* 0x000000beac30723c */ /* 0x040fea0000001830 */
[----:B------:R-:W-:Y:S01]  /*13e20*/  IMAD.WIDE.U32 R220, R2, -0x2daee0ad, RZ ;  /* 0xd2511f5302dc7825 */ /* 0x000fe200078e00ff */
[-C--:B------:R-:W-:Y:S06]  /*13e30*/  HMMA.16816.F32 R52, R172, R192.reuse, R52 ;  /* 0x000000c0ac34723c */ /* 0x080fec0000001834 */
[C---:B------:R-:W-:Y:S06]  /*13e40*/  HMMA.16816.F32 R56, R180.reuse, R192, R56 ;  /* 0x000000c0b438723c */ /* 0x040fec0000001838 */
[-C--:B------:R-:W-:Y:S05]  /*13e50*/  HMMA.16816.F32 R60, R180, R194.reuse, R60 ;  /* 0x000000c2b43c723c */ /* 0x080fea000000183c */
[----:B------:R-:W-:Y:S01]  /*13e60*/  LOP3.LUT R192, R233, R224, R0, 0x96, !PT ;  /* 0x000000e0e9c07212 */ /* 0x000fe200078e9600 */
[C---:B------:R-:W-:Y:S05]  /*13e70*/  HMMA.16816.F32 R64, R172.reuse, R194, R64 ;  /* 0x000000c2ac40723c */ /* 0x040fea0000001840 */
[----:B------:R-:W-:Y:S01]  /*13e80*/  IMAD.WIDE.U32 R192, R192, -0x326172a9, RZ ;  /* 0xcd9e8d57c0c07825 */ /* 0x000fe200078e00ff */
[-C--:B------:R-:W-:Y:S05]  /*13e90*/  HMMA.16816.F32 R68, R172, R196.reuse, R68 ;  /* 0x000000c4ac44723c */ /* 0x080fea0000001844 */
[----:B------:R-:W-:Y:S01]  /*13ea0*/  LOP3.LUT R133, R193, R184, R218, 0x96, !PT ;  /* 0x000000b8c1857212 */ /* 0x000fe200078e96da */
[C---:B------:R-:W-:Y:S06]  /*13eb0*/  HMMA.16816.F32 R72, R180.reuse, R196, R72 ;  /* 0x000000c4b448723c */ /* 0x040fec0000001848 */
[-C--:B------:R-:W-:Y:S06]  /*13ec0*/  HMMA.16816.F32 R76, R180, R198.reuse, R76 ;  /* 0x000000c6b44c723c */ /* 0x080fec000000184c */
[C---:B------:R-:W-:Y:S06]  /*13ed0*/  HMMA.16816.F32 R80, R172.reuse, R198, R80 ;  /* 0x000000c6ac50723c */ /* 0x040fec0000001850 */
[-C--:B----4-:R-:W-:Y:S05]  /*13ee0*/  HMMA.16816.F32 R84, R172, R200.reuse, R84 ;  /* 0x000000c8ac54723c */ /* 0x090fea0000001854 */
[----:B------:R-:W-:Y:S01]  /*13ef0*/  VIADD R199, R222, 0x9e3779b9 ;  /* 0x9e3779b9dec77836 */ /* 0x000fe20000000000 */
[C---:B------:R-:W-:Y:S05]  /*13f00*/  HMMA.16816.F32 R88, R180.reuse, R200, R88 ;  /* 0x000000c8b458723c */ /* 0x040fea0000001858 */
[----:B------:R-:W-:Y:S01]  /*13f10*/  VIADD R198, R223, 0x76cf5d0a ;  /* 0x76cf5d0adfc67836 */ /* 0x000fe20000000000 */
[-C--:B------:R-:W-:Y:S05]  /*13f20*/  HMMA.16816.F32 R92, R180, R202.reuse, R92 ;  /* 0x000000cab45c723c */ /* 0x080fea000000185c */
[----:B------:R-:W-:Y:S01]  /*13f30*/  IMAD.WIDE.U32 R200, R133, -0x2daee0ad, RZ ;  /* 0xd2511f5385c87825 */ /* 0x000fe200078e00ff */
[C---:B------:R-:W-:Y:S05]  /*13f40*/  HMMA.16816.F32 R96, R172.reuse, R202, R96 ;  /* 0x000000caac60723c */ /* 0x040fea0000001860 */
[C-C-:B------:R-:W-:Y:S01]  /*13f50*/  LOP3.LUT R0, R185.reuse, R244, R199.reuse, 0x96, !PT ;  /* 0x000000f4b9007212 */ /* 0x140fe200078e96c7 */
[-C--:B-1----:R-:W-:Y:S05]  /*13f60*/  HMMA.16816.F32 R100, R172, R136.reuse, R100 ;  /* 0x00000088ac64723c */ /* 0x082fea0000001864 */
[----:B------:R-:W-:Y:S01]  /*13f70*/  LOP3.LUT R188, R185, R226, R199, 0x96, !PT ;  /* 0x000000e2b9bc7212 */ /* 0x000fe200078e96c7 */
[----:B------:R-:W-:Y:S01]  /*13f80*/  IMAD.WIDE.U32 R184, R0, -0x2daee0ad, RZ ;  /* 0xd2511f5300b87825 */ /* 0x000fe200078e00ff */
[C---:B------:R-:W-:Y:S04]  /*13f90*/  HMMA.16816.F32 R104, R180.reuse, R136, R104 ;  /* 0x00000088b468723c */ /* 0x040fe80000001868 */
[----:B------:R-:W-:Y:S01]  /*13fa0*/  IMAD.WIDE.U32 R188, R188, -0x2daee0ad, RZ ;  /* 0xd2511f53bcbc7825 */ /* 0x000fe200078e00ff */
[--C-:B------:R-:W-:Y:S01]  /*13fb0*/  LOP3.LUT R185, R185, R230, R198.reuse, 0x96, !PT ;  /* 0x000000e6b9b97212 */ /* 0x100fe200078e96c6 */
[-C--:B------:R-:W-:Y:S05]  /*13fc0*/  HMMA.16816.F32 R108, R180, R138.reuse, R108 ;  /* 0x0000008ab46c723c */ /* 0x080fea000000186c */
[----:B------:R-:W-:Y:S01]  /*13fd0*/  LOP3.LUT R189, R189, R232, R198, 0x96, !PT ;  /* 0x000000e8bdbd7212 */ /* 0x000fe200078e96c6 */
[C---:B------:R-:W-:Y:S05]  /*13fe0*/  HMMA.16816.F32 R112, R172.reuse, R138, R112 ;  /* 0x0000008aac70723c */ /* 0x040fea0000001870 */
[--C-:B------:R-:W-:Y:S01]  /*13ff0*/  LOP3.LUT R194, R221, R184, R238.reuse, 0x96, !PT ;  /* 0x000000b8ddc27212 */ /* 0x100fe200078e96ee */
[----:B------:R-:W-:Y:S01]  /*14000*/  IMAD.WIDE.U32 R184, R185, -0x326172a9, RZ ;  /* 0xcd9e8d57b9b87825 */ /* 0x000fe200078e00ff */
[----:B------:R-:W-:Y:S01]  /*14010*/  LOP3.LUT R190, R201, R188, R238, 0x96, !PT ;  /* 0x000000bcc9be7212 */ /* 0x000fe200078e96ee */
[-C--:B--2---:R-:W-:Y:S03]  /*14020*/  HMMA.16816.F32 R116, R172, R176.reuse, R116 ;  /* 0x000000b0ac74723c */ /* 0x084fe60000001874 */
[----:B------:R-:W-:Y:S01]  /*14030*/  IMAD.WIDE.U32 R188, R189, -0x326172a9, RZ ;  /* 0xcd9e8d57bdbc7825 */ /* 0x000fe200078e00ff */
[--C-:B------:R-:W-:Y:S02]  /*14040*/  LOP3.LUT R0, R185, R186, R229.reuse, 0x96, !PT ;  /* 0x000000bab9007212 */ /* 0x100fe400078e96e5 */
[C---:B------:R-:W-:Y:S05]  /*14050*/  HMMA.16816.F32 R120, R180.reuse, R176, R120 ;  /* 0x000000b0b478723c */ /* 0x040fea0000001878 */
[----:B------:R-:W-:Y:S01]  /*14060*/  IMAD.WIDE.U32 R194, R194, -0x326172a9, RZ ;  /* 0xcd9e8d57c2c27825 */ /* 0x000fe200078e00ff */
[----:B------:R-:W-:Y:S01]  /*14070*/  LOP3.LUT R185, R189, R192, R229, 0x96, !PT ;  /* 0x000000c0bdb97212 */ /* 0x000fe200078e96e5 */
[-C--:B------:R-:W-:Y:S04]  /*14080*/  HMMA.16816.F32 R124, R180, R178.reuse, R124 ;  /* 0x000000b2b47c723c */ /* 0x080fe8000000187c */
[----:B------:R-:W-:Y:S01]  /*14090*/  IMAD.WIDE.U32 R190, R190, -0x326172a9, RZ ;  /* 0xcd9e8d57bebe7825 */ /* 0x000fe200078e00ff */
[--C-:B------:R-:W-:Y:S01]  /*140a0*/  LOP3.LUT R189, R195, R184, R236.reuse, 0x96, !PT ;  /* 0x000000b8c3bd7212 */ /* 0x100fe200078e96ec */
[----:B------:R-:W-:Y:S05]  /*140b0*/  HMMA.16816.F32 R128, R172, R178, R128 ;  /* 0x000000b2ac80723c */ /* 0x000fea0000001880 */
[----:B------:R-:W-:Y:S01]  /*140c0*/  IMAD.WIDE.U32 R184, R185, -0x2daee0ad, RZ ;  /* 0xd2511f53b9b87825 */ /* 0x000fe200078e00ff */
[----:B------:R-:W-:Y:S05]  /*140d0*/  LOP3.LUT R196, R191, R188, R236, 0x96, !PT ;  /* 0x000000bcbfc47212 */ /* 0x000fea00078e96ec */
[----:B------:R-:W-:Y:S01]  /*140e0*/  IMAD.WIDE.U32 R136, R0, -0x2daee0ad, RZ ;  /* 0xd2511f5300887825 */ /* 0x000fe200078e00ff */
[--C-:B------:R-:W-:Y:S03]  /*140f0*/  LOP3.LUT R2, R185, R200, R237.reuse, 0x96, !PT ;  /* 0x000000c8b9027212 */ /* 0x100fe600078e96ed */
[----:B------:R-:W-:Y:S01]  /*14100*/  IMAD.WIDE.U32 R196, R196, -0x2daee0ad, RZ ;  /* 0xd2511f53c4c47825 */ /* 0x000fe200078e00ff */
[----:B------:R-:W-:Y:S03]  /*14110*/  LOP3.LUT R0, R137, R220, R237, 0x96, !PT ;  /* 0x000000dc89007212 */ /* 0x000fe600078e96ed */
[----:B------:R-:W-:Y:S01]  /*14120*/  IMAD.WIDE.U32 R188, R189, -0x2daee0ad, RZ ;  /* 0xd2511f53bdbc7825 */ /* 0x000fe200078e00ff */
[--C-:B------:R-:W-:Y:S03]  /*14130*/  LOP3.LUT R133, R197, R184, R234.reuse, 0x96, !PT ;  /* 0x000000b8c5857212 */ /* 0x100fe600078e96ea */
[----:B------:R-:W-:Y:S01]  /*14140*/  IMAD.WIDE.U32 R138, R2, -0x326172a9, RZ ;  /* 0xcd9e8d57028a7825 */ /* 0x000fe200078e00ff */
[----:B------:R-:W-:Y:S03]  /*14150*/  LOP3.LUT R136, R189, R136, R234, 0x96, !PT ;  /* 0x00000088bd887212 */ /* 0x000fe600078e96ea */
[----:B------:R-:W-:Y:S01]  /*14160*/  IMAD.WIDE.U32 R184, R0, -0x326172a9, RZ ;  /* 0xcd9e8d5700b87825 */ /* 0x000fe200078e00ff */
[--C-:B------:R-:W-:Y:S03]  /*14170*/  LOP3.LUT R201, R139, R190, R235.reuse, 0x96, !PT ;  /* 0x000000be8bc97212 */ /* 0x100fe600078e96eb */
[----:B------:R-:W-:Y:S01]  /*14180*/  VIADD R189, R222, 0xb54cda56 ;  /* 0xb54cda56debd7836 */ /* 0x000fe20000000000 */
[----:B------:R-:W-:Y:S01]  /*14190*/  LOP3.LUT R194, R185, R194, R235, 0x96, !PT ;  /* 0x000000c2b9c27212 */ /* 0x000fe200078e96eb */
[----:B------:R-:W-:Y:S04]  /*141a0*/  IMAD.WIDE.U32 R190, R133, -0x326172a9, RZ ;  /* 0xcd9e8d5785be7825 */ /* 0x000fe800078e00ff */
[----:B------:R-:W-:Y:S01]  /*141b0*/  IMAD.WIDE.U32 R136, R136, -0x326172a9, RZ ;  /* 0xcd9e8d5788887825 */ /* 0x000fe200078e00ff */
[--C-:B------:R-:W-:Y:S02]  /*141c0*/  LOP3.LUT R176, R191, R138, R189.reuse, 0x96, !PT ;  /* 0x0000008abfb07212 */ /* 0x100fe400078e96bd */
[----:B------:R-:W-:Y:S01]  /*141d0*/  LOP3.LUT R181, R190, 0xffff, RZ, 0xc0, !PT ;  /* 0x0000ffffbeb57812 */ /* 0x000fe200078ec0ff */
[----:B------:R-:W-:Y:S01]  /*141e0*/  VIADD R180, R223, 0x646e171e ;  /* 0x646e171edfb47836 */ /* 0x000fe20000000000 */
[----:B------:R-:W-:Y:S01]  /*141f0*/  LOP3.LUT R184, R137, R184, R189, 0x96, !PT ;  /* 0x000000b889b87212 */ /* 0x000fe200078e96bd */
[----:B------:R-:W-:Y:S01]  /*14200*/  IMAD.WIDE.U32 R138, R194, -0x2daee0ad, RZ ;  /* 0xd2511f53c28a7825 */ /* 0x000fe200078e00ff */
[C---:B------:R-:W-:Y:S02]  /*14210*/  LOP3.LUT R195, R136.reuse, 0xffff, RZ, 0xc0, !PT ;  /* 0x0000ffff88c37812 */ /* 0x040fe400078ec0ff */
[--C-:B------:R-:W-:Y:S02]  /*14220*/  SHF.R.U32.HI R200, RZ, 0x10, R136.reuse ;  /* 0x00000010ffc87819 */ /* 0x100fe40000011688 */
[----:B------:R-:W-:Y:S02]  /*14230*/  LOP3.LUT R203, R136, 0xff, RZ, 0xc0, !PT ;  /* 0x000000ff88cb7812 */ /* 0x000fe400078ec0ff */
[----:B------:R-:W-:Y:S02]  /*14240*/  SHF.R.U32.HI R202, RZ, 0x18, R136 ;  /* 0x00000018ffca7819 */ /* 0x000fe40000011688 */
[--C-:B------:R-:W-:Y:S02]  /*14250*/  SHF.R.U32.HI R182, RZ, 0x10, R190.reuse ;  /* 0x00000010ffb67819 */ /* 0x100fe400000116be */
[----:B------:R-:W-:Y:S02]  /*14260*/  LOP3.LUT R185, R190, 0xff, RZ, 0xc0, !PT ;  /* 0x000000ffbeb97812 */ /* 0x000fe400078ec0ff */
[----:B------:R-:W-:Y:S02]  /*14270*/  SHF.R.U32.HI R183, RZ, 0x18, R190 ;  /* 0x00000018ffb77819 */ /* 0x000fe400000116be */
[----:B------:R-:W-:Y:S01]  /*14280*/  LOP3.LUT R133, R139, R188, R180, 0x96, !PT ;  /* 0x000000bc8b857212 */ /* 0x000fe200078e96b4 */
[----:B------:R-:W-:Y:S06]  /*14290*/  @P1 BRA `(.L_x_225) ;  /* 0xffffffec00f81947 */ /* 0x000fec000383ffff */
.L_x_224:
[----:B------:R-:W-:Y:S01]  /*142a0*/  LOP3.LUT R0, R184, 0xffff, RZ, 0xc0, !PT ;  /* 0x0000ffffb8007812 */ /* 0x000fe200078ec0ff */
[----:B------:R-:W-:Y:S01]  /*142b0*/  STL [R1+0xd4], R205 ;  /* 0x0000d4cd01007387 */ /* 0x000fe20000100800 */
[----:B------:R-:W-:Y:S01]  /*142c0*/  LOP3.LUT R2, R182, 0xff, RZ, 0xc0, !PT ;  /* 0x000000ffb6027812 */ /* 0x000fe200078ec0ff */
[----:B--2---:R-:W-:Y:S01]  /*142d0*/  IMAD.WIDE.U32 R136, R201, -0x2daee0ad, RZ ;  /* 0xd2511f53c9887825 */ /* 0x004fe200078e00ff */
[----:B------:R-:W-:Y:S01]  /*142e0*/  LOP3.LUT R172, R184, 0xff, RZ, 0xc0, !PT ;  /* 0x000000ffb8ac7812 */ /* 0x000fe200078ec0ff */
[----:B------:R1:W-:Y:S01]  /*142f0*/  STL [R1+0xd0], R206 ;  /* 0x0000d0ce01007387 */ /* 0x0003e20000100800 */
[----:B------:R-:W-:Y:S01]  /*14300*/  SHF.R.U32.HI R0, RZ, 0x8, R0 ;  /* 0x00000008ff007819 */ /* 0x000fe20000011600 */
[----:B------:R-:W-:Y:S01]  /*14310*/  UIADD3 UR10, UR28, 0x1, URZ ;  /* 0x000000011c0a7890 */ /* 0x000fe2000fffe03f */
[C---:B------:R-:W-:Y:S01]  /*14320*/  LOP3.LUT R178, R136.reuse, 0xffff, RZ, 0xc0, !PT ;  /* 0x0000ffff88b27812 */ /* 0x040fe200078ec0ff */
[----:B------:R-:W-:Y:S01]  /*14330*/  STL [R1+0xcc], R217 ;  /* 0x0000ccd901007387 */ /* 0x000fe20000100800 */
[----:B------:R-:W-:Y:S01]  /*14340*/  LOP3.LUT R179, R136, 0xff, RZ, 0xc0, !PT ;  /* 0x000000ff88b37812 */ /* 0x000fe200078ec0ff */
[----:B------:R-:W-:Y:S01]  /*14350*/  UIADD3 UR16, UR16, -0x1, URZ ;  /* 0xffffffff10107890 */ /* 0x000fe2000fffe03f */
[--C-:B------:R-:W-:Y:S01]  /*14360*/  SHF.R.U32.HI R188, RZ, 0x10, R136.reuse ;  /* 0x00000010ffbc7819 */ /* 0x100fe20000011688 */
[----:B------:R-:W-:Y:S01]  /*14370*/  STL [R1+0xc8], R216 ;  /* 0x0000c8d801007387 */ /* 0x000fe20000100800 */
[----:B------:R-:W-:Y:S02]  /*14380*/  SHF.R.U32.HI R190, RZ, 0x18, R136 ;  /* 0x00000018ffbe7819 */ /* 0x000fe40000011688 */
[----:B------:R-:W-:Y:S01]  /*14390*/  SHF.R.U32.HI R136, RZ, 0x8, R181 ;  /* 0x00000008ff887819 */ /* 0x000fe200000116b5 */
[----:B------:R-:W-:Y:S01]  /*143a0*/  STL [R1+0xc4], R215 ;  /* 0x0000c4d701007387 */ /* 0x000fe20000100800 */
[----:B------:R-:W-:Y:S02]  /*143b0*/  PRMT R228, R2, 0x5410, R183 ;  /* 0x0000541002e47816 */ /* 0x000fe400000000b7 */
[----:B------:R-:W-:Y:S01]  /*143c0*/  SHF.R.U32.HI R2, RZ, 0x10, R184 ;  /* 0x00000010ff027819 */ /* 0x000fe200000116b8 */
[----:B------:R-:W-:Y:S01]  /*143d0*/  STL [R1+0xc0], R214 ;  /* 0x0000c0d601007387 */ /* 0x000fe20000100800 */
[C---:B------:R-:W-:Y:S02]  /*143e0*/  LOP3.LUT R173, R138.reuse, 0xffff, RZ, 0xc0, !PT ;  /* 0x0000ffff8aad7812 */ /* 0x040fe400078ec0ff */
[--C-:B------:R-:W-:Y:S01]  /*143f0*/  SHF.R.U32.HI R174, RZ, 0x10, R138.reuse ;  /* 0x00000010ffae7819 */ /* 0x100fe2000001168a */
[----:B------:R-:W-:Y:S01]  /*14400*/  STL [R1+0xbc], R213 ;  /* 0x0000bcd501007387 */ /* 0x000fe20000100800 */
[----:B------:R-:W-:Y:S02]  /*14410*/  LOP3.LUT R177, R138, 0xff, RZ, 0xc0, !PT ;  /* 0x000000ff8ab17812 */ /* 0x000fe400078ec0ff */
[----:B------:R-:W-:Y:S01]  /*14420*/  SHF.R.U32.HI R175, RZ, 0x18, R138 ;  /* 0x00000018ffaf7819 */ /* 0x000fe2000001168a */
[----:B------:R-:W-:Y:S01]  /*14430*/  STL [R1+0xb8], R212 ;  /* 0x0000b8d401007387 */ /* 0x000fe20000100800 */
[----:B------:R-:W-:Y:S02]  /*14440*/  LOP3.LUT R138, R137, R196, R180, 0x96, !PT ;  /* 0x000000c4898a7212 */ /* 0x000fe400078e96b4 */
[----:B------:R-:W-:Y:S01]  /*14450*/  SHF.R.U32.HI R139, RZ, 0x8, R195 ;  /* 0x00000008ff8b7819 */ /* 0x000fe200000116c3 */
[----:B------:R-:W-:Y:S01]  /*14460*/  STL [R1+0xb4], R211 ;  /* 0x0000b4d301007387 */ /* 0x000fe20000100800 */
[----:B------:R-:W-:Y:S02]  /*14470*/  LOP3.LUT R137, R200, 0xff, RZ, 0xc0, !PT ;  /* 0x000000ffc8897812 */ /* 0x000fe400078ec0ff */
[----:B------:R-:W-:Y:S01]  /*14480*/  PRMT R220, R203, 0x5410, R139 ;  /* 0x00005410cbdc7816 */ /* 0x000fe2000000008b */
[----:B------:R2:W-:Y:S01]  /*14490*/  STL [R1+0xb0], R210 ;  /* 0x0000b0d201007387 */ /* 0x0005e20000100800 */
[----:B------:R-:W-:Y:S02]  /*144a0*/  PRMT R221, R137, 0x5410, R202 ;  /* 0x0000541089dd7816 */ /* 0x000fe400000000ca */
[----:B------:R-:W-:Y:S01]  /*144b0*/  SHF.R.U32.HI R137, RZ, 0x10, R176 ;  /* 0x00000010ff897819 */ /* 0x000fe200000116b0 */
[----:B------:R3:W-:Y:S01]  /*144c0*/  STL [R1+0xac], R209 ;  /* 0x0000acd101007387 */ /* 0x0007e20000100800 */
[----:B------:R-:W-:Y:S02]  /*144d0*/  LOP3.LUT R139, R176, 0xff, RZ, 0xc0, !PT ;  /* 0x000000ffb08b7812 */ /* 0x000fe400078ec0ff */
[----:B------:R-:W-:Y:S01]  /*144e0*/  LOP3.LUT R137, R137, 0xff, RZ, 0xc0, !PT ;  /* 0x000000ff89897812 */ /* 0x000fe200078ec0ff */
[----:B------:R4:W-:Y:S01]  /*144f0*/  STL [R1+0xa8], R208 ;  /* 0x0000a8d001007387 */ /* 0x0009e20000100800 */
[----:B------:R-:W-:Y:S02]  /*14500*/  LOP3.LUT R174, R174, 0xff, RZ, 0xc0, !PT ;  /* 0x000000ffaeae7812 */ /* 0x000fe400078ec0ff */
[----:B------:R-:W-:Y:S01]  /*14510*/  SHF.R.U32.HI R184, RZ, 0x18, R184 ;  /* 0x00000018ffb87819 */ /* 0x000fe200000116b8 */
[----:B------:R-:W-:Y:S01]  /*14520*/  STL [R1+0xa4], R207 ;  /* 0x0000a4cf01007387 */ /* 0x000fe20000100800 */
[----:B------:R-:W-:Y:S02]  /*14530*/  SHF.R.U32.HI R173, RZ, 0x8, R173 ;  /* 0x00000008ffad7819 */ /* 0x000fe400000116ad */
[----:B------:R-:W-:Y:S01]  /*14540*/  LOP3.LUT R188, R188, 0xff, RZ, 0xc0, !PT ;  /* 0x000000ffbcbc7812 */ /* 0x000fe200078ec0ff */
[----:B------:R-:W-:Y:S01]  /*14550*/  STL [R1+0xa0], R204 ;  /* 0x0000a0cc01007387 */ /* 0x000fe20000100800 */
[----:B-1----:R-:W-:Y:S02]  /*14560*/  PRMT R206, R177, 0x5410, R173 ;  /* 0x00005410b1ce7816 */ /* 0x002fe400000000ad */
[----:B------:R-:W-:Y:S02]  /*14570*/  LOP3.LUT R173, R133, 0xff, RZ, 0xc0, !PT ;  /* 0x000000ff85ad7812 */ /* 0x000fe400078ec0ff */
[----:B------:R-:W-:Y:S02]  /*14580*/  SHF.R.U32.HI R177, RZ, 0x18, R138 ;  /* 0x00000018ffb17819 */ /* 0x000fe4000001168a */
[----:B------:R-:W-:Y:S02]  /*14590*/  PRMT R239, R188, 0x5410, R190 ;  /* 0x00005410bcef7816 */ /* 0x000fe400000000be */
[----:B--2---:R-:W-:Y:S01]  /*145a0*/  PRMT R210, R174, 0x5410, R175 ;  /* 0x00005410aed27816 */ /* 0x004fe200000000af */
[----:B---3--:R-:W-:Y:S01]  /*145b0*/  IMAD.MOV.U32 R209, RZ, RZ, R227 ;  /* 0x000000ffffd17224 */ /* 0x008fe200078e00e3 */
[----:B------:R-:W-:Y:S02]  /*145c0*/  PRMT R227, R185, 0x5410, R136 ;  /* 0x00005410b9e37816 */ /* 0x000fe40000000088 */
[----:B------:R-:W-:Y:S01]  /*145d0*/  FMNMX.FTZ R136, R4, R3, !PT ;  /* 0x0000000304887209 */ /* 0x000fe20007810000 */
[----:B----4-:R-:W-:Y:S01]  /*145e0*/  IMAD.MOV.U32 R208, RZ, RZ, R226 ;  /* 0x000000ffffd07224 */ /* 0x010fe200078e00e2 */
[----:B------:R-:W-:Y:S01]  /*145f0*/  PRMT R226, R172, 0x5410, R0 ;  /* 0x00005410ace27816 */ /* 0x000fe20000000000 */
[----:B------:R-:W-:Y:S01]  /*14600*/  STL [R1+0xdc], R227 ;  /* 0x0000dce301007387 */ /* 0x000fe20000100800 */
[----:B------:R-:W-:Y:S02]  /*14610*/  LOP3.LUT R0, R176, 0xffff, RZ, 0xc0, !PT ;  /* 0x0000ffffb0007812 */ /* 0x000fe400078ec0ff */
[----:B------:R-:W-:Y:S01]  /*14620*/  LOP3.LUT R172, R2, 0xff, RZ, 0xc0, !PT ;  /* 0x000000ff02ac7812 */ /* 0x000fe200078ec0ff */
[----:B------:R-:W-:Y:S01]  /*14630*/  STL [R1+0xd8], R228 ;  /* 0x0000d8e401007387 */ /* 0x000fe20000100800 */
[----:B------:R-:W-:Y:S02]  /*14640*/  SHF.R.U32.HI R2, RZ, 0x8, R0 ;  /* 0x00000008ff027819 */ /* 0x000fe40000011600 */
        /* <DEDUP_REMOVED lines=8> */
[----:B------:R-:W-:Y:S02]  /*146d0*/  SHF.R.U32.HI R176, RZ, 0x18, R176 ;  /* 0x00000018ffb07819 */ /* 0x000fe400000116b0 */
[----:B------:R-:W-:Y:S02]  /*146e0*/  PRMT R240, R139, 0x5410, R2 ;  /* 0x000054108bf07816 */ /* 0x000fe40000000002 */
[----:B------:R-:W-:Y:S02]  /*146f0*/  SHF.R.U32.HI R2, RZ, 0x8, R178 ;  /* 0x00000008ff027819 */ /* 0x000fe400000116b2 */
[----:B------:R-:W-:Y:S02]  /*14700*/  FMNMX.FTZ R136, R21, R136, !PT ;  /* 0x0000008815887209 */ /* 0x000fe40007810000 */
[----:B------:R-:W-:Y:S02]  /*14710*/  FMNMX.FTZ R0, R22, R0, !PT ;  /* 0x0000000016007209 */ /* 0x000fe40007810000 */
[----:B------:R-:W-:Y:S02]  /*14720*/  PRMT R212, R137, 0x5410, R176 ;  /* 0x0000541089d47816 */ /* 0x000fe400000000b0 */
[----:B------:R-:W-:Y:S02]  /*14730*/  PRMT R205, R179, 0x5410, R2 ;  /* 0x00005410b3cd7816 */ /* 0x000fe40000000002 */
[----:B------:R-:W-:Y:S02]  /*14740*/  FMNMX.FTZ R137, R32, R136, !PT ;  /* 0x0000008820897209 */ /* 0x000fe40007810000 */
[----:B------:R-:W-:Y:S01]  /*14750*/  FMNMX.FTZ R2, R23, R0, !PT ;  /* 0x0000000017027209 */ /* 0x000fe20007810000 */
[----:B------:R-:W-:Y:S01]  /*14760*/  STL [R1+0xe0], R205 ;  /* 0x0000e0cd01007387 */ /* 0x000fe20000100800 */
[----:B------:R-:W-:Y:S02]  /*14770*/  FMNMX.FTZ R0, R8, R134, !PT ;  /* 0x0000008608007209 */ /* 0x000fe40007810000 */
[----:B------:R-:W-:Y:S01]  /*14780*/  FMNMX.FTZ R139, R10, R135, !PT ;  /* 0x000000870a8b7209 */ /* 0x000fe20007810000 */
[----:B------:R-:W-:Y:S01]  /*14790*/  STL [R1+0xe4], R239 ;  /* 0x0000e4ef01007387 */ /* 0x000fe20000100800 */
        /* <DEDUP_REMOVED lines=97> */
[----:B------:R-:W1:Y:S01]  /*14db0*/  SHFL.BFLY PT, R175, R2, 0x2, 0x1f ;  /* 0x0c401f0002af7f89 */ /* 0x000e6200000e0000 */
        /* <DEDUP_REMOVED lines=10> */
[----:B------:R-:W2:Y:S01]  /*14e60*/  SHFL.BFLY PT, R174, R137, 0x2, 0x1f ;  /* 0x0c401f0089ae7f89 */ /* 0x000ea200000e0000 */
[----:B------:R-:W-:Y:S02]  /*14e70*/  FMNMX.FTZ R136, R121, R136, !PT ;  /* 0x0000008879887209 */ /* 0x000fe40007810000 */
[----:B------:R-:W-:Y:S02]  /*14e80*/  PRMT R251, R172, 0x5410, R184 ;  /* 0x00005410acfb7816 */ /* 0x000fe400000000b8 */
[----:B------:R-:W-:Y:S02]  /*14e90*/  FMNMX.FTZ R0, R123, R0, !PT ;  /* 0x000000007b007209 */ /* 0x000fe40007810000 */
[--C-:B------:R-:W-:Y:S02]  /*14ea0*/  SHF.R.U32.HI R172, RZ, 0x10, R133.reuse ;  /* 0x00000010ffac7819 */ /* 0x100fe40000011685 */
[----:B------:R-:W-:Y:S02]  /*14eb0*/  LOP3.LUT R139, R133, 0xffff, RZ, 0xc0, !PT ;  /* 0x0000ffff858b7812 */ /* 0x000fe400078ec0ff */
[----:B------:R-:W-:Y:S02]  /*14ec0*/  FMNMX.FTZ R136, R124, R136, !PT ;  /* 0x000000887c887209 */ /* 0x000fe40007810000 */
[----:B------:R-:W-:Y:S02]  /*14ed0*/  FMNMX.FTZ R0, R126, R0, !PT ;  /* 0x000000007e007209 */ /* 0x000fe40007810000 */
[----:B------:R-:W-:Y:S02]  /*14ee0*/  SHF.R.U32.HI R133, RZ, 0x18, R133 ;  /* 0x00000018ff857819 */ /* 0x000fe40000011685 */
[----:B------:R-:W-:Y:S02]  /*14ef0*/  LOP3.LUT R172, R172, 0xff, RZ, 0xc0, !PT ;  /* 0x000000ffacac7812 */ /* 0x000fe400078ec0ff */
[----:B------:R-:W-:Y:S02]  /*14f00*/  SHF.R.U32.HI R139, RZ, 0x8, R139 ;  /* 0x00000008ff8b7819 */ /* 0x000fe4000001168b */
[----:B------:R-:W-:Y:S02]  /*14f10*/  FMNMX.FTZ R136, R125, R136, !PT ;  /* 0x000000887d887209 */ /* 0x000fe40007810000 */
[----:B------:R-:W-:Y:S02]  /*14f20*/  FMNMX.FTZ R0, R127, R0, !PT ;  /* 0x000000007f007209 */ /* 0x000fe40007810000 */
[----:B------:R-:W-:Y:S02]  /*14f30*/  PRMT R241, R172, 0x5410, R133 ;  /* 0x00005410acf17816 */ /* 0x000fe40000000085 */
[----:B------:R-:W-:Y:S02]  /*14f40*/  PRMT R203, R173, 0x5410, R139 ;  /* 0x00005410adcb7816 */ /* 0x000fe4000000008b */
[----:B-1----:R-:W-:Y:S01]  /*14f50*/  FMNMX.FTZ R133, R2, R175, !PT ;  /* 0x000000af02857209 */ /* 0x002fe20007810000 */
[----:B------:R-:W1:Y:S01]  /*14f60*/  SHFL.BFLY PT, R173, R136, 0x2, 0x1f ;  /* 0x0c401f0088ad7f89 */ /* 0x000e6200000e0000 */
[----:B------:R-:W-:Y:S01]  /*14f70*/  LOP3.LUT R139, R225, UR10, R223, 0x96, !PT ;  /* 0x0000000ae18b7c12 */ /* 0x000fe2000f8e96df */
[----:B------:R-:W-:Y:S01]  /*14f80*/  UIADD3 UR10, UR28, 0x2, URZ ;  /* 0x000000021c0a7890 */ /* 0x000fe2000fffe03f */
[----:B------:R-:W-:Y:S05]  /*14f90*/  SHF.R.U32.HI R172, RZ, 0x10, R138 ;  /* 0x00000010ffac7819 */ /* 0x000fea000001168a */
[----:B------:R-:W3:Y:S01]  /*14fa0*/  SHFL.BFLY PT, R2, R0, 0x2, 0x1f ;  /* 0x0c401f0000027f89 */ /* 0x000ee200000e0000 */
[----:B--2---:R-:W-:Y:S01]  /*14fb0*/  FMNMX.FTZ R137, R137, R174, !PT ;  /* 0x000000ae89897209 */ /* 0x004fe20007810000 */
[----:B------:R-:W-:Y:S01]  /*14fc0*/  IMAD.WIDE.U32 R182, R139, -0x326172a9, RZ ;  /* 0xcd9e8d578bb67825 */ /* 0x000fe200078e00ff */
[C---:B------:R-:W-:Y:S05]  /*14fd0*/  LOP3.LUT R174, R138.reuse, 0xffff, RZ, 0xc0, !PT ;  /* 0x0000ffff8aae7812 */ /* 0x040fea00078ec0ff */
[----:B------:R-:W2:Y:S01]  /*14fe0*/  SHFL.BFLY PT, R175, R133, 0x1, 0x1f ;  /* 0x0c201f0085af7f89 */ /* 0x000ea200000e0000 */
[----:B------:R-:W-:Y:S01]  /*14ff0*/  LOP3.LUT R178, R138, 0xff, RZ, 0xc0, !PT ;  /* 0x000000ff8ab27812 */ /* 0x000fe200078ec0ff */
[----:B------:R-:W-:Y:S01]  /*15000*/  UIADD3 UR28, UR28, 0x3, URZ ;  /* 0x000000031c1c7890 */ /* 0x000fe2000fffe03f */
[----:B------:R-:W-:Y:S05]  /*15010*/  LOP3.LUT R138, R172, 0xff, RZ, 0xc0, !PT ;  /* 0x000000ffac8a7812 */ /* 0x000fea00078ec0ff */
[----:B------:R-:W4:Y:S01]  /*15020*/  SHFL.BFLY PT, R176, R137, 0x1, 0x1f ;  /* 0x0c201f0089b07f89 */ /* 0x000f2200000e0000 */
[----:B------:R-:W-:Y:S02]  /*15030*/  LOP3.LUT R139, R183, R208, R199, 0x96, !PT ;  /* 0x000000d0b78b7212 */ /* 0x000fe400078e96c7 */
[----:B------:R-:W-:Y:S02]  /*15040*/  LOP3.LUT R172, R193, R182, R218, 0x96, !PT ;  /* 0x000000b6c1ac7212 */ /* 0x000fe400078e96da */
[----:B------:R-:W-:Y:S02]  /*15050*/  SHF.R.U32.HI R174, RZ, 0x8, R174 ;  /* 0x00000008ffae7819 */ /* 0x000fe400000116ae */
[----:B------:R-:W-:Y:S01]  /*15060*/  PRMT R202, R138, 0x5410, R177 ;  /* 0x000054108aca7816 */ /* 0x000fe200000000b1 */
[----:B------:R-:W-:Y:S01]  /*15070*/  IMAD.WIDE.U32 R138, R139, -0x2daee0ad, RZ ;  /* 0xd2511f538b8a7825 */ /* 0x000fe200078e00ff */
[----:B------:R-:W-:Y:S02]  /*15080*/  PRMT R201, R178, 0x5410, R174 ;  /* 0x00005410b2c97816 */ /* 0x000fe400000000ae */
[----:B------:R-:W-:Y:S01]  /*15090*/  LOP3.LUT R194, R183, R244, R199, 0x96, !PT ;  /* 0x000000f4b7c27212 */ /* 0x000fe200078e96c7 */
[----:B------:R-:W-:Y:S01]  /*150a0*/  IMAD.WIDE.U32 R178, R172, -0x2daee0ad, RZ ;  /* 0xd2511f53acb27825 */ /* 0x000fe200078e00ff */
[----:B-1----:R-:W-:Y:S02]  /*150b0*/  FMNMX.FTZ R136, R136, R173, !PT ;  /* 0x000000ad88887209 */ /* 0x002fe40007810000 */
[----:B------:R-:W-:Y:S02]  /*150c0*/  LOP3.LUT R174, R139, R232, R198, 0x96, !PT ;  /* 0x000000e88bae7212 */ /* 0x000fe400078e96c6 */
[----:B---3--:R-:W-:Y:S02]  /*150d0*/  FMNMX.FTZ R0, R0, R2, !PT ;  /* 0x0000000200007209 */ /* 0x008fe40007810000 */
[----:B------:R-:W-:Y:S02]  /*150e0*/  LOP3.LUT R172, R179, R138, R238, 0x96, !PT ;  /* 0x0000008ab3ac7212 */ /* 0x000fe400078e96ee */
[----:B--2---:R-:W-:Y:S01]  /*150f0*/  FMNMX.FTZ R138, R133, R175, !PT ;  /* 0x000000af858a7209 */ /* 0x004fe20007810000 */
[----:B------:R-:W-:Y:S01]  /*15100*/  SHFL.BFLY PT, R2, R0, 0x1, 0x1f ;  /* 0x0c201f0000027f89 */ /* 0x000fe200000e0000 */
[----:B------:R-:W-:Y:S01]  /*15110*/  IMAD.WIDE.U32 R174, R174, -0x326172a9, RZ ;  /* 0xcd9e8d57aeae7825 */ /* 0x000fe200078e00ff */
[----:B----4-:R-:W-:Y:S06]  /*15120*/  FMNMX.FTZ R137, R137, R176, !PT ;  /* 0x000000b089897209 */ /* 0x010fec0007810000 */
[----:B------:R-:W1:Y:S01]  /*15130*/  SHFL.BFLY PT, R133, R136, 0x1, 0x1f ;  /* 0x0c201f0088857f89 */ /* 0x000e6200000e0000 */
[----:B------:R-:W-:Y:S01]  /*15140*/  IMAD.WIDE.U32 R172, R172, -0x326172a9, RZ ;  /* 0xcd9e8d57acac7825 */ /* 0x000fe200078e00ff */
[----:B------:R-:W-:Y:S02]  /*15150*/  LOP3.LUT R175, R175, R192, R229, 0x96, !PT ;  /* 0x000000c0afaf7212 */ /* 0x000fe400078e96e5 */
[----:B------:R-:W-:Y:S02]  /*15160*/  FSETP.NEU.FTZ.AND P3, PT, R138, -INF , PT ;  /* 0xff8000008a00780b */ /* 0x000fe40003f7d000 */
[----:B------:R-:W-:Y:S01]  /*15170*/  LOP3.LUT R173, R173, R174, R236, 0x96, !PT ;  /* 0x000000aeadad7212 */ /* 0x000fe200078e96ec */
[----:B------:R-:W-:Y:S01]  /*15180*/  IMAD.WIDE.U32 R174, R175, -0x2daee0ad, RZ ;  /* 0xd2511f53afae7825 */ /* 0x000fe200078e00ff */
[----:B------:R-:W-:Y:S02]  /*15190*/  LOP3.LUT R191, R187, R182, R218, 0x96, !PT ;  /* 0x000000b6bbbf7212 */ /* 0x000fe400078e96da */
[----:B------:R-:W-:Y:S02]  /*151a0*/  FSETP.NEU.FTZ.AND P2, PT, R137, -INF , PT ;  /* 0xff8000008900780b */ /* 0x000fe40003f5d000 */
[----:B------:R-:W-:Y:S05]  /*151b0*/  LOP3.LUT R176, R175, R178, R237, 0x96, !PT ;  /* 0x000000b2afb07212 */ /* 0x000fea00078e96ed */
[----:B------:R-:W-:Y:S05]  /*151c0*/  IMAD.WIDE.U32 R176, R176, -0x326172a9, RZ ;  /* 0xcd9e8d57b0b07825 */ /* 0x000fea00078e00ff */
[----:B------:R-:W-:Y:S01]  /*151d0*/  LOP3.LUT R139, R177, R172, R235, 0x96, !PT ;  /* 0x000000acb18b7212 */ /* 0x000fe200078e96eb */
[----:B------:R-:W-:Y:S01]  /*151e0*/  IMAD.WIDE.U32 R172, R173, -0x2daee0ad, RZ ;  /* 0xd2511f53adac7825 */ /* 0x000fe200078e00ff */
[----:B-1----:R-:W-:Y:S02]  /*151f0*/  FMNMX.FTZ R136, R136, R133, !PT ;  /* 0x0000008588887209 */ /* 0x002fe40007810000 */
[----:B------:R-:W-:Y:S01]  /*15200*/  FMNMX.FTZ R133, R0, R2, !PT ;  /* 0x0000000200857209 */ /* 0x000fe20007810000 */
[----:B------:R-:W-:Y:S01]  /*15210*/  FMUL.FTZ R2, R138, UR4 ;  /* 0x000000048a027c20 */ /* 0x000fe20008410000 */
[----:B------:R-:W-:Y:S01]  /*15220*/  LOP3.LUT R174, R173, R174, R234, 0x96, !PT ;  /* 0x000000aeadae7212 */ /* 0x000fe200078e96ea */
[----:B------:R-:W-:Y:S03]  /*15230*/  FMUL.FTZ R0, R137, UR4 ;  /* 0x0000000489007c20 */ /* 0x000fe60008410000 */
[----:B------:R-:W-:Y:S02]  /*15240*/  FSEL R2, R2, RZ, P3 ;  /* 0x000000ff02027208 */ /* 0x000fe40001800000 */
[----:B------:R-:W-:Y:S02]  /*15250*/  FSETP.NEU.FTZ.AND P3, PT, R136, -INF , PT ;  /* 0xff8000008800780b */ /* 0x000fe40003f7d000 */
[----:B------:R-:W-:Y:S01]  /*15260*/  FSEL R0, R0, RZ, P2 ;  /* 0x000000ff00007208 */ /* 0x000fe20001000000 */
        /* <DEDUP_REMOVED lines=35> */
[----:B------:R-:W-:Y:S01]  /*154a0*/  FMUL.FTZ R2, R136, UR4 ;  /* 0x0000000488027c20 */ /* 0x000fe20008410000 */
[----:B------:R-:W-:Y:S01]  /*154b0*/  FFMA.FTZ R64, R50, UR4, -R0 ;  /* 0x0000000432407c23 */ /* 0x000fe20008010800 */
[----:B------:R-:W-:Y:S02]  /*154c0*/  IMAD.MOV.U32 R17, RZ, RZ, R206 ;  /* 0x000000ffff117224 */ /* 0x000fe400078e00ce */
[----:B------:R-:W-:Y:S01]  /*154d0*/  FFMA.FTZ R36, R34, UR4, -R0 ;  /* 0x0000000422247c23 */ /* 0x000fe20008010800 */
[----:B------:R-:W-:Y:S01]  /*154e0*/  IMAD.MOV.U32 R116, RZ, RZ, R244 ;  /* 0x000000ffff747224 */ /* 0x000fe200078e00f4 */
[----:B------:R-:W-:Y:S01]  /*154f0*/  FSEL R2, R2, RZ, P3 ;  /* 0x000000ff02027208 */ /* 0x000fe20001800000 */
[----:B------:R-:W-:Y:S02]  /*15500*/  IMAD.MOV.U32 R117, RZ, RZ, R245 ;  /* 0x000000ffff757224 */ /* 0x000fe400078e00f5 */
[----:B------:R-:W-:Y:S01]  /*15510*/  MUFU.EX2 R185, R185 ;  /* 0x000000b900b97308 */ /* 0x000fe20000000800 */
[--C-:B------:R-:W-:Y:S01]  /*15520*/  FFMA.FTZ R248, R98, UR4, -R0.reuse ;  /* 0x0000000462f87c23 */ /* 0x100fe20008010800 */
[----:B------:R-:W-:Y:S01]  /*15530*/  FFMA.FTZ R213, R114, UR4, -R0 ;  /* 0x0000000472d57c23 */ /* 0x000fe20008010800 */
[----:B------:R-:W-:Y:S01]  /*15540*/  FFMA.FTZ R50, R40, UR4, -R2 ;  /* 0x0000000428327c23 */ /* 0x000fe20008010802 */
[----:B------:R-:W-:Y:S02]  /*15550*/  IMAD.MOV.U32 R40, RZ, RZ, R112 ;  /* 0x000000ffff287224 */ /* 0x000fe400078e0070 */
[----:B------:R-:W-:Y:S01]  /*15560*/  FFMA.FTZ R112, R73, UR4, -R2 ;  /* 0x0000000449707c23 */ /* 0x000fe20008010802 */
[--C-:B------:R-:W-:Y:S01]  /*15570*/  FFMA.FTZ R227, R115, UR4, -R0.reuse ;  /* 0x0000000473e37c23 */ /* 0x100fe20008010800 */
[----:B------:R-:W2:Y:S02]  /*15580*/  LDL.LU R73, [R1+0x34] ;  /* 0x0000340001497983 */ /* 0x000ea40000300800 */
        /* <DEDUP_REMOVED lines=30> */
[----:B------:R-:W-:Y:S01]  /*15770*/  FFMA.FTZ R69, R131, UR4, -R0 ;  /* 0x0000000483457c23 */ /* 0x000fe20008010800 */
[C---:B------:R-:W-:Y:S03]  /*15780*/  FMUL.FTZ R0, R133.reuse, UR4 ;  /* 0x0000000485007c20 */ /* 0x040fe60008410000 */
[----:B------:R-:W-:Y:S01]  /*15790*/  MUFU.EX2 R200, R200 ;  /* 0x000000c800c87308 */ /* 0x000fe20000000800 */
[----:B------:R-:W-:Y:S01]  /*157a0*/  FSETP.NEU.FTZ.AND P2, PT, R133, -INF , PT ;  /* 0xff8000008500780b */ /* 0x000fe20003f5d000 */
[----:B------:R-:W-:Y:S02]  /*157b0*/  IMAD.MOV.U32 R113, RZ, RZ, R4 ;  /* 0x000000ffff717224 */ /* 0x000fe400078e0004 */
[--C-:B------:R-:W-:Y:S01]  /*157c0*/  FFMA.FTZ R103, R72, UR4, -R2.reuse ;  /* 0x0000000448677c23 */ /* 0x100fe20008010802 */
[----:B------:R-:W-:Y:S01]  /*157d0*/  IMAD.WIDE.U32 R4, R174, -0x326172a9, RZ ;  /* 0xcd9e8d57ae047825 */ /* 0x000fe200078e00ff */
[----:B------:R-:W-:Y:S03]  /*157e0*/  FSEL R0, R0, RZ, P2 ;  /* 0x000000ff00007208 */ /* 0x000fe60001000000 */
[----:B------:R-:W-:Y:S01]  /*157f0*/  FFMA.FTZ R32, R8, UR4, -R2 ;  /* 0x0000000408207c23 */ /* 0x000fe20008010802 */
[----:B------:R-:W-:Y:S01]  /*15800*/  MUFU.EX2 R247, R247 ;  /* 0x000000f700f77308 */ /* 0x000fe20000000800 */
[----:B------:R-:W-:Y:S02]  /*15810*/  IMAD.MOV.U32 R72, RZ, RZ, R240 ;  /* 0x000000ffff487224 */ /* 0x000fe400078e00f0 */
[----:B------:R-:W-:Y:S01]  /*15820*/  FFMA.FTZ R240, R92, UR4, -R2 ;  /* 0x000000045cf07c23 */ /* 0x000fe20008010802 */
[----:B------:R-:W-:Y:S02]  /*15830*/  IMAD.MOV.U32 R38, RZ, RZ, R246 ;  /* 0x000000ffff267224 */ /* 0x000fe400078e00f6 */
[----:B------:R-:W-:Y:S01]  /*15840*/  FFMA.FTZ R246, R110, UR4, -R0 ;  /* 0x000000046ef67c23 */ /* 0x000fe20008010800 */
[----:B------:R-:W-:Y:S01]  /*15850*/  IMAD.MOV.U32 R70, RZ, RZ, R208 ;  /* 0x000000ffff467224 */ /* 0x000fe200078e00d0 */
[----:B------:R-:W-:Y:S01]  /*15860*/  LOP3.LUT R7, R5, R176, R189, 0x96, !PT ;  /* 0x000000b005077212 */ /* 0x000fe200078e96bd */
[----:B------:R-:W-:Y:S01]  /*15870*/  IMAD.MOV.U32 R92, RZ, RZ, R116 ;  /* 0x000000ffff5c7224 */ /* 0x000fe200078e0074 */
[----:B------:R-:W-:Y:S01]  /*15880*/  MUFU.EX2 R103, R103 ;  /* 0x0000006700677308 */ /* 0x000fe20000000800 */
[----:B------:R-:W-:Y:S02]  /*15890*/  IMAD.MOV.U32 R110, RZ, RZ, R251 ;  /* 0x000000ffff6e7224 */ /* 0x000fe400078e00fb */
[----:B------:R-:W-:Y:S01]  /*158a0*/  FFMA.FTZ R208, R125, UR4, -R2 ;  /* 0x000000047dd07c23 */ /* 0x000fe20008010802 */
[----:B------:R-:W-:Y:S02]  /*158b0*/  IMAD.MOV.U32 R39, RZ, RZ, R212 ;  /* 0x000000ffff277224 */ /* 0x000fe400078e00d4 */
[--C-:B------:R-:W-:Y:S01]  /*158c0*/  FFMA.FTZ R116, R94, UR4, -R0.reuse ;  /* 0x000000045e747c23 */ /* 0x100fe20008010800 */
[----:B------:R-:W-:Y:S02]  /*158d0*/  IMAD.MOV.U32 R71, RZ, RZ, R209 ;  /* 0x000000ffff477224 */ /* 0x000fe400078e00d1 */
[----:B------:R-:W-:Y:S01]  /*158e0*/  FFMA.FTZ R251, R111, UR4, -R0 ;  /* 0x000000046ffb7c23 */ /* 0x000fe20008010800 */
[--C-:B------:R-:W-:Y:S01]  /*158f0*/  FFMA.FTZ R176, R93, UR4, -R2.reuse ;  /* 0x000000045db07c23 */ /* 0x100fe20008010802 */
[----:B------:R-:W-:Y:S01]  /*15900*/  MUFU.EX2 R240, R240 ;  /* 0x000000f000f07308 */ /* 0x000fe20000000800 */
[--C-:B------:R-:W-:Y:S01]  /*15910*/  FFMA.FTZ R174, R88, UR4, -R2.reuse ;  /* 0x0000000458ae7c23 */ /* 0x100fe20008010802 */
[--C-:B------:R-:W-:Y:S01]  /*15920*/  FFMA.FTZ R131, R89, UR4, -R2.reuse ;  /* 0x0000000459837c23 */ /* 0x100fe20008010802 */
[--C-:B------:R-:W-:Y:S01]  /*15930*/  FFMA.FTZ R212, R109, UR4, -R2.reuse ;  /* 0x000000046dd47c23 */ /* 0x100fe20008010802 */
[--C-:B------:R-:W-:Y:S01]  /*15940*/  FFMA.FTZ R209, R124, UR4, -R2.reuse ;  /* 0x000000047cd17c23 */ /* 0x100fe20008010802 */
[----:B------:R-:W-:Y:S02]  /*15950*/  IMAD.MOV.U32 R66, RZ, RZ, R217 ;  /* 0x000000ffff427224 */ /* 0x000fe400078e00d9 */
[----:B------:R-:W-:Y:S01]  /*15960*/  FFMA.FTZ R53, R44, UR4, -R2 ;  /* 0x000000042c357c23 */ /* 0x000fe20008010802 */
[----:B------:R-:W-:Y:S02]  /*15970*/  IMAD.MOV.U32 R125, RZ, RZ, R204 ;  /* 0x000000ffff7d7224 */ /* 0x000fe400078e00cc */
[----:B------:R-:W-:Y:S01]  /*15980*/  MUFU.EX2 R116, R116 ;  /* 0x0000007400747308 */ /* 0x000fe20000000800 */
[----:B------:R-:W-:Y:S02]  /*15990*/  IMAD.MOV.U32 R94, RZ, RZ, R207 ;  /* 0x000000ffff5e7224 */ /* 0x000fe400078e00cf */
[----:B------:R-:W-:Y:S01]  /*159a0*/  FFMA.FTZ R54, R45, UR4, -R2 ;  /* 0x000000042d367c23 */ /* 0x000fe20008010802 */
[----:B------:R-:W-:Y:S02]  /*159b0*/  IMAD.MOV.U32 R111, RZ, RZ, R210 ;  /* 0x000000ffff6f7224 */ /* 0x000fe400078e00d2 */
[--C-:B------:R-:W-:Y:S01]  /*159c0*/  FFMA.FTZ R8, R120, UR4, -R2.reuse ;  /* 0x0000000478087c23 */ /* 0x100fe20008010802 */
[----:B------:R-:W-:Y:S02]  /*159d0*/  IMAD.MOV.U32 R88, RZ, RZ, R113 ;  /* 0x000000ffff587224 */ /* 0x000fe400078e0071 */
[----:B------:R-:W-:Y:S01]  /*159e0*/  FFMA.FTZ R82, R57, UR4, -R2 ;  /* 0x0000000439527c23 */ /* 0x000fe20008010802 */
[----:B------:R-:W-:Y:S01]  /*159f0*/  IMAD.MOV.U32 R89, RZ, RZ, R20 ;  /* 0x000000ffff597224 */ /* 0x000fe200078e0014 */
[----:B------:R-:W-:Y:S01]  /*15a00*/  MUFU.EX2 R131, R131 ;  /* 0x0000008300837308 */ /* 0x000fe20000000800 */
[----:B------:R-:W-:Y:S02]  /*15a10*/  IMAD.MOV.U32 R6, RZ, RZ, R17 ;  /* 0x000000ffff067224 */ /* 0x000fe400078e0011 */
[--C-:B------:R-:W-:Y:S01]  /*15a20*/  FFMA.FTZ R129, R76, UR4, -R2.reuse ;  /* 0x000000044c817c23 */ /* 0x100fe20008010802 */
[--C-:B------:R-:W-:Y:S01]  /*15a30*/  FFMA.FTZ R128, R77, UR4, -R2.reuse ;  /* 0x000000044d807c23 */ /* 0x100fe20008010802 */
[----:B------:R-:W-:Y:S02]  /*15a40*/  IMAD.MOV.U32 R93, RZ, RZ, R117 ;  /* 0x000000ffff5d7224 */ /* 0x000fe400078e0075 */
[----:B------:R-:W-:Y:S01]  /*15a50*/  FFMA.FTZ R130, R104, UR4, -R2 ;  /* 0x0000000468827c23 */ /* 0x000fe20008010802 */
        /* <DEDUP_REMOVED lines=33> */
[----:B------:R-:W-:Y:S03]  /*15c70*/  LOP3.LUT R0, R7, 0xffff, RZ, 0xc0, !PT ;  /* 0x0000ffff07007812 */ /* 0x000fe600078ec0ff */
[----:B------:R-:W-:Y:S01]  /*15c80*/  MUFU.EX2 R58, R178 ;  /* 0x000000b2003a7308 */ /* 0x000fe20000000800 */
[----:B------:R-:W-:Y:S01]  /*15c90*/  FFMA.FTZ R23, R9, UR4, -R2 ;  /* 0x0000000409177c23 */ /* 0x000fe20008010802 */
[----:B------:R-:W-:Y:S02]  /*15ca0*/  IMAD.MOV.U32 R67, RZ, RZ, R242 ;  /* 0x000000ffff437224 */ /* 0x000fe400078e00f2 */
[--C-:B------:R-:W-:Y:S01]  /*15cb0*/  FFMA.FTZ R21, R13, UR4, -R2.reuse ;  /* 0x000000040d157c23 */ /* 0x100fe20008010802 */
[--C-:B------:R-:W-:Y:S01]  /*15cc0*/  FFMA.FTZ R22, R12, UR4, -R2.reuse ;  /* 0x000000040c167c23 */ /* 0x100fe20008010802 */
[--C-:B------:R-:W-:Y:S01]  /*15cd0*/  FFMA.FTZ R25, R25, UR4, -R2.reuse ;  /* 0x0000000419197c23 */ /* 0x100fe20008010802 */
[--C-:B------:R-:W-:Y:S01]  /*15ce0*/  FFMA.FTZ R51, R41, UR4, -R2.reuse ;  /* 0x0000000429337c23 */ /* 0x100fe20008010802 */
[--C-:B------:R-:W-:Y:S02]  /*15cf0*/  FFMA.FTZ R55, R56, UR4, -R2.reuse ;  /* 0x0000000438377c23 */ /* 0x100fe40008010802 */
        /* <DEDUP_REMOVED lines=9> */
[----:B------:R-:W-:Y:S01]  /*15d90*/  FFMA.FTZ R9, R108, UR4, -R2 ;  /* 0x000000046c097c23 */ /* 0x000fe20008010802 */
[----:B------:R-:W-:Y:S01]  /*15da0*/  SHF.R.U32.HI R2, RZ, 0x8, R0 ;  /* 0x00000008ff027819 */ /* 0x000fe20000011600 */
[----:B------:R-:W-:Y:S01]  /*15db0*/  IMAD.MOV.U32 R126, RZ, RZ, R100 ;  /* 0x000000ffff7e7224 */ /* 0x000fe200078e0064 */
[----:B------:R-:W-:Y:S01]  /*15dc0*/  LOP3.LUT R0, R7, 0xff, RZ, 0xc0, !PT ;  /* 0x000000ff07007812 */ /* 0x000fe200078ec0ff */
[----:B------:R-:W-:Y:S01]  /*15dd0*/  IMAD.MOV.U32 R107, RZ, RZ, R9 ;  /* 0x000000ffff6b7224 */ /* 0x000fe200078e0009 */
[----:B------:R-:W-:Y:S01]  /*15de0*/  LOP3.LUT R12, R4, 0xff, RZ, 0xc0, !PT ;  /* 0x000000ff040c7812 */ /* 0x000fe200078ec0ff */
[----:B------:R-:W-:Y:S03]  /*15df0*/  IMAD.MOV.U32 R100, RZ, RZ, R16 ;  /* 0x000000ffff647224 */ /* 0x000fe600078e0010 */
[----:B------:R-:W-:Y:S01]  /*15e00*/  MUFU.EX2 R48, R32 ;  /* 0x0000002000307308 */ /* 0x000fe20000000800 */
[----:B------:R-:W-:Y:S01]  /*15e10*/  PRMT R60, R0, 0x5410, R2 ;  /* 0x00005410003c7816 */ /* 0x000fe20000000002 */
[----:B------:R-:W-:Y:S01]  /*15e20*/  IMAD.MOV.U32 R127, RZ, RZ, R6 ;  /* 0x000000ffff7f7224 */ /* 0x000fe200078e0006 */
[--C-:B------:R-:W-:Y:S01]  /*15e30*/  SHF.R.U32.HI R0, RZ, 0x10, R7.reuse ;  /* 0x00000010ff007819 */ /* 0x100fe20000011607 */
[----:B------:R-:W-:Y:S01]  /*15e40*/  IMAD.MOV.U32 R79, RZ, RZ, R38 ;  /* 0x000000ffff4f7224 */ /* 0x000fe200078e0026 */
[----:B------:R-:W-:Y:S01]  /*15e50*/  SHF.R.U32.HI R7, RZ, 0x18, R7 ;  /* 0x00000018ff077819 */ /* 0x000fe20000011607 */
[----:B------:R-:W-:Y:S01]  /*15e60*/  IMAD.MOV.U32 R38, RZ, RZ, R68 ;  /* 0x000000ffff267224 */ /* 0x000fe200078e0044 */
[----:B------:R-:W-:Y:S03]  /*15e70*/  LOP3.LUT R0, R0, 0xff, RZ, 0xc0, !PT ;  /* 0x000000ff00007812 */ /* 0x000fe600078ec0ff */
[----:B------:R-:W-:Y:S01]  /*15e80*/  MUFU.EX2 R105, R21 ;  /* 0x0000001500697308 */ /* 0x000fe20000000800 */
[----:B------:R-:W-:Y:S01]  /*15e90*/  LOP3.LUT R9, R4, 0xffff, RZ, 0xc0, !PT ;  /* 0x0000ffff04097812 */ /* 0x000fe200078ec0ff */
[----:B------:R-:W-:Y:S01]  /*15ea0*/  IMAD.MOV.U32 R90, RZ, RZ, R70 ;  /* 0x000000ffff5a7224 */ /* 0x000fe200078e0046 */
[----:B------:R-:W-:Y:S01]  /*15eb0*/  PRMT R61, R0, 0x5410, R7 ;  /* 0x00005410003d7816 */ /* 0x000fe20000000007 */
[----:B------:R-:W-:Y:S01]  /*15ec0*/  FADD.FTZ R0, -R138, R3 ;  /* 0x000000038a007221 */ /* 0x000fe20000010100 */
[--C-:B------:R-:W-:Y:S01]  /*15ed0*/  SHF.R.U32.HI R11, RZ, 0x10, R4.reuse ;  /* 0x00000010ff0b7819 */ /* 0x100fe20000011604 */
[----:B------:R-:W-:Y:S01]  /*15ee0*/  IMAD.MOV.U32 R91, RZ, RZ, R71 ;  /* 0x000000ffff5b7224 */ /* 0x000fe200078e0047 */
[----:B------:R-:W-:Y:S03]  /*15ef0*/  SHF.R.U32.HI R10, RZ, 0x18, R4 ;  /* 0x00000018ff0a7819 */ /* 0x000fe60000011604 */
[----:B------:R-:W-:Y:S01]  /*15f00*/  MUFU.EX2 R175, R26 ;  /* 0x0000001a00af7308 */ /* 0x000fe20000000800 */
[----:B------:R-:W-:Y:S04]  /*15f10*/  IMAD.WIDE.U32 R4, R139, -0x2daee0ad, RZ ;  /* 0xd2511f538b047825 */ /* 0x000fe800078e00ff */
[----:B------:R-:W-:Y:S01]  /*15f20*/  FMUL.FTZ R2, R0, UR4 ;  /* 0x0000000400027c20 */ /* 0x000fe20008410000 */
[--C-:B------:R-:W-:Y:S01]  /*15f30*/  HSET2.LE.AND R60, R60, R219.reuse, PT ;  /* 0x000000db3c3c7233 */ /* 0x100fe20003803000 */
[----:B------:R-:W-:Y:S01]  /*15f40*/  IMAD.MOV.U32 R95, RZ, RZ, R8 ;  /* 0x000000ffff5f7224 */ /* 0x000fe200078e0008 */
[C---:B------:R-:W-:Y:S01]  /*15f50*/  LOP3.LUT R16, R4.reuse, 0xff, RZ, 0xc0, !PT ;  /* 0x000000ff04107812 */ /* 0x040fe200078ec0ff */
[----:B------:R-:W-:Y:S01]  /*15f60*/  IMAD.MOV.U32 R119, RZ, RZ, R66 ;  /* 0x000000ffff777224 */ /* 0x000fe200078e0042 */
[----:B------:R1:W3:Y:S01]  /*15f70*/  MUFU.EX2 R3, R2 ;  /* 0x0000000200037308 */ /* 0x0002e20000000800 */
[----:B------:R-:W-:Y:S01]  /*15f80*/  LOP3.LUT R13, R4, 0xffff, RZ, 0xc0, !PT ;  /* 0x0000ffff040d7812 */ /* 0x000fe200078ec0ff */
[----:B------:R-:W-:Y:S01]  /*15f90*/  FADD.FTZ R0, -R137, R132 ;  /* 0x0000008489007221 */ /* 0x000fe20000010100 */
[--C-:B------:R-:W-:Y:S01]  /*15fa0*/  SHF.R.U32.HI R15, RZ, 0x10, R4.reuse ;  /* 0x00000010ff0f7819 */ /* 0x100fe20000011604 */
[----:B------:R-:W-:Y:S01]  /*15fb0*/  IMAD.MOV.U32 R139, RZ, RZ, R69 ;  /* 0x000000ffff8b7224 */ /* 0x000fe200078e0045 */
[----:B------:R-:W-:Y:S01]  /*15fc0*/  SHF.R.U32.HI R14, RZ, 0x18, R4 ;  /* 0x00000018ff0e7819 */ /* 0x000fe20000011604 */
[----:B------:R-:W-:Y:S01]  /*15fd0*/  IMAD.MOV.U32 R122, RZ, RZ, R98 ;  /* 0x000000ffff7a7224 */ /* 0x000fe200078e0062 */
[----:B------:R-:W-:Y:S03]  /*15fe0*/  SHF.R.U32.HI R4, RZ, 0x8, R9 ;  /* 0x00000008ff047819 */ /* 0x000fe60000011609 */
[----:B------:R-:W-:Y:S01]  /*15ff0*/  MUFU.EX2 R98, R181 ;  /* 0x000000b500627308 */ /* 0x000fe20000000800 */
[----:B------:R-:W-:Y:S01]  /*16000*/  LOP3.LUT R6, R5, R172, R180, 0x96, !PT ;  /* 0x000000ac05067212 */ /* 0x000fe200078e96b4 */
[----:B------:R-:W-:Y:S01]  /*16010*/  IMAD.MOV.U32 R172, RZ, RZ, R127 ;  /* 0x000000ffffac7224 */ /* 0x000fe200078e007f */
[----:B------:R-:W-:Y:S01]  /*16020*/  PRMT R62, R12, 0x5410, R4 ;  /* 0x000054100c3e7816 */ /* 0x000fe20000000004 */
[----:B------:R-:W-:Y:S01]  /*16030*/  IMAD.MOV.U32 R127, RZ, RZ, R122 ;  /* 0x000000ffff7f7224 */ /* 0x000fe200078e007a */
[----:B------:R-:W-:Y:S01]  /*16040*/  LOP3.LUT R4, R11, 0xff, RZ, 0xc0, !PT ;  /* 0x000000ff0b047812 */ /* 0x000fe200078ec0ff */
[----:B------:R-:W-:Y:S01]  /*16050*/  IMAD.MOV.U32 R122, RZ, RZ, R110 ;  /* 0x000000ffff7a7224 */ /* 0x000fe200078e006e */
[----:B------:R-:W-:Y:S03]  /*16060*/  LOP3.LUT R5, R6, 0xff, RZ, 0xc0, !PT ;  /* 0x000000ff06057812 */ /* 0x000fe600078ec0ff */
[----:B------:R-:W-:Y:S01]  /*16070*/  MUFU.EX2 R181, R23 ;  /* 0x0000001700b57308 */ /* 0x000fe20000000800 */
[----:B------:R-:W-:Y:S01]  /*16080*/  PRMT R63, R4, 0x5410, R10 ;  /* 0x00005410043f7816 */ /* 0x000fe2000000000a */
[----:B-1----:R-:W-:Y:S01]  /*16090*/  FMUL.FTZ R2, R0, UR4 ;  /* 0x0000000400027c20 */ /* 0x002fe20008410000 */
[----:B------:R-:W-:Y:S01]  /*160a0*/  LOP3.LUT R4, R6, 0xffff, RZ, 0xc0, !PT ;  /* 0x0000ffff06047812 */ /* 0x000fe200078ec0ff */
[----:B------:R-:W-:Y:S01]  /*160b0*/  FADD.FTZ R0, -R136, R134 ;  /* 0x0000008688007221 */ /* 0x000fe20000010100 */
[C---:B---3--:R-:W-:Y:S01]  /*160c0*/  FMUL.FTZ R20, R3.reuse, R144 ;  /* 0x0000009003147220 */ /* 0x048fe20000410000 */
[C---:B------:R-:W-:Y:S01]  /*160d0*/  FMUL.FTZ R21, R3.reuse, R145 ;  /* 0x0000009103157220 */ /* 0x040fe20000410000 */
[----:B------:R-:W-:Y:S03]  /*160e0*/  SHF.R.U32.HI R4, RZ, 0x8, R4 ;  /* 0x00000008ff047819 */ /* 0x000fe60000011604 */
[----:B------:R1:W-:Y:S01]  /*160f0*/  MUFU.EX2 R134, R17 ;  /* 0x0000001100867308 */ /* 0x0003e20000000800 */
[C---:B------:R-:W-:Y:S01]  /*16100*/  FMUL.FTZ R32, R3.reuse, R140 ;  /* 0x0000008c03207220 */ /* 0x040fe20000410000 */
[----:B------:R-:W-:Y:S01]  /*16110*/  FMUL.FTZ R33, R3, R141 ;  /* 0x0000008d03217220 */ /* 0x000fe20000410000 */
[----:B------:R-:W-:Y:S01]  /*16120*/  PRMT R68, R5, 0x5410, R4 ;  /* 0x0000541005447816 */ /* 0x000fe20000000004 */
[C---:B------:R-:W-:Y:S01]  /*16130*/  FMUL.FTZ R5, R3.reuse, R161 ;  /* 0x000000a103057220 */ /* 0x040fe20000410000 */
[--C-:B------:R-:W-:Y:S01]  /*16140*/  SHF.R.U32.HI R4, RZ, 0x10, R6.reuse ;  /* 0x00000010ff047819 */ /* 0x100fe20000011606 */
[----:B------:R-:W-:Y:S01]  /*16150*/  IMAD.MOV.U32 R110, RZ, RZ, R89 ;  /* 0x000000ffff6e7224 */ /* 0x000fe200078e0059 */
[----:B------:R-:W-:Y:S03]  /*16160*/  SHF.R.U32.HI R6, RZ, 0x18, R6 ;  /* 0x00000018ff067819 */ /* 0x000fe60000011606 */
[----:B------:R3:W4:Y:S01]  /*16170*/  MUFU.EX2 R8, R2 ;  /* 0x0000000200087308 */ /* 0x0007220000000800 */
[----:B------:R-:W-:Y:S01]  /*16180*/  LOP3.LUT R4, R4, 0xff, RZ, 0xc0, !PT ;  /* 0x000000ff04047812 */ /* 0x000fe200078ec0ff */
[----:B------:R-:W-:Y:S01]  /*16190*/  IMAD.MOV.U32 R89, RZ, RZ, R88 ;  /* 0x000000ffff597224 */ /* 0x000fe200078e0058 */
[--C-:B------:R-:W-:Y:S01]  /*161a0*/  HSET2.LE.AND R62, R62, R219.reuse, PT ;  /* 0x000000db3e3e7233 */ /* 0x100fe20003803000 */
[----:B------:R-:W-:Y:S01]  /*161b0*/  IMAD.MOV.U32 R88, RZ, RZ, R72 ;  /* 0x000000ffff587224 */ /* 0x000fe200078e0048 */
[----:B------:R-:W-:Y:S01]  /*161c0*/  PRMT R69, R4, 0x5410, R6 ;  /* 0x0000541004457816 */ /* 0x000fe20000000006 */
[----:B------:R-:W-:Y:S01]  /*161d0*/  IMAD.MOV.U32 R11, RZ, RZ, R105 ;  /* 0x000000ffff0b7224 */ /* 0x000fe200078e0069 */
[----:B------:R-:W-:Y:S03]  /*161e0*/  SHF.R.U32.HI R4, RZ, 0x8, R13 ;  /* 0x00000008ff047819 */ /* 0x000fe6000001160d */
[----:B------:R-:W-:Y:S01]  /*161f0*/  MUFU.EX2 R108, R22 ;  /* 0x00000016006c7308 */ /* 0x000fe20000000800 */
[C---:B-1----:R-:W-:Y:S01]  /*16200*/  FMUL.FTZ R17, R3.reuse, R149 ;  /* 0x0000009503117220 */ /* 0x042fe20000410000 */
[----:B------:R-:W-:Y:S01]  /*16210*/  IMAD.MOV.U32 R105, RZ, RZ, R119 ;  /* 0x000000ffff697224 */ /* 0x000fe200078e0077 */
[----:B------:R-:W-:Y:S01]  /*16220*/  PRMT R70, R16, 0x5410, R4 ;  /* 0x0000541010467816 */ /* 0x000fe20000000004 */
[----:B------:R-:W-:Y:S01]  /*16230*/  FMUL.FTZ R16, R3, R148 ;  /* 0x0000009403107220 */ /* 0x000fe20000410000 */
[----:B------:R-:W-:Y:S01]  /*16240*/  LOP3.LUT R4, R15, 0xff, RZ, 0xc0, !PT ;  /* 0x000000ff0f047812 */ /* 0x000fe200078ec0ff */
[----:B------:R-:W-:Y:S01]  /*16250*/  IMAD.MOV.U32 R119, RZ, RZ, R100 ;  /* 0x000000ffff777224 */ /* 0x000fe200078e0064 */
[--C-:B------:R-:W-:Y:S03]  /*16260*/  HSET2.LE.AND R61, R61, R219.reuse, PT ;  /* 0x000000db3d3d7233 */ /* 0x100fe60003803000 */
[----:B------:R1:W-:Y:S01]  /*16270*/  MUFU.EX2 R102, R18 ;  /* 0x0000001200667308 */ /* 0x0003e20000000800 */
[----:B------:R-:W-:Y:S01]  /*16280*/  PRMT R71, R4, 0x5410, R14 ;  /* 0x0000541004477816 */ /* 0x000fe2000000000e */
[----:B------:R-:W-:Y:S01]  /*16290*/  FMUL.FTZ R4, R3, R160 ;  /* 0x000000a003047220 */ /* 0x000fe20000410000 */
[----:B---3--:R-:W-:Y:S01]  /*162a0*/  FMUL.FTZ R2, R0, UR4 ;  /* 0x0000000400027c20 */ /* 0x008fe20008410000 */
[C---:B----4-:R-:W-:Y:S01]  /*162b0*/  FMUL.FTZ R6, R8.reuse, R162 ;  /* 0x000000a208067220 */ /* 0x050fe20000410000 */
[C---:B------:R-:W-:Y:S01]  /*162c0*/  FMUL.FTZ R7, R8.reuse, R163 ;  /* 0x000000a308077220 */ /* 0x040fe20000410000 */
[----:B------:R-:W-:Y:S01]  /*162d0*/  FMUL.FTZ R23, R8, R147 ;  /* 0x0000009308177220 */ /* 0x000fe20000410000 */
[----:B------:R-:W-:Y:S03]  /*162e0*/  IMAD.MOV.U32 R132, RZ, RZ, R122 ;  /* 0x000000ffff847224 */ /* 0x000fe600078e007a */
[----:B------:R3:W4:Y:S01]  /*162f0*/  MUFU.EX2 R42, R35 ;  /* 0x00000023002a7308 */ /* 0x0007220000000800 */
[--C-:B------:R-:W-:Y:S01]  /*16300*/  HSET2.LE.AND R63, R63, R219.reuse, PT ;  /* 0x000000db3f3f7233 */ /* 0x100fe20003803000 */
[----:B------:R-:W-:Y:S01]  /*16310*/  FADD.FTZ R0, -R133, R135 ;  /* 0x0000008785007221 */ /* 0x000fe20000010100 */
[--C-:B------:R-:W-:Y:S01]  /*16320*/  HSET2.LE.AND R68, R68, R219.reuse, PT ;  /* 0x000000db44447233 */ /* 0x100fe20003803000 */
[----:B------:R-:W-:Y:S01]  /*16330*/  IMAD.MOV.U32 R122, RZ, RZ, R110 ;  /* 0x000000ffff7a7224 */ /* 0x000fe200078e006e */
[--C-:B------:R-:W-:Y:S01]  /*16340*/  HSET2.LE.AND R69, R69, R219.reuse, PT ;  /* 0x000000db45457233 */ /* 0x100fe20003803000 */
[----:B------:R-:W-:Y:S01]  /*16350*/  FMUL.FTZ R0, R0, UR4 ;  /* 0x0000000400007c20 */ /* 0x000fe20008410000 */
[--C-:B------:R-:W-:Y:S03]  /*16360*/  HSET2.LE.AND R71, R71, R219.reuse, PT ;  /* 0x000000db47477233 */ /* 0x100fe60003803000 */
[----:B------:R-:W2:Y:S01]  /*16370*/  MUFU.EX2 R2, R2 ;  /* 0x0000000200027308 */ /* 0x000ea20000000800 */
[--C-:B------:R-:W-:Y:S01]  /*16380*/  HSET2.LE.AND R70, R70, R219.reuse, PT ;  /* 0x000000db46467233 */ /* 0x100fe20003803000 */
[----:B------:R-:W-:Y:S02]  /*16390*/  IMAD.MOV.U32 R110, RZ, RZ, R88 ;  /* 0x000000ffff6e7224 */ /* 0x000fe400078e0058 */
[C---:B-1----:R-:W-:Y:S01]  /*163a0*/  FMUL.FTZ R18, R8.reuse, R150 ;  /* 0x0000009608127220 */ /* 0x042fe20000410000 */
[----:B------:R-:W-:Y:S02]  /*163b0*/  IMAD.MOV.U32 R88, RZ, RZ, R211 ;  /* 0x000000ffff587224 */ /* 0x000fe400078e00d3 */
[C---:B------:R-:W-:Y:S01]  /*163c0*/  FMUL.FTZ R22, R8.reuse, R146 ;  /* 0x0000009208167220 */ /* 0x040fe20000410000 */
[----:B------:R-:W-:Y:S02]  /*163d0*/  IMAD.MOV.U32 R41, RZ, RZ, R67 ;  /* 0x000000ffff297224 */ /* 0x000fe400078e0043 */
[----:B------:R-:W1:Y:S01]  /*163e0*/  MUFU.EX2 R135, R182 ;  /* 0x000000b600877308 */ /* 0x000e620000000800 */
[----:B------:R-:W-:Y:S02]  /*163f0*/  IMAD.MOV.U32 R26, RZ, RZ, R43 ;  /* 0x000000ffff1a7224 */ /* 0x000fe400078e002b */
[----:B---3--:R-:W-:Y:S01]  /*16400*/  FMUL.FTZ R35, R8, R143 ;  /* 0x0000008f08237220 */ /* 0x008fe20000410000 */
[----:B----4-:R-:W-:Y:S02]  /*16410*/  IMAD.MOV.U32 R10, RZ, RZ, R42 ;  /* 0x000000ffff0a7224 */ /* 0x010fe400078e002a */
[----:B------:R-:W-:Y:S02]  /*16420*/  IMAD.MOV.U32 R149, RZ, RZ, R26 ;  /* 0x000000ffff957224 */ /* 0x000fe400078e001a */
[----:B------:R-:W-:Y:S02]  /*16430*/  IMAD.WIDE.U32 R42, R191, -0x2daee0ad, RZ ;  /* 0xd2511f53bf2a7825 */ /* 0x000fe400078e00ff */
[----:B------:R3:W-:Y:S02]  /*16440*/  MUFU.EX2 R182, R19 ;  /* 0x0000001300b67308 */ /* 0x0007e40000000800 */
[C---:B--2---:R-:W-:Y:S01]  /*16450*/  FMUL.FTZ R12, R2.reuse, R164 ;  /* 0x000000a4020c7220 */ /* 0x044fe20000410000 */
[----:B------:R-:W-:Y:S01]  /*16460*/  FMUL.FTZ R13, R2, R165 ;  /* 0x000000a5020d7220 */ /* 0x000fe20000410000 */
[----:B------:R-:W-:Y:S02]  /*16470*/  IMAD.MOV.U32 R148, RZ, RZ, R10 ;  /* 0x000000ffff947224 */ /* 0x000fe400078e000a */
[----:B------:R-:W-:Y:S04]  /*16480*/  IMAD.MOV.U32 R161, RZ, RZ, R11 ;  /* 0x000000ffffa17224 */ /* 0x000fe800078e000b */
[----:B------:R2:W-:Y:S01]  /*16490*/  MUFU.EX2 R123, R34 ;  /* 0x00000022007b7308 */ /* 0x0005e20000000800 */
[----:B------:R-:W-:Y:S02]  /*164a0*/  IMAD.MOV.U32 R145, RZ, RZ, R148 ;  /* 0x000000ffff917224 */ /* 0x000fe400078e0094 */
[----:B------:R-:W-:Y:S01]  /*164b0*/  IMAD.MOV.U32 R148, RZ, RZ, R39 ;  /* 0x000000ffff947224 */ /* 0x000fe200078e0027 */
[--C-:B------:R-:W-:Y:S01]  /*164c0*/  HSET2.LE.AND R39, R221, R219.reuse, PT ;  /* 0x000000dbdd277233 */ /* 0x100fe20003803000 */
[----:B------:R-:W-:Y:S02]  /*164d0*/  IMAD.MOV.U32 R144, RZ, RZ, R161 ;  /* 0x000000ffff907224 */ /* 0x000fe400078e00a1 */
[----:B------:R-:W-:Y:S03]  /*164e0*/  IMAD.MOV.U32 R221, RZ, RZ, R145 ;  /* 0x000000ffffdd7224 */ /* 0x000fe600078e0091 */
[----:B------:R4:W-:Y:S01]  /*164f0*/  MUFU.EX2 R121, R52 ;  /* 0x0000003400797308 */ /* 0x0009e20000000800 */
[C---:B---3--:R-:W-:Y:S01]  /*16500*/  FMUL.FTZ R19, R8.reuse, R151 ;  /* 0x0000009708137220 */ /* 0x048fe20000410000 */
[----:B------:R-:W-:Y:S08]  /*16510*/  IMAD.MOV.U32 R145, RZ, RZ, R148 ;  /* 0x000000ffff917224 */ /* 0x000ff000078e0094 */
[----:B------:R-:W-:Y:S01]  /*16520*/  MUFU.EX2 R211, R31 ;  /* 0x0000001f00d37308 */ /* 0x000fe20000000800 */
[----:B--2---:R-:W-:Y:S01]  /*16530*/  FMUL.FTZ R34, R8, R142 ;  /* 0x0000008e08227220 */ /* 0x004fe20000410000 */
[----:B------:R-:W-:Y:S08]  /*16540*/  IMAD.MOV.U32 R142, RZ, RZ, R58 ;  /* 0x000000ffff8e7224 */ /* 0x000ff000078e003a */
[----:B------:R-:W2:Y:S01]  /*16550*/  MUFU.EX2 R0, R0 ;  /* 0x0000000000007308 */ /* 0x000ea20000000800 */
[----:B----4-:R-:W-:Y:S02]  /*16560*/  IMAD.MOV.U32 R52, RZ, RZ, R172 ;  /* 0x000000ffff347224 */ /* 0x010fe400078e00ac */
[----:B------:R-:W-:Y:S02]  /*16570*/  IMAD.MOV.U32 R172, RZ, RZ, R127 ;  /* 0x000000ffffac7224 */ /* 0x000fe400078e007f */
[----:B------:R-:W-:Y:S02]  /*16580*/  IMAD.MOV.U32 R127, RZ, RZ, R40 ;  /* 0x000000ffff7f7224 */ /* 0x000fe400078e0028 */
[----:B------:R-:W-:Y:S03]  /*16590*/  IMAD.MOV.U32 R160, RZ, RZ, R52 ;  /* 0x000000ffffa07224 */ /* 0x000fe600078e0034 */
[----:B------:R-:W-:Y:S01]  /*165a0*/  MUFU.EX2 R75, R37 ;  /* 0x00000025004b7308 */ /* 0x000fe20000000800 */
[----:B------:R-:W-:Y:S02]  /*165b0*/  IMAD.MOV.U32 R52, RZ, RZ, R139 ;  /* 0x000000ffff347224 */ /* 0x000fe400078e008b */
[----:B------:R-:W-:Y:S01]  /*165c0*/  IMAD.MOV.U32 R139, RZ, RZ, R38 ;  /* 0x000000ffff8b7224 */ /* 0x000fe200078e0026 */
[----:B-1----:R-:W-:Y:S06]  /*165d0*/  F2FP.F16.F32.PACK_AB R38, R98, R135 ;  /* 0x000000876226723e */ /* 0x002fec00000000ff */
[----:B------:R-:W1:Y:S01]  /*165e0*/  MUFU.EX2 R66, R177 ;  /* 0x000000b100427308 */ /* 0x000e620000000800 */
[C---:B--2---:R-:W-:Y:S01]  /*165f0*/  FMUL.FTZ R31, R0.reuse, R155 ;  /* 0x0000009b001f7220 */ /* 0x044fe20000410000 */
[----:B------:R-:W-:Y:S02]  /*16600*/  IMAD.MOV.U32 R155, RZ, RZ, R149 ;  /* 0x000000ffff9b7224 */ /* 0x000fe400078e0095 */
[C---:B------:R-:W-:Y:S01]  /*16610*/  FMUL.FTZ R10, R0.reuse, R170 ;  /* 0x000000aa000a7220 */ /* 0x040fe20000410000 */
[----:B------:R-:W-:Y:S02]  /*16620*/  IMAD.MOV.U32 R149, RZ, RZ, R132 ;  /* 0x000000ffff957224 */ /* 0x000fe400078e0084 */
[C---:B------:R-:W-:Y:S01]  /*16630*/  FMUL.FTZ R11, R0.reuse, R171 ;  /* 0x000000ab000b7220 */ /* 0x040fe20000410000 */
[----:B------:R-:W-:Y:S02]  /*16640*/  IMAD.MOV.U32 R132, RZ, RZ, R172 ;  /* 0x000000ffff847224 */ /* 0x000fe400078e00ac */
[C---:B------:R-:W-:Y:S01]  /*16650*/  FMUL.FTZ R14, R0.reuse, R166 ;  /* 0x000000a6000e7220 */ /* 0x040fe20000410000 */
[----:B------:R-:W2:Y:S01]  /*16660*/  MUFU.EX2 R59, R36 ;  /* 0x00000024003b7308 */ /* 0x000ea20000000800 */
[----:B------:R-:W-:Y:S02]  /*16670*/  IMAD.MOV.U32 R172, RZ, RZ, R41 ;  /* 0x000000ffffac7224 */ /* 0x000fe400078e0029 */
[C---:B------:R-:W-:Y:S01]  /*16680*/  FMUL.FTZ R15, R0.reuse, R167 ;  /* 0x000000a7000f7220 */ /* 0x040fe20000410000 */
[----:B------:R-:W-:Y:S01]  /*16690*/  FFMA.FTZ R73, R3, R73, R183 ;  /* 0x0000004903497223 */ /* 0x000fe200000100b7 */
[----:B------:R-:W-:Y:S01]  /*166a0*/  FMUL.FTZ R26, R0, R158 ;  /* 0x0000009e001a7220 */ /* 0x000fe20000410000 */
[----:B------:R-:W3:Y:S01]  /*166b0*/  LDL.LU R3, [R1+0x38] ;  /* 0x0000380001037983 */ /* 0x000ee20000300800 */
[----:B------:R-:W-:Y:S03]  /*166c0*/  IMAD.MOV.U32 R146, RZ, RZ, R149 ;  /* 0x000000ffff927224 */ /* 0x000fe600078e0095 */
[----:B------:R-:W-:Y:S01]  /*166d0*/  MUFU.EX2 R67, R173 ;  /* 0x000000ad00437308 */ /* 0x000fe20000000800 */
[----:B-1----:R-:W-:Y:S09]  /*166e0*/  IMAD.MOV.U32 R143, RZ, RZ, R66 ;  /* 0x000000ffff8f7224 */ /* 0x002ff200078e0042 */
[----:B------:R1:W-:Y:S01]  /*166f0*/  MUFU.EX2 R106, R25 ;  /* 0x00000019006a7308 */ /* 0x0003e20000000800 */
[----:B--2---:R-:W-:Y:S09]  /*16700*/  IMAD.MOV.U32 R147, RZ, RZ, R59 ;  /* 0x000000ffff937224 */ /* 0x004ff200078e003b */
[----:B------:R2:W-:Y:S10]  /*16710*/  MUFU.EX2 R177, R24 ;  /* 0x0000001800b17308 */ /* 0x0005f40000000800 */
[----:B------:R4:W4:Y:S01]  /*16720*/  MUFU.EX2 R173, R28 ;  /* 0x0000001c00ad7308 */ /* 0x0009220000000800 */
[C---:B-1----:R-:W-:Y:S09]  /*16730*/  FMUL.FTZ R25, R2.reuse, R157 ;  /* 0x0000009d02197220 */ /* 0x042ff20000410000 */
[----:B------:R1:W1:Y:S01]  /*16740*/  MUFU.EX2 R37, R29 ;  /* 0x0000001d00257308 */ /* 0x0002620000000800 */
[C---:B--2---:R-:W-:Y:S09]  /*16750*/  FMUL.FTZ R24, R2.reuse, R156 ;  /* 0x0000009c02187220 */ /* 0x044ff20000410000 */
[----:B------:R2:W-:Y:S01]  /*16760*/  MUFU.EX2 R49, R27 ;  /* 0x0000001b00317308 */ /* 0x0005e20000000800 */
[C---:B----4-:R-:W-:Y:S01]  /*16770*/  FMUL.FTZ R28, R2.reuse, R152 ;  /* 0x00000098021c7220 */ /* 0x050fe20000410000 */
[----:B------:R-:W-:Y:S02]  /*16780*/  IMAD.MOV.U32 R161, RZ, RZ, R173 ;  /* 0x000000ffffa17224 */ /* 0x000fe400078e00ad */
[----:B------:R-:W-:Y:S06]  /*16790*/  IMAD.MOV.U32 R173, RZ, RZ, R99 ;  /* 0x000000ffffad7224 */ /* 0x000fec00078e0063 */
[----:B------:R4:W3:Y:S01]  /*167a0*/  MUFU.EX2 R140, R30 ;  /* 0x0000001e008c7308 */ /* 0x0008e20000000800 */
[----:B-1----:R-:W-:Y:S01]  /*167b0*/  FMUL.FTZ R29, R2, R153 ;  /* 0x00000099021d7220 */ /* 0x002fe20000410000 */
[----:B------:R-:W-:Y:S02]  /*167c0*/  IMAD.MOV.U32 R148, RZ, RZ, R37 ;  /* 0x000000ffff947224 */ /* 0x000fe400078e0025 */
[----:B------:R-:W-:Y:S02]  /*167d0*/  IMAD.MOV.U32 R153, RZ, RZ, R142 ;  /* 0x000000ffff997224 */ /* 0x000fe400078e008e */
[----:B------:R-:W-:Y:S02]  /*167e0*/  IMAD.MOV.U32 R142, RZ, RZ, R147 ;  /* 0x000000ffff8e7224 */ /* 0x000fe400078e0093 */
[----:B------:R-:W-:Y:S02]  /*167f0*/  IMAD.MOV.U32 R147, RZ, RZ, R106 ;  /* 0x000000ffff937224 */ /* 0x000fe400078e006a */
[C---:B--2---:R-:W-:Y:S01]  /*16800*/  FMUL.FTZ R27, R0.reuse, R159 ;  /* 0x0000009f001b7220 */ /* 0x044fe20000410000 */
[----:B------:R-:W-:Y:S01]  /*16810*/  IMAD.MOV.U32 R106, RZ, RZ, R239 ;  /* 0x000000ffff6a7224 */ /* 0x000fe200078e00ef */
[----:B------:R-:W-:Y:S01]  /*16820*/  MUFU.EX2 R141, R44 ;  /* 0x0000002c008d7308 */ /* 0x000fe20000000800 */
[----:B----4-:R-:W-:Y:S01]  /*16830*/  FMUL.FTZ R30, R0, R154 ;  /* 0x0000009a001e7220 */ /* 0x010fe20000410000 */
[----:B------:R-:W-:Y:S08]  /*16840*/  IMAD.MOV.U32 R154, RZ, RZ, R147 ;  /* 0x000000ffff9a7224 */ /* 0x000ff000078e0093 */
[----:B------:R-:W-:Y:S01]  /*16850*/  MUFU.EX2 R167, R46 ;  /* 0x0000002e00a77308 */ /* 0x000fe20000000800 */
[----:B------:R-:W-:Y:S02]  /*16860*/  IMAD.MOV.U32 R147, RZ, RZ, R148 ;  /* 0x000000ffff937224 */ /* 0x000fe400078e0094 */
[----:B------:R-:W-:Y:S02]  /*16870*/  IMAD.MOV.U32 R148, RZ, RZ, R111 ;  /* 0x000000ffff947224 */ /* 0x000fe400078e006f */
[----:B------:R-:W-:Y:S02]  /*16880*/  IMAD.MOV.U32 R111, RZ, RZ, R79 ;  /* 0x000000ffff6f7224 */ /* 0x000fe400078e004f */
[----:B------:R-:W-:Y:S03]  /*16890*/  IMAD.MOV.U32 R79, RZ, RZ, R228 ;  /* 0x000000ffff4f7224 */ /* 0x000fe600078e00e4 */
[----:B------:R-:W-:Y:S10]  /*168a0*/  MUFU.EX2 R150, R45 ;  /* 0x0000002d00967308 */ /* 0x000ff40000000800 */
[----:B------:R-:W-:Y:S10]  /*168b0*/  MUFU.EX2 R162, R51 ;  /* 0x0000003300a27308 */ /* 0x000ff40000000800 */
[----:B------:R-:W-:Y:S10]  /*168c0*/  MUFU.EX2 R149, R50 ;  /* 0x0000003200957308 */ /* 0x000ff40000000800 */
[----:B------:R1:W-:Y:S10]  /*168d0*/  MUFU.EX2 R166, R53 ;  /* 0x0000003500a67308 */ /* 0x0003f40000000800 */
[----:B------:R-:W-:Y:S10]  /*168e0*/  MUFU.EX2 R191, R184 ;  /* 0x000000b800bf7308 */ /* 0x000ff40000000800 */
[----:B------:R-:W-:Y:S01]  /*168f0*/  MUFU.EX2 R170, R64 ;  /* 0x0000004000aa7308 */ /* 0x000fe20000000800 */
[--C-:B-1----:R-:W-:Y:S01]  /*16900*/  HSET2.LE.AND R53, R202, R219.reuse, PT ;  /* 0x000000dbca357233 */ /* 0x102fe20003803000 */
[----:B------:R-:W-:Y:S08]  /*16910*/  IMAD.MOV.U32 R202, RZ, RZ, R155 ;  /* 0x000000ffffca7224 */ /* 0x000ff000078e009b */
[----:B------:R-:W1:Y:S10]  /*16920*/  MUFU.EX2 R184, R65 ;  /* 0x0000004100b87308 */ /* 0x000e740000000800 */
[----:B------:R2:W-:Y:S10]  /*16930*/  MUFU.EX2 R165, R55 ;  /* 0x0000003700a57308 */ /* 0x0005f40000000800 */
[----:B------:R-:W-:Y:S10]  /*16940*/  MUFU.EX2 R151, R80 ;  /* 0x0000005000977308 */ /* 0x000ff40000000800 */
[----:B------:R-:W4:Y:S10]  /*16950*/  MUFU.EX2 R163, R81 ;  /* 0x0000005100a37308 */ /* 0x000f340000000800 */
[----:B------:R-:W-:Y:S10]  /*16960*/  MUFU.EX2 R164, R82 ;  /* 0x0000005200a47308 */ /* 0x000ff40000000800 */
        /* <DEDUP_REMOVED lines=16> */
[----:B------:R-:W-:Y:S01]  /*16a70*/  MUFU.EX2 R124, R124 ;  /* 0x0000007c007c7308 */ /* 0x000fe20000000800 */
[----:B---3--:R-:W-:Y:S01]  /*16a80*/  FFMA.FTZ R72, R8, R3, R56 ;  /* 0x0000000308487223 */ /* 0x008fe20000010038 */
[----:B------:R-:W-:Y:S01]  /*16a90*/  IMAD.WIDE.U32 R8, R194, -0x2daee0ad, RZ ;  /* 0xd2511f53c2087825 */ /* 0x000fe200078e00ff */
[----:B------:R-:W3:Y:S03]  /*16aa0*/  LDL.LU R3, [R1+0x3c] ;  /* 0x00003c0001037983 */ /* 0x000ee60000300800 */
[----:B------:R-:W-:Y:S01]  /*16ab0*/  IMAD.MOV.U32 R194, RZ, RZ, R146 ;  /* 0x000000ffffc27224 */ /* 0x000fe200078e0092 */
[----:B------:R-:W-:Y:S01]  /*16ac0*/  LOP3.LUT R40, R9, R230, R198, 0x96, !PT ;  /* 0x000000e609287212 */ /* 0x000fe200078e96c6 */
[C---:B------:R-:W-:Y:S01]  /*16ad0*/  FMUL.FTZ R9, R2.reuse, R169 ;  /* 0x000000a902097220 */ /* 0x040fe20000410000 */
[----:B------:R-:W-:Y:S01]  /*16ae0*/  LOP3.LUT R36, R43, R8, R238, 0x96, !PT ;  /* 0x000000082b247212 */ /* 0x000fe200078e96ee */
[----:B------:R-:W-:Y:S01]  /*16af0*/  FMUL.FTZ R8, R2, R168 ;  /* 0x000000a802087220 */ /* 0x000fe20000410000 */
[----:B------:R-:W-:Y:S01]  /*16b00*/  IMAD.MOV.U32 R146, RZ, RZ, R67 ;  /* 0x000000ffff927224 */ /* 0x000fe200078e0043 */
[----:B------:R1:W-:Y:S01]  /*16b10*/  MUFU.EX2 R168, R47 ;  /* 0x0000002f00a87308 */ /* 0x0003e20000000800 */
[----:B------:R-:W-:Y:S04]  /*16b20*/  IMAD.WIDE.U32 R40, R40, -0x326172a9, RZ ;  /* 0xcd9e8d5728287825 */ /* 0x000fe800078e00ff */
[----:B------:R-:W-:Y:S05]  /*16b30*/  IMAD.WIDE.U32 R36, R36, -0x326172a9, RZ ;  /* 0xcd9e8d5724247825 */ /* 0x000fea00078e00ff */
[----:B------:R4:W4:Y:S01]  /*16b40*/  MUFU.EX2 R169, R54 ;  /* 0x0000003600a97308 */ /* 0x0009220000000800 */
[----:B------:R-:W-:Y:S02]  /*16b50*/  IMAD.MOV.U32 R157, RZ, RZ, R146 ;  /* 0x000000ffff9d7224 */ /* 0x000fe400078e0092 */
[----:B------:R-:W-:Y:S02]  /*16b60*/  IMAD.MOV.U32 R146, RZ, RZ, R140 ;  /* 0x000000ffff927224 */ /* 0x000fe400078e008c */
[----:B------:R-:W-:Y:S02]  /*16b70*/  IMAD.MOV.U32 R140, RZ, RZ, R161 ;  /* 0x000000ffff8c7224 */ /* 0x000fe400078e00a1 */
[----:B------:R-:W-:Y:S02]  /*16b80*/  IMAD.MOV.U32 R161, RZ, RZ, R78 ;  /* 0x000000ffffa17224 */ /* 0x000fe400078e004e */
[----:B------:R-:W-:Y:S02]  /*16b90*/  IMAD.MOV.U32 R78, RZ, RZ, R227 ;  /* 0x000000ffff4e7224 */ /* 0x000fe400078e00e3 */
[----:B---3--:R-:W-:Y:S01]  /*16ba0*/  FFMA.FTZ R100, R2, R3, R48 ;  /* 0x0000000302647223 */ /* 0x008fe20000010030 */
[--C-:B------:R-:W-:Y:S01]  /*16bb0*/  HSET2.LE.AND R2, R220, R219.reuse, PT ;  /* 0x000000dbdc027233 */ /* 0x100fe20003803000 */
[----:B------:R-:W3:Y:S04]  /*16bc0*/  LDL.LU R3, [R1+0x40] ;  /* 0x0000400001037983 */ /* 0x000ee80000300800 */
[----:B------:R-:W-:Y:S01]  /*16bd0*/  LOP3.LUT R38, R2, R38, RZ, 0xc0, !PT ;  /* 0x0000002602267212 */ /* 0x000fe200078ec0ff */
[----:B------:R-:W2:Y:S01]  /*16be0*/  LDL.LU R239, [R1+0xe4] ;  /* 0x0000e40001ef7983 */ /* 0x000ea20000300800 */
[----:B------:R-:W-:Y:S01]  /*16bf0*/  LOP3.LUT R2, R41, R186, R229, 0x96, !PT ;  /* 0x000000ba29027212 */ /* 0x000fe200078e96e5 */
[----:B---3--:R-:W-:Y:S01]  /*16c00*/  FFMA.FTZ R99, R0, R3, R74 ;  /* 0x0000000300637223 */ /* 0x008fe2000001004a */
[----:B------:R-:W-:Y:S03]  /*16c10*/  F2FP.F16.F32.PACK_AB R0, R155, R121 ;  /* 0x000000799b00723e */ /* 0x000fe600000000ff */
[----:B------:R-:W-:Y:S01]  /*16c20*/  IMAD.WIDE.U32 R2, R2, -0x2daee0ad, RZ ;  /* 0xd2511f5302027825 */ /* 0x000fe200078e00ff */
[----:B------:R-:W-:Y:S04]  /*16c30*/  LOP3.LUT R39, R39, R0, RZ, 0xc0, !PT ;  /* 0x0000000027277212 */ /* 0x000fe800078ec0ff */
[----:B------:R-:W-:Y:S02]  /*16c40*/  LOP3.LUT R41, R3, R42, R237, 0x96, !PT ;  /* 0x0000002a03297212 */ /* 0x000fe400078e96ed */
[----:B------:R-:W-:Y:S02]  /*16c50*/  LOP3.LUT R42, R37, R40, R236, 0x96, !PT ;  /* 0x00000028252a7212 */ /* 0x000fe400078e96ec */
[--C-:B------:R-:W-:Y:S01]  /*16c60*/  HSET2.LE.AND R37, R194, R219.reuse, PT ;  /* 0x000000dbc2257233 */ /* 0x100fe20003803000 */
[----:B------:R-:W-:Y:S01]  /*16c70*/  IMAD.WIDE.U32 R40, R41, -0x326172a9, RZ ;  /* 0xcd9e8d5729287825 */ /* 0x000fe200078e00ff */
[--C-:B--2---:R-:W-:Y:S03]  /*16c80*/  HSET2.LE.AND R55, R239, R219.reuse, PT ;  /* 0x000000dbef377233 */ /* 0x104fe60003803000 */
[----:B------:R-:W-:Y:S01]  /*16c90*/  IMAD.WIDE.U32 R42, R42, -0x2daee0ad, RZ ;  /* 0xd2511f532a2a7825 */ /* 0x000fe200078e00ff */
[----:B------:R-:W-:Y:S03]  /*16ca0*/  LOP3.LUT R36, R41, R36, R235, 0x96, !PT ;  /* 0x0000002429247212 */ /* 0x000fe600078e96eb */
[----:B------:R-:W-:Y:S01]  /*16cb0*/  IMAD.MOV.U32 R194, RZ, RZ, R147 ;  /* 0x000000ffffc27224 */ /* 0x000fe200078e0093 */
[----:B------:R-:W-:Y:S01]  /*16cc0*/  LOP3.LUT R2, R43, R2, R234, 0x96, !PT ;  /* 0x000000022b027212 */ /* 0x000fe200078e96ea */
[----:B------:R-:W-:Y:S02]  /*16cd0*/  IMAD.MOV.U32 R147, RZ, RZ, R140 ;  /* 0x000000ffff937224 */ /* 0x000fe400078e008c */
[----:B------:R-:W-:Y:S02]  /*16ce0*/  IMAD.MOV.U32 R140, RZ, RZ, R148 ;  /* 0x000000ffff8c7224 */ /* 0x000fe400078e0094 */
[----:B------:R-:W-:Y:S03]  /*16cf0*/  IMAD.WIDE.U32 R2, R2, -0x326172a9, RZ ;  /* 0xcd9e8d5702027825 */ /* 0x000fe600078e00ff */
[--C-:B------:R-:W-:Y:S01]  /*16d00*/  HSET2.LE.AND R51, R140, R219.reuse, PT ;  /* 0x000000db8c337233 */ /* 0x100fe20003803000 */
[----:B------:R-:W-:Y:S01]  /*16d10*/  IMAD.MOV.U32 R140, RZ, RZ, R139 ;  /* 0x000000ffff8c7224 */ /* 0x000fe200078e008b */
[C---:B------:R-:W-:Y:S01]  /*16d20*/  LOP3.LUT R0, R2.reuse, 0xffff, RZ, 0xc0, !PT ;  /* 0x0000ffff02007812 */ /* 0x040fe200078ec0ff */
[----:B------:R-:W-:Y:S01]  /*16d30*/  IMAD.MOV.U32 R139, RZ, RZ, R95 ;  /* 0x000000ffff8b7224 */ /* 0x000fe200078e005f */
[----:B------:R-:W-:Y:S01]  /*16d40*/  LOP3.LUT R40, R3, R40, R189, 0x96, !PT ;  /* 0x0000002803287212 */ /* 0x000fe200078e96bd */
[----:B------:R-:W-:Y:S01]  /*16d50*/  IMAD.MOV.U32 R95, RZ, RZ, R78 ;  /* 0x000000ffff5f7224 */ /* 0x000fe200078e004e */
[----:B------:R-:W-:Y:S02]  /*16d60*/  LOP3.LUT R3, R2, 0xff, RZ, 0xc0, !PT ;  /* 0x000000ff02037812 */ /* 0x000fe400078ec0ff */
[----:B------:R-:W-:Y:S02]  /*16d70*/  SHF.R.U32.HI R0, RZ, 0x8, R0 ;  /* 0x00000008ff007819 */ /* 0x000fe40000011600 */
[----:B------:R-:W-:Y:S02]  /*16d80*/  LOP3.LUT R41, R40, 0xff, RZ, 0xc0, !PT ;  /* 0x000000ff28297812 */ /* 0x000fe400078ec0ff */
[----:B------:R-:W-:Y:S02]  /*16d90*/  PRMT R58, R3, 0x5410, R0 ;  /* 0x00005410033a7816 */ /* 0x000fe40000000000 */
[--C-:B------:R-:W-:Y:S02]  /*16da0*/  SHF.R.U32.HI R0, RZ, 0x10, R2.reuse ;  /* 0x00000010ff007819 */ /* 0x100fe40000011602 */
[----:B------:R-:W-:Y:S02]  /*16db0*/  SHF.R.U32.HI R2, RZ, 0x18, R2 ;  /* 0x00000018ff027819 */ /* 0x000fe40000011602 */
[----:B------:R-:W-:Y:S02]  /*16dc0*/  LOP3.LUT R0, R0, 0xff, RZ, 0xc0, !PT ;  /* 0x000000ff00007812 */ /* 0x000fe400078ec0ff */
[--C-:B------:R-:W-:Y:S02]  /*16dd0*/  HSET2.LE.AND R58, R58, R219.reuse, PT ;  /* 0x000000db3a3a7233 */ /* 0x100fe40003803000 */
[----:B------:R-:W-:Y:S01]  /*16de0*/  PRMT R59, R0, 0x5410, R2 ;  /* 0x00005410003b7816 */ /* 0x000fe20000000002 */
[----:B------:R-:W-:Y:S01]  /*16df0*/  IMAD.WIDE.U32 R2, R36, -0x2daee0ad, RZ ;  /* 0xd2511f5324027825 */ /* 0x000fe200078e00ff */
[--C-:B------:R-:W-:Y:S03]  /*16e00*/  HSET2.LE.AND R36, R226, R219.reuse, PT ;  /* 0x000000dbe2247233 */ /* 0x100fe60003803000 */
[--C-:B------:R-:W-:Y:S01]  /*16e10*/  HSET2.LE.AND R59, R59, R219.reuse, PT ;  /* 0x000000db3b3b7233 */ /* 0x100fe20003803000 */
[----:B------:R-:W-:Y:S01]  /*16e20*/  IMAD.MOV.U32 R226, RZ, RZ, R143 ;  /* 0x000000ffffe27224 */ /* 0x000fe200078e008f */
[C---:B------:R-:W-:Y:S01]  /*16e30*/  LOP3.LUT R0, R2.reuse, 0xffff, RZ, 0xc0, !PT ;  /* 0x0000ffff02007812 */ /* 0x040fe200078ec0ff */
[----:B------:R-:W-:Y:S01]  /*16e40*/  IMAD.MOV.U32 R143, RZ, RZ, R110 ;  /* 0x000000ffff8f7224 */ /* 0x000fe200078e006e */
[----:B------:R-:W-:Y:S01]  /*16e50*/  LOP3.LUT R42, R3, R42, R180, 0x96, !PT ;  /* 0x0000002a032a7212 */ /* 0x000fe200078e96b4 */
[----:B------:R-:W-:Y:S01]  /*16e60*/  IMAD.MOV.U32 R110, RZ, RZ, R205 ;  /* 0x000000ffff6e7224 */ /* 0x000fe200078e00cd */
[----:B------:R-:W-:Y:S01]  /*16e70*/  LOP3.LUT R3, R2, 0xff, RZ, 0xc0, !PT ;  /* 0x000000ff02037812 */ /* 0x000fe200078ec0ff */
[----:B------:R-:W2:Y:S01]  /*16e80*/  LDL.LU R205, [R1+0xe0] ;  /* 0x0000e00001cd7983 */ /* 0x000ea20000300800 */
[----:B------:R-:W-:Y:S02]  /*16e90*/  SHF.R.U32.HI R0, RZ, 0x8, R0 ;  /* 0x00000008ff007819 */ /* 0x000fe40000011600 */
[--C-:B------:R-:W-:Y:S01]  /*16ea0*/  HSET2.LE.AND R44, R143, R219.reuse, PT ;  /* 0x000000db8f2c7233 */ /* 0x100fe20003803000 */
[----:B------:R-:W3:Y:S01]  /*16eb0*/  LDL.LU R227, [R1+0xdc] ;  /* 0x0000dc0001e37983 */ /* 0x000ee20000300800 */
[----:B------:R-:W-:Y:S01]  /*16ec0*/  PRMT R66, R3, 0x5410, R0 ;  /* 0x0000541003427816 */ /* 0x000fe20000000000 */
[----:B------:R-:W-:Y:S01]  /*16ed0*/  IMAD.MOV.U32 R143, RZ, RZ, R145 ;  /* 0x000000ffff8f7224 */ /* 0x000fe200078e0091 */
[--C-:B------:R-:W-:Y:S01]  /*16ee0*/  SHF.R.U32.HI R0, RZ, 0x10, R2.reuse ;  /* 0x00000010ff007819 */ /* 0x100fe20000011602 */
[----:B------:R-:W1:Y:S01]  /*16ef0*/  LDL.LU R228, [R1+0xd8] ;  /* 0x0000d80001e47983 */ /* 0x000e620000300800 */
[----:B------:R-:W-:Y:S01]  /*16f00*/  SHF.R.U32.HI R3, RZ, 0x18, R2 ;  /* 0x00000018ff037819 */ /* 0x000fe20000011602 */
[----:B------:R-:W-:Y:S01]  /*16f10*/  IMAD.MOV.U32 R145, RZ, RZ, R160 ;  /* 0x000000ffff917224 */ /* 0x000fe200078e00a0 */
[----:B------:R-:W-:Y:S02]  /*16f20*/  LOP3.LUT R2, R0, 0xff, RZ, 0xc0, !PT ;  /* 0x000000ff00027812 */ /* 0x000fe400078ec0ff */
[C---:B------:R-:W-:Y:S01]  /*16f30*/  F2FP.F16.F32.PACK_AB R0, R179.reuse, R183 ;  /* 0x000000b7b300723e */ /* 0x040fe200000000ff */
[----:B------:R-:W-:Y:S01]  /*16f40*/  FADD.FTZ R179, R179, R73 ;  /* 0x00000049b3b37221 */ /* 0x000fe20000010000 */
[----:B------:R-:W-:Y:S01]  /*16f50*/  PRMT R67, R2, 0x5410, R3 ;  /* 0x0000541002437816 */ /* 0x000fe20000000003 */
[----:B------:R-:W4:Y:S01]  /*16f60*/  MUFU.EX2 R183, R85 ;  /* 0x0000005500b77308 */ /* 0x000f220000000800 */
[----:B------:R-:W-:Y:S02]  /*16f70*/  LOP3.LUT R36, R36, R0, RZ, 0xc0, !PT ;  /* 0x0000000024247212 */ /* 0x000fe400078ec0ff */
[----:B------:R-:W-:Y:S02]  /*16f80*/  LOP3.LUT R0, R40, 0xffff, RZ, 0xc0, !PT ;  /* 0x0000ffff28007812 */ /* 0x000fe400078ec0ff */
[----:B------:R-:W-:Y:S02]  /*16f90*/  F2FP.F16.F32.PACK_AB R2, R181, R48 ;  /* 0x00000030b502723e */ /* 0x000fe400000000ff */
[----:B------:R-:W-:Y:S02]  /*16fa0*/  SHF.R.U32.HI R3, RZ, 0x8, R0 ;  /* 0x00000008ff037819 */ /* 0x000fe40000011600 */
[--C-:B------:R-:W-:Y:S01]  /*16fb0*/  HSET2.LE.AND R48, R203, R219.reuse, PT ;  /* 0x000000dbcb307233 */ /* 0x100fe20003803000 */
[----:B------:R-:W-:Y:S01]  /*16fc0*/  IMAD.MOV.U32 R203, RZ, RZ, R49 ;  /* 0x000000ffffcb7224 */ /* 0x000fe200078e0031 */
[----:B------:R-:W-:Y:S02]  /*16fd0*/  F2FP.F16.F32.PACK_AB R0, R75, R56 ;  /* 0x000000384b00723e */ /* 0x000fe400000000ff */
[----:B------:R-:W-:Y:S01]  /*16fe0*/  LOP3.LUT R44, R44, R2, RZ, 0xc0, !PT ;  /* 0x000000022c2c7212 */ /* 0x000fe200078ec0ff */
[----:B------:R-:W-:Y:S01]  /*16ff0*/  IMAD.MOV.U32 R239, RZ, RZ, R203 ;  /* 0x000000ffffef7224 */ /* 0x000fe200078e00cb */
[----:B------:R-:W-:Y:S02]  /*17000*/  F2FP.F16.F32.PACK_AB R2, R144, R108 ;  /* 0x0000006c9002723e */ /* 0x000fe400000000ff */
[--C-:B------:R-:W-:Y:S02]  /*17010*/  HSET2.LE.AND R49, R241, R219.reuse, PT ;  /* 0x000000dbf1317233 */ /* 0x100fe40003803000 */
[----:B------:R-:W-:Y:S02]  /*17020*/  LOP3.LUT R37, R37, R0, RZ, 0xc0, !PT ;  /* 0x0000000025257212 */ /* 0x000fe400078ec0ff */
[--C-:B------:R-:W-:Y:S02]  /*17030*/  HSET2.LE.AND R45, R143, R219.reuse, PT ;  /* 0x000000db8f2d7233 */ /* 0x100fe40003803000 */
[----:B------:R-:W-:Y:S02]  /*17040*/  F2FP.F16.F32.PACK_AB R0, R182, R74 ;  /* 0x0000004ab600723e */ /* 0x000fe400000000ff */
[----:B------:R-:W-:Y:S02]  /*17050*/  PRMT R56, R41, 0x5410, R3 ;  /* 0x0000541029387816 */ /* 0x000fe40000000003 */
[----:B------:R-:W-:Y:S02]  /*17060*/  LOP3.LUT R45, R45, R0, RZ, 0xc0, !PT ;  /* 0x000000002d2d7212 */ /* 0x000fe400078ec0ff */
[----:B------:R-:W-:Y:S02]  /*17070*/  F2FP.F16.F32.PACK_AB R0, R226, R153 ;  /* 0x00000099e200723e */ /* 0x000fe400000000ff */
[----:B------:R-:W-:Y:S02]  /*17080*/  F2FP.F16.F32.PACK_AB R3, R134, R102 ;  /* 0x000000668603723e */ /* 0x000fe400000000ff */
[----:B------:R-:W-:Y:S02]  /*17090*/  SHF.R.U32.HI R41, RZ, 0x18, R40 ;  /* 0x00000018ff297819 */ /* 0x000fe40000011628 */
[--C-:B------:R-:W-:Y:S02]  /*170a0*/  HSET2.LE.AND R56, R56, R219.reuse, PT ;  /* 0x000000db38387233 */ /* 0x100fe40003803000 */
[--C-:B------:R-:W-:Y:S02]  /*170b0*/  HSET2.LE.AND R66, R66, R219.reuse, PT ;  /* 0x000000db42427233 */ /* 0x100fe40003803000 */
[--C-:B------:R-:W-:Y:S01]  /*170c0*/  HSET2.LE.AND R67, R67, R219.reuse, PT ;  /* 0x000000db43437233 */ /* 0x100fe20003803000 */
[----:B--2---:R-:W-:Y:S02]  /*170d0*/  IMAD.MOV.U32 R160, RZ, RZ, R205 ;  /* 0x000000ffffa07224 */ /* 0x004fe400078e00cd */
[----:B------:R-:W2:Y:S01]  /*170e0*/  LDL.LU R205, [R1+0xd4] ;  /* 0x0000d40001cd7983 */ /* 0x000ea20000300800 */
[--C-:B---3--:R-:W-:Y:S01]  /*170f0*/  HSET2.LE.AND R46, R227, R219.reuse, PT ;  /* 0x000000dbe32e7233 */ /* 0x108fe20003803000 */
[----:B------:R-:W-:Y:S02]  /*17100*/  IMAD.MOV.U32 R227, RZ, RZ, R146 ;  /* 0x000000ffffe37224 */ /* 0x000fe400078e0092 */
[----:B------:R-:W-:Y:S01]  /*17110*/  IMAD.MOV.U32 R146, RZ, RZ, R145 ;  /* 0x000000ffff927224 */ /* 0x000fe200078e0091 */
[--C-:B-1----:R-:W-:Y:S01]  /*17120*/  HSET2.LE.AND R47, R228, R219.reuse, PT ;  /* 0x000000dbe42f7233 */ /* 0x102fe20003803000 */
[----:B------:R-:W-:Y:S01]  /*17130*/  IMAD.MOV.U32 R145, RZ, RZ, R161 ;  /* 0x000000ffff917224 */ /* 0x000fe200078e00a1 */
[----:B------:R-:W-:Y:S01]  /*17140*/  LOP3.LUT R46, R46, R2, RZ, 0xc0, !PT ;  /* 0x000000022e2e7212 */ /* 0x000fe200078ec0ff */
[----:B------:R-:W-:Y:S01]  /*17150*/  IMAD.MOV.U32 R148, RZ, RZ, R160 ;  /* 0x000000ffff947224 */ /* 0x000fe200078e00a0 */
[----:B------:R-:W-:Y:S01]  /*17160*/  F2FP.F16.F32.PACK_AB R2, R221, R142 ;  /* 0x0000008edd02723e */ /* 0x000fe200000000ff */
[----:B------:R-:W-:Y:S01]  /*17170*/  IMAD.MOV.U32 R161, RZ, RZ, R173 ;  /* 0x000000ffffa17224 */ /* 0x000fe200078e00ad */
[--C-:B------:R-:W-:Y:S01]  /*17180*/  HSET2.LE.AND R50, R146, R219.reuse, PT ;  /* 0x000000db92327233 */ /* 0x100fe20003803000 */
        /* <DEDUP_REMOVED lines=10> */
[----:B------:R-:W-:Y:S01]  /*17230*/  IMAD.MOV.U32 R161, RZ, RZ, R160 ;  /* 0x000000ffffa17224 */ /* 0x000fe200078e00a0 */
[--C-:B----4-:R-:W-:Y:S01]  /*17240*/  HSET2.LE.AND R54, R145, R219.reuse, PT ;  /* 0x000000db91367233 */ /* 0x110fe20003803000 */
[----:B------:R-:W-:Y:S01]  /*17250*/  IMAD.MOV.U32 R160, RZ, RZ, R173 ;  /* 0x000000ffffa07224 */ /* 0x000fe200078e00ad */
[----:B------:R-:W-:Y:S01]  /*17260*/  LOP3.LUT R49, R49, R2, RZ, 0xc0, !PT ;  /* 0x0000000231317212 */ /* 0x000fe200078ec0ff */
[----:B------:R-:W-:Y:S01]  /*17270*/  IMAD.MOV.U32 R228, RZ, RZ, R147 ;  /* 0x000000ffffe47224 */ /* 0x000fe200078e0093 */
[----:B------:R-:W-:Y:S01]  /*17280*/  SHF.R.U32.HI R3, RZ, 0x10, R40 ;  /* 0x00000010ff037819 */ /* 0x000fe20000011628 */
[----:B------:R-:W-:Y:S01]  /*17290*/  IMAD.MOV.U32 R152, RZ, RZ, R160 ;  /* 0x000000ffff987224 */ /* 0x000fe200078e00a0 */
[----:B------:R-:W-:Y:S01]  /*172a0*/  LOP3.LUT R48, R48, R0, RZ, 0xc0, !PT ;  /* 0x0000000030307212 */ /* 0x000fe200078ec0ff */
[----:B------:R1:W3:Y:S01]  /*172b0*/  MUFU.EX2 R160, R57 ;  /* 0x0000003900a07308 */ /* 0x0002e20000000800 */
[----:B------:R-:W-:Y:S01]  /*172c0*/  F2FP.F16.F32.PACK_AB R2, R194, R228 ;  /* 0x000000e4c202723e */ /* 0x000fe200000000ff */
[----:B------:R-:W-:Y:S01]  /*172d0*/  IMAD.MOV.U32 R132, RZ, RZ, R206 ;  /* 0x000000ffff847224 */ /* 0x000fe200078e00ce */
[----:B------:R-:W-:Y:S01]  /*172e0*/  LOP3.LUT R40, R3, 0xff, RZ, 0xc0, !PT ;  /* 0x000000ff03287812 */ /* 0x000fe200078ec0ff */
[----:B------:R-:W4:Y:S01]  /*172f0*/  LDL.LU R206, [R1+0xd0] ;  /* 0x0000d00001ce7983 */ /* 0x000f220000300800 */
[----:B------:R-:W-:Y:S01]  /*17300*/  F2FP.F16.F32.PACK_AB R0, R203, R175 ;  /* 0x000000afcb00723e */ /* 0x000fe200000000ff */
[----:B------:R-:W-:Y:S01]  /*17310*/  IMAD.MOV.U32 R143, RZ, RZ, R148 ;  /* 0x000000ffff8f7224 */ /* 0x000fe200078e0094 */
[----:B------:R-:W-:Y:S01]  /*17320*/  LOP3.LUT R54, R54, R2, RZ, 0xc0, !PT ;  /* 0x0000000236367212 */ /* 0x000fe200078ec0ff */
[----:B------:R1:W5:Y:S01]  /*17330*/  LDL.LU R217, [R1+0xcc] ;  /* 0x0000cc0001d97983 */ /* 0x0003620000300800 */
[----:B------:R-:W-:Y:S01]  /*17340*/  F2FP.F16.F32.PACK_AB R2, R184, R170 ;  /* 0x000000aab802723e */ /* 0x000fe200000000ff */
[----:B------:R-:W-:Y:S01]  /*17350*/  IMAD.MOV.U32 R173, RZ, RZ, R52 ;  /* 0x000000ffffad7224 */ /* 0x000fe200078e0034 */
[--C-:B------:R-:W-:Y:S01]  /*17360*/  HSET2.LE.AND R52, R201, R219.reuse, PT ;  /* 0x000000dbc9347233 */ /* 0x100fe20003803000 */
[----:B------:R-:W-:Y:S01]  /*17370*/  MUFU.EX2 R148, R96 ;  /* 0x0000006000947308 */ /* 0x000fe20000000800 */
[----:B------:R-:W-:Y:S01]  /*17380*/  F2FP.F16.F32.PACK_AB R3, R154, R177 ;  /* 0x000000b19a03723e */ /* 0x000fe200000000ff */
[----:B------:R-:W-:Y:S01]  /*17390*/  IMAD.MOV.U32 R156, RZ, RZ, R161 ;  /* 0x000000ffff9c7224 */ /* 0x000fe200078e00a1 */
[----:B------:R-:W-:Y:S01]  /*173a0*/  PRMT R40, R40, 0x5410, R41 ;  /* 0x0000541028287816 */ /* 0x000fe20000000029 */
[----:B------:R-:W-:Y:S01]  /*173b0*/  IMAD.MOV.U32 R220, RZ, RZ, R173 ;  /* 0x000000ffffdc7224 */ /* 0x000fe200078e00ad */
[----:B------:R-:W-:Y:S01]  /*173c0*/  LOP3.LUT R53, R53, R0, RZ, 0xc0, !PT ;  /* 0x0000000035357212 */ /* 0x000fe200078ec0ff */
[----:B------:R-:W-:Y:S01]  /*173d0*/  IMAD.MOV.U32 R173, RZ, RZ, R107 ;  /* 0x000000ffffad7224 */ /* 0x000fe200078e006b */
[----:B------:R-:W-:Y:S03]  /*173e0*/  F2FP.F16.F32.PACK_AB R0, R185, R191 ;  /* 0x000000bfb900723e */ /* 0x000fe600000000ff */
[----:B------:R-:W3:Y:S01]  /*173f0*/  MUFU.EX2 R161, R97 ;  /* 0x0000006100a17308 */ /* 0x000ee20000000800 */
[----:B------:R-:W-:Y:S01]  /*17400*/  LOP3.LUT R59, R59, R2, RZ, 0xc0, !PT ;  /* 0x000000023b3b7212 */ /* 0x000fe200078ec0ff */
[----:B------:R-:W-:Y:S01]  /*17410*/  IMAD.MOV.U32 R201, RZ, RZ, R111 ;  /* 0x000000ffffc97224 */ /* 0x000fe200078e006f */
[----:B------:R-:W-:Y:S01]  /*17420*/  F2FP.F16.F32.PACK_AB R2, R162, R149 ;  /* 0x00000095a202723e */ /* 0x000fe200000000ff */
[----:B------:R-:W-:Y:S01]  /*17430*/  IMAD.MOV.U32 R111, RZ, RZ, R79 ;  /* 0x000000ffff6f7224 */ /* 0x000fe200078e004f */
[----:B------:R-:W-:Y:S01]  /*17440*/  LOP3.LUT R52, R52, R3, RZ, 0xc0, !PT ;  /* 0x0000000334347212 */ /* 0x000fe200078ec0ff */
[----:B------:R-:W-:Y:S01]  /*17450*/  IMAD.MOV.U32 R155, RZ, RZ, R143 ;  /* 0x000000ffff9b7224 */ /* 0x000fe200078e008f */
[----:B------:R-:W-:Y:S03]  /*17460*/  F2FP.F16.F32.PACK_AB R3, R211, R227 ;  /* 0x000000e3d303723e */ /* 0x000fe600000000ff */
[----:B------:R-:W-:Y:S01]  /*17470*/  MUFU.EX2 R145, R77 ;  /* 0x0000004d00917308 */ /* 0x000fe20000000800 */
[----:B------:R-:W-:Y:S01]  /*17480*/  LOP3.LUT R58, R58, R0, RZ, 0xc0, !PT ;  /* 0x000000003a3a7212 */ /* 0x000fe200078ec0ff */
[----:B------:R-:W-:Y:S01]  /*17490*/  IMAD.MOV.U32 R203, RZ, RZ, R142 ;  /* 0x000000ffffcb7224 */ /* 0x000fe200078e008e */
[--C-:B-1----:R-:W-:Y:S01]  /*174a0*/  HSET2.LE.AND R57, R40, R219.reuse, PT ;  /* 0x000000db28397233 */ /* 0x102fe20003803000 */
[----:B------:R-:W-:Y:S01]  /*174b0*/  IMAD.MOV.U32 R107, RZ, RZ, R94 ;  /* 0x000000ffff6b7224 */ /* 0x000fe200078e005e */
[----:B------:R-:W-:Y:S01]  /*174c0*/  F2FP.F16.F32.PACK_AB R0, R163, R151 ;  /* 0x00000097a300723e */ /* 0x000fe200000000ff */
[----:B------:R-:W-:Y:S01]  /*174d0*/  IMAD.MOV.U32 R94, RZ, RZ, R105 ;  /* 0x000000ffff5e7224 */ /* 0x000fe200078e0069 */
[----:B------:R-:W-:Y:S03]  /*174e0*/  LOP3.LUT R60, R60, R2, RZ, 0xc0, !PT ;  /* 0x000000023c3c7212 */ /* 0x000fe600078ec0ff */
[----:B------:R-:W-:Y:S01]  /*174f0*/  MUFU.EX2 R146, R83 ;  /* 0x0000005300927308 */ /* 0x000fe20000000800 */
[----:B------:R-:W-:Y:S01]  /*17500*/  F2FP.F16.F32.PACK_AB R2, R169, R166 ;  /* 0x000000a6a902723e */ /* 0x000fe200000000ff */
[----:B------:R-:W-:Y:S01]  /*17510*/  FADD.FTZ R105, R75, R72 ;  /* 0x000000484b697221 */ /* 0x000fe20000010000 */
[----:B------:R-:W-:Y:S01]  /*17520*/  LOP3.LUT R55, R55, R3, RZ, 0xc0, !PT ;  /* 0x0000000337377212 */ /* 0x000fe200078ec0ff */
[----:B------:R-:W-:Y:S01]  /*17530*/  IMAD.MOV.U32 R143, RZ, RZ, R140 ;  /* 0x000000ffff8f7224 */ /* 0x000fe200078e008c */
[----:B------:R-:W-:Y:S01]  /*17540*/  F2FP.F16.F32.PACK_AB R3, R190, R188 ;  /* 0x000000bcbe03723e */ /* 0x000fe200000000ff */
[----:B------:R-:W-:Y:S01]  /*17550*/  IMAD.MOV.U32 R140, RZ, RZ, R139 ;  /* 0x000000ffff8c7224 */ /* 0x000fe200078e008b */
[----:B------:R-:W-:Y:S03]  /*17560*/  LOP3.LUT R57, R57, R0, RZ, 0xc0, !PT ;  /* 0x0000000039397212 */ /* 0x000fe600078ec0ff */
[----:B------:R-:W1:Y:S01]  /*17570*/  MUFU.EX2 R147, R87 ;  /* 0x0000005700937308 */ /* 0x000e620000000800 */
[----:B------:R-:W-:Y:S01]  /*17580*/  LOP3.LUT R0, R42, 0xffff, RZ, 0xc0, !PT ;  /* 0x0000ffff2a007812 */ /* 0x000fe200078ec0ff */
[----:B------:R-:W-:Y:S01]  /*17590*/  IMAD.MOV.U32 R139, RZ, RZ, R95 ;  /* 0x000000ffff8b7224 */ /* 0x000fe200078e005f */
[----:B------:R-:W-:Y:S02]  /*175a0*/  LOP3.LUT R62, R62, R2, RZ, 0xc0, !PT ;  /* 0x000000023e3e7212 */ /* 0x000fe400078ec0ff */
[----:B------:R-:W-:Y:S02]  /*175b0*/  F2FP.F16.F32.PACK_AB R2, R196, R195 ;  /* 0x000000c3c402723e */ /* 0x000fe400000000ff */
[----:B------:R-:W-:Y:S02]  /*175c0*/  LOP3.LUT R56, R56, R3, RZ, 0xc0, !PT ;  /* 0x0000000338387212 */ /* 0x000fe400078ec0ff */
[----:B------:R-:W-:Y:S02]  /*175d0*/  SHF.R.U32.HI R3, RZ, 0x8, R0 ;  /* 0x00000008ff037819 */ /* 0x000fe40000011600 */
[----:B------:R-:W-:Y:S02]  /*175e0*/  LOP3.LUT R40, R42, 0xff, RZ, 0xc0, !PT ;  /* 0x000000ff2a287812 */ /* 0x000fe400078ec0ff */
[----:B------:R-:W-:Y:S02]  /*175f0*/  F2FP.F16.F32.PACK_AB R0, R150, R141 ;  /* 0x0000008d9600723e */ /* 0x000fe400000000ff */
[----:B------:R-:W-:Y:S02]  /*17600*/  LOP3.LUT R66, R66, R2, RZ, 0xc0, !PT ;  /* 0x0000000242427212 */ /* 0x000fe400078ec0ff */
[--C-:B------:R-:W-:Y:S02]  /*17610*/  SHF.R.U32.HI R2, RZ, 0x10, R42.reuse ;  /* 0x00000010ff027819 */ /* 0x100fe4000001162a */
[----:B------:R-:W-:Y:S02]  /*17620*/  PRMT R40, R40, 0x5410, R3 ;  /* 0x0000541028287816 */ /* 0x000fe40000000003 */
[----:B------:R-:W-:Y:S02]  /*17630*/  LOP3.LUT R61, R61, R0, RZ, 0xc0, !PT ;  /* 0x000000003d3d7212 */ /* 0x000fe400078ec0ff */
[----:B------:R-:W-:Y:S02]  /*17640*/  F2FP.F16.F32.PACK_AB R0, R168, R167 ;  /* 0x000000a7a800723e */ /* 0x000fe400000000ff */
[----:B------:R-:W-:Y:S02]  /*17650*/  LOP3.LUT R3, R2, 0xff, RZ, 0xc0, !PT ;  /* 0x000000ff02037812 */ /* 0x000fe400078ec0ff */
[----:B------:R-:W-:Y:S02]  /*17660*/  F2FP.F16.F32.PACK_AB R2, R164, R165 ;  /* 0x000000a5a402723e */ /* 0x000fe400000000ff */
[----:B------:R-:W-:Y:S02]  /*17670*/  LOP3.LUT R63, R63, R0, RZ, 0xc0, !PT ;  /* 0x000000003f3f7212 */ /* 0x000fe400078ec0ff */
[----:B------:R-:W-:Y:S02]  /*17680*/  F2FP.F16.F32.PACK_AB R0, R183, R171 ;  /* 0x000000abb700723e */ /* 0x000fe400000000ff */
[----:B------:R-:W-:Y:S02]  /*17690*/  SHF.R.U32.HI R42, RZ, 0x18, R42 ;  /* 0x00000018ff2a7819 */ /* 0x000fe4000001162a */
[----:B------:R-:W-:Y:S02]  /*176a0*/  LOP3.LUT R68, R68, R2, RZ, 0xc0, !PT ;  /* 0x0000000244447212 */ /* 0x000fe400078ec0ff */
[----:B---3--:R-:W-:Y:S02]  /*176b0*/  F2FP.F16.F32.PACK_AB R2, R159, R160 ;  /* 0x000000a09f02723e */ /* 0x008fe400000000ff */
[----:B------:R-:W-:Y:S02]  /*176c0*/  LOP3.LUT R67, R67, R0, RZ, 0xc0, !PT ;  /* 0x0000000043437212 */ /* 0x000fe400078ec0ff */
[--C-:B------:R-:W-:Y:S02]  /*176d0*/  HSET2.LE.AND R64, R40, R219.reuse, PT ;  /* 0x000000db28407233 */ /* 0x100fe40003803000 */
[----:B------:R-:W-:Y:S02]  /*176e0*/  PRMT R3, R3, 0x5410, R42 ;  /* 0x0000541003037816 */ /* 0x000fe4000000002a */
[----:B------:R-:W-:Y:S02]  /*176f0*/  F2FP.F16.F32.PACK_AB R0, R200, R197 ;  /* 0x000000c5c800723e */ /* 0x000fe400000000ff */
[----:B------:R-:W-:Y:S02]  /*17700*/  LOP3.LUT R69, R69, R2, RZ, 0xc0, !PT ;  /* 0x0000000245457212 */ /* 0x000fe400078ec0ff */
[----:B------:R-:W-:Y:S02]  /*17710*/  LOP3.LUT R2, R225, UR10, R223, 0x96, !PT ;  /* 0x0000000ae1027c12 */ /* 0x000fe4000f8e96df */
[----:B------:R-:W-:Y:S02]  /*17720*/  LOP3.LUT R64, R64, R0, RZ, 0xc0, !PT ;  /* 0x0000000040407212 */ /* 0x000fe400078ec0ff */
[--C-:B------:R-:W-:Y:S01]  /*17730*/  HSET2.LE.AND R65, R3, R219.reuse, PT ;  /* 0x000000db03417233 */ /* 0x100fe20003803000 */
[----:B------:R-:W-:Y:S01]  /*17740*/  IMAD.WIDE.U32 R40, R2, -0x326172a9, RZ ;  /* 0xcd9e8d5702287825 */ /* 0x000fe200078e00ff */
[----:B------:R-:W-:Y:S02]  /*17750*/  F2FP.F16.F32.PACK_AB R0, R161, R148 ;  /* 0x00000094a100723e */ /* 0x000fe400000000ff */
[----:B-1----:R-:W-:Y:S02]  /*17760*/  F2FP.F16.F32.PACK_AB R3, R147, R158 ;  /* 0x0000009e9303723e */ /* 0x002fe400000000ff */
[----:B------:R-:W-:Y:S02]  /*17770*/  LOP3.LUT R65, R65, R0, RZ, 0xc0, !PT ;  /* 0x0000000041417212 */ /* 0x000fe400078ec0ff */
[----:B------:R-:W-:Y:S02]  /*17780*/  F2FP.F16.F32.PACK_AB R0, R146, R145 ;  /* 0x000000919200723e */ /* 0x000fe400000000ff */
[--C-:B------:R-:W-:Y:S02]  /*17790*/  LOP3.LUT R2, R41, R90, R199.reuse, 0x96, !PT ;  /* 0x0000005a29027212 */ /* 0x100fe400078e96c7 */
[----:B------:R-:W-:Y:S02]  /*177a0*/  LOP3.LUT R71, R71, R0, RZ, 0xc0, !PT ;  /* 0x0000000047477212 */ /* 0x000fe400078ec0ff */
[----:B------:R-:W-:Y:S01]  /*177b0*/  LOP3.LUT R70, R70, R3, RZ, 0xc0, !PT ;  /* 0x0000000346467212 */ /* 0x000fe200078ec0ff */
[----:B------:R-:W-:Y:S01]  /*177c0*/  IMAD.WIDE.U32 R2, R2, -0x2daee0ad, RZ ;  /* 0xd2511f5302027825 */ /* 0x000fe200078e00ff */
[--C-:B------:R-:W-:Y:S02]  /*177d0*/  LOP3.LUT R0, R193, R40, R218.reuse, 0x96, !PT ;  /* 0x00000028c1007212 */ /* 0x100fe400078e96da */
[----:B------:R-:W-:Y:S02]  /*177e0*/  LOP3.LUT R77, R41, R92, R199, 0x96, !PT ;  /* 0x0000005c294d7212 */ /* 0x000fe400078e96c7 */
[----:B------:R-:W-:Y:S01]  /*177f0*/  LOP3.LUT R78, R187, R40, R218, 0x96, !PT ;  /* 0x00000028bb4e7212 */ /* 0x000fe200078e96da */
[----:B------:R-:W-:Y:S01]  /*17800*/  IMAD.WIDE.U32 R40, R0, -0x2daee0ad, RZ ;  /* 0xd2511f5300287825 */ /* 0x000fe200078e00ff */
[----:B------:R-:W-:Y:S03]  /*17810*/  LOP3.LUT R3, R3, R232, R198, 0x96, !PT ;  /* 0x000000e803037212 */ /* 0x000fe600078e96c6 */
[----:B------:R-:W-:Y:S01]  /*17820*/  IMAD.WIDE.U32 R78, R78, -0x2daee0ad, RZ ;  /* 0xd2511f534e4e7825 */ /* 0x000fe200078e00ff */
[----:B------:R-:W-:Y:S03]  /*17830*/  LOP3.LUT R42, R41, R2, R238, 0x96, !PT ;  /* 0x00000002292a7212 */ /* 0x000fe600078e96ee */
[----:B------:R-:W-:Y:S04]  /*17840*/  IMAD.WIDE.U32 R2, R3, -0x326172a9, RZ ;  /* 0xcd9e8d5703027825 */ /* 0x000fe800078e00ff */
[----:B------:R-:W-:Y:S01]  /*17850*/  IMAD.WIDE.U32 R42, R42, -0x326172a9, RZ ;  /* 0xcd9e8d572a2a7825 */ /* 0x000fe200078e00ff */
[----:B------:R-:W-:Y:S04]  /*17860*/  LOP3.LUT R3, R3, R192, R229, 0x96, !PT ;  /* 0x000000c003037212 */ /* 0x000fe800078e96e5 */
[----:B------:R-:W-:Y:S01]  /*17870*/  LOP3.LUT R43, R43, R2, R236, 0x96, !PT ;  /* 0x000000022b2b7212 */ /* 0x000fe200078e96ec */
[----:B------:R-:W-:Y:S05]  /*17880*/  IMAD.WIDE.U32 R2, R3, -0x2daee0ad, RZ ;  /* 0xd2511f5303027825 */ /* 0x000fea00078e00ff */
[----:B------:R-:W-:Y:S05]  /*17890*/  LOP3.LUT R40, R3, R40, R237, 0x96, !PT ;  /* 0x0000002803287212 */ /* 0x000fea00078e96ed */
[----:B------:R-:W-:Y:S05]  /*178a0*/  IMAD.WIDE.U32 R40, R40, -0x326172a9, RZ ;  /* 0xcd9e8d5728287825 */ /* 0x000fea00078e00ff */
[----:B------:R-:W-:Y:S01]  /*178b0*/  LOP3.LUT R41, R41, R42, R235, 0x96, !PT ;  /* 0x0000002a29297212 */ /* 0x000fe200078e96eb */
[----:B------:R-:W-:Y:S05]  /*178c0*/  IMAD.WIDE.U32 R42, R43, -0x2daee0ad, RZ ;  /* 0xd2511f532b2a7825 */ /* 0x000fea00078e00ff */
[----:B------:R-:W-:Y:S05]  /*178d0*/  LOP3.LUT R2, R43, R2, R234, 0x96, !PT ;  /* 0x000000022b027212 */ /* 0x000fea00078e96ea */
[----:B------:R-:W-:Y:S05]  /*178e0*/  IMAD.WIDE.U32 R2, R2, -0x326172a9, RZ ;  /* 0xcd9e8d5702027825 */ /* 0x000fea00078e00ff */
[----:B------:R-:W-:Y:S02]  /*178f0*/  LOP3.LUT R0, R3, R40, R189, 0x96, !PT ;  /* 0x0000002803007212 */ /* 0x000fe400078e96bd */
[C---:B------:R-:W-:Y:S02]  /*17900*/  LOP3.LUT R73, R2.reuse, 0xffff, RZ, 0xc0, !PT ;  /* 0x0000ffff02497812 */ /* 0x040fe400078ec0ff */
[----:B------:R-:W-:Y:S02]  /*17910*/  LOP3.LUT R76, R2, 0xff, RZ, 0xc0, !PT ;  /* 0x000000ff024c7812 */ /* 0x000fe400078ec0ff */
[--C-:B------:R-:W-:Y:S02]  /*17920*/  SHF.R.U32.HI R75, RZ, 0x10, R2.reuse ;  /* 0x00000010ff4b7819 */ /* 0x100fe40000011602 */
[----:B------:R-:W-:Y:S01]  /*17930*/  SHF.R.U32.HI R74, RZ, 0x18, R2 ;  /* 0x00000018ff4a7819 */ /* 0x000fe20000011602 */
[----:B------:R-:W-:Y:S05]  /*17940*/  IMAD.WIDE.U32 R2, R41, -0x2daee0ad, RZ ;  /* 0xd2511f5329027825 */ /* 0x000fea00078e00ff */
[----:B------:R-:W-:Y:S02]  /*17950*/  LOP3.LUT R41, R3, R42, R180, 0x96, !PT ;  /* 0x0000002a03297212 */ /* 0x000fe400078e96b4 */
[C---:B------:R-:W-:Y:S02]  /*17960*/  LOP3.LUT R40, R2.reuse, 0xffff, RZ, 0xc0, !PT ;  /* 0x0000ffff02287812 */ /* 0x040fe400078ec0ff */
[----:B------:R-:W-:Y:S02]  /*17970*/  LOP3.LUT R72, R2, 0xff, RZ, 0xc0, !PT ;  /* 0x000000ff02487812 */ /* 0x000fe400078ec0ff */
[--C-:B------:R-:W-:Y:S02]  /*17980*/  SHF.R.U32.HI R43, RZ, 0x10, R2.reuse ;  /* 0x00000010ff2b7819 */ /* 0x100fe40000011602 */
[----:B------:R-:W-:Y:S02]  /*17990*/  SHF.R.U32.HI R42, RZ, 0x18, R2 ;  /* 0x00000018ff2a7819 */ /* 0x000fe40000011602 */
[C---:B------:R-:W-:Y:S04]  /*179a0*/  LOP3.LUT R2, R0.reuse, 0xffff, RZ, 0xc0, !PT ;  /* 0x0000ffff00027812 */ /* 0x040fe800078ec0ff */
[----:B------:R-:W-:Y:S02]  /*179b0*/  SHF.R.U32.HI R3, RZ, 0x8, R2 ;  /* 0x00000008ff037819 */ /* 0x000fe40000011602 */
[----:B------:R-:W-:Y:S04]  /*179c0*/  LOP3.LUT R2, R0, 0xff, RZ, 0xc0, !PT ;  /* 0x000000ff00027812 */ /* 0x000fe800078ec0ff */
[----:B------:R-:W-:Y:S02]  /*179d0*/  PRMT R86, R2, 0x5410, R3 ;  /* 0x0000541002567816 */ /* 0x000fe40000000003 */
[--C-:B------:R-:W-:Y:S02]  /*179e0*/  SHF.R.U32.HI R3, RZ, 0x10, R0.reuse ;  /* 0x00000010ff037819 */ /* 0x100fe40000011600 */
[----:B------:R-:W-:Y:S02]  /*179f0*/  SHF.R.U32.HI R2, RZ, 0x18, R0 ;  /* 0x00000018ff027819 */ /* 0x000fe40000011600 */
[----:B------:R-:W-:Y:S04]  /*17a00*/  LOP3.LUT R0, R3, 0xff, RZ, 0xc0, !PT ;  /* 0x000000ff03007812 */ /* 0x000fe800078ec0ff */
[----:B------:R-:W-:Y:S01]  /*17a10*/  PRMT R87, R0, 0x5410, R2 ;  /* 0x0000541000577816 */ /* 0x000fe20000000002 */
[----:B------:R-:W-:Y:S01]  /*17a20*/  IMAD.WIDE.U32 R2, R77, -0x2daee0ad, RZ ;  /* 0xd2511f534d027825 */ /* 0x000fe200078e00ff */
[----:B------:R-:W-:Y:S04]  /*17a30*/  SHF.R.U32.HI R0, RZ, 0x8, R73 ;  /* 0x00000008ff007819 */ /* 0x000fe80000011649 */
[----:B------:R-:W-:Y:S02]  /*17a40*/  PRMT R85, R76, 0x5410, R0 ;  /* 0x000054104c557816 */ /* 0x000fe40000000000 */
[----:B------:R-:W-:Y:S04]  /*17a50*/  LOP3.LUT R0, R75, 0xff, RZ, 0xc0, !PT ;  /* 0x000000ff4b007812 */ /* 0x000fe800078ec0ff */
[----:B------:R-:W-:Y:S02]  /*17a60*/  PRMT R84, R0, 0x5410, R74 ;  /* 0x0000541000547816 */ /* 0x000fe4000000004a */
[----:B------:R-:W-:Y:S04]  /*17a70*/  SHF.R.U32.HI R0, RZ, 0x8, R40 ;  /* 0x00000008ff007819 */ /* 0x000fe80000011628 */
[----:B------:R-:W-:Y:S02]  /*17a80*/  PRMT R97, R72, 0x5410, R0 ;  /* 0x0000541048617816 */ /* 0x000fe40000000000 */
[----:B------:R-:W-:Y:S02]  /*17a90*/  LOP3.LUT R0, R43, 0xff, RZ, 0xc0, !PT ;  /* 0x000000ff2b007812 */ /* 0x000fe400078ec0ff */
[----:B------:R-:W-:Y:S02]  /*17aa0*/  LOP3.LUT R72, R79, R2, R238, 0x96, !PT ;  /* 0x000000024f487212 */ /* 0x000fe400078e96ee */
[----:B------:R-:W-:Y:S02]  /*17ab0*/  PRMT R96, R0, 0x5410, R42 ;  /* 0x0000541000607816 */ /* 0x000fe4000000002a */
[----:B------:R-:W-:Y:S01]  /*17ac0*/  LOP3.LUT R42, R3, R230, R198, 0x96, !PT ;  /* 0x000000e6032a7212 */ /* 0x000fe200078e96c6 */
[----:B------:R-:W-:Y:S04]  /*17ad0*/  IMAD.WIDE.U32 R72, R72, -0x326172a9, RZ ;  /* 0xcd9e8d5748487825 */ /* 0x000fe800078e00ff */
[----:B------:R-:W-:Y:S05]  /*17ae0*/  IMAD.WIDE.U32 R42, R42, -0x326172a9, RZ ;  /* 0xcd9e8d572a2a7825 */ /* 0x000fea00078e00ff */
[----:B------:R-:W-:Y:S02]  /*17af0*/  LOP3.LUT R2, R43, R186, R229, 0x96, !PT ;  /* 0x000000ba2b027212 */ /* 0x000fe400078e96e5 */
[----:B------:R-:W-:Y:S01]  /*17b00*/  LOP3.LUT R74, R73, R42, R236, 0x96, !PT ;  /* 0x0000002a494a7212 */ /* 0x000fe200078e96ec */
[----:B------:R-:W-:Y:S02]  /*17b10*/  IMAD.MOV.U32 R73, RZ, RZ, R93 ;  /* 0x000000ffff497224 */ /* 0x000fe400078e005d */
[----:B------:R-:W-:Y:S04]  /*17b20*/  IMAD.WIDE.U32 R2, R2, -0x2daee0ad, RZ ;  /* 0xd2511f5302027825 */ /* 0x000fe800078e00ff */
[----:B------:R-:W-:Y:S01]  /*17b30*/  IMAD.WIDE.U32 R74, R74, -0x2daee0ad, RZ ;  /* 0xd2511f534a4a7825 */ /* 0x000fe200078e00ff */
[----:B------:R-:W-:Y:S04]  /*17b40*/  LOP3.LUT R43, R3, R78, R237, 0x96, !PT ;  /* 0x0000004e032b7212 */ /* 0x000fe800078e96ed */
[----:B------:R-:W-:Y:S01]  /*17b50*/  LOP3.LUT R2, R75, R2, R234, 0x96, !PT ;  /* 0x000000024b027212 */ /* 0x000fe200078e96ea */
[----:B------:R-:W-:Y:S04]  /*17b60*/  IMAD.WIDE.U32 R42, R43, -0x326172a9, RZ ;  /* 0xcd9e8d572b2a7825 */ /* 0x000fe800078e00ff */
[----:B------:R-:W-:Y:S01]  /*17b70*/  IMAD.WIDE.U32 R2, R2, -0x326172a9, RZ ;  /* 0xcd9e8d5702027825 */ /* 0x000fe200078e00ff */
[----:B------:R-:W-:Y:S02]  /*17b80*/  LOP3.LUT R72, R43, R72, R235, 0x96, !PT ;  /* 0x000000482b487212 */ /* 0x000fe400078e96eb */
[C---:B------:R-:W-:Y:S02]  /*17b90*/  LOP3.LUT R0, R2.reuse, 0xffff, RZ, 0xc0, !PT ;  /* 0x0000ffff02007812 */ /* 0x040fe400078ec0ff */
[----:B------:R-:W-:Y:S02]  /*17ba0*/  LOP3.LUT R40, R3, R42, R189, 0x96, !PT ;  /* 0x0000002a03287212 */ /* 0x000fe400078e96bd */
[----:B------:R-:W-:Y:S02]  /*17bb0*/  SHF.R.U32.HI R3, RZ, 0x8, R0 ;  /* 0x00000008ff037819 */ /* 0x000fe40000011600 */
[----:B------:R-:W-:Y:S04]  /*17bc0*/  LOP3.LUT R0, R2, 0xff, RZ, 0xc0, !PT ;  /* 0x000000ff02007812 */ /* 0x000fe800078ec0ff */
[----:B------:R-:W-:Y:S02]  /*17bd0*/  PRMT R79, R0, 0x5410, R3 ;  /* 0x00005410004f7816 */ /* 0x000fe40000000003 */
[--C-:B------:R-:W-:Y:S02]  /*17be0*/  SHF.R.U32.HI R0, RZ, 0x10, R2.reuse ;  /* 0x00000010ff007819 */ /* 0x100fe40000011602 */
[----:B------:R-:W-:Y:S02]  /*17bf0*/  SHF.R.U32.HI R2, RZ, 0x18, R2 ;  /* 0x00000018ff027819 */ /* 0x000fe40000011602 */
[----:B------:R-:W-:Y:S04]  /*17c00*/  LOP3.LUT R0, R0, 0xff, RZ, 0xc0, !PT ;  /* 0x000000ff00007812 */ /* 0x000fe800078ec0ff */
[----:B------:R-:W-:Y:S01]  /*17c10*/  PRMT R78, R0, 0x5410, R2 ;  /* 0x00005410004e7816 */ /* 0x000fe20000000002 */
[----:B------:R-:W-:Y:S04]  /*17c20*/  IMAD.WIDE.U32 R2, R72, -0x2daee0ad, RZ ;  /* 0xd2511f5348027825 */ /* 0x000fe800078e00ff */
[----:B------:R-:W-:Y:S01]  /*17c30*/  IMAD.MOV.U32 R72, RZ, RZ, R92 ;  /* 0x000000ffff487224 */ /* 0x000fe200078e005c */
[----:B------:R-:W-:Y:S02]  /*17c40*/  LOP3.LUT R0, R3, R74, R180, 0x96, !PT ;  /* 0x0000004a03007212 */ /* 0x000fe400078e96b4 */
[C---:B------:R-:W-:Y:S04]  /*17c50*/  LOP3.LUT R3, R2.reuse, 0xffff, RZ, 0xc0, !PT ;  /* 0x0000ffff02037812 */ /* 0x040fe800078ec0ff */
[----:B------:R-:W-:Y:S02]  /*17c60*/  SHF.R.U32.HI R42, RZ, 0x8, R3 ;  /* 0x00000008ff2a7819 */ /* 0x000fe40000011603 */
[----:B------:R-:W-:Y:S04]  /*17c70*/  LOP3.LUT R3, R2, 0xff, RZ, 0xc0, !PT ;  /* 0x000000ff02037812 */ /* 0x000fe800078ec0ff */
[----:B------:R-:W-:Y:S02]  /*17c80*/  PRMT R82, R3, 0x5410, R42 ;  /* 0x0000541003527816 */ /* 0x000fe4000000002a */
[--C-:B------:R-:W-:Y:S02]  /*17c90*/  SHF.R.U32.HI R42, RZ, 0x10, R2.reuse ;  /* 0x00000010ff2a7819 */ /* 0x100fe40000011602 */
[----:B------:R-:W-:Y:S02]  /*17ca0*/  SHF.R.U32.HI R3, RZ, 0x18, R2 ;  /* 0x00000018ff037819 */ /* 0x000fe40000011602 */
[----:B------:R-:W-:Y:S04]  /*17cb0*/  LOP3.LUT R2, R42, 0xff, RZ, 0xc0, !PT ;  /* 0x000000ff2a027812 */ /* 0x000fe800078ec0ff */
[----:B------:R-:W-:Y:S02]  /*17cc0*/  PRMT R81, R2, 0x5410, R3 ;  /* 0x0000541002517816 */ /* 0x000fe40000000003 */
        /* <DEDUP_REMOVED lines=24> */
[----:B------:R-:W-:Y:S05]  /*17e50*/  LOP3.LUT R0, R225, UR28, R223, 0x96, !PT ;  /* 0x0000001ce1007c12 */ /* 0x000fea000f8e96df */
[----:B------:R-:W-:Y:S05]  /*17e60*/  IMAD.WIDE.U32 R74, R0, -0x326172a9, RZ ;  /* 0xcd9e8d57004a7825 */ /* 0x000fea00078e00ff */
[----:B------:R-:W-:Y:S02]  /*17e70*/  LOP3.LUT R2, R75, R72, R199, 0x96, !PT ;  /* 0x000000484b027212 */ /* 0x000fe400078e96c7 */
[----:B------:R-:W-:Y:S01]  /*17e80*/  LOP3.LUT R0, R187, R74, R218, 0x96, !PT ;  /* 0x0000004abb007212 */ /* 0x000fe200078e96da */
[----:B------:R-:W-:Y:S02]  /*17e90*/  IMAD.MOV.U32 R187, RZ, RZ, R241 ;  /* 0x000000ffffbb7224 */ /* 0x000fe400078e00f1 */
[----:B------:R-:W-:Y:S04]  /*17ea0*/  IMAD.WIDE.U32 R2, R2, -0x2daee0ad, RZ ;  /* 0xd2511f5302027825 */ /* 0x000fe800078e00ff */
[----:B------:R-:W-:Y:S01]  /*17eb0*/  IMAD.WIDE.U32 R72, R0, -0x2daee0ad, RZ ;  /* 0xd2511f5300487825 */ /* 0x000fe200078e00ff */
[----:B------:R-:W-:Y:S03]  /*17ec0*/  LOP3.LUT R40, R3, R230, R198, 0x96, !PT ;  /* 0x000000e603287212 */ /* 0x000fe600078e96c6 */
[----:B------:R-:W-:Y:S01]  /*17ed0*/  IMAD.MOV.U32 R241, RZ, RZ, R155 ;  /* 0x000000fffff17224 */ /* 0x000fe200078e009b */
[----:B------:R-:W-:Y:S01]  /*17ee0*/  LOP3.LUT R42, R73, R2, R238, 0x96, !PT ;  /* 0x00000002492a7212 */ /* 0x000fe200078e96ee */
[----:B------:R-:W-:Y:S04]  /*17ef0*/  IMAD.WIDE.U32 R40, R40, -0x326172a9, RZ ;  /* 0xcd9e8d5728287825 */ /* 0x000fe800078e00ff */
[----:B------:R-:W-:Y:S01]  /*17f00*/  IMAD.WIDE.U32 R42, R42, -0x326172a9, RZ ;  /* 0xcd9e8d572a2a7825 */ /* 0x000fe200078e00ff */
[----:B------:R-:W-:Y:S03]  /*17f10*/  LOP3.LUT R3, R41, R186, R229, 0x96, !PT ;  /* 0x000000ba29037212 */ /* 0x000fe600078e96e5 */
[----:B------:R-:W-:Y:S02]  /*17f20*/  IMAD.MOV.U32 R155, RZ, RZ, R140 ;  /* 0x000000ffff9b7224 */ /* 0x000fe400078e008c */
        /* <DEDUP_REMOVED lines=9> */
[----:B------:R-:W-:Y:S02]  /*17fc0*/  IMAD.MOV.U32 R220, RZ, RZ, R152 ;  /* 0x000000ffffdc7224 */ /* 0x000fe400078e0098 */
[----:B------:R-:W-:Y:S02]  /*17fd0*/  IMAD.MOV.U32 R152, RZ, RZ, R156 ;  /* 0x000000ffff987224 */ /* 0x000fe400078e009c */
[----:B------:R-:W-:Y:S04]  /*17fe0*/  IMAD.WIDE.U32 R2, R2, -0x326172a9, RZ ;  /* 0xcd9e8d5702027825 */ /* 0x000fe800078e00ff */
[----:B------:R-:W-:Y:S01]  /*17ff0*/  IMAD.MOV.U32 R156, RZ, RZ, R94 ;  /* 0x000000ffff9c7224 */ /* 0x000fe200078e005e */
[C---:B------:R-:W-:Y:S01]  /*18000*/  LOP3.LUT R0, R2.reuse, 0xffff, RZ, 0xc0, !PT ;  /* 0x0000ffff02007812 */ /* 0x040fe200078ec0ff */
[----:B------:R-:W-:Y:S01]  /*18010*/  IMAD.MOV.U32 R186, RZ, RZ, R201 ;  /* 0x000000ffffba7224 */ /* 0x000fe200078e00c9 */
[----:B------:R-:W-:Y:S01]  /*18020*/  LOP3.LUT R40, R3, R40, R189, 0x96, !PT ;  /* 0x0000002803287212 */ /* 0x000fe200078e96bd */
[----:B------:R-:W-:Y:S01]  /*18030*/  IMAD.MOV.U32 R201, RZ, RZ, R143 ;  /* 0x000000ffffc97224 */ /* 0x000fe200078e008f */
[----:B------:R-:W-:Y:S01]  /*18040*/  SHF.R.U32.HI R3, RZ, 0x8, R0 ;  /* 0x00000008ff037819 */ /* 0x000fe20000011600 */
[----:B------:R-:W-:Y:S01]  /*18050*/  IMAD.MOV.U32 R73, RZ, RZ, R91 ;  /* 0x000000ffff497224 */ /* 0x000fe200078e005b */
        /* <DEDUP_REMOVED lines=8> */
[----:B------:R-:W-:Y:S01]  /*180e0*/  LOP3.LUT R0, R3, R72, R180, 0x96, !PT ;  /* 0x0000004803007212 */ /* 0x000fe200078e96b4 */
[----:B------:R-:W-:Y:S01]  /*180f0*/  IMAD.MOV.U32 R72, RZ, RZ, R90 ;  /* 0x000000ffff487224 */ /* 0x000fe200078e005a */
[C---:B------:R-:W-:Y:S01]  /*18100*/  LOP3.LUT R3, R2.reuse, 0xffff, RZ, 0xc0, !PT ;  /* 0x0000ffff02037812 */ /* 0x040fe200078ec0ff */
[----:B------:R-:W-:Y:S03]  /*18110*/  IMAD.MOV.U32 R202, RZ, RZ, R98 ;  /* 0x000000ffffca7224 */ /* 0x000fe600078e0062 */
[----:B------:R-:W-:Y:S02]  /*18120*/  SHF.R.U32.HI R41, RZ, 0x8, R3 ;  /* 0x00000008ff297819 */ /* 0x000fe40000011603 */
[----:B------:R-:W-:Y:S04]  /*18130*/  LOP3.LUT R3, R2, 0xff, RZ, 0xc0, !PT ;  /* 0x000000ff02037812 */ /* 0x000fe800078ec0ff */
[----:B------:R-:W-:Y:S02]  /*18140*/  PRMT R142, R3, 0x5410, R41 ;  /* 0x00005410038e7816 */ /* 0x000fe40000000029 */
[--C-:B------:R-:W-:Y:S02]  /*18150*/  SHF.R.U32.HI R41, RZ, 0x10, R2.reuse ;  /* 0x00000010ff297819 */ /* 0x100fe40000011602 */
[----:B------:R-:W-:Y:S02]  /*18160*/  SHF.R.U32.HI R3, RZ, 0x18, R2 ;  /* 0x00000018ff037819 */ /* 0x000fe40000011602 */
[----:B------:R-:W-:Y:S02]  /*18170*/  LOP3.LUT R2, R41, 0xff, RZ, 0xc0, !PT ;  /* 0x000000ff29027812 */ /* 0x000fe400078ec0ff */
[--C-:B------:R-:W-:Y:S02]  /*18180*/  HSET2.LE.AND R142, R142, R219.reuse, PT ;  /* 0x000000db8e8e7233 */ /* 0x100fe40003803000 */
[----:B------:R-:W-:Y:S02]  /*18190*/  PRMT R143, R2, 0x5410, R3 ;  /* 0x00005410028f7816 */ /* 0x000fe40000000003 */
[C---:B------:R-:W-:Y:S03]  /*181a0*/  LOP3.LUT R2, R40.reuse, 0xffff, RZ, 0xc0, !PT ;  /* 0x0000ffff28027812 */ /* 0x040fe600078ec0ff */
[--C-:B------:R-:W-:Y:S02]  /*181b0*/  HSET2.LE.AND R143, R143, R219.reuse, PT ;  /* 0x000000db8f8f7233 */ /* 0x100fe40003803000 */
        /* <DEDUP_REMOVED lines=16> */
[----:B------:R-:W-:Y:S01]  /*182c0*/  LOP3.LUT R2, R75, R72, R199, 0x96, !PT ;  /* 0x000000484b027212 */ /* 0x000fe200078e96c7 */
[----:B------:R-:W-:Y:S01]  /*182d0*/  IMAD.MOV.U32 R199, RZ, RZ, R42 ;  /* 0x000000ffffc77224 */ /* 0x000fe200078e002a */
        /* <DEDUP_REMOVED lines=19> */
[----:B------:R-:W-:Y:S01]  /*18410*/  LOP3.LUT R42, R3, R42, R235, 0x96, !PT ;  /* 0x0000002a032a7212 */ /* 0x000fe200078e96eb */
[----:B------:R-:W-:Y:S02]  /*18420*/  MUFU.EX2 R110, R110 ;  /* 0x0000006e006e7308 */ /* 0x000fe40000000800 */
[----:B------:R-:W-:Y:S01]  /*18430*/  IMAD.MOV.U32 R193, RZ, RZ, R152 ;  /* 0x000000ffffc17224 */ /* 0x000fe200078e0098 */
[----:B------:R-:W-:Y:S01]  /*18440*/  LOP3.LUT R2, R73, R2, R189, 0x96, !PT ;  /* 0x0000000249027212 */ /* 0x000fe200078e96bd */
[----:B------:R-:W-:Y:S03]  /*18450*/  IMAD.WIDE.U32 R74, R42, -0x2daee0ad, RZ ;  /* 0xd2511f532a4a7825 */ /* 0x000fe600078e00ff */
[C---:B------:R-:W-:Y:S01]  /*18460*/  LOP3.LUT R3, R2.reuse, 0xffff, RZ, 0xc0, !PT ;  /* 0x0000ffff02037812 */ /* 0x040fe200078ec0ff */
[----:B------:R-:W-:Y:S01]  /*18470*/  IMAD.MOV.U32 R189, RZ, RZ, R89 ;  /* 0x000000ffffbd7224 */ /* 0x000fe200078e0059 */
[----:B------:R-:W-:Y:S01]  /*18480*/  LOP3.LUT R0, R75, R40, R180, 0x96, !PT ;  /* 0x000000284b007212 */ /* 0x000fe200078e96b4 */
[----:B------:R-:W-:Y:S01]  /*18490*/  IMAD.MOV.U32 R180, RZ, RZ, R218 ;  /* 0x000000ffffb47224 */ /* 0x000fe200078e00da */
[----:B------:R-:W-:Y:S01]  /*184a0*/  SHF.R.U32.HI R40, RZ, 0x8, R3 ;  /* 0x00000008ff287819 */ /* 0x000fe20000011603 */
[----:B------:R-:W-:Y:S01]  /*184b0*/  IMAD.MOV.U32 R218, RZ, RZ, R186 ;  /* 0x000000ffffda7224 */ /* 0x000fe200078e00ba */
[----:B------:R-:W-:Y:S01]  /*184c0*/  LOP3.LUT R3, R2, 0xff, RZ, 0xc0, !PT ;  /* 0x000000ff02037812 */ /* 0x000fe200078ec0ff */
[----:B------:R-:W-:Y:S02]  /*184d0*/  IMAD.MOV.U32 R186, RZ, RZ, R187 ;  /* 0x000000ffffba7224 */ /* 0x000fe400078e00bb */
[----:B------:R-:W-:Y:S01]  /*184e0*/  IMAD.MOV.U32 R187, RZ, RZ, R134 ;  /* 0x000000ffffbb7224 */ /* 0x000fe200078e0086 */
[----:B------:R-:W-:Y:S01]  /*184f0*/  PRMT R89, R3, 0x5410, R40 ;  /* 0x0000541003597816 */ /* 0x000fe20000000028 */
[----:B------:R-:W-:Y:S01]  /*18500*/  IMAD.MOV.U32 R134, RZ, RZ, R172 ;  /* 0x000000ffff867224 */ /* 0x000fe200078e00ac */
[--C-:B------:R-:W-:Y:S01]  /*18510*/  SHF.R.U32.HI R40, RZ, 0x10, R2.reuse ;  /* 0x00000010ff287819 */ /* 0x100fe20000011602 */
[----:B------:R-:W-:Y:S01]  /*18520*/  IMAD.MOV.U32 R172, RZ, RZ, R139 ;  /* 0x000000ffffac7224 */ /* 0x000fe200078e008b */
[----:B------:R-:W-:Y:S01]  /*18530*/  SHF.R.U32.HI R3, RZ, 0x18, R2 ;  /* 0x00000018ff037819 */ /* 0x000fe20000011602 */
[----:B------:R-:W-:Y:S01]  /*18540*/  IMAD.MOV.U32 R139, RZ, RZ, R107 ;  /* 0x000000ffff8b7224 */ /* 0x000fe200078e006b */
[----:B------:R-:W-:Y:S01]  /*18550*/  LOP3.LUT R2, R40, 0xff, RZ, 0xc0, !PT ;  /* 0x000000ff28027812 */ /* 0x000fe200078ec0ff */
[----:B------:R-:W-:Y:S01]  /*18560*/  IMAD.MOV.U32 R192, RZ, RZ, R202 ;  /* 0x000000ffffc07224 */ /* 0x000fe200078e00ca */
[----:B--2---:R-:W1:Y:S01]  /*18570*/  LDSM.16.MT88.4 R40, [R205+0x4000] ;  /* 0x00400000cd28783b */ /* 0x004e620000004200 */
[----:B------:R-:W-:Y:S01]  /*18580*/  IMAD.MOV.U32 R202, RZ, RZ, R201 ;  /* 0x000000ffffca7224 */ /* 0x000fe200078e00c9 */
[----:B------:R-:W-:Y:S01]  /*18590*/  MUFU.EX2 R172, R172 ;  /* 0x000000ac00ac7308 */ /* 0x000fe20000000800 */
[----:B------:R-:W-:Y:S01]  /*185a0*/  IMAD.MOV.U32 R201, RZ, RZ, R153 ;  /* 0x000000ffffc97224 */ /* 0x000fe200078e0099 */
[----:B------:R-:W-:Y:S01]  /*185b0*/  PRMT R88, R2, 0x5410, R3 ;  /* 0x0000541002587816 */ /* 0x000fe20000000003 */
[----:B------:R-:W-:Y:S01]  /*185c0*/  IMAD.MOV.U32 R107, RZ, RZ, R125 ;  /* 0x000000ffff6b7224 */ /* 0x000fe200078e007d */
[C---:B------:R-:W-:Y:S06]  /*185d0*/  LOP3.LUT R2, R0.reuse, 0xffff, RZ, 0xc0, !PT ;  /* 0x0000ffff00027812 */ /* 0x040fec00078ec0ff */
[----:B------:R-:W-:Y:S01]  /*185e0*/  MUFU.EX2 R125, R101 ;  /* 0x00000065007d7308 */ /* 0x000fe20000000800 */
[----:B------:R-:W-:Y:S02]  /*185f0*/  SHF.R.U32.HI R3, RZ, 0x8, R2 ;  /* 0x00000008ff037819 */ /* 0x000fe40000011602 */
[----:B------:R-:W-:Y:S04]  /*18600*/  LOP3.LUT R2, R0, 0xff, RZ, 0xc0, !PT ;  /* 0x000000ff00027812 */ /* 0x000fe800078ec0ff */
[----:B------:R-:W-:Y:S03]  /*18610*/  PRMT R152, R2, 0x5410, R3 ;  /* 0x0000541002987816 */ /* 0x000fe60000000003 */
[----:B------:R-:W-:Y:S01]  /*18620*/  MUFU.EX2 R139, R139 ;  /* 0x0000008b008b7308 */ /* 0x000fe20000000800 */
[--C-:B------:R-:W-:Y:S02]  /*18630*/  SHF.R.U32.HI R3, RZ, 0x10, R0.reuse ;  /* 0x00000010ff037819 */ /* 0x100fe40000011600 */
[----:B------:R-:W-:Y:S02]  /*18640*/  SHF.R.U32.HI R2, RZ, 0x18, R0 ;  /* 0x00000018ff027819 */ /* 0x000fe40000011600 */
[--C-:B------:R-:W-:Y:S02]  /*18650*/  HSET2.LE.AND R152, R152, R219.reuse, PT ;  /* 0x000000db98987233 */ /* 0x100fe40003803000 */
[----:B------:R-:W-:Y:S01]  /*18660*/  LOP3.LUT R0, R3, 0xff, RZ, 0xc0, !PT ;  /* 0x000000ff03007812 */ /* 0x000fe200078ec0ff */
[----:B------:R-:W-:Y:S02]  /*18670*/  IMAD.MOV.U32 R3, RZ, RZ, R189 ;  /* 0x000000ffff037224 */ /* 0x000fe400078e00bd */
[----:B------:R-:W-:Y:S01]  /*18680*/  IMAD.MOV.U32 R189, RZ, RZ, R199 ;  /* 0x000000ffffbd7224 */ /* 0x000fe200078e00c7 */
[----:B------:R-:W-:Y:S01]  /*18690*/  PRMT R153, R0, 0x5410, R2 ;  /* 0x0000541000997816 */ /* 0x000fe20000000002 */
[----:B------:R2:W-:Y:S01]  /*186a0*/  MUFU.EX2 R101, R3 ;  /* 0x0000000300657308 */ /* 0x0005e20000000800 */
[----:B------:R-:W-:Y:S02]  /*186b0*/  IMAD.MOV.U32 R2, RZ, RZ, R218 ;  /* 0x000000ffff027224 */ /* 0x000fe400078e00da */
[----:B------:R-:W-:Y:S01]  /*186c0*/  IMAD.MOV.U32 R218, RZ, RZ, R187 ;  /* 0x000000ffffda7224 */ /* 0x000fe200078e00bb */
[--C-:B------:R-:W-:Y:S01]  /*186d0*/  HSET2.LE.AND R153, R153, R219.reuse, PT ;  /* 0x000000db99997233 */ /* 0x100fe20003803000 */
[----:B------:R-:W-:Y:S02]  /*186e0*/  IMAD.MOV.U32 R199, RZ, RZ, R157 ;  /* 0x000000ffffc77224 */ /* 0x000fe400078e009d */
[----:B------:R-:W-:Y:S02]  /*186f0*/  IMAD.MOV.U32 R157, RZ, RZ, R132 ;  /* 0x000000ffff9d7224 */ /* 0x000fe400078e0084 */
[----:B------:R-:W-:Y:S01]  /*18700*/  IMAD.MOV.U32 R132, RZ, RZ, R111 ;  /* 0x000000ffff847224 */ /* 0x000fe200078e006f */
[-C--:B-1----:R-:W-:Y:S01]  /*18710*/  HMMA.16816.F32 R4, R36, R40.reuse, R4 ;  /* 0x000000282404723c */ /* 0x082fe20000001804 */
[----:B------:R-:W1:Y:S04]  /*18720*/  MUFU.EX2 R111, R243 ;  /* 0x000000f3006f7308 */ /* 0x000e680000000800 */
[----:B------:R-:W-:Y:S01]  /*18730*/  IMAD.MOV.U32 R187, RZ, RZ, R157 ;  /* 0x000000ffffbb7224 */ /* 0x000fe200078e009d */
[C---:B------:R-:W-:Y:S05]  /*18740*/  HMMA.16816.F32 R8, R44.reuse, R40, R8 ;  /* 0x000000282c08723c */ /* 0x040fea0000001808 */
[----:B------:R-:W-:Y:S01]  /*18750*/  MUFU.EX2 R132, R132 ;  /* 0x0000008400847308 */ /* 0x000fe20000000800 */
[----:B--2---:R-:W-:Y:S01]  /*18760*/  IMAD.MOV.U32 R3, RZ, RZ, R189 ;  /* 0x000000ffff037224 */ /* 0x004fe200078e00bd */
[-C--:B------:R-:W-:Y:S04]  /*18770*/  HMMA.16816.F32 R12, R44, R42.reuse, R12 ;  /* 0x0000002a2c0c723c */ /* 0x080fe8000000180c */
[----:B------:R-:W-:Y:S02]  /*18780*/  IMAD.MOV.U32 R189, RZ, RZ, R102 ;  /* 0x000000ffffbd7224 */ /* 0x000fe400078e0066 */
[C---:B------:R-:W-:Y:S01]  /*18790*/  HMMA.16816.F32 R16, R36.reuse, R42, R16 ;  /* 0x0000002a2410723c */ /* 0x040fe20000001810 */
[----:B----4-:R-:W2:Y:S01]  /*187a0*/  LDSM.16.MT88.4 R40, [R206+0x4000] ;  /* 0x00400000ce28783b */ /* 0x010ea20000004200 */
[----:B------:R-:W-:Y:S03]  /*187b0*/  MUFU.EX2 R102, R245 ;  /* 0x000000f500667308 */ /* 0x000fe60000000800 */
[----:B------:R-:W-:Y:S02]  /*187c0*/  IMAD.MOV.U32 R157, RZ, RZ, R134 ;  /* 0x000000ffff9d7224 */ /* 0x000fe400078e0086 */
[----:B------:R-:W-:Y:S05]  /*187d0*/  IMAD.MOV.U32 R134, RZ, RZ, R107 ;  /* 0x000000ffff867224 */ /* 0x000fea00078e006b */
[----:B------:R-:W-:Y:S01]  /*187e0*/  MUFU.EX2 R107, R244 ;  /* 0x000000f4006b7308 */ /* 0x000fe20000000800 */
[----:B------:R-:W-:Y:S09]  /*187f0*/  IMAD.MOV.U32 R0, RZ, RZ, R121 ;  /* 0x000000ffff007224 */ /* 0x000ff200078e0079 */
[----:B------:R-:W-:Y:S10]  /*18800*/  MUFU.EX2 R134, R134 ;  /* 0x0000008600867308 */ /* 0x000ff40000000800 */
[----:B------:R-:W-:Y:S10]  /*18810*/  MUFU.EX2 R121, R128 ;  /* 0x0000008000797308 */ /* 0x000ff40000000800 */
[----:B------:R-:W-:Y:S01]  /*18820*/  MUFU.EX2 R157, R157 ;  /* 0x0000009d009d7308 */ /* 0x000fe20000000800 */
[-C--:B--2---:R-:W-:Y:S06]  /*18830*/  HMMA.16816.F32 R20, R36, R40.reuse, R20 ;  /* 0x000000282414723c */ /* 0x084fec0000001814 */
[C---:B------:R-:W-:Y:S06]  /*18840*/  HMMA.16816.F32 R24, R44.reuse, R40, R24 ;  /* 0x000000282c18723c */ /* 0x040fec0000001818 */
[-C--:B------:R-:W-:Y:S05]  /*18850*/  HMMA.16816.F32 R28, R44, R42.reuse, R28 ;  /* 0x0000002a2c1c723c */ /* 0x080fea000000181c */
[----:B------:R-:W-:Y:S01]  /*18860*/  IMAD.MOV.U32 R41, RZ, RZ, R180 ;  /* 0x000000ffff297224 */ /* 0x000fe200078e00b4 */
[----:B------:R-:W-:Y:S01]  /*18870*/  HMMA.16816.F32 R32, R36, R42, R32 ;  /* 0x0000002a2420723c */ /* 0x000fe20000001820 */
[----:B------:R-:W2:Y:S02]  /*18880*/  LDSM.16.MT88.4 R36, [R205+0x4400] ;  /* 0x00440000cd24783b */ /* 0x000ea40000004200 */
[----:B------:R3:W-:Y:S02]  /*18890*/  MUFU.EX2 R128, R41 ;  /* 0x0000002900807308 */ /* 0x0007e40000000800 */
[----:B------:R-:W-:Y:S08]  /*188a0*/  IMAD.MOV.U32 R180, RZ, RZ, R108 ;  /* 0x000000ffffb47224 */ /* 0x000ff000078e006c */
[----:B------:R-:W4:Y:S10]  /*188b0*/  MUFU.EX2 R108, R112 ;  /* 0x00000070006c7308 */ /* 0x000f340000000800 */
[----:B------:R-:W4:Y:S01]  /*188c0*/  MUFU.EX2 R112, R129 ;  /* 0x0000008100707308 */ /* 0x000f220000000800 */
[----:B---3--:R-:W-:Y:S02]  /*188d0*/  IMAD.MOV.U32 R41, RZ, RZ, R0 ;  /* 0x000000ffff297224 */ /* 0x008fe400078e0000 */
[----:B------:R-:W-:Y:S02]  /*188e0*/  IMAD.MOV.U32 R0, RZ, RZ, R180 ;  /* 0x000000ffff007224 */ /* 0x000fe400078e00b4 */
[----:B------:R-:W-:Y:S02]  /*188f0*/  IMAD.MOV.U32 R180, RZ, RZ, R189 ;  /* 0x000000ffffb47224 */ /* 0x000fe400078e00bd */
[----:B------:R-:W-:Y:S03]  /*18900*/  IMAD.MOV.U32 R189, RZ, RZ, R192 ;  /* 0x000000ffffbd7224 */ /* 0x000fe600078e00c0 */
[----:B------:R-:W3:Y:S01]  /*18910*/  MUFU.EX2 R129, R248 ;  /* 0x000000f800817308 */ /* 0x000ee20000000800 */
[----:B------:R-:W-:Y:S02]  /*18920*/  IMAD.MOV.U32 R192, RZ, RZ, R193 ;  /* 0x000000ffffc07224 */ /* 0x000fe400078e00c1 */
[----:B------:R-:W-:Y:S02]  /*18930*/  IMAD.MOV.U32 R193, RZ, RZ, R198 ;  /* 0x000000ffffc17224 */ /* 0x000fe400078e00c6 */
[----:B------:R-:W-:Y:S02]  /*18940*/  IMAD.MOV.U32 R198, RZ, RZ, R144 ;  /* 0x000000ffffc67224 */ /* 0x000fe400078e0090 */
[----:B------:R-:W-:Y:S03]  /*18950*/  IMAD.MOV.U32 R40, RZ, RZ, R41 ;  /* 0x000000ffff287224 */ /* 0x000fe600078e0029 */
[----:B------:R1:W3:Y:S01]  /*18960*/  MUFU.EX2 R144, R216 ;  /* 0x000000d800907308 */ /* 0x0002e20000000800 */
[----:B------:R-:W-:Y:S02]  /*18970*/  IMAD.MOV.U32 R41, RZ, RZ, R0 ;  /* 0x000000ffff297224 */ /* 0x000fe400078e0000 */
[----:B------:R-:W-:Y:S02]  /*18980*/  IMAD.MOV.U32 R0, RZ, RZ, R180 ;  /* 0x000000ffff007224 */ /* 0x000fe400078e00b4 */
[----:B------:R-:W-:Y:S01]  /*18990*/  IMAD.MOV.U32 R180, RZ, RZ, R189 ;  /* 0x000000ffffb47224 */ /* 0x000fe200078e00bd */
[-C--:B--2---:R-:W-:Y:S05]  /*189a0*/  HMMA.16816.F32 R4, R48, R36.reuse, R4 ;  /* 0x000000243004723c */ /* 0x084fea0000001804 */
[----:B------:R-:W-:Y:S01]  /*189b0*/  IMAD.MOV.U32 R189, RZ, RZ, R193 ;  /* 0x000000ffffbd7224 */ /* 0x000fe200078e00c1 */
[C---:B------:R-:W-:Y:S01]  /*189c0*/  HMMA.16816.F32 R8, R52.reuse, R36, R8 ;  /* 0x000000243408723c */ /* 0x040fe20000001808 */
[----:B-1----:R2:W5:Y:S05]  /*189d0*/  LDL.LU R216, [R1+0xc8] ;  /* 0x0000c80001d87983 */ /* 0x00256a0000300800 */
[-C--:B------:R-:W-:Y:S05]  /*189e0*/  HMMA.16816.F32 R12, R52, R38.reuse, R12 ;  /* 0x00000026340c723c */ /* 0x080fea000000180c */
[----:B------:R-:W-:Y:S01]  /*189f0*/  IMAD.MOV.U32 R193, RZ, RZ, R198 ;  /* 0x000000ffffc17224 */ /* 0x000fe200078e00c6 */
[C---:B------:R-:W-:Y:S01]  /*18a00*/  HMMA.16816.F32 R16, R48.reuse, R38, R16 ;  /* 0x000000263010723c */ /* 0x040fe20000001810 */
[----:B------:R-:W1:Y:S04]  /*18a10*/  LDSM.16.MT88.4 R36, [R206+0x4400] ;  /* 0x00440000ce24783b */ /* 0x000e680000004200 */
[----:B------:R-:W-:Y:S02]  /*18a20*/  IMAD.MOV.U32 R45, RZ, RZ, R40 ;  /* 0x000000ffff2d7224 */ /* 0x000fe400078e0028 */
[----:B------:R-:W-:Y:S04]  /*18a30*/  IMAD.MOV.U32 R40, RZ, RZ, R180 ;  /* 0x000000ffff287224 */ /* 0x000fe800078e00b4 */
[----:B------:R-:W-:Y:S02]  /*18a40*/  IMAD.MOV.U32 R180, RZ, RZ, R193 ;  /* 0x000000ffffb47224 */ /* 0x000fe400078e00c1 */
[----:B------:R-:W-:Y:S02]  /*18a50*/  IMAD.MOV.U32 R44, RZ, RZ, R45 ;  /* 0x000000ffff2c7224 */ /* 0x000fe400078e002d */
[----:B------:R-:W-:Y:S02]  /*18a60*/  IMAD.MOV.U32 R198, RZ, RZ, R135 ;  /* 0x000000ffffc67224 */ /* 0x000fe400078e0087 */
[----:B------:R-:W-:Y:S02]  /*18a70*/  IMAD.MOV.U32 R43, RZ, RZ, R44 ;  /* 0x000000ffff2b7224 */ /* 0x000fe400078e002c */
[----:B------:R-:W-:Y:S02]  /*18a80*/  IMAD.MOV.U32 R135, RZ, RZ, R127 ;  /* 0x000000ffff877224 */ /* 0x000fe400078e007f */
[----:B------:R-:W-:Y:S02]  /*18a90*/  IMAD.MOV.U32 R42, RZ, RZ, R43 ;  /* 0x000000ffff2a7224 */ /* 0x000fe400078e002b */
[----:B------:R-:W-:Y:S02]  /*18aa0*/  IMAD.MOV.U32 R127, RZ, RZ, R126 ;  /* 0x000000ffff7f7224 */ /* 0x000fe400078e007e */
[----:B------:R4:W2:Y:S01]  /*18ab0*/  MUFU.EX2 R126, R215 ;  /* 0x000000d7007e7308 */ /* 0x0008a20000000800 */
[----:B------:R-:W-:Y:S02]  /*18ac0*/  IMAD.MOV.U32 R46, RZ, RZ, R41 ;  /* 0x000000ffff2e7224 */ /* 0x000fe400078e0029 */
[----:B------:R-:W-:Y:S02]  /*18ad0*/  IMAD.MOV.U32 R41, RZ, RZ, R189 ;  /* 0x000000ffff297224 */ /* 0x000fe400078e00bd */
[----:B------:R-:W-:Y:S02]  /*18ae0*/  IMAD.MOV.U32 R189, RZ, RZ, R135 ;  /* 0x000000ffffbd7224 */ /* 0x000fe400078e0087 */
[----:B------:R-:W-:Y:S03]  /*18af0*/  IMAD.MOV.U32 R45, RZ, RZ, R46 ;  /* 0x000000ffff2d7224 */ /* 0x000fe600078e002e */
[----:B------:R-:W-:Y:S01]  /*18b00*/  MUFU.EX2 R135, R115 ;  /* 0x0000007300877308 */ /* 0x000fe20000000800 */
[----:B------:R-:W-:Y:S02]  /*18b10*/  IMAD.MOV.U32 R193, RZ, RZ, R127 ;  /* 0x000000ffffc17224 */ /* 0x000fe400078e007f */
[----:B------:R-:W-:Y:S02]  /*18b20*/  IMAD.MOV.U32 R44, RZ, RZ, R45 ;  /* 0x000000ffff2c7224 */ /* 0x000fe400078e002d */
[----:B------:R-:W-:Y:S02]  /*18b30*/  IMAD.MOV.U32 R47, RZ, RZ, R0 ;  /* 0x000000ffff2f7224 */ /* 0x000fe400078e0000 */
[----:B------:R-:W-:Y:S01]  /*18b40*/  IMAD.MOV.U32 R0, RZ, RZ, R198 ;  /* 0x000000ffff007224 */ /* 0x000fe200078e00c6 */
[-C--:B-1----:R-:W-:Y:S01]  /*18b50*/  HMMA.16816.F32 R20, R48, R36.reuse, R20 ;  /* 0x000000243014723c */ /* 0x082fe20000001814 */
[----:B----4-:R4:W5:Y:S01]  /*18b60*/  LDL.LU R215, [R1+0xc4] ;  /* 0x0000c40001d77983 */ /* 0x0109620000300800 */
[----:B------:R-:W-:Y:S01]  /*18b70*/  MUFU.EX2 R127, R249 ;  /* 0x000000f9007f7308 */ /* 0x000fe20000000800 */
[----:B------:R-:W-:Y:S02]  /*18b80*/  IMAD.MOV.U32 R46, RZ, RZ, R47 ;  /* 0x000000ffff2e7224 */ /* 0x000fe400078e002f */
[----:B------:R-:W-:Y:S01]  /*18b90*/  IMAD.MOV.U32 R47, RZ, RZ, R40 ;  /* 0x000000ffff2f7224 */ /* 0x000fe200078e0028 */
[C---:B------:R-:W-:Y:S06]  /*18ba0*/  HMMA.16816.F32 R24, R52.reuse, R36, R24 ;  /* 0x000000243418723c */ /* 0x040fec0000001818 */
[----:B------:R-:W-:Y:S01]  /*18bb0*/  MUFU.EX2 R115, R174 ;  /* 0x000000ae00737308 */ /* 0x000fe20000000800 */
[----:B------:R-:W-:Y:S01]  /*18bc0*/  IMAD.MOV.U32 R40, RZ, RZ, R41 ;  /* 0x000000ffff287224 */ /* 0x000fe200078e0029 */
[-C--:B------:R-:W-:Y:S03]  /*18bd0*/  HMMA.16816.F32 R28, R52, R38.reuse, R28 ;  /* 0x00000026341c723c */ /* 0x080fe6000000181c */
[----:B------:R-:W-:Y:S03]  /*18be0*/  IMAD.MOV.U32 R41, RZ, RZ, R0 ;  /* 0x000000ffff297224 */ /* 0x000fe600078e0000 */
[----:B------:R-:W-:Y:S01]  /*18bf0*/  HMMA.16816.F32 R32, R48, R38, R32 ;  /* 0x000000263020723c */ /* 0x000fe20000001820 */
[----:B------:R-:W1:Y:S04]  /*18c00*/  LDSM.16.MT88.4 R36, [R205+0x4800] ;  /* 0x00480000cd24783b */ /* 0x000e680000004200 */
[----:B------:R-:W-:Y:S01]  /*18c10*/  FADD.FTZ R52, R182, R99 ;  /* 0x00000063b6347221 */ /* 0x000fe20000010000 */
[----:B------:R-:W-:Y:S01]  /*18c20*/  FADD.FTZ R53, R181, R100 ;  /* 0x00000064b5357221 */ /* 0x000fe20000010000 */
[----:B------:R-:W-:Y:S01]  /*18c30*/  IMAD.MOV.U32 R55, RZ, RZ, R44 ;  /* 0x000000ffff377224 */ /* 0x000fe200078e002c */
[--C-:B------:R-:W-:Y:S02]  /*18c40*/  HSET2.LE.AND R49, R87, R219.reuse, PT ;  /* 0x000000db57317233 */ /* 0x100fe40003803000 */
[----:B------:R-:W-:Y:S01]  /*18c50*/  MUFU.EX2 R87, R212 ;  /* 0x000000d400577308 */ /* 0x000fe20000000800 */
[----:B------:R-:W-:Y:S01]  /*18c60*/  IMAD.MOV.U32 R0, RZ, RZ, R2 ;  /* 0x000000ffff007224 */ /* 0x000fe200078e0002 */
[--C-:B------:R-:W-:Y:S01]  /*18c70*/  HSET2.LE.AND R44, R77, R219.reuse, PT ;  /* 0x000000db4d2c7233 */ /* 0x100fe20003803000 */
        /* <DEDUP_REMOVED lines=9> */
[----:B------:R-:W-:Y:S01]  /*18d10*/  MUFU.EX2 R84, R246 ;  /* 0x000000f600547308 */ /* 0x000fe20000000800 */
[----:B------:R-:W-:Y:S02]  /*18d20*/  IMAD.MOV.U32 R156, RZ, RZ, R173 ;  /* 0x000000ffff9c7224 */ /* 0x000fe400078e00ad */
[----:B------:R-:W-:Y:S02]  /*18d30*/  IMAD.MOV.U32 R47, RZ, RZ, R40 ;  /* 0x000000ffff2f7224 */ /* 0x000fe400078e0028 */
[----:B------:R-:W-:Y:S02]  /*18d40*/  IMAD.MOV.U32 R40, RZ, RZ, R41 ;  /* 0x000000ffff287224 */ /* 0x000fe400078e0029 */
[----:B------:R-:W-:Y:S03]  /*18d50*/  IMAD.MOV.U32 R41, RZ, RZ, R0 ;  /* 0x000000ffff297224 */ /* 0x000fe600078e0000 */
[----:B------:R3:W-:Y:S01]  /*18d60*/  MUFU.EX2 R173, R214 ;  /* 0x000000d600ad7308 */ /* 0x0007e20000000800 */
[----:B------:R-:W-:Y:S02]  /*18d70*/  IMAD.MOV.U32 R0, RZ, RZ, R2 ;  /* 0x000000ffff007224 */ /* 0x000fe400078e0002 */
[----:B------:R-:W-:Y:S02]  /*18d80*/  IMAD.MOV.U32 R43, RZ, RZ, R41 ;  /* 0x000000ffff2b7224 */ /* 0x000fe400078e0029 */
[----:B------:R-:W-:Y:S02]  /*18d90*/  IMAD.MOV.U32 R2, RZ, RZ, R3 ;  /* 0x000000ffff027224 */ /* 0x000fe400078e0003 */
[----:B------:R-:W-:Y:S03]  /*18da0*/  IMAD.MOV.U32 R243, RZ, RZ, R43 ;  /* 0x000000fffff37224 */ /* 0x000fe600078e002b */
[----:B------:R-:W-:Y:S01]  /*18db0*/  MUFU.EX2 R77, R187 ;  /* 0x000000bb004d7308 */ /* 0x000fe20000000800 */
[----:B------:R-:W-:Y:S01]  /*18dc0*/  IMAD.MOV.U32 R41, RZ, RZ, R2 ;  /* 0x000000ffff297224 */ /* 0x000fe200078e0002 */
[----:B------:R-:W-:Y:S01]  /*18dd0*/  F2FP.F16.F32.PACK_AB R2, R125, R111 ;  /* 0x0000006f7d02723e */ /* 0x000fe200000000ff */
[-C--:B-1----:R-:W-:Y:S05]  /*18de0*/  HMMA.16816.F32 R4, R56, R36.reuse, R4 ;  /* 0x000000243804723c */ /* 0x082fea0000001804 */
[----:B------:R-:W-:Y:S01]  /*18df0*/  IMAD.MOV.U32 R3, RZ, RZ, R156 ;  /* 0x000000ffff037224 */ /* 0x000fe200078e009c */
[C---:B------:R-:W-:Y:S01]  /*18e00*/  HMMA.16816.F32 R8, R60.reuse, R36, R8 ;  /* 0x000000243c08723c */ /* 0x040fe20000001808 */
[----:B---3--:R4:W5:Y:S01]  /*18e10*/  LDL.LU R214, [R1+0xc0] ;  /* 0x0000c00001d67983 */ /* 0x0089620000300800 */
[----:B------:R1:W-:Y:S03]  /*18e20*/  MUFU.EX2 R156, R213 ;  /* 0x000000d5009c7308 */ /* 0x0003e60000000800 */
[----:B------:R-:W-:Y:S01]  /*18e30*/  IMAD.MOV.U32 R198, RZ, RZ, R123 ;  /* 0x000000ffffc67224 */ /* 0x000fe200078e007b */
[-C--:B------:R-:W-:Y:S06]  /*18e40*/  HMMA.16816.F32 R12, R60, R38.reuse, R12 ;  /* 0x000000263c0c723c */ /* 0x080fec000000180c */
[----:B------:R-:W3:Y:S01]  /*18e50*/  MUFU.EX2 R123, R250 ;  /* 0x000000fa007b7308 */ /* 0x000ee20000000800 */
[C---:B------:R-:W-:Y:S01]  /*18e60*/  HMMA.16816.F32 R16, R56.reuse, R38, R16 ;  /* 0x000000263810723c */ /* 0x040fe20000001810 */
[----:B------:R-:W2:Y:S08]  /*18e70*/  LDSM.16.MT88.4 R36, [R206+0x4800] ;  /* 0x00480000ce24783b */ /* 0x000eb00000004200 */
[----:B-1----:R4:W5:Y:S04]  /*18e80*/  LDL.LU R213, [R1+0xbc] ;  /* 0x0000bc0001d57983 */ /* 0x0029680000300800 */
[----:B------:R4:W5:Y:S01]  /*18e90*/  LDL.LU R212, [R1+0xb8] ;  /* 0x0000b80001d47983 */ /* 0x0009620000300800 */
[-C--:B--2---:R-:W-:Y:S06]  /*18ea0*/  HMMA.16816.F32 R20, R56, R36.reuse, R20 ;  /* 0x000000243814723c */ /* 0x084fec0000001814 */
[C---:B------:R-:W-:Y:S06]  /*18eb0*/  HMMA.16816.F32 R24, R60.reuse, R36, R24 ;  /* 0x000000243c18723c */ /* 0x040fec0000001818 */
[-C--:B------:R-:W-:Y:S06]  /*18ec0*/  HMMA.16816.F32 R28, R60, R38.reuse, R28 ;  /* 0x000000263c1c723c */ /* 0x080fec000000181c */
[----:B------:R-:W-:Y:S01]  /*18ed0*/  HMMA.16816.F32 R32, R56, R38, R32 ;  /* 0x000000263820723c */ /* 0x000fe20000001820 */
[----:B------:R-:W1:Y:S04]  /*18ee0*/  LDSM.16.MT88.4 R36, [R205+0x4c00] ;  /* 0x004c0000cd24783b */ /* 0x000e680000004200 */
[----:B------:R-:W-:Y:S01]  /*18ef0*/  IMAD.MOV.U32 R60, RZ, RZ, R3 ;  /* 0x000000ffff3c7224 */ /* 0x000fe200078e0003 */
[----:B------:R-:W-:Y:S01]  /*18f00*/  F2FP.F16.F32.PACK_AB R3, R108, R103 ;  /* 0x000000676c03723e */ /* 0x000fe200000000ff */
[----:B------:R-:W-:Y:S01]  /*18f10*/  IMAD.MOV.U32 R61, RZ, RZ, R40 ;  /* 0x000000ffff3d7224 */ /* 0x000fe200078e0028 */
[--C-:B------:R-:W-:Y:S01]  /*18f20*/  HSET2.LE.AND R59, R81, R219.reuse, PT ;  /* 0x000000db513b7233 */ /* 0x100fe20003803000 */
[----:B------:R2:W-:Y:S02]  /*18f30*/  MUFU.EX2 R99, R60 ;  /* 0x0000003c00637308 */ /* 0x0005e40000000800 */
[----:B------:R-:W-:Y:S01]  /*18f40*/  IMAD.MOV.U32 R62, RZ, RZ, R47 ;  /* 0x000000ffff3e7224 */ /* 0x000fe200078e002f */
[--C-:B------:R-:W-:Y:S01]  /*18f50*/  HSET2.LE.AND R47, R78, R219.reuse, PT ;  /* 0x000000db4e2f7233 */ /* 0x100fe20003803000 */
[----:B------:R-:W-:Y:S01]  /*18f60*/  IMAD.MOV.U32 R40, RZ, RZ, R0 ;  /* 0x000000ffff287224 */ /* 0x000fe200078e0000 */
[----:B------:R-:W-:Y:S01]  /*18f70*/  F2FP.F16.F32.PACK_AB R0, R119, R110 ;  /* 0x0000006e7700723e */ /* 0x000fe200000000ff */
[----:B------:R-:W-:Y:S01]  /*18f80*/  IMAD.MOV.U32 R244, RZ, RZ, R61 ;  /* 0x000000fffff47224 */ /* 0x000fe200078e003d */
[----:B------:R-:W-:Y:S01]  /*18f90*/  LOP3.LUT R48, R48, R3, RZ, 0xc0, !PT ;  /* 0x0000000330307212 */ /* 0x000fe200078ec0ff */
[----:B------:R-:W-:Y:S01]  /*18fa0*/  IMAD.MOV.U32 R245, RZ, RZ, R62 ;  /* 0x000000fffff57224 */ /* 0x000fe200078e003e */
[----:B------:R-:W-:Y:S01]  /*18fb0*/  LOP3.LUT R47, R47, R2, RZ, 0xc0, !PT ;  /* 0x000000022f2f7212 */ /* 0x000fe200078ec0ff */
[----:B------:R-:W-:Y:S01]  /*18fc0*/  IMAD.MOV.U32 R62, RZ, RZ, R54 ;  /* 0x000000ffff3e7224 */ /* 0x000fe200078e0036 */
[----:B------:R-:W-:Y:S01]  /*18fd0*/  F2FP.F16.F32.PACK_AB R2, R107, R102 ;  /* 0x000000666b02723e */ /* 0x000fe200000000ff */
[----:B------:R-:W-:Y:S01]  /*18fe0*/  IMAD.MOV.U32 R61, RZ, RZ, R55 ;  /* 0x000000ffff3d7224 */ /* 0x000fe200078e0037 */
[----:B------:R-:W-:Y:S01]  /*18ff0*/  MUFU.EX2 R81, R243 ;  /* 0x000000f300517308 */ /* 0x000fe20000000800 */
[----:B------:R-:W-:Y:S01]  /*19000*/  IMAD.MOV.U32 R55, RZ, RZ, R40 ;  /* 0x000000ffff377224 */ /* 0x000fe200078e0028 */
[----:B------:R-:W-:Y:S01]  /*19010*/  LOP3.LUT R45, R45, R2, RZ, 0xc0, !PT ;  /* 0x000000022d2d7212 */ /* 0x000fe200078ec0ff */
[----:B------:R-:W-:Y:S01]  /*19020*/  IMAD.MOV.U32 R54, RZ, RZ, R41 ;  /* 0x000000ffff367224 */ /* 0x000fe200078e0029 */
[----:B------:R-:W-:Y:S01]  /*19030*/  F2FP.F16.F32.PACK_AB R2, R121, R112 ;  /* 0x000000707902723e */ /* 0x000fe200000000ff */
[----:B--2---:R-:W-:Y:S01]  /*19040*/  IMAD.MOV.U32 R60, RZ, RZ, R42 ;  /* 0x000000ffff3c7224 */ /* 0x004fe200078e002a */
[--C-:B------:R-:W-:Y:S01]  /*19050*/  HSET2.LE.AND R58, R82, R219.reuse, PT ;  /* 0x000000db523a7233 */ /* 0x100fe20003803000 */
[----:B------:R-:W2:Y:S01]  /*19060*/  LDSM.16.MT88.4 R40, [R206+0x4c00] ;  /* 0x004c0000ce28783b */ /* 0x000ea20000004200 */
[----:B------:R-:W-:Y:S01]  /*19070*/  IMAD.MOV.U32 R63, RZ, RZ, R46 ;  /* 0x000000ffff3f7224 */ /* 0x000fe200078e002e */
[--C-:B------:R-:W-:Y:S01]  /*19080*/  HSET2.LE.AND R46, R79, R219.reuse, PT ;  /* 0x000000db4f2e7233 */ /* 0x100fe20003803000 */
[----:B------:R3:W-:Y:S01]  /*19090*/  MUFU.EX2 R85, R54 ;  /* 0x0000003600557308 */ /* 0x0007e20000000800 */
[----:B------:R-:W-:Y:S02]  /*190a0*/  LOP3.LUT R50, R50, R2, RZ, 0xc0, !PT ;  /* 0x0000000232327212 */ /* 0x000fe400078ec0ff */
[----:B------:R-:W-:Y:S02]  /*190b0*/  F2FP.F16.F32.PACK_AB R2, R247, R129 ;  /* 0x00000081f702723e */ /* 0x000fe400000000ff */
[----:B------:R-:W-:Y:S02]  /*190c0*/  LOP3.LUT R46, R46, R0, RZ, 0xc0, !PT ;  /* 0x000000002e2e7212 */ /* 0x000fe400078ec0ff */
[----:B------:R-:W-:Y:S03]  /*190d0*/  F2FP.F16.F32.PACK_AB R0, R106, R101 ;  /* 0x000000656a00723e */ /* 0x000fe600000000ff */
[----:B------:R4:W-:Y:S01]  /*190e0*/  MUFU.EX2 R82, R192 ;  /* 0x000000c000527308 */ /* 0x0009e20000000800 */
[-C--:B-1----:R-:W-:Y:S05]  /*190f0*/  HMMA.16816.F32 R4, R64, R36.reuse, R4 ;  /* 0x000000244004723c */ /* 0x082fea0000001804 */
[----:B------:R-:W-:Y:S01]  /*19100*/  LOP3.LUT R44, R44, R0, RZ, 0xc0, !PT ;  /* 0x000000002c2c7212 */ /* 0x000fe200078ec0ff */
[C---:B------:R-:W-:Y:S03]  /*19110*/  HMMA.16816.F32 R8, R68.reuse, R36, R8 ;  /* 0x000000244408723c */ /* 0x040fe60000001808 */
[----:B------:R-:W-:Y:S02]  /*19120*/  MUFU.EX2 R78, R193 ;  /* 0x000000c1004e7308 */ /* 0x000fe40000000800 */
[----:B------:R-:W-:Y:S01]  /*19130*/  F2FP.F16.F32.PACK_AB R0, R109, R104 ;  /* 0x000000686d00723e */ /* 0x000fe200000000ff */
[-C--:B------:R-:W-:Y:S07]  /*19140*/  HMMA.16816.F32 R12, R68, R38.reuse, R12 ;  /* 0x00000026440c723c */ /* 0x080fee000000180c */
[----:B------:R-:W-:Y:S01]  /*19150*/  MUFU.EX2 R86, R245 ;  /* 0x000000f500567308 */ /* 0x000fe20000000800 */
[----:B------:R-:W-:Y:S01]  /*19160*/  LOP3.LUT R49, R49, R0, RZ, 0xc0, !PT ;  /* 0x0000000031317212 */ /* 0x000fe200078ec0ff */
[C---:B------:R-:W-:Y:S01]  /*19170*/  HMMA.16816.F32 R16, R64.reuse, R38, R16 ;  /* 0x000000264010723c */ /* 0x040fe20000001810 */
[----:B------:R-:W1:Y:S03]  /*19180*/  LDSM.16.MT88.4 R36, [R205+0x5000] ;  /* 0x00500000cd24783b */ /* 0x000e660000004200 */
[----:B------:R-:W-:Y:S01]  /*19190*/  LOP3.LUT R59, R59, R2, RZ, 0xc0, !PT ;  /* 0x000000023b3b7212 */ /* 0x000fe200078ec0ff */
[----:B---3--:R-:W-:Y:S01]  /*191a0*/  IMAD.MOV.U32 R54, RZ, RZ, R55 ;  /* 0x000000ffff367224 */ /* 0x008fe200078e0037 */
[----:B------:R-:W-:Y:S01]  /*191b0*/  F2FP.F16.F32.PACK_AB R0, R144, R128 ;  /* 0x000000809000723e */ /* 0x000fe200000000ff */
[----:B------:R-:W-:Y:S01]  /*191c0*/  IMAD.MOV.U32 R55, RZ, RZ, R180 ;  /* 0x000000ffff377224 */ /* 0x000fe200078e00b4 */
[-C--:B--2---:R-:W-:Y:S03]  /*191d0*/  HMMA.16816.F32 R20, R64, R40.reuse, R20 ;  /* 0x000000284014723c */ /* 0x084fe60000001814 */
[----:B------:R-:W-:Y:S01]  /*191e0*/  LOP3.LUT R2, R72, 0xffff, RZ, 0xc0, !PT ;  /* 0x0000ffff48027812 */ /* 0x000fe200078ec0ff */
[----:B------:R-:W-:Y:S01]  /*191f0*/  IMAD.MOV.U32 R180, RZ, RZ, R189 ;  /* 0x000000ffffb47224 */ /* 0x000fe200078e00bd */
[----:B------:R-:W-:Y:S01]  /*19200*/  LOP3.LUT R58, R58, R0, RZ, 0xc0, !PT ;  /* 0x000000003a3a7212 */ /* 0x000fe200078ec0ff */
[C---:B------:R-:W-:Y:S05]  /*19210*/  HMMA.16816.F32 R24, R68.reuse, R40, R24 ;  /* 0x000000284418723c */ /* 0x040fea0000001818 */
[----:B------:R-:W-:Y:S01]  /*19220*/  F2FP.F16.F32.PACK_AB R3, R118, R117 ;  /* 0x000000757603723e */ /* 0x000fe200000000ff */
[-C--:B------:R-:W-:Y:S01]  /*19230*/  HMMA.16816.F32 R28, R68, R42.reuse, R28 ;  /* 0x0000002a441c723c */ /* 0x080fe2000000181c */
[----:B------:R-:W-:Y:S04]  /*19240*/  MUFU.EX2 R71, R210 ;  /* 0x000000d200477308 */ /* 0x000fe80000000800 */
[----:B------:R-:W-:Y:S01]  /*19250*/  LOP3.LUT R0, R72, 0xff, RZ, 0xc0, !PT ;  /* 0x000000ff48007812 */ /* 0x000fe200078ec0ff */
[----:B------:R-:W-:Y:S05]  /*19260*/  HMMA.16816.F32 R32, R64, R42, R32 ;  /* 0x0000002a4020723c */ /* 0x000fea0000001820 */
[----:B------:R-:W-:Y:S01]  /*19270*/  SHF.R.U32.HI R2, RZ, 0x8, R2 ;  /* 0x00000008ff027819 */ /* 0x000fe20000011602 */
[----:B------:R-:W-:Y:S01]  /*19280*/  IMAD.MOV.U32 R189, RZ, RZ, R218 ;  /* 0x000000ffffbd7224 */ /* 0x000fe200078e00da */
[----:B------:R-:W-:Y:S01]  /*19290*/  LOP3.LUT R51, R51, R3, RZ, 0xc0, !PT ;  /* 0x0000000333337212 */ /* 0x000fe200078ec0ff */
[----:B------:R-:W-:Y:S03]  /*192a0*/  IMAD.MOV.U32 R218, RZ, RZ, R199 ;  /* 0x000000ffffda7224 */ /* 0x000fe600078e00c7 */
[--C-:B------:R-:W-:Y:S01]  /*192b0*/  HSET2.LE.AND R56, R80, R219.reuse, PT ;  /* 0x000000db50387233 */ /* 0x100fe20003803000 */
[----:B------:R-:W-:Y:S01]  /*192c0*/  IMAD.MOV.U32 R199, RZ, RZ, R186 ;  /* 0x000000ffffc77224 */ /* 0x000fe200078e00ba */
[-C--:B-1----:R-:W-:Y:S01]  /*192d0*/  HMMA.16816.F32 R4, R44, R36.reuse, R4 ;  /* 0x000000242c04723c */ /* 0x082fe20000001804 */
[----:B------:R-:W-:Y:S04]  /*192e0*/  MUFU.EX2 R80, R180 ;  /* 0x000000b400507308 */ /* 0x000fe80000000800 */
[----:B------:R-:W-:Y:S01]  /*192f0*/  F2FP.F16.F32.PACK_AB R3, R126, R122 ;  /* 0x0000007a7e03723e */ /* 0x000fe200000000ff */
[C---:B------:R-:W-:Y:S05]  /*19300*/  HMMA.16816.F32 R8, R48.reuse, R36, R8 ;  /* 0x000000243008723c */ /* 0x040fea0000001808 */
[----:B------:R-:W-:Y:S01]  /*19310*/  PRMT R76, R0, 0x5410, R2 ;  /* 0x00005410004c7816 */ /* 0x000fe20000000002 */
[-C--:B------:R-:W-:Y:S05]  /*19320*/  HMMA.16816.F32 R12, R48, R38.reuse, R12 ;  /* 0x00000026300c723c */ /* 0x080fea000000180c */
[----:B------:R-:W-:Y:S01]  /*19330*/  SHF.R.U32.HI R0, RZ, 0x10, R72 ;  /* 0x00000010ff007819 */ /* 0x000fe20000011648 */
[C---:B------:R-:W-:Y:S05]  /*19340*/  HMMA.16816.F32 R16, R44.reuse, R38, R16 ;  /* 0x000000262c10723c */ /* 0x040fea0000001810 */
[----:B------:R-:W-:Y:S01]  /*19350*/  LOP3.LUT R56, R56, R3, RZ, 0xc0, !PT ;  /* 0x0000000338387212 */ /* 0x000fe200078ec0ff */
[----:B------:R-:W-:Y:S01]  /*19360*/  IMAD.MOV.U32 R186, RZ, RZ, R154 ;  /* 0x000000ffffba7224 */ /* 0x000fe200078e009a */
[----:B------:R-:W-:Y:S01]  /*19370*/  SHF.R.U32.HI R3, RZ, 0x18, R72 ;  /* 0x00000018ff037819 */ /* 0x000fe20000011648 */
[----:B----4-:R-:W-:Y:S03]  /*19380*/  IMAD.MOV.U32 R192, RZ, RZ, R202 ;  /* 0x000000ffffc07224 */ /* 0x010fe600078e00ca */
[----:B------:R-:W-:Y:S01]  /*19390*/  LOP3.LUT R2, R0, 0xff, RZ, 0xc0, !PT ;  /* 0x000000ff00027812 */ /* 0x000fe200078ec0ff */
[----:B------:R-:W-:Y:S01]  /*193a0*/  IMAD.MOV.U32 R202, RZ, RZ, R155 ;  /* 0x000000ffffca7224 */ /* 0x000fe200078e009b */
[--C-:B------:R-:W-:Y:S01]  /*193b0*/  HSET2.LE.AND R57, R83, R219.reuse, PT ;  /* 0x000000db53397233 */ /* 0x100fe20003803000 */
[----:B------:R-:W-:Y:S01]  /*193c0*/  FADD.FTZ R72, R244, R179 ;  /* 0x000000b3f4487221 */ /* 0x000fe20000010000 */
[----:B------:R-:W-:Y:S01]  /*193d0*/  F2FP.F16.F32.PACK_AB R0, R127, R123 ;  /* 0x0000007b7f00723e */ /* 0x000fe200000000ff */
[----:B------:R-:W1:Y:S01]  /*193e0*/  MUFU.EX2 R83, R251 ;  /* 0x000000fb00537308 */ /* 0x000e620000000800 */
[----:B------:R-:W-:Y:S01]  /*193f0*/  PRMT R73, R2, 0x5410, R3 ;  /* 0x0000541002497816 */ /* 0x000fe20000000003 */
[----:B------:R-:W-:Y:S01]  /*19400*/  FADD.FTZ R3, R60, R105 ;  /* 0x000000693c037221 */ /* 0x000fe20000010000 */
[----:B------:R-:W-:Y:S01]  /*19410*/  LOP3.LUT R2, R74, 0xffff, RZ, 0xc0, !PT ;  /* 0x0000ffff4a027812 */ /* 0x000fe200078ec0ff */
[----:B------:R-:W-:Y:S01]  /*19420*/  FADD.FTZ R72, R63, R72 ;  /* 0x000000483f487221 */ /* 0x000fe20000010000 */
[----:B------:R-:W-:Y:S01]  /*19430*/  LOP3.LUT R57, R57, R0, RZ, 0xc0, !PT ;  /* 0x0000000039397212 */ /* 0x000fe200078ec0ff */
[----:B------:R-:W-:Y:S01]  /*19440*/  FADD.FTZ R69, R54, R3 ;  /* 0x0000000336457221 */ /* 0x000fe20000010000 */
[----:B------:R-:W-:Y:S03]  /*19450*/  SHF.R.U32.HI R2, RZ, 0x8, R2 ;  /* 0x00000008ff027819 */ /* 0x000fe60000011602 */
[----:B------:R-:W-:Y:S01]  /*19460*/  MUFU.EX2 R75, R202 ;  /* 0x000000ca004b7308 */ /* 0x000fe20000000800 */
[----:B------:R-:W-:Y:S02]  /*19470*/  LOP3.LUT R0, R74, 0xff, RZ, 0xc0, !PT ;  /* 0x000000ff4a007812 */ /* 0x000fe400078ec0ff */
[--C-:B------:R-:W-:Y:S02]  /*19480*/  HSET2.LE.AND R63, R96, R219.reuse, PT ;  /* 0x000000db603f7233 */ /* 0x100fe40003803000 */
[----:B------:R-:W-:Y:S02]  /*19490*/  PRMT R154, R0, 0x5410, R2 ;  /* 0x00005410009a7816 */ /* 0x000fe40000000002 */
[--C-:B------:R-:W-:Y:S03]  /*194a0*/  SHF.R.U32.HI R0, RZ, 0x10, R74.reuse ;  /* 0x00000010ff007819 */ /* 0x100fe6000001164a */
[----:B------:R-:W2:Y:S01]  /*194b0*/  MUFU.EX2 R79, R192 ;  /* 0x000000c0004f7308 */ /* 0x000ea20000000800 */
[----:B------:R-:W-:Y:S02]  /*194c0*/  SHF.R.U32.HI R2, RZ, 0x18, R74 ;  /* 0x00000018ff027819 */ /* 0x000fe4000001164a */
[----:B------:R-:W-:Y:S02]  /*194d0*/  LOP3.LUT R0, R0, 0xff, RZ, 0xc0, !PT ;  /* 0x000000ff00007812 */ /* 0x000fe400078ec0ff */
[--C-:B------:R-:W-:Y:S02]  /*194e0*/  HSET2.LE.AND R60, R93, R219.reuse, PT ;  /* 0x000000db5d3c7233 */ /* 0x100fe40003803000 */
[----:B------:R-:W-:Y:S01]  /*194f0*/  PRMT R155, R0, 0x5410, R2 ;  /* 0x00005410009b7816 */ /* 0x000fe20000000002 */
[----:B------:R-:W-:Y:S01]  /*19500*/  FADD.FTZ R2, R61, R53 ;  /* 0x000000353d027221 */ /* 0x000fe20000010000 */
[----:B------:R-:W-:Y:S01]  /*19510*/  FADD.FTZ R0, R62, R52 ;  /* 0x000000343e007221 */ /* 0x000fe20000010000 */
[--C-:B------:R-:W-:Y:S01]  /*19520*/  HSET2.LE.AND R62, R97, R219.reuse, PT ;  /* 0x000000db613e7233 */ /* 0x100fe20003803000 */
[----:B------:R-:W3:Y:S01]  /*19530*/  MUFU.EX2 R74, R241 ;  /* 0x000000f1004a7308 */ /* 0x000ee20000000800 */
[----:B------:R-:W-:Y:S01]  /*19540*/  FADD.FTZ R68, R55, R2 ;  /* 0x0000000237447221 */ /* 0x000fe20000010000 */
[----:B------:R-:W-:Y:S01]  /*19550*/  F2FP.F16.F32.PACK_AB R2, R135, R116 ;  /* 0x000000748702723e */ /* 0x000fe200000000ff */
[----:B------:R-:W4:Y:S01]  /*19560*/  LDSM.16.MT88.4 R52, [R206+0x5000] ;  /* 0x00500000ce34783b */ /* 0x000f220000004200 */
[----:B------:R-:W-:Y:S01]  /*19570*/  FADD.FTZ R41, R189, R0 ;  /* 0x00000000bd297221 */ /* 0x000fe20000010000 */
[----:B------:R-:W-:Y:S02]  /*19580*/  F2FP.F16.F32.PACK_AB R40, R113, R114 ;  /* 0x000000727128723e */ /* 0x000fe400000000ff */
[----:B------:R-:W-:Y:S01]  /*19590*/  LOP3.LUT R63, R63, R2, RZ, 0xc0, !PT ;  /* 0x000000023f3f7212 */ /* 0x000fe200078ec0ff */
[----:B------:R-:W-:Y:S01]  /*195a0*/  FADD.FTZ R36, R175, R41 ;  /* 0x00000029af247221 */ /* 0x000fe20000010000 */
[--C-:B------:R-:W-:Y:S01]  /*195b0*/  HSET2.LE.AND R61, R92, R219.reuse, PT ;  /* 0x000000db5c3d7233 */ /* 0x100fe20003803000 */
[----:B------:R-:W-:Y:S01]  /*195c0*/  FADD.FTZ R2, R198, R69 ;  /* 0x00000045c6027221 */ /* 0x000fe20000010000 */
[--C-:B------:R-:W-:Y:S01]  /*195d0*/  HSET2.LE.AND R65, R90, R219.reuse, PT ;  /* 0x000000db5a417233 */ /* 0x100fe20003803000 */
[----:B------:R-:W-:Y:S01]  /*195e0*/  FADD.FTZ R37, R239, R36 ;  /* 0x00000024ef257221 */ /* 0x000fe20000010000 */
[----:B------:R-:W-:Y:S01]  /*195f0*/  F2FP.F16.F32.PACK_AB R36, R252, R134 ;  /* 0x00000086fc24723e */ /* 0x000fe200000000ff */
[----:B------:R-:W-:Y:S01]  /*19600*/  FADD.FTZ R69, R199, R2 ;  /* 0x00000002c7457221 */ /* 0x000fe20000010000 */
[----:B------:R-:W-:Y:S02]  /*19610*/  LOP3.LUT R61, R61, R40, RZ, 0xc0, !PT ;  /* 0x000000283d3d7212 */ /* 0x000fe400078ec0ff */
[----:B------:R-:W1:Y:S01]  /*19620*/  LDSM.16.MT88.4 R40, [R205+0x5400] ;  /* 0x00540000cd28783b */ /* 0x000e620000004200 */
[----:B------:R-:W-:Y:S02]  /*19630*/  LOP3.LUT R65, R65, R36, RZ, 0xc0, !PT ;  /* 0x0000002441417212 */ /* 0x000fe400078ec0ff */
[----:B------:R-:W-:Y:S02]  /*19640*/  F2FP.F16.F32.PACK_AB R3, R131, R115 ;  /* 0x000000738303723e */ /* 0x000fe400000000ff */
[----:B------:R-:W-:Y:S02]  /*19650*/  F2FP.F16.F32.PACK_AB R0, R176, R240 ;  /* 0x000000f0b000723e */ /* 0x000fe400000000ff */
[----:B------:R-:W-:Y:S01]  /*19660*/  LOP3.LUT R60, R60, R3, RZ, 0xc0, !PT ;  /* 0x000000033c3c7212 */ /* 0x000fe200078ec0ff */
[----:B------:R-:W-:Y:S01]  /*19670*/  FADD.FTZ R3, R178, R72 ;  /* 0x00000048b2037221 */ /* 0x000fe20000010000 */
[----:B------:R-:W-:Y:S01]  /*19680*/  LOP3.LUT R62, R62, R0, RZ, 0xc0, !PT ;  /* 0x000000003e3e7212 */ /* 0x000fe200078ec0ff */
[----:B------:R-:W-:Y:S01]  /*19690*/  FADD.FTZ R0, R177, R68 ;  /* 0x00000044b1007221 */ /* 0x000fe20000010000 */
[----:B------:R-:W-:Y:S01]  /*196a0*/  F2FP.F16.F32.PACK_AB R2, R172, R156 ;  /* 0x0000009cac02723e */ /* 0x000fe200000000ff */
[----:B------:R-:W-:Y:S01]  /*196b0*/  FADD.FTZ R70, R218, R3 ;  /* 0x00000003da467221 */ /* 0x000fe20000010000 */
[----:B------:R-:W-:Y:S01]  /*196c0*/  F2FP.F16.F32.PACK_AB R3, R139, R132 ;  /* 0x000000848b03723e */ /* 0x000fe200000000ff */
[----:B------:R-:W-:Y:S01]  /*196d0*/  FADD.FTZ R68, R186, R0 ;  /* 0x00000000ba447221 */ /* 0x000fe20000010000 */
[--C-:B------:R-:W-:Y:S01]  /*196e0*/  HSET2.LE.AND R64, R91, R219.reuse, PT ;  /* 0x000000db5b407233 */ /* 0x100fe20003803000 */
[----:B------:R-:W-:Y:S01]  /*196f0*/  MUFU.EX2 R72, R220 ;  /* 0x000000dc00487308 */ /* 0x000fe20000000800 */
[--C-:B------:R-:W-:Y:S02]  /*19700*/  HSET2.LE.AND R67, R94, R219.reuse, PT ;  /* 0x000000db5e437233 */ /* 0x100fe40003803000 */
[--C-:B------:R-:W-:Y:S02]  /*19710*/  HSET2.LE.AND R66, R95, R219.reuse, PT ;  /* 0x000000db5f427233 */ /* 0x100fe40003803000 */
[----:B------:R-:W-:Y:S01]  /*19720*/  LOP3.LUT R64, R64, R3, RZ, 0xc0, !PT ;  /* 0x0000000340407212 */ /* 0x000fe200078ec0ff */
[----:B------:R-:W-:Y:S01]  /*19730*/  FADD.FTZ R3, R227, R37 ;  /* 0x00000025e3037221 */ /* 0x000fe20000010000 */
[----:B------:R-:W-:Y:S01]  /*19740*/  LOP3.LUT R67, R67, R2, RZ, 0xc0, !PT ;  /* 0x0000000243437212 */ /* 0x000fe200078ec0ff */
[----:B------:R-:W2:Y:S01]  /*19750*/  LDSM.16.MT88.4 R36, [R206+0x5400] ;  /* 0x00540000ce24783b */ /* 0x000ea20000004200 */
[----:B------:R-:W-:Y:S01]  /*19760*/  FADD.FTZ R2, R201, R70 ;  /* 0x00000046c9027221 */ /* 0x000fe20000010000 */
[-C--:B----4-:R-:W-:Y:S01]  /*19770*/  HMMA.16816.F32 R20, R44, R52.reuse, R20 ;  /* 0x000000342c14723c */ /* 0x090fe20000001814 */
[----:B------:R4:W-:Y:S02]  /*19780*/  MUFU.EX2 R70, R209 ;  /* 0x000000d100467308 */ /* 0x0009e40000000800 */
[----:B------:R-:W-:Y:S02]  /*19790*/  F2FP.F16.F32.PACK_AB R0, R173, R157 ;  /* 0x0000009dad00723e */ /* 0x000fe400000000ff */
[--C-:B------:R-:W-:Y:S01]  /*197a0*/  HSET2.LE.AND R155, R155, R219.reuse, PT ;  /* 0x000000db9b9b7233 */ /* 0x100fe20003803000 */
[C---:B------:R-:W-:Y:S05]  /*197b0*/  HMMA.16816.F32 R24, R48.reuse, R52, R24 ;  /* 0x000000343018723c */ /* 0x040fea0000001818 */
[----:B------:R-:W-:Y:S01]  /*197c0*/  LOP3.LUT R66, R66, R0, RZ, 0xc0, !PT ;  /* 0x0000000042427212 */ /* 0x000fe200078ec0ff */
[-C--:B------:R-:W-:Y:S05]  /*197d0*/  HMMA.16816.F32 R28, R48, R54.reuse, R28 ;  /* 0x00000036301c723c */ /* 0x080fea000000181c */
[----:B------:R-:W-:Y:S01]  /*197e0*/  FADD.FTZ R0, R203, R69 ;  /* 0x00000045cb007221 */ /* 0x000fe20000010000 */
[----:B------:R-:W-:Y:S01]  /*197f0*/  HMMA.16816.F32 R32, R44, R54, R32 ;  /* 0x000000362c20723c */ /* 0x000fe20000001820 */
[----:B------:R-:W-:Y:S04]  /*19800*/  MUFU.EX2 R55, R204 ;  /* 0x000000cc00377308 */ /* 0x000fe80000000800 */
[----:B------:R-:W-:Y:S01]  /*19810*/  FADD.FTZ R69, R226, R2 ;  /* 0x00000002e2457221 */ /* 0x000fe20000010000 */
[-C--:B-1----:R-:W-:Y:S05]  /*19820*/  HMMA.16816.F32 R4, R56, R40.reuse, R4 ;  /* 0x000000283804723c */ /* 0x082fea0000001804 */
[--C-:B------:R-:W-:Y:S01]  /*19830*/  HSET2.LE.AND R49, R88, R219.reuse, PT ;  /* 0x000000db58317233 */ /* 0x100fe20003803000 */
[C---:B------:R-:W-:Y:S05]  /*19840*/  HMMA.16816.F32 R8, R60.reuse, R40, R8 ;  /* 0x000000283c08723c */ /* 0x040fea0000001808 */
[----:B------:R-:W-:Y:S01]  /*19850*/  F2FP.F16.F32.PACK_AB R2, R124, R120 ;  /* 0x000000787c02723e */ /* 0x000fe200000000ff */
[-C--:B------:R-:W-:Y:S05]  /*19860*/  HMMA.16816.F32 R12, R60, R42.reuse, R12 ;  /* 0x0000002a3c0c723c */ /* 0x080fea000000180c */
[----:B------:R-:W-:Y:S01]  /*19870*/  FADD.FTZ R52, R228, R68 ;  /* 0x00000044e4347221 */ /* 0x000fe20000010000 */
[C---:B------:R-:W-:Y:S05]  /*19880*/  HMMA.16816.F32 R16, R56.reuse, R42, R16 ;  /* 0x0000002a3810723c */ /* 0x040fea0000001810 */
[----:B------:R-:W-:Y:S01]  /*19890*/  FADD.FTZ R68, R221, R0 ;  /* 0x00000000dd447221 */ /* 0x000fe20000010000 */
[-C--:B--2---:R-:W-:Y:S05]  /*198a0*/  HMMA.16816.F32 R20, R56, R36.reuse, R20 ;  /* 0x000000243814723c */ /* 0x084fea0000001814 */
[--C-:B------:R-:W-:Y:S01]  /*198b0*/  HSET2.LE.AND R48, R89, R219.reuse, PT ;  /* 0x000000db59307233 */ /* 0x100fe20003803000 */
[C---:B------:R-:W-:Y:S05]  /*198c0*/  HMMA.16816.F32 R24, R60.reuse, R36, R24 ;  /* 0x000000243c18723c */ /* 0x040fea0000001818 */
[----:B------:R-:W-:Y:S01]  /*198d0*/  F2FP.F16.F32.PACK_AB R0, R242, R130 ;  /* 0x00000082f200723e */ /* 0x000fe200000000ff */
[-C--:B------:R-:W-:Y:S05]  /*198e0*/  HMMA.16816.F32 R28, R60, R38.reuse, R28 ;  /* 0x000000263c1c723c */ /* 0x080fea000000181c */
[----:B------:R-:W-:Y:S01]  /*198f0*/  LOP3.LUT R49, R49, R2, RZ, 0xc0, !PT ;  /* 0x0000000231317212 */ /* 0x000fe200078ec0ff */
[----:B------:R-:W-:Y:S05]  /*19900*/  HMMA.16816.F32 R32, R56, R38, R32 ;  /* 0x000000263820723c */ /* 0x000fea0000001820 */
[----:B------:R-:W-:Y:S01]  /*19910*/  F2FP.F16.F32.PACK_AB R44, R83, R84 ;  /* 0x00000054532c723e */ /* 0x000fe200000000ff */
[----:B------:R-:W-:Y:S01]  /*19920*/  FADD.FTZ R2, R188, R69 ;  /* 0x00000045bc027221 */ /* 0x000fe20000010000 */
[----:B------:R-:W-:Y:S01]  /*19930*/  LOP3.LUT R48, R48, R0, RZ, 0xc0, !PT ;  /* 0x0000000030307212 */ /* 0x000fe200078ec0ff */
[----:B------:R1:W-:Y:S03]  /*19940*/  MUFU.EX2 R69, R208 ;  /* 0x000000d000457308 */ /* 0x0003e60000000800 */
[----:B------:R-:W-:Y:S01]  /*19950*/  FADD.FTZ R0, R151, R68 ;  /* 0x0000004497007221 */ /* 0x000fe20000010000 */
[----:B------:R-:W-:Y:S01]  /*19960*/  FADD.FTZ R53, R194, R52 ;  /* 0x00000034c2357221 */ /* 0x000fe20000010000 */
[----:B------:R-:W-:Y:S01]  /*19970*/  FADD.FTZ R52, R211, R3 ;  /* 0x00000003d3347221 */ /* 0x000fe20000010000 */
[--C-:B------:R-:W-:Y:S01]  /*19980*/  HSET2.LE.AND R51, R73, R219.reuse, PT ;  /* 0x000000db49337233 */ /* 0x100fe20003803000 */
[----:B------:R2:W5:Y:S03]  /*19990*/  LDL.LU R211, [R1+0xb4] ;  /* 0x0000b40001d37983 */ /* 0x0005660000300800 */
[----:B------:R3:W2:Y:S01]  /*199a0*/  MUFU.EX2 R68, R207 ;  /* 0x000000cf00447308 */ /* 0x0006a20000000800 */
[--C-:B------:R-:W-:Y:S01]  /*199b0*/  HSET2.LE.AND R50, R76, R219.reuse, PT ;  /* 0x000000db4c327233 */ /* 0x100fe20003803000 */
[----:B------:R-:W-:Y:S01]  /*199c0*/  FADD.FTZ R40, R149, R53 ;  /* 0x0000003595287221 */ /* 0x000fe20000010000 */
[----:B------:R2:W5:Y:S01]  /*199d0*/  LDL.LU R210, [R1+0xb0] ;  /* 0x0000b00001d27983 */ /* 0x0005620000300800 */
[----:B------:R-:W-:Y:S01]  /*199e0*/  LOP3.LUT R51, R51, R44, RZ, 0xc0, !PT ;  /* 0x0000002c33337212 */ /* 0x000fe200078ec0ff */
[----:B------:R-:W-:Y:S01]  /*199f0*/  FADD.FTZ R53, R190, R2 ;  /* 0x00000002be357221 */ /* 0x000fe20000010000 */
[----:B------:R-:W-:Y:S01]  /*19a00*/  F2FP.F16.F32.PACK_AB R3, R87, R99 ;  /* 0x000000635703723e */ /* 0x000fe200000000ff */
[----:B----4-:R4:W5:Y:S01]  /*19a10*/  LDL.LU R209, [R1+0xac] ;  /* 0x0000ac0001d17983 */ /* 0x0109620000300800 */
[----:B------:R-:W-:Y:S01]  /*19a20*/  FADD.FTZ R41, R162, R40 ;  /* 0x00000028a2297221 */ /* 0x000fe20000010000 */
[--C-:B------:R-:W-:Y:S01]  /*19a30*/  HSET2.LE.AND R40, R98, R219.reuse, PT ;  /* 0x000000db62287233 */ /* 0x100fe20003803000 */
[----:B------:R-:W-:Y:S01]  /*19a40*/  FADD.FTZ R36, R191, R53 ;  /* 0x00000035bf247221 */ /* 0x000fe20000010000 */
[----:B-1----:R4:W5:Y:S01]  /*19a50*/  LDL.LU R208, [R1+0xa8] ;  /* 0x0000a80001d07983 */ /* 0x0029620000300800 */
[----:B------:R-:W-:Y:S01]  /*19a60*/  LOP3.LUT R50, R50, R3, RZ, 0xc0, !PT ;  /* 0x0000000332327212 */ /* 0x000fe200078ec0ff */
[----:B------:R-:W-:Y:S01]  /*19a70*/  FADD.FTZ R3, R141, R52 ;  /* 0x000000348d037221 */ /* 0x000fe20000010000 */
[----:B------:R-:W-:Y:S01]  /*19a80*/  F2FP.F16.F32.PACK_AB R2, R81, R82 ;  /* 0x000000525102723e */ /* 0x000fe200000000ff */
[----:B------:R-:W1:Y:S01]  /*19a90*/  LDSM.16.MT88.4 R44, [R205+0x5800] ;  /* 0x00580000cd2c783b */ /* 0x000e620000004200 */
[----:B------:R-:W-:Y:S01]  /*19aa0*/  F2FP.F16.F32.PACK_AB R141, R77, R78 ;  /* 0x0000004e4d8d723e */ /* 0x000fe200000000ff */
[----:B------:R-:W-:Y:S01]  /*19ab0*/  FADD.FTZ R52, R163, R0 ;  /* 0x00000000a3347221 */ /* 0x000fe20000010000 */
[----:B------:R-:W-:Y:S01]  /*19ac0*/  LOP3.LUT R143, R143, R2, RZ, 0xc0, !PT ;  /* 0x000000028f8f7212 */ /* 0x000fe200078ec0ff */
[----:B------:R-:W-:Y:S01]  /*19ad0*/  FADD.FTZ R2, R166, R41 ;  /* 0x00000029a6027221 */ /* 0x000fe20000010000 */
[----:B------:R-:W-:Y:S01]  /*19ae0*/  LOP3.LUT R141, R40, R141, RZ, 0xc0, !PT ;  /* 0x0000008d288d7212 */ /* 0x000fe200078ec0ff */
[----:B------:R-:W-:Y:S01]  /*19af0*/  FADD.FTZ R54, R150, R3 ;  /* 0x0000000396367221 */ /* 0x000fe20000010000 */
[----:B------:R-:W-:Y:S01]  /*19b00*/  F2FP.F16.F32.PACK_AB R0, R85, R86 ;  /* 0x000000565500723e */ /* 0x000fe200000000ff */
[----:B---3--:R4:W5:Y:S01]  /*19b10*/  LDL.LU R207, [R1+0xa4] ;  /* 0x0000a40001cf7983 */ /* 0x0089620000300800 */
[----:B------:R-:W-:Y:S01]  /*19b20*/  F2FP.F16.F32.PACK_AB R3, R79, R80 ;  /* 0x000000504f03723e */ /* 0x000fe200000000ff */
[----:B------:R-:W-:Y:S01]  /*19b30*/  FADD.FTZ R37, R185, R36 ;  /* 0x00000024b9257221 */ /* 0x000fe20000010000 */
[----:B------:R-:W-:Y:S01]  /*19b40*/  LOP3.LUT R142, R142, R0, RZ, 0xc0, !PT ;  /* 0x000000008e8e7212 */ /* 0x000fe200078ec0ff */
[----:B------:R4:W5:Y:S01]  /*19b50*/  LDL.LU R204, [R1+0xa0] ;  /* 0x0000a00001cc7983 */ /* 0x0009620000300800 */
[----:B------:R-:W-:Y:S01]  /*19b60*/  FADD.FTZ R0, R167, R54 ;  /* 0x00000036a7007221 */ /* 0x000fe20000010000 */
[----:B------:R-:W-:Y:S01]  /*19b70*/  LOP3.LUT R140, R140, R3, RZ, 0xc0, !PT ;  /* 0x000000038c8c7212 */ /* 0x000fe200078ec0ff */
[----:B------:R-:W-:Y:S01]  /*19b80*/  FADD.FTZ R3, R170, R52 ;  /* 0x00000034aa037221 */ /* 0x000fe20000010000 */
[----:B------:R-:W3:Y:S01]  /*19b90*/  LDSM.16.MT88.4 R40, [R206+0x5800] ;  /* 0x00580000ce28783b */ /* 0x000ee20000004200 */
[----:B------:R-:W-:Y:S01]  /*19ba0*/  FADD.FTZ R53, R168, R0 ;  /* 0x00000000a8357221 */ /* 0x000fe20000010000 */
[----:B------:R-:W-:Y:S01]  /*19bb0*/  F2FP.F16.F32.PACK_AB R0, R74, R75 ;  /* 0x0000004b4a00723e */ /* 0x000fe200000000ff */
[----:B------:R-:W-:Y:S01]  /*19bc0*/  FADD.FTZ R52, R184, R3 ;  /* 0x00000003b8347221 */ /* 0x000fe20000010000 */
[----:B--2---:R-:W-:Y:S01]  /*19bd0*/  F2FP.F16.F32.PACK_AB R36, R55, R68 ;  /* 0x000000443724723e */ /* 0x004fe200000000ff */
[----:B------:R-:W-:Y:S01]  /*19be0*/  FADD.FTZ R54, R169, R2 ;  /* 0x00000002a9367221 */ /* 0x000fe20000010000 */
[----:B------:R-:W-:Y:S01]  /*19bf0*/  LOP3.LUT R152, R152, R0, RZ, 0xc0, !PT ;  /* 0x0000000098987212 */ /* 0x000fe200078ec0ff */
[----:B------:R-:W-:Y:S01]  /*19c00*/  FADD.FTZ R0, R148, R52 ;  /* 0x0000003494007221 */ /* 0x000fe20000010000 */
[----:B------:R-:W-:Y:S01]  /*19c10*/  LOP3.LUT R155, R155, R36, RZ, 0xc0, !PT ;  /* 0x000000249b9b7212 */ /* 0x000fe200078ec0ff */
[----:B------:R-:W2:Y:S01]  /*19c20*/  LDSM.16.MT88.4 R148, [R205+0x5c00] ;  /* 0x005c0000cd94783b */ /* 0x000ea20000004200 */
[----:B------:R-:W-:Y:S01]  /*19c30*/  FADD.FTZ R36, R197, R37 ;  /* 0x00000025c5247221 */ /* 0x000fe20000010000 */
[----:B------:R-:W-:Y:S01]  /*19c40*/  FADD.FTZ R0, R161, R0 ;  /* 0x00000000a1007221 */ /* 0x000fe20000010000 */
[----:B------:R-:W-:Y:S02]  /*19c50*/  F2FP.F16.F32.PACK_AB R2, R71, R72 ;  /* 0x000000484702723e */ /* 0x000fe400000000ff */
[----:B------:R-:W-:Y:S01]  /*19c60*/  FADD.FTZ R36, R200, R36 ;  /* 0x00000024c8247221 */ /* 0x000fe20000010000 */
[----:B------:R-:W-:Y:S01]  /*19c70*/  FADD.FTZ R37, R171, R0 ;  /* 0x00000000ab257221 */ /* 0x000fe20000010000 */
[----:B------:R-:W-:Y:S02]  /*19c80*/  F2FP.F16.F32.PACK_AB R3, R69, R70 ;  /* 0x000000464503723e */ /* 0x000fe400000000ff */
[----:B------:R-:W-:Y:S01]  /*19c90*/  FADD.FTZ R36, R195, R36 ;  /* 0x00000024c3247221 */ /* 0x000fe20000010000 */
[----:B------:R-:W-:Y:S01]  /*19ca0*/  FADD.FTZ R37, R183, R37 ;  /* 0x00000025b7257221 */ /* 0x000fe20000010000 */
[----:B------:R-:W-:Y:S01]  /*19cb0*/  LOP3.LUT R153, R153, R2, RZ, 0xc0, !PT ;  /* 0x0000000299997212 */ /* 0x000fe200078ec0ff */
[----:B------:R-:W-:Y:S01]  /*19cc0*/  FADD.FTZ R2, R165, R54 ;  /* 0x00000036a5027221 */ /* 0x000fe20000010000 */
[----:B------:R-:W-:Y:S01]  /*19cd0*/  FADD.FTZ R36, R196, R36 ;  /* 0x00000024c4247221 */ /* 0x000fe20000010000 */
[----:B------:R-:W-:Y:S01]  /*19ce0*/  HSET2.LE.AND R154, R154, R219, PT ;  /* 0x000000db9a9a7233 */ /* 0x000fe20003803000 */
[-C--:B-1----:R-:W-:Y:S05]  /*19cf0*/  HMMA.16816.F32 R4, R64, R44.reuse, R4 ;  /* 0x0000002c4004723c */ /* 0x082fea0000001804 */
[----:B------:R-:W-:Y:S01]  /*19d00*/  FADD.FTZ R2, R164, R2 ;  /* 0x00000002a4027221 */ /* 0x000fe20000010000 */
[C---:B------:R-:W-:Y:S05]  /*19d10*/  HMMA.16816.F32 R8, R48.reuse, R44, R8 ;  /* 0x0000002c3008723c */ /* 0x040fea0000001808 */
[----:B------:R-:W-:Y:S01]  /*19d20*/  FADD.FTZ R0, R158, R2 ;  /* 0x000000029e007221 */ /* 0x000fe20000010000 */
[-C--:B------:R-:W-:Y:S05]  /*19d30*/  HMMA.16816.F32 R12, R48, R46.reuse, R12 ;  /* 0x0000002e300c723c */ /* 0x080fea000000180c */
[----:B------:R-:W-:Y:S01]  /*19d40*/  FADD.FTZ R45, R102, R37 ;  /* 0x00000025662d7221 */ /* 0x000fe20000010000 */
[C---:B------:R-:W-:Y:S05]  /*19d50*/  HMMA.16816.F32 R16, R64.reuse, R46, R16 ;  /* 0x0000002e4010723c */ /* 0x040fea0000001810 */
[----:B------:R-:W-:Y:S01]  /*19d60*/  LOP3.LUT R154, R154, R3, RZ, 0xc0, !PT ;  /* 0x000000039a9a7212 */ /* 0x000fe200078ec0ff */
[-C--:B---3--:R-:W-:Y:S05]  /*19d70*/  HMMA.16816.F32 R20, R64, R40.reuse, R20 ;  /* 0x000000284014723c */ /* 0x088fea0000001814 */
[----:B------:R-:W-:Y:S01]  /*19d80*/  FADD.FTZ R3, R160, R53 ;  /* 0x00000035a0037221 */ /* 0x000fe20000010000 */
[C---:B------:R-:W-:Y:S05]  /*19d90*/  HMMA.16816.F32 R24, R48.reuse, R40, R24 ;  /* 0x000000283018723c */ /* 0x040fea0000001818 */
[----:B------:R-:W-:Y:S01]  /*19da0*/  FADD.FTZ R3, R159, R3 ;  /* 0x000000039f037221 */ /* 0x000fe20000010000 */
[-C--:B------:R-:W-:Y:S05]  /*19db0*/  HMMA.16816.F32 R28, R48, R42.reuse, R28 ;  /* 0x0000002a301c723c */ /* 0x080fea000000181c */
[----:B------:R-:W-:Y:S01]  /*19dc0*/  FADD.FTZ R2, R145, R3 ;  /* 0x0000000391027221 */ /* 0x000fe20000010000 */
[----:B------:R-:W-:Y:S01]  /*19dd0*/  FADD.FTZ R3, R147, R0 ;  /* 0x0000000093037221 */ /* 0x000fe20000010000 */
[----:B------:R-:W-:Y:S04]  /*19de0*/  HMMA.16816.F32 R32, R64, R42, R32 ;  /* 0x0000002a4020723c */ /* 0x000fe80000001820 */
[----:B------:R-:W-:Y:S01]  /*19df0*/  FADD.FTZ R0, R146, R2 ;  /* 0x0000000292007221 */ /* 0x000fe20000010000 */
[----:B------:R-:W-:Y:S01]  /*19e00*/  FADD.FTZ R2, R101, R36 ;  /* 0x0000002465027221 */ /* 0x000fe20000010000 */
[-C--:B--2---:R-:W-:Y:S01]  /*19e10*/  HMMA.16816.F32 R160, R140, R148.reuse, R4 ;  /* 0x000000948ca0723c */ /* 0x084fe20000001804 */
[----:B------:R-:W1:Y:S04]  /*19e20*/  LDSM.16.MT88.4 R36, [R206+0x5c00] ;  /* 0x005c0000ce24783b */ /* 0x000e680000004200 */
[----:B------:R-:W-:Y:S01]  /*19e30*/  FADD.FTZ R44, R103, R3 ;  /* 0x00000003672c7221 */ /* 0x000fe20000010000 */
[----:B------:R-:W-:Y:S01]  /*19e40*/  FADD.FTZ R3, R104, R0 ;  /* 0x0000000068037221 */ /* 0x000fe20000010000 */
[----:B------:R-:W-:Y:S01]  /*19e50*/  FADD.FTZ R0, R106, R2 ;  /* 0x000000026a007221 */ /* 0x000fe20000010000 */
[----:B------:R-:W-:Y:S01]  /*19e60*/  FADD.FTZ R2, R107, R45 ;  /* 0x0000002d6b027221 */ /* 0x000fe20000010000 */
[C---:B------:R-:W-:Y:S04]  /*19e70*/  HMMA.16816.F32 R168, R152.reuse, R148, R8 ;  /* 0x0000009498a8723c */ /* 0x040fe80000001808 */
[----:B------:R-:W-:Y:S01]  /*19e80*/  FADD.FTZ R2, R111, R2 ;  /* 0x000000026f027221 */ /* 0x000fe20000010000 */
[----:B------:R-:W-:Y:S01]  /*19e90*/  FADD.FTZ R41, R108, R44 ;  /* 0x0000002c6c297221 */ /* 0x000fe20000010000 */
[----:B------:R-:W-:Y:S01]  /*19ea0*/  FADD.FTZ R40, R109, R3 ;  /* 0x000000036d287221 */ /* 0x000fe20000010000 */
[----:B------:R-:W-:Y:S01]  /*19eb0*/  FADD.FTZ R0, R110, R0 ;  /* 0x000000006e007221 */ /* 0x000fe20000010000 */
[-C--:B------:R-:W-:Y:S03]  /*19ec0*/  HMMA.16816.F32 R164, R152, R150.reuse, R12 ;  /* 0x0000009698a4723c */ /* 0x080fe6000000180c */
[----:B------:R-:W-:Y:S01]  /*19ed0*/  FADD.FTZ R3, R112, R41 ;  /* 0x0000002970037221 */ /* 0x000fe20000010000 */
[----:B------:R-:W-:Y:S01]  /*19ee0*/  FADD.FTZ R40, R117, R40 ;  /* 0x0000002875287221 */ /* 0x000fe20000010000 */
        /* <DEDUP_REMOVED lines=9> */
[----:B------:R-:W-:Y:S03]  /*19f80*/  FADD.FTZ R3, R126, R41 ;  /* 0x000000297e037221 */ /* 0x000fe60000010000 */
[----:B------:R-:W-:Y:S01]  /*19f90*/  FADD.FTZ R5, R127, R40 ;  /* 0x000000287f057221 */ /* 0x000fe20000010000 */
[----:B------:R-:W-:Y:S01]  /*19fa0*/  FADD.FTZ R3, R128, R3 ;  /* 0x0000000380037221 */ /* 0x000fe20000010000 */
        /* <DEDUP_REMOVED lines=16> */
[-C--:B-1----:R-:W-:Y:S03]  /*1a0b0*/  HMMA.16816.F32 R144, R140, R36.reuse, R20 ;  /* 0x000000248c90723c */ /* 0x082fe60000001814 */
        /* <DEDUP_REMOVED lines=15> */
[----:B------:R-:W-:Y:S04]  /*1a1b0*/  HMMA.16816.F32 R140, R140, R38, R32 ;  /* 0x000000268c8c723c */ /* 0x000fe80000001820 */
        /* <DEDUP_REMOVED lines=9> */
[----:B------:R-:W-:Y:S01]  /*1a250*/  FADD.FTZ R0, R68, R3 ;  /* 0x0000000344007221 */ /* 0x000fe20000010000 */
[----:B------:R-:W-:Y:S01]  /*1a260*/  IMAD.MOV.U32 R132, RZ, RZ, R137 ;  /* 0x000000ffff847224 */ /* 0x000fe200078e0089 */
[----:B------:R-:W-:Y:S01]  /*1a270*/  STL [R1+0x34], R5 ;  /* 0x0000340501007387 */ /* 0x000fe20000100800 */
[----:B------:R-:W-:Y:S01]  /*1a280*/  FADD.FTZ R3, R81, R4 ;  /* 0x0000000451037221 */ /* 0x000fe20000010000 */
[----:B------:R-:W-:Y:S01]  /*1a290*/  FADD.FTZ R2, R69, R2 ;  /* 0x0000000245027221 */ /* 0x000fe20000010000 */
[----:B------:R-:W-:Y:S01]  /*1a2a0*/  FADD.FTZ R0, R55, R0 ;  /* 0x0000000037007221 */ /* 0x000fe20000010000 */
[----:B------:R-:W-:Y:S02]  /*1a2b0*/  IMAD.MOV.U32 R134, RZ, RZ, R136 ;  /* 0x000000ffff867224 */ /* 0x000fe400078e0088 */
[----:B------:R1:W-:Y:S04]  /*1a2c0*/  STL [R1+0x38], R3 ;  /* 0x0000380301007387 */ /* 0x0003e80000100800 */
[----:B------:R4:W-:Y:S04]  /*1a2d0*/  STL [R1+0x3c], R2 ;  /* 0x00003c0201007387 */ /* 0x0009e80000100800 */
[----:B------:R4:W-:Y:S01]  /*1a2e0*/  STL [R1+0x40], R0 ;  /* 0x0000400001007387 */ /* 0x0009e20000100800 */
[----:B-1----:R-:W-:Y:S01]  /*1a2f0*/  IMAD.MOV.U32 R3, RZ, RZ, R138 ;  /* 0x000000ffff037224 */ /* 0x002fe200078e008a */
[----:B------:R-:W-:Y:S06]  /*1a300*/  @P1 BRA `(.L_x_223) ;  /* 0xffffff9000b81947 */ /* 0x000fec000383ffff */
.L_x_222:
[----:B------:R-:W4:Y:S01]  /*1a310*/  LDL.LU R6, [R1+0x34] ;  /* 0x0000340001067983 */ /* 0x000f220000300800 */
[----:B------:R-:W-:-:S03]  /*1a320*/  ULDC UR6, c[0x0][0x38c] ;  /* 0x0000e30000067ab9 */ /* 0x000fc60000000800 */
[----:B------:R-:W2:Y:S04]  /*1a330*/  LDL.LU R5, [R1+0x38] ;  /* 0x0000380001057983 */ /* 0x000ea80000300800 */
[----:B------:R-:W3:Y:S04]  /*1a340*/  LDL.LU R7, [R1+0x3c] ;  /* 0x00003c0001077983 */ /* 0x000ee80000300800 */
[----:B-----5:R-:W3:Y:S01]  /*1a350*/  LDL.LU R8, [R1+0x40] ;  /* 0x0000400001087983 */ /* 0x020ee20000300800 */
[----:B------:R-:W1:Y:S01]  /*1a360*/  S2UR UR4, SR_CgaCtaId ;  /* 0x00000000000479c3 */ /* 0x000e620000008800 */
[----:B------:R-:W-:Y:S01]  /*1a370*/  UISETP.NE.AND UP0, UPT, UR12, -0x1, UPT ;  /* 0xffffffff0c00788c */ /* 0x000fe2000bf05270 */
[----:B------:R-:W-:Y:S01]  /*1a380*/  MOV R15, 0x10 ;  /* 0x00000010000f7802 */ /* 0x000fe20000000f00 */
[----:B------:R-:W1:Y:S02]  /*1a390*/  S2R R22, SR_TID.X ;  /* 0x0000000000167919 */ /* 0x000e640000002100 */
[----:B-1----:R-:W-:Y:S01]  /*1a3a0*/  SHF.R.S32.HI R21, RZ, 0x1f, R22 ;  /* 0x0000001fff157819 */ /* 0x002fe20000011416 */
[----:B----4-:R-:W1:Y:S04]  /*1a3b0*/  SHFL.BFLY PT, R2, R6, 0x2, 0x1f ;  /* 0x0c401f0006027f89 */ /* 0x010e6800000e0000 */
[----:B--2---:R-:W2:Y:S04]  /*1a3c0*/  SHFL.BFLY PT, R0, R5, 0x2, 0x1f ;  /* 0x0c401f0005007f89 */ /* 0x004ea800000e0000 */
[----:B---3--:R-:W3:Y:S04]  /*1a3d0*/  SHFL.BFLY PT, R4, R7, 0x2, 0x1f ;  /* 0x0c401f0007047f89 */ /* 0x008ee800000e0000 */
[----:B------:R-:W4:Y:S01]  /*1a3e0*/  SHFL.BFLY PT, R3, R8, 0x2, 0x1f ;  /* 0x0c401f0008037f89 */ /* 0x000f2200000e0000 */
[----:B-1----:R-:W-:Y:S01]  /*1a3f0*/  FADD.FTZ R2, R2, R6 ;  /* 0x0000000602027221 */ /* 0x002fe20000010000 */
[----:B--2---:R-:W-:-:S04]  /*1a400*/  FADD.FTZ R0, R0, R5 ;  /* 0x0000000500007221 */ /* 0x004fc80000010000 */
[----:B------:R-:W1:Y:S01]  /*1a410*/  SHFL.BFLY PT, R5, R2, 0x1, 0x1f ;  /* 0x0c201f0002057f89 */ /* 0x000e6200000e0000 */
[----:B---3--:R-:W-:-:S03]  /*1a420*/  FADD.FTZ R4, R4, R7 ;  /* 0x0000000704047221 */ /* 0x008fc60000010000 */
[----:B------:R-:W2:Y:S01]  /*1a430*/  SHFL.BFLY PT, R6, R0, 0x1, 0x1f ;  /* 0x0c201f0000067f89 */ /* 0x000ea200000e0000 */
[----:B----4-:R-:W-:-:S03]  /*1a440*/  FADD.FTZ R3, R3, R8 ;  /* 0x0000000803037221 */ /* 0x010fc60000010000 */
[----:B------:R-:W3:Y:S01]  /*1a450*/  SHFL.BFLY PT, R7, R4, 0x1, 0x1f ;  /* 0x0c201f0004077f89 */ /* 0x000ee200000e0000 */
[----:B-1----:R-:W-:Y:S01]  /*1a460*/  FADD.FTZ R17, R2, R5 ;  /* 0x0000000502117221 */ /* 0x002fe20000010000 */
[----:B------:R-:W-:Y:S02]  /*1a470*/  MOV R2, 0x3f800000 ;  /* 0x3f80000000027802 */ /* 0x000fe40000000f00 */
[----:B------:R-:W1:Y:S01]  /*1a480*/  SHFL.BFLY PT, R5, R3, 0x1, 0x1f ;  /* 0x0c201f0003057f89 */ /* 0x000e6200000e0000 */
[----:B--2---:R-:W-:Y:S01]  /*1a490*/  FADD.FTZ R18, R0, R6 ;  /* 0x0000000600127221 */ /* 0x004fe20000010000 */
[----:B------:R-:W-:Y:S02]  /*1a4a0*/  FSETP.NE.FTZ.AND P4, PT, R17, RZ, PT ;  /* 0x000000ff1100720b */ /* 0x000fe40003f95000 */
[----:B------:R-:W-:Y:S01]  /*1a4b0*/  MOV R0, 0x3f800000 ;  /* 0x3f80000000007802 */ /* 0x000fe20000000f00 */
[----:B---3--:R-:W-:Y:S01]  /*1a4c0*/  FADD.FTZ R19, R4, R7 ;  /* 0x0000000704137221 */ /* 0x008fe20000010000 */
[----:B------:R-:W-:Y:S01]  /*1a4d0*/  FSETP.NE.FTZ.AND P3, PT, R18, RZ, PT ;  /* 0x000000ff1200720b */ /* 0x000fe20003f75000 */
[----:B------:R-:W-:Y:S01]  /*1a4e0*/  IMAD.MOV.U32 R4, RZ, RZ, 0x3f800000 ;  /* 0x3f800000ff047424 */ /* 0x000fe200078e00ff */
[----:B------:R-:W-:-:S02]  /*1a4f0*/  LEA.HI R7, R21, R22, RZ, 0x2 ;  /* 0x0000001615077211 */ /* 0x000fc400078f10ff */
[----:B------:R-:W-:Y:S02]  /*1a500*/  FSETP.NE.FTZ.AND P2, PT, R19, RZ, PT ;  /* 0x000000ff1300720b */ /* 0x000fe40003f55000 */
[----:B------:R-:W-:Y:S02]  /*1a510*/  SHF.R.S32.HI R26, RZ, 0x2, R7 ;  /* 0x00000002ff1a7819 */ /* 0x000fe40000011407 */
[----:B------:R-:W-:Y:S01]  /*1a520*/  LEA.HI R21, R21, R22, RZ, 0x5 ;  /* 0x0000001615157211 */ /* 0x000fe200078f28ff */
[----:B------:R-:W2:Y:S03]  /*1a530*/  @P4 MUFU.RCP R0, R17 ;  /* 0x0000001100004308 */ /* 0x000ea60000001000 */
[----:B------:R-:W-:Y:S01]  /*1a540*/  SHF.R.S32.HI R16, RZ, 0x5, R21 ;  /* 0x00000005ff107819 */ /* 0x000fe20000011415 */
[----:B-1----:R-:W-:-:S04]  /*1a550*/  FADD.FTZ R20, R3, R5 ;  /* 0x0000000503147221 */ /* 0x002fc80000010000 */
[----:B------:R-:W1:Y:S01]  /*1a560*/  @P3 MUFU.RCP R2, R18 ;  /* 0x0000001200023308 */ /* 0x000e620000001000 */
[----:B------:R-:W-:Y:S02]  /*1a570*/  MOV R5, 0x3f800000 ;  /* 0x3f80000000057802 */ /* 0x000fe40000000f00 */
[----:B------:R-:W-:Y:S02]  /*1a580*/  SHF.R.S32.HI R3, RZ, 0x1f, R26 ;  /* 0x0000001fff037819 */ /* 0x000fe4000001141a */
[----:B------:R-:W-:Y:S02]  /*1a590*/  FSETP.NE.FTZ.AND P1, PT, R20, RZ, PT ;  /* 0x000000ff1400720b */ /* 0x000fe40003f35000 */
[----:B------:R-:W-:Y:S01]  /*1a5a0*/  LEA.HI R3, R3, R26, RZ, 0x3 ;  /* 0x0000001a03037211 */ /* 0x000fe200078f18ff */
[----:B------:R-:W3:Y:S01]  /*1a5b0*/  @P2 MUFU.RCP R4, R19 ;  /* 0x0000001300042308 */ /* 0x000ee20000001000 */
[----:B--2---:R-:W-:Y:S02]  /*1a5c0*/  FMUL.FTZ R0, R0, UR6 ;  /* 0x0000000600007c20 */ /* 0x004fe40008410000 */
[----:B------:R-:W-:-:S02]  /*1a5d0*/  LOP3.LUT R3, R3, 0xfffffff8, RZ, 0xc0, !PT ;  /* 0xfffffff803037812 */ /* 0x000fc400078ec0ff */
[C---:B------:R-:W-:Y:S01]  /*1a5e0*/  FMUL.FTZ R160, R0.reuse, R160 ;  /* 0x000000a000a07220 */ /* 0x040fe20000410000 */
[C---:B------:R-:W-:Y:S01]  /*1a5f0*/  FMUL.FTZ R161, R0.reuse, R161 ;  /* 0x000000a100a17220 */ /* 0x040fe20000410000 */
[----:B------:R-:W-:Y:S01]  /*1a600*/  FMUL.FTZ R148, R0, R148 ;  /* 0x0000009400947220 */ /* 0x000fe20000410000 */
[----:B------:R-:W-:Y:S02]  /*1a610*/  IMAD.IADD R3, R26, 0x1, -R3 ;  /* 0x000000011a037824 */ /* 0x000fe400078e0a03 */
[----:B-1----:R-:W-:Y:S01]  /*1a620*/  FMUL.FTZ R2, R2, UR6 ;  /* 0x0000000602027c20 */ /* 0x002fe20008410000 */
[----:B------:R-:W1:Y:S01]  /*1a630*/  @P1 MUFU.RCP R5, R20 ;  /* 0x0000001400051308 */ /* 0x000e620000001000 */
[C---:B------:R-:W-:Y:S01]  /*1a640*/  FMUL.FTZ R149, R0.reuse, R149 ;  /* 0x0000009500957220 */ /* 0x040fe20000410000 */
[C---:B------:R-:W-:Y:S01]  /*1a650*/  FMUL.FTZ R144, R0.reuse, R144 ;  /* 0x0000009000907220 */ /* 0x040fe20000410000 */
[C---:B------:R-:W-:Y:S01]  /*1a660*/  FMUL.FTZ R9, R0.reuse, R145 ;  /* 0x0000009100097220 */ /* 0x040fe20000410000 */
[C---:B------:R-:W-:Y:S01]  /*1a670*/  FMUL.FTZ R140, R0.reuse, R140 ;  /* 0x0000008c008c7220 */ /* 0x040fe20000410000 */
[----:B------:R-:W-:Y:S01]  /*1a680*/  FMUL.FTZ R141, R0, R141 ;  /* 0x0000008d008d7220 */ /* 0x000fe20000410000 */
[----:B------:R-:W-:Y:S01]  /*1a690*/  FMUL.FTZ R162, R2, R162 ;  /* 0x000000a202a27220 */ /* 0x000fe20000410000 */
[----:B---3--:R-:W-:Y:S01]  /*1a6a0*/  FMUL.FTZ R0, R4, UR6 ;  /* 0x0000000604007c20 */ /* 0x008fe20008410000 */
[C---:B------:R-:W-:Y:S01]  /*1a6b0*/  FMUL.FTZ R6, R2.reuse, R163 ;  /* 0x000000a302067220 */ /* 0x040fe20000410000 */
[C---:B------:R-:W-:Y:S01]  /*1a6c0*/  FMUL.FTZ R150, R2.reuse, R150 ;  /* 0x0000009602967220 */ /* 0x040fe20000410000 */
[C---:B------:R-:W-:Y:S01]  /*1a6d0*/  FMUL.FTZ R151, R2.reuse, R151 ;  /* 0x0000009702977220 */ /* 0x040fe20000410000 */
[C---:B------:R-:W-:Y:S01]  /*1a6e0*/  FMUL.FTZ R146, R2.reuse, R146 ;  /* 0x0000009202927220 */ /* 0x040fe20000410000 */
[C---:B------:R-:W-:Y:S01]  /*1a6f0*/  FMUL.FTZ R147, R2.reuse, R147 ;  /* 0x0000009302937220 */ /* 0x040fe20000410000 */
[C---:B------:R-:W-:Y:S01]  /*1a700*/  FMUL.FTZ R142, R2.reuse, R142 ;  /* 0x0000008e028e7220 */ /* 0x040fe20000410000 */
[----:B------:R-:W-:Y:S01]  /*1a710*/  FMUL.FTZ R143, R2, R143 ;  /* 0x0000008f028f7220 */ /* 0x000fe20000410000 */
[----:B------:R-:W-:Y:S01]  /*1a720*/  LOP3.LUT R4, R7, 0xfffffffc, RZ, 0xc0, !PT ;  /* 0xfffffffc07047812 */ /* 0x000fe200078ec0ff */
[C---:B------:R-:W-:Y:S01]  /*1a730*/  FMUL.FTZ R168, R0.reuse, R168 ;  /* 0x000000a800a87220 */ /* 0x040fe20000410000 */
[----:B------:R-:W-:Y:S01]  /*1a740*/  LEA.HI R2, R3, R3, RZ, 0x1 ;  /* 0x0000000303027211 */ /* 0x000fe200078f08ff */
[C---:B------:R-:W-:Y:S01]  /*1a750*/  FMUL.FTZ R169, R0.reuse, R169 ;  /* 0x000000a900a97220 */ /* 0x040fe20000410000 */
[C---:B------:R-:W-:Y:S01]  /*1a760*/  FMUL.FTZ R164, R0.reuse, R164 ;  /* 0x000000a400a47220 */ /* 0x040fe20000410000 */
[C---:B------:R-:W-:Y:S01]  /*1a770*/  FMUL.FTZ R11, R0.reuse, R165 ;  /* 0x000000a5000b7220 */ /* 0x040fe20000410000 */
[C---:B------:R-:W-:Y:S01]  /*1a780*/  FMUL.FTZ R156, R0.reuse, R156 ;  /* 0x0000009c009c7220 */ /* 0x040fe20000410000 */
[C---:B------:R-:W-:Y:S01]  /*1a790*/  FMUL.FTZ R157, R0.reuse, R157 ;  /* 0x0000009d009d7220 */ /* 0x040fe20000410000 */
[C---:B------:R-:W-:Y:S01]  /*1a7a0*/  FMUL.FTZ R152, R0.reuse, R152 ;  /* 0x0000009800987220 */ /* 0x040fe20000410000 */
[----:B------:R-:W-:Y:S01]  /*1a7b0*/  FMUL.FTZ R13, R0, R153 ;  /* 0x00000099000d7220 */ /* 0x000fe20000410000 */
[----:B-1----:R-:W-:Y:S01]  /*1a7c0*/  FMUL.FTZ R0, R5, UR6 ;  /* 0x0000000605007c20 */ /* 0x002fe20008410000 */
[----:B------:R-:W-:Y:S01]  /*1a7d0*/  IADD3 R5, -R4, R22, RZ ;  /* 0x0000001604057210 */ /* 0x000fe20007ffe1ff */
[----:B------:R-:W-:Y:S01]  /*1a7e0*/  UMOV UR6, 0x400 ;  /* 0x0000040000067882 */ /* 0x000fe20000000000 */
[----:B------:R-:W-:Y:S01]  /*1a7f0*/  LOP3.LUT R4, R2, 0x3fffffe, RZ, 0xc0, !PT ;  /* 0x03fffffe02047812 */ /* 0x000fe200078ec0ff */
[----:B------:R-:W-:Y:S01]  /*1a800*/  ULEA UR4, UR4, UR6, 0x18 ;  /* 0x0000000604047291 */ /* 0x000fe2000f8ec03f */
[----:B------:R-:W-:Y:S01]  /*1a810*/  SHF.R.S32.HI R8, RZ, 0x1, R2 ;  /* 0x00000001ff087819 */ /* 0x000fe20000011402 */
[C---:B------:R-:W-:Y:S01]  /*1a820*/  FMUL.FTZ R170, R0.reuse, R170 ;  /* 0x000000aa00aa7220 */ /* 0x040fe20000410000 */
[----:B------:R-:W-:Y:S01]  /*1a830*/  FMUL.FTZ R14, R0, R171 ;  /* 0x000000ab000e7220 */ /* 0x000fe20000410000 */
[----:B------:R-:W-:Y:S01]  /*1a840*/  IMAD.IADD R4, R3, 0x1, -R4 ;  /* 0x0000000103047824 */ /* 0x000fe200078e0a04 */
[----:B------:R-:W-:Y:S01]  /*1a850*/  LEA R3, R16, R5, 0x8 ;  /* 0x0000000510037211 */ /* 0x000fe200078e40ff */
[----:B------:R-:W-:Y:S01]  /*1a860*/  FMUL.FTZ R166, R0, R166 ;  /* 0x000000a600a67220 */ /* 0x000fe20000410000 */
[----:B------:R-:W-:Y:S01]  /*1a870*/  SHF.L.U32 R2, R8, 0x6, RZ ;  /* 0x0000000608027819 */ /* 0x000fe200000006ff */
[C---:B------:R-:W-:Y:S01]  /*1a880*/  FMUL.FTZ R10, R0.reuse, R167 ;  /* 0x000000a7000a7220 */ /* 0x040fe20000410000 */
[----:B------:R-:W-:Y:S01]  /*1a890*/  FMUL.FTZ R158, R0, R158 ;  /* 0x0000009e009e7220 */ /* 0x000fe20000410000 */
[----:B------:R-:W-:Y:S01]  /*1a8a0*/  IMAD R3, R4, 0x10, R3 ;  /* 0x0000001004037824 */ /* 0x000fe200078e0203 */
[----:B------:R-:W-:Y:S01]  /*1a8b0*/  LOP3.LUT R2, R2, 0xc0, RZ, 0xc0, !PT ;  /* 0x000000c002027812 */ /* 0x000fe200078ec0ff */
[----:B------:R-:W-:Y:S01]  /*1a8c0*/  FMUL.FTZ R159, R0, R159 ;  /* 0x0000009f009f7220 */ /* 0x000fe20000410000 */
[----:B------:R-:W-:Y:S01]  /*1a8d0*/  LOP3.LUT R4, R8, 0x1, RZ, 0xc0, !PT ;  /* 0x0000000108047812 */ /* 0x000fe200078ec0ff */
[----:B------:R-:W-:Y:S01]  /*1a8e0*/  FMUL.FTZ R154, R0, R154 ;  /* 0x0000009a009a7220 */ /* 0x000fe20000410000 */
[----:B------:R-:W-:Y:S01]  /*1a8f0*/  LEA.HI R2, R2, R2, RZ, 0x1d ;  /* 0x0000000202027211 */ /* 0x000fe200078fe8ff */
[----:B------:R-:W-:Y:S01]  /*1a900*/  FMUL.FTZ R12, R0, R155 ;  /* 0x0000009b000c7220 */ /* 0x000fe20000410000 */
[----:B------:R-:W-:Y:S01]  /*1a910*/  ISETP.NE.U32.AND P0, PT, R4, 0x1, PT ;  /* 0x000000010400780c */ /* 0x000fe20003f05070 */
[----:B------:R-:W-:Y:S01]  /*1a920*/  @UP0 ULDC.64 UR6, c[0x0][0x298] ;  /* 0x0000a60000060ab9 */ /* 0x000fe20000000a00 */
[----:B------:R-:W-:Y:S01]  /*1a930*/  LEA R2, R3, R2, 0x1 ;  /* 0x0000000203027211 */ /* 0x000fe200078e08ff */
[----:B------:R-:W-:Y:S01]  /*1a940*/  @UP0 UIMAD.WIDE.U32 UR10, UR12, UR6, URZ ;  /* 0x000000060c0a02a5 */ /* 0x000fe2000f8e003f */
[----:B------:R-:W-:-:S02]  /*1a950*/  SEL R15, R15, 0xfffffff0, P0 ;  /* 0xfffffff00f0f7807 */ /* 0x000fc40000000000 */
[----:B------:R-:W-:Y:S02]  /*1a960*/  PLOP3.LUT P0, PT, PT, PT, UP0, 0x80, 0x0 ;  /* 0x000000000000781c */ /* 0x000fe40003f0f008 */
[----:B------:R-:W-:Y:S02]  /*1a970*/  LOP3.LUT P5, RZ, R8, 0x2, RZ, 0xc0, !PT ;  /* 0x0000000208ff7812 */ /* 0x000fe400078ac0ff */
[----:B------:R-:W-:Y:S01]  /*1a980*/  LEA R0, R2, UR4, 0x1 ;  /* 0x0000000402007c11 */ /* 0x000fe2000f8e08ff */
[----:B------:R-:W-:Y:S01]  /*1a990*/  @UP0 UIMAD UR4, UR12, UR7, UR11 ;  /* 0x000000070c0402a4 */ /* 0x000fe2000f8e020b */
[----:B------:R-:W-:Y:S02]  /*1a9a0*/  F2FP.F16.F32.PACK_AB R7, R161, R160 ;  /* 0x000000a0a107723e */ /* 0x000fe400000000ff */
[----:B------:R-:W-:Y:S01]  /*1a9b0*/  F2FP.F16.F32.PACK_AB R6, R6, R162 ;  /* 0x000000a20606723e */ /* 0x000fe200000000ff */
[----:B------:R-:W-:Y:S01]  /*1a9c0*/  IMAD.IADD R3, R0, 0x1, R15 ;  /* 0x0000000100037824 */ /* 0x000fe200078e020f */
[----:B------:R-:W-:Y:S01]  /*1a9d0*/  F2FP.F16.F32.PACK_AB R4, R149, R148 ;  /* 0x000000949504723e */ /* 0x000fe200000000ff */
[----:B------:R1:W-:Y:S01]  /*1a9e0*/  STS [R0], R7 ;  /* 0x0000000700007388 */ /* 0x0003e20000000800 */
[----:B------:R-:W-:-:S02]  /*1a9f0*/  F2FP.F16.F32.PACK_AB R2, R151, R150 ;  /* 0x000000969702723e */ /* 0x000fc400000000ff */
[----:B------:R-:W-:Y:S01]  /*1aa00*/  F2FP.F16.F32.PACK_AB R5, R169, R168 ;  /* 0x000000a8a905723e */ /* 0x000fe200000000ff */
[----:B------:R2:W-:Y:S01]  /*1aa10*/  STS [R0+0x200], R6 ;  /* 0x0002000600007388 */ /* 0x0005e20000000800 */
[----:B------:R-:W-:Y:S02]  /*1aa20*/  F2FP.F16.F32.PACK_AB R14, R14, R170 ;  /* 0x000000aa0e0e723e */ /* 0x000fe400000000ff */
[----:B------:R-:W-:Y:S01]  /*1aa30*/  F2FP.F16.F32.PACK_AB R11, R11, R164 ;  /* 0x000000a40b0b723e */ /* 0x000fe200000000ff */
[----:B------:R3:W-:Y:S01]  /*1aa40*/  STS [R3], R4 ;  /* 0x0000000403007388 */ /* 0x0007e20000000800 */
[----:B------:R-:W-:Y:S02]  /*1aa50*/  F2FP.F16.F32.PACK_AB R10, R10, R166 ;  /* 0x000000a60a0a723e */ /* 0x000fe400000000ff */
[----:B------:R-:W-:Y:S01]  /*1aa60*/  F2FP.F16.F32.PACK_AB R9, R9, R144 ;  /* 0x000000900909723e */ /* 0x000fe200000000ff */
[----:B------:R4:W-:Y:S01]  /*1aa70*/  STS [R3+0x200], R2 ;  /* 0x0002000203007388 */ /* 0x0009e20000000800 */
[----:B------:R-:W-:-:S02]  /*1aa80*/  F2FP.F16.F32.PACK_AB R8, R147, R146 ;  /* 0x000000929308723e */ /* 0x000fc400000000ff */
[----:B------:R-:W-:Y:S01]  /*1aa90*/  F2FP.F16.F32.PACK_AB R13, R13, R152 ;  /* 0x000000980d0d723e */ /* 0x000fe200000000ff */
[----:B------:R4:W-:Y:S01]  /*1aaa0*/  STS [R0+0x1000], R5 ;  /* 0x0010000500007388 */ /* 0x0009e20000000800 */
[----:B------:R-:W-:Y:S02]  /*1aab0*/  F2FP.F16.F32.PACK_AB R12, R12, R154 ;  /* 0x0000009a0c0c723e */ /* 0x000fe400000000ff */
[----:B-1----:R-:W-:Y:S02]  /*1aac0*/  F2FP.F16.F32.PACK_AB R7, R157, R156 ;  /* 0x0000009c9d07723e */ /* 0x002fe400000000ff */
[----:B--2---:R-:W-:Y:S02]  /*1aad0*/  F2FP.F16.F32.PACK_AB R6, R159, R158 ;  /* 0x0000009e9f06723e */ /* 0x004fe400000000ff */
[----:B---3--:R-:W-:Y:S02]  /*1aae0*/  F2FP.F16.F32.PACK_AB R4, R143, R142 ;  /* 0x0000008e8f04723e */ /* 0x008fe400000000ff */
[----:B----4-:R-:W-:-:S02]  /*1aaf0*/  IADD3 R2, R0, 0x20, RZ ;  /* 0x0000002000027810 */ /* 0x010fc40007ffe0ff */
[----:B------:R-:W-:Y:S02]  /*1ab00*/  @P5 IADD3 R2, R0, -0x20, RZ ;  /* 0xffffffe000025810 */ /* 0x000fe40007ffe0ff */
[----:B------:R-:W-:Y:S01]  /*1ab10*/  F2FP.F16.F32.PACK_AB R5, R141, R140 ;  /* 0x0000008c8d05723e */ /* 0x000fe200000000ff */
[----:B------:R-:W-:Y:S06]  /*1ab20*/  @P0 BRA `(.L_x_226) ;  /* 0x00000000001c0947 */ /* 0x000fec0003800000 */
[----:B------:R-:W1:Y:S01]  /*1ab30*/  S2UR UR8, SR_CTAID.Y ;  /* 0x00000000000879c3 */ /* 0x000e620000002600 */
[----:B------:R-:W-:Y:S01]  /*1ab40*/  ULDC.64 UR6, c[0x0][0x290] ;  /* 0x0000a40000067ab9 */ /* 0x000fe20000000a00 */
[----:B-1----:R-:W-:Y:S02]  /*1ab50*/  USHF.R.S32.HI UR4, URZ, 0x1f, UR8 ;  /* 0x0000001f3f047899 */ /* 0x002fe40008011408 */
[----:B------:R-:W-:Y:S02]  /*1ab60*/  UIMAD.WIDE.U32 UR10, UR8, UR6, URZ ;  /* 0x00000006080a72a5 */ /* 0x000fe4000f8e003f */
[----:B------:R-:W-:-:S04]  /*1ab70*/  UIMAD UR4, UR4, UR6, URZ ;  /* 0x00000006040472a4 */ /* 0x000fc8000f8e023f */
[----:B------:R-:W-:-:S04]  /*1ab80*/  UIMAD UR4, UR8, UR7, UR4 ;  /* 0x00000007080472a4 */ /* 0x000fc8000f8e0204 */
[----:B------:R-:W-:-:S12]  /*1ab90*/  UIADD3 UR4, UR11, UR4, URZ ;  /* 0x000000040b047290 */ /* 0x000fd8000fffe03f */
.L_x_226:
[----:B------:R-:W-:Y:S01]  /*1aba0*/  ULDC.U8 UR6, c[0x0][0x3d9] ;  /* 0x0000f64000067ab9 */ /* 0x000fe20000000000 */
[----:B------:R1:W-:Y:S01]  /*1abb0*/  STS [R0+0x1200], R14 ;  /* 0x0012000e00007388 */ /* 0x0003e20000000800 */
[----:B------:R-:W-:Y:S01]  /*1abc0*/  ISETP.NE.AND P0, PT, RZ, UR6, PT ;  /* 0x00000006ff007c0c */ /* 0x000fe2000bf05270 */
[----:B------:R-:W-:Y:S02]  /*1abd0*/  ULDC.U8 UR8, c[0x0][0x3d8] ;  /* 0x0000f60000087ab9 */ /* 0x000fe40000000000 */
[----:B------:R2:W-:Y:S01]  /*1abe0*/  STS [R3+0x1000], R11 ;  /* 0x0010000b03007388 */ /* 0x0005e20000000800 */
[----:B------:R-:W-:-:S03]  /*1abf0*/  ISETP.NE.AND P6, PT, RZ, UR8, PT ;  /* 0x00000008ff007c0c */ /* 0x000fc6000bfc5270 */
[----:B------:R3:W-:Y:S01]  /*1ac00*/  STS [R3+0x1200], R10 ;  /* 0x0012000a03007388 */ /* 0x0007e20000000800 */
[----:B------:R-:W-:-:S03]  /*1ac10*/  ISETP.EQ.AND P6, PT, RZ, UR6, P6 ;  /* 0x00000006ff007c0c */ /* 0x000fc6000b7c2270 */
[----:B------:R-:W-:Y:S04]  /*1ac20*/  STS [R2], R9 ;  /* 0x0000000902007388 */ /* 0x000fe80000000800 */
[----:B------:R4:W-:Y:S01]  /*1ac30*/  STS [R2+0x200], R8 ;  /* 0x0002000802007388 */ /* 0x0009e20000000800 */
[----:B------:R-:W4:Y:S05]  /*1ac40*/  S2R R32, SR_CTAID.Z ;  /* 0x0000000000207919 */ /* 0x000f2a0000002700 */
[----:B------:R-:W-:Y:S01]  /*1ac50*/  @!P6 PLOP3.LUT P5, PT, PT, PT, PT, 0x8, 0x0 ;  /* 0x000000000000e81c */ /* 0x000fe20003fae170 */
[----:B------:R-:W4:Y:S01]  /*1ac60*/  S2R R24, SR_CTAID.X ;  /* 0x0000000000187919 */ /* 0x000f220000002500 */
[----:B-1----:R-:W-:Y:S01]  /*1ac70*/  IMAD.IADD R0, R15, 0x1, R2 ;  /* 0x000000010f007824 */ /* 0x002fe200078e0202 */
[----:B------:R-:W1:Y:S01]  /*1ac80*/  S2R R27, SR_TID.X ;  /* 0x00000000001b7919 */ /* 0x000e620000002100 */
[----:B--2---:R-:W2:Y:S03]  /*1ac90*/  @P4 LDC R11, c[0x0][0x2e8] ;  /* 0x0000ba00ff0b4b82 */ /* 0x004ea60000000800 */
[----:B------:R5:W-:Y:S04]  /*1aca0*/  STS [R0], R5 ;  /* 0x0000000500007388 */ /* 0x000be80000000800 */
[----:B------:R1:W-:Y:S01]  /*1acb0*/  STS [R0+0x200], R4 ;  /* 0x0002000400007388 */ /* 0x0003e20000000800 */
[----:B---3--:R-:W3:Y:S03]  /*1acc0*/  @P3 LDC R10, c[0x0][0x2e8] ;  /* 0x0000ba00ff0a3b82 */ /* 0x008ee60000000800 */
[----:B------:R1:W-:Y:S04]  /*1acd0*/  STS [R2+0x1000], R7 ;  /* 0x0010000702007388 */ /* 0x0003e80000000800 */
[----:B------:R1:W-:Y:S01]  /*1ace0*/  STS [R2+0x1200], R6 ;  /* 0x0012000602007388 */ /* 0x0003e20000000800 */
[----:B----4-:R-:W4:Y:S03]  /*1acf0*/  S2R R8, SR_CTAID.Y ;  /* 0x0000000000087919 */ /* 0x010f260000002600 */
[----:B------:R-:W-:Y:S04]  /*1ad00*/  STS [R0+0x1000], R13 ;  /* 0x0010000d00007388 */ /* 0x000fe80000000800 */
[----:B------:R4:W-:Y:S01]  /*1ad10*/  STS [R0+0x1200], R12 ;  /* 0x0012000c00007388 */ /* 0x0009e20000000800 */
[----:B-----5:R2:W2:Y:S01]  /*1ad20*/  @P4 MUFU.LG2 R5, R17 ;  /* 0x0000001100054308 */ /* 0x0204a20000000c00 */
[----:B-1----:R-:W-:-:S07]  /*1ad30*/  @P0 IMAD.MOV.U32 R4, RZ, RZ, 0x1 ;  /* 0x00000001ff040424 */ /* 0x002fce00078e00ff */
[----:B------:R1:W1:Y:S01]  /*1ad40*/  @P3 MUFU.LG2 R7, R18 ;  /* 0x0000001200073308 */ /* 0x0002620000000c00 */
[----:B------:R-:W4:Y:S08]  /*1ad50*/  @P0 LDC.64 R2, c[0x0][0x2c0] ;  /* 0x0000b000ff020b82 */ /* 0x000f300000000a00 */
[----:B------:R-:W1:Y:S01]  /*1ad60*/  @P0 LDC R6, c[0x0][0x2c0] ;  /* 0x0000b000ff060b82 */ /* 0x000e620000000800 */
[----:B----4-:R-:W-:Y:S01]  /*1ad70*/  @P0 IMAD R0, R3, R2, RZ ;  /* 0x0000000203000224 */ /* 0x010fe200078e02ff */
[----:B------:R-:W-:Y:S01]  /*1ad80*/  @!P6 CS2R R2, SRZ ;  /* 0x000000000002e805 */ /* 0x000fe2000001ff00 */
[----:B--23--:R-:W-:Y:S06]  /*1ad90*/  @!P6 BRA `(.L_x_227) ;  /* 0x000000000020e947 */ /* 0x00cfec0003800000 */
[----:B------:R-:W2:Y:S01]  /*1ada0*/  S2UR UR6, SR_CTAID.Y ;  /* 0x00000000000679c3 */ /* 0x000ea20000002600 */
[----:B------:R-:W-:Y:S01]  /*1adb0*/  ULDC UR7, c[0x0][0x2c4] ;  /* 0x0000b10000077ab9 */ /* 0x000fe20000000800 */
[----:B------:R-:W-:Y:S01]  /*1adc0*/  PLOP3.LUT P5, PT, PT, PT, PT, 0x80, 0x0 ;  /* 0x000000000000781c */ /* 0x000fe20003faf070 */
[----:B--2---:R-:W-:-:S04]  /*1add0*/  UIMAD UR6, UR6, UR7, URZ ;  /* 0x00000007060672a4 */ /* 0x004fc8000f8e023f */
[----:B------:R-:W-:-:S04]  /*1ade0*/  USEL UR12, UR6, UR12, !UP0 ;  /* 0x0000000c060c7287 */ /* 0x000fc8000c000000 */
[----:B------:R-:W-:Y:S02]  /*1adf0*/  USHF.R.S32.HI UR6, URZ, 0x1f, UR12 ;  /* 0x0000001f3f067899 */ /* 0x000fe4000801140c */
[----:B------:R-:W-:-:S04]  /*1ae00*/  IMAD.U32 R2, RZ, RZ, UR12 ;  /* 0x0000000cff027e24 */ /* 0x000fc8000f8e00ff */
[----:B------:R-:W-:Y:S02]  /*1ae10*/  MOV R3, UR6 ;  /* 0x0000000600037c02 */ /* 0x000fe40008000f00 */
.L_x_227:
[----:B------:R-:W-:Y:S05]  /*1ae20*/  @P0 BRA `(.L_x_228) ;  /* 0x0000000000180947 */ /* 0x000fea0003800000 */
[----:B------:R-:W2:Y:S01]  /*1ae30*/  LDC R0, c[0x0][0x2c4] ;  /* 0x0000b100ff007b82 */ /* 0x000ea20000000800 */
[----:B------:R-:W-:Y:S02]  /*1ae40*/  ISETP.NE.AND P0, PT, RZ, UR8, PT ;  /* 0x00000008ff007c0c */ /* 0x000fe4000bf05270 */
[----:B-1----:R-:W-:-:S05]  /*1ae50*/  MOV R6, 0x1 ;  /* 0x0000000100067802 */ /* 0x002fca0000000f00 */
[----:B------:R-:W1:Y:S08]  /*1ae60*/  LDC R4, c[0x0][0x270] ;  /* 0x00009c00ff047b82 */ /* 0x000e700000000800 */
[----:B--2---:R-:W1:Y:S02]  /*1ae70*/  @P0 LDC R0, c[0x0][0x2e4] ;  /* 0x0000b900ff000b82 */ /* 0x004e640000000800 */
[----:B-1----:R-:W-:-:S07]  /*1ae80*/  IMAD R4, R0, R4, RZ ;  /* 0x0000000400047224 */ /* 0x002fce00078e02ff */
.L_x_228:
[----:B------:R-:W-:Y:S01]  /*1ae90*/  BAR.SYNC.DEFER_BLOCKING 0x0 ;  /* 0x0000000000007b1d */ /* 0x000fe20000010000 */
[----:B------:R-:W-:Y:S01]  /*1aea0*/  LOP3.LUT R9, R21, 0xffffffe0, RZ, 0xc0, !PT ;  /* 0xffffffe015097812 */ /* 0x000fe200078ec0ff */
[----:B------:R-:W-:Y:S02]  /*1aeb0*/  IMAD R4, R8, R4, RZ ;  /* 0x0000000408047224 */ /* 0x000fe400078e02ff */
[----:B------:R-:W-:Y:S01]  /*1aec0*/  @P4 FMUL.FTZ R8, R5, 0.69314718246459960938 ;  /* 0x3f31721805084820 */ /* 0x000fe20000410000 */
[----:B-1----:R-:W-:Y:S01]  /*1aed0*/  @P3 FMUL.FTZ R7, R7, 0.69314718246459960938 ;  /* 0x3f31721807073820 */ /* 0x002fe20000410000 */
[----:B------:R-:W-:Y:S02]  /*1aee0*/  IADD3 R9, -R9, R22, RZ ;  /* 0x0000001609097210 */ /* 0x000fe40007ffe1ff */
[----:B------:R-:W1:Y:S01]  /*1aef0*/  @P2 LDC R15, c[0x0][0x2e8] ;  /* 0x0000ba00ff0f2b82 */ /* 0x000e620000000800 */
[----:B------:R-:W2:Y:S01]  /*1af00*/  @P2 MUFU.LG2 R13, R19 ;  /* 0x00000013000d2308 */ /* 0x000ea20000000c00 */
[----:B------:R-:W-:Y:S01]  /*1af10*/  SEL R5, R4, RZ, !P5 ;  /* 0x000000ff04057207 */ /* 0x000fe20006800000 */
[----:B------:R-:W-:Y:S01]  /*1af20*/  IMAD R4, R24, R6, RZ ;  /* 0x0000000618047224 */ /* 0x000fe200078e02ff */
[----:B------:R-:W-:Y:S01]  /*1af30*/  LOP3.LUT P0, RZ, R9, 0x3, RZ, 0xc0, !PT ;  /* 0x0000000309ff7812 */ /* 0x000fe2000780c0ff */
[----:B------:R-:W-:Y:S01]  /*1af40*/  BSSY B0, `(.L_x_229) ;  /* 0x0000048000007945 */ /* 0x000fe20003800000 */
[----:B------:R-:W-:Y:S01]  /*1af50*/  MOV R23, 0x7f800000 ;  /* 0x7f80000000177802 */ /* 0x000fe20000000f00 */
[----:B------:R-:W-:Y:S01]  /*1af60*/  @P3 FFMA.FTZ R23, R137, R10, R7 ;  /* 0x0000000a89173223 */ /* 0x000fe20000010007 */
[----:B------:R-:W3:Y:S01]  /*1af70*/  @P1 LDC R14, c[0x0][0x2e8] ;  /* 0x0000ba00ff0e1b82 */ /* 0x000ee20000000800 */
[----:B------:R-:W4:Y:S01]  /*1af80*/  @P1 MUFU.LG2 R12, R20 ;  /* 0x00000014000c1308 */ /* 0x000f220000000c00 */
[----:B------:R-:W-:Y:S01]  /*1af90*/  IMAD R0, R32, R0, R5 ;  /* 0x0000000020007224 */ /* 0x000fe200078e0205 */
[----:B------:R-:W-:Y:S01]  /*1afa0*/  SHF.R.S32.HI R25, RZ, 0x1f, R27 ;  /* 0x0000001fff197819 */ /* 0x000fe2000001141b */
[----:B------:R-:W-:Y:S01]  /*1afb0*/  IMAD.SHL.U32 R7, R4, 0x80, RZ ;  /* 0x0000008004077824 */ /* 0x000fe200078e00ff */
[----:B------:R-:W-:Y:S01]  /*1afc0*/  MOV R22, 0x7f800000 ;  /* 0x7f80000000167802 */ /* 0x000fe20000000f00 */
[----:B------:R-:W-:Y:S01]  /*1afd0*/  @P4 FFMA.FTZ R22, R138, R11, R8 ;  /* 0x0000000b8a164223 */ /* 0x000fe20000010008 */
[----:B------:R-:W-:-:S02]  /*1afe0*/  LEA.HI R25, R25, R27, RZ, 0x2 ;  /* 0x0000001b19197211 */ /* 0x000fc400078f10ff */
[--C-:B------:R-:W-:Y:S01]  /*1aff0*/  IADD3 R10, P4, P3, R7, R2, R0.reuse ;  /* 0x00000002070a7210 */ /* 0x100fe20007b9e000 */
[----:B------:R1:W3:Y:S01]  /*1b000*/  LDS.128 R28, [R217+0x1800] ;  /* 0x00180000d91c7984 */ /* 0x0002e20000000c00 */
[----:B--2---:R-:W-:Y:S01]  /*1b010*/  @P2 FMUL.FTZ R5, R13, 0.69314718246459960938 ;  /* 0x3f3172180d052820 */ /* 0x004fe20000410000 */
[----:B------:R-:W-:Y:S02]  /*1b020*/  SHF.R.S32.HI R9, RZ, 0x1f, R7 ;  /* 0x0000001fff097819 */ /* 0x000fe40000011407 */
[----:B------:R-:W-:Y:S02]  /*1b030*/  SHF.R.S32.HI R0, RZ, 0x1f, R0 ;  /* 0x0000001fff007819 */ /* 0x000fe40000011400 */
[----:B------:R-:W-:Y:S01]  /*1b040*/  MOV R21, 0x7f800000 ;  /* 0x7f80000000157802 */ /* 0x000fe20000000f00 */
[----:B----4-:R-:W-:Y:S01]  /*1b050*/  @P1 FMUL.FTZ R4, R12, 0.69314718246459960938 ;  /* 0x3f3172180c041820 */ /* 0x010fe20000410000 */
[----:B------:R-:W-:Y:S02]  /*1b060*/  IMAD.MOV.U32 R20, RZ, RZ, 0x7f800000 ;  /* 0x7f800000ff147424 */ /* 0x000fe400078e00ff */
[----:B-1----:R-:W-:Y:S01]  /*1b070*/  @P2 FFMA.FTZ R20, R136, R15, R5 ;  /* 0x0000000f88142223 */ /* 0x002fe20000010005 */
[----:B------:R-:W-:-:S02]  /*1b080*/  LOP3.LUT R24, R25, 0xfffffffc, RZ, 0xc0, !PT ;  /* 0xfffffffc19187812 */ /* 0x000fc400078ec0ff */
[----:B------:R-:W-:Y:S01]  /*1b090*/  IADD3.X R9, R9, R3, R0, P4, P3 ;  /* 0x0000000309097210 */ /* 0x000fe200027e6400 */
[----:B---3--:R-:W-:Y:S01]  /*1b0a0*/  @P1 FFMA.FTZ R21, R133, R14, R4 ;  /* 0x0000000e85151223 */ /* 0x008fe20000010004 */
[----:B------:R-:W-:Y:S06]  /*1b0b0*/  @P0 BRA `(.L_x_230) ;  /* 0x0000000000c00947 */ /* 0x000fec0003800000 */
        /* <DEDUP_REMOVED lines=31> */
[----:B------:R-:W-:Y:S02]  /*1b2b0*/  @!P5 LEA.HI.X.SX32 R2, R2, R9, 0x1, P2 ;  /* 0x000000090202d211 */ /* 0x000fe400010f0eff */
[----:B------:R-:W-:-:S05]  /*1b2c0*/  @!P3 IADD3 R10, P0, R5, R10, RZ ;  /* 0x0000000a050ab210 */ /* 0x000fca0007f1e0ff */
        /* <DEDUP_REMOVED lines=15> */
.L_x_230:
[----:B------:R-:W-:Y:S05]  /*1b3c0*/  BSYNC B0 ;  /* 0x0000000000007941 */ /* 0x000fea0003800000 */
.L_x_229:
[----:B-1----:R-:W2:Y:S01]  /*1b3d0*/  LDL.LU.64 R8, [R1+0x70] ;  /* 0x0000700001087983 */ /* 0x002ea20000300a00 */
[----:B------:R-:W-:Y:S01]  /*1b3e0*/  SHF.R.S32.HI R2, RZ, 0x2, R25 ;  /* 0x00000002ff027819 */ /* 0x000fe20000011419 */
[----:B------:R-:W-:Y:S01]  /*1b3f0*/  IMAD.IADD R3, R27, 0x1, -R24 ;  /* 0x000000011b037824 */ /* 0x000fe200078e0a18 */
[----:B------:R-:W-:Y:S01]  /*1b400*/  ULDC UR6, c[0x0][0x2d0] ;  /* 0x0000b40000067ab9 */ /* 0x000fe20000000800 */
[----:B------:R1:W3:Y:S01]  /*1b410*/  LDS.128 R12, [R217] ;  /* 0x00000000d90c7984 */ /* 0x0002e20000000c00 */
[----:B------:R-:W-:Y:S01]  /*1b420*/  SHF.R.S32.HI R6, RZ, 0x1f, R32 ;  /* 0x0000001fff067819 */ /* 0x000fe20000011420 */
[C---:B------:R-:W-:Y:S01]  /*1b430*/  VIADD R0, R2.reuse, 0x20 ;  /* 0x0000002002007836 */ /* 0x040fe20000000000 */
[----:B------:R-:W-:Y:S01]  /*1b440*/  BSSY B0, `(.L_x_231) ;  /* 0x000001f000007945 */ /* 0x000fe20003800000 */
[----:B------:R-:W-:Y:S02]  /*1b450*/  IMAD.SHL.U32 R3, R3, 0x8, RZ ;  /* 0x0000000803037824 */ /* 0x000fe400078e00ff */
[----:B------:R-:W-:-:S03]  /*1b460*/  VIADD R5, R2, 0x40 ;  /* 0x0000004002057836 */ /* 0x000fc60000000000 */
[----:B------:R-:W-:Y:S02]  /*1b470*/  SHF.R.S32.HI R3, RZ, 0x1f, R3 ;  /* 0x0000001fff037819 */ /* 0x000fe40000011403 */
[C---:B--2---:R-:W-:Y:S01]  /*1b480*/  ISETP.GE.AND P4, PT, R8.reuse, UR6, PT ;  /* 0x0000000608007c0c */ /* 0x044fe2000bf86270 */
[----:B------:R-:W-:Y:S01]  /*1b490*/  ULDC.64 UR6, c[0x0][0x2a0] ;  /* 0x0000a80000067ab9 */ /* 0x000fe20000000a00 */
[----:B------:R-:W-:Y:S02]  /*1b4a0*/  IADD3 R4, P0, R8, UR10, RZ ;  /* 0x0000000a08047c10 */ /* 0x000fe4000ff1e0ff */
[----:B------:R-:W-:Y:S02]  /*1b4b0*/  ISETP.GE.OR P3, PT, R26, UR5, P4 ;  /* 0x000000051a007c0c */ /* 0x000fe4000a766670 */
[----:B------:R-:W-:Y:S01]  /*1b4c0*/  ISETP.GE.OR P2, PT, R0, UR5, P4 ;  /* 0x0000000500007c0c */ /* 0x000fe2000a746670 */
        /* <DEDUP_REMOVED lines=22> */
.L_x_232:
[----:B------:R-:W-:Y:S05]  /*1b630*/  BSYNC B0 ;  /* 0x0000000000007941 */ /* 0x000fea0003800000 */
.L_x_231:
        /* <DEDUP_REMOVED lines=16> */
.L_x_234:
[----:B------:R-:W-:Y:S05]  /*1b740*/  BSYNC B0 ;  /* 0x0000000000007941 */ /* 0x000fea0003800000 */
.L_x_233:
        /* <DEDUP_REMOVED lines=16> */
.L_x_236:
[----:B------:R-:W-:Y:S05]  /*1b850*/  BSYNC B0 ;  /* 0x0000000000007941 */ /* 0x000fea0003800000 */
.L_x_235:
        /* <DEDUP_REMOVED lines=15> */
.L_x_187:
[----:B------:R-:W-:Y:S01]  /*1b950*/  UISETP.NE.AND UP3, UPT, UR12, -0x1, UPT ;  /* 0xffffffff0c00788c */ /* 0x000fe2000bf65270 */
[----:B------:R-:W-:Y:S01]  /*1b960*/  LEA.HI R2, R17, R107, RZ, 0x2 ;  /* 0x0000006b11027211 */ /* 0x000fe200078f10ff */
[----:B------:R-:W-:Y:S01]  /*1b970*/  ULDC.U8 UR14, c[0x0][0x3d9] ;  /* 0x0000f640000e7ab9 */ /* 0x000fe20000000000 */
[----:B------:R-:W-:Y:S01]  /*1b980*/  UIADD3 UR24, -UR19, UR24, URZ ;  /* 0x0000001813187290 */ /* 0x000fe2000fffe13f */
[----:B------:R-:W-:Y:S01]  /*1b990*/  BSSY B0, `(.L_x_237) ;  /* 0x0000052000007945 */ /* 0x000fe20003800000 */
[----:B------:R-:W-:Y:S01]  /*1b9a0*/  UISETP.NE.AND UP2, UPT, UR14, URZ, UPT ;  /* 0x0000003f0e00728c */ /* 0x000fe2000bf45270 */
[----:B------:R-:W-:Y:S02]  /*1b9b0*/  LOP3.LUT R0, R2, 0xfffffffc, RZ, 0xc0, !PT ;  /* 0xfffffffc02007812 */ /* 0x000fe400078ec0ff */
[----:B------:R-:W-:-:S03]  /*1b9c0*/  SHF.R.S32.HI R2, RZ, 0x2, R2 ;  /* 0x00000002ff027819 */ /* 0x000fc60000011402 */
[----:B------:R-:W-:Y:S01]  /*1b9d0*/  @!UP3 USHF.R.S32.HI UR6, URZ, 0x1f, UR28 ;  /* 0x0000001f3f06b899 */ /* 0x000fe2000801141c */
[----:B------:R-:W-:Y:S01]  /*1b9e0*/  IMAD.IADD R0, R107, 0x1, -R0 ;  /* 0x000000016b007824 */ /* 0x000fe200078e0a00 */
[----:B------:R-:W-:Y:S01]  /*1b9f0*/  @UP3 ULDC.64 UR10, c[0x0][0x298] ;  /* 0x0000a600000a3ab9 */ /* 0x000fe20000000a00 */
[----:B------:R-:W-:Y:S01]  /*1ba00*/  @!UP3 ULDC.64 UR8, c[0x0][0x290] ;  /* 0x0000a4000008bab9 */ /* 0x000fe20000000a00 */
[----:B------:R-:W-:Y:S01]  /*1ba10*/  @UP3 UIMAD.WIDE.U32 UR16, UR12, UR10, URZ ;  /* 0x0000000a0c1032a5 */ /* 0x000fe2000f8e003f */
[----:B------:R-:W-:Y:S01]  /*1ba20*/  IMAD.SHL.U32 R4, R0, 0x8, RZ ;  /* 0x0000000800047824 */ /* 0x000fe200078e00ff */
[----:B------:R-:W-:Y:S01]  /*1ba30*/  @!UP3 UIMAD UR10, UR6, UR8, URZ ;  /* 0x00000008060ab2a4 */ /* 0x000fe2000f8e023f */
[C---:B------:R-:W-:Y:S01]  /*1ba40*/  VIADD R14, R2.reuse, 0x20 ;  /* 0x00000020020e7836 */ /* 0x040fe20000000000 */
[----:B------:R-:W-:Y:S01]  /*1ba50*/  @!UP3 UIMAD.WIDE.U32 UR20, UR28, UR8, URZ ;  /* 0x000000081c14b2a5 */ /* 0x000fe2000f8e003f */
[C---:B------:R-:W-:Y:S01]  /*1ba60*/  VIADD R15, R2.reuse, 0x40 ;  /* 0x00000040020f7836 */ /* 0x040fe20000000000 */
[----:B------:R-:W-:Y:S01]  /*1ba70*/  @!UP3 UIMAD UR10, UR28, UR9, UR10 ;  /* 0x000000091c0ab2a4 */ /* 0x000fe2000f8e020a */
[C---:B------:R-:W-:Y:S01]  /*1ba80*/  VIADD R16, R2.reuse, 0x60 ;  /* 0x0000006002107836 */ /* 0x040fe20000000000 */
[----:B------:R-:W-:Y:S01]  /*1ba90*/  @UP2 ULDC.64 UR6, c[0x0][0x2c0] ;  /* 0x0000b00000062ab9 */ /* 0x000fe20000000a00 */
[----:B------:R-:W-:Y:S01]  /*1baa0*/  ULDC.U8 UR9, c[0x0][0x3d8] ;  /* 0x0000f60000097ab9 */ /* 0x000fe20000000000 */
[----:B------:R-:W-:Y:S01]  /*1bab0*/  USHF.R.S32.HI UR8, URZ, 0x1f, UR4 ;  /* 0x0000001f3f087899 */ /* 0x000fe20008011404 */
[----:B------:R-:W-:Y:S01]  /*1bac0*/  ISETP.GE.AND P4, PT, R2, UR24, PT ;  /* 0x0000001802007c0c */ /* 0x000fe2000bf86270 */
[----:B------:R-:W-:Y:S01]  /*1bad0*/  @UP2 UIMAD UR15, UR7, UR6, URZ ;  /* 0x00000006070f22a4 */ /* 0x000fe2000f8e023f */
[----:B------:R-:W-:Y:S01]  /*1bae0*/  ISETP.GE.AND P3, PT, R14, UR24, PT ;  /* 0x000000180e007c0c */ /* 0x000fe2000bf66270 */
[----:B------:R-:W-:Y:S01]  /*1baf0*/  UISETP.NE.AND UP0, UPT, UR9, URZ, !UP2 ;  /* 0x0000003f0900728c */ /* 0x000fe2000d705270 */
[----:B------:R-:W-:Y:S01]  /*1bb00*/  ISETP.GE.AND P2, PT, R15, UR24, PT ;  /* 0x000000180f007c0c */ /* 0x000fe2000bf46270 */
[----:B------:R-:W-:Y:S01]  /*1bb10*/  ULDC.64 UR6, c[0x0][0x2a0] ;  /* 0x0000a80000067ab9 */ /* 0x000fe20000000a00 */
[----:B------:R-:W-:Y:S01]  /*1bb20*/  UISETP.NE.AND UP1, UPT, UR9, URZ, UPT ;  /* 0x0000003f0900728c */ /* 0x000fe2000bf25270 */
[----:B------:R-:W-:Y:S01]  /*1bb30*/  IMAD.U32 R3, RZ, RZ, UR6 ;  /* 0x00000006ff037e24 */ /* 0x000fe2000f8e00ff */
[----:B------:R-:W-:Y:S01]  /*1bb40*/  UIMAD UR8, UR8, UR6, URZ ;  /* 0x00000006080872a4 */ /* 0x000fe2000f8e023f */
[----:B------:R-:W-:Y:S01]  /*1bb50*/  ISETP.GE.AND P1, PT, R16, UR24, PT ;  /* 0x0000001810007c0c */ /* 0x000fe2000bf26270 */
[----:B------:R-:W-:Y:S01]  /*1bb60*/  UISETP.EQ.AND UP1, UPT, UR14, URZ, UP1 ;  /* 0x0000003f0e00728c */ /* 0x000fe20008f22270 */
[C---:B------:R-:W-:Y:S01]  /*1bb70*/  ISETP.NE.OR P4, PT, R0.reuse, RZ, P4 ;  /* 0x000000ff0000720c */ /* 0x040fe20002785670 */
[----:B------:R-:W-:Y:S01]  /*1bb80*/  UIMAD UR7, UR4, UR7, UR8 ;  /* 0x00000007040772a4 */ /* 0x000fe2000f8e0208 */
[C---:B------:R-:W-:Y:S01]  /*1bb90*/  ISETP.NE.OR P3, PT, R0.reuse, RZ, P3 ;  /* 0x000000ff0000720c */ /* 0x040fe20001f65670 */
[----:B------:R-:W-:Y:S01]  /*1bba0*/  @UP2 UMOV UR14, 0x1 ;  /* 0x00000001000e2882 */ /* 0x000fe20000000000 */
[----:B------:R-:W-:Y:S01]  /*1bbb0*/  @!UP2 ULDC UR8, c[0x0][0x2c4] ;  /* 0x0000b1000008aab9 */ /* 0x000fe20000000800 */
[----:B------:R-:W-:Y:S01]  /*1bbc0*/  @UP0 ULDC UR8, c[0x0][0x2e4] ;  /* 0x0000b90000080ab9 */ /* 0x000fe20000000800 */
[----:B------:R-:W-:Y:S01]  /*1bbd0*/  UISETP.NE.OR UP0, UPT, UR12, -0x1, !UP1 ;  /* 0xffffffff0c00788c */ /* 0x000fe2000cf05670 */
[C---:B------:R-:W-:Y:S01]  /*1bbe0*/  ISETP.NE.OR P2, PT, R0.reuse, RZ, P2 ;  /* 0x000000ff0000720c */ /* 0x040fe20001745670 */
[----:B------:R-:W-:Y:S01]  /*1bbf0*/  @!UP2 UIMAD UR14, UR8, UR5, URZ ;  /* 0x00000005080ea2a4 */ /* 0x000fe2000f8e023f */
[----:B------:R-:W-:Y:S01]  /*1bc00*/  ISETP.NE.OR P1, PT, R0, RZ, P1 ;  /* 0x000000ff0000720c */ /* 0x000fe20000f25670 */
[----:B------:R-:W-:Y:S01]  /*1bc10*/  @UP3 UIMAD UR11, UR12, UR11, UR17 ;  /* 0x0000000b0c0b32a4 */ /* 0x000fe2000f8e0211 */
[----:B------:R-:W-:Y:S01]  /*1bc20*/  ULDC UR6, c[0x0][0x2d0] ;  /* 0x0000b40000067ab9 */ /* 0x000fe20000000800 */
[----:B------:R-:W-:Y:S01]  /*1bc30*/  @!UP3 UIADD3 UR11, UR21, UR10, URZ ;  /* 0x0000000a150bb290 */ /* 0x000fe2000fffe03f */
[C---:B------:R-:W-:Y:S01]  /*1bc40*/  ISETP.GE.AND P5, PT, R4.reuse, UR6, PT ;  /* 0x0000000604007c0c */ /* 0x040fe2000bfa6270 */
[----:B------:R-:W-:Y:S01]  /*1bc50*/  @!UP3 UMOV UR16, UR20 ;  /* 0x000000140010bc82 */ /* 0x000fe20008000000 */
[----:B------:R-:W-:Y:S01]  /*1bc60*/  UIMAD UR14, UR28, UR14, URZ ;  /* 0x0000000e1c0e72a4 */ /* 0x000fe2000f8e023f */
[----:B------:R-:W-:Y:S01]  /*1bc70*/  IADD3 R8, P0, R4, UR16, RZ ;  /* 0x0000001004087c10 */ /* 0x000fe2000ff1e0ff */
[----:B------:R-:W-:Y:S01]  /*1bc80*/  @UP1 ULDC UR9, c[0x0][0x2c4] ;  /* 0x0000b10000091ab9 */ /* 0x000fe20000000800 */
[----:B------:R-:W-:Y:S01]  /*1bc90*/  @UP2 ULDC UR17, c[0x0][0x2c0] ;  /* 0x0000b00000112ab9 */ /* 0x000fe20000000800 */
[----:B------:R-:W-:Y:S01]  /*1bca0*/  @!UP0 UIMAD UR12, UR28, UR9, URZ ;  /* 0x000000091c0c82a4 */ /* 0x000fe2000f8e023f */
[----:B------:R-:W-:Y:S01]  /*1bcb0*/  ISETP.GE.OR P6, PT, R2, UR24, P5 ;  /* 0x0000001802007c0c */ /* 0x000fe2000afc6670 */
[----:B------:R-:W-:Y:S01]  /*1bcc0*/  USEL UR14, UR14, URZ, !UP1 ;  /* 0x0000003f0e0e7287 */ /* 0x000fe2000c800000 */
[----:B------:R-:W-:Y:S01]  /*1bcd0*/  LEA.HI.X.SX32 R9, R4, UR11, 0x1, P0 ;  /* 0x0000000b04097c11 */ /* 0x000fe200080f0eff */
[----:B------:R-:W-:Y:S01]  /*1bce0*/  @!UP2 UMOV UR17, 0x1 ;  /* 0x000000010011a882 */ /* 0x000fe20000000000 */
[----:B------:R-:W-:Y:S01]  /*1bcf0*/  @!UP2 UMOV UR15, UR8 ;  /* 0x00000008000fac82 */ /* 0x000fe20008000000 */
[----:B------:R-:W-:Y:S01]  /*1bd00*/  UIMAD UR19, UR19, UR17, URZ ;  /* 0x00000011131372a4 */ /* 0x000fe2000f8e023f */
[----:B------:R-:W-:Y:S01]  /*1bd10*/  IMAD.U32 R4, RZ, RZ, UR13 ;  /* 0x0000000dff047e24 */ /* 0x000fe2000f8e00ff */
[----:B------:R-:W-:Y:S01]  /*1bd20*/  UIMAD UR14, UR4, UR15, UR14 ;  /* 0x0000000f040e72a4 */ /* 0x000fe2000f8e020e */
[----:B------:R-:W-:Y:S01]  /*1bd30*/  IMAD.WIDE.U32 R8, R3, UR4, R8 ;  /* 0x0000000403087c25 */ /* 0x000fe2000f8e0008 */
[----:B------:R-:W-:Y:S01]  /*1bd40*/  @!UP1 UMOV UR26, URZ ;  /* 0x0000003f001a9c82 */ /* 0x000fe20008000000 */
[----:B------:R-:W-:Y:S01]  /*1bd50*/  @!UP1 UMOV UR27, URZ ;  /* 0x0000003f001b9c82 */ /* 0x000fe20008000000 */
[----:B------:R-:W-:Y:S01]  /*1bd60*/  @UP1 UMOV UR26, UR12 ;  /* 0x0000000c001a1c82 */ /* 0x000fe20008000000 */
[----:B------:R-:W-:Y:S01]  /*1bd70*/  @UP1 USHF.R.S32.HI UR27, URZ, 0x1f, UR12 ;  /* 0x0000001f3f1b1899 */ /* 0x000fe2000801140c */
[--C-:B------:R-:W-:Y:S01]  /*1bd80*/  SHF.R.S32.HI R3, RZ, 0x1f, R2.reuse ;  /* 0x0000001fff037819 */ /* 0x100fe20000011402 */
[----:B------:R-:W-:Y:S01]  /*1bd90*/  USHF.R.S32.HI UR4, URZ, 0x1f, UR19 ;  /* 0x0000001f3f047899 */ /* 0x000fe20008011413 */
[----:B------:R-:W-:Y:S01]  /*1bda0*/  VIADD R7, R9, UR7 ;  /* 0x0000000709077c36 */ /* 0x000fe20008000000 */
[----:B------:R-:W-:Y:S01]  /*1bdb0*/  USHF.R.S32.HI UR5, URZ, 0x1f, UR14 ;  /* 0x0000001f3f057899 */ /* 0x000fe2000801140e */
[----:B------:R-:W-:Y:S01]  /*1bdc0*/  ISETP.GE.OR P0, PT, R14, UR24, P5 ;  /* 0x000000180e007c0c */ /* 0x000fe2000af06670 */
[----:B------:R-:W-:Y:S01]  /*1bdd0*/  UIADD3 UR19, UP1, UP0, UR19, UR26, UR14 ;  /* 0x0000001a13137290 */ /* 0x000fe2000f83e00e */
[----:B------:R-:W-:-:S03]  /*1bde0*/  IMAD.WIDE R4, R4, 0x80, R2 ;  /* 0x0000008004047825 */ /* 0x000fc600078e0202 */
[----:B------:R-:W-:Y:S01]  /*1bdf0*/  UIADD3.X UR26, UR4, UR27, UR5, UP1, UP0 ;  /* 0x0000001b041a7290 */ /* 0x000fe20008fe0405 */
[----:B------:R-:W-:Y:S11]  /*1be00*/  @P6 BRA `(.L_x_238) ;  /* 0x0000000000286947 */ /* 0x000ff60003800000 */
        /* <DEDUP_REMOVED lines=10> */
.L_x_238:
[----:B------:R-:W-:Y:S05]  /*1beb0*/  BSYNC B0 ;  /* 0x0000000000007941 */ /* 0x000fea0003800000 */
.L_x_237:
        /* <DEDUP_REMOVED lines=8> */
[----:B--2---:R-:W-:Y:S02]  /*1bf40*/  IMAD R12, R10, UR4, RZ ;  /* 0x000000040a0c7c24 */ /* 0x004fe4000f8e02ff */
        /* <DEDUP_REMOVED lines=8> */
.L_x_240:
[----:B------:R-:W-:Y:S05]  /*1bfd0*/  BSYNC B0 ;  /* 0x0000000000007941 */ /* 0x000fea0003800000 */
.L_x_239:
[----:B------:R-:W-:Y:S04]  /*1bfe0*/  BSSY B0, `(.L_x_241) ;  /* 0x000000f000007945 */ /* 0x000fe80003800000 */
[----:B------:R-:W-:Y:S05]  /*1bff0*/  @P6 BRA `(.L_x_242) ;  /* 0x0000000000346947 */ /* 0x000fea0003800000 */
[----:B------:R-:W-:Y:S01]  /*1c000*/  IADD3 R0, P0, R4, 0x40, RZ ;  /* 0x0000004004007810 */ /* 0x000fe20007f1e0ff */
[----:B------:R-:W-:Y:S01]  /*1c010*/  ULDC.64 UR4, c[0x0][0x298] ;  /* 0x0000a60000047ab9 */ /* 0x000fe20000000a00 */
[----:B------:R-:W-:-:S03]  /*1c020*/  MOV R11, R7 ;  /* 0x00000007000b7202 */ /* 0x000fc60000000f00 */
[----:B------:R-:W-:-:S04]  /*1c030*/  IMAD.X R10, RZ, RZ, R5, P0 ;  /* 0x000000ffff0a7224 */ /* 0x000fc800000e0605 */
[----:B--23--:R-:W-:Y:S02]  /*1c040*/  IMAD R12, R10, UR4, RZ ;  /* 0x000000040a0c7c24 */ /* 0x00cfe4000f8e02ff */
        /* <DEDUP_REMOVED lines=8> */
.L_x_242:
[----:B------:R-:W-:Y:S05]  /*1c0d0*/  BSYNC B0 ;  /* 0x0000000000007941 */ /* 0x000fea0003800000 */
.L_x_241:
        /* <DEDUP_REMOVED lines=14> */
.L_x_244:
[----:B------:R-:W-:Y:S05]  /*1c1c0*/  BSYNC B0 ;  /* 0x0000000000007941 */ /* 0x000fea0003800000 */
.L_x_243:
        /* <DEDUP_REMOVED lines=10> */
.L_x_246:
[----:B------:R-:W-:Y:S05]  /*1c270*/  BSYNC B0 ;  /* 0x0000000000007941 */ /* 0x000fea0003800000 */
.L_x_245:
        /* <DEDUP_REMOVED lines=10> */
.L_x_248:
[----:B------:R-:W-:Y:S05]  /*1c320*/  BSYNC B0 ;  /* 0x0000000000007941 */ /* 0x000fea0003800000 */
.L_x_247:
        /* <DEDUP_REMOVED lines=10> */
.L_x_250:
[----:B------:R-:W-:Y:S05]  /*1c3d0*/  BSYNC B0 ;  /* 0x0000000000007941 */ /* 0x000fea0003800000 */
.L_x_249:
        /* <DEDUP_REMOVED lines=10> */
.L_x_251:
        /* <DEDUP_REMOVED lines=16> */
.L_x_720:


//--------------------- .text._ZN5flash16flash_fwd_kernelI23Flash_fwd_kernel_traitsILi32ELi128ELi128ELi4ELb0ELb0EN7cutlass6half_tE19Flash_kernel_traitsILi32ELi128ELi128ELi4ES3_EELb1ELb1ELb0ELb0ELb1ELb1ELb0ELb0EEEvNS_16Flash_fwd_paramsE --------------------------
	.section	.text._ZN5flash16flash_fwd_kernelI23Flash_fwd_kernel_traitsILi32ELi128ELi128ELi4ELb0ELb0EN7cutlass6half_tE19Flash_kernel_traitsILi32ELi128ELi128ELi4ES3_EELb1ELb1ELb0ELb0ELb1ELb1ELb0ELb0EEEvNS_16Flash_fwd_paramsE,"ax",@progbits
	.align	128
        .global         _ZN5flash16flash_fwd_kernelI23Flash_fwd_kernel_traitsILi32ELi128ELi128ELi4ELb0ELb0EN7cutlass6half_tE19Flash_kernel_traitsILi32ELi128ELi128ELi4ES3_EELb1ELb1ELb0ELb0ELb1ELb1ELb0ELb0EEEvNS_16Flash_fwd_paramsE
        .type           _ZN5flash16flash_fwd_kernelI23Flash_fwd_kernel_traitsILi32ELi128ELi128ELi4ELb0ELb0EN7cutlass6half_tE19Flash_kernel_traitsILi32ELi128ELi128ELi4ES3_EELb1ELb1ELb0ELb0ELb1ELb1ELb0ELb0EEEvNS_16Flash_fwd_paramsE,@function
        .size           _ZN5flash16flash_fwd_kernelI23Flash_fwd_kernel_traitsILi32ELi128ELi128ELi4ELb0ELb0EN7cutlass6half_tE19Flash_kernel_traitsILi32ELi128ELi128ELi4ES3_EELb1ELb1ELb0ELb0ELb1ELb1ELb0ELb0EEEvNS_16Flash_fwd_paramsE,(.L_x_721 - _ZN5flash16flash_fwd_kernelI23Flash_fwd_kernel_traitsILi32ELi128ELi128ELi4ELb0ELb0EN7cutlass6half_tE19Flash_kernel_traitsILi32ELi128ELi128ELi4ES3_EELb1ELb1ELb0ELb0ELb1ELb1ELb0ELb0EEEvNS_16Flash_fwd_paramsE)
        .other          _ZN5flash16flash_fwd_kernelI23Flash_fwd_kernel_traitsILi32ELi128ELi128ELi4ELb0ELb0EN7cutlass6half_tE19Flash_kernel_traitsILi32ELi128ELi128ELi4ES3_EELb1ELb1ELb0ELb0ELb1ELb1ELb0ELb0EEEvNS_16Flash_fwd_paramsE,@"STO_CUDA_ENTRY STV_DEFAULT"
_ZN5flash16flash_fwd_kernelI23Flash_fwd_kernel_traitsILi32ELi128ELi128ELi4ELb0ELb0EN7cutlass6half_tE19Flash_kernel_traitsILi32ELi128ELi128ELi4ES3_EELb1ELb1ELb0ELb0ELb1ELb1ELb0ELb0EEEvNS_16Flash_fwd_paramsE:
.text._ZN5flash16flash_fwd_kernelI23Flash_fwd_kernel_traitsILi32ELi128ELi128ELi4ELb0ELb0EN7cutlass6half_tE19Flash_kernel_traitsILi32ELi128ELi128ELi4ES3_EELb1ELb1ELb0ELb0ELb1ELb1ELb0ELb0EEEvNS_16Flash_fwd_paramsE:
[----:B------:R-:W1:Y:S08]  /*0000*/  LDC R1, c[0x0][0x28] ;  /* 0x00000a00ff017b82 */ /* 0x000e700000000800 */
[----:B------:R-:W2:Y:S01]  /*0010*/  LDC R12, c[0x0][0x3a8] ;  /* 0x0000ea00ff0c7b82 */ /* 0x000ea20000000800 */
[----:B------:R-:W-:Y:S01]  /*0020*/  ULDC.U8 UR4, c[0x0][0x3b4] ;  /* 0x0000ed0000047ab9 */ /* 0x000fe20000000000 */
[----:B------:R-:W-:Y:S01]  /*0030*/  ULDC.64 UR32, c[0x0][0x3a0] ;  /* 0x0000e80000207ab9 */ /* 0x000fe20000000a00 */
[----:B------:R-:W-:Y:S01]  /*0040*/  ISETP.NE.AND P3, PT, RZ, UR4, PT ;  /* 0x00000004ff007c0c */ /* 0x000fe2000bf65270 */
[----:B------:R-:W-:Y:S01]  /*0050*/  IMAD.U32 R2, RZ, RZ, UR32 ;  /* 0x00000020ff027e24 */ /* 0x000fe2000f8e00ff */
[----:B------:R-:W-:Y:S01]  /*0060*/  ULDC.64 UR30, c[0x0][0x208] ;  /* 0x00008200001e7ab9 */ /* 0x000fe20000000a00 */
[----:B------:R-:W-:-:S02]  /*0070*/  IMAD.U32 R3, RZ, RZ, UR33 ;  /* 0x00000021ff037e24 */ /* 0x000fc4000f8e00ff */
[----:B------:R-:W3:Y:S01]  /*0080*/  LDC R13, c[0x0][0x3ac] ;  /* 0x0000eb00ff0d7b82 */ /* 0x000ee20000000800 */
[----:B------:R-:W4:Y:S01]  /*0090*/  S2R R61, SR_CTAID.X ;  /* 0x00000000003d7919 */ /* 0x000f220000002500 */
[----:B------:R-:W-:Y:S01]  /*00a0*/  ULDC UR19, c[0x0][0x2c4] ;  /* 0x0000b10000137ab9 */ /* 0x000fe20000000800 */
[----:B-1----:R-:W-:-:S05]  /*00b0*/  VIADD R1, R1, 0xffffff98 ;  /* 0xffffff9801017836 */ /* 0x002fca0000000000 */
[----:B------:R2:W5:Y:S01]  /*00c0*/  @P3 LDG.E.64 R10, desc[UR30][R2.64] ;  /* 0x0000001e020a3981 */ /* 0x000562000c1e1b00 */
[----:B------:R-:W1:Y:S01]  /*00d0*/  LDC.64 R4, c[0x0][0x308] ;  /* 0x0000c200ff047b82 */ /* 0x000e620000000a00 */
[----:B------:R-:W4:Y:S01]  /*00e0*/  S2R R23, SR_CTAID.Y ;  /* 0x0000000000177919 */ /* 0x000f220000002600 */
[----:B------:R-:W4:Y:S06]  /*00f0*/  S2R R25, SR_CTAID.Z ;  /* 0x0000000000197919 */ /* 0x000f2c0000002700 */
[----:B------:R-:W4:Y:S01]  /*0100*/  LDC.64 R6, c[0x0][0x300] ;  /* 0x0000c000ff067b82 */ /* 0x000f220000000a00 */
[----:B--2---:R-:W-:-:S02]  /*0110*/  @P3 IMAD.MOV.U32 R2, RZ, RZ, R12 ;  /* 0x000000ffff023224 */ /* 0x004fc400078e000c */
[----:B---3--:R-:W-:-:S06]  /*0120*/  @P3 IMAD.MOV.U32 R3, RZ, RZ, R13 ;  /* 0x000000ffff033224 */ /* 0x008fcc00078e000d */
[----:B------:R-:W2:Y:S01]  /*0130*/  @P3 LDG.E.64 R2, desc[UR30][R2.64] ;  /* 0x0000001e02023981 */ /* 0x000ea2000c1e1b00 */
[----:B-1----:R-:W-:Y:S02]  /*0140*/  ISETP.NE.U32.AND P1, PT, R4, RZ, PT ;  /* 0x000000ff0400720c */ /* 0x002fe40003f25070 */
[----:B----4-:R-:W-:Y:S01]  /*0150*/  ISETP.NE.U32.AND P2, PT, R6, RZ, PT ;  /* 0x000000ff0600720c */ /* 0x010fe20003f45070 */
[----:B------:R-:W1:Y:S01]  /*0160*/  S2R R58, SR_TID.X ;  /* 0x00000000003a7919 */ /* 0x000e620000002100 */
[----:B------:R-:W-:Y:S02]  /*0170*/  ISETP.NE.AND.EX P1, PT, R5, RZ, PT, P1 ;  /* 0x000000ff0500720c */ /* 0x000fe40003f25310 */
[----:B------:R-:W-:Y:S02]  /*0180*/  LOP3.LUT R0, R25, R61, R23, 0xfe, !PT ;  /* 0x0000003d19007212 */ /* 0x000fe400078efe17 */
[----:B------:R-:W-:-:S09]  /*0190*/  ISETP.NE.AND.EX P2, PT, R7, RZ, PT, P2 ;  /* 0x000000ff0700720c */ /* 0x000fd20003f45320 */
[----:B------:R-:W3:Y:S08]  /*01a0*/  @P1 LDC.64 R6, c[0x0][0x308] ;  /* 0x0000c200ff061b82 */ /* 0x000ef00000000a00 */
[----:B------:R-:W4:Y:S01]  /*01b0*/  @P2 LDC.64 R8, c[0x0][0x300] ;  /* 0x0000c000ff082b82 */ /* 0x000f220000000a00 */
[----:B-1----:R-:W-:-:S07]  /*01c0*/  LOP3.LUT P4, RZ, R0, R58, RZ, 0xfc, !PT ;  /* 0x0000003a00ff7212 */ /* 0x002fce000788fcff */
[----:B------:R-:W2:Y:S01]  /*01d0*/  @P3 LDC R0, c[0x0][0x3b0] ;  /* 0x0000ec00ff003b82 */ /* 0x000ea20000000800 */
[----:B---3--:R-:W-:-:S07]  /*01e0*/  @P1 IMAD.WIDE R6, R23, 0x4, R6 ;  /* 0x0000000417061825 */ /* 0x008fce00078e0206 */
[----:B------:R-:W1:Y:S01]  /*01f0*/  @!P4 LDC.64 R14, c[0x0][0x3b8] ;  /* 0x0000ee00ff0ecb82 */ /* 0x000e620000000a00 */
[----:B----4-:R-:W-:Y:S01]  /*0200*/  @P2 IMAD.WIDE R8, R23, 0x4, R8 ;  /* 0x0000000417082825 */ /* 0x010fe200078e0208 */
[----:B-----5:R-:W-:-:S03]  /*0210*/  @P3 R2UR UR32, R10 ;  /* 0x000000000a2032ca */ /* 0x020fc600000e0000 */
[----:B------:R-:W-:Y:S01]  /*0220*/  IMAD.MOV.U32 R10, RZ, RZ, RZ ;  /* 0x000000ffff0a7224 */ /* 0x000fe200078e00ff */
[----:B------:R-:W-:-:S09]  /*0230*/  @P3 R2UR UR33, R11 ;  /* 0x000000000b2132ca */ /* 0x000fd200000e0000 */
[----:B------:R-:W-:-:S04]  /*0240*/  IMAD.U32 R4, RZ, RZ, UR32 ;  /* 0x00000020ff047e24 */ /* 0x000fc8000f8e00ff */
[----:B------:R-:W-:-:S05]  /*0250*/  IMAD.U32 R5, RZ, RZ, UR33 ;  /* 0x00000021ff057e24 */ /* 0x000fca000f8e00ff */
[----:B-1----:R1:W-:Y:S01]  /*0260*/  @!P4 STG.E.64 desc[UR30][R14.64], R4 ;  /* 0x000000040e00c986 */ /* 0x0023e2000c101b1e */
[----:B--2---:R-:W-:-:S05]  /*0270*/  @P3 IADD3 R12, P0, R2, R0, RZ ;  /* 0x00000000020c3210 */ /* 0x004fca0007f1e0ff */
[----:B------:R-:W-:Y:S02]  /*0280*/  @P3 IMAD.X R13, RZ, RZ, R3, P0 ;  /* 0x000000ffff0d3224 */ /* 0x000fe400000e0603 */
[----:B------:R-:W-:Y:S02]  /*0290*/  @!P4 IMAD.MOV.U32 R2, RZ, RZ, R12 ;  /* 0x000000ffff02c224 */ /* 0x000fe400078e000c */
[----:B------:R-:W-:-:S05]  /*02a0*/  @!P4 IMAD.MOV.U32 R3, RZ, RZ, R13 ;  /* 0x000000ffff03c224 */ /* 0x000fca00078e000d */
[----:B------:R2:W-:Y:S01]  /*02b0*/  @!P4 STG.E.64 desc[UR30][R14.64+0x8], R2 ;  /* 0x000008020e00c986 */ /* 0x0005e2000c101b1e */
[----:B-1----:R-:W1:Y:S03]  /*02c0*/  @!P1 LDC.64 R4, c[0x0][0x2c8] ;  /* 0x0000b200ff049b82 */ /* 0x002e660000000a00 */
[----:B------:R-:W3:Y:S04]  /*02d0*/  @P2 LDG.E R10, desc[UR30][R8.64] ;  /* 0x0000001e080a2981 */ /* 0x000ee8000c1e1900 */
[----:B------:R-:W3:Y:S01]  /*02e0*/  @P1 LDG.E R6, desc[UR30][R6.64] ;  /* 0x0000001e06061981 */ /* 0x000ee2000c1e1900 */
[----:B------:R-:W-:-:S05]  /*02f0*/  IMAD.SHL.U32 R60, R61, 0x80, RZ ;  /* 0x000000803d3c7824 */ /* 0x000fca00078e00ff */
[----:B------:R-:W-:Y:S01]  /*0300*/  ISETP.GE.AND P0, PT, R60, UR19, PT ;  /* 0x000000133c007c0c */ /* 0x000fe2000bf06270 */
[----:B--2---:R-:W2:Y:S02]  /*0310*/  @!P1 LDC.64 R2, c[0x0][0x318] ;  /* 0x0000c600ff029b82 */ /* 0x004ea40000000a00 */
[----:B--2---:R-:W-:-:S04]  /*0320*/  @!P1 ISETP.NE.U32.AND P2, PT, R2, RZ, PT ;  /* 0x000000ff0200920c */ /* 0x004fc80003f45070 */
[----:B------:R-:W-:-:S04]  /*0330*/  @!P1 ISETP.NE.AND.EX P2, PT, R3, RZ, PT, P2 ;  /* 0x000000ff0300920c */ /* 0x000fc80003f45320 */
[----:B-1----:R-:W-:Y:S01]  /*0340*/  @!P1 SEL R0, R5, RZ, P2 ;  /* 0x000000ff05009207 */ /* 0x002fe20001000000 */
[----:B---3--:R-:W-:-:S03]  /*0350*/  @P1 IMAD.IADD R45, R6, 0x1, -R10 ;  /* 0x00000001062d1824 */ /* 0x008fc600078e0a0a */
[----:B------:R-:W-:Y:S01]  /*0360*/  @!P1 IADD3 R45, R0, R4, -R10 ;  /* 0x00000004002d9210 */ /* 0x000fe20007ffe80a */
[----:B------:R-:W-:Y:S06]  /*0370*/  @P0 EXIT ;  /* 0x000000000000094d */ /* 0x000fec0003800000 */
[----:B------:R-:W-:Y:S01]  /*0380*/  VIADD R0, R60, 0xff ;  /* 0x000000ff3c007836 */ /* 0x000fe20000000000 */
[----:B------:R-:W-:Y:S01]  /*0390*/  ULDC UR18, c[0x0][0x398] ;  /* 0x0000e60000127ab9 */ /* 0x000fe20000000800 */
[C---:B------:R-:W-:Y:S01]  /*03a0*/  VIADD R2, R45.reuse, 0x7f ;  /* 0x0000007f2d027836 */ /* 0x040fe20000000000 */
[----:B------:R-:W-:Y:S01]  /*03b0*/  SHF.R.S32.HI R6, RZ, 0x1f, R58 ;  /* 0x0000001fff067819 */ /* 0x000fe2000001143a */
[----:B------:R-:W-:Y:S01]  /*03c0*/  ULDC UR8, c[0x0][0x270] ;  /* 0x00009c0000087ab9 */ /* 0x000fe20000000800 */
[----:B------:R-:W-:Y:S01]  /*03d0*/  IADD3 R0, R45, -UR19, R0 ;  /* 0x800000132d007c10 */ /* 0x000fe2000fffe000 */
[----:B------:R-:W-:Y:S01]  /*03e0*/  IMAD R5, R23, UR8, R25 ;  /* 0x0000000817057c24 */ /* 0x000fe2000f8e0219 */
[----:B------:R-:W-:-:S03]  /*03f0*/  LEA.HI R14, R6, R58, RZ, 0x5 ;  /* 0x0000003a060e7211 */ /* 0x000fc600078f28ff */
[----:B------:R-:W-:Y:S01]  /*0400*/  VIADD R3, R0, UR18 ;  /* 0x0000001200037c36 */ /* 0x000fe20008000000 */
[----:B------:R-:W-:-:S04]  /*0410*/  SHF.R.S32.HI R0, RZ, 0x1f, R2 ;  /* 0x0000001fff007819 */ /* 0x000fc80000011402 */
[----:B------:R-:W-:Y:S02]  /*0420*/  SHF.R.S32.HI R4, RZ, 0x1f, R3 ;  /* 0x0000001fff047819 */ /* 0x000fe40000011403 */
[----:B------:R-:W-:Y:S02]  /*0430*/  LEA.HI R0, R0, R2, RZ, 0x7 ;  /* 0x0000000200007211 */ /* 0x000fe400078f38ff */
[----:B------:R-:W-:Y:S02]  /*0440*/  LEA.HI R2, R4, R3, RZ, 0x7 ;  /* 0x0000000304027211 */ /* 0x000fe400078f38ff */
[----:B------:R-:W-:Y:S01]  /*0450*/  SHF.R.S32.HI R3, RZ, 0x7, R0 ;  /* 0x00000007ff037819 */ /* 0x000fe20000011400 */
[----:B------:R-:W-:Y:S01]  /*0460*/  IMAD.SHL.U32 R0, R5, 0x20, RZ ;  /* 0x0000002005007824 */ /* 0x000fe200078e00ff */
[----:B------:R-:W-:Y:S02]  /*0470*/  SHF.R.S32.HI R2, RZ, 0x7, R2 ;  /* 0x00000007ff027819 */ /* 0x000fe40000011402 */
[----:B------:R-:W-:-:S02]  /*0480*/  LOP3.LUT R4, R14, 0xffffffe0, RZ, 0xc0, !PT ;  /* 0xffffffe00e047812 */ /* 0x000fc400078ec0ff */
[----:B------:R-:W-:-:S03]  /*0490*/  VIMNMX R228, R3, R2, PT ;  /* 0x0000000203e47248 */ /* 0x000fc60003fe0100 */
[----:B------:R-:W-:Y:S01]  /*04a0*/  IMAD.IADD R46, R58, 0x1, -R4 ;  /* 0x000000013a2e7824 */ /* 0x000fe200078e0a04 */
[----:B------:R-:W-:-:S04]  /*04b0*/  ISETP.GE.AND P2, PT, R228, 0x1, PT ;  /* 0x00000001e400780c */ /* 0x000fc80003f46270 */
[----:B------:R-:W-:Y:S02]  /*04c0*/  IADD3 R249, P1, P0, R0, R12, R46 ;  /* 0x0000000c00f97210 */ /* 0x000fe4000783e02e */
[----:B------:R-:W-:Y:S02]  /*04d0*/  SHF.R.S32.HI R0, RZ, 0x1f, R0 ;  /* 0x0000001fff007819 */ /* 0x000fe40000011400 */
[----:B------:R-:W-:-:S04]  /*04e0*/  SHF.R.S32.HI R2, RZ, 0x1f, R46 ;  /* 0x0000001fff027819 */ /* 0x000fc8000001142e */
[----:B------:R-:W-:Y:S01]  /*04f0*/  IADD3.X R57, R0, R13, R2, P1, P0 ;  /* 0x0000000d00397210 */ /* 0x000fe20000fe0402 */
[----:B------:R-:W-:Y:S06]  /*0500*/  @!P2 BRA `(.L_x_252) ;  /* 0x000001000064a947 */ /* 0x000fec0003800000 */
[----:B------:R-:W1:Y:S01]  /*0510*/  LDC R26, c[0x0][0x278] ;  /* 0x00009e00ff1a7b82 */ /* 0x000e620000000800 */
[CC--:B------:R-:W-:Y:S01]  /*0520*/  LEA.HI R11, R6.reuse, R58.reuse, RZ, 0x2 ;  /* 0x0000003a060b7211 */ /* 0x0c0fe200078f10ff */
[----:B------:R-:W-:Y:S01]  /*0530*/  ULDC.64 UR4, c[0x0][0x228] ;  /* 0x00008a0000047ab9 */ /* 0x000fe20000000a00 */
[CC--:B------:R-:W-:Y:S01]  /*0540*/  LEA.HI R20, R6.reuse, R58.reuse, RZ, 0x3 ;  /* 0x0000003a06147211 */ /* 0x0c0fe200078f18ff */
[----:B------:R-:W-:Y:S01]  /*0550*/  ULDC.64 UR10, c[0x0][0x248] ;  /* 0x00009200000a7ab9 */ /* 0x000fe20000000a00 */
[----:B------:R-:W-:Y:S01]  /*0560*/  LEA.HI R8, R6, R58, RZ, 0x4 ;  /* 0x0000003a06087211 */ /* 0x000fe200078f20ff */
[----:B------:R-:W-:Y:S01]  /*0570*/  ULDC.64 UR8, c[0x0][0x250] ;  /* 0x0000940000087ab9 */ /* 0x000fe20000000a00 */
[----:B------:R-:W-:Y:S01]  /*0580*/  LOP3.LUT R2, R11, 0xfffffffc, RZ, 0xc0, !PT ;  /* 0xfffffffc0b027812 */ /* 0x000fe200078ec0ff */
[----:B------:R-:W2:Y:S01]  /*0590*/  S2UR UR15, SR_CgaCtaId ;  /* 0x00000000000f79c3 */ /* 0x000ea20000008800 */
[----:B------:R-:W-:Y:S01]  /*05a0*/  SHF.R.S32.HI R6, RZ, 0x4, R8 ;  /* 0x00000004ff067819 */ /* 0x000fe20000011408 */
[----:B------:R-:W-:Y:S01]  /*05b0*/  ULDC.64 UR12, c[0x0][0x240] ;  /* 0x00009000000c7ab9 */ /* 0x000fe20000000a00 */
[----:B------:R-:W-:Y:S01]  /*05c0*/  SHF.R.S32.HI R22, RZ, 0x1f, R23 ;  /* 0x0000001fff167819 */ /* 0x000fe20000011417 */
[----:B------:R-:W-:Y:S01]  /*05d0*/  IMAD.IADD R2, R58, 0x1, -R2 ;  /* 0x000000013a027824 */ /* 0x000fe200078e0a02 */
[----:B------:R-:W-:Y:S01]  /*05e0*/  LEA.HI R3, R8, R6, RZ, 0x1 ;  /* 0x0000000608037211 */ /* 0x000fe200078f08ff */
[----:B------:R-:W-:Y:S01]  /*05f0*/  ULDC.64 UR6, c[0x0][0x230] ;  /* 0x00008c0000067ab9 */ /* 0x000fe20000000a00 */
[----:B------:R-:W-:Y:S01]  /*0600*/  SHF.R.S32.HI R59, RZ, 0x5, R14 ;  /* 0x00000005ff3b7819 */ /* 0x000fe2000001140e */
[----:B------:R-:W-:Y:S01]  /*0610*/  IMAD.SHL.U32 R2, R2, 0x8, RZ ;  /* 0x0000000802027824 */ /* 0x000fe200078e00ff */
[----:B------:R-:W-:Y:S01]  /*0620*/  LOP3.LUT R3, R3, 0xfffffffe, RZ, 0xc0, !PT ;  /* 0xfffffffe03037812 */ /* 0x000fe200078ec0ff */
[----:B------:R-:W-:Y:S01]  /*0630*/  USHF.L.U32 UR14, UR12, 0x6, URZ ;  /* 0x000000060c0e7899 */ /* 0x000fe2000800063f */
[----:B------:R-:W-:Y:S01]  /*0640*/  IABS R24, R25 ;  /* 0x0000001900187213 */ /* 0x000fe20000000000 */
[----:B------:R-:W-:Y:S01]  /*0650*/  VIADD R56, R228, 0xffffffff ;  /* 0xffffffffe4387836 */ /* 0x000fe20000000000 */
[----:B------:R-:W-:Y:S01]  /*0660*/  USHF.L.U32 UR17, UR8, 0x6, URZ ;  /* 0x0000000608117899 */ /* 0x000fe2000800063f */
[----:B------:R-:W-:Y:S01]  /*0670*/  IMAD.IADD R17, R6, 0x1, -R3 ;  /* 0x0000000106117824 */ /* 0x000fe200078e0a03 */
[----:B------:R-:W-:Y:S01]  /*0680*/  SHF.R.S32.HI R6, RZ, 0x2, R11 ;  /* 0x00000002ff067819 */ /* 0x000fe2000001140b */
[----:B------:R-:W-:Y:S01]  /*0690*/  USHF.L.U64.HI UR16, UR8, 0x6, UR9 ;  /* 0x0000000608107899 */ /* 0x000fe20008010209 */
[----:B-1----:R-:W-:Y:S01]  /*06a0*/  IABS R0, R26 ;  /* 0x0000001a00007213 */ /* 0x002fe20000000000 */
[----:B------:R-:W-:Y:S01]  /*06b0*/  IMAD R241, R61, 0x8, R59 ;  /* 0x000000083df17824 */ /* 0x000fe200078e023b */
[----:B------:R-:W-:Y:S01]  /*06c0*/  LOP3.LUT R3, R20, 0xfffffff8, RZ, 0xc0, !PT ;  /* 0xfffffff814037812 */ /* 0x000fe200078ec0ff */
[----:B------:R-:W-:Y:S01]  /*06d0*/  UIADD3 UR27, UR32, -0x61c88647, URZ ;  /* 0x9e3779b9201b7890 */ /* 0x000fe2000fffe03f */
[----:B------:R-:W-:Y:S01]  /*06e0*/  LOP3.LUT R237, R57, UR32, RZ, 0x3c, !PT ;  /* 0x0000002039ed7c12 */ /* 0x000fe2000f8e3cff */
[----:B------:R-:W-:Y:S01]  /*06f0*/  IMAD.MOV.U32 R21, RZ, RZ, R0 ;  /* 0x000000ffff157224 */ /* 0x000fe200078e0000 */
[----:B------:R-:W-:Y:S01]  /*0700*/  UIADD3 UR26, UR33, -0x4498517b, URZ ;  /* 0xbb67ae85211a7890 */ /* 0x000fe2000fffe03f */
[----:B------:R-:W-:-:S02]  /*0710*/  IMAD.IADD R3, R58, 0x1, -R3 ;  /* 0x000000013a037824 */ /* 0x000fc400078e0a03 */
[----:B------:R-:W1:Y:S03]  /*0720*/  I2F.RP R0, R21 ;  /* 0x0000001500007306 */ /* 0x000e660000209400 */
[----:B------:R-:W-:-:S05]  /*0730*/  LEA.HI R44, R3, R3, RZ, 0x1 ;  /* 0x00000003032c7211 */ /* 0x000fca00078f08ff */
[----:B-1----:R1:W3:Y:S02]  /*0740*/  MUFU.RCP R4, R0 ;  /* 0x0000000000047308 */ /* 0x0022e40000001000 */
[----:B-1----:R-:W-:Y:S01]  /*0750*/  SHF.R.S32.HI R0, RZ, 0x3, R20 ;  /* 0x00000003ff007819 */ /* 0x002fe20000011414 */
[----:B---3--:R-:W-:-:S04]  /*0760*/  VIADD R4, R4, 0xffffffe ;  /* 0x0ffffffe04047836 */ /* 0x008fc80000000000 */
[----:B------:R-:W-:Y:S01]  /*0770*/  IMAD.SHL.U32 R0, R0, 0x40, RZ ;  /* 0x0000004000007824 */ /* 0x000fe200078e00ff */
[----:B------:R1:W3:Y:S04]  /*0780*/  F2I.FTZ.U32.TRUNC.NTZ R5, R4 ;  /* 0x0000000400057305 */ /* 0x0002e8000021f000 */
[----:B------:R-:W-:-:S04]  /*0790*/  LOP3.LUT R0, R0, 0xc0, RZ, 0xc0, !PT ;  /* 0x000000c000007812 */ /* 0x000fc800078ec0ff */
[----:B------:R-:W-:Y:S02]  /*07a0*/  LOP3.LUT R7, R0, 0x18, R2, 0xf8, !PT ;  /* 0x0000001800077812 */ /* 0x000fe400078ef802 */
[----:B-1----:R-:W-:Y:S02]  /*07b0*/  SHF.R.U32.HI R4, RZ, 0x3, R0 ;  /* 0x00000003ff047819 */ /* 0x002fe40000011600 */
[----:B------:R-:W-:Y:S02]  /*07c0*/  LOP3.LUT R0, R8, 0xfffffff0, RZ, 0xc0, !PT ;  /* 0xfffffff008007812 */ /* 0x000fe400078ec0ff */
[----:B------:R-:W-:Y:S02]  /*07d0*/  LOP3.LUT R9, R7, R4, RZ, 0x3c, !PT ;  /* 0x0000000407097212 */ /* 0x000fe400078e3cff */
[----:B------:R-:W-:Y:S01]  /*07e0*/  LEA.HI R4, R11, R6, RZ, 0x1 ;  /* 0x000000060b047211 */ /* 0x000fe200078f08ff */
[----:B------:R-:W-:-:S03]  /*07f0*/  IMAD.IADD R0, R58, 0x1, -R0 ;  /* 0x000000013a007824 */ /* 0x000fc600078e0a00 */
[----:B------:R-:W-:Y:S01]  /*0800*/  LOP3.LUT R8, R4, 0x7fffffe, RZ, 0xc0, !PT ;  /* 0x07fffffe04087812 */ /* 0x000fe200078ec0ff */
[----:B---3--:R-:W-:Y:S01]  /*0810*/  IMAD.MOV R4, RZ, RZ, -R5 ;  /* 0x000000ffff047224 */ /* 0x008fe200078e0a05 */
[-C--:B------:R-:W-:Y:S02]  /*0820*/  LEA.HI R13, R0, R0.reuse, RZ, 0x1 ;  /* 0x00000000000d7211 */ /* 0x080fe400078f08ff */
[----:B------:R-:W-:Y:S01]  /*0830*/  SHF.R.S32.HI R12, RZ, 0x1f, R0 ;  /* 0x0000001fff0c7819 */ /* 0x000fe20000011400 */
[----:B------:R-:W-:Y:S01]  /*0840*/  IMAD.MOV.U32 R11, RZ, RZ, R4 ;  /* 0x000000ffff0b7224 */ /* 0x000fe200078e0004 */
[----:B------:R-:W-:Y:S01]  /*0850*/  LOP3.LUT R7, R13, 0x7fffffe, RZ, 0xc0, !PT ;  /* 0x07fffffe0d077812 */ /* 0x000fe200078ec0ff */
[----:B------:R-:W-:Y:S01]  /*0860*/  IMAD.IADD R8, R6, 0x1, -R8 ;  /* 0x0000000106087824 */ /* 0x000fe200078e0a08 */
[----:B------:R-:W-:Y:S02]  /*0870*/  LOP3.LUT R4, R44, 0x3fffffe, RZ, 0xc0, !PT ;  /* 0x03fffffe2c047812 */ /* 0x000fe400078ec0ff */
[----:B------:R-:W-:Y:S01]  /*0880*/  LEA.HI R19, R12, R0, RZ, 0x3 ;  /* 0x000000000c137211 */ /* 0x000fe200078f18ff */
[----:B------:R-:W-:Y:S01]  /*0890*/  IMAD.IADD R197, R0, 0x1, -R7 ;  /* 0x0000000100c57824 */ /* 0x000fe200078e0a07 */
[----:B------:R-:W-:Y:S01]  /*08a0*/  SHF.R.S32.HI R7, RZ, 0x1f, R6 ;  /* 0x0000001fff077819 */ /* 0x000fe20000011406 */
[----:B------:R-:W-:Y:S01]  /*08b0*/  IMAD.IADD R18, R3, 0x1, -R4 ;  /* 0x0000000103127824 */ /* 0x000fe200078e0a04 */
[----:B------:R-:W-:Y:S01]  /*08c0*/  SHF.R.S32.HI R3, RZ, 0x1f, R2 ;  /* 0x0000001fff037819 */ /* 0x000fe20000011402 */
[----:B------:R-:W-:Y:S01]  /*08d0*/  IMAD R0, R11, R21, RZ ;  /* 0x000000150b007224 */ /* 0x000fe200078e02ff */
[----:B------:R-:W-:Y:S01]  /*08e0*/  SHF.R.S32.HI R44, RZ, 0x1, R44 ;  /* 0x00000001ff2c7819 */ /* 0x000fe2000001142c */
[----:B------:R-:W-:-:S02]  /*08f0*/  IMAD.MOV.U32 R4, RZ, RZ, RZ ;  /* 0x000000ffff047224 */ /* 0x000fc400078e00ff */
[----:B------:R-:W-:Y:S02]  /*0900*/  IMAD R8, R59, 0x8, R8 ;  /* 0x000000083b087824 */ /* 0x000fe400078e0208 */
[----:B------:R-:W-:Y:S01]  /*0910*/  IMAD.HI.U32 R12, R5, R0, R4 ;  /* 0x00000000050c7227 */ /* 0x000fe200078e0004 */
[----:B------:R-:W-:-:S03]  /*0920*/  IADD3 R0, P0, R6, R10, RZ ;  /* 0x0000000a06007210 */ /* 0x000fc60007f1e0ff */
[----:B------:R-:W-:Y:S01]  /*0930*/  IMAD R5, R22, UR4, RZ ;  /* 0x0000000416057c24 */ /* 0x000fe2000f8e02ff */
[----:B------:R-:W-:Y:S01]  /*0940*/  LEA.HI.X.SX32 R4, R10, R7, 0x1, P0 ;  /* 0x000000070a047211 */ /* 0x000fe200000f0eff */
[----:B------:R-:W-:Y:S02]  /*0950*/  IMAD.U32 R224, R8, 0x20, R9 ;  /* 0x0000002008e07824 */ /* 0x000fe400078e0009 */
[C---:B------:R-:W-:Y:S02]  /*0960*/  IMAD R14, R23.reuse, UR5, R5 ;  /* 0x00000005170e7c24 */ /* 0x040fe4000f8e0205 */
[C---:B------:R-:W-:Y:S02]  /*0970*/  IMAD R5, R4.reuse, UR10, RZ ;  /* 0x0000000a04057c24 */ /* 0x040fe4000f8e02ff */
[----:B------:R-:W-:Y:S02]  /*0980*/  IMAD R4, R4, UR8, RZ ;  /* 0x0000000804047c24 */ /* 0x000fe4000f8e02ff */
[----:B------:R-:W-:Y:S01]  /*0990*/  IMAD.WIDE.U32 R8, R23, UR4, R2 ;  /* 0x0000000417087c25 */ /* 0x000fe2000f8e0002 */
[----:B------:R-:W-:-:S03]  /*09a0*/  ULDC.64 UR4, c[0x0][0x258] ;  /* 0x0000960000047ab9 */ /* 0x000fc60000000a00 */
[C---:B------:R-:W-:Y:S02]  /*09b0*/  IMAD R15, R0.reuse, UR11, R5 ;  /* 0x0000000b000f7c24 */ /* 0x040fe4000f8e0205 */
[C---:B------:R-:W-:Y:S02]  /*09c0*/  IMAD R16, R0.reuse, UR9, R4 ;  /* 0x0000000900107c24 */ /* 0x040fe4000f8e0204 */
[----:B------:R-:W-:-:S04]  /*09d0*/  IMAD.WIDE.U32 R10, R0, UR10, R2 ;  /* 0x0000000a000a7c25 */ /* 0x000fc8000f8e0002 */
[----:B------:R-:W-:Y:S01]  /*09e0*/  IMAD.WIDE.U32 R4, R0, UR8, R2 ;  /* 0x0000000800047c25 */ /* 0x000fe2000f8e0002 */
[----:B------:R-:W-:Y:S02]  /*09f0*/  SHF.R.S32.HI R2, RZ, 0x1f, R25 ;  /* 0x0000001fff027819 */ /* 0x000fe40000011419 */
[----:B------:R-:W-:Y:S01]  /*0a00*/  SHF.R.S32.HI R0, RZ, 0x1f, R13 ;  /* 0x0000001fff007819 */ /* 0x000fe2000001140d */
[----:B------:R-:W-:-:S04]  /*0a10*/  IMAD.HI.U32 R12, R12, R24, RZ ;  /* 0x000000180c0c7227 */ /* 0x000fc800078e00ff */
[----:B------:R-:W-:Y:S01]  /*0a20*/  IMAD.IADD R3, R9, 0x1, R14 ;  /* 0x0000000109037824 */ /* 0x000fe200078e020e */
[----:B------:R-:W-:Y:S01]  /*0a30*/  SHF.R.S32.HI R14, RZ, 0x1, R13 ;  /* 0x00000001ff0e7819 */ /* 0x000fe2000001140d */
[----:B------:R-:W-:Y:S02]  /*0a40*/  IMAD.MOV R9, RZ, RZ, -R12 ;  /* 0x000000ffff097224 */ /* 0x000fe400078e0a0c */
[----:B------:R-:W-:Y:S02]  /*0a50*/  IMAD R13, R2, UR4, RZ ;  /* 0x00000004020d7c24 */ /* 0x000fe4000f8e02ff */
[----:B------:R-:W-:Y:S01]  /*0a60*/  IMAD.MOV.U32 R2, RZ, RZ, R8 ;  /* 0x000000ffff027224 */ /* 0x000fe200078e0008 */
[----:B------:R-:W-:Y:S01]  /*0a70*/  LEA.HI R8, R0, R14, RZ, 0x2 ;  /* 0x0000000e00087211 */ /* 0x000fe200078f10ff */
[----:B------:R-:W-:Y:S02]  /*0a80*/  IMAD R0, R21, R9, R24 ;  /* 0x0000000915007224 */ /* 0x000fe400078e0218 */
[----:B------:R-:W-:Y:S01]  /*0a90*/  IMAD.IADD R9, R5, 0x1, R16 ;  /* 0x0000000105097824 */ /* 0x000fe200078e0210 */
[----:B------:R-:W-:Y:S01]  /*0aa0*/  LOP3.LUT R8, R8, 0xfffffffc, RZ, 0xc0, !PT ;  /* 0xfffffffc08087812 */ /* 0x000fe200078ec0ff */
[----:B------:R-:W-:Y:S01]  /*0ab0*/  IMAD R13, R25, UR5, R13 ;  /* 0x00000005190d7c24 */ /* 0x000fe2000f8e020d */
[----:B------:R-:W-:Y:S01]  /*0ac0*/  ISETP.GT.U32.AND P2, PT, R21, R0, PT ;  /* 0x000000001500720c */ /* 0x000fe20003f44070 */
[----:B------:R-:W-:Y:S01]  /*0ad0*/  IMAD.WIDE.U32 R2, R25, UR4, R2 ;  /* 0x0000000419027c25 */ /* 0x000fe2000f8e0002 */
[----:B------:R-:W-:-:S03]  /*0ae0*/  ULDC.64 UR4, c[0x0][0x238] ;  /* 0x00008e0000047ab9 */ /* 0x000fc60000000a00 */
[----:B------:R-:W-:Y:S02]  /*0af0*/  IMAD.IADD R47, R14, 0x1, -R8 ;  /* 0x000000010e2f7824 */ /* 0x000fe400078e0a08 */
[----:B------:R-:W-:Y:S02]  /*0b00*/  IMAD.MOV.U32 R8, RZ, RZ, R4 ;  /* 0x000000ffff087224 */ /* 0x000fe400078e0004 */
[----:B------:R-:W-:-:S04]  /*0b10*/  IMAD.WIDE R4, R61, 0x80, R6 ;  /* 0x000000803d047825 */ /* 0x000fc800078e0206 */
[----:B------:R-:W-:Y:S02]  /*0b20*/  IMAD.IADD R3, R3, 0x1, R13 ;  /* 0x0000000103037824 */ /* 0x000fe400078e020d */
[----:B------:R-:W-:Y:S02]  /*0b30*/  IMAD R5, R5, UR12, RZ ;  /* 0x0000000c05057c24 */ /* 0x000fe4000f8e02ff */
[----:B------:R-:W-:Y:S02]  /*0b40*/  @!P2 IMAD.IADD R0, R0, 0x1, -R21 ;  /* 0x000000010000a824 */ /* 0x000fe400078e0a15 */
[----:B------:R-:W-:Y:S02]  /*0b50*/  IMAD.IADD R11, R11, 0x1, R15 ;  /* 0x000000010b0b7824 */ /* 0x000fe400078e020f */
[----:B------:R-:W-:Y:S01]  /*0b60*/  IMAD R5, R4, UR13, R5 ;  /* 0x0000000d04057c24 */ /* 0x000fe2000f8e0205 */
[----:B------:R-:W-:Y:S01]  /*0b70*/  ISETP.GE.U32.AND P3, PT, R0, R21, PT ;  /* 0x000000150000720c */ /* 0x000fe20003f66070 */
[----:B------:R-:W-:-:S04]  /*0b80*/  IMAD.WIDE.U32 R2, R4, UR12, R2 ;  /* 0x0000000c04027c25 */ /* 0x000fc8000f8e0002 */
[----:B------:R-:W-:Y:S02]  /*0b90*/  IMAD R4, R22, UR4, RZ ;  /* 0x0000000416047c24 */ /* 0x000fe4000f8e02ff */
[----:B------:R-:W-:Y:S01]  /*0ba0*/  IMAD.WIDE.U32 R6, R23, UR6, R10 ;  /* 0x0000000617067c25 */ /* 0x000fe2000f8e000a */
[----:B------:R-:W-:-:S03]  /*0bb0*/  LOP3.LUT R11, R25, R26, RZ, 0x3c, !PT ;  /* 0x0000001a190b7212 */ /* 0x000fc600078e3cff */
[----:B------:R-:W-:Y:S01]  /*0bc0*/  IMAD R10, R23, UR5, R4 ;  /* 0x00000005170a7c24 */ /* 0x000fe2000f8e0204 */
[----:B------:R-:W-:Y:S01]  /*0bd0*/  ISETP.GE.AND P1, PT, R11, RZ, PT ;  /* 0x000000ff0b00720c */ /* 0x000fe20003f26270 */
[----:B------:R-:W-:Y:S01]  /*0be0*/  IMAD.WIDE.U32 R8, R23, UR4, R8 ;  /* 0x0000000417087c25 */ /* 0x000fe2000f8e0008 */
[----:B------:R-:W-:Y:S01]  /*0bf0*/  ULDC.64 UR4, c[0x0][0x210] ;  /* 0x0000840000047ab9 */ /* 0x000fe20000000a00 */
[----:B------:R-:W-:Y:S02]  /*0c00*/  SHF.R.S32.HI R11, RZ, 0x1f, R56 ;  /* 0x0000001fff0b7819 */ /* 0x000fe40000011438 */
[----:B------:R-:W-:Y:S01]  /*0c10*/  IMAD.IADD R0, R3, 0x1, R5 ;  /* 0x0000000103007824 */ /* 0x000fe200078e0205 */
[----:B------:R-:W-:Y:S01]  /*0c20*/  LEA R4, P0, R2, UR4, 0x1 ;  /* 0x0000000402047c11 */ /* 0x000fe2000f8008ff */
[----:B------:R-:W-:Y:S01]  /*0c30*/  @!P2 VIADD R12, R12, 0x1 ;  /* 0x000000010c0ca836 */ /* 0x000fe20000000000 */
[----:B------:R-:W-:Y:S01]  /*0c40*/  USHF.L.U64.HI UR4, UR12, 0x6, UR13 ;  /* 0x000000060c047899 */ /* 0x000fe2000801020d */
[----:B------:R-:W-:Y:S01]  /*0c50*/  IMAD R13, R22, UR6, RZ ;  /* 0x00000006160d7c24 */ /* 0x000fe2000f8e02ff */
[----:B------:R-:W-:Y:S01]  /*0c60*/  LEA.HI.X R5, R2, UR5, R0, 0x1, P0 ;  /* 0x0000000502057c11 */ /* 0x000fe200080f0c00 */
[----:B------:R-:W-:Y:S01]  /*0c70*/  UMOV UR5, 0x400 ;  /* 0x0000040000057882 */ /* 0x000fe20000000000 */
[----:B------:R-:W-:Y:S01]  /*0c80*/  ISETP.NE.AND P0, PT, R26, RZ, PT ;  /* 0x000000ff1a00720c */ /* 0x000fe20003f05270 */
[----:B------:R-:W-:Y:S01]  /*0c90*/  @P3 VIADD R12, R12, 0x1 ;  /* 0x000000010c0c3836 */ /* 0x000fe20000000000 */
[----:B--2---:R-:W-:Y:S01]  /*0ca0*/  ULEA UR5, UR15, UR5, 0x18 ;  /* 0x000000050f057291 */ /* 0x004fe2000f8ec03f */
[----:B------:R-:W-:Y:S01]  /*0cb0*/  IADD3 R2, P2, R4, UR14, RZ ;  /* 0x0000000e04027c10 */ /* 0x000fe2000ff5e0ff */
[----:B------:R-:W-:Y:S01]  /*0cc0*/  IMAD R13, R23, UR7, R13 ;  /* 0x00000007170d7c24 */ /* 0x000fe2000f8e020d */
[----:B------:R-:W-:Y:S01]  /*0cd0*/  ULDC.64 UR6, c[0x0][0x260] ;  /* 0x0000980000067ab9 */ /* 0x000fe20000000a00 */
[----:B------:R-:W-:Y:S01]  /*0ce0*/  IMAD.MOV.U32 R0, RZ, RZ, R12 ;  /* 0x000000ffff007224 */ /* 0x000fe200078e000c */
[----:B------:R-:W-:Y:S01]  /*0cf0*/  IADD3.X R3, R5, UR4, RZ, P2, !PT ;  /* 0x0000000405037c10 */ /* 0x000fe200097fe4ff */
[----:B------:R-:W-:Y:S01]  /*0d00*/  IMAD.IADD R7, R7, 0x1, R13 ;  /* 0x0000000107077824 */ /* 0x000fe200078e020d */
[----:B------:R-:W-:Y:S01]  /*0d10*/  LEA R224, R224, UR5, 0x1 ;  /* 0x00000005e0e07c11 */ /* 0x000fe2000f8e08ff */
[----:B------:R-:W-:Y:S01]  /*0d20*/  @!P1 IMAD.MOV R0, RZ, RZ, -R0 ;  /* 0x000000ffff009224 */ /* 0x000fe200078e0a00 */
[----:B------:R-:W-:Y:S01]  /*0d30*/  USHF.L.U64.HI UR12, UR10, 0x7, UR11 ;  /* 0x000000070a0c7899 */ /* 0x000fe2000801020b */
[----:B------:R-:W-:Y:S01]  /*0d40*/  IMAD.IADD R9, R9, 0x1, R10 ;  /* 0x0000000109097824 */ /* 0x000fe200078e020a */
[----:B------:R-:W-:Y:S01]  /*0d50*/  @!P0 LOP3.LUT R0, RZ, R26, RZ, 0x33, !PT ;  /* 0x0000001aff008212 */ /* 0x000fe200078e33ff */
[----:B------:R-:W-:Y:S01]  /*0d60*/  @!PT LDS RZ, [RZ] ;  /* 0x00000000fffff984 */ /* 0x000fe20000000800 */
[----:B------:R-:W-:Y:S01]  /*0d70*/  @!PT LDS RZ, [RZ] ;  /* 0x00000000fffff984 */ /* 0x000fe20000000800 */
[----:B------:R-:W-:Y:S01]  /*0d80*/  @!PT LDS RZ, [RZ] ;  /* 0x00000000fffff984 */ /* 0x000fe20000000800 */
[----:B------:R1:W-:Y:S01]  /*0d90*/  LDGSTS.E.BYPASS.LTC128B.128 [R224], desc[UR30][R4.64] ;  /* 0x0000000004e07fae */ /* 0x0003e2000b901d5e */
[----:B------:R-:W-:-:S02]  /*0da0*/  USHF.L.U32 UR13, UR10, 0x7, URZ ;  /* 0x000000070a0d7899 */ /* 0x000fc4000800063f */
[----:B------:R-:W-:Y:S01]  /*0db0*/  USHF.L.U32 UR15, UR10, 0x6, URZ ;  /* 0x000000060a0f7899 */ /* 0x000fe2000800063f */
[----:B------:R-:W-:Y:S01]  /*0dc0*/  IMAD.WIDE.U32 R28, R0, UR6, R6 ;  /* 0x00000006001c7c25 */ /* 0x000fe2000f8e0006 */
[----:B------:R2:W-:Y:S03]  /*0dd0*/  LDGSTS.E.BYPASS.LTC128B.128 [R224+0x800], desc[UR30][R2.64] ;  /* 0x0080000002e07fae */ /* 0x0005e6000b901d5e */
[----:B------:R-:W-:Y:S01]  /*0de0*/  IMAD R7, R56, UR12, RZ ;  /* 0x0000000c38077c24 */ /* 0x000fe2000f8e02ff */
[----:B------:R-:W-:Y:S01]  /*0df0*/  STL.64 [R1+0x20], R28 ;  /* 0x0000201c01007387 */ /* 0x000fe20000100a00 */
[----:B------:R-:W-:Y:S02]  /*0e00*/  IMAD.MOV.U32 R238, RZ, RZ, R28 ;  /* 0x000000ffffee7224 */ /* 0x000fe400078e001c */
[----:B------:R-:W-:Y:S01]  /*0e10*/  IMAD R7, R11, UR13, R7 ;  /* 0x0000000d0b077c24 */ /* 0x000fe2000f8e0207 */
[----:B-1----:R-:W-:-:S05]  /*0e20*/  SHF.R.S32.HI R5, RZ, 0x1f, R0 ;  /* 0x0000001fff057819 */ /* 0x002fca0000011400 */
[----:B------:R-:W-:Y:S01]  /*0e30*/  IMAD R4, R5, UR6, RZ ;  /* 0x0000000605047c24 */ /* 0x000fe2000f8e02ff */
[----:B--2---:R-:W-:-:S03]  /*0e40*/  IADD3 R2, P0, R2, UR14, RZ ;  /* 0x0000000e02027c10 */ /* 0x004fc6000ff1e0ff */
[C---:B------:R-:W-:Y:S01]  /*0e50*/  IMAD R4, R0.reuse, UR7, R4 ;  /* 0x0000000700047c24 */ /* 0x040fe2000f8e0204 */
[----:B------:R-:W-:Y:S01]  /*0e60*/  ULDC.64 UR6, c[0x0][0x268] ;  /* 0x00009a0000067ab9 */ /* 0x000fe20000000a00 */
[----:B------:R-:W-:Y:S01]  /*0e70*/  IADD3.X R3, R3, UR4, RZ, P0, !PT ;  /* 0x0000000403037c10 */ /* 0x000fe200087fe4ff */
[----:B------:R-:W-:Y:S02]  /*0e80*/  IMAD R6, R5, UR6, RZ ;  /* 0x0000000605067c24 */ /* 0x000fe4000f8e02ff */
[----:B------:R-:W-:Y:S02]  /*0e90*/  IMAD.IADD R239, R29, 0x1, R4 ;  /* 0x000000011def7824 */ /* 0x000fe400078e0204 */
[----:B------:R-:W-:Y:S01]  /*0ea0*/  IMAD.WIDE.U32 R12, R0, UR6, R8 ;  /* 0x00000006000c7c25 */ /* 0x000fe2000f8e0008 */
[----:B------:R1:W-:Y:S03]  /*0eb0*/  LDGSTS.E.BYPASS.LTC128B.128 [R224+0x1000], desc[UR30][R2.64] ;  /* 0x0100000002e07fae */ /* 0x0003e6000b901d5e */
[----:B------:R-:W-:Y:S01]  /*0ec0*/  IMAD.WIDE.U32 R4, R56, UR13, R238 ;  /* 0x0000000d38047c25 */ /* 0x000fe2000f8e00ee */
[----:B------:R-:W-:Y:S03]  /*0ed0*/  STL.64 [R1+0x10], R238 ;  /* 0x000010ee01007387 */ /* 0x000fe60000100a00 */
[----:B------:R-:W-:Y:S01]  /*0ee0*/  IMAD R10, R0, UR7, R6 ;  /* 0x00000007000a7c24 */ /* 0x000fe2000f8e0206 */
[----:B------:R-:W-:Y:S01]  /*0ef0*/  ULDC.64 UR6, c[0x0][0x218] ;  /* 0x0000860000067ab9 */ /* 0x000fe20000000a00 */
[----:B------:R-:W-:Y:S01]  /*0f00*/  IMAD R0, R11, UR8, RZ ;  /* 0x000000080b007c24 */ /* 0x000fe2000f8e02ff */
[----:B------:R-:W-:Y:S01]  /*0f10*/  LEA R6, P0, R4, UR6, 0x1 ;  /* 0x0000000604067c11 */ /* 0x000fe2000f8008ff */
[----:B------:R-:W-:Y:S01]  /*0f20*/  IMAD.IADD R7, R5, 0x1, R7 ;  /* 0x0000000105077824 */ /* 0x000fe200078e0207 */
[----:B------:R-:W-:Y:S01]  /*0f30*/  STL.64 [R1+0x18], R12 ;  /* 0x0000180c01007387 */ /* 0x000fe20000100a00 */
[----:B------:R-:W-:-:S03]  /*0f40*/  IMAD.WIDE.U32 R8, R56, UR8, RZ ;  /* 0x0000000838087c25 */ /* 0x000fc6000f8e00ff */
[----:B------:R-:W-:Y:S01]  /*0f50*/  LEA.HI.X R7, R4, UR7, R7, 0x1, P0 ;  /* 0x0000000704077c11 */ /* 0x000fe200080f0c07 */
[----:B------:R-:W-:Y:S02]  /*0f60*/  IMAD R0, R56, UR9, R0 ;  /* 0x0000000938007c24 */ /* 0x000fe4000f8e0200 */
[----:B------:R-:W-:Y:S02]  /*0f70*/  IMAD.IADD R10, R13, 0x1, R10 ;  /* 0x000000010d0a7824 */ /* 0x000fe400078e020a */
[----:B------:R-:W-:Y:S01]  /*0f80*/  IMAD.IADD R0, R9, 0x1, R0 ;  /* 0x0000000109007824 */ /* 0x000fe200078e0200 */
[C---:B------:R-:W-:Y:S02]  /*0f90*/  LEA R9, P0, R8.reuse, R12, 0x7 ;  /* 0x0000000c08097211 */ /* 0x040fe400078038ff */
[----:B------:R2:W-:Y:S02]  /*0fa0*/  STL [R1+0xc], R10 ;  /* 0x00000c0a01007387 */ /* 0x0005e40000100800 */
[----:B------:R-:W-:Y:S01]  /*0fb0*/  LEA.HI.X R8, R8, R10, R0, 0x7, P0 ;  /* 0x0000000a08087211 */ /* 0x000fe200000f3c00 */
[----:B------:R-:W-:Y:S01]  /*0fc0*/  IMAD.SHL.U32 R0, R44, 0x40, RZ ;  /* 0x000000402c007824 */ /* 0x000fe200078e00ff */
[----:B-1----:R-:W-:Y:S01]  /*0fd0*/  IADD3 R2, P1, R2, UR14, RZ ;  /* 0x0000000e02027c10 */ /* 0x002fe2000ff3e0ff */
[----:B------:R-:W-:-:S03]  /*0fe0*/  USHF.L.U64.HI UR14, UR10, 0x6, UR11 ;  /* 0x000000060a0e7899 */ /* 0x000fc6000801020b */
[----:B------:R-:W-:Y:S01]  /*0ff0*/  IADD3.X R3, R3, UR4, RZ, P1, !PT ;  /* 0x0000000403037c10 */ /* 0x000fe20008ffe4ff */
[----:B------:R-:W-:Y:S01]  /*1000*/  ULDC.64 UR10, c[0x0][0x220] ;  /* 0x00008800000a7ab9 */ /* 0x000fe20000000a00 */
[----:B------:R-:W-:Y:S01]  /*1010*/  IADD3 R4, P1, R6, UR15, RZ ;  /* 0x0000000f06047c10 */ /* 0x000fe2000ff3e0ff */
[----:B------:R-:W-:Y:S01]  /*1020*/  UIADD3 UR4, UR5, 0x2000, URZ ;  /* 0x0000200005047890 */ /* 0x000fe2000fffe03f */
[----:B------:R-:W-:Y:S01]  /*1030*/  LOP3.LUT R0, R0, 0xc0, RZ, 0xc0, !PT ;  /* 0x000000c000007812 */ /* 0x000fe200078ec0ff */
[----:B------:R1:W-:Y:S01]  /*1040*/  LDGSTS.E.BYPASS.LTC128B.128 [R224+0x1800], desc[UR30][R2.64] ;  /* 0x0180000002e07fae */ /* 0x0003e2000b901d5e */
[----:B------:R-:W-:-:S03]  /*1050*/  IADD3.X R5, R7, UR14, RZ, P1, !PT ;  /* 0x0000000e07057c10 */ /* 0x000fc60008ffe4ff */
[----:B------:R-:W-:Y:S04]  /*1060*/  LDGSTS.E.BYPASS.LTC128B.128 [R224+0x2000], desc[UR30][R6.64] ;  /* 0x0200000006e07fae */ /* 0x000fe8000b901d5e */
[----:B------:R3:W-:Y:S01]  /*1070*/  LDGSTS.E.BYPASS.LTC128B.128 [R224+0x2800], desc[UR30][R4.64] ;  /* 0x0280000004e07fae */ /* 0x0007e2000b901d5e */
[----:B-1----:R-:W-:-:S04]  /*1080*/  IADD3 R2, P0, R4, UR15, RZ ;  /* 0x0000000f04027c10 */ /* 0x002fc8000ff1e0ff */
[----:B------:R-:W-:Y:S02]  /*1090*/  IADD3.X R3, R5, UR14, RZ, P0, !PT ;  /* 0x0000000e05037c10 */ /* 0x000fe400087fe4ff */
[----:B---3--:R-:W-:-:S03]  /*10a0*/  IADD3 R4, P0, R2, UR15, RZ ;  /* 0x0000000f02047c10 */ /* 0x008fc6000ff1e0ff */
[----:B------:R1:W-:Y:S01]  /*10b0*/  LDGSTS.E.BYPASS.LTC128B.128 [R224+0x3000], desc[UR30][R2.64] ;  /* 0x0300000002e07fae */ /* 0x0003e2000b901d5e */
[----:B------:R-:W-:-:S05]  /*10c0*/  IADD3.X R5, R3, UR14, RZ, P0, !PT ;  /* 0x0000000e03057c10 */ /* 0x000fca00087fe4ff */
[----:B------:R3:W-:Y:S04]  /*10d0*/  LDGSTS.E.BYPASS.LTC128B.128 [R224+0x3800], desc[UR30][R4.64] ;  /* 0x0380000004e07fae */ /* 0x0007e8000b901d5e */
[----:B------:R-:W0:Y:S01]  /*10e0*/  LDGDEPBAR ;  /* 0x00000000000079af */ /* 0x000e220000000000 */
[----:B-1----:R-:W-:Y:S02]  /*10f0*/  LOP3.LUT R3, R0, 0x8, R20, 0xf8, !PT ;  /* 0x0000000800037812 */ /* 0x002fe400078ef814 */
[----:B------:R-:W-:Y:S02]  /*1100*/  SHF.R.U32.HI R0, RZ, 0x3, R0 ;  /* 0x00000003ff007819 */ /* 0x000fe40000011600 */
[----:B------:R-:W-:Y:S02]  /*1110*/  LEA R2, P0, R9, UR10, 0x1 ;  /* 0x0000000a09027c11 */ /* 0x000fe4000f8008ff */
[----:B--2---:R-:W-:Y:S01]  /*1120*/  LOP3.LUT R10, R3, R0, RZ, 0x3c, !PT ;  /* 0x00000000030a7212 */ /* 0x004fe200078e3cff */
[----:B------:R-:W-:Y:S01]  /*1130*/  IMAD.SHL.U32 R0, R47, 0x40, RZ ;  /* 0x000000402f007824 */ /* 0x000fe200078e00ff */
[----:B------:R-:W-:Y:S01]  /*1140*/  LEA.HI.X R3, R9, UR11, R8, 0x1, P0 ;  /* 0x0000000b09037c11 */ /* 0x000fe200080f0c08 */
[----:B------:R-:W-:-:S04]  /*1150*/  DEPBAR.LE SB0, 0x0 ;  /* 0x000080000000791a */ /* 0x000fc80000000000 */
[----:B------:R-:W-:Y:S01]  /*1160*/  BAR.SYNC.DEFER_BLOCKING 0x0 ;  /* 0x0000000000007b1d */ /* 0x000fe20000010000 */
[----:B---3--:R-:W-:Y:S01]  /*1170*/  IMAD.SHL.U32 R4, R19, 0x20, RZ ;  /* 0x0000002013047824 */ /* 0x008fe200078e00ff */
        /* <DEDUP_REMOVED lines=33> */
[----:B--2---:R-:W-:Y:S01]  /*1390*/  LDSM.16.M88.4 R4, [R211+0x1000] ;  /* 0x00100000d304783b */ /* 0x004fe20000000200 */
[----:B------:R-:W-:-:S03]  /*13a0*/  SHF.R.S32.HI R2, RZ, 0x1f, R46 ;  /* 0x0000001fff027819 */ /* 0x000fc6000001142e */
[----:B------:R-:W2:Y:S01]  /*13b0*/  LDSM.16.M88.4 R20, [R3+0x2800] ;  /* 0x002800000314783b */ /* 0x000ea20000000200 */
[----:B------:R-:W-:Y:S01]  /*13c0*/  IMAD.IADD R212, R211, 0x1, R0 ;  /* 0x00000001d3d47824 */ /* 0x000fe200078e0200 */
[----:B------:R-:W-:Y:S01]  /*13d0*/  LEA.HI R2, R2, R46, RZ, 0x2 ;  /* 0x0000002e02027211 */ /* 0x000fe200078f10ff */
[----:B------:R-:W-:Y:S01]  /*13e0*/  @P0 VIADD R213, R210, 0xffffffe0 ;  /* 0xffffffe0d2d50836 */ /* 0x000fe20000000000 */
[----:B------:R-:W3:Y:S02]  /*13f0*/  LDSM.16.M88.4 R12, [R3+0x2c00] ;  /* 0x002c0000030c783b */ /* 0x000ee40000000200 */
[----:B------:R-:W-:Y:S02]  /*1400*/  SHF.R.S32.HI R2, RZ, 0x2, R2 ;  /* 0x00000002ff027819 */ /* 0x000fe40000011402 */
[----:B------:R-:W-:Y:S04]  /*1410*/  LDSM.16.M88.4 R28, [R3+0x2000] ;  /* 0x00200000031c783b */ /* 0x000fe80000000200 */
[----:B------:R-:W-:Y:S04]  /*1420*/  LDSM.16.M88.4 R24, [R3+0x2400] ;  /* 0x002400000318783b */ /* 0x000fe80000000200 */
[----:B-1----:R-:W1:Y:S04]  /*1430*/  LDSM.16.M88.4 R8, [R3+0x3000] ;  /* 0x003000000308783b */ /* 0x002e680000000200 */
[----:B------:R-:W4:Y:S04]  /*1440*/  LDSM.16.M88.4 R32, [R3+0x3400] ;  /* 0x003400000320783b */ /* 0x000f280000000200 */
[----:B------:R-:W5:Y:S04]  /*1450*/  LDSM.16.M88.4 R36, [R3+0x3800] ;  /* 0x003800000324783b */ /* 0x000f680000000200 */
[----:B------:R3:W5:Y:S04]  /*1460*/  LDSM.16.M88.4 R40, [R3+0x3c00] ;  /* 0x003c00000328783b */ /* 0x0007680000000200 */
[----:B------:R-:W0:Y:S01]  /*1470*/  LDGDEPBAR ;  /* 0x00000000000079af */ /* 0x000e220000000000 */
[C---:B--2---:R-:W-:Y:S06]  /*1480*/  HMMA.16816.F32 R96, R4.reuse, R20, RZ ;  /* 0x000000140460723c */ /* 0x044fec00000018ff */
[----:B------:R-:W-:Y:S01]  /*1490*/  HMMA.16816.F32 R108, R4, R22, RZ ;  /* 0x00000016046c723c */ /* 0x000fe200000018ff */
[----:B---3--:R-:W-:-:S05]  /*14a0*/  IMAD R3, R59, 0x10, R60 ;  /* 0x000000103b037824 */ /* 0x008fca00078e023c */
[C---:B------:R-:W-:Y:S06]  /*14b0*/  HMMA.16816.F32 R116, R4.reuse, R12, RZ ;  /* 0x0000000c0474723c */ /* 0x040fec00000018ff */
[----:B------:R-:W-:Y:S06]  /*14c0*/  HMMA.16816.F32 R140, R4, R14, RZ ;  /* 0x0000000e048c723c */ /* 0x000fec00000018ff */
[C---:B------:R-:W-:Y:S06]  /*14d0*/  HMMA.16816.F32 R92, R16.reuse, R20, RZ ;  /* 0x00000014105c723c */ /* 0x040fec00000018ff */
[C---:B------:R-:W-:Y:S01]  /*14e0*/  HMMA.16816.F32 R100, R16.reuse, R22, RZ ;  /* 0x000000161064723c */ /* 0x040fe200000018ff */
[----:B------:R-:W-:Y:S05]  /*14f0*/  LDSM.16.M88.4 R20, [R213] ;  /* 0x00000000d514783b */ /* 0x000fea0000000200 */
[C---:B------:R-:W-:Y:S06]  /*1500*/  HMMA.16816.F32 R104, R16.reuse, R12, RZ ;  /* 0x0000000c1068723c */ /* 0x040fec00000018ff */
[----:B------:R-:W-:Y:S01]  /*1510*/  HMMA.16816.F32 R112, R16, R14, RZ ;  /* 0x0000000e1070723c */ /* 0x000fe200000018ff */
[----:B------:R-:W2:Y:S05]  /*1520*/  LDSM.16.M88.4 R12, [R212] ;  /* 0x00000000d40c783b */ /* 0x000eaa0000000200 */
[C---:B-1----:R-:W-:Y:S06]  /*1530*/  HMMA.16816.F32 R168, R4.reuse, R8, RZ ;  /* 0x0000000804a8723c */ /* 0x042fec00000018ff */
[----:B------:R-:W-:Y:S06]  /*1540*/  HMMA.16816.F32 R176, R4, R10, RZ ;  /* 0x0000000a04b0723c */ /* 0x000fec00000018ff */
[C---:B------:R-:W-:Y:S06]  /*1550*/  HMMA.16816.F32 R120, R16.reuse, R8, RZ ;  /* 0x000000081078723c */ /* 0x040fec00000018ff */
[C---:B------:R-:W-:Y:S01]  /*1560*/  HMMA.16816.F32 R132, R16.reuse, R10, RZ ;  /* 0x0000000a1084723c */ /* 0x040fe200000018ff */
[----:B------:R-:W1:Y:S05]  /*1570*/  LDSM.16.M88.4 R8, [R212+0x1000] ;  /* 0x00100000d408783b */ /* 0x000e6a0000000200 */
[-C--:B------:R-:W-:Y:S06]  /*1580*/  HMMA.16816.F32 R48, R16, R28.reuse, RZ ;  /* 0x0000001c1030723c */ /* 0x080fec00000018ff */
[C---:B------:R-:W-:Y:S06]  /*1590*/  HMMA.16816.F32 R52, R4.reuse, R28, RZ ;  /* 0x0000001c0434723c */ /* 0x040fec00000018ff */
[----:B------:R-:W-:Y:S01]  /*15a0*/  HMMA.16816.F32 R80, R4, R24, RZ ;  /* 0x000000180450723c */ /* 0x000fe200000018ff */
[----:B------:R-:W-:Y:S01]  /*15b0*/  IADD3 R28, R3, 0x1, R2 ;  /* 0x00000001031c7810 */ /* 0x000fe20007ffe002 */
[----:B------:R-:W-:-:S02]  /*15c0*/  IMAD.SHL.U32 R2, R56, 0x4, RZ ;  /* 0x0000000438027824 */ /* 0x000fc400078e00ff */
[----:B------:R-:W-:Y:S02]  /*15d0*/  VIADD R29, R241, 0x4 ;  /* 0x00000004f11d7836 */ /* 0x000fe40000000000 */
[----:B------:R-:W-:Y:S01]  /*15e0*/  HMMA.16816.F32 R88, R4, R26, RZ ;  /* 0x0000001a0458723c */ /* 0x000fe200000018ff */
[----:B------:R-:W-:-:S05]  /*15f0*/  VIADD R3, R2, 0x1 ;  /* 0x0000000102037836 */ /* 0x000fca0000000000 */
[C---:B------:R-:W-:Y:S06]  /*1600*/  HMMA.16816.F32 R68, R16.reuse, R24, RZ ;  /* 0x000000181044723c */ /* 0x040fec00000018ff */
[----:B------:R-:W-:Y:S01]  /*1610*/  HMMA.16816.F32 R84, R16, R26, RZ ;  /* 0x0000001a1054723c */ /* 0x000fe200000018ff */
[----:B------:R-:W3:Y:S05]  /*1620*/  LDSM.16.M88.4 R24, [R213+0x400] ;  /* 0x00040000d518783b */ /* 0x000eea0000000200 */
[-C--:B------:R-:W-:Y:S06]  /*1630*/  HMMA.16816.F32 R72, R4, R30.reuse, RZ ;  /* 0x0000001e0448723c */ /* 0x080fec00000018ff */
[C---:B------:R-:W-:Y:S06]  /*1640*/  HMMA.16816.F32 R76, R16.reuse, R30, RZ ;  /* 0x0000001e104c723c */ /* 0x040fec00000018ff */
[C---:B----4-:R-:W-:Y:S06]  /*1650*/  HMMA.16816.F32 R124, R16.reuse, R32, RZ ;  /* 0x00000020107c723c */ /* 0x050fec00000018ff */
[C---:B------:R-:W-:Y:S06]  /*1660*/  HMMA.16816.F32 R136, R16.reuse, R34, RZ ;  /* 0x000000221088723c */ /* 0x040fec00000018ff */
[C---:B-----5:R-:W-:Y:S06]  /*1670*/  HMMA.16816.F32 R152, R16.reuse, R36, RZ ;  /* 0x000000241098723c */ /* 0x060fec00000018ff */
[C---:B------:R-:W-:Y:S06]  /*1680*/  HMMA.16816.F32 R156, R16.reuse, R38, RZ ;  /* 0x00000026109c723c */ /* 0x040fec00000018ff */
[C---:B------:R-:W-:Y:S06]  /*1690*/  HMMA.16816.F32 R148, R16.reuse, R40, RZ ;  /* 0x000000281094723c */ /* 0x040fec00000018ff */
[----:B------:R-:W-:Y:S06]  /*16a0*/  HMMA.16816.F32 R144, R16, R42, RZ ;  /* 0x0000002a1090723c */ /* 0x000fec00000018ff */
[----:B------:R-:W-:Y:S01]  /*16b0*/  HMMA.16816.F32 R180, R4, R32, RZ ;  /* 0x0000002004b4723c */ /* 0x000fe200000018ff */
[----:B------:R-:W-:-:S04]  /*16c0*/  IMAD.WIDE.U32 R18, R249, -0x2daee0ad, RZ ;  /* 0xd2511f53f9127825 */ /* 0x000fc800078e00ff */
[C---:B------:R-:W-:Y:S01]  /*16d0*/  VIADD R17, R2.reuse, 0x2 ;  /* 0x0000000202117836 */ /* 0x040fe20000000000 */
[C---:B------:R-:W-:Y:S01]  /*16e0*/  LOP3.LUT R16, R19.reuse, UR33, R2, 0x96, !PT ;  /* 0x0000002113107c12 */ /* 0x040fe2000f8e9602 */
[----:B------:R-:W-:Y:S01]  /*16f0*/  VIADD R2, R2, 0x3 ;  /* 0x0000000302027836 */ /* 0x000fe20000000000 */
[C---:B------:R-:W-:Y:S03]  /*1700*/  HMMA.16816.F32 R188, R4.reuse, R34, RZ ;  /* 0x0000002204bc723c */ /* 0x040fe600000018ff */
[----:B------:R-:W-:Y:S01]  /*1710*/  IMAD.WIDE.U32 R60, R16, -0x326172a9, RZ ;  /* 0xcd9e8d57103c7825 */ /* 0x000fe200078e00ff */
[----:B------:R-:W-:Y:S02]  /*1720*/  LOP3.LUT R2, R19, UR33, R2, 0x96, !PT ;  /* 0x0000002113027c12 */ /* 0x000fe4000f8e9602 */
[----:B------:R-:W-:Y:S03]  /*1730*/  HMMA.16816.F32 R192, R4, R36, RZ ;  /* 0x0000002404c0723c */ /* 0x000fe600000018ff */
[----:B------:R-:W-:-:S03]  /*1740*/  IMAD.WIDE.U32 R66, R2, -0x326172a9, RZ ;  /* 0xcd9e8d5702427825 */ /* 0x000fc600078e00ff */
[C---:B------:R-:W-:Y:S06]  /*1750*/  HMMA.16816.F32 R200, R4.reuse, R40, RZ ;  /* 0x0000002804c8723c */ /* 0x040fec00000018ff */
[C---:B------:R-:W-:Y:S06]  /*1760*/  HMMA.16816.F32 R216, R4.reuse, R38, RZ ;  /* 0x0000002604d8723c */ /* 0x040fec00000018ff */
[----:B------:R-:W-:Y:S06]  /*1770*/  HMMA.16816.F32 R220, R4, R42, RZ ;  /* 0x0000002a04dc723c */ /* 0x000fec00000018ff */
[----:B--2---:R-:W-:Y:S01]  /*1780*/  HMMA.16816.F32 R32, R12, R20, R48 ;  /* 0x000000140c20723c */ /* 0x004fe20000001830 */
[C---:B------:R-:W-:Y:S01]  /*1790*/  LOP3.LUT R4, R19.reuse, UR33, R3, 0x96, !PT ;  /* 0x0000002113047c12 */ /* 0x040fe2000f8e9603 */
[----:B------:R-:W-:Y:S01]  /*17a0*/  IMAD.SHL.U32 R5, R58, 0x2, RZ ;  /* 0x000000023a057824 */ /* 0x000fe200078e00ff */
[----:B------:R-:W-:Y:S01]  /*17b0*/  LOP3.LUT R3, R19, UR33, R17, 0x96, !PT ;  /* 0x0000002113037c12 */ /* 0x000fe2000f8e9611 */
[----:B------:R-:W-:-:S02]  /*17c0*/  IMAD.WIDE.U32 R6, R241, -0x326172a9, RZ ;  /* 0xcd9e8d57f1067825 */ /* 0x000fc400078e00ff */
[C---:B-1----:R-:W-:Y:S01]  /*17d0*/  HMMA.16816.F32 R36, R8.reuse, R20, R52 ;  /* 0x000000140824723c */ /* 0x042fe20000001834 */
[----:B------:R-:W-:Y:S01]  /*17e0*/  LOP3.LUT R5, R5, 0x6, RZ, 0xc0, !PT ;  /* 0x0000000605057812 */ /* 0x000fe200078ec0ff */
[----:B------:R-:W-:Y:S01]  /*17f0*/  IMAD.WIDE.U32 R62, R3, -0x326172a9, RZ ;  /* 0xcd9e8d57033e7825 */ /* 0x000fe200078e00ff */
[--C-:B------:R-:W-:Y:S02]  /*1800*/  LOP3.LUT R206, R61, UR27, R6.reuse, 0x96, !PT ;  /* 0x0000001b3dce7c12 */ /* 0x100fe4000f8e9606 */
[----:B------:R-:W-:Y:S01]  /*1810*/  LOP3.LUT R225, R67, UR27, R6, 0x96, !PT ;  /* 0x0000001b43e17c12 */ /* 0x000fe2000f8e9606 */
[----:B------:R-:W-:Y:S01]  /*1820*/  IMAD.WIDE.U32 R64, R4, -0x326172a9, RZ ;  /* 0xcd9e8d5704407825 */ /* 0x000fe200078e00ff */
[----:B------:R-:W-:Y:S01]  /*1830*/  IADD3 R4, R45, -UR19, R28 ;  /* 0x800000132d047c10 */ /* 0x000fe2000fffe01c */
[----:B------:R-:W-:Y:S01]  /*1840*/  HMMA.16816.F32 R40, R8, R22, R72 ;  /* 0x000000160828723c */ /* 0x000fe20000001848 */
[--C-:B------:R-:W-:Y:S01]  /*1850*/  LOP3.LUT R246, R63, UR27, R6.reuse, 0x96, !PT ;  /* 0x0000001b3ff67c12 */ /* 0x100fe2000f8e9606 */
[----:B------:R-:W-:Y:S01]  /*1860*/  IMAD.WIDE.U32 R2, R29, -0x326172a9, RZ ;  /* 0xcd9e8d571d027825 */ /* 0x000fe200078e00ff */
[----:B------:R-:W-:-:S02]  /*1870*/  LOP3.LUT R208, R65, UR27, R6, 0x96, !PT ;  /* 0x0000001b41d07c12 */ /* 0x000fc4000f8e9606 */
[-C--:B------:R-:W-:Y:S01]  /*1880*/  LOP3.LUT R7, R7, R237.reuse, RZ, 0x3c, !PT ;  /* 0x000000ed07077212 */ /* 0x080fe200078e3cff */
[----:B------:R-:W-:Y:S01]  /*1890*/  IMAD R5, R56, 0x80, R5 ;  /* 0x0000008038057824 */ /* 0x000fe200078e0205 */
[----:B------:R-:W-:Y:S01]  /*18a0*/  LOP3.LUT R3, R3, R237, RZ, 0x3c, !PT ;  /* 0x000000ed03037212 */ /* 0x000fe200078e3cff */
[----:B------:R-:W-:Y:S01]  /*18b0*/  VIADD R4, R4, UR18 ;  /* 0x0000001204047c36 */ /* 0x000fe20008000000 */
[C---:B------:R-:W-:Y:S01]  /*18c0*/  HMMA.16816.F32 R28, R12.reuse, R22, R76 ;  /* 0x000000160c1c723c */ /* 0x040fe2000000184c */
[----:B------:R-:W1:Y:S01]  /*18d0*/  LDSM.16.M88.4 R20, [R213+0x800] ;  /* 0x00080000d514783b */ /* 0x000e620000000200 */
[----:B------:R-:W-:Y:S01]  /*18e0*/  VIADD R16, R5, 0x1 ;  /* 0x0000000105107836 */ /* 0x000fe20000000000 */
[--C-:B------:R-:W-:Y:S01]  /*18f0*/  LOP3.LUT R209, R61, UR27, R2.reuse, 0x96, !PT ;  /* 0x0000001b3dd17c12 */ /* 0x100fe2000f8e9602 */
[----:B------:R-:W-:Y:S01]  /*1900*/  IMAD.WIDE.U32 R166, R3, -0x2daee0ad, RZ ;  /* 0xd2511f5303a67825 */ /* 0x000fe200078e00ff */
[--C-:B------:R-:W-:Y:S01]  /*1910*/  LOP3.LUT R245, R65, UR27, R2.reuse, 0x96, !PT ;  /* 0x0000001b41f57c12 */ /* 0x100fe2000f8e9602 */
[----:B---3--:R-:W-:Y:S01]  /*1920*/  HMMA.16816.F32 R48, R12, R24, R68 ;  /* 0x000000180c30723c */ /* 0x008fe20000001844 */
[--C-:B------:R-:W-:Y:S01]  /*1930*/  LOP3.LUT R247, R63, UR27, R2.reuse, 0x96, !PT ;  /* 0x0000001b3ff77c12 */ /* 0x100fe2000f8e9602 */
[----:B------:R-:W-:Y:S01]  /*1940*/  IMAD.WIDE.U32 R128, R7, -0x2daee0ad, RZ ;  /* 0xd2511f5307807825 */ /* 0x000fe200078e00ff */
[----:B------:R-:W-:-:S02]  /*1950*/  LOP3.LUT R248, R67, UR27, R2, 0x96, !PT ;  /* 0x0000001b43f87c12 */ /* 0x000fc4000f8e9602 */
[C---:B------:R-:W-:Y:S01]  /*1960*/  VIMNMX R6, R4.reuse, R45, PT ;  /* 0x0000002d04067248 */ /* 0x040fe20003fe0100 */
[C---:B------:R-:W-:Y:S01]  /*1970*/  VIADD R7, R5.reuse, 0x8 ;  /* 0x0000000805077836 */ /* 0x040fe20000000000 */
[C-C-:B------:R-:W-:Y:S02]  /*1980*/  VIADDMNMX R3, R4.reuse, 0x8, R45.reuse, PT ;  /* 0x0000000804037846 */ /* 0x140fe4000380012d */
[----:B------:R-:W-:Y:S02]  /*1990*/  VIADDMNMX R2, R4, 0x40, R45, PT ;  /* 0x0000004004027846 */ /* 0x000fe4000380012d */
[CC--:B------:R-:W-:Y:S02]  /*19a0*/  ISETP.GE.AND P2, PT, R16.reuse, R6.reuse, PT ;  /* 0x000000061000720c */ /* 0x0c0fe40003f46270 */
[----:B------:R-:W-:Y:S02]  /*19b0*/  ISETP.GE.AND P5, PT, R16, R3, PT ;  /* 0x000000031000720c */ /* 0x000fe40003fa6270 */
[----:B------:R-:W-:-:S02]  /*19c0*/  ISETP.GE.AND P6, PT, R5, R6, PT ;  /* 0x000000060500720c */ /* 0x000fc40003fc6270 */
[----:B------:R-:W-:Y:S02]  /*19d0*/  ISETP.GE.AND P3, PT, R5, R3, PT ;  /* 0x000000030500720c */ /* 0x000fe40003f66270 */
[----:B------:R-:W-:Y:S02]  /*19e0*/  ISETP.GE.AND P0, PT, R16, R2, PT ;  /* 0x000000021000720c */ /* 0x000fe40003f06270 */
[----:B------:R-:W-:Y:S02]  /*19f0*/  VIADDMNMX R4, R4, 0x48, R45, PT ;  /* 0x0000004804047846 */ /* 0x000fe4000380012d */
[----:B------:R-:W-:Y:S01]  /*1a00*/  FSEL R131, R32, -INF , !P6 ;  /* 0xff80000020837808 */ /* 0x000fe20007000000 */
[----:B------:R-:W-:Y:S01]  /*1a10*/  HMMA.16816.F32 R44, R12, R26, R84 ;  /* 0x0000001a0c2c723c */ /* 0x000fe20000001854 */
[----:B------:R-:W-:Y:S02]  /*1a20*/  FSEL R163, R33, -INF , !P2 ;  /* 0xff80000021a37808 */ /* 0x000fe40005000000 */
[----:B------:R-:W-:-:S02]  /*1a30*/  FSEL R172, R34, -INF , !P3 ;  /* 0xff80000022ac7808 */ /* 0x000fc40005800000 */
[----:B------:R-:W-:Y:S02]  /*1a40*/  FSEL R215, R35, -INF , !P5 ;  /* 0xff80000023d77808 */ /* 0x000fe40006800000 */
[----:B------:R-:W-:Y:S01]  /*1a50*/  HMMA.16816.F32 R32, R8, R24, R80 ;  /* 0x000000180820723c */ /* 0x000fe20000001850 */
[----:B------:R-:W-:Y:S02]  /*1a60*/  FSEL R174, R37, -INF , !P0 ;  /* 0xff80000025ae7808 */ /* 0x000fe40004000000 */
[----:B------:R-:W-:Y:S01]  /*1a70*/  ISETP.GE.AND P1, PT, R16, R4, PT ;  /* 0x000000041000720c */ /* 0x000fe20003f26270 */
[C---:B------:R-:W-:Y:S01]  /*1a80*/  VIADD R16, R5.reuse, 0x9 ;  /* 0x0000000905107836 */ /* 0x040fe20000000000 */
[C---:B------:R-:W-:Y:S01]  /*1a90*/  ISETP.GE.AND P5, PT, R5.reuse, R2, PT ;  /* 0x000000020500720c */ /* 0x040fe20003fa6270 */
[----:B-1----:R-:W-:Y:S01]  /*1aa0*/  HMMA.16816.F32 R56, R12, R20, R92 ;  /* 0x000000140c38723c */ /* 0x002fe2000000185c */
[----:B------:R-:W-:Y:S02]  /*1ab0*/  ISETP.GE.AND P0, PT, R5, R4, PT ;  /* 0x000000040500720c */ /* 0x000fe40003f06270 */
[----:B------:R-:W-:-:S02]  /*1ac0*/  ISETP.GE.AND P2, PT, R7, R2, PT ;  /* 0x000000020700720c */ /* 0x000fc40003f46270 */
[----:B------:R-:W-:Y:S01]  /*1ad0*/  FSEL R173, R36, -INF , !P5 ;  /* 0xff80000024ad7808 */ /* 0x000fe20006800000 */
[C---:B------:R-:W-:Y:S01]  /*1ae0*/  HMMA.16816.F32 R72, R8.reuse, R20, R96 ;  /* 0x000000140848723c */ /* 0x040fe20000001860 */
[----:B------:R-:W-:Y:S02]  /*1af0*/  FSEL R196, R38, -INF , !P0 ;  /* 0xff80000026c47808 */ /* 0x000fe40004000000 */
[----:B------:R-:W-:Y:S02]  /*1b00*/  FSEL R198, R39, -INF , !P1 ;  /* 0xff80000027c67808 */ /* 0x000fe40004800000 */
[C---:B------:R-:W-:Y:S01]  /*1b10*/  ISETP.GE.AND P4, PT, R7.reuse, R6, PT ;  /* 0x000000060700720c */ /* 0x040fe20003f86270 */
[C---:B------:R-:W-:Y:S01]  /*1b20*/  HMMA.16816.F32 R36, R8.reuse, R26, R88 ;  /* 0x0000001a0824723c */ /* 0x040fe20000001858 */
[C---:B------:R-:W-:Y:S01]  /*1b30*/  ISETP.GE.AND P6, PT, R7.reuse, R3, PT ;  /* 0x000000030700720c */ /* 0x040fe20003fc6270 */
[----:B------:R-:W-:Y:S01]  /*1b40*/  LDSM.16.M88.4 R24, [R213+0x1000] ;  /* 0x00100000d518783b */ /* 0x000fe20000000200 */
[----:B------:R-:W-:Y:S01]  /*1b50*/  ISETP.GE.AND P3, PT, R7, R4, PT ;  /* 0x000000040700720c */ /* 0x000fe20003f66270 */
[----:B------:R-:W-:Y:S01]  /*1b60*/  VIADD R7, R5, 0x10 ;  /* 0x0000001005077836 */ /* 0x000fe20000000000 */
[----:B------:R-:W-:Y:S01]  /*1b70*/  FSEL R184, R40, -INF , !P2 ;  /* 0xff80000028b87808 */ /* 0x000fe20005000000 */
[----:B------:R-:W-:Y:S01]  /*1b80*/  HMMA.16816.F32 R68, R8, R22, R108 ;  /* 0x000000160844723c */ /* 0x000fe2000000186c */
[----:B------:R-:W-:-:S02]  /*1b90*/  ISETP.GE.AND P2, PT, R16, R6, PT ;  /* 0x000000061000720c */ /* 0x000fc40003f46270 */
[----:B------:R-:W-:Y:S02]  /*1ba0*/  ISETP.GE.AND P5, PT, R16, R2, PT ;  /* 0x000000021000720c */ /* 0x000fe40003fa6270 */
[----:B------:R-:W-:Y:S01]  /*1bb0*/  FSEL R161, R28, -INF , !P4 ;  /* 0xff8000001ca17808 */ /* 0x000fe20006000000 */
[----:B------:R-:W-:Y:S01]  /*1bc0*/  HMMA.16816.F32 R52, R12, R22, R100 ;  /* 0x000000160c34723c */ /* 0x000fe20000001864 */
[----:B------:R-:W-:Y:S01]  /*1bd0*/  FSEL R162, R29, -INF , !P2 ;  /* 0xff8000001da27808 */ /* 0x000fe20005000000 */
[----:B------:R-:W1:Y:S01]  /*1be0*/  LDSM.16.M88.4 R20, [R213+0x1400] ;  /* 0x00140000d514783b */ /* 0x000e620000000200 */
[----:B------:R-:W-:Y:S02]  /*1bf0*/  FSEL R204, R42, -INF , !P3 ;  /* 0xff8000002acc7808 */ /* 0x000fe40005800000 */
[----:B------:R-:W-:Y:S02]  /*1c00*/  FSEL R185, R41, -INF , !P5 ;  /* 0xff80000029b97808 */ /* 0x000fe40006800000 */
[----:B------:R-:W-:-:S02]  /*1c10*/  ISETP.GE.AND P1, PT, R7, R6, PT ;  /* 0x000000060700720c */ /* 0x000fc40003f26270 */
[CC--:B------:R-:W-:Y:S02]  /*1c20*/  ISETP.GE.AND P4, PT, R7.reuse, R3.reuse, PT ;  /* 0x000000030700720c */ /* 0x0c0fe40003f86270 */
[C---:B------:R-:W-:Y:S02]  /*1c30*/  ISETP.GE.AND P2, PT, R7.reuse, R2, PT ;  /* 0x000000020700720c */ /* 0x040fe40003f46270 */
[-C--:B------:R-:W-:Y:S01]  /*1c40*/  ISETP.GE.AND P3, PT, R7, R4.reuse, PT ;  /* 0x000000040700720c */ /* 0x080fe20003f66270 */
[----:B------:R-:W-:Y:S01]  /*1c50*/  VIADD R7, R5, 0x11 ;  /* 0x0000001105077836 */ /* 0x000fe20000000000 */
[C---:B------:R-:W-:Y:S02]  /*1c60*/  ISETP.GE.AND P5, PT, R16.reuse, R3, PT ;  /* 0x000000031000720c */ /* 0x040fe40003fa6270 */
[----:B------:R-:W-:Y:S02]  /*1c70*/  ISETP.GE.AND P0, PT, R16, R4, PT ;  /* 0x000000041000720c */ /* 0x000fe40003f06270 */
[----:B------:R-:W-:-:S02]  /*1c80*/  LOP3.LUT R187, R129, UR26, R18, 0x96, !PT ;  /* 0x0000001a81bb7c12 */ /* 0x000fc4000f8e9612 */
[----:B------:R-:W-:Y:S02]  /*1c90*/  LOP3.LUT R186, R167, UR26, R18, 0x96, !PT ;  /* 0x0000001aa7ba7c12 */ /* 0x000fe4000f8e9612 */
[----:B------:R-:W2:Y:S01]  /*1ca0*/  LDSM.16.M88.4 R16, [R213+0xc00] ;  /* 0x000c0000d510783b */ /* 0x000ea20000000200 */
[----:B------:R-:W-:Y:S02]  /*1cb0*/  FSEL R199, R43, -INF , !P0 ;  /* 0xff8000002bc77808 */ /* 0x000fe40004000000 */
[----:B------:R-:W-:Y:S02]  /*1cc0*/  FSEL R165, R30, -INF , !P6 ;  /* 0xff8000001ea57808 */ /* 0x000fe40007000000 */
[----:B------:R-:W-:Y:S02]  /*1cd0*/  FSEL R207, R31, -INF , !P5 ;  /* 0xff8000001fcf7808 */ /* 0x000fe40006800000 */
[----:B------:R-:W-:Y:S02]  /*1ce0*/  FSEL R160, R48, -INF , !P1 ;  /* 0xff80000030a07808 */ /* 0x000fe40004800000 */
[----:B------:R-:W-:-:S02]  /*1cf0*/  ISETP.GE.AND P5, PT, R7, R6, PT ;  /* 0x000000060700720c */ /* 0x000fc40003fa6270 */
[C---:B------:R-:W-:Y:S02]  /*1d00*/  ISETP.GE.AND P0, PT, R7.reuse, R3, PT ;  /* 0x000000030700720c */ /* 0x040fe40003f06270 */
[C---:B------:R-:W-:Y:S02]  /*1d10*/  ISETP.GE.AND P6, PT, R7.reuse, R2, PT ;  /* 0x000000020700720c */ /* 0x040fe40003fc6270 */
[----:B------:R-:W-:Y:S01]  /*1d20*/  ISETP.GE.AND P1, PT, R7, R4, PT ;  /* 0x000000040700720c */ /* 0x000fe20003f26270 */
[----:B------:R-:W-:Y:S01]  /*1d30*/  VIADD R7, R5, 0x18 ;  /* 0x0000001805077836 */ /* 0x000fe20000000000 */
[----:B------:R-:W-:Y:S02]  /*1d40*/  FSEL R164, R49, -INF , !P5 ;  /* 0xff80000031a47808 */ /* 0x000fe40006800000 */
[----:B------:R-:W-:Y:S01]  /*1d50*/  FSEL R214, R50, -INF , !P4 ;  /* 0xff80000032d67808 */ /* 0x000fe20006000000 */
[----:B-1----:R-:W-:Y:S01]  /*1d60*/  HMMA.16816.F32 R76, R12, R20, R124 ;  /* 0x000000140c4c723c */ /* 0x002fe2000000187c */
[----:B------:R-:W-:-:S02]  /*1d70*/  FSEL R226, R51, -INF , !P0 ;  /* 0xff80000033e27808 */ /* 0x000fc40004000000 */
[----:B------:R-:W-:Y:S02]  /*1d80*/  FSEL R175, R32, -INF , !P2 ;  /* 0xff80000020af7808 */ /* 0x000fe40005000000 */
[C---:B------:R-:W-:Y:S01]  /*1d90*/  ISETP.GE.AND P0, PT, R7.reuse, R2, PT ;  /* 0x000000020700720c */ /* 0x040fe20003f06270 */
[----:B------:R-:W-:Y:S01]  /*1da0*/  HMMA.16816.F32 R84, R12, R22, R136 ;  /* 0x000000160c54723c */ /* 0x000fe20000001888 */
[C---:B------:R-:W-:Y:S02]  /*1db0*/  ISETP.GE.AND P4, PT, R7.reuse, R6, PT ;  /* 0x000000060700720c */ /* 0x040fe40003f86270 */
[C---:B------:R-:W-:Y:S02]  /*1dc0*/  ISETP.GE.AND P5, PT, R7.reuse, R3, PT ;  /* 0x000000030700720c */ /* 0x040fe40003fa6270 */
[----:B------:R-:W-:Y:S01]  /*1dd0*/  ISETP.GE.AND P2, PT, R7, R4, PT ;  /* 0x000000040700720c */ /* 0x000fe20003f46270 */
[----:B------:R-:W-:Y:S01]  /*1de0*/  VIADD R7, R5, 0x19 ;  /* 0x0000001905077836 */ /* 0x000fe20000000000 */
[----:B------:R-:W-:-:S02]  /*1df0*/  FSEL R96, R33, -INF , !P6 ;  /* 0xff80000021607808 */ /* 0x000fc40007000000 */
[----:B------:R-:W-:Y:S02]  /*1e00*/  FSEL R97, R34, -INF , !P3 ;  /* 0xff80000022617808 */ /* 0x000fe40005800000 */
[----:B------:R-:W-:Y:S02]  /*1e10*/  FSEL R99, R35, -INF , !P1 ;  /* 0xff80000023637808 */ /* 0x000fe40004800000 */
[----:B------:R-:W-:Y:S01]  /*1e20*/  FSEL R95, R36, -INF , !P0 ;  /* 0xff800000245f7808 */ /* 0x000fe20004000000 */
[C---:B--2---:R-:W-:Y:S01]  /*1e30*/  HMMA.16816.F32 R28, R8.reuse, R16, R116 ;  /* 0x00000010081c723c */ /* 0x044fe20000001874 */
[C---:B------:R-:W-:Y:S02]  /*1e40*/  ISETP.GE.AND P3, PT, R7.reuse, R2, PT ;  /* 0x000000020700720c */ /* 0x040fe40003f66270 */
[C---:B------:R-:W-:Y:S02]  /*1e50*/  ISETP.GE.AND P6, PT, R7.reuse, R6, PT ;  /* 0x000000060700720c */ /* 0x040fe40003fc6270 */
[C---:B------:R-:W-:Y:S01]  /*1e60*/  ISETP.GE.AND P1, PT, R7.reuse, R3, PT ;  /* 0x000000030700720c */ /* 0x040fe20003f26270 */
[----:B------:R-:W-:Y:S01]  /*1e70*/  HMMA.16816.F32 R40, R8, R18, R140 ;  /* 0x000000120828723c */ /* 0x000fe2000000188c */
[----:B------:R-:W-:Y:S01]  /*1e80*/  ISETP.GE.AND P0, PT, R7, R4, PT ;  /* 0x000000040700720c */ /* 0x000fe20003f06270 */
[----:B------:R-:W-:Y:S01]  /*1e90*/  VIADD R7, R5, 0x20 ;  /* 0x0000002005077836 */ /* 0x000fe20000000000 */
[----:B------:R-:W-:-:S02]  /*1ea0*/  FSEL R98, R38, -INF , !P2 ;  /* 0xff80000026627808 */ /* 0x000fc40005000000 */
[----:B------:R-:W-:Y:S01]  /*1eb0*/  FSEL R94, R37, -INF , !P3 ;  /* 0xff800000255e7808 */ /* 0x000fe20005800000 */
[C---:B------:R-:W-:Y:S01]  /*1ec0*/  HMMA.16816.F32 R48, R12.reuse, R18, R112 ;  /* 0x000000120c30723c */ /* 0x040fe20000001870 */
[----:B------:R-:W-:Y:S02]  /*1ed0*/  FSEL R100, R39, -INF , !P0 ;  /* 0xff80000027647808 */ /* 0x000fe40004000000 */
[----:B------:R-:W-:Y:S01]  /*1ee0*/  FSEL R93, R44, -INF , !P4 ;  /* 0xff8000002c5d7808 */ /* 0x000fe20006000000 */
[----:B------:R-:W1:Y:S01]  /*1ef0*/  LDSM.16.M88.4 R36, [R213+0x1800] ;  /* 0x00180000d524783b */ /* 0x000e620000000200 */
[----:B------:R-:W-:Y:S01]  /*1f00*/  FSEL R92, R45, -INF , !P6 ;  /* 0xff8000002d5c7808 */ /* 0x000fe20007000000 */
[----:B------:R-:W-:Y:S01]  /*1f10*/  HMMA.16816.F32 R32, R12, R16, R104 ;  /* 0x000000100c20723c */ /* 0x000fe20000001868 */
[----:B------:R-:W-:Y:S02]  /*1f20*/  FSEL R101, R46, -INF , !P5 ;  /* 0xff8000002e657808 */ /* 0x000fe40006800000 */
[----:B------:R-:W-:-:S02]  /*1f30*/  FSEL R102, R47, -INF , !P1 ;  /* 0xff8000002f667808 */ /* 0x000fc40004800000 */
[----:B------:R-:W2:Y:S01]  /*1f40*/  LDSM.16.M88.4 R44, [R213+0x1c00] ;  /* 0x001c0000d52c783b */ /* 0x000ea20000000200 */
[C---:B------:R-:W-:Y:S01]  /*1f50*/  ISETP.GE.AND P0, PT, R7.reuse, R6, PT ;  /* 0x000000060700720c */ /* 0x040fe20003f06270 */
[----:B------:R-:W-:Y:S01]  /*1f60*/  HMMA.16816.F32 R16, R8, R24, R168 ;  /* 0x000000180810723c */ /* 0x000fe200000018a8 */
[----:B------:R-:W-:Y:S01]  /*1f70*/  ISETP.GE.AND P3, PT, R7, R3, PT ;  /* 0x000000030700720c */ /* 0x000fe20003f66270 */
[----:B------:R-:W-:-:S04]  /*1f80*/  DEPBAR.LE SB0, 0x0 ;  /* 0x000080000000791a */ /* 0x000fc80000000000 */
[----:B------:R-:W-:Y:S01]  /*1f90*/  BAR.SYNC.DEFER_BLOCKING 0x0 ;  /* 0x0000000000007b1d */ /* 0x000fe20000010000 */
[C---:B------:R-:W-:Y:S02]  /*1fa0*/  ISETP.GE.AND P2, PT, R7.reuse, R2, PT ;  /* 0x000000020700720c */ /* 0x040fe40003f46270 */
[----:B------:R-:W-:Y:S01]  /*1fb0*/  ISETP.GE.AND P4, PT, R7, R4, PT ;  /* 0x000000040700720c */ /* 0x000fe20003f86270 */
[----:B------:R-:W-:Y:S01]  /*1fc0*/  VIADD R7, R5, 0x21 ;  /* 0x0000002105077836 */ /* 0x000fe20000000000 */
[----:B------:R-:W-:Y:S02]  /*1fd0*/  FSEL R116, R56, -INF , !P0 ;  /* 0xff80000038747808 */ /* 0x000fe40004000000 */
[----:B------:R-:W-:Y:S02]  /*1fe0*/  FSEL R140, R58, -INF , !P3 ;  /* 0xff8000003a8c7808 */ /* 0x000fe40005800000 */
[C---:B------:R-:W-:Y:S02]  /*1ff0*/  ISETP.GE.AND P5, PT, R7.reuse, R6, PT ;  /* 0x000000060700720c */ /* 0x040fe40003fa6270 */
[----:B------:R-:W-:-:S02]  /*2000*/  ISETP.GE.AND P1, PT, R7, R3, PT ;  /* 0x000000030700720c */ /* 0x000fc40003f26270 */
[C---:B------:R-:W-:Y:S02]  /*2010*/  ISETP.GE.AND P6, PT, R7.reuse, R2, PT ;  /* 0x000000020700720c */ /* 0x040fe40003fc6270 */
[----:B------:R-:W-:Y:S01]  /*2020*/  ISETP.GE.AND P0, PT, R7, R4, PT ;  /* 0x000000040700720c */ /* 0x000fe20003f06270 */
[----:B------:R-:W-:Y:S01]  /*2030*/  VIADD R7, R5, 0x28 ;  /* 0x0000002805077836 */ /* 0x000fe20000000000 */
[----:B------:R-:W-:Y:S02]  /*2040*/  FSEL R112, R57, -INF , !P5 ;  /* 0xff80000039707808 */ /* 0x000fe40006800000 */
[----:B------:R-:W-:Y:S02]  /*2050*/  FSEL R141, R59, -INF , !P1 ;  /* 0xff8000003b8d7808 */ /* 0x000fe40004800000 */
[----:B------:R-:W-:Y:S01]  /*2060*/  FSEL R117, R72, -INF , !P2 ;  /* 0xff80000048757808 */ /* 0x000fe20005000000 */
[----:B------:R-:W-:Y:S01]  /*2070*/  HMMA.16816.F32 R56, R12, R24, R120 ;  /* 0x000000180c38723c */ /* 0x000fe20000001878 */
[----:B------:R-:W-:-:S02]  /*2080*/  ISETP.GE.AND P1, PT, R7, R2, PT ;  /* 0x000000020700720c */ /* 0x000fc40003f26270 */
[C---:B------:R-:W-:Y:S02]  /*2090*/  ISETP.GE.AND P3, PT, R7.reuse, R6, PT ;  /* 0x000000060700720c */ /* 0x040fe40003f66270 */
[C---:B------:R-:W-:Y:S01]  /*20a0*/  ISETP.GE.AND P5, PT, R7.reuse, R3, PT ;  /* 0x000000030700720c */ /* 0x040fe20003fa6270 */
[C---:B-1----:R-:W-:Y:S01]  /*20b0*/  HMMA.16816.F32 R80, R12.reuse, R36, R152 ;  /* 0x000000240c50723c */ /* 0x042fe20000001898 */
[----:B------:R-:W-:Y:S01]  /*20c0*/  ISETP.GE.AND P2, PT, R7, R4, PT ;  /* 0x000000040700720c */ /* 0x000fe20003f46270 */
[----:B------:R-:W-:Y:S01]  /*20d0*/  VIADD R7, R5, 0x29 ;  /* 0x0000002905077836 */ /* 0x000fe20000000000 */
[----:B------:R-:W-:Y:S02]  /*20e0*/  FSEL R118, R73, -INF , !P6 ;  /* 0xff80000049767808 */ /* 0x000fe40007000000 */
[----:B------:R-:W-:Y:S01]  /*20f0*/  FSEL R122, R74, -INF , !P4 ;  /* 0xff8000004a7a7808 */ /* 0x000fe20006000000 */
[----:B--2---:R-:W-:Y:S01]  /*2100*/  HMMA.16816.F32 R88, R12, R44, R148 ;  /* 0x0000002c0c58723c */ /* 0x004fe20000001894 */
[----:B------:R-:W-:-:S02]  /*2110*/  FSEL R123, R75, -INF , !P0 ;  /* 0xff8000004b7b7808 */ /* 0x000fc40004000000 */
[----:B------:R-:W-:Y:S02]  /*2120*/  FSEL R114, R68, -INF , !P1 ;  /* 0xff80000044727808 */ /* 0x000fe40004800000 */
[C---:B------:R-:W-:Y:S01]  /*2130*/  ISETP.GE.AND P4, PT, R7.reuse, R2, PT ;  /* 0x000000020700720c */ /* 0x040fe20003f86270 */
[-C--:B------:R-:W-:Y:S01]  /*2140*/  HMMA.16816.F32 R72, R12, R26.reuse, R132 ;  /* 0x0000001a0c48723c */ /* 0x080fe20000001884 */
[C---:B------:R-:W-:Y:S02]  /*2150*/  ISETP.GE.AND P6, PT, R7.reuse, R6, PT ;  /* 0x000000060700720c */ /* 0x040fe40003fc6270 */
[C---:B------:R-:W-:Y:S02]  /*2160*/  ISETP.GE.AND P0, PT, R7.reuse, R3, PT ;  /* 0x000000030700720c */ /* 0x040fe40003f06270 */
[----:B------:R-:W-:Y:S01]  /*2170*/  ISETP.GE.AND P1, PT, R7, R4, PT ;  /* 0x000000040700720c */ /* 0x000fe20003f26270 */
[----:B------:R-:W-:Y:S01]  /*2180*/  VIADD R7, R5, 0x30 ;  /* 0x0000003005077836 */ /* 0x000fe20000000000 */
[----:B------:R-:W-:Y:S01]  /*2190*/  FSEL R115, R70, -INF , !P2 ;  /* 0xff80000046737808 */ /* 0x000fe20005000000 */
[----:B------:R-:W-:Y:S01]  /*21a0*/  HMMA.16816.F32 R24, R8, R26, R176 ;  /* 0x0000001a0818723c */ /* 0x000fe200000018b0 */
[----:B------:R-:W-:-:S02]  /*21b0*/  FSEL R113, R69, -INF , !P4 ;  /* 0xff80000045717808 */ /* 0x000fc40006000000 */
[----:B------:R-:W-:Y:S02]  /*21c0*/  FSEL R119, R71, -INF , !P1 ;  /* 0xff80000047777808 */ /* 0x000fe40004800000 */
[----:B------:R-:W-:Y:S01]  /*21d0*/  FSEL R107, R52, -INF , !P3 ;  /* 0xff800000346b7808 */ /* 0x000fe20005800000 */
[C---:B------:R-:W-:Y:S01]  /*21e0*/  HMMA.16816.F32 R68, R12.reuse, R38, R156 ;  /* 0x000000260c44723c */ /* 0x040fe2000000189c */
[----:B------:R-:W-:Y:S02]  /*21f0*/  FSEL R103, R53, -INF , !P6 ;  /* 0xff80000035677808 */ /* 0x000fe40007000000 */
[----:B------:R-:W-:Y:S02]  /*2200*/  FSEL R124, R54, -INF , !P5 ;  /* 0xff800000367c7808 */ /* 0x000fe40006800000 */
[----:B------:R-:W-:Y:S02]  /*2210*/  FSEL R126, R55, -INF , !P0 ;  /* 0xff800000377e7808 */ /* 0x000fe40004000000 */
[----:B------:R-:W-:Y:S01]  /*2220*/  HMMA.16816.F32 R52, R12, R46, R144 ;  /* 0x0000002e0c34723c */ /* 0x000fe20000001890 */
[----:B------:R-:W-:-:S02]  /*2230*/  ISETP.GE.AND P1, PT, R7, R6, PT ;  /* 0x000000060700720c */ /* 0x000fc40003f26270 */
[C---:B------:R-:W-:Y:S02]  /*2240*/  ISETP.GE.AND P4, PT, R7.reuse, R3, PT ;  /* 0x000000030700720c */ /* 0x040fe40003f86270 */
[----:B------:R-:W-:Y:S02]  /*2250*/  ISETP.GE.AND P2, PT, R7, R2, PT ;  /* 0x000000020700720c */ /* 0x000fe40003f46270 */
[----:B------:R-:W-:Y:S01]  /*2260*/  FMNMX.FTZ R12, R131, R163, !PT ;  /* 0x000000a3830c7209 */ /* 0x000fe20007810000 */
[----:B------:R-:W-:Y:S01]  /*2270*/  VIADD R15, R5, 0x60 ;  /* 0x00000060050f7836 */ /* 0x000fe20000000000 */
[----:B------:R-:W-:Y:S01]  /*2280*/  ISETP.GE.AND P3, PT, R7, R4, PT ;  /* 0x000000040700720c */ /* 0x000fe20003f66270 */
[----:B------:R-:W-:Y:S01]  /*2290*/  VIADD R7, R5, 0x31 ;  /* 0x0000003105077836 */ /* 0x000fe20000000000 */
[----:B------:R-:W-:Y:S01]  /*22a0*/  FMNMX.FTZ R12, R161, R12, !PT ;  /* 0x0000000ca10c7209 */ /* 0x000fe20007810000 */
[----:B------:R-:W-:Y:S01]  /*22b0*/  VIADD R14, R5, 0x61 ;  /* 0x00000061050e7836 */ /* 0x000fe20000000000 */
[----:B------:R-:W-:-:S02]  /*22c0*/  FSEL R120, R32, -INF , !P1 ;  /* 0xff80000020787808 */ /* 0x000fc40004800000 */
[----:B------:R-:W-:Y:S02]  /*22d0*/  FMNMX.FTZ R12, R162, R12, !PT ;  /* 0x0000000ca20c7209 */ /* 0x000fe40007810000 */
[C---:B------:R-:W-:Y:S02]  /*22e0*/  ISETP.GE.AND P5, PT, R7.reuse, R6, PT ;  /* 0x000000060700720c */ /* 0x040fe40003fa6270 */
[----:B------:R-:W-:Y:S02]  /*22f0*/  FMNMX.FTZ R12, R160, R12, !PT ;  /* 0x0000000ca00c7209 */ /* 0x000fe40007810000 */
[C---:B------:R-:W-:Y:S02]  /*2300*/  ISETP.GE.AND P0, PT, R7.reuse, R3, PT ;  /* 0x000000030700720c */ /* 0x040fe40003f06270 */
[----:B------:R-:W-:Y:S02]  /*2310*/  FMNMX.FTZ R12, R164, R12, !PT ;  /* 0x0000000ca40c7209 */ /* 0x000fe40007810000 */
[----:B------:R-:W-:-:S02]  /*2320*/  ISETP.GE.AND P6, PT, R7, R2, PT ;  /* 0x000000020700720c */ /* 0x000fc40003fc6270 */
[----:B------:R-:W-:Y:S01]  /*2330*/  ISETP.GE.AND P1, PT, R7, R4, PT ;  /* 0x000000040700720c */ /* 0x000fe20003f26270 */
[----:B------:R-:W-:Y:S01]  /*2340*/  VIADD R7, R5, 0x38 ;  /* 0x0000003805077836 */ /* 0x000fe20000000000 */
[----:B------:R-:W-:Y:S02]  /*2350*/  FMNMX.FTZ R12, R93, R12, !PT ;  /* 0x0000000c5d0c7209 */ /* 0x000fe40007810000 */
[----:B------:R-:W-:Y:S02]  /*2360*/  FSEL R121, R33, -INF , !P5 ;  /* 0xff80000021797808 */ /* 0x000fe40006800000 */
[----:B------:R-:W-:Y:S02]  /*2370*/  FSEL R233, R34, -INF , !P4 ;  /* 0xff80000022e97808 */ /* 0x000fe40006000000 */
[----:B------:R-:W-:Y:S02]  /*2380*/  FSEL R234, R35, -INF , !P0 ;  /* 0xff80000023ea7808 */ /* 0x000fe40004000000 */
[----:B------:R-:W-:Y:S01]  /*2390*/  FSEL R132, R28, -INF , !P2 ;  /* 0xff8000001c847808 */ /* 0x000fe20005000000 */
[----:B------:R-:W-:Y:S01]  /*23a0*/  HMMA.16816.F32 R32, R8, R22, R188 ;  /* 0x000000160820723c */ /* 0x000fe200000018bc */
[----:B------:R-:W-:-:S02]  /*23b0*/  FMNMX.FTZ R12, R92, R12, !PT ;  /* 0x0000000c5c0c7209 */ /* 0x000fc40007810000 */
[C---:B------:R-:W-:Y:S02]  /*23c0*/  ISETP.GE.AND P0, PT, R7.reuse, R2, PT ;  /* 0x000000020700720c */ /* 0x040fe40003f06270 */
[C---:B------:R-:W-:Y:S02]  /*23d0*/  ISETP.GE.AND P5, PT, R7.reuse, R6, PT ;  /* 0x000000060700720c */ /* 0x040fe40003fa6270 */
[----:B------:R-:W-:Y:S01]  /*23e0*/  ISETP.GE.AND P4, PT, R7, R3, PT ;  /* 0x000000030700720c */ /* 0x000fe20003f86270 */
[----:B------:R-:W-:Y:S01]  /*23f0*/  VIADD R22, R5, 0x78 ;  /* 0x0000007805167836 */ /* 0x000fe20000000000 */
[----:B------:R-:W-:Y:S01]  /*2400*/  ISETP.GE.AND P2, PT, R7, R4, PT ;  /* 0x000000040700720c */ /* 0x000fe20003f46270 */
[C---:B------:R-:W-:Y:S01]  /*2410*/  VIADD R7, R5.reuse, 0x39 ;  /* 0x0000003905077836 */ /* 0x040fe20000000000 */
[----:B------:R-:W-:Y:S01]  /*2420*/  FMNMX.FTZ R12, R116, R12, !PT ;  /* 0x0000000c740c7209 */ /* 0x000fe20007810000 */
[----:B------:R-:W-:Y:S01]  /*2430*/  VIADD R23, R5, 0x79 ;  /* 0x0000007905177836 */ /* 0x000fe20000000000 */
[----:B------:R-:W-:-:S02]  /*2440*/  FSEL R125, R29, -INF , !P6 ;  /* 0xff8000001d7d7808 */ /* 0x000fc40007000000 */
[----:B------:R-:W-:Y:S02]  /*2450*/  FSEL R149, R30, -INF , !P3 ;  /* 0xff8000001e957808 */ /* 0x000fe40005800000 */
[----:B------:R-:W-:Y:S02]  /*2460*/  FSEL R227, R31, -INF , !P1 ;  /* 0xff8000001fe37808 */ /* 0x000fe40004800000 */
[----:B------:R-:W-:Y:S01]  /*2470*/  FSEL R133, R40, -INF , !P0 ;  /* 0xff80000028857808 */ /* 0x000fe20004000000 */
[C---:B------:R-:W-:Y:S01]  /*2480*/  HMMA.16816.F32 R28, R8.reuse, R36, R192 ;  /* 0x00000024081c723c */ /* 0x040fe200000018c0 */
[C---:B------:R-:W-:Y:S02]  /*2490*/  ISETP.GE.AND P3, PT, R7.reuse, R2, PT ;  /* 0x000000020700720c */ /* 0x040fe40003f66270 */
[C---:B------:R-:W-:Y:S02]  /*24a0*/  ISETP.GE.AND P6, PT, R7.reuse, R6, PT ;  /* 0x000000060700720c */ /* 0x040fe40003fc6270 */
[C---:B------:R-:W-:Y:S01]  /*24b0*/  ISETP.GE.AND P1, PT, R7.reuse, R3, PT ;  /* 0x000000030700720c */ /* 0x040fe20003f26270 */
[----:B------:R-:W-:Y:S01]  /*24c0*/  HMMA.16816.F32 R36, R8, R38, R216 ;  /* 0x000000260824723c */ /* 0x000fe200000018d8 */
[----:B------:R-:W-:Y:S01]  /*24d0*/  ISETP.GE.AND P0, PT, R7, R4, PT ;  /* 0x000000040700720c */ /* 0x000fe20003f06270 */
[----:B------:R-:W-:Y:S01]  /*24e0*/  VIADD R7, R5, 0x40 ;  /* 0x0000004005077836 */ /* 0x000fe20000000000 */
[----:B------:R-:W-:-:S02]  /*24f0*/  FMNMX.FTZ R12, R112, R12, !PT ;  /* 0x0000000c700c7209 */ /* 0x000fc40007810000 */
[----:B------:R-:W-:Y:S02]  /*2500*/  FSEL R134, R42, -INF , !P2 ;  /* 0xff8000002a867808 */ /* 0x000fe40005000000 */
[----:B------:R-:W-:Y:S02]  /*2510*/  FSEL R127, R41, -INF , !P3 ;  /* 0xff800000297f7808 */ /* 0x000fe40005800000 */
[----:B------:R-:W-:Y:S02]  /*2520*/  FSEL R139, R43, -INF , !P0 ;  /* 0xff8000002b8b7808 */ /* 0x000fe40004000000 */
[----:B------:R-:W-:Y:S01]  /*2530*/  FSEL R157, R48, -INF , !P5 ;  /* 0xff800000309d7808 */ /* 0x000fe20006800000 */
[----:B------:R-:W-:Y:S01]  /*2540*/  HMMA.16816.F32 R40, R8, R20, R180 ;  /* 0x000000140828723c */ /* 0x000fe200000018b4 */
[----:B------:R-:W-:Y:S02]  /*2550*/  FMNMX.FTZ R12, R107, R12, !PT ;  /* 0x0000000c6b0c7209 */ /* 0x000fe40007810000 */
[----:B------:R-:W-:-:S02]  /*2560*/  ISETP.GE.AND P0, PT, R7, R6, PT ;  /* 0x000000060700720c */ /* 0x000fc40003f06270 */
[C---:B------:R-:W-:Y:S02]  /*2570*/  ISETP.GE.AND P2, PT, R7.reuse, R3, PT ;  /* 0x000000030700720c */ /* 0x040fe40003f46270 */
[----:B------:R-:W-:Y:S01]  /*2580*/  ISETP.GE.AND P3, PT, R7, R2, PT ;  /* 0x000000020700720c */ /* 0x000fe20003f66270 */
[----:B------:R-:W-:Y:S01]  /*2590*/  VIADD R21, R5, 0x68 ;  /* 0x0000006805157836 */ /* 0x000fe20000000000 */
[----:B------:R-:W-:Y:S01]  /*25a0*/  ISETP.GE.AND P5, PT, R7, R4, PT ;  /* 0x000000040700720c */ /* 0x000fe20003fa6270 */
[----:B------:R-:W-:Y:S01]  /*25b0*/  VIADD R7, R5, 0x41 ;  /* 0x0000004105077836 */ /* 0x000fe20000000000 */
[----:B------:R-:W-:Y:S01]  /*25c0*/  FMNMX.FTZ R12, R103, R12, !PT ;  /* 0x0000000c670c7209 */ /* 0x000fe20007810000 */
[----:B------:R-:W-:Y:S01]  /*25d0*/  VIADD R20, R5, 0x69 ;  /* 0x0000006905147836 */ /* 0x000fe20000000000 */
[----:B------:R-:W-:Y:S02]  /*25e0*/  FSEL R159, R49, -INF , !P6 ;  /* 0xff800000319f7808 */ /* 0x000fe40007000000 */
[----:B------:R-:W-:-:S02]  /*25f0*/  FSEL R229, R50, -INF , !P4 ;  /* 0xff80000032e57808 */ /* 0x000fc40006000000 */
        /* <DEDUP_REMOVED lines=14> */
[----:B------:R-:W-:Y:S01]  /*26e0*/  VIADD R16, R5, 0x59 ;  /* 0x0000005905107836 */ /* 0x000fe20000000000 */
[----:B------:R-:W-:Y:S02]  /*26f0*/  FMNMX.FTZ R12, R121, R12, !PT ;  /* 0x0000000c790c7209 */ /* 0x000fe40007810000 */
[----:B------:R-:W-:-:S02]  /*2700*/  ISETP.GE.AND P1, PT, R7, R2, PT ;  /* 0x000000020700720c */ /* 0x000fc40003f26270 */
[C---:B------:R-:W-:Y:S02]  /*2710*/  ISETP.GE.AND P4, PT, R7.reuse, R6, PT ;  /* 0x000000060700720c */ /* 0x040fe40003f86270 */
[C---:B------:R-:W-:Y:S02]  /*2720*/  ISETP.GE.AND P2, PT, R7.reuse, R3, PT ;  /* 0x000000030700720c */ /* 0x040fe40003f46270 */
[----:B------:R-:W-:Y:S01]  /*2730*/  ISETP.GE.AND P3, PT, R7, R4, PT ;  /* 0x000000040700720c */ /* 0x000fe20003f66270 */
[----:B------:R-:W-:Y:S01]  /*2740*/  VIADD R7, R5, 0x49 ;  /* 0x0000004905077836 */ /* 0x000fe20000000000 */
[----:B------:R-:W-:Y:S02]  /*2750*/  FMNMX.FTZ R12, R157, R12, !PT ;  /* 0x0000000c9d0c7209 */ /* 0x000fe40007810000 */
[----:B------:R-:W-:Y:S01]  /*2760*/  FSEL R191, R17, -INF , !P6 ;  /* 0xff80000011bf7808 */ /* 0x000fe20007000000 */
[C---:B------:R-:W-:Y:S01]  /*2770*/  VIADD R17, R5.reuse, 0x58 ;  /* 0x0000005805117836 */ /* 0x040fe20000000000 */
[----:B------:R-:W-:Y:S01]  /*2780*/  FSEL R235, R18, -INF , !P5 ;  /* 0xff80000012eb7808 */ /* 0x000fe20006800000 */
[----:B------:R-:W-:Y:S01]  /*2790*/  VIADD R18, R5, 0x70 ;  /* 0x0000007005127836 */ /* 0x000fe20000000000 */
[----:B------:R-:W-:Y:S01]  /*27a0*/  FSEL R236, R19, -INF , !P0 ;  /* 0xff80000013ec7808 */ /* 0x000fe20004000000 */
[----:B------:R-:W-:Y:S01]  /*27b0*/  VIADD R19, R5, 0x71 ;  /* 0x0000007105137836 */ /* 0x000fe20000000000 */
[----:B------:R-:W-:-:S02]  /*27c0*/  FSEL R231, R24, -INF , !P1 ;  /* 0xff80000018e77808 */ /* 0x000fc40004800000 */
[C---:B------:R-:W-:Y:S02]  /*27d0*/  ISETP.GE.AND P6, PT, R7.reuse, R2, PT ;  /* 0x000000020700720c */ /* 0x040fe40003fc6270 */
[C---:B------:R-:W-:Y:S02]  /*27e0*/  ISETP.GE.AND P5, PT, R7.reuse, R6, PT ;  /* 0x000000060700720c */ /* 0x040fe40003fa6270 */
[C---:B------:R-:W-:Y:S02]  /*27f0*/  ISETP.GE.AND P0, PT, R7.reuse, R3, PT ;  /* 0x000000030700720c */ /* 0x040fe40003f06270 */
[----:B------:R-:W-:Y:S01]  /*2800*/  ISETP.GE.AND P1, PT, R7, R4, PT ;  /* 0x000000040700720c */ /* 0x000fe20003f26270 */
[----:B------:R-:W-:Y:S01]  /*2810*/  VIADD R7, R5, 0x50 ;  /* 0x0000005005077836 */ /* 0x000fe20000000000 */
[----:B------:R-:W-:Y:S02]  /*2820*/  FMNMX.FTZ R12, R159, R12, !PT ;  /* 0x0000000c9f0c7209 */ /* 0x000fe40007810000 */
[----:B------:R-:W-:-:S02]  /*2830*/  FSEL R193, R26, -INF , !P3 ;  /* 0xff8000001ac17808 */ /* 0x000fc40005800000 */
[----:B------:R-:W-:Y:S02]  /*2840*/  FSEL R190, R25, -INF , !P6 ;  /* 0xff80000019be7808 */ /* 0x000fe40007000000 */
[----:B------:R-:W-:Y:S02]  /*2850*/  FSEL R194, R27, -INF , !P1 ;  /* 0xff8000001bc27808 */ /* 0x000fe40004800000 */
[----:B------:R-:W-:Y:S02]  /*2860*/  FSEL R145, R72, -INF , !P4 ;  /* 0xff80000048917808 */ /* 0x000fe40006000000 */
[----:B------:R-:W-:Y:S02]  /*2870*/  FMNMX.FTZ R12, R168, R12, !PT ;  /* 0x0000000ca80c7209 */ /* 0x000fe40007810000 */
[C---:B------:R-:W-:Y:S02]  /*2880*/  ISETP.GE.AND P3, PT, R7.reuse, R6, PT ;  /* 0x000000060700720c */ /* 0x040fe40003f66270 */
[----:B------:R-:W-:-:S02]  /*2890*/  ISETP.GE.AND P1, PT, R7, R3, PT ;  /* 0x000000030700720c */ /* 0x000fc40003f26270 */
[C---:B------:R-:W-:Y:S02]  /*28a0*/  ISETP.GE.AND P6, PT, R7.reuse, R2, PT ;  /* 0x000000020700720c */ /* 0x040fe40003fc6270 */
[----:B------:R-:W-:Y:S01]  /*28b0*/  ISETP.GE.AND P4, PT, R7, R4, PT ;  /* 0x000000040700720c */ /* 0x000fe20003f86270 */
[----:B------:R-:W-:Y:S01]  /*28c0*/  VIADD R7, R5, 0x51 ;  /* 0x0000005105077836 */ /* 0x000fe20000000000 */
[----:B------:R-:W-:Y:S02]  /*28d0*/  FMNMX.FTZ R12, R158, R12, !PT ;  /* 0x0000000c9e0c7209 */ /* 0x000fe40007810000 */
[----:B------:R-:W-:Y:S02]  /*28e0*/  FSEL R142, R73, -INF , !P5 ;  /* 0xff800000498e7808 */ /* 0x000fe40006800000 */
[----:B------:R-:W-:Y:S02]  /*28f0*/  FSEL R177, R74, -INF , !P2 ;  /* 0xff8000004ab17808 */ /* 0x000fe40005000000 */
[----:B------:R-:W-:-:S02]  /*2900*/  FSEL R178, R75, -INF , !P0 ;  /* 0xff8000004bb27808 */ /* 0x000fc40004000000 */
[----:B------:R-:W-:Y:S02]  /*2910*/  FSEL R148, R76, -INF , !P3 ;  /* 0xff8000004c947808 */ /* 0x000fe40005800000 */
[C---:B------:R-:W-:Y:S02]  /*2920*/  ISETP.GE.AND P2, PT, R7.reuse, R6, PT ;  /* 0x000000060700720c */ /* 0x040fe40003f46270 */
[C---:B------:R-:W-:Y:S02]  /*2930*/  ISETP.GE.AND P0, PT, R7.reuse, R3, PT ;  /* 0x000000030700720c */ /* 0x040fe40003f06270 */
[C---:B------:R-:W-:Y:S02]  /*2940*/  ISETP.GE.AND P5, PT, R7.reuse, R2, PT ;  /* 0x000000020700720c */ /* 0x040fe40003fa6270 */
[----:B------:R-:W-:Y:S02]  /*2950*/  ISETP.GE.AND P3, PT, R7, R4, PT ;  /* 0x000000040700720c */ /* 0x000fe40003f66270 */
[----:B------:R-:W-:-:S02]  /*2960*/  FMNMX.FTZ R7, R145, R12, !PT ;  /* 0x0000000c91077209 */ /* 0x000fc40007810000 */
[----:B------:R-:W-:Y:S02]  /*2970*/  FSEL R146, R77, -INF , !P2 ;  /* 0xff8000004d927808 */ /* 0x000fe40005000000 */
[----:B------:R-:W-:Y:S02]  /*2980*/  FMNMX.FTZ R7, R142, R7, !PT ;  /* 0x000000078e077209 */ /* 0x000fe40007810000 */
[-C--:B------:R-:W-:Y:S02]  /*2990*/  ISETP.GE.AND P2, PT, R17, R6.reuse, PT ;  /* 0x000000061100720c */ /* 0x080fe40003f46270 */
[----:B------:R-:W-:Y:S02]  /*29a0*/  FMNMX.FTZ R7, R148, R7, !PT ;  /* 0x0000000794077209 */ /* 0x000fe40007810000 */
[----:B------:R-:W-:Y:S02]  /*29b0*/  FSEL R176, R78, -INF , !P1 ;  /* 0xff8000004eb07808 */ /* 0x000fe40004800000 */
        /* <DEDUP_REMOVED lines=20> */
[----:B------:R-:W-:Y:S02]  /*2b00*/  FMNMX.FTZ R7, R153, R7, !PT ;  /* 0x0000000799077209 */ /* 0x000fe40007810000 */
[----:B------:R-:W-:Y:S02]  /*2b10*/  FSEL R171, R79, -INF , !P0 ;  /* 0xff8000004fab7808 */ /* 0x000fe40004000000 */
[----:B------:R-:W-:Y:S02]  /*2b20*/  ISETP.NE.AND P0, PT, R228, 0x1, PT ;  /* 0x00000001e400780c */ /* 0x000fe40003f05270 */
[----:B------:R-:W-:Y:S02]  /*2b30*/  ISETP.GE.AND P2, PT, R22, R6, PT ;  /* 0x000000061600720c */ /* 0x000fe40003f46270 */
[----:B------:R-:W-:-:S02]  /*2b40*/  FSEL R150, R89, -INF , !P1 ;  /* 0xff80000059967808 */ /* 0x000fc40004800000 */
[----:B------:R-:W-:Y:S02]  /*2b50*/  FMNMX.FTZ R5, R152, R7, !PT ;  /* 0x0000000798057209 */ /* 0x000fe40007810000 */
[----:B------:R-:W-:Y:S02]  /*2b60*/  ISETP.GE.AND P1, PT, R23, R6, PT ;  /* 0x000000061700720c */ /* 0x000fe40003f26270 */
[----:B------:R-:W-:Y:S02]  /*2b70*/  FSEL R144, R52, -INF , !P2 ;  /* 0xff80000034907808 */ /* 0x000fe40005000000 */
        /* <DEDUP_REMOVED lines=27> */
.L_x_253:
[----:B------:R-:W2:Y:S01]  /*2d30*/  SHFL.BFLY PT, R5, R24, 0x2, 0x1f ;  /* 0x0c401f0018057f89 */ /* 0x000ea200000e0000 */
[----:B------:R-:W-:Y:S01]  /*2d40*/  FSEL R183, R41, -INF , !P5 ;  /* 0xff80000029b77808 */ /* 0x000fe20006800000 */
[----:B------:R-:W-:Y:S01]  /*2d50*/  ULDC UR4, c[0x0][0x2ec] ;  /* 0x0000bb0000047ab9 */ /* 0x000fe20000000800 */
[----:B------:R-:W-:Y:S01]  /*2d60*/  FSEL R195, R43, -INF , !P3 ;  /* 0xff8000002bc37808 */ /* 0x000fe20005800000 */
[----:B------:R-:W-:Y:S01]  /*2d70*/  UIADD3 UR25, UR32, 0x3c6ef372, URZ ;  /* 0x3c6ef37220197890 */ /* 0x000fe2000fffe03f */
[CC--:B------:R-:W-:Y:S01]  /*2d80*/  ISETP.GE.AND P5, PT, R16.reuse, R3.reuse, PT ;  /* 0x000000031000720c */ /* 0x0c0fe20003fa6270 */
[----:B------:R-:W-:Y:S01]  /*2d90*/  UIADD3 UR24, UR33, 0x76cf5d0a, URZ ;  /* 0x76cf5d0a21187890 */ /* 0x000fe2000fffe03f */
[----:B------:R-:W-:Y:S01]  /*2da0*/  ISETP.GE.AND P3, PT, R16, R4, PT ;  /* 0x000000041000720c */ /* 0x000fe20003f66270 */
[----:B------:R-:W-:Y:S01]  /*2db0*/  UIADD3 UR22, UR33, 0x32370b8f, URZ ;  /* 0x32370b8f21167890 */ /* 0x000fe2000fffe03f */
[----:B------:R-:W-:Y:S01]  /*2dc0*/  FSEL R169, R87, -INF , !P5 ;  /* 0xff80000057a97808 */ /* 0x000fe20006800000 */
[----:B------:R-:W-:Y:S01]  /*2dd0*/  UIADD3 UR23, UR32, -0x255992d5, URZ ;  /* 0xdaa66d2b20177890 */ /* 0x000fe2000fffe03f */
[----:B------:R-:W-:Y:S01]  /*2de0*/  FSEL R202, R35, -INF , !P3 ;  /* 0xff80000023ca7808 */ /* 0x000fe20005800000 */
[----:B------:R-:W-:Y:S01]  /*2df0*/  IMAD.WIDE.U32 R68, R186, -0x326172a9, RZ ;  /* 0xcd9e8d57ba447825 */ /* 0x000fe200078e00ff */
[C---:B------:R-:W-:Y:S01]  /*2e00*/  ISETP.GE.AND P5, PT, R14.reuse, R3, PT ;  /* 0x000000030e00720c */ /* 0x040fe20003fa6270 */
[----:B------:R-:W-:Y:S01]  /*2e10*/  UIADD3 UR20, UR33, -0x126145ec, URZ ;  /* 0xed9eba1421147890 */ /* 0x000fe2000fffe03f */
[-C--:B------:R-:W-:Y:S01]  /*2e20*/  ISETP.GE.AND P3, PT, R14, R2.reuse, PT ;  /* 0x000000020e00720c */ /* 0x080fe20003f66270 */
[----:B------:R-:W-:Y:S01]  /*2e30*/  UIADD3 UR21, UR32, 0x78dde6e4, URZ ;  /* 0x78dde6e420157890 */ /* 0x000fe2000fffe03f */
[----:B------:R-:W-:Y:S01]  /*2e40*/  FSEL R192, R42, -INF , !P4 ;  /* 0xff8000002ac07808 */ /* 0x000fe20006000000 */
[----:B------:R-:W-:Y:S01]  /*2e50*/  UIADD3 UR19, UR32, 0x1715609d, URZ ;  /* 0x1715609d20137890 */ /* 0x000fe2000fffe03f */
[----:B------:R-:W-:Y:S01]  /*2e60*/  FSEL R179, R83, -INF , !P5 ;  /* 0xff80000053b37808 */ /* 0x000fe20006800000 */
[----:B------:R-:W-:Y:S01]  /*2e70*/  STL [R1+0x48], R213 ;  /* 0x000048d501007387 */ /* 0x000fe20000100800 */
[----:B------:R-:W-:Y:S01]  /*2e80*/  FSEL R218, R29, -INF , !P3 ;  /* 0xff8000001dda7808 */ /* 0x000fe20005800000 */
[----:B------:R-:W-:Y:S01]  /*2e90*/  UIADD3 UR18, UR33, -0x56f99767, URZ ;  /* 0xa906689921127890 */ /* 0x000fe2000fffe03f */
[-C--:B------:R-:W-:Y:S01]  /*2ea0*/  ISETP.GE.AND P4, PT, R16, R2.reuse, PT ;  /* 0x000000021000720c */ /* 0x080fe20003f86270 */
[----:B------:R-:W-:Y:S01]  /*2eb0*/  STL [R1+0x44], R249 ;  /* 0x000044f901007387 */ /* 0x000fe20000100800 */
[----:B--2---:R-:W-:Y:S01]  /*2ec0*/  FMNMX.FTZ R5, R24, R5, !PT ;  /* 0x0000000518057209 */ /* 0x004fe20007810000 */
[----:B------:R-:W-:Y:S01]  /*2ed0*/  UIADD3 UR28, UR33, 0x646e171e, URZ ;  /* 0x646e171e211c7890 */ /* 0x000fe2000fffe03f */
[----:B------:R-:W-:Y:S01]  /*2ee0*/  ISETP.GE.AND P5, PT, R18, R3, PT ;  /* 0x000000031200720c */ /* 0x000fe20003fa6270 */
[----:B------:R-:W-:Y:S01]  /*2ef0*/  STL [R1+0x40], R241 ;  /* 0x000040f101007387 */ /* 0x000fe20000100800 */
[----:B------:R-:W-:Y:S01]  /*2f00*/  ISETP.GE.AND P3, PT, R19, R2, PT ;  /* 0x000000021300720c */ /* 0x000fe20003f66270 */
[----:B------:R-:W-:Y:S01]  /*2f10*/  UIADD3 UR29, UR32, -0x4ab325aa, URZ ;  /* 0xb54cda56201d7890 */ /* 0x000fe2000fffe03f */
[----:B------:R-:W-:Y:S01]  /*2f20*/  FSEL R189, R33, -INF , !P4 ;  /* 0xff80000021bd7808 */ /* 0x000fe20006000000 */
[----:B-1----:R-:W1:Y:S01]  /*2f30*/  SHFL.BFLY PT, R6, R5, 0x1, 0x1f ;  /* 0x0c201f0005067f89 */ /* 0x002e6200000e0000 */
[----:B------:R-:W-:-:S02]  /*2f40*/  FSEL R216, R90, -INF , !P5 ;  /* 0xff8000005ad87808 */ /* 0x000fc40006800000 */
[----:B------:R-:W-:Y:S01]  /*2f50*/  FSEL R240, R49, -INF , !P3 ;  /* 0xff80000031f07808 */ /* 0x000fe20005800000 */
[----:B------:R-:W-:Y:S01]  /*2f60*/  STL [R1+0x3c], R237 ;  /* 0x00003ced01007387 */ /* 0x000fe20000100800 */
[----:B------:R-:W-:Y:S02]  /*2f70*/  ISETP.GE.AND P1, PT, R17, R2, PT ;  /* 0x000000021100720c */ /* 0x000fe40003f26270 */
[----:B------:R-:W-:Y:S01]  /*2f80*/  ISETP.GE.AND P4, PT, R15, R4, PT ;  /* 0x000000040f00720c */ /* 0x000fe20003f86270 */
[----:B------:R-:W-:Y:S01]  /*2f90*/  STL [R1+0x38], R228 ;  /* 0x000038e401007387 */ /* 0x000fe20000100800 */
[-C--:B------:R-:W-:Y:S02]  /*2fa0*/  ISETP.GE.AND P5, PT, R21, R3.reuse, PT ;  /* 0x000000031500720c */ /* 0x080fe40003fa6270 */
[----:B------:R-:W-:Y:S01]  /*2fb0*/  ISETP.GE.AND P3, PT, R20, R3, PT ;  /* 0x000000031400720c */ /* 0x000fe20003f66270 */
[----:B------:R-:W-:Y:S01]  /*2fc0*/  STL [R1+0x34], R224 ;  /* 0x000034e001007387 */ /* 0x000fe20000100800 */
[----:B------:R-:W-:-:S02]  /*2fd0*/  FSEL R181, R40, -INF , !P6 ;  /* 0xff80000028b57808 */ /* 0x000fc40007000000 */
[----:B------:R-:W-:Y:S01]  /*2fe0*/  FSEL R188, R32, -INF , !P1 ;  /* 0xff80000020bc7808 */ /* 0x000fe20004800000 */
[----:B------:R-:W-:Y:S01]  /*2ff0*/  STL [R1+0x30], R212 ;  /* 0x000030d401007387 */ /* 0x000fe20000100800 */
[----:B------:R-:W-:Y:S02]  /*3000*/  FSEL R221, R30, -INF , !P4 ;  /* 0xff8000001edd7808 */ /* 0x000fe40006000000 */
[----:B------:R-:W-:Y:S01]  /*3010*/  FSEL R200, R70, -INF , !P5 ;  /* 0xff80000046c87808 */ /* 0x000fe20006800000 */
[----:B------:R-:W-:Y:S01]  /*3020*/  STL [R1+0x2c], R211 ;  /* 0x00002cd301007387 */ /* 0x000fe20000100800 */
[----:B------:R-:W-:Y:S02]  /*3030*/  FSEL R203, R71, -INF , !P3 ;  /* 0xff80000047cb7808 */ /* 0x000fe40005800000 */
[----:B------:R-:W-:Y:S01]  /*3040*/  ISETP.GE.AND P6, PT, R17, R4, PT ;  /* 0x000000041100720c */ /* 0x000fe20003fc6270 */
[----:B------:R-:W-:Y:S01]  /*3050*/  STL [R1+0x28], R210 ;  /* 0x000028d201007387 */ /* 0x000fe20000100800 */
[----:B------:R-:W-:-:S02]  /*3060*/  ISETP.GE.AND P1, PT, R15, R3, PT ;  /* 0x000000030f00720c */ /* 0x000fc40003f26270 */
[-C--:B------:R-:W-:Y:S02]  /*3070*/  ISETP.GE.AND P4, PT, R19, R3.reuse, PT ;  /* 0x000000031300720c */ /* 0x080fe40003f86270 */
[----:B------:R-:W-:Y:S02]  /*3080*/  ISETP.GE.AND P5, PT, R23, R3, PT ;  /* 0x000000031700720c */ /* 0x000fe40003fa6270 */
[----:B------:R-:W-:Y:S02]  /*3090*/  ISETP.GE.AND P3, PT, R20, R2, PT ;  /* 0x000000021400720c */ /* 0x000fe40003f66270 */
[----:B------:R-:W-:Y:S01]  /*30a0*/  FSEL R201, R34, -INF , !P6 ;  /* 0xff80000022c97808 */ /* 0x000fe20007000000 */
[----:B------:R-:W-:Y:S01]  /*30b0*/  IMAD R34, R197, 0x20, R130 ;  /* 0x00000020c5227824 */ /* 0x000fe200078e0282 */
[----:B------:R-:W-:Y:S02]  /*30c0*/  FSEL R170, R82, -INF , !P1 ;  /* 0xff80000052aa7808 */ /* 0x000fe40004800000 */
[----:B------:R-:W-:-:S02]  /*30d0*/  FSEL R244, R91, -INF , !P4 ;  /* 0xff8000005bf47808 */ /* 0x000fc40006000000 */
[----:B------:R-:W-:Y:S02]  /*30e0*/  FSEL R243, R55, -INF , !P5 ;  /* 0xff80000037f37808 */ /* 0x000fe40006800000 */
[----:B------:R-:W-:Y:S02]  /*30f0*/  FSEL R220, R37, -INF , !P3 ;  /* 0xff80000025dc7808 */ /* 0x000fe40005800000 */
[-C--:B------:R-:W-:Y:S02]  /*3100*/  ISETP.GE.AND P6, PT, R15, R2.reuse, PT ;  /* 0x000000020f00720c */ /* 0x080fe40003fc6270 */
[-C--:B------:R-:W-:Y:S02]  /*3110*/  ISETP.GE.AND P1, PT, R18, R2.reuse, PT ;  /* 0x000000021200720c */ /* 0x080fe40003f26270 */
[-C--:B------:R-:W-:Y:S02]  /*3120*/  ISETP.GE.AND P4, PT, R21, R2.reuse, PT ;  /* 0x000000021500720c */ /* 0x080fe40003f86270 */
[----:B------:R-:W-:-:S02]  /*3130*/  ISETP.GE.AND P5, PT, R22, R2, PT ;  /* 0x000000021600720c */ /* 0x000fc40003fa6270 */
[----:B------:R-:W-:Y:S02]  /*3140*/  ISETP.GE.AND P3, PT, R23, R2, PT ;  /* 0x000000021700720c */ /* 0x000fe40003f66270 */
[----:B------:R-:W-:Y:S02]  /*3150*/  FMNMX.FTZ R2, R172, R215, !PT ;  /* 0x000000d7ac027209 */ /* 0x000fe40007810000 */
[----:B-1----:R-:W-:Y:S02]  /*3160*/  FMNMX.FTZ R138, R5, R6, !PT ;  /* 0x00000006058a7209 */ /* 0x002fe40007810000 */
[----:B------:R-:W-:Y:S02]  /*3170*/  FMNMX.FTZ R2, R165, R2, !PT ;  /* 0x00000002a5027209 */ /* 0x000fe40007810000 */
[----:B------:R-:W-:Y:S01]  /*3180*/  FSEL R219, R36, -INF , !P4 ;  /* 0xff80000024db7808 */ /* 0x000fe20006000000 */
[----:B------:R-:W-:Y:S01]  /*3190*/  STL [R1+0x4c], R138 ;  /* 0x00004c8a01007387 */ /* 0x000fe20000100800 */
[----:B------:R-:W-:-:S02]  /*31a0*/  ISETP.GE.AND P2, PT, R17, R3, PT ;  /* 0x000000031100720c */ /* 0x000fc40003f46270 */
[----:B------:R-:W-:Y:S01]  /*31b0*/  ISETP.GE.AND P4, PT, R22, R3, PT ;  /* 0x000000031600720c */ /* 0x000fe20003f86270 */
[C---:B------:R-:W-:Y:S01]  /*31c0*/  FMUL.FTZ R3, R138.reuse, UR4 ;  /* 0x000000048a037c20 */ /* 0x040fe20008410000 */
[----:B------:R-:W-:Y:S02]  /*31d0*/  FMNMX.FTZ R2, R207, R2, !PT ;  /* 0x00000002cf027209 */ /* 0x000fe40007810000 */
[----:B------:R-:W-:Y:S02]  /*31e0*/  FSEL R223, R45, -INF , !P3 ;  /* 0xff8000002ddf7808 */ /* 0x000fe40005800000 */
[----:B------:R-:W-:Y:S02]  /*31f0*/  FSETP.NEU.FTZ.AND P3, PT, R138, -INF , PT ;  /* 0xff8000008a00780b */ /* 0x000fe40003f7d000 */
[----:B------:R-:W-:Y:S02]  /*3200*/  FMNMX.FTZ R2, R214, R2, !PT ;  /* 0x00000002d6027209 */ /* 0x000fe40007810000 */
[----:B------:R-:W-:-:S02]  /*3210*/  FSEL R16, R3, RZ, P3 ;  /* 0x000000ff03107208 */ /* 0x000fc40001800000 */
[----:B------:R-:W-:Y:S02]  /*3220*/  FMNMX.FTZ R3, R173, R174, !PT ;  /* 0x000000aead037209 */ /* 0x000fe40007810000 */
[----:B------:R-:W-:Y:S02]  /*3230*/  FMNMX.FTZ R2, R226, R2, !PT ;  /* 0x00000002e2027209 */ /* 0x000fe40007810000 */
[----:B------:R-:W-:Y:S02]  /*3240*/  FSEL R167, R86, -INF , !P2 ;  /* 0xff80000056a77808 */ /* 0x000fe40005000000 */
[----:B------:R-:W-:Y:S02]  /*3250*/  ISETP.GE.AND P2, PT, R14, R4, PT ;  /* 0x000000040e00720c */ /* 0x000fe40003f46270 */
[----:B------:R-:W-:Y:S02]  /*3260*/  FMNMX.FTZ R3, R184, R3, !PT ;  /* 0x00000003b8037209 */ /* 0x000fe40007810000 */
[----:B------:R-:W-:-:S02]  /*3270*/  FMNMX.FTZ R6, R101, R2, !PT ;  /* 0x0000000265067209 */ /* 0x000fc40007810000 */
[----:B------:R-:W-:Y:S02]  /*3280*/  FSEL R217, R28, -INF , !P6 ;  /* 0xff8000001cd97808 */ /* 0x000fe40007000000 */
[----:B------:R-:W-:Y:S02]  /*3290*/  FSEL R222, R31, -INF , !P2 ;  /* 0xff8000001fde7808 */ /* 0x000fe40005000000 */
[----:B------:R-:W-:Y:S01]  /*32a0*/  FSEL R239, R48, -INF , !P1 ;  /* 0xff80000030ef7808 */ /* 0x000fe20004800000 */
[----:B------:R-:W-:Y:S01]  /*32b0*/  IMAD.WIDE.U32 R48, R187, -0x326172a9, RZ ;  /* 0xcd9e8d57bb307825 */ /* 0x000fe200078e00ff */
[----:B------:R-:W-:Y:S02]  /*32c0*/  FSEL R242, R54, -INF , !P4 ;  /* 0xff80000036f27808 */ /* 0x000fe40006000000 */
[----:B------:R-:W-:Y:S02]  /*32d0*/  FSEL R238, R44, -INF , !P5 ;  /* 0xff8000002cee7808 */ /* 0x000fe40006800000 */
[----:B------:R-:W-:-:S02]  /*32e0*/  FMNMX.FTZ R2, R185, R3, !PT ;  /* 0x00000003b9027209 */ /* 0x000fc40007810000 */
[-C--:B------:R-:W-:Y:S02]  /*32f0*/  ISETP.GE.AND P6, PT, R18, R4.reuse, PT ;  /* 0x000000041200720c */ /* 0x080fe40003fc6270 */
[-C--:B------:R-:W-:Y:S02]  /*3300*/  ISETP.GE.AND P2, PT, R19, R4.reuse, PT ;  /* 0x000000041300720c */ /* 0x080fe40003f46270 */
[-C--:B------:R-:W-:Y:S02]  /*3310*/  ISETP.GE.AND P1, PT, R21, R4.reuse, PT ;  /* 0x000000041500720c */ /* 0x080fe40003f26270 */
[-C--:B------:R-:W-:Y:S02]  /*3320*/  ISETP.GE.AND P4, PT, R20, R4.reuse, PT ;  /* 0x000000041400720c */ /* 0x080fe40003f86270 */
[-C--:B------:R-:W-:Y:S02]  /*3330*/  ISETP.GE.AND P5, PT, R22, R4.reuse, PT ;  /* 0x000000041600720c */ /* 0x080fe40003fa6270 */
[----:B------:R-:W-:Y:S01]  /*3340*/  ISETP.GE.AND P3, PT, R23, R4, PT ;  /* 0x000000041700720c */ /* 0x000fe20003f66270 */
[----:B------:R-:W-:Y:S01]  /*3350*/  IMAD.WIDE.U32 R4, R206, -0x2daee0ad, RZ ;  /* 0xd2511f53ce047825 */ /* 0x000fe200078e00ff */
[----:B------:R-:W-:-:S02]  /*3360*/  FMNMX.FTZ R3, R102, R6, !PT ;  /* 0x0000000666037209 */ /* 0x000fc40007810000 */
[----:B------:R-:W-:Y:S02]  /*3370*/  FMNMX.FTZ R2, R175, R2, !PT ;  /* 0x00000002af027209 */ /* 0x000fe40007810000 */
[----:B------:R-:W-:Y:S02]  /*3380*/  FMNMX.FTZ R3, R140, R3, !PT ;  /* 0x000000038c037209 */ /* 0x000fe40007810000 */
[----:B------:R-:W-:Y:S02]  /*3390*/  LOP3.LUT R7, R49, UR25, R60, 0x96, !PT ;  /* 0x0000001931077c12 */ /* 0x000fe4000f8e963c */
[----:B------:R-:W-:Y:S02]  /*33a0*/  LOP3.LUT R10, R5, UR24, R128, 0x96, !PT ;  /* 0x00000018050a7c12 */ /* 0x000fe4000f8e9680 */
[----:B------:R-:W-:Y:S01]  /*33b0*/  FMNMX.FTZ R5, R96, R2, !PT ;  /* 0x0000000260057209 */ /* 0x000fe20007810000 */
[----:B------:R-:W-:Y:S01]  /*33c0*/  IMAD.WIDE.U32 R14, R7, -0x2daee0ad, RZ ;  /* 0xd2511f53070e7825 */ /* 0x000fe200078e00ff */
[----:B------:R-:W-:-:S02]  /*33d0*/  LOP3.LUT R8, R49, UR25, R64, 0x96, !PT ;  /* 0x0000001931087c12 */ /* 0x000fc4000f8e9640 */
[----:B------:R-:W-:Y:S01]  /*33e0*/  FMNMX.FTZ R6, R141, R3, !PT ;  /* 0x000000038d067209 */ /* 0x000fe20007810000 */
[----:B------:R-:W-:Y:S01]  /*33f0*/  IMAD.WIDE.U32 R2, R208, -0x2daee0ad, RZ ;  /* 0xd2511f53d0027825 */ /* 0x000fe200078e00ff */
[----:B------:R-:W-:Y:S02]  /*3400*/  FMNMX.FTZ R5, R95, R5, !PT ;  /* 0x000000055f057209 */ /* 0x000fe40007810000 */
[----:B------:R-:W-:Y:S01]  /*3410*/  FMNMX.FTZ R6, R124, R6, !PT ;  /* 0x000000067c067209 */ /* 0x000fe20007810000 */
[----:B------:R-:W-:Y:S01]  /*3420*/  IMAD.WIDE.U32 R30, R8, -0x2daee0ad, RZ ;  /* 0xd2511f53081e7825 */ /* 0x000fe200078e00ff */
[----:B------:R-:W-:Y:S02]  /*3430*/  LOP3.LUT R13, R3, UR24, R128, 0x96, !PT ;  /* 0x00000018030d7c12 */ /* 0x000fe4000f8e9680 */
[----:B------:R-:W-:Y:S01]  /*3440*/  LOP3.LUT R15, R15, UR22, R4, 0x96, !PT ;  /* 0x000000160f0f7c12 */ /* 0x000fe2000f8e9604 */
[----:B------:R-:W-:Y:S01]  /*3450*/  IMAD.WIDE.U32 R22, R10, -0x326172a9, RZ ;  /* 0xcd9e8d570a167825 */ /* 0x000fe200078e00ff */
[----:B------:R-:W-:-:S02]  /*3460*/  FMNMX.FTZ R3, R94, R5, !PT ;  /* 0x000000055e037209 */ /* 0x000fc40007810000 */
[----:B------:R-:W-:Y:S01]  /*3470*/  FMNMX.FTZ R4, R126, R6, !PT ;  /* 0x000000067e047209 */ /* 0x000fe20007810000 */
[----:B------:R-:W-:Y:S01]  /*3480*/  IMAD.WIDE.U32 R8, R209, -0x2daee0ad, RZ ;  /* 0xd2511f53d1087825 */ /* 0x000fe200078e00ff */
[----:B------:R-:W-:Y:S02]  /*3490*/  LOP3.LUT R26, R31, UR22, R2, 0x96, !PT ;  /* 0x000000161f1a7c12 */ /* 0x000fe4000f8e9602 */
[----:B------:R-:W-:Y:S01]  /*34a0*/  FMNMX.FTZ R2, R117, R3, !PT ;  /* 0x0000000375027209 */ /* 0x000fe20007810000 */
[----:B------:R-:W-:Y:S01]  /*34b0*/  IMAD.WIDE.U32 R6, R225, -0x2daee0ad, RZ ;  /* 0xd2511f53e1067825 */ /* 0x000fe200078e00ff */
[----:B------:R-:W-:Y:S02]  /*34c0*/  FMNMX.FTZ R4, R233, R4, !PT ;  /* 0x00000004e9047209 */ /* 0x000fe40007810000 */
[----:B------:R-:W-:Y:S01]  /*34d0*/  FMNMX.FTZ R2, R118, R2, !PT ;  /* 0x0000000276027209 */ /* 0x000fe20007810000 */
[----:B------:R-:W-:Y:S01]  /*34e0*/  IMAD.WIDE.U32 R26, R26, -0x326172a9, RZ ;  /* 0xcd9e8d571a1a7825 */ /* 0x000fe200078e00ff */
        /* <DEDUP_REMOVED lines=9> */
[----:B------:R-:W-:Y:S02]  /*3580*/  LOP3.LUT R3, R23, UR23, R48, 0x96, !PT ;  /* 0x0000001717037c12 */ /* 0x000fe4000f8e9630 */
[----:B------:R-:W-:Y:S02]  /*3590*/  FMNMX.FTZ R2, R133, R2, !PT ;  /* 0x0000000285027209 */ /* 0x000fe40007810000 */
[----:B------:R-:W-:Y:S01]  /*35a0*/  FMNMX.FTZ R4, R177, R4, !PT ;  /* 0x00000004b1047209 */ /* 0x000fe20007810000 */
[----:B------:R-:W-:Y:S01]  /*35b0*/  IMAD.WIDE.U32 R24, R3, -0x2daee0ad, RZ ;  /* 0xd2511f5303187825 */ /* 0x000fe200078e00ff */
        /* <DEDUP_REMOVED lines=9> */
[----:B------:R-:W-:Y:S02]  /*3650*/  LOP3.LUT R11, R49, UR25, R66, 0x96, !PT ;  /* 0x00000019310b7c12 */ /* 0x000fe4000f8e9642 */
[----:B------:R-:W-:Y:S02]  /*3660*/  FMNMX.FTZ R4, R171, R4, !PT ;  /* 0x00000004ab047209 */ /* 0x000fe40007810000 */
[----:B------:R-:W-:Y:S01]  /*3670*/  FMNMX.FTZ R2, R199, R2, !PT ;  /* 0x00000002c7027209 */ /* 0x000fe20007810000 */
[----:B------:R-:W-:Y:S01]  /*3680*/  IMAD.WIDE.U32 R32, R11, -0x2daee0ad, RZ ;  /* 0xd2511f530b207825 */ /* 0x000fe200078e00ff */
[----:B------:R-:W-:Y:S02]  /*3690*/  FMNMX.FTZ R3, R231, R3, !PT ;  /* 0x00000003e7037209 */ /* 0x000fe40007810000 */
[----:B------:R-:W-:-:S02]  /*36a0*/  FMNMX.FTZ R4, R167, R4, !PT ;  /* 0x00000004a7047209 */ /* 0x000fc40007810000 */
[----:B------:R-:W-:Y:S02]  /*36b0*/  LOP3.LUT R5, R19, UR23, R68, 0x96, !PT ;  /* 0x0000001713057c12 */ /* 0x000fe4000f8e9644 */
[----:B------:R-:W-:Y:S02]  /*36c0*/  LOP3.LUT R12, R69, UR25, R60, 0x96, !PT ;  /* 0x00000019450c7c12 */ /* 0x000fe4000f8e963c */
[----:B------:R-:W-:Y:S01]  /*36d0*/  FMNMX.FTZ R2, R97, R2, !PT ;  /* 0x0000000261027209 */ /* 0x000fe20007810000 */
[----:B------:R-:W-:Y:S01]  /*36e0*/  IMAD.WIDE.U32 R28, R5, -0x2daee0ad, RZ ;  /* 0xd2511f53051c7825 */ /* 0x000fe200078e00ff */
[----:B------:R-:W-:Y:S02]  /*36f0*/  FMNMX.FTZ R3, R190, R3, !PT ;  /* 0x00000003be037209 */ /* 0x000fe40007810000 */
[----:B------:R-:W-:Y:S02]  /*3700*/  FMNMX.FTZ R4, R169, R4, !PT ;  /* 0x00000004a9047209 */ /* 0x000fe40007810000 */
[----:B------:R-:W-:-:S02]  /*3710*/  LOP3.LUT R17, R7, UR24, R128, 0x96, !PT ;  /* 0x0000001807117c12 */ /* 0x000fc4000f8e9680 */
[----:B------:R-:W-:Y:S01]  /*3720*/  LOP3.LUT R20, R33, UR22, R6, 0x96, !PT ;  /* 0x0000001621147c12 */ /* 0x000fe2000f8e9606 */
[----:B------:R-:W-:Y:S01]  /*3730*/  IMAD.WIDE.U32 R6, R12, -0x2daee0ad, RZ ;  /* 0xd2511f530c067825 */ /* 0x000fe200078e00ff */
[----:B------:R-:W-:Y:S02]  /*3740*/  FMNMX.FTZ R2, R99, R2, !PT ;  /* 0x0000000263027209 */ /* 0x000fe40007810000 */
        /* <DEDUP_REMOVED lines=11> */
[----:B------:R-:W-:Y:S01]  /*3800*/  FMNMX.FTZ R3, R200, R3, !PT ;  /* 0x00000003c8037209 */ /* 0x000fe20007810000 */
[----:B------:R-:W-:Y:S01]  /*3810*/  IMAD.WIDE.U32 R20, R21, -0x326172a9, RZ ;  /* 0xcd9e8d5715147825 */ /* 0x000fe200078e00ff */
[----:B------:R-:W-:-:S02]  /*3820*/  FMNMX.FTZ R5, R188, R5, !PT ;  /* 0x00000005bc057209 */ /* 0x000fc40007810000 */
[----:B------:R-:W-:Y:S02]  /*3830*/  LOP3.LUT R4, R9, UR23, R48, 0x96, !PT ;  /* 0x0000001709047c12 */ /* 0x000fe4000f8e9630 */
[----:B------:R-:W-:Y:S02]  /*3840*/  FMNMX.FTZ R2, R122, R2, !PT ;  /* 0x000000027a027209 */ /* 0x000fe40007810000 */
[----:B------:R-:W-:Y:S01]  /*3850*/  FMNMX.FTZ R3, R203, R3, !PT ;  /* 0x00000003cb037209 */ /* 0x000fe20007810000 */
[----:B------:R-:W-:Y:S01]  /*3860*/  IMAD.WIDE.U32 R10, R4, -0x2daee0ad, RZ ;  /* 0xd2511f53040a7825 */ /* 0x000fe200078e00ff */
        /* <DEDUP_REMOVED lines=10> */
[----:B------:R-:W-:Y:S01]  /*3910*/  LOP3.LUT R23, R29, UR20, R6, 0x96, !PT ;  /* 0x000000141d177c12 */ /* 0x000fe2000f8e9606 */
[----:B------:R-:W-:Y:S01]  /*3920*/  IMAD.WIDE.U32 R6, R17, -0x326172a9, RZ ;  /* 0xcd9e8d5711067825 */ /* 0x000fe200078e00ff */
[----:B------:R-:W-:Y:S02]  /*3930*/  FMNMX.FTZ R2, R149, R2, !PT ;  /* 0x0000000295027209 */ /* 0x000fe40007810000 */
[----:B------:R-:W-:Y:S01]  /*3940*/  FMNMX.FTZ R137, R243, R4, !PT ;  /* 0x00000004f3897209 */ /* 0x000fe20007810000 */
[----:B------:R-:W-:Y:S01]  /*3950*/  FFMA.FTZ R4, R131, UR4, -R16 ;  /* 0x0000000483047c23 */ /* 0x000fe20008010810 */
[----:B------:R-:W-:Y:S02]  /*3960*/  FMNMX.FTZ R3, R220, R3, !PT ;  /* 0x00000003dc037209 */ /* 0x000fe40007810000 */
[----:B------:R-:W-:Y:S01]  /*3970*/  FMNMX.FTZ R2, R227, R2, !PT ;  /* 0x00000002e3027209 */ /* 0x000fe20007810000 */
[----:B------:R1:W-:Y:S01]  /*3980*/  MUFU.EX2 R250, R4 ;  /* 0x0000000400fa7308 */ /* 0x0003e20000000800 */
[----:B------:R-:W-:-:S02]  /*3990*/  LOP3.LUT R5, R7, UR23, R48, 0x96, !PT ;  /* 0x0000001707057c12 */ /* 0x000fc4000f8e9630 */
[----:B------:R-:W-:Y:S01]  /*39a0*/  FMNMX.FTZ R3, R239, R3, !PT ;  /* 0x00000003ef037209 */ /* 0x000fe20007810000 */
[----:B------:R-:W2:Y:S01]  /*39b0*/  SHFL.BFLY PT, R7, R137, 0x2, 0x1f ;  /* 0x0c401f0089077f89 */ /* 0x000ea200000e0000 */
[----:B------:R-:W-:Y:S02]  /*39c0*/  FMNMX.FTZ R2, R134, R2, !PT ;  /* 0x0000000286027209 */ /* 0x000fe40007810000 */
[----:B------:R-:W-:Y:S02]  /*39d0*/  FMNMX.FTZ R3, R240, R3, !PT ;  /* 0x00000003f0037209 */ /* 0x000fe40007810000 */
[----:B------:R-:W-:Y:S02]  /*39e0*/  FMNMX.FTZ R2, R139, R2, !PT ;  /* 0x000000028b027209 */ /* 0x000fe40007810000 */
[----:B------:R-:W-:Y:S02]  /*39f0*/  FMNMX.FTZ R3, R238, R3, !PT ;  /* 0x00000003ee037209 */ /* 0x000fe40007810000 */
[----:B------:R-:W-:-:S02]  /*3a00*/  FMNMX.FTZ R2, R235, R2, !PT ;  /* 0x00000002eb027209 */ /* 0x000fc40007810000 */
[----:B------:R-:W-:Y:S02]  /*3a10*/  LOP3.LUT R187, R69, UR25, R66, 0x96, !PT ;  /* 0x0000001945bb7c12 */ /* 0x000fe4000f8e9642 */
[----:B------:R-:W-:Y:S02]  /*3a20*/  LOP3.LUT R66, R73, UR21, R6, 0x96, !PT ;  /* 0x0000001549427c12 */ /* 0x000fe4000f8e9606 */
[----:B------:R-:W-:Y:S02]  /*3a30*/  FMNMX.FTZ R6, R223, R3, !PT ;  /* 0x00000003df067209 */ /* 0x000fe40007810000 */
[----:B------:R-:W-:Y:S01]  /*3a40*/  FMNMX.FTZ R3, R236, R2, !PT ;  /* 0x00000002ec037209 */ /* 0x000fe20007810000 */
[----:B------:R-:W-:Y:S01]  /*3a50*/  FFMA.FTZ R2, R163, UR4, -R16 ;  /* 0x00000004a3027c23 */ /* 0x000fe20008010810 */
[----:B------:R-:W-:Y:S01]  /*3a60*/  LOP3.LUT R25, R11, UR20, R30, 0x96, !PT ;  /* 0x000000140b197c12 */ /* 0x000fe2000f8e961e */
[----:B------:R-:W3:Y:S01]  /*3a70*/  SHFL.BFLY PT, R9, R6, 0x2, 0x1f ;  /* 0x0c401f0006097f89 */ /* 0x000ee200000e0000 */
[----:B------:R-:W-:Y:S01]  /*3a80*/  FMNMX.FTZ R3, R193, R3, !PT ;  /* 0x00000003c1037209 */ /* 0x000fe20007810000 */
[----:B------:R-:W-:Y:S01]  /*3a90*/  MUFU.EX2 R251, R2 ;  /* 0x0000000200fb7308 */ /* 0x000fe20000000800 */
[----:B------:R-:W-:-:S02]  /*3aa0*/  LOP3.LUT R129, R49, UR25, R62, 0x96, !PT ;  /* 0x0000001931817c12 */ /* 0x000fc4000f8e963e */
[----:B-1----:R-:W-:Y:S01]  /*3ab0*/  FMNMX.FTZ R4, R194, R3, !PT ;  /* 0x00000003c2047209 */ /* 0x002fe20007810000 */
[----:B------:R-:W-:Y:S01]  /*3ac0*/  FFMA.FTZ R3, R161, UR4, -R16 ;  /* 0x00000004a1037c23 */ /* 0x000fe20008010810 */
[----:B--2---:R-:W-:Y:S02]  /*3ad0*/  FMNMX.FTZ R137, R137, R7, !PT ;  /* 0x0000000789897209 */ /* 0x004fe40007810000 */
[----:B------:R-:W-:Y:S01]  /*3ae0*/  FMNMX.FTZ R7, R192, R4, !PT ;  /* 0x00000004c0077209 */ /* 0x000fe20007810000 */
[----:B------:R1:W-:Y:S01]  /*3af0*/  MUFU.EX2 R252, R3 ;  /* 0x0000000300fc7308 */ /* 0x0003e20000000800 */
[----:B------:R-:W-:Y:S01]  /*3b00*/  LOP3.LUT R186, R69, UR25, R62, 0x96, !PT ;  /* 0x0000001945ba7c12 */ /* 0x000fe2000f8e963e */
[----:B------:R-:W-:Y:S01]  /*3b10*/  IMAD.WIDE.U32 R62, R5, -0x2daee0ad, RZ ;  /* 0xd2511f53053e7825 */ /* 0x000fe200078e00ff */
[----:B------:R-:W-:Y:S02]  /*3b20*/  LOP3.LUT R11, R27, UR21, R8, 0x96, !PT ;  /* 0x000000151b0b7c12 */ /* 0x000fe4000f8e9608 */
[----:B------:R-:W-:Y:S01]  /*3b30*/  FMNMX.FTZ R7, R195, R7, !PT ;  /* 0x00000007c3077209 */ /* 0x000fe20007810000 */
[----:B------:R-:W2:Y:S01]  /*3b40*/  SHFL.BFLY PT, R8, R137, 0x1, 0x1f ;  /* 0x0c201f0089087f89 */ /* 0x000ea200000e0000 */
[----:B------:R-:W-:Y:S01]  /*3b50*/  LOP3.LUT R13, R13, UR21, R22, 0x96, !PT ;  /* 0x000000150d0d7c12 */ /* 0x000fe2000f8e9616 */
[----:B------:R-:W-:Y:S01]  /*3b60*/  IMAD.WIDE.U32 R4, R14, -0x326172a9, RZ ;  /* 0xcd9e8d570e047825 */ /* 0x000fe200078e00ff */
[----:B------:R-:W-:-:S02]  /*3b70*/  FMNMX.FTZ R7, R201, R7, !PT ;  /* 0x00000007c9077209 */ /* 0x000fc40007810000 */
[----:B------:R-:W-:Y:S01]  /*3b80*/  FSEL R130, R38, -INF , !P1 ;  /* 0xff80000026827808 */ /* 0x000fe20004800000 */
[----:B------:R-:W-:Y:S01]  /*3b90*/  IMAD.WIDE.U32 R22, R23, -0x326172a9, RZ ;  /* 0xcd9e8d5717167825 */ /* 0x000fe200078e00ff */
[----:B------:R-:W-:Y:S02]  /*3ba0*/  FSEL R131, R39, -INF , !P4 ;  /* 0xff80000027837808 */ /* 0x000fe40006000000 */
[----:B------:R-:W-:Y:S01]  /*3bb0*/  LOP3.LUT R17, R21, UR19, R12, 0x96, !PT ;  /* 0x0000001315117c12 */ /* 0x000fe2000f8e960c */
[----:B------:R-:W-:-:S04]  /*3bc0*/  IMAD.WIDE.U32 R12, R13, -0x2daee0ad, RZ ;  /* 0xd2511f530d0c7825 */ /* 0x000fc800078e00ff */
[----:B-1----:R-:W-:Y:S01]  /*3bd0*/  FFMA.FTZ R3, R162, UR4, -R16 ;  /* 0x00000004a2037c23 */ /* 0x002fe20008010810 */
[----:B------:R-:W-:Y:S02]  /*3be0*/  LOP3.LUT R14, R23, UR19, R4, 0x96, !PT ;  /* 0x00000013170e7c12 */ /* 0x000fe4000f8e9604 */
[----:B------:R-:W-:Y:S01]  /*3bf0*/  FMNMX.FTZ R4, R202, R7, !PT ;  /* 0x00000007ca047209 */ /* 0x000fe20007810000 */
[----:B------:R1:W-:Y:S01]  /*3c00*/  MUFU.EX2 R241, R3 ;  /* 0x0000000300f17308 */ /* 0x0003e20000000800 */
[----:B------:R-:W-:Y:S01]  /*3c10*/  FSEL R161, R51, -INF , !P2 ;  /* 0xff80000033a17808 */ /* 0x000fe20005000000 */
[----:B------:R-:W-:Y:S01]  /*3c20*/  IMAD.IADD R2, R205, 0x1, R34 ;  /* 0x00000001cd027824 */ /* 0x000fe200078e0222 */
[----:B------:R-:W-:Y:S02]  /*3c30*/  FMNMX.FTZ R4, R221, R4, !PT ;  /* 0x00000004dd047209 */ /* 0x000fe40007810000 */
[----:B---3--:R-:W-:Y:S02]  /*3c40*/  FMNMX.FTZ R6, R6, R9, !PT ;  /* 0x0000000906067209 */ /* 0x008fe40007810000 */
[----:B------:R-:W-:-:S02]  /*3c50*/  FMNMX.FTZ R4, R222, R4, !PT ;  /* 0x00000004de047209 */ /* 0x000fc40007810000 */
[----:B--2---:R-:W-:Y:S01]  /*3c60*/  FMNMX.FTZ R137, R137, R8, !PT ;  /* 0x0000000889897209 */ /* 0x004fe20007810000 */
[----:B------:R-:W2:Y:S01]  /*3c70*/  SHFL.BFLY PT, R136, R6, 0x1, 0x1f ;  /* 0x0c201f0006887f89 */ /* 0x000ea200000e0000 */
[----:B------:R-:W-:Y:S01]  /*3c80*/  LOP3.LUT R74, R69, UR25, R64, 0x96, !PT ;  /* 0x00000019454a7c12 */ /* 0x000fe2000f8e9640 */
[----:B------:R-:W-:Y:S01]  /*3c90*/  IMAD.WIDE.U32 R64, R11, -0x2daee0ad, RZ ;  /* 0xd2511f530b407825 */ /* 0x000fe200078e00ff */
[----:B------:R-:W-:Y:S01]  /*3ca0*/  FSETP.NEU.FTZ.AND P1, PT, R137, -INF , PT ;  /* 0xff8000008900780b */ /* 0x000fe20003f3d000 */
[----:B------:R-:W-:Y:S01]  /*3cb0*/  STL [R1+0x50], R137 ;  /* 0x0000508901007387 */ /* 0x000fe20000100800 */
[----:B------:R-:W-:Y:S01]  /*3cc0*/  FSEL R162, R46, -INF , !P5 ;  /* 0xff8000002ea27808 */ /* 0x000fe20006800000 */
[----:B-1----:R-:W-:Y:S01]  /*3cd0*/  FFMA.FTZ R3, R160, UR4, -R16 ;  /* 0x00000004a0037c23 */ /* 0x002fe20008010810 */
[----:B------:R-:W-:Y:S02]  /*3ce0*/  FSEL R160, R50, -INF , !P6 ;  /* 0xff80000032a07808 */ /* 0x000fe40007000000 */
[----:B------:R-:W-:Y:S01]  /*3cf0*/  LOP3.LUT R19, R13, UR18, R24, 0x96, !PT ;  /* 0x000000120d137c12 */ /* 0x000fe2000f8e9618 */
[----:B------:R1:W-:Y:S01]  /*3d00*/  MUFU.EX2 R212, R3 ;  /* 0x0000000300d47308 */ /* 0x0003e20000000800 */
[----:B------:R-:W-:-:S02]  /*3d10*/  FSEL R163, R47, -INF , !P3 ;  /* 0xff8000002fa37808 */ /* 0x000fc40005800000 */
[----:B------:R-:W-:Y:S01]  /*3d20*/  LOP3.LUT R27, R65, UR18, R10, 0x96, !PT ;  /* 0x00000012411b7c12 */ /* 0x000fe2000f8e960a */
[----:B------:R-:W-:Y:S01]  /*3d30*/  IMAD.WIDE.U32 R10, R25, -0x326172a9, RZ ;  /* 0xcd9e8d57190a7825 */ /* 0x000fe200078e00ff */
[----:B------:R-:W-:Y:S02]  /*3d40*/  LOP3.LUT R69, R63, UR20, R32, 0x96, !PT ;  /* 0x000000143f457c12 */ /* 0x000fe4000f8e9620 */
[----:B------:R-:W-:Y:S01]  /*3d50*/  LOP3.LUT R15, R5, UR21, R18, 0x96, !PT ;  /* 0x00000015050f7c12 */ /* 0x000fe2000f8e9612 */
[----:B------:R-:W-:Y:S01]  /*3d60*/  FFMA.FTZ R5, R92, UR4, -R16 ;  /* 0x000000045c057c23 */ /* 0x000fe20008010810 */
[----:B------:R-:W-:-:S03]  /*3d70*/  LOP3.LUT R63, R11, UR19, R26, 0x96, !PT ;  /* 0x000000130b3f7c12 */ /* 0x000fc6000f8e961a */
[----:B------:R-:W-:Y:S01]  /*3d80*/  MUFU.EX2 R52, R5 ;  /* 0x0000000500347308 */ /* 0x000fe20000000800 */
[----:B--2---:R-:W-:Y:S01]  /*3d90*/  FMNMX.FTZ R136, R6, R136, !PT ;  /* 0x0000008806887209 */ /* 0x004fe20007810000 */
[----:B------:R-:W-:-:S04]  /*3da0*/  IMAD.WIDE.U32 R6, R17, -0x2daee0ad, RZ ;  /* 0xd2511f5311067825 */ /* 0x000fc800078e00ff */
[----:B-1----:R-:W-:Y:S01]  /*3db0*/  FFMA.FTZ R3, R164, UR4, -R16 ;  /* 0x00000004a4037c23 */ /* 0x002fe20008010810 */
[----:B------:R-:W-:Y:S01]  /*3dc0*/  IMAD.WIDE.U32 R8, R15, -0x2daee0ad, RZ ;  /* 0xd2511f530f087825 */ /* 0x000fe200078e00ff */
[----:B------:R-:W-:Y:S02]  /*3dd0*/  LOP3.LUT R26, R7, UR28, R12, 0x96, !PT ;  /* 0x0000001c071a7c12 */ /* 0x000fe4000f8e960c */
[----:B------:R1:W-:Y:S01]  /*3de0*/  MUFU.EX2 R206, R3 ;  /* 0x0000000300ce7308 */ /* 0x0003e20000000800 */
[C---:B------:R-:W-:Y:S02]  /*3df0*/  LOP3.LUT R12, R6.reuse, 0xffff, RZ, 0xc0, !PT ;  /* 0x0000ffff060c7812 */ /* 0x040fe400078ec0ff */
[----:B------:R-:W-:Y:S02]  /*3e00*/  LOP3.LUT R25, R6, 0xff, RZ, 0xc0, !PT ;  /* 0x000000ff06197812 */ /* 0x000fe400078ec0ff */
[----:B------:R-:W-:Y:S02]  /*3e10*/  SHF.R.U32.HI R21, RZ, 0x18, R6 ;  /* 0x00000018ff157819 */ /* 0x000fe40000011606 */
[----:B------:R-:W-:-:S02]  /*3e20*/  LOP3.LUT R13, R9, UR18, R28, 0x96, !PT ;  /* 0x00000012090d7c12 */ /* 0x000fc4000f8e961c */
[----:B-1----:R-:W-:Y:S01]  /*3e30*/  FMNMX.FTZ R3, R130, R4, !PT ;  /* 0x0000000482037209 */ /* 0x002fe20007810000 */
[----:B------:R-:W-:-:S03]  /*3e40*/  FFMA.FTZ R4, R93, UR4, -R16 ;  /* 0x000000045d047c23 */ /* 0x000fc60008010810 */
[----:B------:R-:W-:Y:S01]  /*3e50*/  FMNMX.FTZ R3, R131, R3, !PT ;  /* 0x0000000383037209 */ /* 0x000fe20007810000 */
[----:B------:R1:W-:Y:S03]  /*3e60*/  MUFU.EX2 R197, R4 ;  /* 0x0000000400c57308 */ /* 0x0003e60000000800 */
[----:B------:R-:W-:-:S04]  /*3e70*/  FMNMX.FTZ R3, R160, R3, !PT ;  /* 0x00000003a0037209 */ /* 0x000fc80007810000 */
[----:B------:R-:W-:Y:S01]  /*3e80*/  FMNMX.FTZ R3, R161, R3, !PT ;  /* 0x00000003a1037209 */ /* 0x000fe20007810000 */
[----:B-1----:R-:W-:-:S05]  /*3e90*/  FMUL.FTZ R4, R137, UR4 ;  /* 0x0000000489047c20 */ /* 0x002fca0008410000 */
[----:B------:R-:W-:Y:S02]  /*3ea0*/  FSEL R24, R4, RZ, P1 ;  /* 0x000000ff04187208 */ /* 0x000fe40000800000 */
[----:B------:R-:W-:Y:S02]  /*3eb0*/  FMNMX.FTZ R4, R162, R3, !PT ;  /* 0x00000003a2047209 */ /* 0x000fe40007810000 */
[----:B------:R-:W-:Y:S01]  /*3ec0*/  FSETP.NEU.FTZ.AND P1, PT, R136, -INF , PT ;  /* 0xff8000008800780b */ /* 0x000fe20003f3d000 */
[----:B------:R-:W-:Y:S01]  /*3ed0*/  FFMA.FTZ R3, R172, UR4, -R24 ;  /* 0x00000004ac037c23 */ /* 0x000fe20008010818 */
[----:B------:R-:W-:-:S03]  /*3ee0*/  FMNMX.FTZ R135, R163, R4, !PT ;  /* 0x00000004a3877209 */ /* 0x000fc60007810000 */
[----:B------:R1:W2:Y:S02]  /*3ef0*/  MUFU.EX2 R4, R3 ;  /* 0x0000000300047308 */ /* 0x0002a40000000800 */
[----:B------:R-:W3:Y:S01]  /*3f00*/  SHFL.BFLY PT, R11, R135, 0x2, 0x1f ;  /* 0x0c401f00870b7f89 */ /* 0x000ee200000e0000 */
[----:B-1----:R-:W-:-:S03]  /*3f10*/  FMUL.FTZ R3, R136, UR4 ;  /* 0x0000000488037c20 */ /* 0x002fc60008410000 */
[----:B--2---:R1:W-:Y:S02]  /*3f20*/  STL [R1+0x8], R4 ;  /* 0x0000080401007387 */ /* 0x0043e40000100800 */
[----:B------:R-:W-:Y:S02]  /*3f30*/  FSEL R18, R3, RZ, P1 ;  /* 0x000000ff03127208 */ /* 0x000fe40000800000 */
[----:B------:R2:W-:Y:S01]  /*3f40*/  STL [R1+0x54], R136 ;  /* 0x0000548801007387 */ /* 0x0005e20000100800 */
[----:B---3--:R-:W-:Y:S02]  /*3f50*/  FMNMX.FTZ R135, R135, R11, !PT ;  /* 0x0000000b87877209 */ /* 0x008fe40007810000 */
[----:B------:R-:W-:-:S03]  /*3f60*/  FFMA.FTZ R3, R173, UR4, -R18 ;  /* 0x00000004ad037c23 */ /* 0x000fc60008010812 */
[----:B------:R-:W3:Y:S01]  /*3f70*/  SHFL.BFLY PT, R11, R135, 0x1, 0x1f ;  /* 0x0c201f00870b7f89 */ /* 0x000ee200000e0000 */
[----:B-1----:R-:W-:-:S04]  /*3f80*/  FFMA.FTZ R4, R165, UR4, -R24 ;  /* 0x00000004a5047c23 */ /* 0x002fc80008010818 */
[----:B------:R1:W-:Y:S08]  /*3f90*/  MUFU.EX2 R31, R4 ;  /* 0x00000004001f7308 */ /* 0x0003f00000000800 */
[----:B--2---:R2:W-:Y:S01]  /*3fa0*/  MUFU.EX2 R136, R3 ;  /* 0x0000000300887308 */ /* 0x0045e20000000800 */
[----:B---3--:R-:W-:-:S04]  /*3fb0*/  FMNMX.FTZ R135, R135, R11, !PT ;  /* 0x0000000b87877209 */ /* 0x008fc80007810000 */
[----:B------:R-:W-:Y:S01]  /*3fc0*/  FSETP.NEU.FTZ.AND P1, PT, R135, -INF , PT ;  /* 0xff8000008700780b */ /* 0x000fe20003f3d000 */
[----:B-1----:R-:W-:Y:S01]  /*3fd0*/  IMAD.WIDE.U32 R4, R14, -0x2daee0ad, RZ ;  /* 0xd2511f530e047825 */ /* 0x002fe200078e00ff */
[----:B------:R-:W-:-:S03]  /*3fe0*/  SHF.R.U32.HI R14, RZ, 0x10, R6 ;  /* 0x00000010ff0e7819 */ /* 0x000fc60000011606 */
[----:B------:R-:W-:Y:S01]  /*3ff0*/  IMAD.WIDE.U32 R6, R19, -0x326172a9, RZ ;  /* 0xcd9e8d5713067825 */ /* 0x000fe200078e00ff */
[----:B------:R-:W-:Y:S02]  /*4000*/  LOP3.LUT R9, R5, UR28, R8, 0x96, !PT ;  /* 0x0000001c05097c12 */ /* 0x000fe4000f8e9608 */
[----:B------:R-:W-:Y:S01]  /*4010*/  LOP3.LUT R15, R4, 0xffff, RZ, 0xc0, !PT ;  /* 0x0000ffff040f7812 */ /* 0x000fe200078ec0ff */
[----:B--2---:R-:W-:Y:S01]  /*4020*/  FFMA.FTZ R3, R174, UR4, -R18 ;  /* 0x00000004ae037c23 */ /* 0x004fe20008010812 */
[----:B------:R-:W-:Y:S02]  /*4030*/  LOP3.LUT R23, R4, 0xff, RZ, 0xc0, !PT ;  /* 0x000000ff04177812 */ /* 0x000fe400078ec0ff */
[--C-:B------:R-:W-:Y:S02]  /*4040*/  SHF.R.U32.HI R19, RZ, 0x10, R4.reuse ;  /* 0x00000010ff137819 */ /* 0x100fe40000011604 */
[----:B------:R-:W-:Y:S01]  /*4050*/  SHF.R.U32.HI R17, RZ, 0x18, R4 ;  /* 0x00000018ff117819 */ /* 0x000fe20000011604 */
[----:B------:R-:W1:Y:S01]  /*4060*/  MUFU.EX2 R3, R3 ;  /* 0x0000000300037308 */ /* 0x000e620000000800 */
[----:B------:R-:W-:Y:S01]  /*4070*/  IMAD.WIDE.U32 R4, R27, -0x326172a9, RZ ;  /* 0xcd9e8d571b047825 */ /* 0x000fe200078e00ff */
[----:B------:R-:W-:-:S02]  /*4080*/  LOP3.LUT R8, R7, UR29, R20, 0x96, !PT ;  /* 0x0000001d07087c12 */ /* 0x000fc4000f8e9614 */
[----:B------:R-:W-:Y:S02]  /*4090*/  LOP3.LUT R27, R6, 0xffff, RZ, 0xc0, !PT ;  /* 0x0000ffff061b7812 */ /* 0x000fe400078ec0ff */
[C---:B------:R-:W-:Y:S02]  /*40a0*/  LOP3.LUT R67, R4.reuse, 0xffff, RZ, 0xc0, !PT ;  /* 0x0000ffff04437812 */ /* 0x040fe400078ec0ff */
[----:B------:R-:W-:Y:S02]  /*40b0*/  LOP3.LUT R71, R4, 0xff, RZ, 0xc0, !PT ;  /* 0x000000ff04477812 */ /* 0x000fe400078ec0ff */
[--C-:B------:R-:W-:Y:S02]  /*40c0*/  SHF.R.U32.HI R89, RZ, 0x10, R4.reuse ;  /* 0x00000010ff597819 */ /* 0x100fe40000011604 */
[----:B------:R-:W-:Y:S01]  /*40d0*/  SHF.R.U32.HI R70, RZ, 0x18, R4 ;  /* 0x00000018ff467819 */ /* 0x000fe20000011604 */
[----:B------:R-:W-:Y:S01]  /*40e0*/  FFMA.FTZ R4, R96, UR4, -R18 ;  /* 0x0000000460047c23 */ /* 0x000fe20008010812 */
[----:B------:R-:W-:Y:S01]  /*40f0*/  LOP3.LUT R51, R5, UR29, R10, 0x96, !PT ;  /* 0x0000001d05337c12 */ /* 0x000fe2000f8e960a */
[----:B------:R-:W-:Y:S01]  /*4100*/  FFMA.FTZ R5, R175, UR4, -R18 ;  /* 0x00000004af057c23 */ /* 0x000fe20008010812 */
[----:B------:R-:W-:Y:S01]  /*4110*/  SHF.R.U32.HI R10, RZ, 0x8, R12 ;  /* 0x00000008ff0a7819 */ /* 0x000fe2000001160c */
[----:B------:R2:W-:Y:S01]  /*4120*/  MUFU.EX2 R213, R4 ;  /* 0x0000000400d57308 */ /* 0x0005e20000000800 */
[----:B-1----:R1:W-:Y:S01]  /*4130*/  STL [R1+0x4], R3 ;  /* 0x0000040301007387 */ /* 0x0023e20000100800 */
[----:B------:R-:W-:-:S02]  /*4140*/  LOP3.LUT R30, R6, 0xff, RZ, 0xc0, !PT ;  /* 0x000000ff061e7812 */ /* 0x000fc400078ec0ff */
[----:B------:R-:W-:Y:S01]  /*4150*/  PRMT R60, R25, 0x5410, R10 ;  /* 0x00005410193c7816 */ /* 0x000fe2000000000a */
[----:B------:R3:W-:Y:S01]  /*4160*/  STL [R1+0x58], R135 ;  /* 0x0000588701007387 */ /* 0x0007e20000100800 */
[----:B------:R-:W-:Y:S02]  /*4170*/  SHF.R.U32.HI R10, RZ, 0x8, R15 ;  /* 0x00000008ff0a7819 */ /* 0x000fe4000001160f */
[--C-:B------:R-:W-:Y:S02]  /*4180*/  SHF.R.U32.HI R28, RZ, 0x10, R6.reuse ;  /* 0x00000010ff1c7819 */ /* 0x100fe40000011606 */
[----:B------:R-:W-:Y:S01]  /*4190*/  SHF.R.U32.HI R29, RZ, 0x18, R6 ;  /* 0x00000018ff1d7819 */ /* 0x000fe20000011606 */
[----:B------:R-:W-:Y:S01]  /*41a0*/  IMAD.WIDE.U32 R6, R13, -0x326172a9, RZ ;  /* 0xcd9e8d570d067825 */ /* 0x000fe200078e00ff */
[----:B------:R-:W-:-:S03]  /*41b0*/  PRMT R23, R23, 0x5410, R10 ;  /* 0x0000541017177816 */ /* 0x000fc6000000000a */
[----:B--2---:R-:W-:Y:S01]  /*41c0*/  FFMA.FTZ R4, R95, UR4, -R18 ;  /* 0x000000045f047c23 */ /* 0x004fe20008010812 */
[----:B------:R-:W-:Y:S02]  /*41d0*/  LOP3.LUT R12, R9, 0xff, RZ, 0xc0, !PT ;  /* 0x000000ff090c7812 */ /* 0x000fe400078ec0ff */
[--C-:B------:R-:W-:Y:S01]  /*41e0*/  SHF.R.U32.HI R15, RZ, 0x10, R6.reuse ;  /* 0x00000010ff0f7819 */ /* 0x100fe20000011606 */
[----:B------:R2:W-:Y:S01]  /*41f0*/  MUFU.EX2 R210, R4 ;  /* 0x0000000400d27308 */ /* 0x0005e20000000800 */
[----:B------:R-:W-:Y:S01]  /*4200*/  SHF.R.U32.HI R20, RZ, 0x18, R6 ;  /* 0x00000018ff147819 */ /* 0x000fe20000011606 */
[----:B-1----:R-:W-:-:S06]  /*4210*/  FFMA.FTZ R3, R184, UR4, -R18 ;  /* 0x00000004b8037c23 */ /* 0x002fcc0008010812 */
[----:B------:R1:W-:Y:S01]  /*4220*/  MUFU.EX2 R174, R3 ;  /* 0x0000000300ae7308 */ /* 0x0003e20000000800 */
[----:B--2---:R-:W-:Y:S02]  /*4230*/  FMUL.FTZ R4, R135, UR4 ;  /* 0x0000000487047c20 */ /* 0x004fe40008410000 */
[----:B---3--:R-:W2:Y:S01]  /*4240*/  LDL.LU R135, [R1+0x4] ;  /* 0x0000040001877983 */ /* 0x008ea20000300800 */
[----:B-1----:R-:W-:Y:S01]  /*4250*/  FFMA.FTZ R3, R185, UR4, -R18 ;  /* 0x00000004b9037c23 */ /* 0x002fe20008010812 */
[----:B------:R-:W-:-:S03]  /*4260*/  IMAD.MOV.U32 R185, RZ, RZ, R31 ;  /* 0x000000ffffb97224 */ /* 0x000fc600078e001f */
[----:B------:R1:W-:Y:S01]  /*4270*/  MUFU.EX2 R31, R5 ;  /* 0x00000005001f7308 */ /* 0x0003e20000000800 */
[----:B------:R-:W-:-:S07]  /*4280*/  SHF.R.U32.HI R10, RZ, 0x10, R9 ;  /* 0x00000010ff0a7819 */ /* 0x000fce0000011609 */
[----:B------:R3:W4:Y:S01]  /*4290*/  MUFU.EX2 R228, R3 ;  /* 0x0000000300e47308 */ /* 0x0007220000000800 */
[----:B-1----:R-:W-:Y:S02]  /*42a0*/  LOP3.LUT R5, R19, 0xff, RZ, 0xc0, !PT ;  /* 0x000000ff13057812 */ /* 0x002fe400078ec0ff */
[----:B------:R-:W-:Y:S02]  /*42b0*/  LOP3.LUT R19, R6, 0xff, RZ, 0xc0, !PT ;  /* 0x000000ff06137812 */ /* 0x000fe400078ec0ff */
[----:B------:R-:W-:Y:S02]  /*42c0*/  PRMT R25, R5, 0x5410, R17 ;  /* 0x0000541005197816 */ /* 0x000fe40000000011 */
[----:B---3--:R-:W-:Y:S01]  /*42d0*/  LOP3.LUT R3, R14, 0xff, RZ, 0xc0, !PT ;  /* 0x000000ff0e037812 */ /* 0x008fe200078ec0ff */
[----:B------:R-:W-:Y:S01]  /*42e0*/  FFMA.FTZ R5, R94, UR4, -R18 ;  /* 0x000000045e057c23 */ /* 0x000fe20008010812 */
[----:B------:R-:W-:Y:S02]  /*42f0*/  LOP3.LUT R14, R6, 0xffff, RZ, 0xc0, !PT ;  /* 0x0000ffff060e7812 */ /* 0x000fe400078ec0ff */
[----:B------:R-:W-:-:S02]  /*4300*/  PRMT R61, R3, 0x5410, R21 ;  /* 0x00005410033d7816 */ /* 0x000fc40000000015 */
[----:B------:R-:W-:Y:S02]  /*4310*/  LOP3.LUT R3, R7, UR29, R22, 0x96, !PT ;  /* 0x0000001d07037c12 */ /* 0x000fe4000f8e9616 */
[----:B------:R-:W-:Y:S02]  /*4320*/  LOP3.LUT R7, R9, 0xffff, RZ, 0xc0, !PT ;  /* 0x0000ffff09077812 */ /* 0x000fe400078ec0ff */
[----:B------:R-:W-:Y:S02]  /*4330*/  FSEL R17, R4, RZ, P1 ;  /* 0x000000ff04117208 */ /* 0x000fe40000800000 */
[----:B------:R-:W-:Y:S02]  /*4340*/  SHF.R.U32.HI R9, RZ, 0x18, R9 ;  /* 0x00000018ff097819 */ /* 0x000fe40000011609 */
[----:B------:R-:W-:Y:S01]  /*4350*/  LOP3.LUT R4, R10, 0xff, RZ, 0xc0, !PT ;  /* 0x000000ff0a047812 */ /* 0x000fe200078ec0ff */
[----:B------:R1:W-:Y:S01]  /*4360*/  MUFU.EX2 R205, R5 ;  /* 0x0000000500cd7308 */ /* 0x0003e20000000800 */
[----:B------:R-:W-:-:S02]  /*4370*/  FFMA.FTZ R6, R196, UR4, -R17 ;  /* 0x00000004c4067c23 */ /* 0x000fc40008010811 */
[----:B------:R-:W-:Y:S02]  /*4380*/  PRMT R22, R4, 0x5410, R9 ;  /* 0x0000541004167816 */ /* 0x000fe40000000009 */
[----:B------:R-:W-:Y:S02]  /*4390*/  LOP3.LUT R4, R8, 0xffff, RZ, 0xc0, !PT ;  /* 0x0000ffff08047812 */ /* 0x000fe400078ec0ff */
[----:B------:R-:W-:Y:S01]  /*43a0*/  LEA R208, R2, UR5, 0x1 ;  /* 0x0000000502d07c11 */ /* 0x000fe2000f8e08ff */
[----:B------:R3:W-:Y:S01]  /*43b0*/  MUFU.EX2 R225, R6 ;  /* 0x0000000600e17308 */ /* 0x0007e20000000800 */
[----:B------:R-:W-:Y:S01]  /*43c0*/  LOP3.LUT R9, R8, 0xff, RZ, 0xc0, !PT ;  /* 0x000000ff08097812 */ /* 0x000fe200078ec0ff */
[----:B------:R-:W-:Y:S01]  /*43d0*/  FFMA.FTZ R2, R199, UR4, -R17 ;  /* 0x00000004c7027c23 */ /* 0x000fe20008010811 */
[----:B------:R-:W-:Y:S01]  /*43e0*/  SHF.R.U32.HI R13, RZ, 0x8, R27 ;  /* 0x00000008ff0d7819 */ /* 0x000fe2000001161b */
[----:B----4-:R4:W-:Y:S01]  /*43f0*/  STL [R1+0x5c], R228 ;  /* 0x00005ce401007387 */ /* 0x0109e20000100800 */
[----:B------:R-:W-:Y:S01]  /*4400*/  ULDC.U8 UR5, c[0x0][0x388] ;  /* 0x0000e20000057ab9 */ /* 0x000fe20000000000 */
[----:B-1----:R-:W-:-:S02]  /*4410*/  SHF.R.U32.HI R5, RZ, 0x8, R7 ;  /* 0x00000008ff057819 */ /* 0x002fc40000011607 */
[----:B------:R-:W1:Y:S01]  /*4420*/  LDSM.16.MT88.4 R40, [R208+0x4000] ;  /* 0x00400000d028783b */ /* 0x000e620000004200 */
[----:B------:R-:W-:Y:S02]  /*4430*/  SHF.R.U32.HI R7, RZ, 0x8, R4 ;  /* 0x00000008ff077819 */ /* 0x000fe40000011604 */
[----:B------:R-:W-:Y:S01]  /*4440*/  PRMT R21, R12, 0x5410, R5 ;  /* 0x000054100c157816 */ /* 0x000fe20000000005 */
[----:B------:R-:W-:Y:S01]  /*4450*/  FFMA.FTZ R5, R198, UR4, -R17 ;  /* 0x00000004c6057c23 */ /* 0x000fe20008010811 */
[----:B---3--:R-:W-:-:S03]  /*4460*/  SHF.R.U32.HI R6, RZ, 0x10, R8 ;  /* 0x00000010ff067819 */ /* 0x008fc60000011608 */
[----:B------:R3:W-:Y:S01]  /*4470*/  MUFU.EX2 R165, R5 ;  /* 0x0000000500a57308 */ /* 0x0007e20000000800 */
[----:B------:R-:W-:Y:S02]  /*4480*/  SHF.R.U32.HI R8, RZ, 0x18, R8 ;  /* 0x00000018ff087819 */ /* 0x000fe40000011608 */
[----:B------:R-:W-:Y:S02]  /*4490*/  LOP3.LUT R4, R6, 0xff, RZ, 0xc0, !PT ;  /* 0x000000ff06047812 */ /* 0x000fe400078ec0ff */
[----:B------:R-:W-:Y:S02]  /*44a0*/  PRMT R27, R9, 0x5410, R7 ;  /* 0x00005410091b7816 */ /* 0x000fe40000000007 */
[----:B------:R-:W-:Y:S01]  /*44b0*/  LOP3.LUT R7, R15, 0xff, RZ, 0xc0, !PT ;  /* 0x000000ff0f077812 */ /* 0x000fe200078ec0ff */
[----:B------:R4:W-:Y:S01]  /*44c0*/  MUFU.EX2 R224, R2 ;  /* 0x0000000200e07308 */ /* 0x0009e20000000800 */
[----:B------:R-:W-:Y:S01]  /*44d0*/  PRMT R50, R4, 0x5410, R8 ;  /* 0x0000541004327816 */ /* 0x000fe20000000008 */
[----:B------:R-:W-:Y:S01]  /*44e0*/  IMAD.IADD R209, R0, 0x1, R208 ;  /* 0x0000000100d17824 */ /* 0x000fe200078e02d0 */
[----:B------:R-:W-:Y:S01]  /*44f0*/  PRMT R8, R7, 0x5410, R20 ;  /* 0x0000541007087816 */ /* 0x000fe20000000014 */
[----:B---3--:R-:W-:Y:S01]  /*4500*/  FFMA.FTZ R5, R204, UR4, -R17 ;  /* 0x00000004cc057c23 */ /* 0x008fe20008010811 */
[----:B------:R-:W-:-:S02]  /*4510*/  LOP3.LUT R0, R3, 0xffff, RZ, 0xc0, !PT ;  /* 0x0000ffff03007812 */ /* 0x000fc400078ec0ff */
[----:B------:R-:W3:Y:S01]  /*4520*/  LDSM.16.MT88.4 R44, [R209+0x4000] ;  /* 0x00400000d12c783b */ /* 0x000ee20000004200 */
[----:B------:R-:W-:Y:S01]  /*4530*/  SHF.R.U32.HI R7, RZ, 0x18, R3 ;  /* 0x00000018ff077819 */ /* 0x000fe20000011603 */
[----:B------:R1:W3:Y:S01]  /*4540*/  MUFU.EX2 R249, R5 ;  /* 0x0000000500f97308 */ /* 0x0002e20000000800 */
[----:B------:R-:W-:Y:S02]  /*4550*/  SHF.R.U32.HI R6, RZ, 0x8, R14 ;  /* 0x00000008ff067819 */ /* 0x000fe4000001160e */
[----:B------:R-:W-:Y:S01]  /*4560*/  LOP3.LUT R11, R28, 0xff, RZ, 0xc0, !PT ;  /* 0x000000ff1c0b7812 */ /* 0x000fe200078ec0ff */
[----:B----4-:R-:W-:Y:S01]  /*4570*/  FFMA.FTZ R2, R97, UR4, -R17 ;  /* 0x0000000461027c23 */ /* 0x010fe20008010811 */
[----:B------:R-:W-:Y:S01]  /*4580*/  PRMT R13, R30, 0x5410, R13 ;  /* 0x000054101e0d7816 */ /* 0x000fe2000000000d */
[----:B------:R-:W-:Y:S01]  /*4590*/  IMAD.MOV.U32 R196, RZ, RZ, R52 ;  /* 0x000000ffffc47224 */ /* 0x000fe200078e0034 */
[----:B------:R-:W-:Y:S01]  /*45a0*/  LDSM.16.MT88.4 R56, [R209+0x4400] ;  /* 0x00440000d138783b */ /* 0x000fe20000004200 */
[----:B------:R4:W-:Y:S01]  /*45b0*/  MUFU.EX2 R96, R2 ;  /* 0x0000000200607308 */ /* 0x0009e20000000800 */
[----:B-1----:R-:W-:-:S02]  /*45c0*/  LOP3.LUT R5, R3, 0xff, RZ, 0xc0, !PT ;  /* 0x000000ff03057812 */ /* 0x002fc400078ec0ff */
[----:B------:R-:W1:Y:S01]  /*45d0*/  LDSM.16.MT88.4 R52, [R208+0x4400] ;  /* 0x00440000d034783b */ /* 0x000e620000004200 */
[----:B----4-:R-:W-:Y:S02]  /*45e0*/  SHF.R.U32.HI R2, RZ, 0x10, R3 ;  /* 0x00000010ff027819 */ /* 0x010fe40000011603 */
[----:B------:R-:W-:Y:S02]  /*45f0*/  F2FP.F16.F32.PACK_AB R3, R228, R174 ;  /* 0x000000aee403723e */ /* 0x000fe400000000ff */
[----:B------:R-:W4:Y:S01]  /*4600*/  LDL.LU R228, [R1+0x8] ;  /* 0x0000080001e47983 */ /* 0x000f220000300800 */
[----:B------:R-:W-:Y:S01]  /*4610*/  PRMT R9, R19, 0x5410, R6 ;  /* 0x0000541013097816 */ /* 0x000fe20000000006 */
[----:B------:R-:W-:Y:S01]  /*4620*/  IMAD.U32 R6, RZ, RZ, UR5 ;  /* 0x00000005ff067e24 */ /* 0x000fe2000f8e00ff */
[----:B------:R-:W-:-:S04]  /*4630*/  SHF.R.U32.HI R4, RZ, 0x8, R0 ;  /* 0x00000008ff047819 */ /* 0x000fc80000011600 */
[----:B------:R-:W-:Y:S01]  /*4640*/  PRMT R12, R5, 0x5410, R4 ;  /* 0x00005410050c7816 */ /* 0x000fe20000000004 */
[----:B------:R-:W-:Y:S01]  /*4650*/  FFMA.FTZ R4, R99, UR4, -R17 ;  /* 0x0000000463047c23 */ /* 0x000fe20008010811 */
[----:B------:R-:W-:Y:S02]  /*4660*/  LEA R0, R6, UR5, 0x10 ;  /* 0x0000000506007c11 */ /* 0x000fe4000f8e80ff */
[----:B------:R-:W-:Y:S01]  /*4670*/  LOP3.LUT R6, R2, 0xff, RZ, 0xc0, !PT ;  /* 0x000000ff02067812 */ /* 0x000fe200078ec0ff */
[----:B------:R1:W2:Y:S01]  /*4680*/  MUFU.EX2 R184, R4 ;  /* 0x0000000400b87308 */ /* 0x0002a20000000800 */
[----:B---3--:R-:W-:Y:S02]  /*4690*/  F2FP.F16.F32.PACK_AB R5, R224, R249 ;  /* 0x000000f9e005723e */ /* 0x008fe400000000ff */
[----:B------:R-:W-:Y:S02]  /*46a0*/  PRMT R6, R6, 0x5410, R7 ;  /* 0x0000541006067816 */ /* 0x000fe40000000007 */
[----:B------:R-:W-:-:S02]  /*46b0*/  PRMT R49, R11, 0x5410, R29 ;  /* 0x000054100b317816 */ /* 0x000fc4000000001d */
[--C-:B------:R-:W-:Y:S02]  /*46c0*/  HSET2.LE.AND R2, R9, R0.reuse, PT ;  /* 0x0000000009027233 */ /* 0x100fe40003803000 */
[----:B-1----:R-:W-:Y:S01]  /*46d0*/  HSET2.LE.AND R4, R8, R0, PT ;  /* 0x0000000008047233 */ /* 0x002fe20003803000 */
[----:B------:R-:W-:-:S04]  /*46e0*/  FFMA.FTZ R8, R98, UR4, -R17 ;  /* 0x0000000462087c23 */ /* 0x000fc80008010811 */
[----:B------:R-:W-:Y:S02]  /*46f0*/  LOP3.LUT R11, R4, R5, RZ, 0xc0, !PT ;  /* 0x00000005040b7212 */ /* 0x000fe400078ec0ff */
[--C-:B------:R-:W-:Y:S01]  /*4700*/  HSET2.LE.AND R4, R6, R0.reuse, PT ;  /* 0x0000000006047233 */ /* 0x100fe20003803000 */
[----:B------:R-:W-:Y:S01]  /*4710*/  FFMA.FTZ R6, R100, UR4, -R17 ;  /* 0x0000000464067c23 */ /* 0x000fe20008010811 */
[----:B------:R-:W-:Y:S01]  /*4720*/  LOP3.LUT R10, R2, R3, RZ, 0xc0, !PT ;  /* 0x00000003020a7212 */ /* 0x000fe200078ec0ff */
[----:B------:R-:W-:Y:S01]  /*4730*/  MUFU.EX2 R198, R8 ;  /* 0x0000000800c67308 */ /* 0x000fe20000000800 */
[----:B------:R-:W-:Y:S02]  /*4740*/  HSET2.LE.AND R2, R12, R0, PT ;  /* 0x000000000c027233 */ /* 0x000fe40003803000 */
[----:B------:R-:W-:-:S05]  /*4750*/  F2FP.F16.F32.PACK_AB R5, R165, R225 ;  /* 0x000000e1a505723e */ /* 0x000fca00000000ff */
[----:B------:R1:W3:Y:S01]  /*4760*/  MUFU.EX2 R237, R6 ;  /* 0x0000000600ed7308 */ /* 0x0002e20000000800 */
[----:B------:R-:W-:Y:S01]  /*4770*/  LOP3.LUT R9, R4, R5, RZ, 0xc0, !PT ;  /* 0x0000000504097212 */ /* 0x000fe200078ec0ff */
[----:B------:R-:W-:Y:S01]  /*4780*/  FFMA.FTZ R5, R207, UR4, -R24 ;  /* 0x00000004cf057c23 */ /* 0x000fe20008010818 */
[----:B------:R-:W-:-:S05]  /*4790*/  F2FP.F16.F32.PACK_AB R4, R241, R252 ;  /* 0x000000fcf104723e */ /* 0x000fca00000000ff */
[----:B------:R3:W2:Y:S01]  /*47a0*/  MUFU.EX2 R172, R5 ;  /* 0x0000000500ac7308 */ /* 0x0006a20000000800 */
[----:B-1----:R-:W-:Y:S01]  /*47b0*/  F2FP.F16.F32.PACK_AB R6, R205, R210 ;  /* 0x000000d2cd06723e */ /* 0x002fe200000000ff */
[----:B------:R-:W-:Y:S01]  /*47c0*/  IMAD.MOV.U32 R207, RZ, RZ, R31 ;  /* 0x000000ffffcf7224 */ /* 0x000fe200078e001f */
[--C-:B------:R-:W-:Y:S02]  /*47d0*/  HSET2.LE.AND R12, R22, R0.reuse, PT ;  /* 0x00000000160c7233 */ /* 0x100fe40003803000 */
[----:B------:R-:W-:Y:S02]  /*47e0*/  HSET2.LE.AND R15, R49, R0, PT ;  /* 0x00000000310f7233 */ /* 0x000fe40003803000 */
[----:B---3--:R-:W-:Y:S02]  /*47f0*/  F2FP.F16.F32.PACK_AB R5, R213, R207 ;  /* 0x000000cfd505723e */ /* 0x008fe400000000ff */
[----:B------:R-:W-:Y:S01]  /*4800*/  SHF.R.U32.HI R19, RZ, 0x18, R26 ;  /* 0x00000018ff137819 */ /* 0x000fe2000001161a */
[----:B------:R-:W-:Y:S01]  /*4810*/  IMAD.WIDE.U32 R90, R66, -0x2daee0ad, RZ ;  /* 0xd2511f53425a7825 */ /* 0x000fe200078e00ff */
[----:B--2---:R-:W-:-:S04]  /*4820*/  F2FP.F16.F32.PACK_AB R3, R135, R136 ;  /* 0x000000888703723e */ /* 0x004fc800000000ff */
[----:B------:R-:W-:Y:S02]  /*4830*/  LOP3.LUT R8, R2, R3, RZ, 0xc0, !PT ;  /* 0x0000000302087212 */ /* 0x000fe400078ec0ff */
[--C-:B------:R-:W-:Y:S02]  /*4840*/  HSET2.LE.AND R3, R13, R0.reuse, PT ;  /* 0x000000000d037233 */ /* 0x100fe40003803000 */
[----:B------:R-:W-:-:S03]  /*4850*/  HSET2.LE.AND R2, R23, R0, PT ;  /* 0x0000000017027233 */ /* 0x000fc60003803000 */
[----:B------:R-:W-:Y:S01]  /*4860*/  LOP3.LUT R14, R3, R4, RZ, 0xc0, !PT ;  /* 0x00000004030e7212 */ /* 0x000fe200078ec0ff */
[----:B------:R-:W-:Y:S01]  /*4870*/  FFMA.FTZ R3, R215, UR4, -R24 ;  /* 0x00000004d7037c23 */ /* 0x000fe20008010818 */
[----:B------:R-:W-:Y:S02]  /*4880*/  LOP3.LUT R6, R2, R6, RZ, 0xc0, !PT ;  /* 0x0000000602067212 */ /* 0x000fe400078ec0ff */
[--C-:B------:R-:W-:Y:S01]  /*4890*/  HSET2.LE.AND R2, R25, R0.reuse, PT ;  /* 0x0000000019027233 */ /* 0x100fe20003803000 */
[----:B------:R1:W-:Y:S01]  /*48a0*/  MUFU.EX2 R164, R3 ;  /* 0x0000000300a47308 */ /* 0x0003e20000000800 */
[----:B------:R-:W-:Y:S01]  /*48b0*/  HSET2.LE.AND R4, R21, R0, PT ;  /* 0x0000000015047233 */ /* 0x000fe20003803000 */
[----:B------:R-:W-:Y:S01]  /*48c0*/  HMMA.16816.F32 R32, R8, R40, RZ ;  /* 0x000000280820723c */ /* 0x000fe200000018ff */
[----:B------:R-:W-:-:S05]  /*48d0*/  F2FP.F16.F32.PACK_AB R13, R184, R96 ;  /* 0x00000060b80d723e */ /* 0x000fca00000000ff */
[----:B------:R-:W-:Y:S01]  /*48e0*/  HMMA.16816.F32 R28, R8, R44, RZ ;  /* 0x0000002c081c723c */ /* 0x000fe200000018ff */
[----:B-1----:R-:W-:-:S05]  /*48f0*/  F2FP.F16.F32.PACK_AB R3, R237, R198 ;  /* 0x000000c6ed03723e */ /* 0x002fca00000000ff */
[----:B------:R-:W-:Y:S01]  /*4900*/  HMMA.16816.F32 R36, R8, R42, RZ ;  /* 0x0000002a0824723c */ /* 0x000fe200000018ff */
[----:B------:R-:W-:Y:S01]  /*4910*/  LOP3.LUT R7, R2, R3, RZ, 0xc0, !PT ;  /* 0x0000000302077212 */ /* 0x000fe200078ec0ff */
[----:B------:R-:W-:-:S04]  /*4920*/  FFMA.FTZ R2, R214, UR4, -R24 ;  /* 0x00000004d6027c23 */ /* 0x000fc80008010818 */
[----:B------:R-:W-:Y:S01]  /*4930*/  HMMA.16816.F32 R20, R8, R46, RZ ;  /* 0x0000002e0814723c */ /* 0x000fe200000018ff */
[----:B------:R1:W-:Y:S01]  /*4940*/  MUFU.EX2 R211, R2 ;  /* 0x0000000200d37308 */ /* 0x0003e20000000800 */
[----:B------:R-:W-:Y:S02]  /*4950*/  F2FP.F16.F32.PACK_AB R3, R172, R185 ;  /* 0x000000b9ac03723e */ /* 0x000fe400000000ff */
[----:B------:R-:W-:-:S03]  /*4960*/  LOP3.LUT R4, R4, R5, RZ, 0xc0, !PT ;  /* 0x0000000504047212 */ /* 0x000fc600078ec0ff */
[----:B------:R-:W-:Y:S01]  /*4970*/  F2FP.F16.F32.PACK_AB R8, R251, R250 ;  /* 0x000000fafb08723e */ /* 0x000fe200000000ff */
[--C-:B------:R-:W-:Y:S01]  /*4980*/  FFMA.FTZ R9, R101, UR4, -R24.reuse ;  /* 0x0000000465097c23 */ /* 0x100fe20008010818 */
[----:B------:R-:W-:Y:S02]  /*4990*/  LOP3.LUT R5, R12, R13, RZ, 0xc0, !PT ;  /* 0x0000000d0c057212 */ /* 0x000fe400078ec0ff */
[----:B------:R-:W-:Y:S01]  /*49a0*/  LOP3.LUT R15, R15, R3, RZ, 0xc0, !PT ;  /* 0x000000030f0f7212 */ /* 0x000fe200078ec0ff */
[----:B------:R2:W-:Y:S01]  /*49b0*/  MUFU.EX2 R215, R9 ;  /* 0x0000000900d77308 */ /* 0x0005e20000000800 */
[----:B-1----:R-:W-:Y:S01]  /*49c0*/  HSET2.LE.AND R2, R27, R0, PT ;  /* 0x000000001b027233 */ /* 0x002fe20003803000 */
[----:B------:R-:W-:-:S04]  /*49d0*/  FFMA.FTZ R3, R102, UR4, -R24 ;  /* 0x0000000466037c23 */ /* 0x000fc80008010818 */
[----:B------:R-:W-:Y:S02]  /*49e0*/  LOP3.LUT R12, R2, R8, RZ, 0xc0, !PT ;  /* 0x00000008020c7212 */ /* 0x000fe400078ec0ff */
[----:B------:R-:W-:Y:S02]  /*49f0*/  LOP3.LUT R8, R26, 0xffff, RZ, 0xc0, !PT ;  /* 0x0000ffff1a087812 */ /* 0x000fe400078ec0ff */
[----:B--2---:R-:W-:Y:S01]  /*4a00*/  SHF.R.U32.HI R9, RZ, 0x10, R26 ;  /* 0x00000010ff097819 */ /* 0x004fe2000001161a */
[----:B------:R-:W1:Y:S01]  /*4a10*/  MUFU.EX2 R199, R3 ;  /* 0x0000000300c77308 */ /* 0x000e620000000800 */
[----:B------:R-:W-:Y:S02]  /*4a20*/  SHF.R.U32.HI R10, RZ, 0x8, R8 ;  /* 0x00000008ff0a7819 */ /* 0x000fe40000011608 */
[----:B------:R-:W-:Y:S01]  /*4a30*/  LOP3.LUT R8, R9, 0xff, RZ, 0xc0, !PT ;  /* 0x000000ff09087812 */ /* 0x000fe200078ec0ff */
[----:B------:R-:W-:Y:S01]  /*4a40*/  FFMA.FTZ R9, R226, UR4, -R24 ;  /* 0x00000004e2097c23 */ /* 0x000fe20008010818 */
[----:B------:R-:W-:-:S03]  /*4a50*/  LOP3.LUT R11, R26, 0xff, RZ, 0xc0, !PT ;  /* 0x000000ff1a0b7812 */ /* 0x000fc600078ec0ff */
[----:B------:R-:W2:Y:S01]  /*4a60*/  MUFU.EX2 R204, R9 ;  /* 0x0000000900cc7308 */ /* 0x000ea20000000800 */
[----:B------:R-:W-:Y:S01]  /*4a70*/  HMMA.16816.F32 R92, R4, R52, R32 ;  /* 0x00000034045c723c */ /* 0x000fe20000001820 */
[----:B------:R-:W-:-:S05]  /*4a80*/  HSET2.LE.AND R2, R50, R0, PT ;  /* 0x0000000032027233 */ /* 0x000fca0003803000 */
[C---:B------:R-:W-:Y:S06]  /*4a90*/  HMMA.16816.F32 R84, R4.reuse, R56, R28 ;  /* 0x000000380454723c */ /* 0x040fec000000181c */
[C---:B------:R-:W-:Y:S06]  /*4aa0*/  HMMA.16816.F32 R36, R4.reuse, R54, R36 ;  /* 0x000000360424723c */ /* 0x040fec0000001824 */
[----:B------:R-:W-:Y:S01]  /*4ab0*/  HMMA.16816.F32 R80, R4, R58, R20 ;  /* 0x0000003a0450723c */ /* 0x000fe20000001814 */
[----:B------:R-:W-:-:S06]  /*4ac0*/  PRMT R8, R8, 0x5410, R19 ;  /* 0x0000541008087816 */ /* 0x000fcc0000000013 */
[----:B------:R-:W-:Y:S02]  /*4ad0*/  PRMT R4, R11, 0x5410, R10 ;  /* 0x000054100b047816 */ /* 0x000fe4000000000a */
[----:B------:R-:W-:-:S03]  /*4ae0*/  F2FP.F16.F32.PACK_AB R7, R206, R212 ;  /* 0x000000d4ce07723e */ /* 0x000fc600000000ff */
[----:B------:R-:W-:Y:S02]  /*4af0*/  HSET2.LE.AND R4, R4, R0, PT ;  /* 0x0000000004047233 */ /* 0x000fe40003803000 */
[----:B-1----:R-:W-:Y:S02]  /*4b00*/  F2FP.F16.F32.PACK_AB R5, R199, R215 ;  /* 0x000000d7c705723e */ /* 0x002fe400000000ff */
[----:B------:R-:W-:Y:S02]  /*4b10*/  F2FP.F16.F32.PACK_AB R6, R196, R197 ;  /* 0x000000c5c406723e */ /* 0x000fe400000000ff */
[----:B------:R-:W-:Y:S02]  /*4b20*/  LOP3.LUT R20, R4, R7, RZ, 0xc0, !PT ;  /* 0x0000000704147212 */ /* 0x000fe400078ec0ff */
[----:B----4-:R-:W-:-:S04]  /*4b30*/  F2FP.F16.F32.PACK_AB R3, R164, R228 ;  /* 0x000000e4a403723e */ /* 0x010fc800000000ff */
[----:B------:R-:W-:Y:S02]  /*4b40*/  LOP3.LUT R13, R2, R3, RZ, 0xc0, !PT ;  /* 0x00000003020d7212 */ /* 0x000fe400078ec0ff */
[--C-:B------:R-:W-:Y:S02]  /*4b50*/  HSET2.LE.AND R2, R61, R0.reuse, PT ;  /* 0x000000003d027233 */ /* 0x100fe40003803000 */
[--C-:B------:R-:W-:Y:S02]  /*4b60*/  HSET2.LE.AND R3, R60, R0.reuse, PT ;  /* 0x000000003c037233 */ /* 0x100fe40003803000 */
[----:B------:R-:W-:Y:S02]  /*4b70*/  HSET2.LE.AND R4, R8, R0, PT ;  /* 0x0000000008047233 */ /* 0x000fe40003803000 */
[----:B------:R-:W-:Y:S02]  /*4b80*/  LOP3.LUT R23, R2, R5, RZ, 0xc0, !PT ;  /* 0x0000000502177212 */ /* 0x000fe400078ec0ff */
[----:B--2---:R-:W-:-:S02]  /*4b90*/  F2FP.F16.F32.PACK_AB R5, R204, R211 ;  /* 0x000000d3cc05723e */ /* 0x004fc400000000ff */
[----:B------:R-:W-:Y:S01]  /*4ba0*/  LOP3.LUT R22, R3, R6, RZ, 0xc0, !PT ;  /* 0x0000000603167212 */ /* 0x000fe200078ec0ff */
[----:B------:R-:W-:Y:S01]  /*4bb0*/  IMAD.WIDE.U32 R2, R63, -0x2daee0ad, RZ ;  /* 0xd2511f533f027825 */ /* 0x000fe200078e00ff */
[----:B------:R-:W-:Y:S02]  /*4bc0*/  LOP3.LUT R9, R91, UR18, R62, 0x96, !PT ;  /* 0x000000125b097c12 */ /* 0x000fe4000f8e963e */
[----:B------:R-:W-:Y:S01]  /*4bd0*/  LOP3.LUT R21, R4, R5, RZ, 0xc0, !PT ;  /* 0x0000000504157212 */ /* 0x000fe200078ec0ff */
[----:B------:R-:W-:Y:S01]  /*4be0*/  IMAD.WIDE.U32 R4, R245, -0x2daee0ad, RZ ;  /* 0xd2511f53f5047825 */ /* 0x000fe200078e00ff */
[----:B------:R-:W-:-:S03]  /*4bf0*/  LOP3.LUT R49, R3, UR28, R64, 0x96, !PT ;  /* 0x0000001c03317c12 */ /* 0x000fc6000f8e9640 */
[----:B------:R-:W-:Y:S01]  /*4c00*/  IMAD.WIDE.U32 R10, R74, -0x2daee0ad, RZ ;  /* 0xd2511f534a0a7825 */ /* 0x000fe200078e00ff */
[C---:B------:R-:W-:Y:S02]  /*4c10*/  LOP3.LUT R91, R2.reuse, 0xffff, RZ, 0xc0, !PT ;  /* 0x0000ffff025b7812 */ /* 0x040fe400078ec0ff */
[----:B------:R-:W-:Y:S01]  /*4c20*/  LOP3.LUT R104, R2, 0xff, RZ, 0xc0, !PT ;  /* 0x000000ff02687812 */ /* 0x000fe200078ec0ff */
[----:B------:R-:W-:Y:S01]  /*4c30*/  IMAD.WIDE.U32 R6, R69, -0x326172a9, RZ ;  /* 0xcd9e8d5745067825 */ /* 0x000fe200078e00ff */
[--C-:B------:R-:W-:Y:S02]  /*4c40*/  SHF.R.U32.HI R106, RZ, 0x10, R2.reuse ;  /* 0x00000010ff6a7819 */ /* 0x100fe40000011602 */
[----:B------:R-:W-:Y:S01]  /*4c50*/  SHF.R.U32.HI R105, RZ, 0x18, R2 ;  /* 0x00000018ff697819 */ /* 0x000fe20000011602 */
[----:B------:R-:W-:Y:S01]  /*4c60*/  IMAD.WIDE.U32 R2, R9, -0x326172a9, RZ ;  /* 0xcd9e8d5709027825 */ /* 0x000fe200078e00ff */
[----:B------:R-:W-:Y:S02]  /*4c70*/  LOP3.LUT R5, R5, UR24, R166, 0x96, !PT ;  /* 0x0000001805057c12 */ /* 0x000fe4000f8e96a6 */
[----:B------:R-:W-:-:S02]  /*4c80*/  LOP3.LUT R4, R11, UR22, R4, 0x96, !PT ;  /* 0x000000160b047c12 */ /* 0x000fc4000f8e9604 */
[----:B------:R-:W-:Y:S02]  /*4c90*/  LOP3.LUT R69, R7, UR19, R72, 0x96, !PT ;  /* 0x0000001307457c12 */ /* 0x000fe4000f8e9648 */
[----:B------:R-:W-:Y:S01]  /*4ca0*/  LOP3.LUT R88, R3, UR29, R6, 0x96, !PT ;  /* 0x0000001d03587c12 */ /* 0x000fe2000f8e9606 */
[----:B------:R-:W-:-:S04]  /*4cb0*/  IMAD.WIDE.U32 R6, R5, -0x326172a9, RZ ;  /* 0xcd9e8d5705067825 */ /* 0x000fc800078e00ff */
[----:B------:R-:W-:Y:S01]  /*4cc0*/  IMAD.WIDE.U32 R8, R4, -0x326172a9, RZ ;  /* 0xcd9e8d5704087825 */ /* 0x000fe200078e00ff */
[C---:B------:R-:W-:Y:S02]  /*4cd0*/  LOP3.LUT R108, R2.reuse, 0xffff, RZ, 0xc0, !PT ;  /* 0x0000ffff026c7812 */ /* 0x040fe400078ec0ff */
[----:B------:R-:W-:Y:S02]  /*4ce0*/  LOP3.LUT R109, R2, 0xff, RZ, 0xc0, !PT ;  /* 0x000000ff026d7812 */ /* 0x000fe400078ec0ff */
[----:B------:R-:W-:Y:S02]  /*4cf0*/  LOP3.LUT R3, R9, UR21, R6, 0x96, !PT ;  /* 0x0000001509037c12 */ /* 0x000fe4000f8e9606 */
[--C-:B------:R-:W-:Y:S02]  /*4d00*/  SHF.R.U32.HI R111, RZ, 0x10, R2.reuse ;  /* 0x00000010ff6f7819 */ /* 0x100fe40000011602 */
[----:B------:R-:W-:Y:S02]  /*4d10*/  SHF.R.U32.HI R110, RZ, 0x18, R2 ;  /* 0x00000018ff6e7819 */ /* 0x000fe40000011602 */
[----:B------:R-:W-:Y:S01]  /*4d20*/  LOP3.LUT R2, R7, UR23, R68, 0x96, !PT ;  /* 0x0000001707027c12 */ /* 0x000fe2000f8e9644 */
[----:B------:R-:W-:-:S04]  /*4d30*/  IMAD.WIDE.U32 R64, R3, -0x2daee0ad, RZ ;  /* 0xd2511f5303407825 */ /* 0x000fc800078e00ff */
[----:B------:R-:W-:Y:S01]  /*4d40*/  FFMA.FTZ R3, R112, UR4, -R16 ;  /* 0x0000000470037c23 */ /* 0x000fe20008010810 */
[----:B------:R-:W-:-:S04]  /*4d50*/  IMAD.WIDE.U32 R4, R2, -0x2daee0ad, RZ ;  /* 0xd2511f5302047825 */ /* 0x000fc800078e00ff */
[----:B------:R-:W-:Y:S01]  /*4d60*/  FFMA.FTZ R2, R116, UR4, -R16 ;  /* 0x0000000474027c23 */ /* 0x000fe20008010810 */
[----:B------:R1:W2:Y:S01]  /*4d70*/  MUFU.EX2 R137, R3 ;  /* 0x0000000300897308 */ /* 0x0002a20000000800 */
[----:B------:R-:W-:Y:S01]  /*4d80*/  HMMA.16816.F32 R32, R12, R44, RZ ;  /* 0x0000002c0c20723c */ /* 0x000fe200000018ff */
[----:B------:R-:W-:-:S06]  /*4d90*/  LOP3.LUT R6, R5, UR20, R10, 0x96, !PT ;  /* 0x0000001405067c12 */ /* 0x000fcc000f8e960a */
[----:B------:R3:W-:Y:S01]  /*4da0*/  MUFU.EX2 R98, R2 ;  /* 0x0000000200627308 */ /* 0x0007e20000000800 */
[----:B------:R-:W-:-:S04]  /*4db0*/  IMAD.WIDE.U32 R6, R6, -0x326172a9, RZ ;  /* 0xcd9e8d5706067825 */ /* 0x000fc800078e00ff */
[----:B-1----:R-:W-:-:S04]  /*4dc0*/  FFMA.FTZ R3, R107, UR4, -R16 ;  /* 0x000000046b037c23 */ /* 0x002fc80008010810 */
[----:B------:R1:W-:Y:S01]  /*4dd0*/  MUFU.EX2 R97, R3 ;  /* 0x0000000300617308 */ /* 0x0003e20000000800 */
[----:B---3--:R-:W-:-:S05]  /*4de0*/  LOP3.LUT R2, R65, UR18, R4, 0x96, !PT ;  /* 0x0000001241027c12 */ /* 0x008fca000f8e9604 */
[----:B------:R-:W-:-:S04]  /*4df0*/  IMAD.WIDE.U32 R4, R2, -0x326172a9, RZ ;  /* 0xcd9e8d5702047825 */ /* 0x000fc800078e00ff */
[----:B-1----:R-:W-:-:S04]  /*4e00*/  FFMA.FTZ R3, R103, UR4, -R16 ;  /* 0x0000000467037c23 */ /* 0x002fc80008010810 */
[----:B------:R1:W-:Y:S01]  /*4e10*/  MUFU.EX2 R99, R3 ;  /* 0x0000000300637308 */ /* 0x0003e20000000800 */
[----:B------:R-:W-:Y:S02]  /*4e20*/  LOP3.LUT R50, R7, UR19, R8, 0x96, !PT ;  /* 0x0000001307327c12 */ /* 0x000fe4000f8e9608 */
[----:B------:R-:W-:Y:S02]  /*4e30*/  LOP3.LUT R2, R5, UR29, R6, 0x96, !PT ;  /* 0x0000001d05027c12 */ /* 0x000fe4000f8e9606 */
[C---:B------:R-:W-:Y:S02]  /*4e40*/  LOP3.LUT R6, R4.reuse, 0xffff, RZ, 0xc0, !PT ;  /* 0x0000ffff04067812 */ /* 0x040fe400078ec0ff */
[----:B------:R-:W-:Y:S02]  /*4e50*/  LOP3.LUT R7, R4, 0xff, RZ, 0xc0, !PT ;  /* 0x000000ff04077812 */ /* 0x000fe400078ec0ff */
[--C-:B------:R-:W-:Y:S02]  /*4e60*/  SHF.R.U32.HI R8, RZ, 0x10, R4.reuse ;  /* 0x00000010ff087819 */ /* 0x100fe40000011604 */
[----:B------:R-:W-:Y:S01]  /*4e70*/  SHF.R.U32.HI R9, RZ, 0x18, R4 ;  /* 0x00000018ff097819 */ /* 0x000fe20000011604 */
[----:B-1----:R-:W-:Y:S01]  /*4e80*/  FFMA.FTZ R3, R117, UR4, -R18 ;  /* 0x0000000475037c23 */ /* 0x002fe20008010812 */
[----:B------:R-:W-:-:S03]  /*4e90*/  SHF.R.U32.HI R4, RZ, 0x8, R67 ;  /* 0x00000008ff047819 */ /* 0x000fc60000011643 */
[----:B------:R1:W-:Y:S01]  /*4ea0*/  MUFU.EX2 R100, R3 ;  /* 0x0000000300647308 */ /* 0x0003e20000000800 */
[C---:B------:R-:W-:Y:S06]  /*4eb0*/  HMMA.16816.F32 R28, R12.reuse, R40, RZ ;  /* 0x000000280c1c723c */ /* 0x040fec00000018ff */
[C---:B------:R-:W-:Y:S06]  /*4ec0*/  HMMA.16816.F32 R40, R12.reuse, R42, RZ ;  /* 0x0000002a0c28723c */ /* 0x040fec00000018ff */
[----:B------:R-:W-:Y:S01]  /*4ed0*/  HMMA.16816.F32 R44, R12, R46, RZ ;  /* 0x0000002e0c2c723c */ /* 0x000fe200000018ff */
[----:B-1----:R-:W-:-:S06]  /*4ee0*/  FFMA.FTZ R3, R118, UR4, -R18 ;  /* 0x0000000476037c23 */ /* 0x002fcc0008010812 */
[----:B------:R-:W-:Y:S01]  /*4ef0*/  PRMT R15, R71, 0x5410, R4 ;  /* 0x00005410470f7816 */ /* 0x000fe20000000004 */
[----:B------:R1:W-:Y:S01]  /*4f00*/  MUFU.EX2 R116, R3 ;  /* 0x0000000300747308 */ /* 0x0003e20000000800 */
[----:B------:R-:W-:Y:S01]  /*4f10*/  LOP3.LUT R4, R89, 0xff, RZ, 0xc0, !PT ;  /* 0x000000ff59047812 */ /* 0x000fe200078ec0ff */
[----:B------:R-:W-:Y:S01]  /*4f20*/  HMMA.16816.F32 R72, R20, R56, R32 ;  /* 0x000000381448723c */ /* 0x000fe20000001820 */
[----:B------:R-:W-:Y:S02]  /*4f30*/  SHF.R.U32.HI R6, RZ, 0x8, R6 ;  /* 0x00000008ff067819 */ /* 0x000fe40000011606 */
[----:B------:R-:W-:Y:S01]  /*4f40*/  PRMT R25, R4, 0x5410, R70 ;  /* 0x0000541004197816 */ /* 0x000fe20000000046 */
[----:B------:R-:W-:-:S04]  /*4f50*/  IMAD.WIDE.U32 R4, R246, -0x2daee0ad, RZ ;  /* 0xd2511f53f6047825 */ /* 0x000fc800078e00ff */
[----:B------:R-:W-:-:S04]  /*4f60*/  IMAD.WIDE.U32 R32, R129, -0x2daee0ad, RZ ;  /* 0xd2511f5381207825 */ /* 0x000fc800078e00ff */
[----:B-1----:R-:W-:-:S04]  /*4f70*/  FFMA.FTZ R3, R114, UR4, -R18 ;  /* 0x0000000472037c23 */ /* 0x002fc80008010812 */
[----:B------:R1:W-:Y:S01]  /*4f80*/  MUFU.EX2 R66, R3 ;  /* 0x0000000300427308 */ /* 0x0003e20000000800 */
[----:B------:R-:W-:Y:S02]  /*4f90*/  PRMT R10, R7, 0x5410, R6 ;  /* 0x00005410070a7816 */ /* 0x000fe40000000006 */
[----:B------:R-:W-:Y:S01]  /*4fa0*/  LOP3.LUT R11, R33, UR22, R4, 0x96, !PT ;  /* 0x00000016210b7c12 */ /* 0x000fe2000f8e9604 */
[----:B------:R-:W-:Y:S01]  /*4fb0*/  FFMA.FTZ R4, R119, UR4, -R17 ;  /* 0x0000000477047c23 */ /* 0x000fe20008010811 */
[----:B------:R-:W-:Y:S02]  /*4fc0*/  LOP3.LUT R6, R8, 0xff, RZ, 0xc0, !PT ;  /* 0x000000ff08067812 */ /* 0x000fe400078ec0ff */
[----:B------:R-:W-:Y:S01]  /*4fd0*/  LOP3.LUT R5, R5, UR24, R128, 0x96, !PT ;  /* 0x0000001805057c12 */ /* 0x000fe2000f8e9680 */
[----:B-1----:R-:W-:-:S04]  /*4fe0*/  FFMA.FTZ R3, R113, UR4, -R18 ;  /* 0x0000000471037c23 */ /* 0x002fc80008010812 */
[----:B------:R1:W3:Y:S01]  /*4ff0*/  MUFU.EX2 R67, R3 ;  /* 0x0000000300437308 */ /* 0x0002e20000000800 */
[----:B------:R-:W-:Y:S02]  /*5000*/  PRMT R9, R6, 0x5410, R9 ;  /* 0x0000541006097816 */ /* 0x000fe40000000009 */
[----:B------:R-:W-:Y:S01]  /*5010*/  SHF.R.U32.HI R6, RZ, 0x10, R2 ;  /* 0x00000010ff067819 */ /* 0x000fe20000011602 */
[----:B------:R-:W-:-:S04]  /*5020*/  IMAD.WIDE.U32 R26, R5, -0x326172a9, RZ ;  /* 0xcd9e8d57051a7825 */ /* 0x000fc800078e00ff */
[----:B------:R4:W-:Y:S01]  /*5030*/  MUFU.EX2 R71, R4 ;  /* 0x0000000400477308 */ /* 0x0009e20000000800 */
[----:B------:R-:W-:Y:S01]  /*5040*/  LOP3.LUT R7, R2, 0xff, RZ, 0xc0, !PT ;  /* 0x000000ff02077812 */ /* 0x000fe200078ec0ff */
[----:B-1----:R-:W-:-:S06]  /*5050*/  FFMA.FTZ R3, R115, UR4, -R17 ;  /* 0x0000000473037c23 */ /* 0x002fcc0008010811 */
[----:B------:R1:W3:Y:S01]  /*5060*/  MUFU.EX2 R114, R3 ;  /* 0x0000000300727308 */ /* 0x0002e20000000800 */
[----:B------:R-:W-:Y:S01]  /*5070*/  SHF.R.U32.HI R5, RZ, 0x18, R2 ;  /* 0x00000018ff057819 */ /* 0x000fe20000011602 */
[----:B----4-:R-:W-:Y:S01]  /*5080*/  FFMA.FTZ R4, R122, UR4, -R17 ;  /* 0x000000047a047c23 */ /* 0x010fe20008010811 */
[----:B--2---:R-:W-:-:S05]  /*5090*/  IMAD.MOV.U32 R70, RZ, RZ, R137 ;  /* 0x000000ffff467224 */ /* 0x004fca00078e0089 */
[----:B------:R2:W-:Y:S01]  /*50a0*/  MUFU.EX2 R137, R4 ;  /* 0x0000000400897308 */ /* 0x0005e20000000800 */
[----:B-1----:R-:W-:Y:S02]  /*50b0*/  LOP3.LUT R3, R2, 0xffff, RZ, 0xc0, !PT ;  /* 0x0000ffff02037812 */ /* 0x002fe400078ec0ff */
[----:B------:R-:W-:Y:S02]  /*50c0*/  LOP3.LUT R2, R6, 0xff, RZ, 0xc0, !PT ;  /* 0x000000ff06027812 */ /* 0x000fe400078ec0ff */
[----:B------:R-:W-:Y:S02]  /*50d0*/  SHF.R.U32.HI R3, RZ, 0x8, R3 ;  /* 0x00000008ff037819 */ /* 0x000fe40000011603 */
[----:B------:R-:W-:Y:S01]  /*50e0*/  PRMT R5, R2, 0x5410, R5 ;  /* 0x0000541002057816 */ /* 0x000fe20000000005 */
[----:B--2---:R-:W-:Y:S01]  /*50f0*/  FFMA.FTZ R4, R123, UR4, -R17 ;  /* 0x000000047b047c23 */ /* 0x004fe20008010811 */
[----:B------:R-:W-:Y:S02]  /*5100*/  PRMT R8, R7, 0x5410, R3 ;  /* 0x0000541007087816 */ /* 0x000fe40000000003 */
[----:B------:R-:W-:-:S02]  /*5110*/  HSET2.LE.AND R2, R10, R0, PT ;  /* 0x000000000a027233 */ /* 0x000fc40003803000 */
[----:B---3--:R-:W-:Y:S01]  /*5120*/  F2FP.F16.F32.PACK_AB R3, R67, R66 ;  /* 0x000000424303723e */ /* 0x008fe200000000ff */
[----:B------:R-:W-:Y:S01]  /*5130*/  HMMA.16816.F32 R76, R20, R52, R28 ;  /* 0x00000034144c723c */ /* 0x000fe2000000181c */
[----:B------:R1:W2:Y:S01]  /*5140*/  MUFU.EX2 R175, R4 ;  /* 0x0000000400af7308 */ /* 0x0002a20000000800 */
[----:B------:R-:W-:Y:S01]  /*5150*/  LDSM.16.MT88.4 R28, [R209+0x4800] ;  /* 0x00480000d11c783b */ /* 0x000fe20000004200 */
[----:B------:R-:W-:-:S03]  /*5160*/  LOP3.LUT R6, R2, R3, RZ, 0xc0, !PT ;  /* 0x0000000302067212 */ /* 0x000fc600078ec0ff */
[----:B------:R-:W-:Y:S01]  /*5170*/  HMMA.16816.F32 R52, R20, R54, R40 ;  /* 0x000000361434723c */ /* 0x000fe20000001828 */
[----:B------:R-:W-:Y:S01]  /*5180*/  HSET2.LE.AND R2, R9, R0, PT ;  /* 0x0000000009027233 */ /* 0x000fe20003803000 */
[----:B------:R-:W-:Y:S01]  /*5190*/  IMAD.MOV.U32 R118, RZ, RZ, R100 ;  /* 0x000000ffff767224 */ /* 0x000fe200078e0064 */
[----:B------:R-:W-:-:S03]  /*51a0*/  F2FP.F16.F32.PACK_AB R3, R71, R114 ;  /* 0x000000724703723e */ /* 0x000fc600000000ff */
[----:B------:R-:W-:Y:S01]  /*51b0*/  HMMA.16816.F32 R44, R20, R58, R44 ;  /* 0x0000003a142c723c */ /* 0x000fe2000000182c */
[----:B------:R-:W3:Y:S01]  /*51c0*/  LDSM.16.MT88.4 R20, [R208+0x4800] ;  /* 0x00480000d014783b */ /* 0x000ee20000004200 */
[----:B------:R-:W-:Y:S01]  /*51d0*/  LOP3.LUT R7, R2, R3, RZ, 0xc0, !PT ;  /* 0x0000000302077212 */ /* 0x000fe200078ec0ff */
[----:B-1----:R-:W-:Y:S01]  /*51e0*/  FFMA.FTZ R4, R120, UR4, -R16 ;  /* 0x0000000478047c23 */ /* 0x002fe20008010810 */
[----:B------:R-:W-:-:S03]  /*51f0*/  HSET2.LE.AND R2, R8, R0, PT ;  /* 0x0000000008027233 */ /* 0x000fc60003803000 */
[----:B------:R1:W-:Y:S01]  /*5200*/  MUFU.EX2 R173, R4 ;  /* 0x0000000400ad7308 */ /* 0x0003e20000000800 */
[----:B------:R-:W-:Y:S02]  /*5210*/  F2FP.F16.F32.PACK_AB R3, R116, R118 ;  /* 0x000000767403723e */ /* 0x000fe400000000ff */
[----:B------:R-:W-:Y:S01]  /*5220*/  LOP3.LUT R14, R27, UR23, R48, 0x96, !PT ;  /* 0x000000171b0e7c12 */ /* 0x000fe2000f8e9630 */
[----:B------:R-:W-:-:S04]  /*5230*/  IMAD.WIDE.U32 R12, R11, -0x326172a9, RZ ;  /* 0xcd9e8d570b0c7825 */ /* 0x000fc800078e00ff */
[----:B-1----:R-:W-:-:S04]  /*5240*/  FFMA.FTZ R4, R121, UR4, -R16 ;  /* 0x0000000479047c23 */ /* 0x002fc80008010810 */
[----:B------:R1:W-:Y:S01]  /*5250*/  MUFU.EX2 R48, R4 ;  /* 0x0000000400307308 */ /* 0x0003e20000000800 */
[----:B------:R-:W-:Y:S01]  /*5260*/  IMAD.WIDE.U32 R10, R14, -0x2daee0ad, RZ ;  /* 0xd2511f530e0a7825 */ /* 0x000fe200078e00ff */
[----:B-1----:R-:W-:Y:S02]  /*5270*/  LOP3.LUT R4, R2, R3, RZ, 0xc0, !PT ;  /* 0x0000000302047212 */ /* 0x002fe400078ec0ff */
[----:B------:R-:W-:Y:S01]  /*5280*/  HSET2.LE.AND R2, R5, R0, PT ;  /* 0x0000000005027233 */ /* 0x000fe20003803000 */
[----:B------:R-:W-:Y:S01]  /*5290*/  FFMA.FTZ R5, R140, UR4, -R24 ;  /* 0x000000048c057c23 */ /* 0x000fe20008010818 */
[----:B--2---:R-:W-:-:S03]  /*52a0*/  F2FP.F16.F32.PACK_AB R3, R175, R137 ;  /* 0x00000089af03723e */ /* 0x004fc600000000ff */
[----:B------:R1:W-:Y:S01]  /*52b0*/  MUFU.EX2 R89, R5 ;  /* 0x0000000500597308 */ /* 0x0003e20000000800 */
[----:B------:R-:W-:Y:S01]  /*52c0*/  FFMA.FTZ R8, R126, UR4, -R24 ;  /* 0x000000047e087c23 */ /* 0x000fe20008010818 */
[----:B-1----:R-:W-:Y:S02]  /*52d0*/  LOP3.LUT R5, R2, R3, RZ, 0xc0, !PT ;  /* 0x0000000302057212 */ /* 0x002fe400078ec0ff */
[----:B------:R-:W-:Y:S01]  /*52e0*/  LOP3.LUT R3, R13, UR21, R26, 0x96, !PT ;  /* 0x000000150d037c12 */ /* 0x000fe2000f8e961a */
[----:B------:R-:W-:-:S04]  /*52f0*/  FFMA.FTZ R2, R141, UR4, -R24 ;  /* 0x000000048d027c23 */ /* 0x000fc80008010818 */
[----:B------:R-:W-:Y:S01]  /*5300*/  IMAD.WIDE.U32 R26, R3, -0x2daee0ad, RZ ;  /* 0xd2511f53031a7825 */ /* 0x000fe200078e00ff */
[----:B------:R1:W2:Y:S03]  /*5310*/  MUFU.EX2 R138, R2 ;  /* 0x00000002008a7308 */ /* 0x0002a60000000800 */
[----:B------:R-:W-:Y:S01]  /*5320*/  FFMA.FTZ R3, R124, UR4, -R24 ;  /* 0x000000047c037c23 */ /* 0x000fe20008010818 */
[----:B------:R-:W-:-:S04]  /*5330*/  LOP3.LUT R10, R27, UR18, R10, 0x96, !PT ;  /* 0x000000121b0a7c12 */ /* 0x000fc8000f8e960a */
[----:B------:R4:W-:Y:S01]  /*5340*/  MUFU.EX2 R124, R3 ;  /* 0x00000003007c7308 */ /* 0x0009e20000000800 */
[----:B-1----:R-:W-:Y:S01]  /*5350*/  LOP3.LUT R2, R11, UR20, R32, 0x96, !PT ;  /* 0x000000140b027c12 */ /* 0x002fe2000f8e9620 */
[----:B------:R-:W-:-:S06]  /*5360*/  IMAD.WIDE.U32 R10, R10, -0x326172a9, RZ ;  /* 0xcd9e8d570a0a7825 */ /* 0x000fcc00078e00ff */
[----:B------:R1:W2:Y:S01]  /*5370*/  MUFU.EX2 R120, R8 ;  /* 0x0000000800787308 */ /* 0x0002a20000000800 */
[----:B---3--:R-:W-:Y:S01]  /*5380*/  HMMA.16816.F32 R56, R4, R20, R92 ;  /* 0x000000140438723c */ /* 0x008fe2000000185c */
[----:B----4-:R-:W-:-:S05]  /*5390*/  IMAD.WIDE.U32 R2, R2, -0x326172a9, RZ ;  /* 0xcd9e8d5702027825 */ /* 0x010fca00078e00ff */
[----:B------:R-:W-:Y:S01]  /*53a0*/  HMMA.16816.F32 R60, R4, R28, R84 ;  /* 0x0000001c043c723c */ /* 0x000fe20000001854 */
[----:B------:R-:W-:-:S05]  /*53b0*/  LOP3.LUT R40, R11, UR29, R2, 0x96, !PT ;  /* 0x0000001d0b287c12 */ /* 0x000fca000f8e9602 */
[----:B------:R-:W-:Y:S01]  /*53c0*/  HMMA.16816.F32 R36, R4, R22, R36 ;  /* 0x000000160424723c */ /* 0x000fe20000001824 */
[----:B------:R-:W-:Y:S02]  /*53d0*/  LOP3.LUT R19, R3, UR19, R12, 0x96, !PT ;  /* 0x0000001303137c12 */ /* 0x000fe4000f8e960c */
[----:B------:R-:W-:-:S03]  /*53e0*/  LOP3.LUT R2, R51, 0xffff, RZ, 0xc0, !PT ;  /* 0x0000ffff33027812 */ /* 0x000fc600078ec0ff */
[----:B------:R-:W-:Y:S01]  /*53f0*/  HMMA.16816.F32 R32, R4, R30, R80 ;  /* 0x0000001e0420723c */ /* 0x000fe20000001850 */
[----:B------:R-:W-:Y:S01]  /*5400*/  SHF.R.U32.HI R3, RZ, 0x10, R51 ;  /* 0x00000010ff037819 */ /* 0x000fe20000011633 */
[----:B------:R-:W-:Y:S01]  /*5410*/  IMAD.MOV.U32 R226, RZ, RZ, R237 ;  /* 0x000000ffffe27224 */ /* 0x000fe200078e00ed */
[----:B-1----:R-:W-:-:S04]  /*5420*/  SHF.R.U32.HI R8, RZ, 0x18, R51 ;  /* 0x00000018ff087819 */ /* 0x002fc80000011633 */
[----:B------:R-:W-:Y:S01]  /*5430*/  FFMA.FTZ R4, R132, UR4, -R18 ;  /* 0x0000000484047c23 */ /* 0x000fe20008010812 */
[----:B------:R-:W-:Y:S01]  /*5440*/  LOP3.LUT R7, R51, 0xff, RZ, 0xc0, !PT ;  /* 0x000000ff33077812 */ /* 0x000fe200078ec0ff */
[----:B------:R-:W-:Y:S01]  /*5450*/  IMAD.MOV.U32 R119, RZ, RZ, R99 ;  /* 0x000000ffff777224 */ /* 0x000fe200078e0063 */
[----:B------:R-:W-:Y:S01]  /*5460*/  SHF.R.U32.HI R6, RZ, 0x8, R2 ;  /* 0x00000008ff067819 */ /* 0x000fe20000011602 */
[----:B------:R-:W-:Y:S01]  /*5470*/  IMAD.MOV.U32 R51, RZ, RZ, R97 ;  /* 0x000000ffff337224 */ /* 0x000fe200078e0061 */
[----:B------:R1:W-:Y:S01]  /*5480*/  MUFU.EX2 R237, R4 ;  /* 0x0000000400ed7308 */ /* 0x0003e20000000800 */
[----:B------:R-:W-:Y:S01]  /*5490*/  HSET2.LE.AND R2, R15, R0, PT ;  /* 0x000000000f027233 */ /* 0x000fe20003803000 */
[----:B------:R-:W-:Y:S01]  /*54a0*/  IMAD.MOV.U32 R121, RZ, RZ, R98 ;  /* 0x000000ffff797224 */ /* 0x000fe200078e0062 */
[----:B------:R-:W-:Y:S01]  /*54b0*/  PRMT R7, R7, 0x5410, R6 ;  /* 0x0000541007077816 */ /* 0x000fe20000000006 */
[----:B------:R-:W-:Y:S01]  /*54c0*/  FFMA.FTZ R5, R125, UR4, -R18 ;  /* 0x000000047d057c23 */ /* 0x000fe20008010812 */
[----:B--2---:R-:W-:-:S03]  /*54d0*/  F2FP.F16.F32.PACK_AB R9, R138, R89 ;  /* 0x000000598a09723e */ /* 0x004fc600000000ff */
[----:B------:R2:W-:Y:S01]  /*54e0*/  MUFU.EX2 R14, R5 ;  /* 0x00000005000e7308 */ /* 0x0005e20000000800 */
[----:B-1----:R-:W-:Y:S02]  /*54f0*/  LOP3.LUT R4, R3, 0xff, RZ, 0xc0, !PT ;  /* 0x000000ff03047812 */ /* 0x002fe400078ec0ff */
[----:B------:R-:W-:Y:S02]  /*5500*/  F2FP.F16.F32.PACK_AB R3, R119, R51 ;  /* 0x000000337703723e */ /* 0x000fe400000000ff */
[----:B------:R-:W-:Y:S02]  /*5510*/  PRMT R8, R4, 0x5410, R8 ;  /* 0x0000541004087816 */ /* 0x000fe40000000008 */
[----:B------:R-:W-:Y:S02]  /*5520*/  LOP3.LUT R6, R2, R3, RZ, 0xc0, !PT ;  /* 0x0000000302067212 */ /* 0x000fe400078ec0ff */
[--C-:B------:R-:W-:Y:S01]  /*5530*/  HSET2.LE.AND R4, R7, R0.reuse, PT ;  /* 0x0000000007047233 */ /* 0x100fe20003803000 */
[----:B------:R-:W-:Y:S01]  /*5540*/  FFMA.FTZ R7, R133, UR4, -R18 ;  /* 0x0000000485077c23 */ /* 0x000fe20008010812 */
[----:B------:R-:W-:-:S02]  /*5550*/  HSET2.LE.AND R2, R25, R0, PT ;  /* 0x0000000019027233 */ /* 0x000fc40003803000 */
[----:B------:R-:W-:Y:S02]  /*5560*/  HSET2.LE.AND R8, R8, R0, PT ;  /* 0x0000000008087233 */ /* 0x000fe40003803000 */
[----:B--2---:R-:W-:Y:S02]  /*5570*/  F2FP.F16.F32.PACK_AB R5, R70, R121 ;  /* 0x000000794605723e */ /* 0x004fe400000000ff */
[----:B------:R-:W-:Y:S01]  /*5580*/  F2FP.F16.F32.PACK_AB R3, R120, R124 ;  /* 0x0000007c7803723e */ /* 0x000fe200000000ff */
[----:B------:R-:W-:Y:S01]  /*5590*/  IMAD.MOV.U32 R214, RZ, RZ, R252 ;  /* 0x000000ffffd67224 */ /* 0x000fe200078e00fc */
[----:B------:R-:W-:Y:S01]  /*55a0*/  LOP3.LUT R4, R4, R5, RZ, 0xc0, !PT ;  /* 0x0000000504047212 */ /* 0x000fe200078ec0ff */
[----:B------:R1:W-:Y:S01]  /*55b0*/  MUFU.EX2 R252, R7 ;  /* 0x0000000700fc7308 */ /* 0x0003e20000000800 */
[----:B------:R-:W-:Y:S01]  /*55c0*/  LOP3.LUT R5, R8, R9, RZ, 0xc0, !PT ;  /* 0x0000000908057212 */ /* 0x000fe200078ec0ff */
[----:B------:R-:W-:Y:S01]  /*55d0*/  IMAD.WIDE.U32 R8, R50, -0x2daee0ad, RZ ;  /* 0xd2511f5332087825 */ /* 0x000fe200078e00ff */
[----:B------:R-:W-:-:S03]  /*55e0*/  LOP3.LUT R41, R10, 0xffff, RZ, 0xc0, !PT ;  /* 0x0000ffff0a297812 */ /* 0x000fc600078ec0ff */
[----:B------:R-:W-:Y:S01]  /*55f0*/  IMAD.MOV.U32 R112, RZ, RZ, R251 ;  /* 0x000000ffff707224 */ /* 0x000fe200078e00fb */
[----:B------:R-:W-:Y:S02]  /*5600*/  LOP3.LUT R42, R10, 0xff, RZ, 0xc0, !PT ;  /* 0x000000ff0a2a7812 */ /* 0x000fe400078ec0ff */
[--C-:B------:R-:W-:Y:S02]  /*5610*/  SHF.R.U32.HI R50, RZ, 0x10, R10.reuse ;  /* 0x00000010ff327819 */ /* 0x100fe4000001160a */
[----:B------:R-:W-:Y:S02]  /*5620*/  SHF.R.U32.HI R43, RZ, 0x18, R10 ;  /* 0x00000018ff2b7819 */ /* 0x000fe4000001160a */
[----:B-1----:R-:W-:Y:S01]  /*5630*/  LOP3.LUT R7, R2, R3, RZ, 0xc0, !PT ;  /* 0x0000000302077212 */ /* 0x002fe200078ec0ff */
[----:B------:R-:W-:Y:S01]  /*5640*/  FFMA.FTZ R2, R127, UR4, -R18 ;  /* 0x000000047f027c23 */ /* 0x000fe20008010812 */
[----:B------:R-:W-:-:S03]  /*5650*/  LOP3.LUT R13, R8, 0xff, RZ, 0xc0, !PT ;  /* 0x000000ff080d7812 */ /* 0x000fc600078ec0ff */
[----:B------:R1:W2:Y:S01]  /*5660*/  MUFU.EX2 R251, R2 ;  /* 0x0000000200fb7308 */ /* 0x0002a20000000800 */
[--C-:B------:R-:W-:Y:S01]  /*5670*/  SHF.R.U32.HI R10, RZ, 0x10, R8.reuse ;  /* 0x00000010ff0a7819 */ /* 0x100fe20000011608 */
[----:B------:R-:W-:Y:S01]  /*5680*/  FFMA.FTZ R3, R134, UR4, -R17 ;  /* 0x0000000486037c23 */ /* 0x000fe20008010811 */
[----:B------:R-:W-:Y:S01]  /*5690*/  SHF.R.U32.HI R12, RZ, 0x18, R8 ;  /* 0x00000018ff0c7819 */ /* 0x000fe20000011608 */
[----:B------:R-:W-:-:S04]  /*56a0*/  IMAD.MOV.U32 R117, RZ, RZ, R250 ;  /* 0x000000ffff757224 */ /* 0x000fc800078e00fa */
[----:B------:R3:W-:Y:S01]  /*56b0*/  MUFU.EX2 R250, R3 ;  /* 0x0000000300fa7308 */ /* 0x0007e20000000800 */
[----:B-1----:R-:W-:Y:S02]  /*56c0*/  LOP3.LUT R2, R9, UR28, R64, 0x96, !PT ;  /* 0x0000001c09027c12 */ /* 0x002fe4000f8e9640 */
[----:B------:R-:W-:Y:S01]  /*56d0*/  LOP3.LUT R9, R8, 0xffff, RZ, 0xc0, !PT ;  /* 0x0000ffff08097812 */ /* 0x000fe200078ec0ff */
[----:B------:R-:W-:-:S04]  /*56e0*/  FFMA.FTZ R8, R139, UR4, -R17 ;  /* 0x000000048b087c23 */ /* 0x000fc80008010811 */
[----:B------:R1:W4:Y:S01]  /*56f0*/  MUFU.EX2 R246, R8 ;  /* 0x0000000800f67308 */ /* 0x0003220000000800 */
[----:B---3--:R-:W-:Y:S02]  /*5700*/  LOP3.LUT R3, R2, 0xffff, RZ, 0xc0, !PT ;  /* 0x0000ffff02037812 */ /* 0x008fe400078ec0ff */
[----:B------:R-:W-:Y:S01]  /*5710*/  SHF.R.U32.HI R11, RZ, 0x8, R9 ;  /* 0x00000008ff0b7819 */ /* 0x000fe20000011609 */
[----:B------:R-:W-:Y:S01]  /*5720*/  IMAD.MOV.U32 R107, RZ, RZ, R96 ;  /* 0x000000ffff6b7224 */ /* 0x000fe200078e0060 */
[----:B------:R-:W-:Y:S02]  /*5730*/  LOP3.LUT R10, R10, 0xff, RZ, 0xc0, !PT ;  /* 0x000000ff0a0a7812 */ /* 0x000fe400078ec0ff */
[----:B------:R-:W-:Y:S02]  /*5740*/  LOP3.LUT R9, R2, 0xff, RZ, 0xc0, !PT ;  /* 0x000000ff02097812 */ /* 0x000fe400078ec0ff */
[----:B------:R-:W-:Y:S01]  /*5750*/  SHF.R.U32.HI R3, RZ, 0x8, R3 ;  /* 0x00000008ff037819 */ /* 0x000fe20000011603 */
[----:B------:R-:W-:Y:S01]  /*5760*/  HMMA.16816.F32 R84, R4, R20, R76 ;  /* 0x000000140454723c */ /* 0x000fe2000000184c */
[----:B------:R-:W-:-:S02]  /*5770*/  PRMT R13, R13, 0x5410, R11 ;  /* 0x000054100d0d7816 */ /* 0x000fc4000000000b */
[----:B------:R-:W-:-:S03]  /*5780*/  PRMT R12, R10, 0x5410, R12 ;  /* 0x000054100a0c7816 */ /* 0x000fc6000000000c */
[C---:B------:R-:W-:Y:S01]  /*5790*/  HMMA.16816.F32 R92, R4.reuse, R22, R52 ;  /* 0x00000016045c723c */ /* 0x040fe20000001834 */
[----:B-1----:R-:W-:Y:S01]  /*57a0*/  FFMA.FTZ R8, R149, UR4, -R17 ;  /* 0x0000000495087c23 */ /* 0x002fe20008010811 */
[----:B------:R-:W-:Y:S01]  /*57b0*/  PRMT R9, R9, 0x5410, R3 ;  /* 0x0000541009097816 */ /* 0x000fe20000000003 */
[----:B------:R-:W1:Y:S03]  /*57c0*/  LDSM.16.MT88.4 R52, [R208+0x4c00] ;  /* 0x004c0000d034783b */ /* 0x000e660000004200 */
[----:B------:R-:W-:Y:S01]  /*57d0*/  HMMA.16816.F32 R100, R4, R28, R72 ;  /* 0x0000001c0464723c */ /* 0x000fe20000001848 */
[----:B------:R-:W-:-:S05]  /*57e0*/  SHF.R.U32.HI R3, RZ, 0x10, R2 ;  /* 0x00000010ff037819 */ /* 0x000fca0000011602 */
[----:B------:R-:W-:Y:S01]  /*57f0*/  HMMA.16816.F32 R96, R4, R30, R44 ;  /* 0x0000001e0460723c */ /* 0x000fe2000000182c */
[----:B------:R-:W3:Y:S01]  /*5800*/  LDSM.16.MT88.4 R44, [R209+0x4c00] ;  /* 0x004c0000d12c783b */ /* 0x000ee20000004200 */
[----:B------:R4:W-:Y:S05]  /*5810*/  MUFU.EX2 R245, R8 ;  /* 0x0000000800f57308 */ /* 0x0009ea0000000800 */
[----:B------:R-:W-:Y:S01]  /*5820*/  FFMA.FTZ R4, R227, UR4, -R17 ;  /* 0x00000004e3047c23 */ /* 0x000fe20008010811 */
[----:B------:R-:W-:Y:S01]  /*5830*/  LOP3.LUT R5, R3, 0xff, RZ, 0xc0, !PT ;  /* 0x000000ff03057812 */ /* 0x000fe200078ec0ff */
[----:B------:R-:W-:Y:S02]  /*5840*/  FFMA.FTZ R6, R157, UR4, -R16 ;  /* 0x000000049d067c23 */ /* 0x000fe40008010810 */
[----:B------:R1:W3:Y:S01]  /*5850*/  MUFU.EX2 R227, R4 ;  /* 0x0000000400e37308 */ /* 0x0002e20000000800 */
[----:B------:R-:W-:Y:S01]  /*5860*/  HSET2.LE.AND R7, R12, R0, PT ;  /* 0x000000000c077233 */ /* 0x000fe20003803000 */
[----:B------:R-:W-:Y:S01]  /*5870*/  IMAD.WIDE.U32 R10, R247, -0x2daee0ad, RZ ;  /* 0xd2511f53f70a7825 */ /* 0x000fe200078e00ff */
[----:B--2---:R-:W-:-:S02]  /*5880*/  F2FP.F16.F32.PACK_AB R3, R251, R252 ;  /* 0x000000fcfb03723e */ /* 0x004fc400000000ff */
[----:B----4-:R-:W-:Y:S02]  /*5890*/  SHF.R.U32.HI R8, RZ, 0x18, R2 ;  /* 0x00000018ff087819 */ /* 0x010fe40000011602 */
[----:B------:R-:W-:Y:S01]  /*58a0*/  HSET2.LE.AND R2, R13, R0, PT ;  /* 0x000000000d027233 */ /* 0x000fe20003803000 */
[----:B------:R-:W-:Y:S02]  /*58b0*/  IMAD.MOV.U32 R126, RZ, RZ, R226 ;  /* 0x000000ffff7e7224 */ /* 0x000fe400078e00e2 */
[----:B------:R2:W-:Y:S01]  /*58c0*/  MUFU.EX2 R226, R6 ;  /* 0x0000000600e27308 */ /* 0x0005e20000000800 */
[----:B-1----:R-:W-:Y:S01]  /*58d0*/  F2FP.F16.F32.PACK_AB R4, R246, R250 ;  /* 0x000000faf604723e */ /* 0x002fe200000000ff */
[----:B------:R-:W-:-:S03]  /*58e0*/  IMAD.MOV.U32 R247, RZ, RZ, R14 ;  /* 0x000000fffff77224 */ /* 0x000fc600078e000e */
[----:B------:R-:W-:Y:S02]  /*58f0*/  LOP3.LUT R7, R7, R4, RZ, 0xc0, !PT ;  /* 0x0000000407077212 */ /* 0x000fe400078ec0ff */
[----:B------:R-:W-:Y:S01]  /*5900*/  LOP3.LUT R4, R11, UR24, R166, 0x96, !PT ;  /* 0x000000180b047c12 */ /* 0x000fe2000f8e96a6 */
[----:B------:R-:W-:Y:S01]  /*5910*/  IMAD.MOV.U32 R122, RZ, RZ, R215 ;  /* 0x000000ffff7a7224 */ /* 0x000fe200078e00d7 */
[----:B------:R-:W-:Y:S02]  /*5920*/  PRMT R5, R5, 0x5410, R8 ;  /* 0x0000541005057816 */ /* 0x000fe40000000008 */
[----:B--2---:R-:W-:Y:S01]  /*5930*/  LOP3.LUT R6, R2, R3, RZ, 0xc0, !PT ;  /* 0x0000000302067212 */ /* 0x004fe200078ec0ff */
[----:B------:R-:W-:Y:S01]  /*5940*/  FFMA.FTZ R3, R159, UR4, -R16 ;  /* 0x000000049f037c23 */ /* 0x000fe20008010810 */
[--C-:B------:R-:W-:Y:S01]  /*5950*/  HSET2.LE.AND R2, R9, R0.reuse, PT ;  /* 0x0000000009027233 */ /* 0x100fe20003803000 */
[----:B------:R-:W-:Y:S02]  /*5960*/  IMAD.WIDE.U32 R12, R4, -0x326172a9, RZ ;  /* 0xcd9e8d57040c7825 */ /* 0x000fe400078e00ff */
[----:B------:R1:W2:Y:S01]  /*5970*/  MUFU.EX2 R215, R3 ;  /* 0x0000000300d77308 */ /* 0x0002a20000000800 */
[----:B------:R-:W-:Y:S01]  /*5980*/  HSET2.LE.AND R5, R5, R0, PT ;  /* 0x0000000005057233 */ /* 0x000fe20003803000 */
[----:B------:R-:W-:Y:S01]  /*5990*/  IMAD.WIDE.U32 R14, R186, -0x2daee0ad, RZ ;  /* 0xd2511f53ba0e7825 */ /* 0x000fe200078e00ff */
[----:B---3--:R-:W-:-:S04]  /*59a0*/  F2FP.F16.F32.PACK_AB R8, R227, R245 ;  /* 0x000000f5e308723e */ /* 0x008fc800000000ff */
[----:B------:R-:W-:Y:S02]  /*59b0*/  LOP3.LUT R5, R5, R8, RZ, 0xc0, !PT ;  /* 0x0000000805057212 */ /* 0x000fe400078ec0ff */
[----:B-1----:R-:W-:-:S04]  /*59c0*/  F2FP.F16.F32.PACK_AB R3, R247, R237 ;  /* 0x000000edf703723e */ /* 0x002fc800000000ff */
[----:B------:R-:W-:Y:S02]  /*59d0*/  LOP3.LUT R4, R2, R3, RZ, 0xc0, !PT ;  /* 0x0000000302047212 */ /* 0x000fe400078ec0ff */
[----:B------:R-:W-:Y:S01]  /*59e0*/  LOP3.LUT R2, R13, UR23, R68, 0x96, !PT ;  /* 0x000000170d027c12 */ /* 0x000fe2000f8e9644 */
[----:B------:R-:W-:Y:S01]  /*59f0*/  FFMA.FTZ R3, R158, UR4, -R16 ;  /* 0x000000049e037c23 */ /* 0x000fe20008010810 */
[----:B------:R-:W-:Y:S01]  /*5a00*/  LOP3.LUT R8, R15, UR22, R10, 0x96, !PT ;  /* 0x000000160f087c12 */ /* 0x000fe2000f8e960a */
[----:B------:R-:W-:Y:S02]  /*5a10*/  IMAD.MOV.U32 R141, RZ, RZ, R71 ;  /* 0x000000ffff8d7224 */ /* 0x000fe400078e0047 */
[----:B------:R-:W-:-:S04]  /*5a20*/  IMAD.WIDE.U32 R10, R2, -0x2daee0ad, RZ ;  /* 0xd2511f53020a7825 */ /* 0x000fc800078e00ff */
[----:B------:R-:W-:Y:S01]  /*5a30*/  FFMA.FTZ R2, R145, UR4, -R16 ;  /* 0x0000000491027c23 */ /* 0x000fe20008010810 */
[----:B------:R-:W-:Y:S02]  /*5a40*/  IMAD.MOV.U32 R71, RZ, RZ, R112 ;  /* 0x000000ffff477224 */ /* 0x000fe400078e0070 */
[----:B------:R-:W-:Y:S02]  /*5a50*/  IMAD.MOV.U32 R129, RZ, RZ, R207 ;  /* 0x000000ffff817224 */ /* 0x000fe400078e00cf */
[----:B------:R-:W-:Y:S01]  /*5a60*/  IMAD.MOV.U32 R112, RZ, RZ, R206 ;  /* 0x000000ffff707224 */ /* 0x000fe200078e00ce */
[----:B------:R1:W-:Y:S01]  /*5a70*/  MUFU.EX2 R207, R3 ;  /* 0x0000000300cf7308 */ /* 0x0003e20000000800 */
[----:B------:R-:W-:Y:S02]  /*5a80*/  IMAD.MOV.U32 R125, RZ, RZ, R107 ;  /* 0x000000ffff7d7224 */ /* 0x000fe400078e006b */
[----:B------:R-:W-:-:S05]  /*5a90*/  IMAD.MOV.U32 R107, RZ, RZ, R205 ;  /* 0x000000ffff6b7224 */ /* 0x000fca00078e00cd */
[----:B------:R3:W-:Y:S01]  /*5aa0*/  MUFU.EX2 R206, R2 ;  /* 0x0000000200ce7308 */ /* 0x0007e20000000800 */
[----:B-1----:R-:W-:Y:S01]  /*5ab0*/  LOP3.LUT R3, R11, UR20, R14, 0x96, !PT ;  /* 0x000000140b037c12 */ /* 0x002fe2000f8e960e */
[----:B------:R-:W-:-:S04]  /*5ac0*/  IMAD.WIDE.U32 R14, R8, -0x326172a9, RZ ;  /* 0xcd9e8d57080e7825 */ /* 0x000fc800078e00ff */
[----:B---3--:R-:W-:Y:S01]  /*5ad0*/  FFMA.FTZ R2, R142, UR4, -R16 ;  /* 0x000000048e027c23 */ /* 0x008fe20008010810 */
[----:B------:R-:W-:-:S03]  /*5ae0*/  IMAD.WIDE.U32 R20, R3, -0x326172a9, RZ ;  /* 0xcd9e8d5703147825 */ /* 0x000fc600078e00ff */
[----:B------:R1:W-:Y:S01]  /*5af0*/  MUFU.EX2 R205, R2 ;  /* 0x0000000200cd7308 */ /* 0x0003e20000000800 */
[----:B------:R-:W-:Y:S01]  /*5b00*/  IMAD.MOV.U32 R132, RZ, RZ, R67 ;  /* 0x000000ffff847224 */ /* 0x000fe200078e0043 */
[----:B------:R-:W-:Y:S01]  /*5b10*/  LOP3.LUT R11, R21, UR19, R14, 0x96, !PT ;  /* 0x00000013150b7c12 */ /* 0x000fe2000f8e960e */
[----:B------:R-:W-:Y:S01]  /*5b20*/  IMAD.MOV.U32 R140, RZ, RZ, R66 ;  /* 0x000000ffff8c7224 */ /* 0x000fe200078e0042 */
[----:B------:R-:W-:Y:S01]  /*5b30*/  HMMA.16816.F32 R56, R4, R52, R56 ;  /* 0x000000340438723c */ /* 0x000fe20000001838 */
[----:B------:R-:W-:Y:S01]  /*5b40*/  IMAD.MOV.U32 R127, RZ, RZ, R48 ;  /* 0x000000ffff7f7224 */ /* 0x000fe200078e0030 */
[----:B------:R-:W-:-:S04]  /*5b50*/  LOP3.LUT R12, R15, UR21, R12, 0x96, !PT ;  /* 0x000000150f0c7c12 */ /* 0x000fc8000f8e960c */
[----:B------:R-:W-:Y:S01]  /*5b60*/  HMMA.16816.F32 R80, R4, R54, R36 ;  /* 0x000000360450723c */ /* 0x000fe20000001824 */
[----:B-1----:R-:W-:-:S05]  /*5b70*/  IMAD.WIDE.U32 R2, R69, -0x2daee0ad, RZ ;  /* 0xd2511f5345027825 */ /* 0x002fca00078e00ff */
[----:B------:R-:W-:Y:S01]  /*5b80*/  HMMA.16816.F32 R64, R4, R44, R60 ;  /* 0x0000002c0440723c */ /* 0x000fe2000000183c */
[----:B------:R-:W-:-:S05]  /*5b90*/  LOP3.LUT R48, R3, UR28, R90, 0x96, !PT ;  /* 0x0000001c03307c12 */ /* 0x000fca000f8e965a */
[----:B------:R-:W-:Y:S01]  /*5ba0*/  HMMA.16816.F32 R76, R4, R46, R32 ;  /* 0x0000002e044c723c */ /* 0x000fe20000001820 */
[----:B------:R-:W-:Y:S01]  /*5bb0*/  LOP3.LUT R21, R2, 0xffff, RZ, 0xc0, !PT ;  /* 0x0000ffff02157812 */ /* 0x000fe200078ec0ff */
[----:B------:R-:W-:Y:S01]  /*5bc0*/  FFMA.FTZ R3, R146, UR4, -R16 ;  /* 0x0000000492037c23 */ /* 0x000fe20008010810 */
[----:B------:R-:W-:-:S04]  /*5bd0*/  IMAD.MOV.U32 R115, RZ, RZ, R199 ;  /* 0x000000ffff737224 */ /* 0x000fc800078e00c7 */
[----:B------:R-:W-:Y:S01]  /*5be0*/  FFMA.FTZ R4, R148, UR4, -R16 ;  /* 0x0000000494047c23 */ /* 0x000fe20008010810 */
[----:B------:R-:W-:Y:S01]  /*5bf0*/  IMAD.MOV.U32 R113, RZ, RZ, R204 ;  /* 0x000000ffff717224 */ /* 0x000fe200078e00cc */
[----:B------:R-:W-:Y:S01]  /*5c00*/  LOP3.LUT R27, R2, 0xff, RZ, 0xc0, !PT ;  /* 0x000000ff021b7812 */ /* 0x000fe200078ec0ff */
[----:B------:R1:W-:Y:S01]  /*5c10*/  MUFU.EX2 R199, R3 ;  /* 0x0000000300c77308 */ /* 0x0003e20000000800 */
[--C-:B------:R-:W-:Y:S02]  /*5c20*/  SHF.R.U32.HI R22, RZ, 0x10, R2.reuse ;  /* 0x00000010ff167819 */ /* 0x100fe40000011602 */
[----:B------:R-:W-:-:S05]  /*5c30*/  SHF.R.U32.HI R23, RZ, 0x18, R2 ;  /* 0x00000018ff177819 */ /* 0x000fca0000011602 */
[----:B------:R3:W-:Y:S01]  /*5c40*/  MUFU.EX2 R204, R4 ;  /* 0x0000000400cc7308 */ /* 0x0007e20000000800 */
[----:B-1----:R-:W-:-:S04]  /*5c50*/  IMAD.WIDE.U32 R2, R11, -0x2daee0ad, RZ ;  /* 0xd2511f530b027825 */ /* 0x002fc800078e00ff */
[----:B---3--:R-:W-:Y:S01]  /*5c60*/  IMAD.WIDE.U32 R4, R12, -0x2daee0ad, RZ ;  /* 0xd2511f530c047825 */ /* 0x008fe200078e00ff */
[C---:B------:R-:W-:Y:S02]  /*5c70*/  LOP3.LUT R28, R2.reuse, 0xffff, RZ, 0xc0, !PT ;  /* 0x0000ffff021c7812 */ /* 0x040fe400078ec0ff */
[----:B------:R-:W-:Y:S02]  /*5c80*/  LOP3.LUT R31, R2, 0xff, RZ, 0xc0, !PT ;  /* 0x000000ff021f7812 */ /* 0x000fe400078ec0ff */
[----:B------:R-:W-:Y:S02]  /*5c90*/  LOP3.LUT R25, R3, UR28, R4, 0x96, !PT ;  /* 0x0000001c03197c12 */ /* 0x000fe4000f8e9604 */
[--C-:B------:R-:W-:Y:S02]  /*5ca0*/  SHF.R.U32.HI R29, RZ, 0x10, R2.reuse ;  /* 0x00000010ff1d7819 */ /* 0x100fe40000011602 */
[----:B------:R-:W-:Y:S01]  /*5cb0*/  SHF.R.U32.HI R30, RZ, 0x18, R2 ;  /* 0x00000018ff1e7819 */ /* 0x000fe20000011602 */
[----:B------:R-:W-:-:S04]  /*5cc0*/  IMAD.WIDE.U32 R2, R248, -0x2daee0ad, RZ ;  /* 0xd2511f53f8027825 */ /* 0x000fc800078e00ff */
[--C-:B------:R-:W-:Y:S01]  /*5cd0*/  FFMA.FTZ R4, R151, UR4, -R16.reuse ;  /* 0x0000000497047c23 */ /* 0x100fe20008010810 */
[----:B------:R-:W-:Y:S01]  /*5ce0*/  FFMA.FTZ R9, R168, UR4, -R16 ;  /* 0x00000004a8097c23 */ /* 0x000fe20008010810 */
[----:B------:R-:W-:Y:S01]  /*5cf0*/  IMAD.MOV.U32 R133, RZ, RZ, R114 ;  /* 0x000000ffff857224 */ /* 0x000fe200078e0072 */
[----:B------:R-:W-:Y:S01]  /*5d00*/  LOP3.LUT R3, R3, UR24, R166, 0x96, !PT ;  /* 0x0000001803037c12 */ /* 0x000fe2000f8e96a6 */
[----:B------:R-:W-:Y:S02]  /*5d10*/  IMAD.MOV.U32 R114, RZ, RZ, R196 ;  /* 0x000000ffff727224 */ /* 0x000fe400078e00c4 */
[----:B------:R1:W-:Y:S01]  /*5d20*/  MUFU.EX2 R196, R4 ;  /* 0x0000000400c47308 */ /* 0x0003e20000000800 */
[----:B------:R-:W-:Y:S02]  /*5d30*/  IMAD.MOV.U32 R123, RZ, RZ, R214 ;  /* 0x000000ffff7b7224 */ /* 0x000fe400078e00d6 */
[----:B------:R-:W-:Y:S02]  /*5d40*/  IMAD.MOV.U32 R75, RZ, RZ, R197 ;  /* 0x000000ffff4b7224 */ /* 0x000fe400078e00c5 */
[----:B------:R-:W-:-:S03]  /*5d50*/  IMAD.WIDE.U32 R14, R3, -0x326172a9, RZ ;  /* 0xcd9e8d57030e7825 */ /* 0x000fc600078e00ff */
[----:B------:R3:W-:Y:S01]  /*5d60*/  MUFU.EX2 R214, R9 ;  /* 0x0000000900d67308 */ /* 0x0007e20000000800 */
[----:B------:R-:W-:Y:S02]  /*5d70*/  IMAD.MOV.U32 R248, RZ, RZ, R127 ;  /* 0x000000fffff87224 */ /* 0x000fe400078e007f */
[----:B-1----:R-:W-:Y:S01]  /*5d80*/  FFMA.FTZ R4, R154, UR4, -R16 ;  /* 0x000000049a047c23 */ /* 0x002fe20008010810 */
[----:B------:R-:W-:-:S04]  /*5d90*/  IMAD.MOV.U32 R127, RZ, RZ, R89 ;  /* 0x000000ffff7f7224 */ /* 0x000fc800078e0059 */
[----:B------:R1:W-:Y:S01]  /*5da0*/  MUFU.EX2 R197, R4 ;  /* 0x0000000400c57308 */ /* 0x0003e20000000800 */
[----:B---3--:R-:W-:Y:S01]  /*5db0*/  IMAD.WIDE.U32 R8, R19, -0x2daee0ad, RZ ;  /* 0xd2511f5313087825 */ /* 0x008fe200078e00ff */
[----:B------:R-:W-:-:S03]  /*5dc0*/  LOP3.LUT R19, R5, UR18, R10, 0x96, !PT ;  /* 0x0000001205137c12 */ /* 0x000fc6000f8e960a */
[----:B------:R-:W-:Y:S01]  /*5dd0*/  FFMA.FTZ R5, R156, UR4, -R16 ;  /* 0x000000049c057c23 */ /* 0x000fe20008010810 */
[----:B------:R-:W-:Y:S01]  /*5de0*/  LOP3.LUT R3, R15, UR23, R68, 0x96, !PT ;  /* 0x000000170f037c12 */ /* 0x000fe2000f8e9644 */
[----:B------:R-:W-:Y:S02]  /*5df0*/  IMAD.MOV.U32 R89, RZ, RZ, R185 ;  /* 0x000000ffff597224 */ /* 0x000fe400078e00b9 */
[----:B------:R-:W-:Y:S01]  /*5e00*/  MUFU.EX2 R186, R5 ;  /* 0x0000000500ba7308 */ /* 0x000fe20000000800 */
[----:B-1----:R-:W-:Y:S01]  /*5e10*/  FFMA.FTZ R4, R155, UR4, -R16 ;  /* 0x000000049b047c23 */ /* 0x002fe20008010810 */
[----:B------:R-:W-:-:S06]  /*5e20*/  LOP3.LUT R26, R9, UR28, R26, 0x96, !PT ;  /* 0x0000001c091a7c12 */ /* 0x000fcc000f8e961a */
[----:B------:R1:W-:Y:S01]  /*5e30*/  MUFU.EX2 R185, R4 ;  /* 0x0000000400b97308 */ /* 0x0003e20000000800 */
[C---:B------:R-:W-:Y:S02]  /*5e40*/  LOP3.LUT R32, R8.reuse, 0xffff, RZ, 0xc0, !PT ;  /* 0x0000ffff08207812 */ /* 0x040fe400078ec0ff */
[----:B------:R-:W-:Y:S02]  /*5e50*/  LOP3.LUT R35, R8, 0xff, RZ, 0xc0, !PT ;  /* 0x000000ff08237812 */ /* 0x000fe400078ec0ff */
[--C-:B------:R-:W-:Y:S02]  /*5e60*/  SHF.R.U32.HI R34, RZ, 0x10, R8.reuse ;  /* 0x00000010ff227819 */ /* 0x100fe40000011608 */
[----:B------:R-:W-:Y:S01]  /*5e70*/  SHF.R.U32.HI R33, RZ, 0x18, R8 ;  /* 0x00000018ff217819 */ /* 0x000fe20000011608 */
[----:B------:R-:W-:-:S04]  /*5e80*/  IMAD.WIDE.U32 R8, R3, -0x2daee0ad, RZ ;  /* 0xd2511f5303087825 */ /* 0x000fc800078e00ff */
[----:B------:R-:W-:Y:S01]  /*5e90*/  FFMA.FTZ R10, R150, UR4, -R16 ;  /* 0x00000004960a7c23 */ /* 0x000fe20008010810 */
[----:B-1----:R-:W-:-:S05]  /*5ea0*/  IMAD.WIDE.U32 R4, R187, -0x2daee0ad, RZ ;  /* 0xd2511f53bb047825 */ /* 0x002fca00078e00ff */
[----:B------:R-:W-:Y:S02]  /*5eb0*/  LOP3.LUT R2, R5, UR22, R2, 0x96, !PT ;  /* 0x0000001605027c12 */ /* 0x000fe4000f8e9602 */
[----:B------:R-:W-:Y:S01]  /*5ec0*/  LOP3.LUT R3, R9, UR20, R4, 0x96, !PT ;  /* 0x0000001409037c12 */ /* 0x000fe2000f8e9604 */
[----:B------:R-:W-:Y:S02]  /*5ed0*/  IMAD.MOV.U32 R149, RZ, RZ, R174 ;  /* 0x000000ffff957224 */ /* 0x000fe400078e00ae */
[----:B------:R-:W-:Y:S01]  /*5ee0*/  IMAD.WIDE.U32 R4, R2, -0x326172a9, RZ ;  /* 0xcd9e8d5702047825 */ /* 0x000fe200078e00ff */
[----:B------:R1:W-:Y:S03]  /*5ef0*/  MUFU.EX2 R174, R10 ;  /* 0x0000000a00ae7308 */ /* 0x0003e60000000800 */
[----:B------:R-:W-:Y:S01]  /*5f00*/  FFMA.FTZ R6, R147, UR4, -R16 ;  /* 0x0000000493067c23 */ /* 0x000fe20008010810 */
[----:B------:R-:W-:Y:S01]  /*5f10*/  LOP3.LUT R2, R5, UR21, R14, 0x96, !PT ;  /* 0x0000001505027c12 */ /* 0x000fe2000f8e960e */
[----:B------:R-:W-:-:S03]  /*5f20*/  IMAD.MOV.U32 R128, RZ, RZ, R198 ;  /* 0x000000ffff807224 */ /* 0x000fc600078e00c6 */
[----:B------:R3:W-:Y:S01]  /*5f30*/  MUFU.EX2 R198, R6 ;  /* 0x0000000600c67308 */ /* 0x0007e20000000800 */
[----:B-1----:R-:W-:-:S05]  /*5f40*/  IMAD.WIDE.U32 R10, R3, -0x326172a9, RZ ;  /* 0xcd9e8d57030a7825 */ /* 0x002fca00078e00ff */
[----:B------:R-:W-:Y:S01]  /*5f50*/  LOP3.LUT R3, R11, UR19, R4, 0x96, !PT ;  /* 0x000000130b037c12 */ /* 0x000fe2000f8e9604 */
[----:B------:R-:W-:-:S04]  /*5f60*/  IMAD.WIDE.U32 R4, R2, -0x2daee0ad, RZ ;  /* 0xd2511f5302047825 */ /* 0x000fc800078e00ff */
[----:B---3--:R-:W-:Y:S01]  /*5f70*/  FFMA.FTZ R6, R153, UR4, -R16 ;  /* 0x0000000499067c23 */ /* 0x008fe20008010810 */
[----:B------:R-:W-:Y:S02]  /*5f80*/  IMAD.MOV.U32 R139, RZ, RZ, R184 ;  /* 0x000000ffff8b7224 */ /* 0x000fe400078e00b8 */
[----:B------:R-:W-:Y:S01]  /*5f90*/  IMAD.MOV.U32 R73, RZ, RZ, R173 ;  /* 0x000000ffff497224 */ /* 0x000fe200078e00ad */
[----:B------:R1:W-:Y:S01]  /*5fa0*/  MUFU.EX2 R184, R6 ;  /* 0x0000000600b87308 */ /* 0x0003e20000000800 */
[----:B------:R-:W-:Y:S02]  /*5fb0*/  IMAD.MOV.U32 R74, RZ, RZ, R172 ;  /* 0x000000ffff4a7224 */ /* 0x000fe400078e00ac */
[----:B------:R-:W-:-:S04]  /*5fc0*/  IMAD.WIDE.U32 R2, R3, -0x2daee0ad, RZ ;  /* 0xd2511f5303027825 */ /* 0x000fc800078e00ff */
[--C-:B------:R-:W-:Y:S01]  /*5fd0*/  FFMA.FTZ R12, R144, UR4, -R16.reuse ;  /* 0x00000004900c7c23 */ /* 0x100fe20008010810 */
[----:B------:R-:W-:Y:S01]  /*5fe0*/  FFMA.FTZ R13, R143, UR4, -R16 ;  /* 0x000000048f0d7c23 */ /* 0x000fe20008010810 */
[----:B------:R-:W-:Y:S01]  /*5ff0*/  IMAD.MOV.U32 R36, RZ, RZ, R74 ;  /* 0x000000ffff247224 */ /* 0x000fe200078e004a */
[----:B------:R-:W-:Y:S02]  /*6000*/  LOP3.LUT R72, R3, UR28, R4, 0x96, !PT ;  /* 0x0000001c03487c12 */ /* 0x000fe4000f8e9604 */
[C---:B------:R-:W-:Y:S02]  /*6010*/  LOP3.LUT R68, R2.reuse, 0xffff, RZ, 0xc0, !PT ;  /* 0x0000ffff02447812 */ /* 0x040fe400078ec0ff */
[----:B------:R-:W-:Y:S02]  /*6020*/  LOP3.LUT R74, R2, 0xff, RZ, 0xc0, !PT ;  /* 0x000000ff024a7812 */ /* 0x000fe400078ec0ff */
[----:B------:R-:W-:Y:S02]  /*6030*/  SHF.R.U32.HI R69, RZ, 0x10, R2 ;  /* 0x00000010ff457819 */ /* 0x000fe40000011602 */
[----:B-1----:R-:W-:Y:S01]  /*6040*/  LOP3.LUT R6, R5, UR18, R8, 0x96, !PT ;  /* 0x0000001205067c12 */ /* 0x002fe2000f8e9608 */
[----:B------:R-:W-:Y:S01]  /*6050*/  FFMA.FTZ R5, R233, UR4, -R24 ;  /* 0x00000004e9057c23 */ /* 0x000fe20008010818 */
[----:B------:R-:W-:Y:S01]  /*6060*/  IMAD.MOV.U32 R233, RZ, RZ, R73 ;  /* 0x000000ffffe97224 */ /* 0x000fe200078e0049 */
[----:B------:R-:W-:Y:S01]  /*6070*/  SHF.R.U32.HI R73, RZ, 0x18, R2 ;  /* 0x00000018ff497819 */ /* 0x000fe20000011602 */
[----:B------:R-:W-:-:S04]  /*6080*/  IMAD.WIDE.U32 R2, R19, -0x326172a9, RZ ;  /* 0xcd9e8d5713027825 */ /* 0x000fc800078e00ff */
[----:B------:R-:W-:Y:S01]  /*6090*/  FFMA.FTZ R7, R152, UR4, -R16 ;  /* 0x0000000498077c23 */ /* 0x000fe20008010810 */
[----:B------:R1:W-:Y:S01]  /*60a0*/  MUFU.EX2 R173, R12 ;  /* 0x0000000c00ad7308 */ /* 0x0003e20000000800 */
[----:B------:R-:W-:Y:S02]  /*60b0*/  LOP3.LUT R16, R2, 0xff, RZ, 0xc0, !PT ;  /* 0x000000ff02107812 */ /* 0x000fe400078ec0ff */
[--C-:B------:R-:W-:Y:S02]  /*60c0*/  SHF.R.U32.HI R14, RZ, 0x10, R2.reuse ;  /* 0x00000010ff0e7819 */ /* 0x100fe40000011602 */
[----:B------:R-:W-:-:S03]  /*60d0*/  SHF.R.U32.HI R15, RZ, 0x18, R2 ;  /* 0x00000018ff0f7819 */ /* 0x000fc60000011602 */
[----:B------:R3:W-:Y:S01]  /*60e0*/  MUFU.EX2 R172, R13 ;  /* 0x0000000d00ac7308 */ /* 0x0007e20000000800 */
[----:B------:R-:W-:Y:S02]  /*60f0*/  IMAD.MOV.U32 R158, RZ, RZ, R124 ;  /* 0x000000ffff9e7224 */ /* 0x000fe400078e007c */
[----:B------:R-:W-:Y:S01]  /*6100*/  IMAD.MOV.U32 R124, RZ, RZ, R112 ;  /* 0x000000ffff7c7224 */ /* 0x000fe200078e0070 */
[----:B-1----:R-:W-:Y:S01]  /*6110*/  LOP3.LUT R12, R2, 0xffff, RZ, 0xc0, !PT ;  /* 0x0000ffff020c7812 */ /* 0x002fe200078ec0ff */
[----:B------:R-:W-:Y:S01]  /*6120*/  IMAD.MOV.U32 R168, RZ, RZ, R140 ;  /* 0x000000ffffa87224 */ /* 0x000fe200078e008c */
[----:B---3--:R-:W-:Y:S01]  /*6130*/  LOP3.LUT R13, R3, UR29, R20, 0x96, !PT ;  /* 0x0000001d030d7c12 */ /* 0x008fe2000f8e9614 */
[----:B------:R-:W-:-:S05]  /*6140*/  IMAD.WIDE.U32 R2, R6, -0x326172a9, RZ ;  /* 0xcd9e8d5706027825 */ /* 0x000fca00078e00ff */
[----:B------:R-:W-:Y:S02]  /*6150*/  LOP3.LUT R19, R3, UR29, R10, 0x96, !PT ;  /* 0x0000001d03137c12 */ /* 0x000fe4000f8e960a */
[C---:B------:R-:W-:Y:S01]  /*6160*/  LOP3.LUT R112, R2.reuse, 0xffff, RZ, 0xc0, !PT ;  /* 0x0000ffff02707812 */ /* 0x040fe200078ec0ff */
[----:B------:R-:W-:Y:S01]  /*6170*/  FFMA.FTZ R3, R177, UR4, -R24 ;  /* 0x00000004b1037c23 */ /* 0x000fe20008010818 */
[----:B------:R-:W-:Y:S02]  /*6180*/  IMAD.MOV.U32 R140, RZ, RZ, R123 ;  /* 0x000000ffff8c7224 */ /* 0x000fe400078e007b */
[----:B------:R-:W-:Y:S01]  /*6190*/  IMAD.MOV.U32 R61, RZ, RZ, R115 ;  /* 0x000000ffff3d7224 */ /* 0x000fe200078e0073 */
[----:B------:R-:W-:Y:S01]  /*61a0*/  LOP3.LUT R115, R2, 0xff, RZ, 0xc0, !PT ;  /* 0x000000ff02737812 */ /* 0x000fe200078ec0ff */
[----:B------:R-:W-:Y:S01]  /*61b0*/  IMAD.MOV.U32 R142, RZ, RZ, R113 ;  /* 0x000000ffff8e7224 */ /* 0x000fe200078e0071 */
[----:B------:R-:W-:Y:S01]  /*61c0*/  SHF.R.U32.HI R113, RZ, 0x10, R2 ;  /* 0x00000010ff717819 */ /* 0x000fe20000011602 */
[----:B------:R-:W-:Y:S01]  /*61d0*/  IMAD.MOV.U32 R123, RZ, RZ, R114 ;  /* 0x000000ffff7b7224 */ /* 0x000fe200078e0072 */
[----:B------:R-:W-:Y:S01]  /*61e0*/  SHF.R.U32.HI R114, RZ, 0x18, R2 ;  /* 0x00000018ff727819 */ /* 0x000fe20000011602 */
[----:B------:R-:W-:Y:S01]  /*61f0*/  IMAD.MOV.U32 R63, RZ, RZ, R127 ;  /* 0x000000ffff3f7224 */ /* 0x000fe200078e007f */
[----:B------:R-:W-:Y:S01]  /*6200*/  SHF.R.U32.HI R2, RZ, 0x8, R91 ;  /* 0x00000008ff027819 */ /* 0x000fe2000001165b */
[----:B------:R1:W-:Y:S01]  /*6210*/  MUFU.EX2 R127, R3 ;  /* 0x00000003007f7308 */ /* 0x0003e20000000800 */
[----:B------:R-:W-:-:S02]  /*6220*/  IMAD.MOV.U32 R62, RZ, RZ, R126 ;  /* 0x000000ffff3e7224 */ /* 0x000fc400078e007e */
[----:B------:R-:W-:Y:S02]  /*6230*/  PRMT R8, R104, 0x5410, R2 ;  /* 0x0000541068087816 */ /* 0x000fe40000000002 */
[----:B------:R-:W-:Y:S01]  /*6240*/  LOP3.LUT R2, R106, 0xff, RZ, 0xc0, !PT ;  /* 0x000000ff6a027812 */ /* 0x000fe200078ec0ff */
[----:B------:R-:W-:-:S03]  /*6250*/  FFMA.FTZ R4, R234, UR4, -R24 ;  /* 0x00000004ea047c23 */ /* 0x000fc60008010818 */
[----:B------:R-:W-:Y:S01]  /*6260*/  PRMT R9, R2, 0x5410, R105 ;  /* 0x0000541002097816 */ /* 0x000fe20000000069 */
[----:B-1----:R-:W-:-:S04]  /*6270*/  FFMA.FTZ R3, R178, UR4, -R24 ;  /* 0x00000004b2037c23 */ /* 0x002fc80008010818 */
[----:B------:R1:W-:Y:S01]  /*6280*/  MUFU.EX2 R126, R3 ;  /* 0x00000003007e7308 */ /* 0x0003e20000000800 */
[----:B------:R-:W-:Y:S01]  /*6290*/  FFMA.FTZ R2, R176, UR4, -R24 ;  /* 0x00000004b0027c23 */ /* 0x000fe20008010818 */
[----:B------:R-:W-:Y:S02]  /*62a0*/  IMAD.MOV.U32 R134, RZ, RZ, R175 ;  /* 0x000000ffff867224 */ /* 0x000fe400078e00af */
[----:B------:R-:W-:Y:S02]  /*62b0*/  IMAD.MOV.U32 R145, RZ, RZ, R75 ;  /* 0x000000ffff917224 */ /* 0x000fe400078e004b */
[----:B------:R-:W-:Y:S02]  /*62c0*/  IMAD.MOV.U32 R157, RZ, RZ, R133 ;  /* 0x000000ffff9d7224 */ /* 0x000fe400078e0085 */
[----:B------:R-:W-:Y:S01]  /*62d0*/  IMAD.MOV.U32 R75, RZ, RZ, R125 ;  /* 0x000000ffff4b7224 */ /* 0x000fe200078e007d */
[----:B------:R3:W-:Y:S01]  /*62e0*/  MUFU.EX2 R133, R4 ;  /* 0x0000000400857308 */ /* 0x0007e20000000800 */
[----:B-1----:R-:W-:-:S04]  /*62f0*/  SHF.R.U32.HI R3, RZ, 0x8, R108 ;  /* 0x00000008ff037819 */ /* 0x002fc8000001166c */
[----:B------:R-:W-:Y:S02]  /*6300*/  PRMT R105, R109, 0x5410, R3 ;  /* 0x000054106d697816 */ /* 0x000fe40000000003 */
[----:B------:R-:W-:Y:S01]  /*6310*/  LOP3.LUT R3, R111, 0xff, RZ, 0xc0, !PT ;  /* 0x000000ff6f037812 */ /* 0x000fe200078ec0ff */
[----:B------:R1:W-:Y:S01]  /*6320*/  MUFU.EX2 R125, R2 ;  /* 0x00000002007d7308 */ /* 0x0003e20000000800 */
[----:B---3--:R-:W-:Y:S02]  /*6330*/  FFMA.FTZ R4, R229, UR4, -R24 ;  /* 0x00000004e5047c23 */ /* 0x008fe40008010818 */
[----:B------:R-:W-:Y:S01]  /*6340*/  PRMT R109, R3, 0x5410, R110 ;  /* 0x00005410036d7816 */ /* 0x000fe2000000006e */
[----:B------:R-:W-:Y:S01]  /*6350*/  IMAD.MOV.U32 R39, RZ, RZ, R134 ;  /* 0x000000ffff277224 */ /* 0x000fe200078e0086 */
[----:B------:R-:W-:-:S03]  /*6360*/  SHF.R.U32.HI R3, RZ, 0x8, R41 ;  /* 0x00000008ff037819 */ /* 0x000fc60000011629 */
[----:B------:R3:W-:Y:S01]  /*6370*/  MUFU.EX2 R134, R4 ;  /* 0x0000000400867308 */ /* 0x0007e20000000800 */
[----:B------:R-:W-:Y:S01]  /*6380*/  PRMT R41, R42, 0x5410, R3 ;  /* 0x000054102a297816 */ /* 0x000fe20000000003 */
[----:B------:R-:W-:Y:S01]  /*6390*/  IMAD.MOV.U32 R159, RZ, RZ, R122 ;  /* 0x000000ffff9f7224 */ /* 0x000fe200078e007a */
[----:B------:R-:W-:Y:S01]  /*63a0*/  LOP3.LUT R3, R50, 0xff, RZ, 0xc0, !PT ;  /* 0x000000ff32037812 */ /* 0x000fe200078ec0ff */
[----:B-1----:R-:W-:Y:S01]  /*63b0*/  FFMA.FTZ R2, R171, UR4, -R24 ;  /* 0x00000004ab027c23 */ /* 0x002fe20008010818 */
[----:B------:R-:W-:-:S03]  /*63c0*/  IMAD.MOV.U32 R171, RZ, RZ, R124 ;  /* 0x000000ffffab7224 */ /* 0x000fc600078e007c */
[----:B------:R1:W-:Y:S01]  /*63d0*/  MUFU.EX2 R124, R2 ;  /* 0x00000002007c7308 */ /* 0x0003e20000000800 */
[----:B------:R-:W-:Y:S02]  /*63e0*/  IMAD.MOV.U32 R122, RZ, RZ, R129 ;  /* 0x000000ffff7a7224 */ /* 0x000fe400078e0081 */
[----:B---3--:R-:W-:Y:S01]  /*63f0*/  FFMA.FTZ R4, R230, UR4, -R24 ;  /* 0x00000004e6047c23 */ /* 0x008fe20008010818 */
[----:B------:R-:W-:-:S04]  /*6400*/  PRMT R42, R3, 0x5410, R43 ;  /* 0x00005410032a7816 */ /* 0x000fc8000000002b */
[----:B------:R3:W4:Y:S01]  /*6410*/  MUFU.EX2 R129, R4 ;  /* 0x0000000400817308 */ /* 0x0007220000000800 */
[----:B------:R-:W-:Y:S01]  /*6420*/  IMAD.MOV.U32 R37, RZ, RZ, R149 ;  /* 0x000000ffff257224 */ /* 0x000fe200078e0095 */
[----:B------:R-:W-:Y:S01]  /*6430*/  SHF.R.U32.HI R3, RZ, 0x8, R32 ;  /* 0x00000008ff037819 */ /* 0x000fe20000011620 */
[----:B-1----:R-:W-:Y:S01]  /*6440*/  FFMA.FTZ R2, R167, UR4, -R24 ;  /* 0x00000004a7027c23 */ /* 0x002fe20008010818 */
[----:B------:R-:W-:-:S04]  /*6450*/  IMAD.MOV.U32 R149, RZ, RZ, R132 ;  /* 0x000000ffff957224 */ /* 0x000fc800078e0084 */
[----:B------:R1:W-:Y:S01]  /*6460*/  MUFU.EX2 R108, R2 ;  /* 0x00000002006c7308 */ /* 0x0003e20000000800 */
[----:B---3--:R-:W-:Y:S01]  /*6470*/  FFMA.FTZ R4, R180, UR4, -R24 ;  /* 0x00000004b4047c23 */ /* 0x008fe20008010818 */
[----:B------:R-:W-:-:S06]  /*6480*/  PRMT R50, R35, 0x5410, R3 ;  /* 0x0000541023327816 */ /* 0x000fcc0000000003 */
[----:B------:R3:W-:Y:S01]  /*6490*/  MUFU.EX2 R132, R4 ;  /* 0x0000000400847308 */ /* 0x0007e20000000800 */
[----:B------:R-:W-:Y:S01]  /*64a0*/  LOP3.LUT R3, R22, 0xff, RZ, 0xc0, !PT ;  /* 0x000000ff16037812 */ /* 0x000fe200078ec0ff */
[----:B------:R-:W-:Y:S02]  /*64b0*/  IMAD.MOV.U32 R60, RZ, RZ, R128 ;  /* 0x000000ffff3c7224 */ /* 0x000fe400078e0080 */
[--C-:B-1----:R-:W-:Y:S01]  /*64c0*/  FFMA.FTZ R2, R169, UR4, -R24.reuse ;  /* 0x00000004a9027c23 */ /* 0x102fe20008010818 */
[----:B------:R-:W-:Y:S02]  /*64d0*/  IMAD.MOV.U32 R169, RZ, RZ, R123 ;  /* 0x000000ffffa97224 */ /* 0x000fe400078e007b */
[----:B------:R-:W-:Y:S02]  /*64e0*/  IMAD.MOV.U32 R123, RZ, RZ, R107 ;  /* 0x000000ffff7b7224 */ /* 0x000fe400078e006b */
[----:B------:R1:W-:Y:S01]  /*64f0*/  MUFU.EX2 R107, R2 ;  /* 0x00000002006b7308 */ /* 0x0003e20000000800 */
[----:B---3--:R-:W-:Y:S01]  /*6500*/  FFMA.FTZ R4, R182, UR4, -R24 ;  /* 0x00000004b6047c23 */ /* 0x008fe20008010818 */
[----:B------:R-:W-:Y:S01]  /*6510*/  PRMT R110, R3, 0x5410, R23 ;  /* 0x00005410036e7816 */ /* 0x000fe20000000017 */
[----:B------:R-:W-:-:S05]  /*6520*/  FFMA.FTZ R3, R191, UR4, -R18 ;  /* 0x00000004bf037c23 */ /* 0x000fca0008010812 */
[----:B------:R3:W-:Y:S01]  /*6530*/  MUFU.EX2 R128, R4 ;  /* 0x0000000400807308 */ /* 0x0007e20000000800 */
[----:B-1----:R-:W-:Y:S01]  /*6540*/  FFMA.FTZ R2, R170, UR4, -R24 ;  /* 0x00000004aa027c23 */ /* 0x002fe20008010818 */
[----:B------:R-:W-:Y:S02]  /*6550*/  IMAD.MOV.U32 R170, RZ, RZ, R61 ;  /* 0x000000ffffaa7224 */ /* 0x000fe400078e003d */
[----:B------:R-:W-:-:S04]  /*6560*/  IMAD.MOV.U32 R61, RZ, RZ, R62 ;  /* 0x000000ffff3d7224 */ /* 0x000fc800078e003e */
[----:B------:R1:W-:Y:S01]  /*6570*/  MUFU.EX2 R106, R2 ;  /* 0x00000002006a7308 */ /* 0x0003e20000000800 */
[----:B------:R-:W-:Y:S02]  /*6580*/  IMAD.MOV.U32 R62, RZ, RZ, R63 ;  /* 0x000000ffff3e7224 */ /* 0x000fe400078e003f */
[----:B------:R-:W-:Y:S01]  /*6590*/  IMAD.MOV.U32 R63, RZ, RZ, R142 ;  /* 0x000000ffff3f7224 */ /* 0x000fe200078e008e */
[----:B---3--:R-:W-:Y:S01]  /*65a0*/  SHF.R.U32.HI R4, RZ, 0x8, R21 ;  /* 0x00000008ff047819 */ /* 0x008fe20000011615 */
[----:B------:R-:W-:Y:S01]  /*65b0*/  IMAD.MOV.U32 R142, RZ, RZ, R51 ;  /* 0x000000ffff8e7224 */ /* 0x000fe200078e0033 */
[----:B------:R-:W-:Y:S01]  /*65c0*/  LOP3.LUT R6, R49, 0xff, RZ, 0xc0, !PT ;  /* 0x000000ff31067812 */ /* 0x000fe200078ec0ff */
[----:B------:R-:W-:Y:S01]  /*65d0*/  IMAD.MOV.U32 R191, RZ, RZ, R61 ;  /* 0x000000ffffbf7224 */ /* 0x000fe200078e003d */
[----:B------:R-:W-:Y:S01]  /*65e0*/  PRMT R111, R27, 0x5410, R4 ;  /* 0x000054101b6f7816 */ /* 0x000fe20000000004 */
[----:B------:R-:W-:Y:S02]  /*65f0*/  IMAD.MOV.U32 R61, RZ, RZ, R62 ;  /* 0x000000ffff3d7224 */ /* 0x000fe400078e003e */
[----:B------:R-:W-:Y:S01]  /*6600*/  IMAD.MOV.U32 R38, RZ, RZ, R139 ;  /* 0x000000ffff267224 */ /* 0x000fe200078e008b */
[----:B------:R3:W-:Y:S01]  /*6610*/  MUFU.EX2 R175, R7 ;  /* 0x0000000700af7308 */ /* 0x0007e20000000800 */
[----:B------:R-:W-:Y:S01]  /*6620*/  IMAD.MOV.U32 R62, RZ, RZ, R63 ;  /* 0x000000ffff3e7224 */ /* 0x000fe200078e003f */
[----:B------:R-:W4:Y:S01]  /*6630*/  LDSM.16.MT88.4 R20, [R208+0x5000] ;  /* 0x00500000d014783b */ /* 0x000f220000004200 */
[----:B-1----:R-:W-:Y:S01]  /*6640*/  LOP3.LUT R2, R49, 0xffff, RZ, 0xc0, !PT ;  /* 0x0000ffff31027812 */ /* 0x002fe200078ec0ff */
[----:B------:R-:W-:-:S04]  /*6650*/  IMAD.MOV.U32 R63, RZ, RZ, R142 ;  /* 0x000000ffff3f7224 */ /* 0x000fc800078e008e */
[----:B------:R1:W4:Y:S01]  /*6660*/  MUFU.EX2 R139, R5 ;  /* 0x00000005008b7308 */ /* 0x0003220000000800 */
[----:B------:R-:W-:Y:S01]  /*6670*/  SHF.R.U32.HI R4, RZ, 0x8, R2 ;  /* 0x00000008ff047819 */ /* 0x000fe20000011602 */
[----:B------:R-:W-:Y:S01]  /*6680*/  IMAD.MOV.U32 R142, RZ, RZ, R158 ;  /* 0x000000ffff8e7224 */ /* 0x000fe200078e009e */
[----:B------:R-:W-:Y:S01]  /*6690*/  SHF.R.U32.HI R2, RZ, 0x10, R49 ;  /* 0x00000010ff027819 */ /* 0x000fe20000011631 */
[----:B------:R-:W-:Y:S02]  /*66a0*/  IMAD.MOV.U32 R158, RZ, RZ, R168 ;  /* 0x000000ffff9e7224 */ /* 0x000fe400078e00a8 */
[----:B------:R-:W-:Y:S02]  /*66b0*/  IMAD.MOV.U32 R168, RZ, RZ, R159 ;  /* 0x000000ffffa87224 */ /* 0x000fe400078e009f */
[----:B------:R-:W-:Y:S01]  /*66c0*/  IMAD.MOV.U32 R159, RZ, RZ, R122 ;  /* 0x000000ffff9f7224 */ /* 0x000fe200078e007a */
[----:B---3--:R-:W-:Y:S01]  /*66d0*/  PRMT R7, R6, 0x5410, R4 ;  /* 0x0000541006077816 */ /* 0x008fe20000000004 */
[----:B------:R2:W-:Y:S01]  /*66e0*/  MUFU.EX2 R122, R3 ;  /* 0x00000003007a7308 */ /* 0x0005e20000000800 */
[----:B------:R-:W-:-:S02]  /*66f0*/  LOP3.LUT R4, R2, 0xff, RZ, 0xc0, !PT ;  /* 0x000000ff02047812 */ /* 0x000fc400078ec0ff */
[----:B------:R-:W-:Y:S02]  /*6700*/  HSET2.LE.AND R2, R8, R0, PT ;  /* 0x0000000008027233 */ /* 0x000fe40003803000 */
[----:B-1----:R-:W-:-:S04]  /*6710*/  LOP3.LUT R5, R34, 0xff, RZ, 0xc0, !PT ;  /* 0x000000ff22057812 */ /* 0x002fc800078ec0ff */
[----:B------:R-:W-:Y:S01]  /*6720*/  PRMT R51, R5, 0x5410, R33 ;  /* 0x0000541005337816 */ /* 0x000fe20000000021 */
[----:B------:R-:W-:Y:S01]  /*6730*/  FFMA.FTZ R5, R232, UR4, -R18 ;  /* 0x00000004e8057c23 */ /* 0x000fe20008010812 */
[----:B------:R-:W-:Y:S01]  /*6740*/  IMAD.MOV.U32 R232, RZ, RZ, R123 ;  /* 0x000000ffffe87224 */ /* 0x000fe200078e007b */
[----:B--2---:R-:W-:Y:S02]  /*6750*/  F2FP.F16.F32.PACK_AB R3, R215, R226 ;  /* 0x000000e2d703723e */ /* 0x004fe400000000ff */
[----:B------:R1:W-:Y:S01]  /*6760*/  MUFU.EX2 R123, R5 ;  /* 0x00000005007b7308 */ /* 0x0003e20000000800 */
[----:B------:R-:W-:Y:S02]  /*6770*/  SHF.R.U32.HI R6, RZ, 0x18, R49 ;  /* 0x00000018ff067819 */ /* 0x000fe40000011631 */
[----:B------:R-:W-:Y:S02]  /*6780*/  LOP3.LUT R10, R2, R3, RZ, 0xc0, !PT ;  /* 0x00000003020a7212 */ /* 0x000fe400078ec0ff */
[----:B------:R-:W-:-:S02]  /*6790*/  HSET2.LE.AND R2, R9, R0, PT ;  /* 0x0000000009027233 */ /* 0x000fc40003803000 */
[----:B----4-:R-:W-:Y:S01]  /*67a0*/  F2FP.F16.F32.PACK_AB R3, R129, R134 ;  /* 0x000000868103723e */ /* 0x010fe200000000ff */
[----:B------:R-:W-:Y:S01]  /*67b0*/  FFMA.FTZ R8, R190, UR4, -R18 ;  /* 0x00000004be087c23 */ /* 0x000fe20008010812 */
[----:B------:R-:W-:Y:S01]  /*67c0*/  PRMT R6, R4, 0x5410, R6 ;  /* 0x0000541004067816 */ /* 0x000fe20000000006 */
[----:B------:R-:W-:Y:S01]  /*67d0*/  IMAD.MOV.U32 R167, RZ, RZ, R60 ;  /* 0x000000ffffa77224 */ /* 0x000fe200078e003c */
[--C-:B------:R-:W-:Y:S01]  /*67e0*/  HSET2.LE.AND R4, R7, R0.reuse, PT ;  /* 0x0000000007047233 */ /* 0x100fe20003803000 */
[----:B-1----:R-:W-:Y:S01]  /*67f0*/  FFMA.FTZ R5, R231, UR4, -R18 ;  /* 0x00000004e7057c23 */ /* 0x002fe20008010812 */
[----:B------:R-:W-:Y:S01]  /*6800*/  IMAD.MOV.U32 R231, RZ, RZ, R121 ;  /* 0x000000ffffe77224 */ /* 0x000fe200078e0079 */
[----:B------:R-:W-:Y:S02]  /*6810*/  LOP3.LUT R11, R2, R3, RZ, 0xc0, !PT ;  /* 0x00000003020b7212 */ /* 0x000fe400078ec0ff */
[----:B------:R1:W-:Y:S01]  /*6820*/  MUFU.EX2 R121, R5 ;  /* 0x0000000500797308 */ /* 0x0003e20000000800 */
[----:B------:R-:W-:Y:S01]  /*6830*/  IMAD.MOV.U32 R60, RZ, RZ, R75 ;  /* 0x000000ffff3c7224 */ /* 0x000fe200078e004b */
[----:B------:R-:W-:Y:S01]  /*6840*/  LOP3.LUT R2, R29, 0xff, RZ, 0xc0, !PT ;  /* 0x000000ff1d027812 */ /* 0x000fe200078ec0ff */
[----:B------:R-:W-:Y:S01]  /*6850*/  IMAD.MOV.U32 R75, RZ, RZ, R120 ;  /* 0x000000ffff4b7224 */ /* 0x000fe200078e0078 */
[----:B------:R-:W-:Y:S01]  /*6860*/  SHF.R.U32.HI R3, RZ, 0x8, R28 ;  /* 0x00000008ff037819 */ /* 0x000fe2000001161c */
[----:B------:R-:W-:Y:S01]  /*6870*/  IMAD.MOV.U32 R190, RZ, RZ, R61 ;  /* 0x000000ffffbe7224 */ /* 0x000fe200078e003d */
[----:B------:R-:W-:-:S02]  /*6880*/  HSET2.LE.AND R6, R6, R0, PT ;  /* 0x0000000006067233 */ /* 0x000fc40003803000 */
[----:B------:R2:W3:Y:S01]  /*6890*/  MUFU.EX2 R120, R8 ;  /* 0x0000000800787308 */ /* 0x0004e20000000800 */
[----:B------:R-:W-:Y:S01]  /*68a0*/  IMAD.MOV.U32 R61, RZ, RZ, R63 ;  /* 0x000000ffff3d7224 */ /* 0x000fe200078e003f */
[----:B------:R-:W-:Y:S01]  /*68b0*/  F2FP.F16.F32.PACK_AB R7, R133, R139 ;  /* 0x0000008b8507723e */ /* 0x000fe200000000ff */
[----:B------:R-:W-:Y:S01]  /*68c0*/  IMAD.MOV.U32 R63, RZ, RZ, R159 ;  /* 0x000000ffff3f7224 */ /* 0x000fe200078e009f */
[----:B------:R-:W-:Y:S02]  /*68d0*/  PRMT R27, R2, 0x5410, R30 ;  /* 0x00005410021b7816 */ /* 0x000fe4000000001e */
[----:B-1----:R-:W-:Y:S01]  /*68e0*/  F2FP.F16.F32.PACK_AB R5, R248, R233 ;  /* 0x000000e9f805723e */ /* 0x002fe200000000ff */
[----:B------:R-:W-:Y:S01]  /*68f0*/  IMAD.MOV.U32 R159, RZ, RZ, R157 ;  /* 0x000000ffff9f7224 */ /* 0x000fe200078e009d */
[----:B------:R-:W-:Y:S01]  /*6900*/  PRMT R49, R31, 0x5410, R3 ;  /* 0x000054101f317816 */ /* 0x000fe20000000003 */
[----:B------:R-:W-:Y:S01]  /*6910*/  FFMA.FTZ R3, R193, UR4, -R17 ;  /* 0x00000004c1037c23 */ /* 0x000fe20008010811 */
[----:B------:R-:W-:-:S02]  /*6920*/  LOP3.LUT R2, R40, 0xffff, RZ, 0xc0, !PT ;  /* 0x0000ffff28027812 */ /* 0x000fc400078ec0ff */
[----:B--2---:R-:W-:Y:S01]  /*6930*/  LOP3.LUT R8, R4, R5, RZ, 0xc0, !PT ;  /* 0x0000000504087212 */ /* 0x004fe200078ec0ff */
[----:B------:R-:W-:Y:S01]  /*6940*/  FFMA.FTZ R4, R235, UR4, -R17 ;  /* 0x00000004eb047c23 */ /* 0x000fe20008010811 */
[----:B------:R-:W-:Y:S01]  /*6950*/  IMAD.MOV.U32 R157, RZ, RZ, R119 ;  /* 0x000000ffff9d7224 */ /* 0x000fe200078e0077 */
[----:B------:R-:W-:Y:S01]  /*6960*/  LOP3.LUT R9, R6, R7, RZ, 0xc0, !PT ;  /* 0x0000000706097212 */ /* 0x000fe200078ec0ff */
[----:B------:R-:W-:Y:S01]  /*6970*/  IMAD.MOV.U32 R193, RZ, RZ, R118 ;  /* 0x000000ffffc17224 */ /* 0x000fe200078e0076 */
[----:B------:R1:W-:Y:S01]  /*6980*/  MUFU.EX2 R119, R4 ;  /* 0x0000000400777308 */ /* 0x0003e20000000800 */
[----:B------:R-:W-:Y:S01]  /*6990*/  SHF.R.U32.HI R7, RZ, 0x8, R2 ;  /* 0x00000008ff077819 */ /* 0x000fe20000011602 */
[----:B------:R-:W-:Y:S01]  /*69a0*/  IMAD.MOV.U32 R154, RZ, RZ, R89 ;  /* 0x000000ffff9a7224 */ /* 0x000fe200078e0059 */
[----:B------:R-:W-:Y:S01]  /*69b0*/  SHF.R.U32.HI R5, RZ, 0x8, R12 ;  /* 0x00000008ff057819 */ /* 0x000fe2000001160c */
[----:B------:R-:W-:Y:S01]  /*69c0*/  IMAD.MOV.U32 R151, RZ, RZ, R116 ;  /* 0x000000ffff977224 */ /* 0x000fe200078e0074 */
[----:B------:R-:W-:Y:S01]  /*69d0*/  LOP3.LUT R2, R13, 0xffff, RZ, 0xc0, !PT ;  /* 0x0000ffff0d027812 */ /* 0x000fe200078ec0ff */
[----:B------:R-:W-:Y:S01]  /*69e0*/  IMAD.MOV.U32 R89, RZ, RZ, R117 ;  /* 0x000000ffff597224 */ /* 0x000fe200078e0075 */
[----:B------:R-:W2:Y:S01]  /*69f0*/  LDSM.16.MT88.4 R28, [R209+0x5000] ;  /* 0x00500000d11c783b */ /* 0x000ea20000004200 */
[----:B------:R4:W-:Y:S01]  /*6a00*/  MUFU.EX2 R118, R3 ;  /* 0x0000000300767308 */ /* 0x0009e20000000800 */
[----:B------:R-:W-:-:S02]  /*6a10*/  LOP3.LUT R6, R14, 0xff, RZ, 0xc0, !PT ;  /* 0x000000ff0e067812 */ /* 0x000fc400078ec0ff */
[----:B------:R-:W-:Y:S01]  /*6a20*/  PRMT R14, R16, 0x5410, R5 ;  /* 0x00005410100e7816 */ /* 0x000fe20000000005 */
[----:B-1----:R-:W-:Y:S01]  /*6a30*/  FFMA.FTZ R4, R194, UR4, -R17 ;  /* 0x00000004c2047c23 */ /* 0x002fe20008010811 */
[----:B------:R-:W-:-:S03]  /*6a40*/  SHF.R.U32.HI R5, RZ, 0x18, R13 ;  /* 0x00000018ff057819 */ /* 0x000fc6000001160d */
[----:B------:R1:W2:Y:S01]  /*6a50*/  MUFU.EX2 R117, R4 ;  /* 0x0000000400757308 */ /* 0x0002a20000000800 */
[----:B----4-:R-:W-:Y:S02]  /*6a60*/  SHF.R.U32.HI R3, RZ, 0x10, R13 ;  /* 0x00000010ff037819 */ /* 0x010fe4000001160d */
[----:B------:R-:W-:Y:S02]  /*6a70*/  PRMT R15, R6, 0x5410, R15 ;  /* 0x00005410060f7816 */ /* 0x000fe4000000000f */
[----:B------:R-:W-:Y:S02]  /*6a80*/  LOP3.LUT R12, R40, 0xff, RZ, 0xc0, !PT ;  /* 0x000000ff280c7812 */ /* 0x000fe400078ec0ff */
[----:B------:R-:W-:Y:S02]  /*6a90*/  LOP3.LUT R6, R13, 0xff, RZ, 0xc0, !PT ;  /* 0x000000ff0d067812 */ /* 0x000fe400078ec0ff */
[----:B-1----:R-:W-:Y:S02]  /*6aa0*/  SHF.R.U32.HI R4, RZ, 0x8, R2 ;  /* 0x00000008ff047819 */ /* 0x002fe40000011602 */
[----:B------:R-:W-:Y:S01]  /*6ab0*/  LOP3.LUT R2, R3, 0xff, RZ, 0xc0, !PT ;  /* 0x000000ff03027812 */ /* 0x000fe200078ec0ff */
[----:B------:R-:W-:-:S03]  /*6ac0*/  FFMA.FTZ R3, R236, UR4, -R17 ;  /* 0x00000004ec037c23 */ /* 0x000fc60008010811 */
[----:B------:R-:W-:Y:S01]  /*6ad0*/  PRMT R5, R2, 0x5410, R5 ;  /* 0x0000541002057816 */ /* 0x000fe20000000005 */
[----:B------:R3:W1:Y:S01]  /*6ae0*/  MUFU.EX2 R116, R3 ;  /* 0x0000000300747308 */ /* 0x0006620000000800 */
[----:B------:R-:W-:Y:S02]  /*6af0*/  HSET2.LE.AND R2, R14, R0, PT ;  /* 0x000000000e027233 */ /* 0x000fe40003803000 */
[----:B------:R-:W-:Y:S02]  /*6b00*/  PRMT R16, R12, 0x5410, R7 ;  /* 0x000054100c107816 */ /* 0x000fe40000000007 */
[----:B------:R-:W-:Y:S01]  /*6b10*/  PRMT R7, R6, 0x5410, R4 ;  /* 0x0000541006077816 */ /* 0x000fe20000000004 */
[----:B------:R-:W-:Y:S01]  /*6b20*/  FFMA.FTZ R4, R179, UR4, -R24 ;  /* 0x00000004b3047c23 */ /* 0x000fe20008010818 */
[----:B------:R-:W-:Y:S02]  /*6b30*/  IMAD.MOV.U32 R194, RZ, RZ, R60 ;  /* 0x000000ffffc27224 */ /* 0x000fe400078e003c */
[----:B------:R-:W-:Y:S01]  /*6b40*/  IMAD.MOV.U32 R148, RZ, RZ, R61 ;  /* 0x000000ffff947224 */ /* 0x000fe200078e003d */
[----:B---3--:R-:W-:Y:S01]  /*6b50*/  F2FP.F16.F32.PACK_AB R3, R120, R121 ;  /* 0x000000797803723e */ /* 0x008fe200000000ff */
[----:B------:R-:W-:-:S03]  /*6b60*/  IMAD.MOV.U32 R90, RZ, RZ, R62 ;  /* 0x000000ffff5a7224 */ /* 0x000fc600078e003e */
[----:B------:R-:W-:Y:S01]  /*6b70*/  LOP3.LUT R6, R2, R3, RZ, 0xc0, !PT ;  /* 0x0000000302067212 */ /* 0x000fe200078ec0ff */
[----:B------:R-:W-:Y:S01]  /*6b80*/  FFMA.FTZ R3, R181, UR4, -R18 ;  /* 0x00000004b5037c23 */ /* 0x000fe20008010812 */
[----:B------:R-:W-:Y:S01]  /*6b90*/  IMAD.MOV.U32 R179, RZ, RZ, R63 ;  /* 0x000000ffffb37224 */ /* 0x000fe200078e003f */
[----:B------:R-:W-:Y:S01]  /*6ba0*/  HSET2.LE.AND R2, R15, R0, PT ;  /* 0x000000000f027233 */ /* 0x000fe20003803000 */
[----:B------:R-:W-:Y:S01]  /*6bb0*/  HMMA.16816.F32 R60, R8, R44, R100 ;  /* 0x0000002c083c723c */ /* 0x000fe20000001864 */
[----:B------:R2:W-:Y:S01]  /*6bc0*/  MUFU.EX2 R101, R3 ;  /* 0x0000000300657308 */ /* 0x0005e20000000800 */
[----:B------:R-:W-:Y:S02]  /*6bd0*/  IMAD.MOV.U32 R156, RZ, RZ, R36 ;  /* 0x000000ffff9c7224 */ /* 0x000fe400078e0024 */
[----:B------:R-:W-:-:S05]  /*6be0*/  IMAD.MOV.U32 R166, RZ, RZ, R37 ;  /* 0x000000ffffa67224 */ /* 0x000fca00078e0025 */
[----:B------:R3:W-:Y:S01]  /*6bf0*/  MUFU.EX2 R104, R4 ;  /* 0x0000000400687308 */ /* 0x0007e20000000800 */
[----:B------:R-:W-:Y:S01]  /*6c00*/  IMAD.MOV.U32 R146, RZ, RZ, R38 ;  /* 0x000000ffff927224 */ /* 0x000fe200078e0026 */
[----:B--2---:R-:W-:Y:S01]  /*6c10*/  F2FP.F16.F32.PACK_AB R3, R117, R118 ;  /* 0x000000767503723e */ /* 0x004fe200000000ff */
[----:B------:R-:W-:Y:S01]  /*6c20*/  IMAD.MOV.U32 R147, RZ, RZ, R39 ;  /* 0x000000ffff937224 */ /* 0x000fe200078e0027 */
[C---:B------:R-:W-:Y:S01]  /*6c30*/  HMMA.16816.F32 R32, R8.reuse, R52, R84 ;  /* 0x000000340820723c */ /* 0x040fe20000001854 */
[----:B---3--:R-:W-:Y:S02]  /*6c40*/  HSET2.LE.AND R4, R7, R0, PT ;  /* 0x0000000007047233 */ /* 0x008fe40003803000 */
[----:B------:R-:W-:Y:S02]  /*6c50*/  LOP3.LUT R7, R2, R3, RZ, 0xc0, !PT ;  /* 0x0000000302077212 */ /* 0x000fe400078ec0ff */
[----:B------:R-:W-:Y:S01]  /*6c60*/  SHF.R.U32.HI R2, RZ, 0x10, R40 ;  /* 0x00000010ff027819 */ /* 0x000fe20000011628 */
[----:B------:R-:W-:Y:S01]  /*6c70*/  HMMA.16816.F32 R36, R8, R54, R92 ;  /* 0x000000360824723c */ /* 0x000fe2000000185c */
[----:B------:R-:W-:-:S05]  /*6c80*/  F2FP.F16.F32.PACK_AB R3, R205, R206 ;  /* 0x000000cecd03723e */ /* 0x000fca00000000ff */
[----:B------:R-:W-:Y:S01]  /*6c90*/  HMMA.16816.F32 R44, R8, R46, R96 ;  /* 0x0000002e082c723c */ /* 0x000fe20000001860 */
[----:B------:R-:W-:-:S06]  /*6ca0*/  HSET2.LE.AND R12, R5, R0, PT ;  /* 0x00000000050c7233 */ /* 0x000fcc0003803000 */
[----:B------:R-:W-:Y:S01]  /*6cb0*/  LOP3.LUT R8, R2, 0xff, RZ, 0xc0, !PT ;  /* 0x000000ff02087812 */ /* 0x000fe200078ec0ff */
[----:B------:R-:W-:Y:S01]  /*6cc0*/  FFMA.FTZ R10, R188, UR4, -R18 ;  /* 0x00000004bc0a7c23 */ /* 0x000fe20008010812 */
[----:B------:R-:W-:-:S03]  /*6cd0*/  HSET2.LE.AND R2, R41, R0, PT ;  /* 0x0000000029027233 */ /* 0x000fc60003803000 */
[----:B------:R2:W-:Y:S01]  /*6ce0*/  MUFU.EX2 R99, R10 ;  /* 0x0000000a00637308 */ /* 0x0005e20000000800 */
[----:B------:R-:W-:Y:S02]  /*6cf0*/  F2FP.F16.F32.PACK_AB R5, R122, R123 ;  /* 0x0000007b7a05723e */ /* 0x000fe400000000ff */
[----:B------:R-:W-:Y:S02]  /*6d00*/  SHF.R.U32.HI R9, RZ, 0x18, R40 ;  /* 0x00000018ff097819 */ /* 0x000fe40000011628 */
[----:B-1----:R-:W-:Y:S02]  /*6d10*/  F2FP.F16.F32.PACK_AB R13, R116, R119 ;  /* 0x00000077740d723e */ /* 0x002fe400000000ff */
[----:B------:R-:W-:Y:S02]  /*6d20*/  LOP3.LUT R4, R4, R5, RZ, 0xc0, !PT ;  /* 0x0000000504047212 */ /* 0x000fe400078ec0ff */
[----:B------:R-:W-:Y:S01]  /*6d30*/  PRMT R9, R8, 0x5410, R9 ;  /* 0x0000541008097816 */ /* 0x000fe20000000009 */
[----:B------:R-:W-:Y:S01]  /*6d40*/  FFMA.FTZ R14, R183, UR4, -R18 ;  /* 0x00000004b70e7c23 */ /* 0x000fe20008010812 */
[----:B------:R-:W-:-:S02]  /*6d50*/  LOP3.LUT R5, R12, R13, RZ, 0xc0, !PT ;  /* 0x0000000d0c057212 */ /* 0x000fc400078ec0ff */
[----:B--2---:R-:W-:Y:S01]  /*6d60*/  LOP3.LUT R10, R2, R3, RZ, 0xc0, !PT ;  /* 0x00000003020a7212 */ /* 0x004fe200078ec0ff */
[----:B------:R-:W-:Y:S01]  /*6d70*/  FFMA.FTZ R3, R189, UR4, -R18 ;  /* 0x00000004bd037c23 */ /* 0x000fe20008010812 */
[----:B------:R-:W-:-:S03]  /*6d80*/  HSET2.LE.AND R2, R42, R0, PT ;  /* 0x000000002a027233 */ /* 0x000fc60003803000 */
[----:B------:R1:W-:Y:S01]  /*6d90*/  MUFU.EX2 R98, R3 ;  /* 0x0000000300627308 */ /* 0x0003e20000000800 */
[--C-:B------:R-:W-:Y:S02]  /*6da0*/  HSET2.LE.AND R8, R16, R0.reuse, PT ;  /* 0x0000000010087233 */ /* 0x100fe40003803000 */
[----:B------:R-:W-:Y:S02]  /*6db0*/  HSET2.LE.AND R12, R9, R0, PT ;  /* 0x00000000090c7233 */ /* 0x000fe40003803000 */
[----:B------:R-:W-:Y:S01]  /*6dc0*/  F2FP.F16.F32.PACK_AB R9, R207, R214 ;  /* 0x000000d6cf09723e */ /* 0x000fe200000000ff */
[----:B------:R-:W-:Y:S01]  /*6dd0*/  HMMA.16816.F32 R56, R4, R20, R56 ;  /* 0x000000140438723c */ /* 0x000fe20000001838 */
[----:B------:R-:W-:Y:S01]  /*6de0*/  F2FP.F16.F32.PACK_AB R13, R128, R132 ;  /* 0x00000084800d723e */ /* 0x000fe200000000ff */
[----:B------:R2:W3:Y:S01]  /*6df0*/  MUFU.EX2 R100, R14 ;  /* 0x0000000e00647308 */ /* 0x0004e20000000800 */
[----:B-1----:R-:W-:-:S03]  /*6e00*/  F2FP.F16.F32.PACK_AB R3, R126, R127 ;  /* 0x0000007f7e03723e */ /* 0x002fc600000000ff */
[----:B------:R-:W-:Y:S01]  /*6e10*/  HMMA.16816.F32 R52, R4, R22, R80 ;  /* 0x000000160434723c */ /* 0x000fe20000001850 */
[----:B------:R-:W-:Y:S02]  /*6e20*/  LOP3.LUT R11, R2, R3, RZ, 0xc0, !PT ;  /* 0x00000003020b7212 */ /* 0x000fe400078ec0ff */
[----:B------:R-:W-:-:S03]  /*6e30*/  LOP3.LUT R2, R25, 0xffff, RZ, 0xc0, !PT ;  /* 0x0000ffff19027812 */ /* 0x000fc600078ec0ff */
[C---:B------:R-:W-:Y:S01]  /*6e40*/  HMMA.16816.F32 R64, R4.reuse, R28, R64 ;  /* 0x0000001c0440723c */ /* 0x040fe20000001840 */
[----:B------:R-:W-:Y:S01]  /*6e50*/  FFMA.FTZ R3, R195, UR4, -R17 ;  /* 0x00000004c3037c23 */ /* 0x000fe20008010811 */
[----:B------:R-:W-:Y:S02]  /*6e60*/  LOP3.LUT R8, R8, R9, RZ, 0xc0, !PT ;  /* 0x0000000908087212 */ /* 0x000fe400078ec0ff */
[----:B------:R-:W-:Y:S02]  /*6e70*/  SHF.R.U32.HI R2, RZ, 0x8, R2 ;  /* 0x00000008ff027819 */ /* 0x000fe40000011602 */
[----:B------:R-:W-:Y:S01]  /*6e80*/  HMMA.16816.F32 R40, R4, R30, R76 ;  /* 0x0000001e0428723c */ /* 0x000fe2000000184c */
[----:B------:R-:W-:Y:S01]  /*6e90*/  LOP3.LUT R9, R12, R13, RZ, 0xc0, !PT ;  /* 0x0000000d0c097212 */ /* 0x000fe200078ec0ff */
[----:B------:R-:W-:Y:S02]  /*6ea0*/  IMAD.MOV.U32 R188, RZ, RZ, R89 ;  /* 0x000000ffffbc7224 */ /* 0x000fe400078e0059 */
[----:B--2---:R-:W-:Y:S01]  /*6eb0*/  FFMA.FTZ R14, R192, UR4, -R17 ;  /* 0x00000004c00e7c23 */ /* 0x004fe20008010811 */
[----:B------:R1:W-:Y:S02]  /*6ec0*/  MUFU.EX2 R96, R3 ;  /* 0x0000000300607308 */ /* 0x0003e40000000800 */
[----:B------:R-:W-:-:S02]  /*6ed0*/  LOP3.LUT R5, R69, 0xff, RZ, 0xc0, !PT ;  /* 0x000000ff45057812 */ /* 0x000fc400078ec0ff */
[----:B------:R-:W-:Y:S02]  /*6ee0*/  LOP3.LUT R4, R25, 0xff, RZ, 0xc0, !PT ;  /* 0x000000ff19047812 */ /* 0x000fe400078ec0ff */
[----:B------:R-:W-:Y:S02]  /*6ef0*/  PRMT R89, R5, 0x5410, R73 ;  /* 0x0000541005597816 */ /* 0x000fe40000000049 */
[----:B------:R-:W-:Y:S02]  /*6f00*/  SHF.R.U32.HI R6, RZ, 0x8, R68 ;  /* 0x00000008ff067819 */ /* 0x000fe40000011644 */
[----:B------:R-:W-:Y:S01]  /*6f10*/  PRMT R5, R4, 0x5410, R2 ;  /* 0x0000541004057816 */ /* 0x000fe20000000002 */
[----:B------:R-:W-:Y:S01]  /*6f20*/  IMAD.MOV.U32 R102, RZ, RZ, R166 ;  /* 0x000000ffff667224 */ /* 0x000fe200078e00a6 */
[----:B------:R-:W-:Y:S01]  /*6f30*/  LOP3.LUT R2, R26, 0xffff, RZ, 0xc0, !PT ;  /* 0x0000ffff1a027812 */ /* 0x000fe200078ec0ff */
[----:B------:R2:W4:Y:S01]  /*6f40*/  MUFU.EX2 R97, R14 ;  /* 0x0000000e00617308 */ /* 0x0005220000000800 */
[----:B-1----:R-:W-:Y:S01]  /*6f50*/  FFMA.FTZ R3, R201, UR4, -R17 ;  /* 0x00000004c9037c23 */ /* 0x002fe20008010811 */
[----:B------:R-:W-:-:S02]  /*6f60*/  IMAD.MOV.U32 R166, RZ, RZ, R70 ;  /* 0x000000ffffa67224 */ /* 0x000fc400078e0046 */
[----:B------:R-:W-:Y:S01]  /*6f70*/  FFMA.FTZ R4, R202, UR4, -R17 ;  /* 0x00000004ca047c23 */ /* 0x000fe20008010811 */
[----:B------:R-:W-:Y:S01]  /*6f80*/  IMAD.MOV.U32 R189, RZ, RZ, R71 ;  /* 0x000000ffffbd7224 */ /* 0x000fe200078e0047 */
[----:B------:R-:W-:Y:S02]  /*6f90*/  PRMT R91, R74, 0x5410, R6 ;  /* 0x000054104a5b7816 */ /* 0x000fe40000000006 */
[----:B------:R1:W-:Y:S01]  /*6fa0*/  MUFU.EX2 R94, R3 ;  /* 0x00000003005e7308 */ /* 0x0003e20000000800 */
[C---:B------:R-:W-:Y:S01]  /*6fb0*/  HMMA.16816.F32 R68, R8.reuse, R20, R32 ;  /* 0x000000140844723c */ /* 0x040fe20000001820 */
[----:B------:R-:W4:Y:S01]  /*6fc0*/  LDSM.16.MT88.4 R32, [R208+0x5400] ;  /* 0x00540000d020783b */ /* 0x000f220000004200 */
[----:B------:R-:W-:Y:S02]  /*6fd0*/  SHF.R.U32.HI R6, RZ, 0x8, R2 ;  /* 0x00000008ff067819 */ /* 0x000fe40000011602 */
[----:B------:R-:W-:Y:S02]  /*6fe0*/  HSET2.LE.AND R2, R5, R0, PT ;  /* 0x0000000005027233 */ /* 0x000fe40003803000 */
[----:B------:R-:W-:Y:S01]  /*6ff0*/  HMMA.16816.F32 R80, R8, R22, R36 ;  /* 0x000000160850723c */ /* 0x000fe20000001824 */
[----:B------:R-:W4:Y:S01]  /*7000*/  LDSM.16.MT88.4 R36, [R209+0x5400] ;  /* 0x00540000d124783b */ /* 0x000f220000004200 */
[----:B------:R3:W4:Y:S01]  /*7010*/  MUFU.EX2 R93, R4 ;  /* 0x00000004005d7308 */ /* 0x0007220000000800 */
[----:B------:R-:W-:Y:S01]  /*7020*/  FFMA.FTZ R5, R200, UR4, -R24 ;  /* 0x00000004c8057c23 */ /* 0x000fe20008010818 */
[----:B------:R-:W-:-:S02]  /*7030*/  SHF.R.U32.HI R7, RZ, 0x18, R25 ;  /* 0x00000018ff077819 */ /* 0x000fc40000011619 */
[----:B------:R-:W-:Y:S01]  /*7040*/  HMMA.16816.F32 R76, R8, R28, R60 ;  /* 0x0000001c084c723c */ /* 0x000fe2000000183c */
[----:B------:R-:W-:Y:S01]  /*7050*/  LOP3.LUT R12, R26, 0xff, RZ, 0xc0, !PT ;  /* 0x000000ff1a0c7812 */ /* 0x000fe200078ec0ff */
[----:B--2---:R-:W-:Y:S01]  /*7060*/  FFMA.FTZ R14, R216, UR4, -R24 ;  /* 0x00000004d80e7c23 */ /* 0x004fe20008010818 */
[----:B------:R-:W-:Y:S01]  /*7070*/  IMAD.MOV.U32 R177, RZ, RZ, R90 ;  /* 0x000000ffffb17224 */ /* 0x000fe200078e005a */
[----:B-1----:R-:W-:Y:S01]  /*7080*/  SHF.R.U32.HI R3, RZ, 0x10, R25 ;  /* 0x00000010ff037819 */ /* 0x002fe20000011619 */
[----:B------:R1:W-:Y:S01]  /*7090*/  MUFU.EX2 R95, R5 ;  /* 0x00000005005f7308 */ /* 0x0003e20000000800 */
[----:B------:R-:W-:Y:S01]  /*70a0*/  IMAD.MOV.U32 R181, RZ, RZ, R154 ;  /* 0x000000ffffb57224 */ /* 0x000fe200078e009a */
[----:B------:R-:W2:Y:S01]  /*70b0*/  LDSM.16.MT88.4 R20, [R208+0x5800] ;  /* 0x00580000d014783b */ /* 0x000ea20000004200 */
[----:B---3--:R-:W-:Y:S02]  /*70c0*/  LOP3.LUT R4, R3, 0xff, RZ, 0xc0, !PT ;  /* 0x000000ff03047812 */ /* 0x008fe400078ec0ff */
[----:B------:R-:W-:-:S02]  /*70d0*/  F2FP.F16.F32.PACK_AB R3, R100, R101 ;  /* 0x000000656403723e */ /* 0x000fc400000000ff */
[----:B-1----:R-:W-:Y:S02]  /*70e0*/  PRMT R5, R4, 0x5410, R7 ;  /* 0x0000541004057816 */ /* 0x002fe40000000007 */
[----:B------:R-:W-:Y:S01]  /*70f0*/  LOP3.LUT R4, R2, R3, RZ, 0xc0, !PT ;  /* 0x0000000302047212 */ /* 0x000fe200078ec0ff */
[----:B------:R-:W-:Y:S02]  /*7100*/  FFMA.FTZ R3, R203, UR4, -R24 ;  /* 0x00000004cb037c23 */ /* 0x000fe40008010818 */
[----:B------:R-:W-:Y:S02]  /*7110*/  HSET2.LE.AND R2, R5, R0, PT ;  /* 0x0000000005027233 */ /* 0x000fe40003803000 */
[----:B------:R4:W-:Y:S01]  /*7120*/  MUFU.EX2 R92, R3 ;  /* 0x00000003005c7308 */ /* 0x0009e20000000800 */
[----:B------:R-:W-:Y:S01]  /*7130*/  HMMA.16816.F32 R60, R8, R30, R44 ;  /* 0x0000001e083c723c */ /* 0x000fe2000000182c */
[----:B------:R-:W-:Y:S01]  /*7140*/  PRMT R15, R12, 0x5410, R6 ;  /* 0x000054100c0f7816 */ /* 0x000fe20000000006 */
[----:B------:R-:W-:-:S05]  /*7150*/  FFMA.FTZ R16, R219, UR4, -R18 ;  /* 0x00000004db107c23 */ /* 0x000fca0008010812 */
[----:B------:R-:W-:Y:S01]  /*7160*/  FFMA.FTZ R10, R217, UR4, -R18 ;  /* 0x00000004d90a7c23 */ /* 0x000fe20008010812 */
[----:B----4-:R-:W-:Y:S01]  /*7170*/  F2FP.F16.F32.PACK_AB R3, R96, R97 ;  /* 0x000000616003723e */ /* 0x010fe200000000ff */
[----:B------:R1:W-:Y:S01]  /*7180*/  MUFU.EX2 R90, R14 ;  /* 0x0000000e005a7308 */ /* 0x0003e20000000800 */
[--C-:B------:R-:W-:Y:S01]  /*7190*/  SHF.R.U32.HI R9, RZ, 0x18, R26.reuse ;  /* 0x00000018ff097819 */ /* 0x100fe2000001161a */
[----:B------:R-:W-:Y:S01]  /*71a0*/  IMAD.MOV.U32 R187, RZ, RZ, R75 ;  /* 0x000000ffffbb7224 */ /* 0x000fe200078e004b */
[----:B------:R-:W-:Y:S01]  /*71b0*/  LOP3.LUT R5, R2, R3, RZ, 0xc0, !PT ;  /* 0x0000000302057212 */ /* 0x000fe200078ec0ff */
[----:B------:R-:W3:Y:S01]  /*71c0*/  LDSM.16.MT88.4 R28, [R209+0x5800] ;  /* 0x00580000d11c783b */ /* 0x000ee20000004200 */
[----:B------:R-:W-:-:S04]  /*71d0*/  SHF.R.U32.HI R2, RZ, 0x10, R26 ;  /* 0x00000010ff027819 */ /* 0x000fc8000001161a */
[----:B------:R-:W-:Y:S01]  /*71e0*/  LOP3.LUT R8, R2, 0xff, RZ, 0xc0, !PT ;  /* 0x000000ff02087812 */ /* 0x000fe200078ec0ff */
[----:B------:R4:W-:Y:S01]  /*71f0*/  MUFU.EX2 R87, R10 ;  /* 0x0000000a00577308 */ /* 0x0009e20000000800 */
[--C-:B------:R-:W-:Y:S02]  /*7200*/  HSET2.LE.AND R2, R50, R0.reuse, PT ;  /* 0x0000000032027233 */ /* 0x100fe40003803000 */
[--C-:B------:R-:W-:Y:S02]  /*7210*/  HSET2.LE.AND R6, R49, R0.reuse, PT ;  /* 0x0000000031067233 */ /* 0x100fe40003803000 */
[----:B------:R-:W-:Y:S02]  /*7220*/  F2FP.F16.F32.PACK_AB R3, R196, R198 ;  /* 0x000000c6c403723e */ /* 0x000fe400000000ff */
[----:B------:R-:W-:Y:S02]  /*7230*/  HSET2.LE.AND R12, R27, R0, PT ;  /* 0x000000001b0c7233 */ /* 0x000fe40003803000 */
[----:B------:R-:W-:-:S02]  /*7240*/  F2FP.F16.F32.PACK_AB R7, R98, R99 ;  /* 0x000000636207723e */ /* 0x000fc400000000ff */
[----:B------:R-:W-:Y:S02]  /*7250*/  F2FP.F16.F32.PACK_AB R13, R93, R94 ;  /* 0x0000005e5d0d723e */ /* 0x000fe400000000ff */
[----:B-1----:R-:W-:Y:S02]  /*7260*/  LOP3.LUT R14, R2, R3, RZ, 0xc0, !PT ;  /* 0x00000003020e7212 */ /* 0x002fe400078ec0ff */
[----:B----4-:R-:W-:Y:S01]  /*7270*/  PRMT R10, R8, 0x5410, R9 ;  /* 0x00005410080a7816 */ /* 0x010fe20000000009 */
[----:B------:R-:W-:Y:S01]  /*7280*/  FFMA.FTZ R9, R218, UR4, -R18 ;  /* 0x00000004da097c23 */ /* 0x000fe20008010812 */
[----:B------:R-:W-:Y:S02]  /*7290*/  LOP3.LUT R6, R6, R7, RZ, 0xc0, !PT ;  /* 0x0000000706067212 */ /* 0x000fe400078ec0ff */
[----:B------:R-:W-:Y:S01]  /*72a0*/  HSET2.LE.AND R2, R51, R0, PT ;  /* 0x0000000033027233 */ /* 0x000fe20003803000 */
[----:B------:R1:W4:Y:S01]  /*72b0*/  MUFU.EX2 R86, R9 ;  /* 0x0000000900567308 */ /* 0x0003220000000800 */
[----:B------:R-:W-:-:S02]  /*72c0*/  LOP3.LUT R7, R12, R13, RZ, 0xc0, !PT ;  /* 0x0000000d0c077212 */ /* 0x000fc400078ec0ff */
[--C-:B------:R-:W-:Y:S02]  /*72d0*/  HSET2.LE.AND R3, R10, R0.reuse, PT ;  /* 0x000000000a037233 */ /* 0x100fe40003803000 */
[----:B------:R-:W-:Y:S02]  /*72e0*/  F2FP.F16.F32.PACK_AB R10, R124, R125 ;  /* 0x0000007d7c0a723e */ /* 0x000fe400000000ff */
[----:B------:R-:W-:Y:S02]  /*72f0*/  HSET2.LE.AND R8, R15, R0, PT ;  /* 0x000000000f087233 */ /* 0x000fe40003803000 */
[----:B------:R-:W-:Y:S02]  /*7300*/  F2FP.F16.F32.PACK_AB R11, R199, R204 ;  /* 0x000000ccc70b723e */ /* 0x000fe400000000ff */
[----:B------:R-:W-:Y:S02]  /*7310*/  LOP3.LUT R13, R3, R10, RZ, 0xc0, !PT ;  /* 0x0000000a030d7212 */ /* 0x000fe400078ec0ff */
[----:B-1----:R-:W-:Y:S01]  /*7320*/  F2FP.F16.F32.PACK_AB R9, R107, R108 ;  /* 0x0000006c6b09723e */ /* 0x002fe200000000ff */
[----:B------:R-:W-:Y:S01]  /*7330*/  HMMA.16816.F32 R152, R4, R34, R52 ;  /* 0x000000220498723c */ /* 0x000fe20000001834 */
[----:B------:R-:W-:-:S02]  /*7340*/  SHF.R.U32.HI R3, RZ, 0x10, R88 ;  /* 0x00000010ff037819 */ /* 0x000fc40000011658 */
[----:B------:R-:W-:Y:S02]  /*7350*/  LOP3.LUT R15, R2, R9, RZ, 0xc0, !PT ;  /* 0x00000009020f7212 */ /* 0x000fe400078ec0ff */
[----:B------:R-:W-:Y:S01]  /*7360*/  LOP3.LUT R2, R88, 0xffff, RZ, 0xc0, !PT ;  /* 0x0000ffff58027812 */ /* 0x000fe200078ec0ff */
[----:B------:R-:W-:Y:S01]  /*7370*/  HMMA.16816.F32 R56, R4, R32, R56 ;  /* 0x000000200438723c */ /* 0x000fe20000001838 */
[----:B------:R-:W-:Y:S02]  /*7380*/  LOP3.LUT R12, R8, R11, RZ, 0xc0, !PT ;  /* 0x0000000b080c7212 */ /* 0x000fe400078ec0ff */
[----:B------:R-:W-:-:S03]  /*7390*/  SHF.R.U32.HI R11, RZ, 0x18, R88 ;  /* 0x00000018ff0b7819 */ /* 0x000fc60000011658 */
[C---:B------:R-:W-:Y:S06]  /*73a0*/  HMMA.16816.F32 R64, R4.reuse, R36, R64 ;  /* 0x000000240440723c */ /* 0x040fec0000001840 */
[----:B------:R-:W-:Y:S01]  /*73b0*/  HMMA.16816.F32 R52, R4, R38, R40 ;  /* 0x000000260434723c */ /* 0x000fe20000001828 */
[----:B------:R-:W-:-:S06]  /*73c0*/  SHF.R.U32.HI R9, RZ, 0x18, R48 ;  /* 0x00000018ff097819 */ /* 0x000fcc0000011630 */
[----:B------:R-:W-:Y:S02]  /*73d0*/  SHF.R.U32.HI R7, RZ, 0x8, R2 ;  /* 0x00000008ff077819 */ /* 0x000fe40000011602 */
[----:B------:R-:W-:Y:S02]  /*73e0*/  LOP3.LUT R2, R3, 0xff, RZ, 0xc0, !PT ;  /* 0x000000ff03027812 */ /* 0x000fe400078ec0ff */
[----:B------:R-:W-:Y:S01]  /*73f0*/  SHF.R.U32.HI R6, RZ, 0x10, R48 ;  /* 0x00000010ff067819 */ /* 0x000fe20000011630 */
[----:B------:R-:W-:Y:S01]  /*7400*/  FFMA.FTZ R4, R220, UR4, -R18 ;  /* 0x00000004dc047c23 */ /* 0x000fe20008010812 */
[----:B------:R-:W-:Y:S01]  /*7410*/  PRMT R25, R2, 0x5410, R11 ;  /* 0x0000541002197816 */ /* 0x000fe2000000000b */
[----:B------:R-:W-:Y:S01]  /*7420*/  FFMA.FTZ R2, R222, UR4, -R17 ;  /* 0x00000004de027c23 */ /* 0x000fe20008010811 */
[----:B------:R-:W-:Y:S02]  /*7430*/  LOP3.LUT R5, R48, 0xffff, RZ, 0xc0, !PT ;  /* 0x0000ffff30057812 */ /* 0x000fe400078ec0ff */
[----:B------:R-:W-:Y:S01]  /*7440*/  LOP3.LUT R3, R6, 0xff, RZ, 0xc0, !PT ;  /* 0x000000ff06037812 */ /* 0x000fe200078ec0ff */
[----:B------:R1:W-:Y:S01]  /*7450*/  MUFU.EX2 R84, R4 ;  /* 0x0000000400547308 */ /* 0x0003e20000000800 */
[----:B------:R-:W-:-:S02]  /*7460*/  SHF.R.U32.HI R6, RZ, 0x18, R19 ;  /* 0x00000018ff067819 */ /* 0x000fc40000011613 */
[----:B------:R-:W-:Y:S02]  /*7470*/  PRMT R26, R3, 0x5410, R9 ;  /* 0x00005410031a7816 */ /* 0x000fe40000000009 */
[----:B------:R-:W-:-:S03]  /*7480*/  SHF.R.U32.HI R3, RZ, 0x10, R19 ;  /* 0x00000010ff037819 */ /* 0x000fc60000011613 */
[----:B------:R2:W-:Y:S01]  /*7490*/  MUFU.EX2 R73, R2 ;  /* 0x0000000200497308 */ /* 0x0005e20000000800 */
[----:B-1----:R-:W-:Y:S02]  /*74a0*/  SHF.R.U32.HI R4, RZ, 0x8, R5 ;  /* 0x00000008ff047819 */ /* 0x002fe40000011605 */
[C---:B------:R-:W-:Y:S02]  /*74b0*/  LOP3.LUT R5, R19.reuse, 0xff, RZ, 0xc0, !PT ;  /* 0x000000ff13057812 */ /* 0x040fe400078ec0ff */
[----:B--2---:R-:W-:Y:S01]  /*74c0*/  LOP3.LUT R2, R19, 0xffff, RZ, 0xc0, !PT ;  /* 0x0000ffff13027812 */ /* 0x004fe200078ec0ff */
[----:B------:R-:W-:Y:S02]  /*74d0*/  FADD.FTZ R19, R228, R164 ;  /* 0x000000a4e4137221 */ /* 0x000fe40000010000 */
[----:B------:R-:W2:Y:S01]  /*74e0*/  LDL.LU R228, [R1+0x5c] ;  /* 0x00005c0001e47983 */ /* 0x000ea20000300800 */
[----:B------:R-:W-:-:S04]  /*74f0*/  LOP3.LUT R10, R48, 0xff, RZ, 0xc0, !PT ;  /* 0x000000ff300a7812 */ /* 0x000fc800078ec0ff */
[----:B------:R-:W-:Y:S01]  /*7500*/  PRMT R27, R10, 0x5410, R4 ;  /* 0x000054100a1b7816 */ /* 0x000fe20000000004 */
[--C-:B------:R-:W-:Y:S01]  /*7510*/  FFMA.FTZ R4, R130, UR4, -R17.reuse ;  /* 0x0000000482047c23 */ /* 0x100fe20008010811 */
[----:B------:R-:W-:Y:S01]  /*7520*/  FFMA.FTZ R8, R221, UR4, -R17 ;  /* 0x00000004dd087c23 */ /* 0x000fe20008010811 */
[----:B------:R1:W-:Y:S01]  /*7530*/  MUFU.EX2 R85, R16 ;  /* 0x0000001000557308 */ /* 0x0003e20000000800 */
[----:B------:R-:W-:Y:S07]  /*7540*/  HMMA.16816.F32 R44, R12, R32, R68 ;  /* 0x000000200c2c723c */ /* 0x000fee0000001844 */
[----:B------:R3:W-:Y:S08]  /*7550*/  MUFU.EX2 R74, R4 ;  /* 0x00000004004a7308 */ /* 0x0007f00000000800 */
[----:B------:R4:W4:Y:S01]  /*7560*/  MUFU.EX2 R75, R8 ;  /* 0x00000008004b7308 */ /* 0x0009220000000800 */
[----:B-1----:R-:W-:-:S02]  /*7570*/  LOP3.LUT R16, R88, 0xff, RZ, 0xc0, !PT ;  /* 0x000000ff58107812 */ /* 0x002fc400078ec0ff */
[----:B---3--:R-:W-:Y:S02]  /*7580*/  SHF.R.U32.HI R4, RZ, 0x8, R2 ;  /* 0x00000008ff047819 */ /* 0x008fe40000011602 */
[----:B------:R-:W-:Y:S01]  /*7590*/  LOP3.LUT R2, R3, 0xff, RZ, 0xc0, !PT ;  /* 0x000000ff03027812 */ /* 0x000fe200078ec0ff */
[----:B------:R-:W-:Y:S01]  /*75a0*/  FFMA.FTZ R3, R131, UR4, -R17 ;  /* 0x0000000483037c23 */ /* 0x000fe20008010811 */
[----:B------:R-:W-:Y:S02]  /*75b0*/  PRMT R16, R16, 0x5410, R7 ;  /* 0x0000541010107816 */ /* 0x000fe40000000007 */
[----:B------:R-:W-:Y:S01]  /*75c0*/  LOP3.LUT R7, R113, 0xff, RZ, 0xc0, !PT ;  /* 0x000000ff71077812 */ /* 0x000fe200078ec0ff */
[----:B------:R1:W3:Y:S01]  /*75d0*/  MUFU.EX2 R71, R3 ;  /* 0x0000000300477308 */ /* 0x0002e20000000800 */
[----:B----4-:R-:W-:Y:S02]  /*75e0*/  SHF.R.U32.HI R8, RZ, 0x8, R112 ;  /* 0x00000008ff087819 */ /* 0x010fe40000011670 */
[----:B------:R-:W-:-:S02]  /*75f0*/  PRMT R9, R7, 0x5410, R114 ;  /* 0x0000541007097816 */ /* 0x000fc40000000072 */
[----:B------:R-:W-:Y:S02]  /*7600*/  PRMT R7, R2, 0x5410, R6 ;  /* 0x0000541002077816 */ /* 0x000fe40000000006 */
[----:B------:R-:W-:Y:S02]  /*7610*/  PRMT R4, R5, 0x5410, R4 ;  /* 0x0000541005047816 */ /* 0x000fe40000000004 */
[----:B------:R-:W-:Y:S01]  /*7620*/  HSET2.LE.AND R2, R105, R0, PT ;  /* 0x0000000069027233 */ /* 0x000fe20003803000 */
[--C-:B------:R-:W-:Y:S01]  /*7630*/  FFMA.FTZ R6, R240, UR4, -R18.reuse ;  /* 0x00000004f0067c23 */ /* 0x100fe20008010812 */
[----:B-1----:R-:W-:Y:S01]  /*7640*/  FFMA.FTZ R3, R239, UR4, -R18 ;  /* 0x00000004ef037c23 */ /* 0x002fe20008010812 */
[----:B------:R-:W-:-:S03]  /*7650*/  PRMT R8, R115, 0x5410, R8 ;  /* 0x0000541073087816 */ /* 0x000fc60000000008 */
[----:B------:R1:W-:Y:S01]  /*7660*/  MUFU.EX2 R70, R3 ;  /* 0x0000000300467308 */ /* 0x0003e20000000800 */
[----:B------:R-:W-:Y:S02]  /*7670*/  HSET2.LE.AND R4, R4, R0, PT ;  /* 0x0000000004047233 */ /* 0x000fe40003803000 */
[----:B------:R-:W-:-:S05]  /*7680*/  F2FP.F16.F32.PACK_AB R5, R86, R87 ;  /* 0x000000575605723e */ /* 0x000fca00000000ff */
[----:B------:R4:W-:Y:S01]  /*7690*/  MUFU.EX2 R69, R6 ;  /* 0x0000000600457308 */ /* 0x0009e20000000800 */
[----:B-1----:R-:W-:-:S04]  /*76a0*/  F2FP.F16.F32.PACK_AB R3, R184, R185 ;  /* 0x000000b9b803723e */ /* 0x002fc800000000ff */
[----:B------:R-:W-:Y:S02]  /*76b0*/  LOP3.LUT R10, R2, R3, RZ, 0xc0, !PT ;  /* 0x00000003020a7212 */ /* 0x000fe400078ec0ff */
[--C-:B------:R-:W-:Y:S02]  /*76c0*/  HSET2.LE.AND R2, R7, R0.reuse, PT ;  /* 0x0000000007027233 */ /* 0x100fe40003803000 */
[----:B------:R-:W-:Y:S02]  /*76d0*/  F2FP.F16.F32.PACK_AB R3, R73, R75 ;  /* 0x0000004b4903723e */ /* 0x000fe400000000ff */
[--C-:B----4-:R-:W-:Y:S02]  /*76e0*/  HSET2.LE.AND R6, R8, R0.reuse, PT ;  /* 0x0000000008067233 */ /* 0x110fe40003803000 */
[----:B------:R-:W-:Y:S02]  /*76f0*/  HSET2.LE.AND R8, R9, R0, PT ;  /* 0x0000000009087233 */ /* 0x000fe40003803000 */
[----:B------:R-:W-:-:S02]  /*7700*/  F2FP.F16.F32.PACK_AB R7, R84, R85 ;  /* 0x000000555407723e */ /* 0x000fc400000000ff */
[----:B------:R-:W-:Y:S02]  /*7710*/  LOP3.LUT R4, R4, R5, RZ, 0xc0, !PT ;  /* 0x0000000504047212 */ /* 0x000fe400078ec0ff */
[----:B---3--:R-:W-:Y:S01]  /*7720*/  F2FP.F16.F32.PACK_AB R9, R71, R74 ;  /* 0x0000004a4709723e */ /* 0x008fe200000000ff */
[----:B------:R-:W-:Y:S01]  /*7730*/  FFMA.FTZ R11, R238, UR4, -R18 ;  /* 0x00000004ee0b7c23 */ /* 0x000fe20008010812 */
[----:B------:R-:W-:Y:S02]  /*7740*/  LOP3.LUT R5, R2, R3, RZ, 0xc0, !PT ;  /* 0x0000000302057212 */ /* 0x000fe400078ec0ff */
[----:B------:R-:W-:Y:S02]  /*7750*/  HSET2.LE.AND R2, R109, R0, PT ;  /* 0x000000006d027233 */ /* 0x000fe40003803000 */
[----:B------:R-:W-:Y:S02]  /*7760*/  LOP3.LUT R6, R6, R7, RZ, 0xc0, !PT ;  /* 0x0000000706067212 */ /* 0x000fe400078ec0ff */
[----:B------:R-:W-:-:S02]  /*7770*/  F2FP.F16.F32.PACK_AB R3, R92, R95 ;  /* 0x0000005f5c03723e */ /* 0x000fc400000000ff */
[----:B------:R-:W-:Y:S01]  /*7780*/  LOP3.LUT R7, R8, R9, RZ, 0xc0, !PT ;  /* 0x0000000908077212 */ /* 0x000fe200078ec0ff */
[----:B------:R1:W-:Y:S01]  /*7790*/  MUFU.EX2 R68, R11 ;  /* 0x0000000b00447308 */ /* 0x0003e20000000800 */
[----:B------:R-:W-:Y:S01]  /*77a0*/  HSET2.LE.AND R8, R16, R0, PT ;  /* 0x0000000010087233 */ /* 0x000fe20003803000 */
[----:B------:R-:W-:Y:S01]  /*77b0*/  IMAD.MOV.U32 R178, RZ, RZ, R147 ;  /* 0x000000ffffb27224 */ /* 0x000fe200078e0093 */
[----:B------:R-:W-:Y:S01]  /*77c0*/  F2FP.F16.F32.PACK_AB R9, R186, R197 ;  /* 0x000000c5ba09723e */ /* 0x000fe200000000ff */
[----:B------:R-:W-:Y:S01]  /*77d0*/  IMAD.MOV.U32 R180, RZ, RZ, R142 ;  /* 0x000000ffffb47224 */ /* 0x000fe200078e008e */
[----:B------:R-:W-:Y:S01]  /*77e0*/  HMMA.16816.F32 R40, R12, R36, R76 ;  /* 0x000000240c28723c */ /* 0x000fe2000000184c */
[----:B------:R-:W-:Y:S02]  /*77f0*/  IMAD.MOV.U32 R147, RZ, RZ, R141 ;  /* 0x000000ffff937224 */ /* 0x000fe400078e008d */
[----:B------:R-:W-:Y:S01]  /*7800*/  IMAD.MOV.U32 R183, RZ, RZ, R140 ;  /* 0x000000ffffb77224 */ /* 0x000fe200078e008c */
[----:B------:R-:W-:-:S02]  /*7810*/  LOP3.LUT R8, R8, R9, RZ, 0xc0, !PT ;  /* 0x0000000908087212 */ /* 0x000fc400078ec0ff */
[----:B------:R-:W-:Y:S01]  /*7820*/  HMMA.16816.F32 R48, R12, R34, R80 ;  /* 0x000000220c30723c */ /* 0x000fe20000001850 */
[----:B-1----:R-:W-:Y:S01]  /*7830*/  LOP3.LUT R11, R2, R3, RZ, 0xc0, !PT ;  /* 0x00000003020b7212 */ /* 0x002fe200078ec0ff */
[----:B------:R-:W-:-:S04]  /*7840*/  FFMA.FTZ R2, R160, UR4, -R17 ;  /* 0x00000004a0027c23 */ /* 0x000fc80008010811 */
[----:B------:R-:W-:Y:S01]  /*7850*/  HMMA.16816.F32 R36, R12, R38, R60 ;  /* 0x000000260c24723c */ /* 0x000fe2000000183c */
[----:B------:R-:W-:Y:S01]  /*7860*/  SHF.R.U32.HI R9, RZ, 0x10, R72 ;  /* 0x00000010ff097819 */ /* 0x000fe20000011648 */
[----:B------:R-:W-:Y:S01]  /*7870*/  IMAD.MOV.U32 R103, RZ, RZ, R156 ;  /* 0x000000ffff677224 */ /* 0x000fe200078e009c */
[----:B------:R-:W-:Y:S01]  /*7880*/  F2FP.F16.F32.PACK_AB R3, R104, R106 ;  /* 0x0000006a6803723e */ /* 0x000fe200000000ff */
[----:B------:R-:W-:Y:S02]  /*7890*/  IMAD.MOV.U32 R230, RZ, RZ, R158 ;  /* 0x000000ffffe67224 */ /* 0x000fe400078e009e */
[----:B------:R-:W-:Y:S01]  /*78a0*/  IMAD.MOV.U32 R229, RZ, RZ, R159 ;  /* 0x000000ffffe57224 */ /* 0x000fe200078e009f */
[----:B------:R-:W-:Y:S01]  /*78b0*/  HMMA.16816.F32 R140, R4, R20, R56 ;  /* 0x00000014048c723c */ /* 0x000fe20000001838 */
[----:B------:R1:W-:Y:S01]  /*78c0*/  MUFU.EX2 R57, R2 ;  /* 0x0000000200397308 */ /* 0x0003e20000000800 */
[----:B------:R-:W-:Y:S01]  /*78d0*/  FFMA.FTZ R12, R161, UR4, -R17 ;  /* 0x00000004a10c7c23 */ /* 0x000fe20008010811 */
[----:B------:R-:W-:Y:S01]  /*78e0*/  LOP3.LUT R13, R72, 0xffff, RZ, 0xc0, !PT ;  /* 0x0000ffff480d7812 */ /* 0x000fe200078ec0ff */
[----:B------:R-:W-:-:S02]  /*78f0*/  IMAD.MOV.U32 R234, RZ, RZ, R157 ;  /* 0x000000ffffea7224 */ /* 0x000fc400078e009d */
[C---:B------:R-:W-:Y:S06]  /*7900*/  HMMA.16816.F32 R152, R4.reuse, R22, R152 ;  /* 0x000000160498723c */ /* 0x040fec0000001898 */
[C---:B------:R-:W-:Y:S01]  /*7910*/  HMMA.16816.F32 R52, R4.reuse, R30, R52 ;  /* 0x0000001e0434723c */ /* 0x040fe20000001834 */
[----:B------:R3:W4:Y:S01]  /*7920*/  MUFU.EX2 R56, R12 ;  /* 0x0000000c00387308 */ /* 0x0007220000000800 */
[----:B------:R-:W-:Y:S01]  /*7930*/  FFMA.FTZ R18, R223, UR4, -R18 ;  /* 0x00000004df127c23 */ /* 0x000fe20008010812 */
[--C-:B------:R-:W-:Y:S01]  /*7940*/  HSET2.LE.AND R16, R26, R0.reuse, PT ;  /* 0x000000001a107233 */ /* 0x100fe20003803000 */
[----:B------:R-:W-:Y:S01]  /*7950*/  IMAD.MOV.U32 R176, RZ, RZ, R151 ;  /* 0x000000ffffb07224 */ /* 0x000fe200078e0097 */
[----:B------:R-:W-:Y:S01]  /*7960*/  LDSM.16.MT88.4 R32, [R209+0x5c00] ;  /* 0x005c0000d120783b */ /* 0x000fe20000004200 */
[----:B-1----:R-:W-:Y:S01]  /*7970*/  HSET2.LE.AND R2, R25, R0, PT ;  /* 0x0000000019027233 */ /* 0x002fe20003803000 */
[----:B------:R-:W-:Y:S01]  /*7980*/  HMMA.16816.F32 R156, R4, R28, R64 ;  /* 0x0000001c049c723c */ /* 0x000fe20000001840 */
[----:B------:R-:W-:-:S02]  /*7990*/  LOP3.LUT R15, R72, 0xff, RZ, 0xc0, !PT ;  /* 0x000000ff480f7812 */ /* 0x000fc400078ec0ff */
[----:B------:R-:W-:Y:S02]  /*79a0*/  SHF.R.U32.HI R13, RZ, 0x8, R13 ;  /* 0x00000008ff0d7819 */ /* 0x000fe4000001160d */
[----:B---3--:R-:W-:Y:S02]  /*79b0*/  LOP3.LUT R12, R9, 0xff, RZ, 0xc0, !PT ;  /* 0x000000ff090c7812 */ /* 0x008fe400078ec0ff */
[----:B------:R-:W-:Y:S01]  /*79c0*/  LOP3.LUT R9, R2, R3, RZ, 0xc0, !PT ;  /* 0x0000000302097212 */ /* 0x000fe200078ec0ff */
[----:B------:R-:W-:Y:S01]  /*79d0*/  FFMA.FTZ R2, R162, UR4, -R17 ;  /* 0x00000004a2027c23 */ /* 0x000fe20008010811 */
[----:B------:R-:W-:-:S03]  /*79e0*/  FFMA.FTZ R4, R242, UR4, -R24 ;  /* 0x00000004f2047c23 */ /* 0x000fc60008010818 */
[----:B------:R1:W-:Y:S01]  /*79f0*/  MUFU.EX2 R25, R2 ;  /* 0x0000000200197308 */ /* 0x0003e20000000800 */
[----:B------:R-:W-:Y:S01]  /*7a00*/  PRMT R3, R15, 0x5410, R13 ;  /* 0x000054100f037816 */ /* 0x000fe2000000000d */
[----:B------:R-:W-:Y:S01]  /*7a10*/  FFMA.FTZ R13, R244, UR4, -R24 ;  /* 0x00000004f40d7c23 */ /* 0x000fe20008010818 */
[----:B------:R-:W-:-:S04]  /*7a20*/  SHF.R.U32.HI R14, RZ, 0x18, R72 ;  /* 0x00000018ff0e7819 */ /* 0x000fc80000011648 */
[----:B------:R-:W-:Y:S01]  /*7a30*/  PRMT R5, R12, 0x5410, R14 ;  /* 0x000054100c057816 */ /* 0x000fe2000000000e */
[----:B-1----:R-:W-:-:S04]  /*7a40*/  FFMA.FTZ R2, R163, UR4, -R17 ;  /* 0x00000004a3027c23 */ /* 0x002fc80008010811 */
[----:B------:R1:W3:Y:S01]  /*7a50*/  MUFU.EX2 R236, R2 ;  /* 0x0000000200ec7308 */ /* 0x0002e20000000800 */
[--C-:B------:R-:W-:Y:S02]  /*7a60*/  HSET2.LE.AND R14, R111, R0.reuse, PT ;  /* 0x000000006f0e7233 */ /* 0x100fe40003803000 */
[--C-:B------:R-:W-:Y:S02]  /*7a70*/  HSET2.LE.AND R15, R110, R0.reuse, PT ;  /* 0x000000006e0f7233 */ /* 0x100fe40003803000 */
[--C-:B------:R-:W-:Y:S02]  /*7a80*/  HSET2.LE.AND R6, R91, R0.reuse, PT ;  /* 0x000000005b067233 */ /* 0x100fe40003803000 */
[----:B------:R-:W-:Y:S01]  /*7a90*/  HSET2.LE.AND R12, R89, R0, PT ;  /* 0x00000000590c7233 */ /* 0x000fe20003803000 */
[----:B------:R-:W3:Y:S01]  /*7aa0*/  MUFU.EX2 R235, R18 ;  /* 0x0000001200eb7308 */ /* 0x000ee20000000800 */
[----:B-1----:R-:W-:-:S07]  /*7ab0*/  FFMA.FTZ R2, R243, UR4, -R24 ;  /* 0x00000004f3027c23 */ /* 0x002fce0008010818 */
[----:B------:R1:W-:Y:S01]  /*7ac0*/  MUFU.EX2 R24, R4 ;  /* 0x0000000400187308 */ /* 0x0003e20000000800 */
[--C-:B------:R-:W-:Y:S02]  /*7ad0*/  HSET2.LE.AND R17, R27, R0.reuse, PT ;  /* 0x000000001b117233 */ /* 0x100fe40003803000 */
[--C-:B------:R-:W-:Y:S02]  /*7ae0*/  HSET2.LE.AND R3, R3, R0.reuse, PT ;  /* 0x0000000003037233 */ /* 0x100fe40003803000 */
[----:B------:R-:W-:Y:S01]  /*7af0*/  HSET2.LE.AND R0, R5, R0, PT ;  /* 0x0000000005007233 */ /* 0x000fe20003803000 */
[----:B------:R-:W-:Y:S01]  /*7b00*/  HMMA.16816.F32 R44, R8, R20, R44 ;  /* 0x00000014082c723c */ /* 0x000fe2000000182c */
[----:B-1----:R-:W-:Y:S01]  /*7b10*/  FADD.FTZ R4, R188, R189 ;  /* 0x000000bdbc047221 */ /* 0x002fe20000010000 */
[----:B------:R-:W-:Y:S02]  /*7b20*/  IMAD.MOV.U32 R188, RZ, RZ, R183 ;  /* 0x000000ffffbc7224 */ /* 0x000fe400078e00b7 */
[----:B------:R-:W-:-:S02]  /*7b30*/  IMAD.MOV.U32 R183, RZ, RZ, R181 ;  /* 0x000000ffffb77224 */ /* 0x000fc400078e00b5 */
[----:B------:R-:W-:Y:S02]  /*7b40*/  IMAD.MOV.U32 R181, RZ, RZ, R102 ;  /* 0x000000ffffb57224 */ /* 0x000fe400078e0066 */
[----:B------:R-:W-:Y:S02]  /*7b50*/  IMAD.MOV.U32 R102, RZ, RZ, R103 ;  /* 0x000000ffff667224 */ /* 0x000fe400078e0067 */
[----:B------:R-:W-:Y:S02]  /*7b60*/  IMAD.MOV.U32 R103, RZ, RZ, R179 ;  /* 0x000000ffff677224 */ /* 0x000fe400078e00b3 */
[----:B------:R-:W-:Y:S02]  /*7b70*/  IMAD.MOV.U32 R179, RZ, RZ, R194 ;  /* 0x000000ffffb37224 */ /* 0x000fe400078e00c2 */
[----:B------:R-:W-:Y:S01]  /*7b80*/  FADD.FTZ R18, R188, R4 ;  /* 0x00000004bc127221 */ /* 0x000fe20000010000 */
[----:B------:R-:W-:Y:S01]  /*7b90*/  IMAD.MOV.U32 R194, RZ, RZ, R193 ;  /* 0x000000ffffc27224 */ /* 0x000fe200078e00c1 */
[----:B----4-:R-:W-:Y:S01]  /*7ba0*/  F2FP.F16.F32.PACK_AB R4, R56, R57 ;  /* 0x000000393804723e */ /* 0x010fe200000000ff */
[----:B------:R-:W-:-:S02]  /*7bb0*/  IMAD.MOV.U32 R193, RZ, RZ, R190 ;  /* 0x000000ffffc17224 */ /* 0x000fc400078e00be */
[----:B------:R-:W-:Y:S02]  /*7bc0*/  IMAD.MOV.U32 R190, RZ, RZ, R231 ;  /* 0x000000ffffbe7224 */ /* 0x000fe400078e00e7 */
[----:B------:R-:W-:Y:S02]  /*7bd0*/  IMAD.MOV.U32 R231, RZ, RZ, R191 ;  /* 0x000000ffffe77224 */ /* 0x000fe400078e00bf */
[----:B------:R-:W-:Y:S02]  /*7be0*/  IMAD.MOV.U32 R192, RZ, RZ, R183 ;  /* 0x000000ffffc07224 */ /* 0x000fe400078e00b7 */
[----:B------:R-:W-:Y:S01]  /*7bf0*/  FADD.FTZ R21, R225, R165 ;  /* 0x000000a5e1157221 */ /* 0x000fe20000010000 */
[----:B------:R-:W-:Y:S02]  /*7c00*/  IMAD.MOV.U32 R191, RZ, RZ, R232 ;  /* 0x000000ffffbf7224 */ /* 0x000fe400078e00e8 */
[----:B------:R-:W-:Y:S01]  /*7c10*/  IMAD.MOV.U32 R189, RZ, RZ, R181 ;  /* 0x000000ffffbd7224 */ /* 0x000fe200078e00b5 */
[----:B------:R-:W-:Y:S01]  /*7c20*/  LOP3.LUT R165, R0, R4, RZ, 0xc0, !PT ;  /* 0x0000000400a57212 */ /* 0x000fe200078ec0ff */
[----:B------:R-:W-:-:S02]  /*7c30*/  IMAD.MOV.U32 R232, RZ, RZ, R170 ;  /* 0x000000ffffe87224 */ /* 0x000fc400078e00aa */
[----:B------:R-:W-:Y:S02]  /*7c40*/  IMAD.MOV.U32 R188, RZ, RZ, R102 ;  /* 0x000000ffffbc7224 */ /* 0x000fe400078e0066 */
[----:B------:R-:W-:Y:S01]  /*7c50*/  FADD.FTZ R0, R192, R19 ;  /* 0x00000013c0007221 */ /* 0x000fe20000010000 */
[----:B------:R-:W-:Y:S02]  /*7c60*/  IMAD.MOV.U32 R170, RZ, RZ, R169 ;  /* 0x000000ffffaa7224 */ /* 0x000fe400078e00a9 */
[----:B------:R-:W-:Y:S02]  /*7c70*/  IMAD.MOV.U32 R183, RZ, RZ, R103 ;  /* 0x000000ffffb77224 */ /* 0x000fe400078e0067 */
[----:B------:R-:W-:Y:S02]  /*7c80*/  IMAD.MOV.U32 R181, RZ, RZ, R179 ;  /* 0x000000ffffb57224 */ /* 0x000fe400078e00b3 */
[----:B------:R-:W-:Y:S02]  /*7c90*/  IMAD.MOV.U32 R169, RZ, RZ, R167 ;  /* 0x000000ffffa97224 */ /* 0x000fe400078e00a7 */
[----:B------:R-:W-:-:S02]  /*7ca0*/  IMAD.MOV.U32 R179, RZ, RZ, R193 ;  /* 0x000000ffffb37224 */ /* 0x000fc400078e00c1 */
[----:B------:R-:W-:Y:S01]  /*7cb0*/  FADD.FTZ R20, R136, R135 ;  /* 0x0000008788147221 */ /* 0x000fe20000010000 */
[----:B------:R-:W-:Y:S02]  /*7cc0*/  IMAD.MOV.U32 R167, RZ, RZ, R171 ;  /* 0x000000ffffa77224 */ /* 0x000fe400078e00ab */
[----:B------:R-:W-:Y:S02]  /*7cd0*/  IMAD.MOV.U32 R182, RZ, RZ, R148 ;  /* 0x000000ffffb67224 */ /* 0x000fe400078e0094 */
[----:B------:R-:W-:Y:S01]  /*7ce0*/  IMAD.MOV.U32 R144, RZ, RZ, R149 ;  /* 0x000000ffff907224 */ /* 0x000fe200078e0095 */
[----:B------:R1:W4:Y:S01]  /*7cf0*/  MUFU.EX2 R225, R2 ;  /* 0x0000000200e17308 */ /* 0x0003220000000800 */
[----:B------:R-:W-:Y:S01]  /*7d00*/  IMAD.MOV.U32 R103, RZ, RZ, R190 ;  /* 0x000000ffff677224 */ /* 0x000fe200078e00be */
[----:B------:R1:W5:Y:S01]  /*7d10*/  LDL.LU R135, [R1+0x58] ;  /* 0x0000580001877983 */ /* 0x0003620000300800 */
[----:B------:R-:W-:Y:S02]  /*7d20*/  IMAD.MOV.U32 R193, RZ, RZ, R191 ;  /* 0x000000ffffc17224 */ /* 0x000fe400078e00bf */
[----:B------:R-:W-:Y:S01]  /*7d30*/  IMAD.MOV.U32 R192, RZ, RZ, R189 ;  /* 0x000000ffffc07224 */ /* 0x000fe200078e00bd */
[----:B------:R1:W5:Y:S01]  /*7d40*/  LDL.LU R136, [R1+0x54] ;  /* 0x0000540001887983 */ /* 0x0003620000300800 */
[----:B------:R-:W-:-:S02]  /*7d50*/  IMAD.MOV.U32 R171, RZ, RZ, R137 ;  /* 0x000000ffffab7224 */ /* 0x000fc400078e0089 */
[----:B------:R-:W-:Y:S01]  /*7d60*/  IMAD.MOV.U32 R102, RZ, RZ, R231 ;  /* 0x000000ffff667224 */ /* 0x000fe200078e00e7 */
[----:B---3--:R-:W-:Y:S01]  /*7d70*/  F2FP.F16.F32.PACK_AB R7, R236, R25 ;  /* 0x00000019ec07723e */ /* 0x008fe200000000ff */
[----:B------:R-:W-:Y:S01]  /*7d80*/  IMAD.MOV.U32 R190, RZ, RZ, R232 ;  /* 0x000000ffffbe7224 */ /* 0x000fe200078e00e8 */
[----:B------:R-:W-:Y:S01]  /*7d90*/  HMMA.16816.F32 R48, R8, R22, R48 ;  /* 0x000000160830723c */ /* 0x000fe20000001830 */
[----:B------:R-:W-:-:S05]  /*7da0*/  IMAD.MOV.U32 R189, RZ, RZ, R188 ;  /* 0x000000ffffbd7224 */ /* 0x000fca00078e00bc */
[----:B------:R-:W-:Y:S01]  /*7db0*/  HMMA.16816.F32 R40, R8, R28, R40 ;  /* 0x0000001c0828723c */ /* 0x000fe20000001828 */
[----:B------:R-:W-:-:S05]  /*7dc0*/  IMAD.MOV.U32 R231, RZ, RZ, R170 ;  /* 0x000000ffffe77224 */ /* 0x000fca00078e00aa */
[----:B------:R-:W-:Y:S01]  /*7dd0*/  HMMA.16816.F32 R36, R8, R30, R36 ;  /* 0x0000001e0824723c */ /* 0x000fe20000001824 */
[----:B------:R-:W-:Y:S01]  /*7de0*/  IMAD.MOV.U32 R188, RZ, RZ, R183 ;  /* 0x000000ffffbc7224 */ /* 0x000fe200078e00b7 */
[----:B------:R-:W-:Y:S01]  /*7df0*/  F2FP.F16.F32.PACK_AB R5, R235, R68 ;  /* 0x00000044eb05723e */ /* 0x000fe200000000ff */
[----:B------:R-:W-:Y:S02]  /*7e00*/  IMAD.MOV.U32 R191, RZ, RZ, R169 ;  /* 0x000000ffffbf7224 */ /* 0x000fe400078e00a9 */
[----:B------:R-:W-:Y:S01]  /*7e10*/  FADD.FTZ R4, R192, R20 ;  /* 0x00000014c0047221 */ /* 0x000fe20000010000 */
[----:B------:R-:W-:Y:S01]  /*7e20*/  IMAD.MOV.U32 R183, RZ, RZ, R181 ;  /* 0x000000ffffb77224 */ /* 0x000fe200078e00b5 */
[----:B-1----:R-:W-:Y:S01]  /*7e30*/  F2FP.F16.F32.PACK_AB R2, R69, R70 ;  /* 0x000000464502723e */ /* 0x002fe200000000ff */
[----:B------:R-:W-:Y:S01]  /*7e40*/  IMAD.MOV.U32 R232, RZ, RZ, R167 ;  /* 0x000000ffffe87224 */ /* 0x000fe200078e00a7 */
[----:B------:R1:W5:Y:S01]  /*7e50*/  LDL.LU R137, [R1+0x50] ;  /* 0x0000500001897983 */ /* 0x0003620000300800 */
[----:B------:R-:W-:-:S02]  /*7e60*/  IMAD.MOV.U32 R181, RZ, RZ, R193 ;  /* 0x000000ffffb57224 */ /* 0x000fc400078e00c1 */
[----:B------:R-:W-:Y:S01]  /*7e70*/  IMAD.MOV.U32 R170, RZ, RZ, R171 ;  /* 0x000000ffffaa7224 */ /* 0x000fe200078e00ab */
[----:B------:R-:W3:Y:S01]  /*7e80*/  LDSM.16.MT88.4 R148, [R208+0x5c00] ;  /* 0x005c0000d094783b */ /* 0x000ee20000004200 */
[----:B------:R-:W-:Y:S02]  /*7e90*/  IMAD.MOV.U32 R193, RZ, RZ, R190 ;  /* 0x000000ffffc17224 */ /* 0x000fe400078e00be */
[----:B------:R-:W-:Y:S02]  /*7ea0*/  IMAD.MOV.U32 R169, RZ, RZ, R166 ;  /* 0x000000ffffa97224 */ /* 0x000fe400078e00a6 */
[----:B------:R-:W-:Y:S02]  /*7eb0*/  IMAD.MOV.U32 R190, RZ, RZ, R231 ;  /* 0x000000ffffbe7224 */ /* 0x000fe400078e00e7 */
[----:B------:R-:W-:Y:S02]  /*7ec0*/  IMAD.MOV.U32 R192, RZ, RZ, R189 ;  /* 0x000000ffffc07224 */ /* 0x000fe400078e00bd */
[----:B------:R-:W-:-:S02]  /*7ed0*/  IMAD.MOV.U32 R171, RZ, RZ, R138 ;  /* 0x000000ffffab7224 */ /* 0x000fc400078e008a */
[----:B------:R-:W-:Y:S02]  /*7ee0*/  IMAD.MOV.U32 R231, RZ, RZ, R191 ;  /* 0x000000ffffe77224 */ /* 0x000fe400078e00bf */
[----:B------:R-:W-:Y:S02]  /*7ef0*/  IMAD.MOV.U32 R189, RZ, RZ, R188 ;  /* 0x000000ffffbd7224 */ /* 0x000fe400078e00bc */
[----:B------:R-:W-:Y:S01]  /*7f00*/  FADD.FTZ R0, R192, R0 ;  /* 0x00000000c0007221 */ /* 0x000fe20000010000 */
[----:B------:R-:W-:Y:S01]  /*7f10*/  IMAD.MOV.U32 R191, RZ, RZ, R232 ;  /* 0x000000ffffbf7224 */ /* 0x000fe200078e00e8 */
[----:B------:R1:W5:Y:S01]  /*7f20*/  LDL.LU R138, [R1+0x4c] ;  /* 0x00004c00018a7983 */ /* 0x0003620000300800 */
        /* <DEDUP_REMOVED lines=30> */
[----:B------:R-:W-:Y:S01]  /*8110*/  IMAD.MOV.U32 R230, RZ, RZ, R229 ;  /* 0x000000ffffe67224 */ /* 0x000fe200078e00e5 */
[----:B------:R-:W-:Y:S01]  /*8120*/  LOP3.LUT R164, R3, R2, RZ, 0xc0, !PT ;  /* 0x0000000203a47212 */ /* 0x000fe200078ec0ff */
[----:B------:R-:W-:Y:S01]  /*8130*/  IMAD.MOV.U32 R229, RZ, RZ, R234 ;  /* 0x000000ffffe57224 */ /* 0x000fe200078e00ea */
[----:B------:R-:W3:Y:S01]  /*8140*/  LDL.LU R213, [R1+0x48] ;  /* 0x0000480001d57983 */ /* 0x000ee20000300800 */
[----:B------:R-:W-:-:S02]  /*8150*/  IMAD.MOV.U32 R192, RZ, RZ, R189 ;  /* 0x000000ffffc07224 */ /* 0x000fc400078e00bd */
[----:B------:R-:W-:Y:S02]  /*8160*/  IMAD.MOV.U32 R234, RZ, RZ, R187 ;  /* 0x000000ffffea7224 */ /* 0x000fe400078e00bb */
[----:B------:R-:W-:Y:S02]  /*8170*/  IMAD.MOV.U32 R189, RZ, RZ, R188 ;  /* 0x000000ffffbd7224 */ /* 0x000fe400078e00bc */
[----:B------:R-:W-:Y:S01]  /*8180*/  FADD.FTZ R3, R249, R21 ;  /* 0x00000015f9037221 */ /* 0x000fe20000010000 */
[----:B------:R-:W-:Y:S01]  /*8190*/  IMAD.MOV.U32 R187, RZ, RZ, R144 ;  /* 0x000000ffffbb7224 */ /* 0x000fe200078e0090 */
[----:B------:R1:W5:Y:S01]  /*81a0*/  LDL.LU R249, [R1+0x44] ;  /* 0x0000440001f97983 */ /* 0x0003620000300800 */
[----:B------:R-:W-:Y:S02]  /*81b0*/  IMAD.MOV.U32 R188, RZ, RZ, R193 ;  /* 0x000000ffffbc7224 */ /* 0x000fe400078e00c1 */
[----:B------:R-:W-:Y:S01]  /*81c0*/  FADD.FTZ R2, R241, R18 ;  /* 0x00000012f1027221 */ /* 0x000fe20000010000 */
[----:B------:R-:W-:Y:S01]  /*81d0*/  IMAD.MOV.U32 R144, RZ, RZ, R147 ;  /* 0x000000ffff907224 */ /* 0x000fe200078e0093 */
[----:B------:R1:W5:Y:S01]  /*81e0*/  LDL.LU R241, [R1+0x40] ;  /* 0x0000400001f17983 */ /* 0x0003620000300800 */
[----:B------:R-:W-:-:S02]  /*81f0*/  IMAD.MOV.U32 R193, RZ, RZ, R190 ;  /* 0x000000ffffc17224 */ /* 0x000fc400078e00be */
[----:B------:R-:W-:Y:S02]  /*8200*/  IMAD.MOV.U32 R147, RZ, RZ, R146 ;  /* 0x000000ffff937224 */ /* 0x000fe400078e0092 */
[----:B------:R-:W-:Y:S02]  /*8210*/  IMAD.MOV.U32 R190, RZ, RZ, R231 ;  /* 0x000000ffffbe7224 */ /* 0x000fe400078e00e7 */
[----:B--2---:R-:W-:Y:S01]  /*8220*/  FADD.FTZ R4, R228, R4 ;  /* 0x00000004e4047221 */ /* 0x004fe20000010000 */
[----:B------:R-:W-:Y:S02]  /*8230*/  IMAD.MOV.U32 R146, RZ, RZ, R237 ;  /* 0x000000ffff927224 */ /* 0x000fe400078e00ed */
[----:B------:R-:W-:Y:S01]  /*8240*/  IMAD.MOV.U32 R231, RZ, RZ, R191 ;  /* 0x000000ffffe77224 */ /* 0x000fe200078e00bf */
[----:B------:R1:W5:Y:S01]  /*8250*/  LDL.LU R237, [R1+0x3c] ;  /* 0x00003c0001ed7983 */ /* 0x0003620000300800 */
[----:B------:R-:W-:Y:S02]  /*8260*/  IMAD.MOV.U32 R191, RZ, RZ, R232 ;  /* 0x000000ffffbf7224 */ /* 0x000fe400078e00e8 */
[----:B------:R-:W-:Y:S01]  /*8270*/  FADD.FTZ R3, R224, R3 ;  /* 0x00000003e0037221 */ /* 0x000fe20000010000 */
[----:B------:R-:W-:Y:S01]  /*8280*/  IMAD.MOV.U32 R232, RZ, RZ, R170 ;  /* 0x000000ffffe87224 */ /* 0x000fe200078e00aa */
[----:B------:R1:W5:Y:S01]  /*8290*/  LDL.LU R228, [R1+0x38] ;  /* 0x0000380001e47983 */ /* 0x0003620000300800 */
[----:B------:R-:W-:Y:S01]  /*82a0*/  LOP3.LUT R167, R12, R7, RZ, 0xc0, !PT ;  /* 0x000000070ca77212 */ /* 0x000fe200078ec0ff */
[----:B------:R-:W-:Y:S01]  /*82b0*/  FADD.FTZ R8, R212, R2 ;  /* 0x00000002d4087221 */ /* 0x000fe20000010000 */
[----:B------:R-:W-:Y:S01]  /*82c0*/  IMAD.MOV.U32 R170, RZ, RZ, R169 ;  /* 0x000000ffffaa7224 */ /* 0x000fe200078e00a9 */
[----:B------:R1:W5:Y:S01]  /*82d0*/  LDL.LU R224, [R1+0x34] ;  /* 0x0000340001e07983 */ /* 0x0003620000300800 */
[----:B------:R-:W-:Y:S01]  /*82e0*/  FADD.FTZ R7, R211, R0 ;  /* 0x00000000d3077221 */ /* 0x000fe20000010000 */
[----:B------:R-:W-:-:S02]  /*82f0*/  IMAD.MOV.U32 R169, RZ, RZ, R171 ;  /* 0x000000ffffa97224 */ /* 0x000fc400078e00ab */
[----:B------:R1:W5:Y:S01]  /*8300*/  LDL.LU R212, [R1+0x30] ;  /* 0x0000300001d47983 */ /* 0x0003620000300800 */
[----:B------:R-:W-:-:S03]  /*8310*/  IMAD.MOV.U32 R171, RZ, RZ, R210 ;  /* 0x000000ffffab7224 */ /* 0x000fc600078e00d2 */
[----:B------:R1:W5:Y:S04]  /*8320*/  LDL.LU R211, [R1+0x2c] ;  /* 0x00002c0001d37983 */ /* 0x0003680000300800 */
[----:B------:R1:W5:Y:S01]  /*8330*/  LDL.LU R210, [R1+0x28] ;  /* 0x0000280001d27983 */ /* 0x0003620000300800 */
[----:B------:R-:W2:Y:S01]  /*8340*/  MUFU.EX2 R9, R13 ;  /* 0x0000000d00097308 */ /* 0x000ea20000000800 */
[----:B------:R-:W-:Y:S01]  /*8350*/  F2FP.F16.F32.PACK_AB R0, R172, R173 ;  /* 0x000000adac00723e */ /* 0x000fe200000000ff */
[----:B------:R-:W-:Y:S01]  /*8360*/  IMAD.MOV.U32 R201, RZ, RZ, R190 ;  /* 0x000000ffffc97224 */ /* 0x000fe200078e00be */
[----:B------:R-:W-:Y:S01]  /*8370*/  LOP3.LUT R166, R6, R5, RZ, 0xc0, !PT ;  /* 0x0000000506a67212 */ /* 0x000fe200078ec0ff */
[----:B------:R-:W-:Y:S01]  /*8380*/  FADD.FTZ R5, R192, R4 ;  /* 0x00000004c0057221 */ /* 0x000fe20000010000 */
[----:B----4-:R-:W-:Y:S01]  /*8390*/  F2FP.F16.F32.PACK_AB R2, R225, R24 ;  /* 0x00000018e102723e */ /* 0x010fe200000000ff */
[----:B------:R-:W-:Y:S01]  /*83a0*/  FADD.FTZ R6, R189, R3 ;  /* 0x00000003bd067221 */ /* 0x000fe20000010000 */
[----:B------:R-:W-:Y:S01]  /*83b0*/  IMAD.MOV.U32 R190, RZ, RZ, R191 ;  /* 0x000000ffffbe7224 */ /* 0x000fe200078e00bf */
[----:B------:R-:W-:Y:S01]  /*83c0*/  F2FP.F16.F32.PACK_AB R3, R174, R175 ;  /* 0x000000afae03723e */ /* 0x000fe200000000ff */
[----:B------:R-:W-:-:S02]  /*83d0*/  IMAD.MOV.U32 R189, RZ, RZ, R193 ;  /* 0x000000ffffbd7224 */ /* 0x000fc400078e00c1 */
[----:B------:R-:W-:Y:S01]  /*83e0*/  IMAD.MOV.U32 R191, RZ, RZ, R170 ;  /* 0x000000ffffbf7224 */ /* 0x000fe200078e00aa */
[----:B------:R-:W-:Y:S01]  /*83f0*/  LOP3.LUT R170, R14, R0, RZ, 0xc0, !PT ;  /* 0x000000000eaa7212 */ /* 0x000fe200078ec0ff */
[----:B------:R-:W-:Y:S02]  /*8400*/  IMAD.MOV.U32 R193, RZ, RZ, R231 ;  /* 0x000000ffffc17224 */ /* 0x000fe400078e00e7 */
[----:B------:R-:W-:Y:S01]  /*8410*/  FADD.FTZ R0, R201, R8 ;  /* 0x00000008c9007221 */ /* 0x000fe20000010000 */
        /* <DEDUP_REMOVED lines=116> */
[----:B---3--:R-:W-:Y:S01]  /*8b60*/  HMMA.16816.F32 R140, R164, R148, R140 ;  /* 0x00000094a48c723c */ /* 0x008fe2000000188c */
[----:B------:R-:W-:Y:S01]  /*8b70*/  FADD.FTZ R4, R173, R4 ;  /* 0x00000004ad047221 */ /* 0x000fe20000010000 */
[----:B------:R-:W-:Y:S01]  /*8b80*/  FADD.FTZ R3, R24, R3 ;  /* 0x0000000318037221 */ /* 0x000fe20000010000 */
[----:B------:R-:W-:Y:S01]  /*8b90*/  FADD.FTZ R2, R68, R2 ;  /* 0x0000000244027221 */ /* 0x000fe20000010000 */
[----:B------:R-:W-:-:S02]  /*8ba0*/  FADD.FTZ R0, R25, R0 ;  /* 0x0000000019007221 */ /* 0x000fc40000010000 */
[----:B------:R-:W-:Y:S01]  /*8bb0*/  HMMA.16816.F32 R152, R164, R150, R152 ;  /* 0x00000096a498723c */ /* 0x000fe20000001898 */
[----:B------:R-:W-:-:S05]  /*8bc0*/  FADD.FTZ R234, R172, R4 ;  /* 0x00000004acea7221 */ /* 0x000fca0000010000 */
[----:B------:R-:W-:Y:S01]  /*8bd0*/  HMMA.16816.F32 R144, R168, R148, R44 ;  /* 0x00000094a890723c */ /* 0x000fe2000000182c */
[----:B------:R-:W-:Y:S01]  /*8be0*/  FADD.FTZ R225, R225, R3 ;  /* 0x00000003e1e17221 */ /* 0x000fe20000010000 */
[----:B------:R-:W-:-:S04]  /*8bf0*/  FADD.FTZ R235, R235, R2 ;  /* 0x00000002ebeb7221 */ /* 0x000fc80000010000 */
[----:B------:R-:W-:Y:S01]  /*8c00*/  HMMA.16816.F32 R156, R164, R32, R156 ;  /* 0x00000020a49c723c */ /* 0x000fe2000000189c */
[----:B------:R-:W-:-:S05]  /*8c10*/  FADD.FTZ R236, R236, R0 ;  /* 0x00000000ecec7221 */ /* 0x000fca0000010000 */
[C---:B------:R-:W-:Y:S06]  /*8c20*/  HMMA.16816.F32 R148, R168.reuse, R150, R48 ;  /* 0x00000096a894723c */ /* 0x040fec0000001830 */
[----:B------:R-:W-:Y:S06]  /*8c30*/  HMMA.16816.F32 R160, R168, R32, R40 ;  /* 0x00000020a8a0723c */ /* 0x000fec0000001828 */
[-C--:B------:R-:W-:Y:S06]  /*8c40*/  HMMA.16816.F32 R164, R164, R34.reuse, R52 ;  /* 0x00000022a4a4723c */ /* 0x080fec0000001834 */
[----:B------:R-:W-:Y:S01]  /*8c50*/  HMMA.16816.F32 R168, R168, R34, R36 ;  /* 0x00000022a8a8723c */ /* 0x000fe20000001824 */
[----:B------:R-:W-:-:S02]  /*8c60*/  VIADD R220, R213, 0x400 ;  /* 0x00000400d5dc7836 */ /* 0x000fc40000000000 */
[C---:B------:R-:W-:Y:S02]  /*8c70*/  VIADD R219, R213.reuse, 0x800 ;  /* 0x00000800d5db7836 */ /* 0x040fe40000000000 */
[C---:B------:R-:W-:Y:S02]  /*8c80*/  VIADD R218, R213.reuse, 0xc00 ;  /* 0x00000c00d5da7836 */ /* 0x040fe40000000000 */
[C---:B------:R-:W-:Y:S02]  /*8c90*/  VIADD R217, R213.reuse, 0x1000 ;  /* 0x00001000d5d97836 */ /* 0x040fe40000000000 */
[C---:B------:R-:W-:Y:S02]  /*8ca0*/  VIADD R216, R213.reuse, 0x1400 ;  /* 0x00001400d5d87836 */ /* 0x040fe40000000000 */
[C---:B------:R-:W-:Y:S02]  /*8cb0*/  VIADD R215, R213.reuse, 0x1800 ;  /* 0x00001800d5d77836 */ /* 0x040fe40000000000 */
[----:B------:R-:W-:Y:S01]  /*8cc0*/  VIADD R214, R213, 0x1c00 ;  /* 0x00001c00d5d67836 */ /* 0x000fe20000000000 */
[----:B-1----:R-:W-:Y:S10]  /*8cd0*/  @!P0 BRA `(.L_x_254) ;  /* 0x0000006400e88947 */ /* 0x002ff40003800000 */
[C---:B-----5:R-:W-:Y:S01]  /*8ce0*/  IADD3 R247, R241.reuse, 0x4, RZ ;  /* 0x00000004f1f77810 */ /* 0x060fe20007ffe0ff */
[----:B------:R-:W-:Y:S01]  /*8cf0*/  IMAD.WIDE.U32 R232, R241, -0x326172a9, RZ ;  /* 0xcd9e8d57f1e87825 */ /* 0x000fe200078e00ff */
[----:B------:R-:W-:Y:S01]  /*8d00*/  IADD3 R221, R228, -0x2, RZ ;  /* 0xfffffffee4dd7810 */ /* 0x000fe20007ffe0ff */
[----:B------:R-:W-:Y:S01]  /*8d10*/  ULDC UR4, c[0x0][0x2ec] ;  /* 0x0000bb0000047ab9 */ /* 0x000fe20000000800 */
[----:B------:R-:W-:Y:S01]  /*8d20*/  MOV R132, R137 ;  /* 0x0000008900847202 */ /* 0x000fe20000000f00 */
[----:B------:R-:W-:Y:S01]  /*8d30*/  IMAD.WIDE.U32 R230, R247, -0x326172a9, RZ ;  /* 0xcd9e8d57f7e67825 */ /* 0x000fe200078e00ff */
[-C--:B------:R-:W-:Y:S01]  /*8d40*/  LOP3.LUT R228, R233, R237.reuse, RZ, 0x3c, !PT ;  /* 0x000000ede9e47212 */ /* 0x080fe200078e3cff */
[----:B------:R-:W-:Y:S01]  /*8d50*/  ULDC.64 UR10, c[0x0][0x220] ;  /* 0x00008800000a7ab9 */ /* 0x000fe20000000a00 */
[----:B------:R-:W-:Y:S01]  /*8d60*/  MOV R3, R138 ;  /* 0x0000008a00037202 */ /* 0x000fe20000000f00 */
[----:B------:R-:W-:Y:S01]  /*8d70*/  IMAD.WIDE.U32 R222, R249, -0x2daee0ad, RZ ;  /* 0xd2511f53f9de7825 */ /* 0x000fe200078e00ff */
[----:B------:R-:W-:Y:S01]  /*8d80*/  LOP3.LUT R226, R231, R237, RZ, 0x3c, !PT ;  /* 0x000000ede7e27212 */ /* 0x000fe200078e3cff */
[----:B------:R-:W-:Y:S01]  /*8d90*/  ULDC.64 UR12, c[0x0][0x250] ;  /* 0x00009400000c7ab9 */ /* 0x000fe20000000a00 */
[----:B------:R-:W-:Y:S01]  /*8da0*/  MOV R134, R135 ;  /* 0x0000008700867202 */ /* 0x000fe20000000f00 */
[----:B------:R-:W-:Y:S01]  /*8db0*/  IMAD.WIDE.U32 R228, R228, -0x2daee0ad, RZ ;  /* 0xd2511f53e4e47825 */ /* 0x000fe200078e00ff */
[----:B------:R-:W-:Y:S01]  /*8dc0*/  MOV R133, R136 ;  /* 0x0000008800857202 */ /* 0x000fe20000000f00 */
[----:B------:R-:W-:Y:S01]  /*8dd0*/  ULDC.64 UR6, c[0x0][0x218] ;  /* 0x0000860000067ab9 */ /* 0x000fe20000000a00 */
[----:B------:R-:W-:Y:S01]  /*8de0*/  ULDC.64 UR8, c[0x0][0x248] ;  /* 0x0000920000087ab9 */ /* 0x000fe20000000a00 */
[----:B------:R-:W-:Y:S01]  /*8df0*/  IMAD.WIDE.U32 R226, R226, -0x2daee0ad, RZ ;  /* 0xd2511f53e2e27825 */ /* 0x000fe200078e00ff */
[----:B------:R-:W-:Y:S06]  /*8e00*/  BRA `(.L_x_255) ;  /* 0x00000000006c7947 */ /* 0x000fec0003800000 */
.L_x_257:
[----:B------:R-:W2:Y:S01]  /*8e10*/  LDL.64 R240, [R1+0x20] ;  /* 0x0000200001f07983 */ /* 0x000ea20000100a00 */
[----:B------:R-:W-:Y:S03]  /*8e20*/  VIADD R0, R221, 0xffffffff ;  /* 0xffffffffdd007836 */ /* 0x000fe60000000000 */
[----:B------:R-:W3:Y:S01]  /*8e30*/  LDL.64 R238, [R1+0x10] ;  /* 0x0000100001ee7983 */ /* 0x000ee20000100a00 */
[C---:B------:R-:W-:Y:S01]  /*8e40*/  IMAD.WIDE.U32 R136, R0.reuse, UR8, RZ ;  /* 0x0000000800887c25 */ /* 0x040fe2000f8e00ff */
[----:B------:R-:W-:Y:S05]  /*8e50*/  SHF.R.S32.HI R135, RZ, 0x1f, R0 ;  /* 0x0000001fff877819 */ /* 0x000fea0000011400 */
[----:B------:R-:W-:Y:S04]  /*8e60*/  IMAD R135, R135, UR8, RZ ;  /* 0x0000000887877c24 */ /* 0x000fe8000f8e02ff */
[----:B------:R-:W-:Y:S04]  /*8e70*/  IMAD R135, R0, UR9, R135 ;  /* 0x0000000900877c24 */ /* 0x000fe8000f8e0287 */
[----:B------:R-:W-:Y:S01]  /*8e80*/  IMAD.IADD R135, R137, 0x1, R135 ;  /* 0x0000000189877824 */ /* 0x000fe200078e0287 */
[----:B--2---:R-:W-:Y:S04]  /*8e90*/  LEA R0, P1, R136, R240, 0x7 ;  /* 0x000000f088007211 */ /* 0x004fe800078238ff */
[----:B------:R-:W-:Y:S02]  /*8ea0*/  LEA R172, P2, R0, UR6, 0x1 ;  /* 0x0000000600ac7c11 */ /* 0x000fe4000f8408ff */
[----:B---3--:R-:W-:Y:S02]  /*8eb0*/  LEA.HI.X R135, R136, R239, R135, 0x7, P1 ;  /* 0x000000ef88877211 */ /* 0x008fe400008f3c87 */
        /* <DEDUP_REMOVED lines=16> */
.L_x_255:
[----:B------:R-:W2:Y:S01]  /*8fc0*/  LDL.64 R10, [R1+0x18] ;  /* 0x00001800010a7983 */ /* 0x000ea20000100a00 */
[----:B------:R-:W-:Y:S01]  /*8fd0*/  SHF.R.S32.HI R0, RZ, 0x1f, R221 ;  /* 0x0000001fff007819 */ /* 0x000fe200000114dd */
[----:B------:R-:W-:Y:S04]  /*8fe0*/  DEPBAR.LE SB0, 0x0 ;  /* 0x000080000000791a */ /* 0x000fe80000000000 */
[----:B------:R-:W3:Y:S01]  /*8ff0*/  LDL R6, [R1+0xc] ;  /* 0x00000c0001067983 */ /* 0x000ee20000100800 */
[----:B------:R-:W-:Y:S02]  /*9000*/  IMAD R0, R0, UR12, RZ ;  /* 0x0000000c00007c24 */ /* 0x000fe4000f8e02ff */
[C---:B------:R-:W-:Y:S01]  /*9010*/  IMAD.WIDE.U32 R4, R221.reuse, UR12, RZ ;  /* 0x0000000cdd047c25 */ /* 0x040fe2000f8e00ff */
[----:B------:R-:W-:Y:S03]  /*9020*/  BAR.SYNC.DEFER_BLOCKING 0x0 ;  /* 0x0000000000007b1d */ /* 0x000fe60000010000 */
        /* <DEDUP_REMOVED lines=12> */
[----:B-----5:R-:W-:Y:S01]  /*90f0*/  LDGSTS.E.BYPASS.LTC128B.128 [R224+0x4000], desc[UR30][R8.64] ;  /* 0x0400000008e07fae */ /* 0x020fe2000b901d5e */
        /* <DEDUP_REMOVED lines=44> */
[C---:B------:R-:W-:Y:S06]  /*93c0*/  HMMA.16816.F32 R72, R124.reuse, R80, RZ ;  /* 0x000000507c48723c */ /* 0x040fec00000018ff */
[-C--:B------:R-:W-:Y:S06]  /*93d0*/  HMMA.16816.F32 R76, R124, R82.reuse, RZ ;  /* 0x000000527c4c723c */ /* 0x080fec00000018ff */
[C---:B------:R-:W-:Y:S06]  /*93e0*/  HMMA.16816.F32 R80, R128.reuse, R82, RZ ;  /* 0x000000528050723c */ /* 0x040fec00000018ff */
        /* <DEDUP_REMOVED lines=11> */
[----:B------:R-:W-:Y:S01]  /*94a0*/  HMMA.16816.F32 R128, R128, R138, RZ ;  /* 0x0000008a8080723c */ /* 0x000fe200000018ff */
[----:B------:R-:W2:Y:S01]  /*94b0*/  LDSM.16.M88.4 R136, [R214] ;  /* 0x00000000d688783b */ /* 0x000ea20000000200 */
[----:B------:R-:W-:Y:S04]  /*94c0*/  DEPBAR.LE SB0, 0x0 ;  /* 0x000080000000791a */ /* 0x000fe80000000000 */
[-C--:B------:R-:W-:Y:S01]  /*94d0*/  HMMA.16816.F32 R4, R172, R176.reuse, R4 ;  /* 0x000000b0ac04723c */ /* 0x080fe20000001804 */
[----:B------:R-:W-:Y:S05]  /*94e0*/  BAR.SYNC.DEFER_BLOCKING 0x0 ;  /* 0x0000000000007b1d */ /* 0x000fea0000010000 */
        /* <DEDUP_REMOVED lines=53> */
[-C--:B--2---:R-:W-:Y:S05]  /*9840*/  HMMA.16816.F32 R116, R172, R136.reuse, R116 ;  /* 0x00000088ac74723c */ /* 0x084fea0000001874 */
        /* <DEDUP_REMOVED lines=80> */
.L_x_256:
[----:B-1----:R-:W-:Y:S01]  /*9d50*/  FMNMX.FTZ R136, R89, R176, !PT ;  /* 0x000000b059887209 */ /* 0x002fe20007810000 */
[----:B------:R-:W1:Y:S01]  /*9d60*/  SHFL.BFLY PT, R138, R2, 0x2, 0x1f ;  /* 0x0c401f00028a7f89 */ /* 0x000e6200000e0000 */
[----:B------:R-:W-:Y:S01]  /*9d70*/  FMNMX.FTZ R135, R78, R178, !PT ;  /* 0x000000b24e877209 */ /* 0x000fe20007810000 */
[----:B------:R-:W-:Y:S01]  /*9d80*/  IMAD.SHL.U32 R192, R221, 0x4, RZ ;  /* 0x00000004ddc07824 */ /* 0x000fe200078e00ff */
[----:B------:R-:W-:Y:S05]  /*9d90*/  FMNMX.FTZ R136, R92, R136, !PT ;  /* 0x000000885c887209 */ /* 0x000fea0007810000 */
[----:B------:R-:W-:Y:S01]  /*9da0*/  STL [R1+0x60], R235 ;  /* 0x000060eb01007387 */ /* 0x000fe20000100800 */
[----:B------:R-:W-:Y:S02]  /*9db0*/  FMNMX.FTZ R0, R131, R177, !PT ;  /* 0x000000b183007209 */ /* 0x000fe40007810000 */
        /* <DEDUP_REMOVED lines=12> */
[----:B------:R-:W-:Y:S01]  /*9e80*/  LOP3.LUT R180, R227, UR26, R222, 0x96, !PT ;  /* 0x0000001ae3b47c12 */ /* 0x000fe2000f8e96de */
[----:B------:R-:W-:Y:S01]  /*9e90*/  STL [R1+0x48], R218 ;  /* 0x000048da01007387 */ /* 0x000fe20000100800 */
[----:B-1----:R-:W-:Y:S02]  /*9ea0*/  FMNMX.FTZ R138, R2, R138, !PT ;  /* 0x0000008a028a7209 */ /* 0x002fe40007810000 */
[----:B------:R-:W-:Y:S01]  /*9eb0*/  FMNMX.FTZ R2, R95, R135, !PT ;  /* 0x000000875f027209 */ /* 0x000fe20007810000 */
[----:B------:R-:W1:Y:S01]  /*9ec0*/  SHFL.BFLY PT, R137, R0, 0x2, 0x1f ;  /* 0x0c401f0000897f89 */ /* 0x000e6200000e0000 */
[----:B------:R-:W-:Y:S01]  /*9ed0*/  FMNMX.FTZ R135, R109, R136, !PT ;  /* 0x000000886d877209 */ /* 0x000fe20007810000 */
[----:B------:R-:W-:Y:S01]  /*9ee0*/  IMAD.WIDE.U32 R180, R180, -0x326172a9, RZ ;  /* 0xcd9e8d57b4b47825 */ /* 0x000fe200078e00ff */
[----:B------:R-:W-:Y:S05]  /*9ef0*/  FMNMX.FTZ R2, R106, R2, !PT ;  /* 0x000000026a027209 */ /* 0x000fea0007810000 */
[----:B------:R-:W2:Y:S01]  /*9f00*/  SHFL.BFLY PT, R172, R138, 0x1, 0x1f ;  /* 0x0c201f008aac7f89 */ /* 0x000ea200000e0000 */
[----:B------:R-:W-:Y:S07]  /*9f10*/  FMNMX.FTZ R135, R120, R135, !PT ;  /* 0x0000008778877209 */ /* 0x000fee0007810000 */
[----:B------:R-:W-:Y:S01]  /*9f20*/  STL [R1+0x44], R217 ;  /* 0x000044d901007387 */ /* 0x000fe20000100800 */
[----:B------:R-:W-:Y:S03]  /*9f30*/  FMNMX.FTZ R136, R121, R135, !PT ;  /* 0x0000008779887209 */ /* 0x000fe60007810000 */
[----:B------:R-:W-:Y:S01]  /*9f40*/  STL [R1+0x40], R216 ;  /* 0x000040d801007387 */ /* 0x000fe20000100800 */
[----:B------:R-:W-:Y:S03]  /*9f50*/  FMNMX.FTZ R136, R124, R136, !PT ;  /* 0x000000887c887209 */ /* 0x000fe60007810000 */
[----:B------:R-:W-:Y:S01]  /*9f60*/  STL [R1+0x3c], R215 ;  /* 0x00003cd701007387 */ /* 0x000fe20000100800 */
[----:B------:R-:W-:Y:S03]  /*9f70*/  FMNMX.FTZ R136, R125, R136, !PT ;  /* 0x000000887d887209 */ /* 0x000fe60007810000 */
[----:B------:R3:W-:Y:S01]  /*9f80*/  STL [R1+0x38], R214 ;  /* 0x000038d601007387 */ /* 0x0007e20000100800 */
[----:B-1----:R-:W-:Y:S03]  /*9f90*/  FMNMX.FTZ R137, R0, R137, !PT ;  /* 0x0000008900897209 */ /* 0x002fe60007810000 */
[----:B------:R-:W-:Y:S01]  /*9fa0*/  STL [R1+0x34], R213 ;  /* 0x000034d501007387 */ /* 0x000fe20000100800 */
[----:B------:R-:W-:Y:S02]  /*9fb0*/  FMNMX.FTZ R0, R107, R2, !PT ;  /* 0x000000026b007209 */ /* 0x000fe40007810000 */
[----:B--2---:R-:W-:Y:S01]  /*9fc0*/  FMNMX.FTZ R138, R138, R172, !PT ;  /* 0x000000ac8a8a7209 */ /* 0x004fe20007810000 */
[----:B------:R-:W-:Y:S01]  /*9fd0*/  STL [R1+0x30], R212 ;  /* 0x000030d401007387 */ /* 0x000fe20000100800 */
[----:B------:R-:W-:Y:S02]  /*9fe0*/  FMNMX.FTZ R0, R110, R0, !PT ;  /* 0x000000006e007209 */ /* 0x000fe40007810000 */
[C---:B------:R-:W-:Y:S01]  /*9ff0*/  FSETP.NEU.FTZ.AND P1, PT, R138.reuse, -INF , PT ;  /* 0xff8000008a00780b */ /* 0x040fe20003f3d000 */
[----:B------:R-:W-:Y:S01]  /*a000*/  FMUL.FTZ R179, R138, UR4 ;  /* 0x000000048ab37c20 */ /* 0x000fe20008410000 */
[----:B------:R-:W-:Y:S01]  /*a010*/  FMNMX.FTZ R0, R111, R0, !PT ;  /* 0x000000006f007209 */ /* 0x000fe20007810000 */
[----:B------:R-:W1:Y:S03]  /*a020*/  SHFL.BFLY PT, R139, R136, 0x2, 0x1f ;  /* 0x0c401f00888b7f89 */ /* 0x000e6600000e0000 */
[----:B------:R-:W-:Y:S05]  /*a030*/  FSEL R179, R179, RZ, P1 ;  /* 0x000000ffb3b37208 */ /* 0x000fea0000800000 */
[----:B------:R2:W-:Y:S01]  /*a040*/  STL [R1+0x2c], R211 ;  /* 0x00002cd301007387 */ /* 0x0005e20000100800 */
[----:B------:R-:W-:Y:S03]  /*a050*/  FMNMX.FTZ R0, R122, R0, !PT ;  /* 0x000000007a007209 */ /* 0x000fe60007810000 */
[----:B------:R4:W-:Y:S01]  /*a060*/  STL [R1+0x28], R210 ;  /* 0x000028d201007387 */ /* 0x0009e20000100800 */
[----:B------:R-:W-:Y:S01]  /*a070*/  FMNMX.FTZ R0, R123, R0, !PT ;  /* 0x000000007b007209 */ /* 0x000fe20007810000 */
[--C-:B------:R-:W-:Y:S01]  /*a080*/  FFMA.FTZ R16, R16, UR4, -R179.reuse ;  /* 0x0000000410107c23 */ /* 0x100fe200080108b3 */
[--C-:B------:R-:W-:Y:S01]  /*a090*/  FFMA.FTZ R17, R17, UR4, -R179.reuse ;  /* 0x0000000411117c23 */ /* 0x100fe200080108b3 */
[----:B------:R-:W-:Y:S01]  /*a0a0*/  STL [R1+0x58], R221 ;  /* 0x000058dd01007387 */ /* 0x000fe20000100800 */
[----:B------:R-:W-:Y:S01]  /*a0b0*/  FMNMX.FTZ R0, R126, R0, !PT ;  /* 0x000000007e007209 */ /* 0x000fe20007810000 */
[----:B------:R2:W-:Y:S01]  /*a0c0*/  MUFU.EX2 R199, R16 ;  /* 0x0000001000c77308 */ /* 0x0005e20000000800 */
[--C-:B------:R-:W-:Y:S01]  /*a0d0*/  FFMA.FTZ R64, R64, UR4, -R179.reuse ;  /* 0x0000000440407c23 */ /* 0x100fe200080108b3 */
[--C-:B------:R-:W-:Y:S01]  /*a0e0*/  FFMA.FTZ R65, R65, UR4, -R179.reuse ;  /* 0x0000000441417c23 */ /* 0x100fe200080108b3 */
[----:B------:R-:W-:Y:S01]  /*a0f0*/  FMNMX.FTZ R0, R127, R0, !PT ;  /* 0x000000007f007209 */ /* 0x000fe20007810000 */
[--C-:B------:R-:W-:Y:S01]  /*a100*/  FFMA.FTZ R84, R84, UR4, -R179.reuse ;  /* 0x0000000454547c23 */ /* 0x100fe200080108b3 */
[--C-:B------:R-:W-:Y:S01]  /*a110*/  FFMA.FTZ R85, R85, UR4, -R179.reuse ;  /* 0x0000000455557c23 */ /* 0x100fe200080108b3 */
[--C-:B------:R-:W-:Y:S01]  /*a120*/  FFMA.FTZ R4, R4, UR4, -R179.reuse ;  /* 0x0000000404047c23 */ /* 0x100fe200080108b3 */
[--C-:B------:R-:W-:Y:S01]  /*a130*/  FFMA.FTZ R20, R20, UR4, -R179.reuse ;  /* 0x0000000414147c23 */ /* 0x100fe200080108b3 */
[----:B------:R-:W4:Y:S02]  /*a140*/  SHFL.BFLY PT, R2, R0, 0x2, 0x1f ;  /* 0x0c401f0000027f89 */ /* 0x000f2400000e0000 */
[----:B---3--:R-:W-:Y:S01]  /*a150*/  MUFU.EX2 R214, R17 ;  /* 0x0000001100d67308 */ /* 0x008fe20000000800 */
[----:B-1----:R-:W-:Y:S01]  /*a160*/  FMNMX.FTZ R136, R136, R139, !PT ;  /* 0x0000008b88887209 */ /* 0x002fe20007810000 */
[--C-:B------:R-:W-:Y:S04]  /*a170*/  FFMA.FTZ R21, R21, UR4, -R179.reuse ;  /* 0x0000000415157c23 */ /* 0x100fe800080108b3 */
[----:B------:R-:W1:Y:S01]  /*a180*/  SHFL.BFLY PT, R135, R137, 0x1, 0x1f ;  /* 0x0c201f0089877f89 */ /* 0x000e6200000e0000 */
[--C-:B------:R-:W-:Y:S01]  /*a190*/  FFMA.FTZ R37, R37, UR4, -R179.reuse ;  /* 0x0000000425257c23 */ /* 0x100fe200080108b3 */
[--C-:B------:R-:W-:Y:S01]  /*a1a0*/  FFMA.FTZ R48, R48, UR4, -R179.reuse ;  /* 0x0000000430307c23 */ /* 0x100fe200080108b3 */
[--C-:B------:R-:W-:Y:S01]  /*a1b0*/  FFMA.FTZ R96, R96, UR4, -R179.reuse ;  /* 0x0000000460607c23 */ /* 0x100fe200080108b3 */
[--C-:B------:R-:W-:Y:S04]  /*a1c0*/  FFMA.FTZ R49, R49, UR4, -R179.reuse ;  /* 0x0000000431317c23 */ /* 0x100fe800080108b3 */
[----:B--2---:R-:W2:Y:S01]  /*a1d0*/  SHFL.BFLY PT, R16, R136, 0x1, 0x1f ;  /* 0x0c201f0088107f89 */ /* 0x004ea200000e0000 */
        /* <DEDUP_REMOVED lines=8> */
[----:B----4-:R-:W-:Y:S01]  /*a260*/  MUFU.EX2 R210, R65 ;  /* 0x0000004100d27308 */ /* 0x010fe20000000800 */
[--C-:B------:R-:W-:Y:S01]  /*a270*/  FFMA.FTZ R81, R81, UR4, -R179.reuse ;  /* 0x0000000451517c23 */ /* 0x100fe200080108b3 */
[--C-:B------:R-:W-:Y:S01]  /*a280*/  FFMA.FTZ R5, R5, UR4, -R179.reuse ;  /* 0x0000000405057c23 */ /* 0x100fe200080108b3 */
[--C-:B------:R-:W-:Y:S01]  /*a290*/  FFMA.FTZ R32, R32, UR4, -R179.reuse ;  /* 0x0000000420207c23 */ /* 0x100fe200080108b3 */
[--C-:B------:R-:W-:Y:S01]  /*a2a0*/  FFMA.FTZ R33, R33, UR4, -R179.reuse ;  /* 0x0000000421217c23 */ /* 0x100fe200080108b3 */
[--C-:B------:R-:W-:Y:S01]  /*a2b0*/  FFMA.FTZ R112, R112, UR4, -R179.reuse ;  /* 0x0000000470707c23 */ /* 0x100fe200080108b3 */
[----:B------:R-:W-:Y:S01]  /*a2c0*/  FMNMX.FTZ R0, R0, R2, !PT ;  /* 0x0000000200007209 */ /* 0x000fe20007810000 */
[--C-:B------:R-:W-:Y:S03]  /*a2d0*/  FFMA.FTZ R113, R113, UR4, -R179.reuse ;  /* 0x0000000471717c23 */ /* 0x100fe600080108b3 */
[----:B------:R3:W-:Y:S01]  /*a2e0*/  MUFU.EX2 R200, R4 ;  /* 0x0000000400c87308 */ /* 0x0007e20000000800 */
[--C-:B------:R-:W-:Y:S01]  /*a2f0*/  FFMA.FTZ R100, R100, UR4, -R179.reuse ;  /* 0x0000000464647c23 */ /* 0x100fe200080108b3 */
[----:B-1----:R-:W-:Y:S01]  /*a300*/  FMNMX.FTZ R137, R137, R135, !PT ;  /* 0x0000008789897209 */ /* 0x002fe20007810000 */
[----:B------:R-:W1:Y:S01]  /*a310*/  SHFL.BFLY PT, R2, R0, 0x1, 0x1f ;  /* 0x0c201f0000027f89 */ /* 0x000e6200000e0000 */
[--C-:B------:R-:W-:Y:S01]  /*a320*/  FFMA.FTZ R101, R101, UR4, -R179.reuse ;  /* 0x0000000465657c23 */ /* 0x100fe200080108b3 */
[--C-:B------:R-:W-:Y:S01]  /*a330*/  FFMA.FTZ R128, R128, UR4, -R179.reuse ;  /* 0x0000000480807c23 */ /* 0x100fe200080108b3 */
[C---:B------:R-:W-:Y:S01]  /*a340*/  FSETP.NEU.FTZ.AND P1, PT, R137.reuse, -INF , PT ;  /* 0xff8000008900780b */ /* 0x040fe20003f3d000 */
[----:B------:R-:W-:Y:S01]  /*a350*/  FMUL.FTZ R178, R137, UR4 ;  /* 0x0000000489b27c20 */ /* 0x000fe20008410000 */
[----:B--2---:R-:W-:Y:S02]  /*a360*/  FMNMX.FTZ R136, R136, R16, !PT ;  /* 0x0000001088887209 */ /* 0x004fe40007810000 */
[----:B------:R-:W-:Y:S01]  /*a370*/  MUFU.EX2 R245, R20 ;  /* 0x0000001400f57308 */ /* 0x000fe20000000800 */
[--C-:B------:R-:W-:Y:S01]  /*a380*/  FFMA.FTZ R129, R129, UR4, -R179.reuse ;  /* 0x0000000481817c23 */ /* 0x100fe200080108b3 */
[--C-:B------:R-:W-:Y:S01]  /*a390*/  FFMA.FTZ R116, R116, UR4, -R179.reuse ;  /* 0x0000000474747c23 */ /* 0x100fe200080108b3 */
[----:B------:R-:W-:Y:S01]  /*a3a0*/  FSEL R178, R178, RZ, P1 ;  /* 0x000000ffb2b27208 */ /* 0x000fe20000800000 */
[C---:B------:R-:W-:Y:S01]  /*a3b0*/  FMUL.FTZ R177, R136.reuse, UR4 ;  /* 0x0000000488b17c20 */ /* 0x040fe20008410000 */
[----:B------:R-:W-:Y:S01]  /*a3c0*/  FSETP.NEU.FTZ.AND P1, PT, R136, -INF , PT ;  /* 0xff8000008800780b */ /* 0x000fe20003f3d000 */
[----:B------:R-:W-:Y:S01]  /*a3d0*/  FFMA.FTZ R179, R117, UR4, -R179 ;  /* 0x0000000475b37c23 */ /* 0x000fe200080108b3 */
[----:B---3--:R-:W-:Y:S01]  /*a3e0*/  LOP3.LUT R4, R223, UR33, R192, 0x96, !PT ;  /* 0x00000021df047c12 */ /* 0x008fe2000f8e96c0 */
[--C-:B------:R-:W-:Y:S01]  /*a3f0*/  FFMA.FTZ R6, R6, UR4, -R178.reuse ;  /* 0x0000000406067c23 */ /* 0x100fe200080108b2 */
[----:B------:R-:W-:Y:S01]  /*a400*/  FSEL R177, R177, RZ, P1 ;  /* 0x000000ffb1b17208 */ /* 0x000fe20000800000 */
[--C-:B------:R-:W-:Y:S01]  /*a410*/  FFMA.FTZ R7, R7, UR4, -R178.reuse ;  /* 0x0000000407077c23 */ /* 0x100fe200080108b2 */
[--C-:B------:R-:W-:Y:S01]  /*a420*/  FFMA.FTZ R18, R18, UR4, -R178.reuse ;  /* 0x0000000412127c23 */ /* 0x100fe200080108b2 */
[----:B------:R-:W-:Y:S01]  /*a430*/  MUFU.EX2 R235, R6 ;  /* 0x0000000600eb7308 */ /* 0x000fe20000000800 */
[--C-:B------:R-:W-:Y:S01]  /*a440*/  FFMA.FTZ R19, R19, UR4, -R178.reuse ;  /* 0x0000000413137c23 */ /* 0x100fe200080108b2 */
[--C-:B------:R-:W-:Y:S01]  /*a450*/  FFMA.FTZ R8, R8, UR4, -R177.reuse ;  /* 0x0000000408087c23 */ /* 0x100fe200080108b1 */
[--C-:B------:R-:W-:Y:S01]  /*a460*/  FFMA.FTZ R9, R9, UR4, -R177.reuse ;  /* 0x0000000409097c23 */ /* 0x100fe200080108b1 */
[--C-:B------:R-:W-:Y:S01]  /*a470*/  FFMA.FTZ R12, R12, UR4, -R177.reuse ;  /* 0x000000040c0c7c23 */ /* 0x100fe200080108b1 */
[----:B-1----:R-:W-:Y:S01]  /*a480*/  FMNMX.FTZ R135, R0, R2, !PT ;  /* 0x0000000200877209 */ /* 0x002fe20007810000 */
[--C-:B------:R-:W-:Y:S01]  /*a490*/  FFMA.FTZ R40, R40, UR4, -R177.reuse ;  /* 0x0000000428287c23 */ /* 0x100fe200080108b1 */
[--C-:B------:R-:W-:Y:S03]  /*a4a0*/  FFMA.FTZ R45, R45, UR4, -R177.reuse ;  /* 0x000000042d2d7c23 */ /* 0x100fe600080108b1 */
[----:B------:R1:W-:Y:S01]  /*a4b0*/  MUFU.EX2 R194, R8 ;  /* 0x0000000800c27308 */ /* 0x0003e20000000800 */
[C---:B------:R-:W-:Y:S01]  /*a4c0*/  FSETP.NEU.FTZ.AND P1, PT, R135.reuse, -INF , PT ;  /* 0xff8000008700780b */ /* 0x040fe20003f3d000 */
[----:B------:R-:W-:Y:S01]  /*a4d0*/  FMUL.FTZ R176, R135, UR4 ;  /* 0x0000000487b07c20 */ /* 0x000fe20008410000 */
[--C-:B------:R-:W-:Y:S01]  /*a4e0*/  FFMA.FTZ R51, R51, UR4, -R178.reuse ;  /* 0x0000000433337c23 */ /* 0x100fe200080108b2 */
[--C-:B------:R-:W-:Y:S01]  /*a4f0*/  FFMA.FTZ R44, R44, UR4, -R177.reuse ;  /* 0x000000042c2c7c23 */ /* 0x100fe200080108b1 */
[--C-:B------:R-:W-:Y:S01]  /*a500*/  FFMA.FTZ R67, R67, UR4, -R178.reuse ;  /* 0x0000000443437c23 */ /* 0x100fe200080108b2 */
[--C-:B------:R-:W-:Y:S01]  /*a510*/  FFMA.FTZ R39, R39, UR4, -R178.reuse ;  /* 0x0000000427277c23 */ /* 0x100fe200080108b2 */
[----:B------:R-:W-:Y:S03]  /*a520*/  FSEL R176, R176, RZ, P1 ;  /* 0x000000ffb0b07208 */ /* 0x000fe60000800000 */
[----:B------:R2:W-:Y:S01]  /*a530*/  MUFU.EX2 R247, R9 ;  /* 0x0000000900f77308 */ /* 0x0005e20000000800 */
[--C-:B------:R-:W-:Y:S01]  /*a540*/  FFMA.FTZ R86, R86, UR4, -R178.reuse ;  /* 0x0000000456567c23 */ /* 0x100fe200080108b2 */
[--C-:B------:R-:W-:Y:S01]  /*a550*/  FFMA.FTZ R25, R25, UR4, -R177.reuse ;  /* 0x0000000419197c23 */ /* 0x100fe200080108b1 */
[----:B------:R-:W-:Y:S01]  /*a560*/  FFMA.FTZ R22, R22, UR4, -R178 ;  /* 0x0000000416167c23 */ /* 0x000fe200080108b2 */
[--C-:B------:R-:W-:Y:S01]  /*a570*/  FFMA.FTZ R11, R11, UR4, -R176.reuse ;  /* 0x000000040b0b7c23 */ /* 0x100fe200080108b0 */
[--C-:B------:R-:W-:Y:S01]  /*a580*/  FFMA.FTZ R14, R14, UR4, -R176.reuse ;  /* 0x000000040e0e7c23 */ /* 0x100fe200080108b0 */
[--C-:B------:R-:W-:Y:S01]  /*a590*/  FFMA.FTZ R15, R15, UR4, -R176.reuse ;  /* 0x000000040f0f7c23 */ /* 0x100fe200080108b0 */
[----:B------:R-:W-:Y:S03]  /*a5a0*/  FFMA.FTZ R27, R27, UR4, -R176 ;  /* 0x000000041b1b7c23 */ /* 0x000fe600080108b0 */
[----:B------:R3:W-:Y:S01]  /*a5b0*/  MUFU.EX2 R246, R5 ;  /* 0x0000000500f67308 */ /* 0x0007e20000000800 */
[----:B-1----:R-:W-:Y:S01]  /*a5c0*/  LOP3.LUT R8, R229, UR26, R222, 0x96, !PT ;  /* 0x0000001ae5087c12 */ /* 0x002fe2000f8e96de */
[--C-:B------:R-:W-:Y:S01]  /*a5d0*/  FFMA.FTZ R10, R10, UR4, -R176.reuse ;  /* 0x000000040a0a7c23 */ /* 0x100fe200080108b0 */
[--C-:B------:R-:W-:Y:S01]  /*a5e0*/  FFMA.FTZ R13, R13, UR4, -R177.reuse ;  /* 0x000000040d0d7c23 */ /* 0x100fe200080108b1 */
[----:B------:R-:W-:Y:S02]  /*a5f0*/  VIADD R0, R192, 0x1 ;  /* 0x00000001c0007836 */ /* 0x000fe40000000000 */
[--C-:B------:R-:W-:Y:S01]  /*a600*/  FFMA.FTZ R46, R46, UR4, -R176.reuse ;  /* 0x000000042e2e7c23 */ /* 0x100fe200080108b0 */
[--C-:B------:R-:W-:Y:S01]  /*a610*/  FFMA.FTZ R47, R47, UR4, -R176.reuse ;  /* 0x000000042f2f7c23 */ /* 0x100fe200080108b0 */
[----:B------:R-:W-:Y:S02]  /*a620*/  FFMA.FTZ R58, R58, UR4, -R176 ;  /* 0x000000043a3a7c23 */ /* 0x000fe400080108b0 */
[----:B------:R1:W-:Y:S01]  /*a630*/  MUFU.EX2 R224, R7 ;  /* 0x0000000700e07308 */ /* 0x0003e20000000800 */
[----:B------:R-:W-:Y:S01]  /*a640*/  LOP3.LUT R0, R223, UR33, R0, 0x96, !PT ;  /* 0x00000021df007c12 */ /* 0x000fe2000f8e9600 */
[----:B--2---:R-:W-:Y:S04]  /*a650*/  IMAD.WIDE.U32 R8, R8, -0x326172a9, RZ ;  /* 0xcd9e8d5708087825 */ /* 0x004fe800078e00ff */
[--C-:B------:R-:W-:Y:S01]  /*a660*/  FFMA.FTZ R34, R34, UR4, -R178.reuse ;  /* 0x0000000422227c23 */ /* 0x100fe200080108b2 */
[----:B------:R-:W-:Y:S01]  /*a670*/  FFMA.FTZ R23, R23, UR4, -R178 ;  /* 0x0000000417177c23 */ /* 0x000fe200080108b2 */
[--C-:B------:R-:W-:Y:S01]  /*a680*/  FFMA.FTZ R24, R24, UR4, -R177.reuse ;  /* 0x0000000418187c23 */ /* 0x100fe200080108b1 */
[--C-:B------:R-:W-:Y:S01]  /*a690*/  FFMA.FTZ R29, R29, UR4, -R177.reuse ;  /* 0x000000041d1d7c23 */ /* 0x100fe200080108b1 */
[----:B------:R-:W-:Y:S01]  /*a6a0*/  MUFU.EX2 R217, R18 ;  /* 0x0000001200d97308 */ /* 0x000fe20000000800 */
[----:B---3--:R-:W-:Y:S04]  /*a6b0*/  IMAD.WIDE.U32 R4, R4, -0x326172a9, RZ ;  /* 0xcd9e8d5704047825 */ /* 0x008fe800078e00ff */
[--C-:B------:R-:W-:Y:S01]  /*a6c0*/  FFMA.FTZ R28, R28, UR4, -R177.reuse ;  /* 0x000000041c1c7c23 */ /* 0x100fe200080108b1 */
[--C-:B------:R-:W-:Y:S01]  /*a6d0*/  FFMA.FTZ R26, R26, UR4, -R176.reuse ;  /* 0x000000041a1a7c23 */ /* 0x100fe200080108b0 */
[----:B------:R-:W-:Y:S01]  /*a6e0*/  FFMA.FTZ R42, R42, UR4, -R176 ;  /* 0x000000042a2a7c23 */ /* 0x000fe200080108b0 */
[----:B------:R-:W-:Y:S01]  /*a6f0*/  LOP3.LUT R2, R5, UR27, R232, 0x96, !PT ;  /* 0x0000001b05027c12 */ /* 0x000fe2000f8e96e8 */
[----:B------:R-:W-:Y:S01]  /*a700*/  FFMA.FTZ R38, R38, UR4, -R178 ;  /* 0x0000000426267c23 */ /* 0x000fe200080108b2 */
[----:B------:R-:W-:Y:S01]  /*a710*/  LOP3.LUT R16, R9, UR25, R4, 0x96, !PT ;  /* 0x0000001909107c12 */ /* 0x000fe2000f8e9604 */
[----:B------:R2:W-:Y:S01]  /*a720*/  MUFU.EX2 R220, R19 ;  /* 0x0000001300dc7308 */ /* 0x0005e20000000800 */
[----:B-1----:R-:W-:Y:S01]  /*a730*/  LOP3.LUT R7, R5, UR27, R230, 0x96, !PT ;  /* 0x0000001b05077c12 */ /* 0x002fe2000f8e96e6 */
[--C-:B------:R-:W-:Y:S01]  /*a740*/  FFMA.FTZ R41, R41, UR4, -R177.reuse ;  /* 0x0000000429297c23 */ /* 0x100fe200080108b1 */
[----:B------:R-:W-:Y:S01]  /*a750*/  LOP3.LUT R6, R181, UR25, R4, 0x96, !PT ;  /* 0x00000019b5067c12 */ /* 0x000fe2000f8e9604 */
[----:B------:R-:W-:Y:S04]  /*a760*/  IMAD.WIDE.U32 R4, R2, -0x2daee0ad, RZ ;  /* 0xd2511f5302047825 */ /* 0x000fe800078e00ff */
[----:B------:R-:W-:Y:S01]  /*a770*/  FFMA.FTZ R43, R43, UR4, -R176 ;  /* 0x000000042b2b7c23 */ /* 0x000fe200080108b0 */
[----:B------:R-:W-:Y:S01]  /*a780*/  FFMA.FTZ R50, R50, UR4, -R178 ;  /* 0x0000000432327c23 */ /* 0x000fe200080108b2 */
[----:B------:R-:W-:Y:S01]  /*a790*/  MUFU.EX2 R216, R12 ;  /* 0x0000000c00d87308 */ /* 0x000fe20000000800 */
[----:B------:R-:W-:Y:S01]  /*a7a0*/  LOP3.LUT R139, R5, UR24, R228, 0x96, !PT ;  /* 0x00000018058b7c12 */ /* 0x000fe2000f8e96e4 */
[----:B------:R-:W-:Y:S04]  /*a7b0*/  IMAD.WIDE.U32 R16, R16, -0x2daee0ad, RZ ;  /* 0xd2511f5310107825 */ /* 0x000fe800078e00ff */
[----:B------:R-:W-:Y:S01]  /*a7c0*/  FFMA.FTZ R54, R54, UR4, -R178 ;  /* 0x0000000436367c23 */ /* 0x000fe200080108b2 */
[--C-:B------:R-:W-:Y:S01]  /*a7d0*/  FFMA.FTZ R56, R56, UR4, -R177.reuse ;  /* 0x0000000438387c23 */ /* 0x100fe200080108b1 */
[--C-:B------:R-:W-:Y:S01]  /*a7e0*/  FFMA.FTZ R61, R61, UR4, -R177.reuse ;  /* 0x000000043d3d7c23 */ /* 0x100fe200080108b1 */
[----:B------:R-:W-:Y:S01]  /*a7f0*/  LOP3.LUT R172, R17, UR22, R4, 0x96, !PT ;  /* 0x0000001611ac7c12 */ /* 0x000fe2000f8e9604 */
[----:B------:R1:W-:Y:S01]  /*a800*/  MUFU.EX2 R198, R10 ;  /* 0x0000000a00c67308 */ /* 0x0003e20000000800 */
[----:B--2---:R-:W-:Y:S04]  /*a810*/  IMAD.WIDE.U32 R18, R0, -0x326172a9, RZ ;  /* 0xcd9e8d5700127825 */ /* 0x004fe800078e00ff */
[--C-:B------:R-:W-:Y:S01]  /*a820*/  FFMA.FTZ R87, R87, UR4, -R178.reuse ;  /* 0x0000000457577c23 */ /* 0x100fe200080108b2 */
[--C-:B------:R-:W-:Y:S01]  /*a830*/  FFMA.FTZ R76, R76, UR4, -R177.reuse ;  /* 0x000000044c4c7c23 */ /* 0x100fe200080108b1 */
[----:B------:R-:W-:Y:S01]  /*a840*/  FFMA.FTZ R82, R82, UR4, -R178 ;  /* 0x0000000452527c23 */ /* 0x000fe200080108b2 */
[C---:B------:R-:W-:Y:S01]  /*a850*/  LOP3.LUT R0, R19.reuse, UR27, R230, 0x96, !PT ;  /* 0x0000001b13007c12 */ /* 0x040fe2000f8e96e6 */
[----:B------:R-:W-:Y:S01]  /*a860*/  FFMA.FTZ R98, R98, UR4, -R178 ;  /* 0x0000000462627c23 */ /* 0x000fe200080108b2 */
[----:B------:R-:W-:Y:S01]  /*a870*/  LOP3.LUT R19, R19, UR27, R232, 0x96, !PT ;  /* 0x0000001b13137c12 */ /* 0x000fe2000f8e96e8 */
[----:B------:R2:W-:Y:S01]  /*a880*/  MUFU.EX2 R244, R13 ;  /* 0x0000000d00f47308 */ /* 0x0005e20000000800 */
[--C-:B------:R-:W-:Y:S01]  /*a890*/  FFMA.FTZ R99, R99, UR4, -R178.reuse ;  /* 0x0000000463637c23 */ /* 0x100fe200080108b2 */
[--C-:B------:R-:W-:Y:S01]  /*a8a0*/  FFMA.FTZ R72, R72, UR4, -R177.reuse ;  /* 0x0000000448487c23 */ /* 0x100fe200080108b1 */
[----:B------:R-:W-:Y:S01]  /*a8b0*/  FFMA.FTZ R70, R70, UR4, -R178 ;  /* 0x0000000446467c23 */ /* 0x000fe200080108b2 */
[--C-:B------:R-:W-:Y:S01]  /*a8c0*/  FFMA.FTZ R31, R31, UR4, -R176.reuse ;  /* 0x000000041f1f7c23 */ /* 0x100fe200080108b0 */
[----:B------:R-:W-:Y:S01]  /*a8d0*/  FFMA.FTZ R30, R30, UR4, -R176 ;  /* 0x000000041e1e7c23 */ /* 0x000fe200080108b0 */
[--C-:B------:R-:W-:Y:S01]  /*a8e0*/  FFMA.FTZ R55, R55, UR4, -R178.reuse ;  /* 0x0000000437377c23 */ /* 0x100fe200080108b2 */
[----:B------:R-:W-:Y:S01]  /*a8f0*/  FFMA.FTZ R66, R66, UR4, -R178 ;  /* 0x0000000442427c23 */ /* 0x000fe200080108b2 */
[--C-:B-1----:R-:W-:Y:S02]  /*a900*/  LOP3.LUT R10, R181, UR25, R18.reuse, 0x96, !PT ;  /* 0x00000019b50a7c12 */ /* 0x102fe4000f8e9612 */
[----:B------:R1:W-:Y:S01]  /*a910*/  MUFU.EX2 R219, R11 ;  /* 0x0000000b00db7308 */ /* 0x0003e20000000800 */
[----:B------:R-:W-:Y:S01]  /*a920*/  LOP3.LUT R18, R9, UR25, R18, 0x96, !PT ;  /* 0x0000001909127c12 */ /* 0x000fe2000f8e9612 */
[----:B------:R-:W-:Y:S04]  /*a930*/  IMAD.WIDE.U32 R4, R7, -0x2daee0ad, RZ ;  /* 0xd2511f5307047825 */ /* 0x000fe800078e00ff */
[----:B------:R-:W-:Y:S01]  /*a940*/  FFMA.FTZ R59, R59, UR4, -R176 ;  /* 0x000000043b3b7c23 */ /* 0x000fe200080108b0 */
[--C-:B------:R-:W-:Y:S01]  /*a950*/  FFMA.FTZ R60, R60, UR4, -R177.reuse ;  /* 0x000000043c3c7c23 */ /* 0x100fe200080108b1 */
[----:B------:R-:W-:Y:S01]  /*a960*/  IMAD.WIDE.U32 R174, R0, -0x2daee0ad, RZ ;  /* 0xd2511f5300ae7825 */ /* 0x000fe200078e00ff */
[--C-:B------:R-:W-:Y:S01]  /*a970*/  LOP3.LUT R2, R5, UR24, R226.reuse, 0x96, !PT ;  /* 0x0000001805027c12 */ /* 0x100fe2000f8e96e2 */
[----:B------:R-:W-:Y:S02]  /*a980*/  MUFU.EX2 R218, R14 ;  /* 0x0000000e00da7308 */ /* 0x000fe40000000800 */
[--C-:B------:R-:W-:Y:S01]  /*a990*/  FFMA.FTZ R57, R57, UR4, -R177.reuse ;  /* 0x0000000439397c23 */ /* 0x100fe200080108b1 */
[----:B--2---:R-:W-:Y:S01]  /*a9a0*/  IMAD.WIDE.U32 R12, R6, -0x2daee0ad, RZ ;  /* 0xd2511f53060c7825 */ /* 0x004fe200078e00ff */
[----:B------:R-:W-:Y:S03]  /*a9b0*/  LOP3.LUT R6, R175, UR24, R226, 0x96, !PT ;  /* 0x00000018af067c12 */ /* 0x000fe6000f8e96e2 */
[--C-:B------:R-:W-:Y:S01]  /*a9c0*/  FFMA.FTZ R62, R62, UR4, -R176.reuse ;  /* 0x000000043e3e7c23 */ /* 0x100fe200080108b0 */
[----:B------:R-:W-:Y:S01]  /*a9d0*/  FFMA.FTZ R63, R63, UR4, -R176 ;  /* 0x000000043f3f7c23 */ /* 0x000fe200080108b0 */
[----:B------:R-:W-:Y:S01]  /*a9e0*/  LOP3.LUT R0, R13, UR22, R4, 0x96, !PT ;  /* 0x000000160d007c12 */ /* 0x000fe2000f8e9604 */
[----:B------:R2:W-:Y:S01]  /*a9f0*/  MUFU.EX2 R236, R15 ;  /* 0x0000000f00ec7308 */ /* 0x0005e20000000800 */
[----:B-1----:R-:W-:Y:S04]  /*aa00*/  IMAD.WIDE.U32 R10, R10, -0x2daee0ad, RZ ;  /* 0xd2511f530a0a7825 */ /* 0x002fe800078e00ff */
[----:B------:R-:W-:Y:S01]  /*aa10*/  FFMA.FTZ R83, R83, UR4, -R178 ;  /* 0x0000000453537c23 */ /* 0x000fe200080108b2 */
[----:B------:R-:W-:Y:S01]  /*aa20*/  FFMA.FTZ R74, R74, UR4, -R176 ;  /* 0x000000044a4a7c23 */ /* 0x000fe200080108b0 */
[----:B------:R-:W-:Y:S01]  /*aa30*/  IMAD.WIDE.U32 R4, R139, -0x326172a9, RZ ;  /* 0xcd9e8d578b047825 */ /* 0x000fe200078e00ff */
[----:B------:R-:W-:Y:S02]  /*aa40*/  LOP3.LUT R174, R11, UR22, R174, 0x96, !PT ;  /* 0x000000160bae7c12 */ /* 0x000fe4000f8e96ae */
[----:B------:R-:W-:Y:S01]  /*aa50*/  MUFU.EX2 R243, R32 ;  /* 0x0000002000f37308 */ /* 0x000fe20000000800 */
[----:B------:R-:W-:Y:S01]  /*aa60*/  IMAD.WIDE.U32 R172, R172, -0x326172a9, RZ ;  /* 0xcd9e8d57acac7825 */ /* 0x000fe200078e00ff */
[----:B------:R-:W-:Y:S03]  /*aa70*/  LOP3.LUT R11, R5, UR23, R8, 0x96, !PT ;  /* 0x00000017050b7c12 */ /* 0x000fe6000f8e9608 */
[----:B------:R-:W-:Y:S01]  /*aa80*/  FFMA.FTZ R75, R75, UR4, -R176 ;  /* 0x000000044b4b7c23 */ /* 0x000fe200080108b0 */
[----:B------:R-:W-:Y:S01]  /*aa90*/  IMAD.WIDE.U32 R182, R19, -0x2daee0ad, RZ ;  /* 0xd2511f5313b67825 */ /* 0x000fe200078e00ff */
[----:B------:R-:W-:Y:S03]  /*aaa0*/  LOP3.LUT R17, R173, UR21, R4, 0x96, !PT ;  /* 0x00000015ad117c12 */ /* 0x000fe6000f8e9604 */
[----:B------:R1:W-:Y:S01]  /*aab0*/  MUFU.EX2 R242, R33 ;  /* 0x0000002100f27308 */ /* 0x0003e20000000800 */
[----:B------:R-:W-:Y:S01]  /*aac0*/  IMAD.WIDE.U32 R18, R18, -0x2daee0ad, RZ ;  /* 0xd2511f5312127825 */ /* 0x000fe200078e00ff */
[----:B------:R-:W-:Y:S03]  /*aad0*/  LOP3.LUT R7, R183, UR24, R228, 0x96, !PT ;  /* 0x00000018b7077c12 */ /* 0x000fe6000f8e96e4 */
[--C-:B------:R-:W-:Y:S01]  /*aae0*/  FFMA.FTZ R77, R77, UR4, -R177.reuse ;  /* 0x000000044d4d7c23 */ /* 0x100fe200080108b1 */
[----:B------:R-:W-:Y:S01]  /*aaf0*/  IMAD.WIDE.U32 R4, R2, -0x326172a9, RZ ;  /* 0xcd9e8d5702047825 */ /* 0x000fe200078e00ff */
[----:B------:R-:W-:Y:S03]  /*ab00*/  LOP3.LUT R182, R19, UR22, R182, 0x96, !PT ;  /* 0x0000001613b67c12 */ /* 0x000fe6000f8e96b6 */
[----:B------:R3:W-:Y:S01]  /*ab10*/  MUFU.EX2 R239, R34 ;  /* 0x0000002200ef7308 */ /* 0x0007e20000000800 */
[----:B--2---:R-:W-:Y:S01]  /*ab20*/  IMAD.WIDE.U32 R14, R0, -0x326172a9, RZ ;  /* 0xcd9e8d57000e7825 */ /* 0x004fe200078e00ff */
[----:B------:R-:W-:Y:S03]  /*ab30*/  LOP3.LUT R5, R5, UR23, R180, 0x96, !PT ;  /* 0x0000001705057c12 */ /* 0x000fe6000f8e96b4 */
[----:B------:R-:W-:Y:S01]  /*ab40*/  FFMA.FTZ R0, R35, UR4, -R178 ;  /* 0x0000000423007c23 */ /* 0x000fe200080108b2 */
[----:B------:R-:W-:Y:S01]  /*ab50*/  IMAD.WIDE.U32 R184, R6, -0x326172a9, RZ ;  /* 0xcd9e8d5706b87825 */ /* 0x000fe200078e00ff */
[----:B------:R-:W-:Y:S03]  /*ab60*/  LOP3.LUT R13, R15, UR21, R4, 0x96, !PT ;  /* 0x000000150f0d7c12 */ /* 0x000fe6000f8e9604 */
[----:B------:R-:W-:Y:S01]  /*ab70*/  MUFU.EX2 R221, R27 ;  /* 0x0000001b00dd7308 */ /* 0x000fe20000000800 */
[----:B-1----:R-:W-:Y:S01]  /*ab80*/  IMAD.WIDE.U32 R32, R7, -0x326172a9, RZ ;  /* 0xcd9e8d5707207825 */ /* 0x002fe200078e00ff */
[----:B------:R-:W-:Y:S03]  /*ab90*/  LOP3.LUT R15, R185, UR23, R180, 0x96, !PT ;  /* 0x00000017b90f7c12 */ /* 0x000fe6000f8e96b4 */
[----:B------:R-:W-:Y:S01]  /*aba0*/  FFMA.FTZ R78, R78, UR4, -R176 ;  /* 0x000000044e4e7c23 */ /* 0x000fe200080108b0 */
[----:B------:R-:W-:Y:S01]  /*abb0*/  IMAD.WIDE.U32 R174, R174, -0x326172a9, RZ ;  /* 0xcd9e8d57aeae7825 */ /* 0x000fe200078e00ff */
[----:B------:R-:W-:Y:S03]  /*abc0*/  LOP3.LUT R19, R33, UR23, R8, 0x96, !PT ;  /* 0x0000001721137c12 */ /* 0x000fe6000f8e9608 */
        /* <DEDUP_REMOVED lines=13> */
[----:B------:R-:W-:Y:S01]  /*aca0*/  IMAD.WIDE.U32 R32, R13, -0x2daee0ad, RZ ;  /* 0xd2511f530d207825 */ /* 0x000fe200078e00ff */
[----:B------:R-:W-:Y:S03]  /*acb0*/  LOP3.LUT R5, R17, UR18, R6, 0x96, !PT ;  /* 0x0000001211057c12 */ /* 0x000fe6000f8e9606 */
[----:B------:R-:W-:Y:S01]  /*acc0*/  FFMA.FTZ R71, R71, UR4, -R178 ;  /* 0x0000000447477c23 */ /* 0x000fe200080108b2 */
[----:B---3--:R-:W-:Y:S01]  /*acd0*/  IMAD.WIDE.U32 R34, R184, -0x2daee0ad, RZ ;  /* 0xd2511f53b8227825 */ /* 0x008fe200078e00ff */
[----:B------:R-:W-:Y:S03]  /*ace0*/  LOP3.LUT R6, R33, UR18, R4, 0x96, !PT ;  /* 0x0000001221067c12 */ /* 0x000fe6000f8e9604 */
[----:B------:R-:W-:Y:S01]  /*acf0*/  MUFU.EX2 R204, R25 ;  /* 0x0000001900cc7308 */ /* 0x000fe20000000800 */
[----:B------:R-:W-:Y:S04]  /*ad00*/  IMAD.WIDE.U32 R12, R15, -0x2daee0ad, RZ ;  /* 0xd2511f530f0c7825 */ /* 0x000fe800078e00ff */
[--C-:B------:R-:W-:Y:S01]  /*ad10*/  FFMA.FTZ R114, R114, UR4, -R178.reuse ;  /* 0x0000000472727c23 */ /* 0x100fe200080108b2 */
[----:B------:R-:W-:Y:S01]  /*ad20*/  FFMA.FTZ R115, R115, UR4, -R178 ;  /* 0x0000000473737c23 */ /* 0x000fe200080108b2 */
[----:B------:R-:W-:Y:S01]  /*ad30*/  IMAD.WIDE.U32 R184, R19, -0x2daee0ad, RZ ;  /* 0xd2511f5313b87825 */ /* 0x000fe200078e00ff */
[----:B------:R-:W-:Y:S02]  /*ad40*/  LOP3.LUT R17, R13, UR20, R10, 0x96, !PT ;  /* 0x000000140d117c12 */ /* 0x000fe4000f8e960a */
[----:B------:R-:W-:Y:S01]  /*ad50*/  LOP3.LUT R15, R35, UR18, R12, 0x96, !PT ;  /* 0x00000012230f7c12 */ /* 0x000fe2000f8e960c */
[----:B------:R-:W-:Y:S01]  /*ad60*/  IMAD.WIDE.U32 R12, R2, -0x326172a9, RZ ;  /* 0xcd9e8d57020c7825 */ /* 0x000fe200078e00ff */
[----:B------:R-:W-:Y:S01]  /*ad70*/  LOP3.LUT R173, R185, UR20, R18, 0x96, !PT ;  /* 0x00000014b9ad7c12 */ /* 0x000fe2000f8e9612 */
[----:B------:R3:W-:Y:S02]  /*ad80*/  MUFU.EX2 R237, R23 ;  /* 0x0000001700ed7308 */ /* 0x0007e40000000800 */
[----:B------:R-:W-:Y:S01]  /*ad90*/  FFMA.FTZ R102, R102, UR4, -R178 ;  /* 0x0000000466667c23 */ /* 0x000fe200080108b2 */
[----:B------:R-:W-:Y:S01]  /*ada0*/  IMAD.WIDE.U32 R6, R6, -0x326172a9, RZ ;  /* 0xcd9e8d5706067825 */ /* 0x000fe200078e00ff */
[----:B------:R-:W-:Y:S03]  /*adb0*/  LOP3.LUT R172, R13, UR19, R172, 0x96, !PT ;  /* 0x000000130dac7c12 */ /* 0x000fe6000f8e96ac */
[--C-:B------:R-:W-:Y:S01]  /*adc0*/  FFMA.FTZ R103, R103, UR4, -R178.reuse ;  /* 0x0000000467677c23 */ /* 0x100fe200080108b2 */
[----:B------:R-:W-:Y:S01]  /*add0*/  IMAD.WIDE.U32 R10, R11, -0x326172a9, RZ ;  /* 0xcd9e8d570b0a7825 */ /* 0x000fe200078e00ff */
[----:B------:R-:W-:Y:S01]  /*ade0*/  LOP3.LUT R18, R6, 0xff, RZ, 0xc0, !PT ;  /* 0x000000ff06127812 */ /* 0x000fe200078ec0ff */
[----:B------:R-:W4:Y:S02]  /*adf0*/  MUFU.EX2 R241, R22 ;  /* 0x0000001600f17308 */ /* 0x000f240000000800 */
[----:B------:R-:W-:Y:S01]  /*ae00*/  FFMA.FTZ R130, R130, UR4, -R178 ;  /* 0x0000000482827c23 */ /* 0x000fe200080108b2 */
[----:B------:R-:W-:Y:S01]  /*ae10*/  IMAD.WIDE.U32 R4, R5, -0x326172a9, RZ ;  /* 0xcd9e8d5705047825 */ /* 0x000fe200078e00ff */
[----:B------:R-:W-:Y:S02]  /*ae20*/  LOP3.LUT R13, R11, UR19, R14, 0x96, !PT ;  /* 0x000000130b0d7c12 */ /* 0x000fe4000f8e960e */
[----:B-1----:R-:W-:Y:S01]  /*ae30*/  LOP3.LUT R0, R7, UR29, R10, 0x96, !PT ;  /* 0x0000001d07007c12 */ /* 0x002fe2000f8e960a */
[----:B------:R-:W-:Y:S01]  /*ae40*/  FFMA.FTZ R131, R131, UR4, -R178 ;  /* 0x0000000483837c23 */ /* 0x000fe200080108b2 */
[----:B------:R-:W-:Y:S02]  /*ae50*/  LOP3.LUT R12, R5, UR29, R12, 0x96, !PT ;  /* 0x0000001d050c7c12 */ /* 0x000fe4000f8e960c */
[----:B------:R-:W-:Y:S01]  /*ae60*/  MUFU.EX2 R196, R24 ;  /* 0x0000001800c47308 */ /* 0x000fe20000000800 */
[----:B------:R-:W-:Y:S01]  /*ae70*/  LOP3.LUT R2, R4, 0xffff, RZ, 0xc0, !PT ;  /* 0x0000ffff04027812 */ /* 0x000fe200078ec0ff */
[--C-:B------:R-:W-:Y:S01]  /*ae80*/  FFMA.FTZ R118, R118, UR4, -R178.reuse ;  /* 0x0000000476767c23 */ /* 0x100fe200080108b2 */
[----:B------:R-:W-:Y:S01]  /*ae90*/  LOP3.LUT R20, R4, 0xff, RZ, 0xc0, !PT ;  /* 0x000000ff04147812 */ /* 0x000fe200078ec0ff */
[----:B------:R-:W-:Y:S01]  /*aea0*/  FFMA.FTZ R178, R119, UR4, -R178 ;  /* 0x0000000477b27c23 */ /* 0x000fe200080108b2 */
[--C-:B------:R-:W-:Y:S01]  /*aeb0*/  SHF.R.U32.HI R19, RZ, 0x10, R4.reuse ;  /* 0x00000010ff137819 */ /* 0x100fe20000011604 */
[--C-:B------:R-:W-:Y:S01]  /*aec0*/  FFMA.FTZ R88, R88, UR4, -R177.reuse ;  /* 0x0000000458587c23 */ /* 0x100fe200080108b1 */
[----:B--2---:R-:W-:Y:S01]  /*aed0*/  SHF.R.U32.HI R21, RZ, 0x18, R4 ;  /* 0x00000018ff157819 */ /* 0x004fe20000011604 */
[----:B------:R-:W-:Y:S01]  /*aee0*/  IMAD.WIDE.U32 R10, R17, -0x326172a9, RZ ;  /* 0xcd9e8d57110a7825 */ /* 0x000fe200078e00ff */
[----:B------:R-:W-:Y:S01]  /*aef0*/  LOP3.LUT R14, R6, 0xffff, RZ, 0xc0, !PT ;  /* 0x0000ffff060e7812 */ /* 0x000fe200078ec0ff */
[----:B------:R4:W-:Y:S01]  /*af00*/  MUFU.EX2 R212, R45 ;  /* 0x0000002d00d47308 */ /* 0x0009e20000000800 */
[--C-:B------:R-:W-:Y:S01]  /*af10*/  SHF.R.U32.HI R17, RZ, 0x18, R6.reuse ;  /* 0x00000018ff117819 */ /* 0x100fe20000011606 */
[----:B------:R-:W-:Y:S01]  /*af20*/  IMAD.WIDE.U32 R4, R15, -0x326172a9, RZ ;  /* 0xcd9e8d570f047825 */ /* 0x000fe200078e00ff */
[----:B------:R-:W-:Y:S02]  /*af30*/  SHF.R.U32.HI R15, RZ, 0x10, R6 ;  /* 0x00000010ff0f7819 */ /* 0x000fe40000011606 */
[----:B------:R-:W-:Y:S01]  /*af40*/  LOP3.LUT R174, R11, UR19, R174, 0x96, !PT ;  /* 0x000000130bae7c12 */ /* 0x000fe2000f8e96ae */
[----:B------:R-:W-:Y:S01]  /*af50*/  IMAD.WIDE.U32 R6, R172, -0x2daee0ad, RZ ;  /* 0xd2511f53ac067825 */ /* 0x000fe200078e00ff */
[----:B------:R-:W-:Y:S03]  /*af60*/  LOP3.LUT R11, R5, UR29, R10, 0x96, !PT ;  /* 0x0000001d050b7c12 */ /* 0x000fe6000f8e960a */
[----:B------:R-:W-:Y:S01]  /*af70*/  MUFU.EX2 R213, R51 ;  /* 0x0000003300d57308 */ /* 0x000fe20000000800 */
[----:B------:R-:W-:Y:S01]  /*af80*/  LOP3.LUT R139, R4, 0xffff, RZ, 0xc0, !PT ;  /* 0x0000ffff048b7812 */ /* 0x000fe200078ec0ff */
[----:B------:R-:W-:Y:S01]  /*af90*/  FFMA.FTZ R89, R89, UR4, -R177 ;  /* 0x0000000459597c23 */ /* 0x000fe200080108b1 */
[----:B------:R-:W-:Y:S01]  /*afa0*/  SHF.R.U32.HI R175, RZ, 0x10, R4 ;  /* 0x00000010ffaf7819 */ /* 0x000fe20000011604 */
[--C-:B------:R-:W-:Y:S01]  /*afb0*/  FFMA.FTZ R90, R90, UR4, -R176.reuse ;  /* 0x000000045a5a7c23 */ /* 0x100fe200080108b0 */
[----:B------:R-:W-:Y:S01]  /*afc0*/  LOP3.LUT R183, R4, 0xff, RZ, 0xc0, !PT ;  /* 0x000000ff04b77812 */ /* 0x000fe200078ec0ff */
[----:B------:R-:W-:Y:S01]  /*afd0*/  FFMA.FTZ R91, R91, UR4, -R176 ;  /* 0x000000045b5b7c23 */ /* 0x000fe200080108b0 */
[----:B------:R-:W-:Y:S01]  /*afe0*/  SHF.R.U32.HI R172, RZ, 0x18, R4 ;  /* 0x00000018ffac7819 */ /* 0x000fe20000011604 */
[----:B------:R-:W-:Y:S01]  /*aff0*/  IMAD.WIDE.U32 R4, R13, -0x2daee0ad, RZ ;  /* 0xd2511f530d047825 */ /* 0x000fe200078e00ff */
[----:B------:R-:W-:Y:S01]  /*b000*/  SHF.R.U32.HI R2, RZ, 0x8, R2 ;  /* 0x00000008ff027819 */ /* 0x000fe20000011602 */
[----:B------:R-:W-:Y:S01]  /*b010*/  MUFU.EX2 R206, R28 ;  /* 0x0000001c00ce7308 */ /* 0x000fe20000000800 */
[----:B---3--:R-:W-:Y:S01]  /*b020*/  LOP3.LUT R23, R6, 0xffff, RZ, 0xc0, !PT ;  /* 0x0000ffff06177812 */ /* 0x008fe200078ec0ff */
[----:B----4-:R-:W-:Y:S01]  /*b030*/  IMAD.MOV.U32 R45, RZ, RZ, R241 ;  /* 0x000000ffff2d7224 */ /* 0x010fe200078e00f1 */
[--C-:B------:R-:W-:Y:S01]  /*b040*/  SHF.R.U32.HI R33, RZ, 0x10, R6.reuse ;  /* 0x00000010ff217819 */ /* 0x100fe20000011606 */
[--C-:B------:R-:W-:Y:S01]  /*b050*/  FFMA.FTZ R92, R92, UR4, -R177.reuse ;  /* 0x000000045c5c7c23 */ /* 0x100fe200080108b1 */
[----:B------:R-:W-:Y:S01]  /*b060*/  LOP3.LUT R35, R6, 0xff, RZ, 0xc0, !PT ;  /* 0x000000ff06237812 */ /* 0x000fe200078ec0ff */
[--C-:B------:R-:W-:Y:S01]  /*b070*/  FFMA.FTZ R93, R93, UR4, -R177.reuse ;  /* 0x000000045d5d7c23 */ /* 0x100fe200080108b1 */
[----:B------:R-:W-:Y:S03]  /*b080*/  SHF.R.U32.HI R25, RZ, 0x18, R6 ;  /* 0x00000018ff197819 */ /* 0x000fe60000011606 */
[----:B------:R-:W-:Y:S01]  /*b090*/  MUFU.EX2 R193, R26 ;  /* 0x0000001a00c17308 */ /* 0x000fe20000000800 */
[----:B------:R-:W-:Y:S01]  /*b0a0*/  LOP3.LUT R10, R7, UR28, R16, 0x96, !PT ;  /* 0x0000001c070a7c12 */ /* 0x000fe2000f8e9610 */
[----:B------:R-:W-:Y:S01]  /*b0b0*/  FFMA.FTZ R94, R94, UR4, -R176 ;  /* 0x000000045e5e7c23 */ /* 0x000fe200080108b0 */
[----:B------:R-:W-:Y:S01]  /*b0c0*/  LOP3.LUT R6, R5, UR28, R32, 0x96, !PT ;  /* 0x0000001c05067c12 */ /* 0x000fe2000f8e9620 */
[--C-:B------:R-:W-:Y:S01]  /*b0d0*/  FFMA.FTZ R104, R104, UR4, -R177.reuse ;  /* 0x0000000468687c23 */ /* 0x100fe200080108b1 */
[C---:B------:R-:W-:Y:S01]  /*b0e0*/  LOP3.LUT R16, R4.reuse, 0xffff, RZ, 0xc0, !PT ;  /* 0x0000ffff04107812 */ /* 0x040fe200078ec0ff */
[--C-:B------:R-:W-:Y:S01]  /*b0f0*/  FFMA.FTZ R105, R105, UR4, -R177.reuse ;  /* 0x0000000469697c23 */ /* 0x100fe200080108b1 */
[--C-:B------:R-:W-:Y:S03]  /*b100*/  SHF.R.U32.HI R22, RZ, 0x10, R4.reuse ;  /* 0x00000010ff167819 */ /* 0x100fe60000011604 */
[----:B------:R1:W-:Y:S01]  /*b110*/  MUFU.EX2 R252, R46 ;  /* 0x0000002e00fc7308 */ /* 0x0003e20000000800 */
[----:B------:R-:W-:Y:S01]  /*b120*/  LOP3.LUT R32, R4, 0xff, RZ, 0xc0, !PT ;  /* 0x000000ff04207812 */ /* 0x000fe200078ec0ff */
[----:B------:R-:W-:Y:S01]  /*b130*/  FFMA.FTZ R108, R108, UR4, -R177 ;  /* 0x000000046c6c7c23 */ /* 0x000fe200080108b1 */
[----:B------:R-:W-:Y:S01]  /*b140*/  SHF.R.U32.HI R24, RZ, 0x18, R4 ;  /* 0x00000018ff187819 */ /* 0x000fe20000011604 */
[----:B------:R-:W-:Y:S01]  /*b150*/  IMAD.WIDE.U32 R4, R174, -0x2daee0ad, RZ ;  /* 0xd2511f53ae047825 */ /* 0x000fe200078e00ff */
[----:B------:R-:W-:Y:S02]  /*b160*/  PRMT R188, R20, 0x5410, R2 ;  /* 0x0000541014bc7816 */ /* 0x000fe40000000002 */
[----:B------:R-:W-:Y:S03]  /*b170*/  LOP3.LUT R2, R15, 0xff, RZ, 0xc0, !PT ;  /* 0x000000ff0f027812 */ /* 0x000fe600078ec0ff */
[----:B------:R-:W-:Y:S01]  /*b180*/  MUFU.EX2 R207, R29 ;  /* 0x0000001d00cf7308 */ /* 0x000fe20000000800 */
[----:B------:R-:W-:Y:S01]  /*b190*/  SHF.R.U32.HI R7, RZ, 0x8, R14 ;  /* 0x00000008ff077819 */ /* 0x000fe2000001160e */
[----:B------:R-:W-:Y:S01]  /*b1a0*/  IMAD.WIDE.U32 R14, R186, -0x2daee0ad, RZ ;  /* 0xd2511f53ba0e7825 */ /* 0x000fe200078e00ff */
[----:B------:R-:W-:Y:S02]  /*b1b0*/  PRMT R190, R2, 0x5410, R17 ;  /* 0x0000541002be7816 */ /* 0x000fe40000000011 */
[----:B------:R-:W-:Y:S01]  /*b1c0*/  LOP3.LUT R2, R5, UR28, R34, 0x96, !PT ;  /* 0x0000001c05027c12 */ /* 0x000fe2000f8e9622 */
[----:B------:R-:W-:Y:S01]  /*b1d0*/  FFMA.FTZ R109, R109, UR4, -R177 ;  /* 0x000000046d6d7c23 */ /* 0x000fe200080108b1 */
[----:B------:R-:W-:Y:S03]  /*b1e0*/  LOP3.LUT R13, R19, 0xff, RZ, 0xc0, !PT ;  /* 0x000000ff130d7812 */ /* 0x000fe600078ec0ff */
[----:B------:R-:W-:Y:S01]  /*b1f0*/  MUFU.EX2 R197, R50 ;  /* 0x0000003200c57308 */ /* 0x000fe20000000800 */
[C---:B------:R-:W-:Y:S01]  /*b200*/  LOP3.LUT R34, R4.reuse, 0xffff, RZ, 0xc0, !PT ;  /* 0x0000ffff04227812 */ /* 0x040fe200078ec0ff */
[----:B-1----:R-:W-:Y:S01]  /*b210*/  IMAD.MOV.U32 R46, RZ, RZ, R247 ;  /* 0x000000ffff2e7224 */ /* 0x002fe200078e00f7 */
[----:B------:R-:W-:Y:S01]  /*b220*/  LOP3.LUT R174, R4, 0xff, RZ, 0xc0, !PT ;  /* 0x000000ff04ae7812 */ /* 0x000fe200078ec0ff */
[--C-:B------:R-:W-:Y:S01]  /*b230*/  FFMA.FTZ R120, R120, UR4, -R177.reuse ;  /* 0x0000000478787c23 */ /* 0x100fe200080108b1 */
[--C-:B------:R-:W-:Y:S01]  /*b240*/  SHF.R.U32.HI R185, RZ, 0x10, R4.reuse ;  /* 0x00000010ffb97819 */ /* 0x100fe20000011604 */
[----:B------:R-:W-:Y:S01]  /*b250*/  FFMA.FTZ R121, R121, UR4, -R177 ;  /* 0x0000000479797c23 */ /* 0x000fe200080108b1 */
[----:B------:R-:W-:Y:S03]  /*b260*/  SHF.R.U32.HI R189, RZ, 0x18, R4 ;  /* 0x00000018ffbd7819 */ /* 0x000fe60000011604 */
[----:B------:R1:W-:Y:S01]  /*b270*/  MUFU.EX2 R201, R44 ;  /* 0x0000002c00c97308 */ /* 0x0003e20000000800 */
[----:B------:R-:W-:Y:S01]  /*b280*/  PRMT R191, R18, 0x5410, R7 ;  /* 0x0000541012bf7816 */ /* 0x000fe20000000007 */
[--C-:B------:R-:W-:Y:S01]  /*b290*/  FFMA.FTZ R124, R124, UR4, -R177.reuse ;  /* 0x000000047c7c7c23 */ /* 0x100fe200080108b1 */
[C---:B------:R-:W-:Y:S01]  /*b2a0*/  LOP3.LUT R4, R12.reuse, 0xffff, RZ, 0xc0, !PT ;  /* 0x0000ffff0c047812 */ /* 0x040fe200078ec0ff */
[----:B------:R-:W-:Y:S01]  /*b2b0*/  FFMA.FTZ R177, R125, UR4, -R177 ;  /* 0x000000047db17c23 */ /* 0x000fe200080108b1 */
[----:B------:R-:W-:Y:S01]  /*b2c0*/  SHF.R.U32.HI R7, RZ, 0x10, R12 ;  /* 0x00000010ff077819 */ /* 0x000fe2000001160c */
[--C-:B------:R-:W-:Y:S01]  /*b2d0*/  FFMA.FTZ R95, R95, UR4, -R176.reuse ;  /* 0x000000045f5f7c23 */ /* 0x100fe200080108b0 */
[----:B------:R-:W-:Y:S03]  /*b2e0*/  PRMT R187, R13, 0x5410, R21 ;  /* 0x000054100dbb7816 */ /* 0x000fe60000000015 */
[----:B------:R-:W-:Y:S01]  /*b2f0*/  MUFU.EX2 R251, R47 ;  /* 0x0000002f00fb7308 */ /* 0x000fe20000000800 */
[----:B------:R-:W-:Y:S01]  /*b300*/  LOP3.LUT R13, R12, 0xff, RZ, 0xc0, !PT ;  /* 0x000000ff0c0d7812 */ /* 0x000fe200078ec0ff */
[----:B------:R-:W-:Y:S01]  /*b310*/  FFMA.FTZ R106, R106, UR4, -R176 ;  /* 0x000000046a6a7c23 */ /* 0x000fe200080108b0 */
[----:B------:R-:W-:Y:S01]  /*b320*/  SHF.R.U32.HI R5, RZ, 0x8, R4 ;  /* 0x00000008ff057819 */ /* 0x000fe20000011604 */
[----:B------:R-:W-:Y:S01]  /*b330*/  FFMA.FTZ R107, R107, UR4, -R176 ;  /* 0x000000046b6b7c23 */ /* 0x000fe200080108b0 */
[----:B------:R-:W-:Y:S01]  /*b340*/  SHF.R.U32.HI R12, RZ, 0x18, R12 ;  /* 0x00000018ff0c7819 */ /* 0x000fe2000001160c */
[----:B------:R-:W-:Y:S01]  /*b350*/  FFMA.FTZ R110, R110, UR4, -R176 ;  /* 0x000000046e6e7c23 */ /* 0x000fe200080108b0 */
[----:B------:R-:W-:Y:S03]  /*b360*/  LOP3.LUT R4, R7, 0xff, RZ, 0xc0, !PT ;  /* 0x000000ff07047812 */ /* 0x000fe600078ec0ff */
[----:B------:R-:W-:Y:S01]  /*b370*/  MUFU.EX2 R248, R67 ;  /* 0x0000004300f87308 */ /* 0x000fe20000000800 */
[----:B------:R-:W-:Y:S01]  /*b380*/  PRMT R28, R13, 0x5410, R5 ;  /* 0x000054100d1c7816 */ /* 0x000fe20000000005 */
[----:B-1----:R-:W-:Y:S01]  /*b390*/  IMAD.MOV.U32 R44, RZ, RZ, R245 ;  /* 0x000000ffff2c7224 */ /* 0x002fe200078e00f5 */
[----:B------:R-:W-:Y:S01]  /*b3a0*/  PRMT R29, R4, 0x5410, R12 ;  /* 0x00005410041d7816 */ /* 0x000fe2000000000c */
[----:B------:R-:W-:Y:S01]  /*b3b0*/  IMAD.WIDE.U32 R12, R173, -0x326172a9, RZ ;  /* 0xcd9e8d57ad0c7825 */ /* 0x000fe200078e00ff */
[C---:B------:R-:W-:Y:S02]  /*b3c0*/  LOP3.LUT R4, R0.reuse, 0xffff, RZ, 0xc0, !PT ;  /* 0x0000ffff00047812 */ /* 0x040fe400078ec0ff */
[----:B------:R-:W-:Y:S01]  /*b3d0*/  LOP3.LUT R15, R15, UR18, R184, 0x96, !PT ;  /* 0x000000120f0f7c12 */ /* 0x000fe2000f8e96b8 */
[----:B------:R-:W-:Y:S01]  /*b3e0*/  IMAD.MOV.U32 R184, RZ, RZ, R237 ;  /* 0x000000ffffb87224 */ /* 0x000fe200078e00ed */
[----:B------:R-:W-:Y:S01]  /*b3f0*/  LOP3.LUT R5, R0, 0xff, RZ, 0xc0, !PT ;  /* 0x000000ff00057812 */ /* 0x000fe200078ec0ff */
[----:B------:R-:W-:Y:S01]  /*b400*/  MUFU.EX2 R241, R58 ;  /* 0x0000003a00f17308 */ /* 0x000fe20000000800 */
[----:B------:R-:W-:Y:S01]  /*b410*/  SHF.R.U32.HI R4, RZ, 0x8, R4 ;  /* 0x00000008ff047819 */ /* 0x000fe20000011604 */
[----:B------:R-:W-:Y:S01]  /*b420*/  FFMA.FTZ R111, R111, UR4, -R176 ;  /* 0x000000046f6f7c23 */ /* 0x000fe200080108b0 */
[----:B------:R-:W-:Y:S01]  /*b430*/  SHF.R.U32.HI R7, RZ, 0x10, R0 ;  /* 0x00000010ff077819 */ /* 0x000fe20000011600 */
[----:B------:R-:W-:Y:S01]  /*b440*/  FFMA.FTZ R122, R122, UR4, -R176 ;  /* 0x000000047a7a7c23 */ /* 0x000fe200080108b0 */
[----:B------:R-:W-:Y:S01]  /*b450*/  PRMT R27, R5, 0x5410, R4 ;  /* 0x00005410051b7816 */ /* 0x000fe20000000004 */
[----:B------:R-:W-:Y:S01]  /*b460*/  IMAD.WIDE.U32 R4, R15, -0x326172a9, RZ ;  /* 0xcd9e8d570f047825 */ /* 0x000fe200078e00ff */
[----:B------:R-:W-:Y:S03]  /*b470*/  LOP3.LUT R182, R13, UR19, R182, 0x96, !PT ;  /* 0x000000130db67c12 */ /* 0x000fe6000f8e96b6 */
[----:B------:R1:W-:Y:S01]  /*b480*/  MUFU.EX2 R203, R31 ;  /* 0x0000001f00cb7308 */ /* 0x0003e20000000800 */
[----:B------:R-:W-:Y:S01]  /*b490*/  SHF.R.U32.HI R13, RZ, 0x18, R0 ;  /* 0x00000018ff0d7819 */ /* 0x000fe20000011600 */
[--C-:B------:R-:W-:Y:S01]  /*b4a0*/  FFMA.FTZ R123, R123, UR4, -R176.reuse ;  /* 0x000000047b7b7c23 */ /* 0x100fe200080108b0 */
[----:B------:R-:W-:Y:S01]  /*b4b0*/  LOP3.LUT R7, R7, 0xff, RZ, 0xc0, !PT ;  /* 0x000000ff07077812 */ /* 0x000fe200078ec0ff */
[----:B------:R-:W-:Y:S01]  /*b4c0*/  FFMA.FTZ R126, R126, UR4, -R176 ;  /* 0x000000047e7e7c23 */ /* 0x000fe200080108b0 */
[----:B------:R-:W-:Y:S01]  /*b4d0*/  LOP3.LUT R0, R5, UR29, R12, 0x96, !PT ;  /* 0x0000001d05007c12 */ /* 0x000fe2000f8e960c */
[----:B------:R-:W-:Y:S01]  /*b4e0*/  FFMA.FTZ R176, R127, UR4, -R176 ;  /* 0x000000047fb07c23 */ /* 0x000fe200080108b0 */
[C---:B------:R-:W-:Y:S03]  /*b4f0*/  LOP3.LUT R5, R4.reuse, 0xffff, RZ, 0xc0, !PT ;  /* 0x0000ffff04057812 */ /* 0x040fe600078ec0ff */
[----:B------:R2:W-:Y:S01]  /*b500*/  MUFU.EX2 R240, R30 ;  /* 0x0000001e00f07308 */ /* 0x0005e20000000800 */
[----:B------:R-:W-:Y:S02]  /*b510*/  PRMT R26, R7, 0x5410, R13 ;  /* 0x00005410071a7816 */ /* 0x000fe4000000000d */
[----:B------:R-:W-:Y:S02]  /*b520*/  LOP3.LUT R7, R4, 0xff, RZ, 0xc0, !PT ;  /* 0x000000ff04077812 */ /* 0x000fe400078ec0ff */
[----:B------:R-:W-:Y:S02]  /*b530*/  SHF.R.U32.HI R5, RZ, 0x8, R5 ;  /* 0x00000008ff057819 */ /* 0x000fe40000011605 */
[----:B------:R-:W-:Y:S03]  /*b540*/  SHF.R.U32.HI R13, RZ, 0x8, R139 ;  /* 0x00000008ff0d7819 */ /* 0x000fe6000001168b */
[----:B------:R-:W-:Y:S01]  /*b550*/  MUFU.EX2 R202, R49 ;  /* 0x0000003100ca7308 */ /* 0x000fe20000000800 */
[----:B-1----:R-:W-:Y:S01]  /*b560*/  PRMT R31, R7, 0x5410, R5 ;  /* 0x00005410071f7816 */ /* 0x002fe20000000005 */
[----:B------:R-:W-:Y:S01]  /*b570*/  IMAD.U32 R139, RZ, RZ, UR5 ;  /* 0x00000005ff8b7e24 */ /* 0x000fe2000f8e00ff */
[--C-:B------:R-:W-:Y:S02]  /*b580*/  SHF.R.U32.HI R7, RZ, 0x10, R4.reuse ;  /* 0x00000010ff077819 */ /* 0x100fe40000011604 */
[----:B------:R-:W-:Y:S02]  /*b590*/  SHF.R.U32.HI R5, RZ, 0x18, R4 ;  /* 0x00000018ff057819 */ /* 0x000fe40000011604 */
[----:B------:R-:W-:Y:S03]  /*b5a0*/  LOP3.LUT R4, R7, 0xff, RZ, 0xc0, !PT ;  /* 0x000000ff07047812 */ /* 0x000fe600078ec0ff */
[----:B------:R1:W-:Y:S01]  /*b5b0*/  MUFU.EX2 R238, R36 ;  /* 0x0000002400ee7308 */ /* 0x0003e20000000800 */
[----:B------:R-:W-:Y:S02]  /*b5c0*/  LOP3.LUT R12, R175, 0xff, RZ, 0xc0, !PT ;  /* 0x000000ffaf0c7812 */ /* 0x000fe400078ec0ff */
[----:B--2---:R-:W-:Y:S01]  /*b5d0*/  PRMT R30, R4, 0x5410, R5 ;  /* 0x00005410041e7816 */ /* 0x004fe20000000005 */
[----:B------:R-:W-:Y:S01]  /*b5e0*/  IMAD.WIDE.U32 R4, R182, -0x2daee0ad, RZ ;  /* 0xd2511f53b6047825 */ /* 0x000fe200078e00ff */
[----:B------:R-:W-:Y:S02]  /*b5f0*/  SHF.R.U32.HI R15, RZ, 0x8, R23 ;  /* 0x00000008ff0f7819 */ /* 0x000fe40000011617 */
[----:B------:R-:W-:Y:S03]  /*b600*/  PRMT R183, R183, 0x5410, R13 ;  /* 0x00005410b7b77816 */ /* 0x000fe6000000000d */
[----:B------:R2:W-:Y:S01]  /*b610*/  MUFU.EX2 R182, R37 ;  /* 0x0000002500b67308 */ /* 0x0005e20000000800 */
[----:B------:R-:W-:Y:S02]  /*b620*/  LOP3.LUT R13, R11, 0xffff, RZ, 0xc0, !PT ;  /* 0x0000ffff0b0d7812 */ /* 0x000fe400078ec0ff */
[----:B------:R-:W-:Y:S02]  /*b630*/  LOP3.LUT R7, R5, UR28, R14, 0x96, !PT ;  /* 0x0000001c05077c12 */ /* 0x000fe4000f8e960e */
[----:B------:R-:W-:Y:S02]  /*b640*/  LOP3.LUT R14, R33, 0xff, RZ, 0xc0, !PT ;  /* 0x000000ff210e7812 */ /* 0x000fe400078ec0ff */
[----:B------:R-:W-:Y:S03]  /*b650*/  PRMT R172, R12, 0x5410, R172 ;  /* 0x000054100cac7816 */ /* 0x000fe600000000ac */
[----:B------:R-:W-:Y:S01]  /*b660*/  MUFU.EX2 R250, R42 ;  /* 0x0000002a00fa7308 */ /* 0x000fe20000000800 */
[----:B------:R-:W-:Y:S01]  /*b670*/  PRMT R20, R35, 0x5410, R15 ;  /* 0x0000541023147816 */ /* 0x000fe2000000000f */
[----:B-1----:R-:W-:Y:S01]  /*b680*/  IMAD.MOV.U32 R36, RZ, RZ, 0x7054 ;  /* 0x00007054ff247424 */ /* 0x002fe200078e00ff */
[----:B------:R-:W-:Y:S02]  /*b690*/  LOP3.LUT R12, R22, 0xff, RZ, 0xc0, !PT ;  /* 0x000000ff160c7812 */ /* 0x000fe400078ec0ff */
[----:B------:R-:W-:Y:S02]  /*b6a0*/  LOP3.LUT R15, R11, 0xff, RZ, 0xc0, !PT ;  /* 0x000000ff0b0f7812 */ /* 0x000fe400078ec0ff */
[----:B------:R-:W-:Y:S03]  /*b6b0*/  SHF.R.U32.HI R13, RZ, 0x8, R13 ;  /* 0x00000008ff0d7819 */ /* 0x000fe6000001160d */
[----:B------:R-:W-:Y:S01]  /*b6c0*/  MUFU.EX2 R186, R48 ;  /* 0x0000003000ba7308 */ /* 0x000fe20000000800 */
[----:B------:R-:W-:Y:S01]  /*b6d0*/  PRMT R25, R14, 0x5410, R25 ;  /* 0x000054100e197816 */ /* 0x000fe20000000019 */
[----:B--2---:R-:W-:Y:S01]  /*b6e0*/  IMAD.MOV.U32 R37, RZ, RZ, R200 ;  /* 0x000000ffff257224 */ /* 0x004fe200078e00c8 */
[----:B------:R-:W-:Y:S02]  /*b6f0*/  SHF.R.U32.HI R14, RZ, 0x8, R16 ;  /* 0x00000008ff0e7819 */ /* 0x000fe40000011610 */
[----:B------:R-:W-:Y:S02]  /*b700*/  PRMT R24, R12, 0x5410, R24 ;  /* 0x000054100c187816 */ /* 0x000fe40000000018 */
[----:B------:R-:W-:Y:S03]  /*b710*/  SHF.R.U32.HI R12, RZ, 0x10, R11 ;  /* 0x00000010ff0c7819 */ /* 0x000fe6000001160b */
[----:B------:R-:W1:Y:S01]  /*b720*/  MUFU.EX2 R200, R39 ;  /* 0x0000002700c87308 */ /* 0x000e620000000800 */
[----:B------:R-:W-:Y:S02]  /*b730*/  PRMT R23, R15, 0x5410, R13 ;  /* 0x000054100f177816 */ /* 0x000fe4000000000d */
[----:B------:R-:W-:Y:S02]  /*b740*/  SHF.R.U32.HI R13, RZ, 0x10, R10 ;  /* 0x00000010ff0d7819 */ /* 0x000fe4000001160a */
[----:B------:R-:W-:Y:S02]  /*b750*/  PRMT R21, R32, 0x5410, R14 ;  /* 0x0000541020157816 */ /* 0x000fe4000000000e */
[----:B------:R-:W-:Y:S03]  /*b760*/  SHF.R.U32.HI R16, RZ, 0x18, R11 ;  /* 0x00000018ff107819 */ /* 0x000fe6000001160b */
[----:B------:R-:W2:Y:S01]  /*b770*/  MUFU.EX2 R48, R38 ;  /* 0x0000002600307308 */ /* 0x000ea20000000800 */
[----:B------:R-:W-:Y:S02]  /*b780*/  LOP3.LUT R14, R12, 0xff, RZ, 0xc0, !PT ;  /* 0x000000ff0c0e7812 */ /* 0x000fe400078ec0ff */
[----:B------:R-:W-:Y:S02]  /*b790*/  LOP3.LUT R17, R4, 0xffff, RZ, 0xc0, !PT ;  /* 0x0000ffff04117812 */ /* 0x000fe400078ec0ff */
[C---:B------:R-:W-:Y:S02]  /*b7a0*/  LOP3.LUT R11, R10.reuse, 0xffff, RZ, 0xc0, !PT ;  /* 0x0000ffff0a0b7812 */ /* 0x040fe400078ec0ff */
[----:B------:R-:W-:Y:S03]  /*b7b0*/  SHF.R.U32.HI R12, RZ, 0x18, R10 ;  /* 0x00000018ff0c7819 */ /* 0x000fe6000001160a */
[----:B------:R-:W3:Y:S01]  /*b7c0*/  MUFU.EX2 R38, R41 ;  /* 0x0000002900267308 */ /* 0x000ee20000000800 */
[----:B------:R-:W-:Y:S01]  /*b7d0*/  LOP3.LUT R5, R13, 0xff, RZ, 0xc0, !PT ;  /* 0x000000ff0d057812 */ /* 0x000fe200078ec0ff */
[----:B-1----:R1:W-:Y:S01]  /*b7e0*/  STL [R1], R200 ;  /* 0x000000c801007387 */ /* 0x0023e20000100800 */
[----:B------:R-:W-:Y:S02]  /*b7f0*/  LOP3.LUT R15, R10, 0xff, RZ, 0xc0, !PT ;  /* 0x000000ff0a0f7812 */ /* 0x000fe400078ec0ff */
[----:B------:R-:W-:Y:S02]  /*b800*/  SHF.R.U32.HI R10, RZ, 0x8, R11 ;  /* 0x00000008ff0a7819 */ /* 0x000fe4000001160b */
[----:B------:R-:W-:Y:S03]  /*b810*/  PRMT R49, R5, 0x5410, R12 ;  /* 0x0000541005317816 */ /* 0x000fe6000000000c */
[----:B------:R4:W-:Y:S01]  /*b820*/  MUFU.EX2 R173, R43 ;  /* 0x0000002b00ad7308 */ /* 0x0009e20000000800 */
[----:B------:R-:W-:Y:S01]  /*b830*/  SHF.R.U32.HI R18, RZ, 0x10, R4 ;  /* 0x00000010ff127819 */ /* 0x000fe20000011604 */
[----:B--2---:R-:W-:Y:S01]  /*b840*/  IMAD.MOV.U32 R47, RZ, RZ, R48 ;  /* 0x000000ffff2f7224 */ /* 0x004fe200078e0030 */
[----:B------:R-:W-:Y:S02]  /*b850*/  LOP3.LUT R19, R4, 0xff, RZ, 0xc0, !PT ;  /* 0x000000ff04137812 */ /* 0x000fe400078ec0ff */
[----:B------:R-:W-:Y:S02]  /*b860*/  SHF.R.U32.HI R13, RZ, 0x18, R4 ;  /* 0x00000018ff0d7819 */ /* 0x000fe40000011604 */
[----:B------:R-:W-:Y:S03]  /*b870*/  LOP3.LUT R5, R0, 0xffff, RZ, 0xc0, !PT ;  /* 0x0000ffff00057812 */ /* 0x000fe600078ec0ff */
[----:B------:R-:W-:Y:S01]  /*b880*/  MUFU.EX2 R247, R53 ;  /* 0x0000003500f77308 */ /* 0x000fe20000000800 */
[C---:B------:R-:W-:Y:S02]  /*b890*/  LOP3.LUT R4, R6.reuse, 0xffff, RZ, 0xc0, !PT ;  /* 0x0000ffff06047812 */ /* 0x040fe400078ec0ff */
[----:B------:R-:W-:Y:S02]  /*b8a0*/  PRMT R15, R15, 0x5410, R10 ;  /* 0x000054100f0f7816 */ /* 0x000fe4000000000a */
[----:B------:R-:W-:Y:S02]  /*b8b0*/  SHF.R.U32.HI R10, RZ, 0x8, R5 ;  /* 0x00000008ff0a7819 */ /* 0x000fe40000011605 */
[----:B------:R-:W-:Y:S03]  /*b8c0*/  LOP3.LUT R5, R6, 0xff, RZ, 0xc0, !PT ;  /* 0x000000ff06057812 */ /* 0x000fe600078ec0ff */
[----:B------:R-:W-:Y:S01]  /*b8d0*/  MUFU.EX2 R249, R66 ;  /* 0x0000004200f97308 */ /* 0x000fe20000000800 */
[----:B------:R-:W-:Y:S02]  /*b8e0*/  SHF.R.U32.HI R4, RZ, 0x8, R4 ;  /* 0x00000008ff047819 */ /* 0x000fe40000011604 */
[----:B------:R-:W-:Y:S02]  /*b8f0*/  LOP3.LUT R11, R0, 0xff, RZ, 0xc0, !PT ;  /* 0x000000ff000b7812 */ /* 0x000fe400078ec0ff */
[----:B------:R-:W-:Y:S02]  /*b900*/  PRMT R12, R5, 0x5410, R4 ;  /* 0x00005410050c7816 */ /* 0x000fe40000000004 */
[--C-:B------:R-:W-:Y:S03]  /*b910*/  SHF.R.U32.HI R4, RZ, 0x10, R0.reuse ;  /* 0x00000010ff047819 */ /* 0x100fe60000011600 */
[----:B------:R-:W-:Y:S01]  /*b920*/  MUFU.EX2 R237, R62 ;  /* 0x0000003e00ed7308 */ /* 0x000fe20000000800 */
[----:B------:R-:W-:Y:S02]  /*b930*/  SHF.R.U32.HI R5, RZ, 0x18, R0 ;  /* 0x00000018ff057819 */ /* 0x000fe40000011600 */
[----:B------:R-:W-:Y:S02]  /*b940*/  LOP3.LUT R4, R4, 0xff, RZ, 0xc0, !PT ;  /* 0x000000ff04047812 */ /* 0x000fe400078ec0ff */
[----:B------:R-:W-:Y:S02]  /*b950*/  SHF.R.U32.HI R0, RZ, 0x10, R6 ;  /* 0x00000010ff007819 */ /* 0x000fe40000011606 */
[----:B------:R-:W-:Y:S03]  /*b960*/  PRMT R22, R14, 0x5410, R16 ;  /* 0x000054100e167816 */ /* 0x000fe60000000010 */
[----:B------:R-:W-:Y:S01]  /*b970*/  MUFU.EX2 R117, R98 ;  /* 0x0000006200757308 */ /* 0x000fe20000000800 */
[----:B------:R-:W-:Y:S02]  /*b980*/  PRMT R16, R11, 0x5410, R10 ;  /* 0x000054100b107816 */ /* 0x000fe4000000000a */
[----:B------:R-:W-:Y:S02]  /*b990*/  PRMT R14, R4, 0x5410, R5 ;  /* 0x00005410040e7816 */ /* 0x000fe40000000005 */
[----:B------:R-:W-:Y:S02]  /*b9a0*/  SHF.R.U32.HI R6, RZ, 0x18, R6 ;  /* 0x00000018ff067819 */ /* 0x000fe40000011606 */
[----:B------:R-:W-:Y:S03]  /*b9b0*/  LOP3.LUT R0, R0, 0xff, RZ, 0xc0, !PT ;  /* 0x000000ff00007812 */ /* 0x000fe600078ec0ff */
[----:B------:R-:W-:Y:S01]  /*b9c0*/  MUFU.EX2 R98, R84 ;  /* 0x0000005400627308 */ /* 0x000fe20000000800 */
[----:B------:R-:W-:Y:S02]  /*b9d0*/  SHF.R.U32.HI R10, RZ, 0x8, R17 ;  /* 0x00000008ff0a7819 */ /* 0x000fe40000011611 */
[----:B------:R-:W-:Y:S02]  /*b9e0*/  SHF.R.U32.HI R4, RZ, 0x8, R34 ;  /* 0x00000008ff047819 */ /* 0x000fe40000011622 */
[----:B------:R-:W-:Y:S02]  /*b9f0*/  LOP3.LUT R5, R18, 0xff, RZ, 0xc0, !PT ;  /* 0x000000ff12057812 */ /* 0x000fe400078ec0ff */
[----:B------:R-:W-:Y:S03]  /*ba00*/  PRMT R11, R0, 0x5410, R6 ;  /* 0x00005410000b7816 */ /* 0x000fe60000000006 */
[----:B------:R-:W-:Y:S01]  /*ba10*/  MUFU.EX2 R245, R55 ;  /* 0x0000003700f57308 */ /* 0x000fe20000000800 */
[----:B------:R-:W-:Y:S02]  /*ba20*/  PRMT R19, R19, 0x5410, R10 ;  /* 0x0000541013137816 */ /* 0x000fe4000000000a */
[----:B------:R-:W-:Y:S02]  /*ba30*/  PRMT R18, R174, 0x5410, R4 ;  /* 0x00005410ae127816 */ /* 0x000fe40000000004 */
[C---:B------:R-:W-:Y:S02]  /*ba40*/  LOP3.LUT R0, R2.reuse, 0xffff, RZ, 0xc0, !PT ;  /* 0x0000ffff02007812 */ /* 0x040fe400078ec0ff */
[----:B------:R-:W-:Y:S01]  /*ba50*/  LOP3.LUT R10, R185, 0xff, RZ, 0xc0, !PT ;  /* 0x000000ffb90a7812 */ /* 0x000fe200078ec0ff */
[----:B------:R-:W-:Y:S01]  /*ba60*/  IMAD.MOV.U32 R185, RZ, RZ, R246 ;  /* 0x000000ffffb97224 */ /* 0x000fe200078e00f6 */
[----:B------:R-:W-:Y:S01]  /*ba70*/  SHF.R.U32.HI R4, RZ, 0x10, R2 ;  /* 0x00000010ff047819 */ /* 0x000fe20000011602 */
[----:B------:R-:W2:Y:S01]  /*ba80*/  MUFU.EX2 R246, R52 ;  /* 0x0000003400f67308 */ /* 0x000ea20000000800 */
[----:B------:R-:W-:Y:S01]  /*ba90*/  PRMT R139, R139, R36, UR5 ;  /* 0x000000058b8b7e16 */ /* 0x000fe20008000024 */
[----:B------:R-:W-:Y:S01]  /*baa0*/  IMAD.MOV.U32 R36, RZ, RZ, R244 ;  /* 0x000000ffff247224 */ /* 0x000fe200078e00f4 */
[----:B------:R-:W-:Y:S02]  /*bab0*/  PRMT R13, R5, 0x5410, R13 ;  /* 0x00005410050d7816 */ /* 0x000fe4000000000d */
[----:B------:R-:W-:Y:S02]  /*bac0*/  LOP3.LUT R6, R2, 0xff, RZ, 0xc0, !PT ;  /* 0x000000ff02067812 */ /* 0x000fe400078ec0ff */
[----:B------:R-:W-:Y:S03]  /*bad0*/  SHF.R.U32.HI R5, RZ, 0x18, R2 ;  /* 0x00000018ff057819 */ /* 0x000fe60000011602 */
[----:B------:R3:W-:Y:S01]  /*bae0*/  MUFU.EX2 R244, R54 ;  /* 0x0000003600f47308 */ /* 0x0007e20000000800 */
[----:B------:R-:W-:Y:S02]  /*baf0*/  SHF.R.U32.HI R2, RZ, 0x8, R0 ;  /* 0x00000008ff027819 */ /* 0x000fe40000011600 */
[----:B------:R-:W-:Y:S02]  /*bb00*/  LOP3.LUT R0, R4, 0xff, RZ, 0xc0, !PT ;  /* 0x000000ff04007812 */ /* 0x000fe400078ec0ff */
[--C-:B------:R-:W-:Y:S01]  /*bb10*/  HSET2.LE.AND R40, R28, R139.reuse, PT ;  /* 0x0000008b1c287233 */ /* 0x100fe20003803000 */
[----:B------:R-:W-:Y:S01]  /*bb20*/  IMAD.MOV.U32 R28, RZ, RZ, R240 ;  /* 0x000000ffff1c7224 */ /* 0x000fe200078e00f0 */
[----:B------:R-:W-:Y:S01]  /*bb30*/  PRMT R17, R10, 0x5410, R189 ;  /* 0x000054100a117816 */ /* 0x000fe200000000bd */
[----:B------:R-:W-:Y:S01]  /*bb40*/  IMAD.MOV.U32 R189, RZ, RZ, R239 ;  /* 0x000000ffffbd7224 */ /* 0x000fe200078e00ef */
[----:B------:R-:W-:Y:S01]  /*bb50*/  F2FP.F16.F32.PACK_AB R4, R185, R37 ;  /* 0x00000025b904723e */ /* 0x000fe200000000ff */
[----:B------:R-:W-:Y:S01]  /*bb60*/  MUFU.EX2 R240, R59 ;  /* 0x0000003b00f07308 */ /* 0x000fe20000000800 */
[----:B------:R-:W-:Y:S02]  /*bb70*/  PRMT R10, R6, 0x5410, R2 ;  /* 0x00005410060a7816 */ /* 0x000fe40000000002 */
[----:B------:R-:W-:Y:S02]  /*bb80*/  PRMT R6, R0, 0x5410, R5 ;  /* 0x0000541000067816 */ /* 0x000fe40000000005 */
[--C-:B------:R-:W-:Y:S01]  /*bb90*/  HSET2.LE.AND R42, R188, R139.reuse, PT ;  /* 0x0000008bbc2a7233 */ /* 0x100fe20003803000 */
[----:B------:R-:W-:Y:S01]  /*bba0*/  IMAD.MOV.U32 R188, RZ, RZ, R207 ;  /* 0x000000ffffbc7224 */ /* 0x000fe200078e00cf */
[----:B------:R-:W-:Y:S03]  /*bbb0*/  F2FP.F16.F32.PACK_AB R0, R214, R199 ;  /* 0x000000c7d600723e */ /* 0x000fe600000000ff */
[----:B------:R-:W-:Y:S01]  /*bbc0*/  MUFU.EX2 R239, R60 ;  /* 0x0000003c00ef7308 */ /* 0x000fe20000000800 */
[----:B------:R-:W-:Y:S02]  /*bbd0*/  LOP3.LUT R40, R40, R4, RZ, 0xc0, !PT ;  /* 0x0000000428287212 */ /* 0x000fe400078ec0ff */
[--C-:B------:R-:W-:Y:S01]  /*bbe0*/  HSET2.LE.AND R33, R26, R139.reuse, PT ;  /* 0x0000008b1a217233 */ /* 0x100fe20003803000 */
[----:B------:R-:W-:Y:S01]  /*bbf0*/  IMAD.MOV.U32 R26, RZ, RZ, R238 ;  /* 0x000000ffff1a7224 */ /* 0x000fe200078e00ee */
[--C-:B----4-:R-:W-:Y:S01]  /*bc00*/  HSET2.LE.AND R43, R187, R139.reuse, PT ;  /* 0x0000008bbb2b7233 */ /* 0x110fe20003803000 */
[----:B------:R-:W-:Y:S01]  /*bc10*/  IMAD.MOV.U32 R187, RZ, RZ, R243 ;  /* 0x000000ffffbb7224 */ /* 0x000fe200078e00f3 */
[--C-:B------:R-:W-:Y:S03]  /*bc20*/  HSET2.LE.AND R41, R29, R139.reuse, PT ;  /* 0x0000008b1d297233 */ /* 0x100fe60003803000 */
[----:B------:R-:W-:Y:S01]  /*bc30*/  MUFU.EX2 R238, R61 ;  /* 0x0000003d00ee7308 */ /* 0x000fe20000000800 */
[----:B------:R-:W-:Y:S01]  /*bc40*/  F2FP.F16.F32.PACK_AB R4, R219, R198 ;  /* 0x000000c6db04723e */ /* 0x000fe200000000ff */
[----:B------:R-:W-:Y:S01]  /*bc50*/  IMAD.MOV.U32 R29, RZ, RZ, R242 ;  /* 0x000000ffff1d7224 */ /* 0x000fe200078e00f2 */
[----:B------:R-:W-:Y:S02]  /*bc60*/  LOP3.LUT R42, R42, R0, RZ, 0xc0, !PT ;  /* 0x000000002a2a7212 */ /* 0x000fe400078ec0ff */
[----:B------:R-:W-:Y:S02]  /*bc70*/  F2FP.F16.F32.PACK_AB R2, R220, R217 ;  /* 0x000000d9dc02723e */ /* 0x000fe400000000ff */
[----:B------:R-:W-:Y:S03]  /*bc80*/  F2FP.F16.F32.PACK_AB R0, R224, R235 ;  /* 0x000000ebe000723e */ /* 0x000fe600000000ff */
[----:B------:R4:W-:Y:S01]  /*bc90*/  MUFU.EX2 R242, R56 ;  /* 0x0000003800f27308 */ /* 0x0009e20000000800 */
[----:B------:R-:W-:Y:S02]  /*bca0*/  LOP3.LUT R33, R33, R4, RZ, 0xc0, !PT ;  /* 0x0000000421217212 */ /* 0x000fe400078ec0ff */
[--C-:B------:R-:W-:Y:S01]  /*bcb0*/  HSET2.LE.AND R4, R20, R139.reuse, PT ;  /* 0x0000008b14047233 */ /* 0x100fe20003803000 */
[----:B------:R-:W-:Y:S01]  /*bcc0*/  IMAD.MOV.U32 R20, RZ, RZ, R206 ;  /* 0x000000ffff147224 */ /* 0x000fe200078e00ce */
[----:B------:R-:W-:Y:S02]  /*bcd0*/  F2FP.F16.F32.PACK_AB R50, R29, R187 ;  /* 0x000000bb1d32723e */ /* 0x000fe400000000ff */
[----:B------:R-:W-:Y:S03]  /*bce0*/  LOP3.LUT R43, R43, R2, RZ, 0xc0, !PT ;  /* 0x000000022b2b7212 */ /* 0x000fe600078ec0ff */
[----:B------:R-:W1:Y:S01]  /*bcf0*/  MUFU.EX2 R243, R57 ;  /* 0x0000003900f37308 */ /* 0x000e620000000800 */
[--C-:B------:R-:W-:Y:S01]  /*bd00*/  HSET2.LE.AND R32, R27, R139.reuse, PT ;  /* 0x0000008b1b207233 */ /* 0x100fe20003803000 */
[----:B------:R-:W-:Y:S01]  /*bd10*/  IMAD.MOV.U32 R27, RZ, RZ, R199 ;  /* 0x000000ffff1b7224 */ /* 0x000fe200078e00c7 */
[----:B------:R-:W-:Y:S02]  /*bd20*/  LOP3.LUT R41, R41, R0, RZ, 0xc0, !PT ;  /* 0x0000000029297212 */ /* 0x000fe400078ec0ff */
[----:B------:R-:W-:Y:S02]  /*bd30*/  F2FP.F16.F32.PACK_AB R2, R46, R194 ;  /* 0x000000c22e02723e */ /* 0x000fe400000000ff */
[--C-:B------:R-:W-:Y:S03]  /*bd40*/  HSET2.LE.AND R0, R191, R139.reuse, PT ;  /* 0x0000008bbf007233 */ /* 0x100fe60003803000 */
[----:B------:R1:W1:Y:S01]  /*bd50*/  MUFU.EX2 R207, R63 ;  /* 0x0000003f00cf7308 */ /* 0x0002620000000800 */
[--C-:B------:R-:W-:Y:S01]  /*bd60*/  HSET2.LE.AND R51, R25, R139.reuse, PT ;  /* 0x0000008b19337233 */ /* 0x100fe20003803000 */
[----:B------:R-:W-:Y:S01]  /*bd70*/  IMAD.MOV.U32 R25, RZ, RZ, R205 ;  /* 0x000000ffff197224 */ /* 0x000fe200078e00cd */
[----:B------:R-:W-:Y:S02]  /*bd80*/  F2FP.F16.F32.PACK_AB R34, R36, R216 ;  /* 0x000000d82422723e */ /* 0x000fe400000000ff */
[----:B------:R-:W-:Y:S02]  /*bd90*/  LOP3.LUT R50, R4, R50, RZ, 0xc0, !PT ;  /* 0x0000003204327212 */ /* 0x000fe400078ec0ff */
[--C-:B------:R-:W-:Y:S03]  /*bda0*/  HSET2.LE.AND R49, R49, R139.reuse, PT ;  /* 0x0000008b31317233 */ /* 0x100fe60003803000 */
[----:B------:R-:W-:Y:S01]  /*bdb0*/  MUFU.EX2 R94, R94 ;  /* 0x0000005e005e7308 */ /* 0x000fe20000000800 */
[----:B------:R-:W-:Y:S02]  /*bdc0*/  F2FP.F16.F32.PACK_AB R4, R184, R45 ;  /* 0x0000002db804723e */ /* 0x000fe400000000ff */
[----:B------:R-:W-:Y:S02]  /*bdd0*/  LOP3.LUT R32, R32, R2, RZ, 0xc0, !PT ;  /* 0x0000000220207212 */ /* 0x000fe400078ec0ff */
[--C-:B------:R-:W-:Y:S02]  /*bde0*/  HSET2.LE.AND R2, R190, R139.reuse, PT ;  /* 0x0000008bbe027233 */ /* 0x100fe40003803000 */
[----:B------:R-:W-:Y:S03]  /*bdf0*/  LOP3.LUT R34, R0, R34, RZ, 0xc0, !PT ;  /* 0x0000002200227212 */ /* 0x000fe600078ec0ff */
[----:B------:R-:W-:Y:S01]  /*be00*/  MUFU.EX2 R95, R95 ;  /* 0x0000005f005f7308 */ /* 0x000fe20000000800 */
[--C-:B---3--:R-:W-:Y:S01]  /*be10*/  HSET2.LE.AND R54, R21, R139.reuse, PT ;  /* 0x0000008b15367233 */ /* 0x108fe20003803000 */
[----:B------:R-:W-:Y:S01]  /*be20*/  IMAD.MOV.U32 R21, RZ, RZ, R204 ;  /* 0x000000ffff157224 */ /* 0x000fe200078e00cc */
[----:B------:R-:W-:Y:S02]  /*be30*/  F2FP.F16.F32.PACK_AB R35, R236, R218 ;  /* 0x000000daec23723e */ /* 0x000fe400000000ff */
[----:B------:R-:W-:Y:S02]  /*be40*/  F2FP.F16.F32.PACK_AB R0, R25, R189 ;  /* 0x000000bd1900723e */ /* 0x000fe400000000ff */
[----:B------:R-:W-:Y:S03]  /*be50*/  LOP3.LUT R49, R49, R4, RZ, 0xc0, !PT ;  /* 0x0000000431317212 */ /* 0x000fe600078ec0ff */
[----:B------:R-:W-:Y:S01]  /*be60*/  MUFU.EX2 R88, R88 ;  /* 0x0000005800587308 */ /* 0x000fe20000000800 */
[----:B------:R-:W-:Y:S02]  /*be70*/  F2FP.F16.F32.PACK_AB R4, R188, R20 ;  /* 0x00000014bc04723e */ /* 0x000fe400000000ff */
[----:B------:R-:W-:Y:S02]  /*be80*/  LOP3.LUT R35, R2, R35, RZ, 0xc0, !PT ;  /* 0x0000002302237212 */ /* 0x000fe400078ec0ff */
[--C-:B------:R-:W-:Y:S02]  /*be90*/  HSET2.LE.AND R48, R15, R139.reuse, PT ;  /* 0x0000008b0f307233 */ /* 0x100fe40003803000 */
[----:B------:R-:W-:Y:S03]  /*bea0*/  LOP3.LUT R51, R51, R0, RZ, 0xc0, !PT ;  /* 0x0000000033337212 */ /* 0x000fe600078ec0ff */
[----:B------:R-:W-:Y:S01]  /*beb0*/  MUFU.EX2 R89, R89 ;  /* 0x0000005900597308 */ /* 0x000fe20000000800 */
[--C-:B------:R-:W-:Y:S02]  /*bec0*/  HSET2.LE.AND R52, R12, R139.reuse, PT ;  /* 0x0000008b0c347233 */ /* 0x100fe40003803000 */
[----:B------:R-:W-:Y:S02]  /*bed0*/  F2FP.F16.F32.PACK_AB R2, R195, R44 ;  /* 0x0000002cc302723e */ /* 0x000fe400000000ff */
[----:B------:R-:W-:Y:S02]  /*bee0*/  F2FP.F16.F32.PACK_AB R0, R21, R196 ;  /* 0x000000c41500723e */ /* 0x000fe400000000ff */
[----:B------:R-:W-:Y:S03]  /*bef0*/  LOP3.LUT R54, R54, R4, RZ, 0xc0, !PT ;  /* 0x0000000436367212 */ /* 0x000fe600078ec0ff */
[----:B------:R-:W-:Y:S01]  /*bf00*/  MUFU.EX2 R90, R90 ;  /* 0x0000005a005a7308 */ /* 0x000fe20000000800 */
[--C-:B------:R-:W-:Y:S01]  /*bf10*/  HSET2.LE.AND R4, R30, R139.reuse, PT ;  /* 0x0000008b1e047233 */ /* 0x100fe20003803000 */
[----:B------:R-:W-:Y:S01]  /*bf20*/  IMAD.MOV.U32 R30, RZ, RZ, R203 ;  /* 0x000000ffff1e7224 */ /* 0x000fe200078e00cb */
[----:B------:R-:W-:Y:S02]  /*bf30*/  LOP3.LUT R48, R48, R2, RZ, 0xc0, !PT ;  /* 0x0000000230307212 */ /* 0x000fe400078ec0ff */
[--C-:B------:R-:W-:Y:S02]  /*bf40*/  HSET2.LE.AND R53, R11, R139.reuse, PT ;  /* 0x0000008b0b357233 */ /* 0x100fe40003803000 */
[----:B------:R-:W-:Y:S03]  /*bf50*/  LOP3.LUT R52, R52, R0, RZ, 0xc0, !PT ;  /* 0x0000000034347212 */ /* 0x000fe600078ec0ff */
[----:B------:R-:W-:Y:S01]  /*bf60*/  MUFU.EX2 R91, R91 ;  /* 0x0000005b005b7308 */ /* 0x000fe20000000800 */
[----:B------:R-:W-:Y:S02]  /*bf70*/  F2FP.F16.F32.PACK_AB R2, R221, R193 ;  /* 0x000000c1dd02723e */ /* 0x000fe400000000ff */
[--C-:B------:R-:W-:Y:S01]  /*bf80*/  HSET2.LE.AND R0, R24, R139.reuse, PT ;  /* 0x0000008b18007233 */ /* 0x100fe20003803000 */
[----:B------:R-:W-:Y:S01]  /*bf90*/  IMAD.MOV.U32 R24, RZ, RZ, R202 ;  /* 0x000000ffff187224 */ /* 0x000fe200078e00ca */
[----:B------:R-:W-:Y:S02]  /*bfa0*/  F2FP.F16.F32.PACK_AB R55, R30, R28 ;  /* 0x0000001c1e37723e */ /* 0x000fe400000000ff */
[----:B------:R-:W-:Y:S03]  /*bfb0*/  LOP3.LUT R53, R53, R2, RZ, 0xc0, !PT ;  /* 0x0000000235357212 */ /* 0x000fe600078ec0ff */
[----:B------:R-:W-:Y:S01]  /*bfc0*/  MUFU.EX2 R92, R92 ;  /* 0x0000005c005c7308 */ /* 0x000fe20000000800 */
[--C-:B------:R-:W-:Y:S01]  /*bfd0*/  HSET2.LE.AND R2, R31, R139.reuse, PT ;  /* 0x0000008b1f027233 */ /* 0x100fe20003803000 */
[----:B------:R-:W-:Y:S01]  /*bfe0*/  IMAD.MOV.U32 R31, RZ, RZ, R198 ;  /* 0x000000ffff1f7224 */ /* 0x000fe200078e00c6 */
[----:B------:R-:W-:Y:S02]  /*bff0*/  F2FP.F16.F32.PACK_AB R66, R24, R186 ;  /* 0x000000ba1842723e */ /* 0x000fe400000000ff */
[----:B------:R-:W-:Y:S02]  /*c000*/  F2FP.F16.F32.PACK_AB R67, R213, R197 ;  /* 0x000000c5d543723e */ /* 0x000fe400000000ff */
[----:B------:R-:W-:Y:S03]  /*c010*/  LOP3.LUT R55, R0, R55, RZ, 0xc0, !PT ;  /* 0x0000003700377212 */ /* 0x000fe600078ec0ff */
[----:B------:R-:W-:Y:S01]  /*c020*/  MUFU.EX2 R93, R93 ;  /* 0x0000005d005d7308 */ /* 0x000fe20000000800 */
[--C-:B------:R-:W-:Y:S01]  /*c030*/  HSET2.LE.AND R64, R16, R139.reuse, PT ;  /* 0x0000008b10407233 */ /* 0x100fe20003803000 */
[----:B------:R-:W-:Y:S01]  /*c040*/  IMAD.MOV.U32 R16, RZ, RZ, R201 ;  /* 0x000000ffff107224 */ /* 0x000fe200078e00c9 */
[----:B------:R-:W-:Y:S02]  /*c050*/  F2FP.F16.F32.PACK_AB R0, R182, R26 ;  /* 0x0000001ab600723e */ /* 0x000fe400000000ff */
[----:B------:R-:W-:Y:S02]  /*c060*/  LOP3.LUT R66, R2, R66, RZ, 0xc0, !PT ;  /* 0x0000004202427212 */ /* 0x000fe400078ec0ff */
[--C-:B------:R-:W-:Y:S03]  /*c070*/  HSET2.LE.AND R65, R14, R139.reuse, PT ;  /* 0x0000008b0e417233 */ /* 0x100fe60003803000 */
[----:B------:R-:W-:Y:S01]  /*c080*/  MUFU.EX2 R112, R112 ;  /* 0x0000007000707308 */ /* 0x000fe20000000800 */
[----:B------:R-:W-:Y:S02]  /*c090*/  LOP3.LUT R67, R4, R67, RZ, 0xc0, !PT ;  /* 0x0000004304437212 */ /* 0x000fe400078ec0ff */
[--C-:B----4-:R-:W-:Y:S01]  /*c0a0*/  HSET2.LE.AND R56, R23, R139.reuse, PT ;  /* 0x0000008b17387233 */ /* 0x110fe20003803000 */
[----:B------:R-:W-:Y:S01]  /*c0b0*/  IMAD.MOV.U32 R23, RZ, RZ, R194 ;  /* 0x000000ffff177224 */ /* 0x000fe200078e00c2 */
[----:B------:R-:W-:Y:S02]  /*c0c0*/  F2FP.F16.F32.PACK_AB R2, R200, R47 ;  /* 0x0000002fc802723e */ /* 0x000fe400000000ff */
[----:B------:R-:W-:Y:S03]  /*c0d0*/  F2FP.F16.F32.PACK_AB R4, R38, R215 ;  /* 0x000000d72604723e */ /* 0x000fe600000000ff */
[----:B------:R-:W-:Y:S01]  /*c0e0*/  MUFU.EX2 R113, R113 ;  /* 0x0000007100717308 */ /* 0x000fe20000000800 */
[----:B------:R-:W-:Y:S02]  /*c0f0*/  LOP3.LUT R64, R64, R0, RZ, 0xc0, !PT ;  /* 0x0000000040407212 */ /* 0x000fe400078ec0ff */
[----:B------:R-:W-:Y:S02]  /*c100*/  LOP3.LUT R0, R7, 0xffff, RZ, 0xc0, !PT ;  /* 0x0000ffff07007812 */ /* 0x000fe400078ec0ff */
[----:B------:R-:W-:Y:S02]  /*c110*/  LOP3.LUT R65, R65, R2, RZ, 0xc0, !PT ;  /* 0x0000000241417212 */ /* 0x000fe400078ec0ff */
[----:B------:R-:W-:Y:S03]  /*c120*/  LOP3.LUT R56, R56, R4, RZ, 0xc0, !PT ;  /* 0x0000000438387212 */ /* 0x000fe600078ec0ff */
[----:B------:R-:W-:Y:S01]  /*c130*/  MUFU.EX2 R114, R114 ;  /* 0x0000007200727308 */ /* 0x000fe20000000800 */
[--C-:B------:R-:W-:Y:S01]  /*c140*/  HSET2.LE.AND R2, R183, R139.reuse, PT ;  /* 0x0000008bb7027233 */ /* 0x100fe20003803000 */
[----:B------:R-:W-:Y:S01]  /*c150*/  IMAD.MOV.U32 R183, RZ, RZ, R195 ;  /* 0x000000ffffb77224 */ /* 0x000fe200078e00c3 */
[----:B------:R-:W-:Y:S02]  /*c160*/  LOP3.LUT R5, R7, 0xff, RZ, 0xc0, !PT ;  /* 0x000000ff07057812 */ /* 0x000fe400078ec0ff */
[----:B------:R-:W-:Y:S02]  /*c170*/  SHF.R.U32.HI R4, RZ, 0x8, R0 ;  /* 0x00000008ff047819 */ /* 0x000fe40000011600 */
[----:B------:R-:W-:Y:S03]  /*c180*/  F2FP.F16.F32.PACK_AB R58, R212, R16 ;  /* 0x00000010d43a723e */ /* 0x000fe600000000ff */
[----:B------:R-:W-:Y:S01]  /*c190*/  MUFU.EX2 R115, R115 ;  /* 0x0000007300737308 */ /* 0x000fe20000000800 */
[----:B------:R-:W-:Y:S02]  /*c1a0*/  PRMT R5, R5, 0x5410, R4 ;  /* 0x0000541005057816 */ /* 0x000fe40000000004 */
[----:B------:R-:W-:Y:S02]  /*c1b0*/  LOP3.LUT R58, R2, R58, RZ, 0xc0, !PT ;  /* 0x0000003a023a7212 */ /* 0x000fe400078ec0ff */
[--C-:B------:R-:W-:Y:S02]  /*c1c0*/  HSET2.LE.AND R59, R172, R139.reuse, PT ;  /* 0x0000008bac3b7233 */ /* 0x100fe40003803000 */
[----:B------:R-:W-:Y:S03]  /*c1d0*/  F2FP.F16.F32.PACK_AB R2, R251, R252 ;  /* 0x000000fcfb02723e */ /* 0x000fe600000000ff */
[----:B------:R-:W-:Y:S01]  /*c1e0*/  MUFU.EX2 R100, R100 ;  /* 0x0000006400647308 */ /* 0x000fe20000000800 */
[--C-:B------:R-:W-:Y:S02]  /*c1f0*/  HSET2.LE.AND R172, R5, R139.reuse, PT ;  /* 0x0000008b05ac7233 */ /* 0x100fe40003803000 */
[----:B------:R-:W-:Y:S02]  /*c200*/  LOP3.LUT R59, R59, R2, RZ, 0xc0, !PT ;  /* 0x000000023b3b7212 */ /* 0x000fe400078ec0ff */
[----:B--2---:R-:W-:Y:S02]  /*c210*/  F2FP.F16.F32.PACK_AB R2, R247, R246 ;  /* 0x000000f6f702723e */ /* 0x004fe400000000ff */
[--C-:B------:R-:W-:Y:S03]  /*c220*/  HSET2.LE.AND R60, R10, R139.reuse, PT ;  /* 0x0000008b0a3c7233 */ /* 0x100fe60003803000 */
[----:B------:R-:W-:Y:S01]  /*c230*/  MUFU.EX2 R101, R101 ;  /* 0x0000006500657308 */ /* 0x000fe20000000800 */
[----:B------:R-:W-:Y:S02]  /*c240*/  LOP3.LUT R172, R172, R2, RZ, 0xc0, !PT ;  /* 0x00000002acac7212 */ /* 0x000fe400078ec0ff */
[----:B-1----:R-:W-:Y:S02]  /*c250*/  F2FP.F16.F32.PACK_AB R2, R243, R242 ;  /* 0x000000f2f302723e */ /* 0x002fe400000000ff */
[--C-:B------:R-:W-:Y:S02]  /*c260*/  SHF.R.U32.HI R4, RZ, 0x10, R7.reuse ;  /* 0x00000010ff047819 */ /* 0x100fe40000011607 */
[----:B------:R-:W-:Y:S03]  /*c270*/  LOP3.LUT R60, R60, R2, RZ, 0xc0, !PT ;  /* 0x000000023c3c7212 */ /* 0x000fe600078ec0ff */
[----:B------:R-:W-:Y:S01]  /*c280*/  MUFU.EX2 R102, R102 ;  /* 0x0000006600667308 */ /* 0x000fe20000000800 */
[----:B------:R-:W-:Y:S01]  /*c290*/  SHF.R.U32.HI R7, RZ, 0x18, R7 ;  /* 0x00000018ff077819 */ /* 0x000fe20000011607 */
[----:B------:R-:W-:Y:S01]  /*c2a0*/  VIADD R2, R192, 0x2 ;  /* 0x00000002c0027836 */ /* 0x000fe20000000000 */
[----:B------:R-:W-:Y:S02]  /*c2b0*/  LOP3.LUT R4, R4, 0xff, RZ, 0xc0, !PT ;  /* 0x000000ff04047812 */ /* 0x000fe400078ec0ff */
[--C-:B------:R-:W-:Y:S01]  /*c2c0*/  HSET2.LE.AND R57, R22, R139.reuse, PT ;  /* 0x0000008b16397233 */ /* 0x100fe20003803000 */
[----:B------:R-:W-:Y:S01]  /*c2d0*/  IMAD.MOV.U32 R22, RZ, RZ, R173 ;  /* 0x000000ffff167224 */ /* 0x000fe200078e00ad */
[----:B------:R-:W-:Y:S03]  /*c2e0*/  PRMT R4, R4, 0x5410, R7 ;  /* 0x0000541004047816 */ /* 0x000fe60000000007 */
[----:B------:R-:W-:Y:S01]  /*c2f0*/  MUFU.EX2 R103, R103 ;  /* 0x0000006700677308 */ /* 0x000fe20000000800 */
[----:B------:R-:W-:Y:S02]  /*c300*/  LOP3.LUT R2, R223, UR33, R2, 0x96, !PT ;  /* 0x00000021df027c12 */ /* 0x000fe4000f8e9602 */
[--C-:B------:R-:W-:Y:S02]  /*c310*/  HSET2.LE.AND R61, R6, R139.reuse, PT ;  /* 0x0000008b063d7233 */ /* 0x100fe40003803000 */
[--C-:B------:R-:W-:Y:S01]  /*c320*/  HSET2.LE.AND R173, R4, R139.reuse, PT ;  /* 0x0000008b04ad7233 */ /* 0x100fe20003803000 */
[----:B------:R-:W-:Y:S01]  /*c330*/  IMAD.WIDE.U32 R14, R2, -0x326172a9, RZ ;  /* 0xcd9e8d57020e7825 */ /* 0x000fe200078e00ff */
[----:B------:R-:W-:Y:S03]  /*c340*/  F2FP.F16.F32.PACK_AB R4, R240, R241 ;  /* 0x000000f1f004723e */ /* 0x000fe600000000ff */
[----:B------:R-:W-:Y:S01]  /*c350*/  MUFU.EX2 R104, R104 ;  /* 0x0000006800687308 */ /* 0x000fe20000000800 */
[----:B------:R-:W-:Y:S02]  /*c360*/  F2FP.F16.F32.PACK_AB R0, R22, R250 ;  /* 0x000000fa1600723e */ /* 0x000fe400000000ff */
[----:B------:R-:W-:Y:S02]  /*c370*/  LOP3.LUT R61, R61, R4, RZ, 0xc0, !PT ;  /* 0x000000043d3d7212 */ /* 0x000fe400078ec0ff */
[----:B------:R-:W-:Y:S02]  /*c380*/  LOP3.LUT R4, R15, UR27, R232, 0x96, !PT ;  /* 0x0000001b0f047c12 */ /* 0x000fe4000f8e96e8 */
[----:B------:R-:W-:Y:S03]  /*c390*/  LOP3.LUT R10, R9, UR25, R14, 0x96, !PT ;  /* 0x00000019090a7c12 */ /* 0x000fe6000f8e960e */
[----:B------:R-:W-:Y:S01]  /*c3a0*/  MUFU.EX2 R105, R105 ;  /* 0x0000006900697308 */ /* 0x000fe20000000800 */
[----:B------:R-:W-:Y:S01]  /*c3b0*/  LOP3.LUT R57, R57, R0, RZ, 0xc0, !PT ;  /* 0x0000000039397212 */ /* 0x000fe200078ec0ff */
[----:B------:R-:W-:Y:S01]  /*c3c0*/  IMAD.WIDE.U32 R4, R4, -0x2daee0ad, RZ ;  /* 0xd2511f5304047825 */ /* 0x000fe200078e00ff */
[--C-:B------:R-:W-:Y:S02]  /*c3d0*/  HSET2.LE.AND R174, R19, R139.reuse, PT ;  /* 0x0000008b13ae7233 */ /* 0x100fe40003803000 */
[----:B------:R-:W-:Y:S01]  /*c3e0*/  F2FP.F16.F32.PACK_AB R0, R210, R211 ;  /* 0x000000d3d200723e */ /* 0x000fe200000000ff */
[----:B------:R-:W-:Y:S01]  /*c3f0*/  IMAD.MOV.U32 R19, RZ, RZ, R193 ;  /* 0x000000ffff137224 */ /* 0x000fe200078e00c1 */
[----:B------:R-:W-:Y:S01]  /*c400*/  LOP3.LUT R6, R5, UR24, R228, 0x96, !PT ;  /* 0x0000001805067c12 */ /* 0x000fe2000f8e96e4 */
[----:B------:R-:W-:Y:S01]  /*c410*/  IMAD.WIDE.U32 R10, R10, -0x2daee0ad, RZ ;  /* 0xd2511f530a0a7825 */ /* 0x000fe200078e00ff */
[----:B------:R-:W-:Y:S01]  /*c420*/  LOP3.LUT R174, R174, R0, RZ, 0xc0, !PT ;  /* 0x00000000aeae7212 */ /* 0x000fe200078ec0ff */
[----:B------:R-:W-:Y:S01]  /*c430*/  MUFU.EX2 R106, R106 ;  /* 0x0000006a006a7308 */ /* 0x000fe20000000800 */
[--C-:B------:R-:W-:Y:S01]  /*c440*/  HSET2.LE.AND R175, R13, R139.reuse, PT ;  /* 0x0000008b0daf7233 */ /* 0x100fe20003803000 */
[----:B------:R-:W-:Y:S01]  /*c450*/  IMAD.WIDE.U32 R6, R6, -0x326172a9, RZ ;  /* 0xcd9e8d5706067825 */ /* 0x000fe200078e00ff */
[----:B------:R-:W-:Y:S02]  /*c460*/  LOP3.LUT R11, R11, UR22, R4, 0x96, !PT ;  /* 0x000000160b0b7c12 */ /* 0x000fe4000f8e9604 */
[----:B------:R-:W-:Y:S02]  /*c470*/  F2FP.F16.F32.PACK_AB R0, R248, R249 ;  /* 0x000000f9f800723e */ /* 0x000fe400000000ff */
[----:B------:R-:W-:Y:S03]  /*c480*/  LOP3.LUT R4, R7, UR23, R8, 0x96, !PT ;  /* 0x0000001707047c12 */ /* 0x000fe6000f8e9608 */
[----:B------:R-:W-:Y:S01]  /*c490*/  MUFU.EX2 R107, R107 ;  /* 0x0000006b006b7308 */ /* 0x000fe20000000800 */
[----:B------:R-:W-:Y:S02]  /*c4a0*/  LOP3.LUT R175, R175, R0, RZ, 0xc0, !PT ;  /* 0x00000000afaf7212 */ /* 0x000fe400078ec0ff */
[----:B------:R-:W-:Y:S01]  /*c4b0*/  F2FP.F16.F32.PACK_AB R0, R245, R244 ;  /* 0x000000f4f500723e */ /* 0x000fe200000000ff */
[----:B------:R-:W-:Y:S01]  /*c4c0*/  IMAD.WIDE.U32 R4, R4, -0x2daee0ad, RZ ;  /* 0xd2511f5304047825 */ /* 0x000fe200078e00ff */
[--C-:B------:R-:W-:Y:S02]  /*c4d0*/  HSET2.LE.AND R62, R18, R139.reuse, PT ;  /* 0x0000008b123e7233 */ /* 0x100fe40003803000 */
[----:B------:R-:W-:Y:S01]  /*c4e0*/  LOP3.LUT R173, R173, R0, RZ, 0xc0, !PT ;  /* 0x00000000adad7212 */ /* 0x000fe200078ec0ff */
[----:B------:R-:W-:Y:S01]  /*c4f0*/  IMAD.MOV.U32 R18, RZ, RZ, R197 ;  /* 0x000000ffff127224 */ /* 0x000fe200078e00c5 */
[----:B------:R-:W-:Y:S01]  /*c500*/  LOP3.LUT R7, R5, UR20, R10, 0x96, !PT ;  /* 0x0000001405077c12 */ /* 0x000fe2000f8e960a */
[----:B------:R-:W-:Y:S01]  /*c510*/  IMAD.WIDE.U32 R10, R11, -0x326172a9, RZ ;  /* 0xcd9e8d570b0a7825 */ /* 0x000fe200078e00ff */
[----:B------:R-:W-:Y:S01]  /*c520*/  F2FP.F16.F32.PACK_AB R0, R238, R239 ;  /* 0x000000efee00723e */ /* 0x000fe200000000ff */
[----:B------:R-:W-:Y:S01]  /*c530*/  MUFU.EX2 R108, R108 ;  /* 0x0000006c006c7308 */ /* 0x000fe20000000800 */
[--C-:B------:R-:W-:Y:S01]  /*c540*/  HSET2.LE.AND R63, R17, R139.reuse, PT ;  /* 0x0000008b113f7233 */ /* 0x100fe20003803000 */
[----:B------:R-:W-:Y:S01]  /*c550*/  IMAD.MOV.U32 R17, RZ, RZ, R196 ;  /* 0x000000ffff117224 */ /* 0x000fe200078e00c4 */
[----:B------:R-:W-:Y:S01]  /*c560*/  LOP3.LUT R12, R11, UR21, R6, 0x96, !PT ;  /* 0x000000150b0c7c12 */ /* 0x000fe2000f8e9606 */
[----:B------:R-:W-:Y:S01]  /*c570*/  IMAD.WIDE.U32 R6, R7, -0x326172a9, RZ ;  /* 0xcd9e8d5707067825 */ /* 0x000fe200078e00ff */
[----:B------:R-:W-:Y:S02]  /*c580*/  LOP3.LUT R62, R62, R0, RZ, 0xc0, !PT ;  /* 0x000000003e3e7212 */ /* 0x000fe400078ec0ff */
[----:B------:R-:W-:Y:S01]  /*c590*/  F2FP.F16.F32.PACK_AB R0, R207, R237 ;  /* 0x000000edcf00723e */ /* 0x000fe200000000ff */
[----:B------:R-:W-:Y:S01]  /*c5a0*/  IMAD.WIDE.U32 R12, R12, -0x2daee0ad, RZ ;  /* 0xd2511f530c0c7825 */ /* 0x000fe200078e00ff */
[----:B------:R-:W-:Y:S01]  /*c5b0*/  LOP3.LUT R10, R7, UR19, R10, 0x96, !PT ;  /* 0x00000013070a7c12 */ /* 0x000fe2000f8e960a */
[----:B------:R-:W-:Y:S01]  /*c5c0*/  MUFU.EX2 R109, R109 ;  /* 0x0000006d006d7308 */ /* 0x000fe20000000800 */
[----:B------:R-:W-:Y:S02]  /*c5d0*/  LOP3.LUT R63, R63, R0, RZ, 0xc0, !PT ;  /* 0x000000003f3f7212 */ /* 0x000fe400078ec0ff */
[----:B------:R-:W-:Y:S01]  /*c5e0*/  LOP3.LUT R4, R13, UR18, R4, 0x96, !PT ;  /* 0x000000120d047c12 */ /* 0x000fe2000f8e9604 */
[----:B------:R-:W-:Y:S02]  /*c5f0*/  IMAD.MOV.U32 R13, RZ, RZ, R22 ;  /* 0x000000ffff0d7224 */ /* 0x000fe400078e0016 */
[----:B------:R-:W-:Y:S02]  /*c600*/  IMAD.MOV.U32 R22, RZ, RZ, R183 ;  /* 0x000000ffff167224 */ /* 0x000fe400078e00b7 */
[----:B------:R-:W-:Y:S02]  /*c610*/  IMAD.WIDE.U32 R4, R4, -0x326172a9, RZ ;  /* 0xcd9e8d5704047825 */ /* 0x000fe400078e00ff */
[----:B------:R-:W-:Y:S01]  /*c620*/  MUFU.EX2 R110, R110 ;  /* 0x0000006e006e7308 */ /* 0x000fe20000000800 */
[C---:B------:R-:W-:Y:S02]  /*c630*/  LOP3.LUT R0, R4.reuse, 0xffff, RZ, 0xc0, !PT ;  /* 0x0000ffff04007812 */ /* 0x040fe400078ec0ff */
[----:B------:R-:W-:Y:S02]  /*c640*/  LOP3.LUT R2, R5, UR29, R6, 0x96, !PT ;  /* 0x0000001d05027c12 */ /* 0x000fe4000f8e9606 */
[----:B------:R-:W-:Y:S05]  /*c650*/  SHF.R.U32.HI R5, RZ, 0x8, R0 ;  /* 0x00000008ff057819 */ /* 0x000fea0000011600 */
[----:B------:R-:W-:Y:S01]  /*c660*/  MUFU.EX2 R111, R111 ;  /* 0x0000006f006f7308 */ /* 0x000fe20000000800 */
[----:B------:R-:W-:Y:S04]  /*c670*/  LOP3.LUT R0, R4, 0xff, RZ, 0xc0, !PT ;  /* 0x000000ff04007812 */ /* 0x000fe800078ec0ff */
[----:B------:R-:W-:Y:S02]  /*c680*/  PRMT R204, R0, 0x5410, R5 ;  /* 0x0000541000cc7816 */ /* 0x000fe40000000005 */
[--C-:B------:R-:W-:Y:S03]  /*c690*/  SHF.R.U32.HI R0, RZ, 0x10, R4.reuse ;  /* 0x00000010ff007819 */ /* 0x100fe60000011604 */
[----:B------:R-:W-:Y:S01]  /*c6a0*/  MUFU.EX2 R128, R128 ;  /* 0x0000008000807308 */ /* 0x000fe20000000800 */
[----:B------:R-:W-:Y:S02]  /*c6b0*/  SHF.R.U32.HI R4, RZ, 0x18, R4 ;  /* 0x00000018ff047819 */ /* 0x000fe40000011604 */
[----:B------:R-:W-:Y:S04]  /*c6c0*/  LOP3.LUT R0, R0, 0xff, RZ, 0xc0, !PT ;  /* 0x000000ff00007812 */ /* 0x000fe800078ec0ff */
[----:B------:R-:W-:Y:S01]  /*c6d0*/  PRMT R202, R0, 0x5410, R4 ;  /* 0x0000541000ca7816 */ /* 0x000fe20000000004 */
[----:B------:R-:W-:Y:S02]  /*c6e0*/  IMAD.WIDE.U32 R4, R10, -0x2daee0ad, RZ ;  /* 0xd2511f530a047825 */ /* 0x000fe400078e00ff */
[----:B------:R-:W-:Y:S03]  /*c6f0*/  MUFU.EX2 R129, R129 ;  /* 0x0000008100817308 */ /* 0x000fe60000000800 */
[----:B------:R-:W-:Y:S01]  /*c700*/  LOP3.LUT R0, R5, UR28, R12, 0x96, !PT ;  /* 0x0000001c05007c12 */ /* 0x000fe2000f8e960c */
[----:B------:R-:W-:Y:S01]  /*c710*/  IMAD.MOV.U32 R12, RZ, RZ, R187 ;  /* 0x000000ffff0c7224 */ /* 0x000fe200078e00bb */
[C---:B------:R-:W-:Y:S05]  /*c720*/  LOP3.LUT R5, R4.reuse, 0xffff, RZ, 0xc0, !PT ;  /* 0x0000ffff04057812 */ /* 0x040fea00078ec0ff */
[----:B------:R-:W-:Y:S01]  /*c730*/  MUFU.EX2 R130, R130 ;  /* 0x0000008200827308 */ /* 0x000fe20000000800 */
[----:B------:R-:W-:Y:S02]  /*c740*/  SHF.R.U32.HI R6, RZ, 0x8, R5 ;  /* 0x00000008ff067819 */ /* 0x000fe40000011605 */
[----:B------:R-:W-:Y:S04]  /*c750*/  LOP3.LUT R5, R4, 0xff, RZ, 0xc0, !PT ;  /* 0x000000ff04057812 */ /* 0x000fe800078ec0ff */
[----:B------:R-:W-:Y:S03]  /*c760*/  PRMT R206, R5, 0x5410, R6 ;  /* 0x0000541005ce7816 */ /* 0x000fe60000000006 */
[----:B------:R-:W-:Y:S01]  /*c770*/  MUFU.EX2 R131, R131 ;  /* 0x0000008300837308 */ /* 0x000fe20000000800 */
[--C-:B------:R-:W-:Y:S02]  /*c780*/  SHF.R.U32.HI R6, RZ, 0x10, R4.reuse ;  /* 0x00000010ff067819 */ /* 0x100fe40000011604 */
[----:B------:R-:W-:Y:S02]  /*c790*/  SHF.R.U32.HI R5, RZ, 0x18, R4 ;  /* 0x00000018ff057819 */ /* 0x000fe40000011604 */
[----:B------:R-:W-:Y:S05]  /*c7a0*/  LOP3.LUT R4, R6, 0xff, RZ, 0xc0, !PT ;  /* 0x000000ff06047812 */ /* 0x000fea00078ec0ff */
[----:B------:R-:W-:Y:S01]  /*c7b0*/  MUFU.EX2 R116, R116 ;  /* 0x0000007400747308 */ /* 0x000fe20000000800 */
[----:B------:R-:W-:Y:S02]  /*c7c0*/  PRMT R205, R4, 0x5410, R5 ;  /* 0x0000541004cd7816 */ /* 0x000fe40000000005 */
[C---:B------:R-:W-:Y:S04]  /*c7d0*/  LOP3.LUT R4, R2.reuse, 0xffff, RZ, 0xc0, !PT ;  /* 0x0000ffff02047812 */ /* 0x040fe800078ec0ff */
[----:B------:R-:W-:Y:S03]  /*c7e0*/  SHF.R.U32.HI R5, RZ, 0x8, R4 ;  /* 0x00000008ff057819 */ /* 0x000fe60000011604 */
[----:B------:R-:W-:Y:S01]  /*c7f0*/  MUFU.EX2 R179, R179 ;  /* 0x000000b300b37308 */ /* 0x000fe20000000800 */
[----:B------:R-:W-:Y:S04]  /*c800*/  LOP3.LUT R4, R2, 0xff, RZ, 0xc0, !PT ;  /* 0x000000ff02047812 */ /* 0x000fe800078ec0ff */
[----:B------:R-:W-:Y:S02]  /*c810*/  PRMT R200, R4, 0x5410, R5 ;  /* 0x0000541004c87816 */ /* 0x000fe40000000005 */
[--C-:B------:R-:W-:Y:S03]  /*c820*/  SHF.R.U32.HI R5, RZ, 0x10, R2.reuse ;  /* 0x00000010ff057819 */ /* 0x100fe60000011602 */
[----:B------:R-:W-:Y:S01]  /*c830*/  MUFU.EX2 R118, R118 ;  /* 0x0000007600767308 */ /* 0x000fe20000000800 */
[----:B------:R-:W-:Y:S02]  /*c840*/  SHF.R.U32.HI R4, RZ, 0x18, R2 ;  /* 0x00000018ff047819 */ /* 0x000fe40000011602 */
[----:B------:R-:W-:Y:S04]  /*c850*/  LOP3.LUT R2, R5, 0xff, RZ, 0xc0, !PT ;  /* 0x000000ff05027812 */ /* 0x000fe800078ec0ff */
[----:B------:R-:W-:Y:S03]  /*c860*/  PRMT R197, R2, 0x5410, R4 ;  /* 0x0000541002c57816 */ /* 0x000fe60000000004 */
[----:B------:R-:W-:Y:S01]  /*c870*/  MUFU.EX2 R178, R178 ;  /* 0x000000b200b27308 */ /* 0x000fe20000000800 */
[C---:B------:R-:W-:Y:S04]  /*c880*/  LOP3.LUT R2, R0.reuse, 0xffff, RZ, 0xc0, !PT ;  /* 0x0000ffff00027812 */ /* 0x040fe800078ec0ff */
[----:B------:R-:W-:Y:S02]  /*c890*/  SHF.R.U32.HI R4, RZ, 0x8, R2 ;  /* 0x00000008ff047819 */ /* 0x000fe40000011602 */
[----:B------:R-:W-:Y:S03]  /*c8a0*/  LOP3.LUT R2, R0, 0xff, RZ, 0xc0, !PT ;  /* 0x000000ff00027812 */ /* 0x000fe600078ec0ff */
[----:B------:R-:W-:Y:S01]  /*c8b0*/  MUFU.EX2 R120, R120 ;  /* 0x0000007800787308 */ /* 0x000fe20000000800 */
[----:B------:R-:W-:Y:S02]  /*c8c0*/  PRMT R203, R2, 0x5410, R4 ;  /* 0x0000541002cb7816 */ /* 0x000fe40000000004 */
[--C-:B------:R-:W-:Y:S02]  /*c8d0*/  SHF.R.U32.HI R4, RZ, 0x10, R0.reuse ;  /* 0x00000010ff047819 */ /* 0x100fe40000011600 */
[----:B------:R-:W-:Y:S05]  /*c8e0*/  SHF.R.U32.HI R2, RZ, 0x18, R0 ;  /* 0x00000018ff027819 */ /* 0x000fea0000011600 */
[----:B------:R-:W-:Y:S01]  /*c8f0*/  MUFU.EX2 R121, R121 ;  /* 0x0000007900797308 */ /* 0x000fe20000000800 */
[----:B------:R-:W-:Y:S04]  /*c900*/  LOP3.LUT R0, R4, 0xff, RZ, 0xc0, !PT ;  /* 0x000000ff04007812 */ /* 0x000fe800078ec0ff */
[----:B------:R-:W-:Y:S01]  /*c910*/  PRMT R201, R0, 0x5410, R2 ;  /* 0x0000541000c97816 */ /* 0x000fe20000000002 */
[----:B------:R-:W-:Y:S04]  /*c920*/  VIADD R0, R192, 0x3 ;  /* 0x00000003c0007836 */ /* 0x000fe80000000000 */
[----:B------:R-:W-:Y:S01]  /*c930*/  MUFU.EX2 R122, R122 ;  /* 0x0000007a007a7308 */ /* 0x000fe20000000800 */
[----:B------:R-:W-:Y:S05]  /*c940*/  LOP3.LUT R0, R223, UR33, R0, 0x96, !PT ;  /* 0x00000021df007c12 */ /* 0x000fea000f8e9600 */
[----:B------:R-:W-:Y:S04]  /*c950*/  IMAD.WIDE.U32 R198, R0, -0x326172a9, RZ ;  /* 0xcd9e8d5700c67825 */ /* 0x000fe800078e00ff */
[----:B------:R-:W-:Y:S01]  /*c960*/  MUFU.EX2 R123, R123 ;  /* 0x0000007b007b7308 */ /* 0x000fe20000000800 */
[----:B------:R-:W-:Y:S02]  /*c970*/  LOP3.LUT R6, R199, UR27, R232, 0x96, !PT ;  /* 0x0000001bc7067c12 */ /* 0x000fe4000f8e96e8 */
[----:B------:R-:W-:Y:S07]  /*c980*/  LOP3.LUT R4, R9, UR25, R198, 0x96, !PT ;  /* 0x0000001909047c12 */ /* 0x000fee000f8e96c6 */
[----:B------:R-:W-:Y:S01]  /*c990*/  MUFU.EX2 R124, R124 ;  /* 0x0000007c007c7308 */ /* 0x000fe20000000800 */
[----:B------:R-:W-:Y:S04]  /*c9a0*/  IMAD.WIDE.U32 R6, R6, -0x2daee0ad, RZ ;  /* 0xd2511f5306067825 */ /* 0x000fe800078e00ff */
[----:B------:R-:W-:Y:S01]  /*c9b0*/  IMAD.WIDE.U32 R4, R4, -0x2daee0ad, RZ ;  /* 0xd2511f5304047825 */ /* 0x000fe200078e00ff */
[----:B------:R-:W-:Y:S04]  /*c9c0*/  LOP3.LUT R10, R7, UR24, R228, 0x96, !PT ;  /* 0x00000018070a7c12 */ /* 0x000fe8000f8e96e4 */
[----:B------:R-:W-:Y:S01]  /*c9d0*/  MUFU.EX2 R177, R177 ;  /* 0x000000b100b17308 */ /* 0x000fe20000000800 */
[----:B------:R-:W-:Y:S01]  /*c9e0*/  LOP3.LUT R5, R5, UR22, R6, 0x96, !PT ;  /* 0x0000001605057c12 */ /* 0x000fe2000f8e9606 */
[----:B------:R-:W-:Y:S05]  /*c9f0*/  IMAD.WIDE.U32 R10, R10, -0x326172a9, RZ ;  /* 0xcd9e8d570a0a7825 */ /* 0x000fea00078e00ff */
[----:B------:R-:W-:Y:S01]  /*ca00*/  LOP3.LUT R7, R11, UR23, R8, 0x96, !PT ;  /* 0x000000170b077c12 */ /* 0x000fe2000f8e9608 */
[----:B------:R-:W-:Y:S02]  /*ca10*/  IMAD.MOV.U32 R11, RZ, RZ, R185 ;  /* 0x000000ffff0b7224 */ /* 0x000fe400078e00b9 */
[----:B------:R-:W-:Y:S02]  /*ca20*/  MUFU.EX2 R126, R126 ;  /* 0x0000007e007e7308 */ /* 0x000fe40000000800 */
[----:B------:R-:W-:Y:S05]  /*ca30*/  IMAD.WIDE.U32 R6, R7, -0x2daee0ad, RZ ;  /* 0xd2511f5307067825 */ /* 0x000fea00078e00ff */
[----:B------:R-:W-:Y:S01]  /*ca40*/  LOP3.LUT R7, R7, UR20, R4, 0x96, !PT ;  /* 0x0000001407077c12 */ /* 0x000fe2000f8e9604 */
[----:B------:R-:W-:Y:S02]  /*ca50*/  IMAD.WIDE.U32 R4, R5, -0x326172a9, RZ ;  /* 0xcd9e8d5705047825 */ /* 0x000fe400078e00ff */
[----:B------:R-:W-:Y:S03]  /*ca60*/  MUFU.EX2 R176, R176 ;  /* 0x000000b000b07308 */ /* 0x000fe60000000800 */
[----:B------:R-:W-:Y:S01]  /*ca70*/  LOP3.LUT R8, R5, UR21, R10, 0x96, !PT ;  /* 0x0000001505087c12 */ /* 0x000fe2000f8e960a */
[----:B------:R-:W-:Y:S04]  /*ca80*/  IMAD.MOV.U32 R10, RZ, RZ, R184 ;  /* 0x000000ffff0a7224 */ /* 0x000fe800078e00b8 */
[----:B------:R-:W-:Y:S05]  /*ca90*/  IMAD.WIDE.U32 R8, R8, -0x2daee0ad, RZ ;  /* 0xd2511f5308087825 */ /* 0x000fea00078e00ff */
[----:B------:R-:W-:Y:S01]  /*caa0*/  LOP3.LUT R5, R9, UR18, R6, 0x96, !PT ;  /* 0x0000001209057c12 */ /* 0x000fe2000f8e9606 */
[----:B------:R-:W-:Y:S05]  /*cab0*/  IMAD.WIDE.U32 R6, R7, -0x326172a9, RZ ;  /* 0xcd9e8d5707067825 */ /* 0x000fea00078e00ff */
[----:B------:R-:W-:Y:S01]  /*cac0*/  LOP3.LUT R7, R7, UR19, R4, 0x96, !PT ;  /* 0x0000001307077c12 */ /* 0x000fe2000f8e9604 */
[----:B------:R-:W-:Y:S03]  /*cad0*/  IMAD.WIDE.U32 R4, R5, -0x326172a9, RZ ;  /* 0xcd9e8d5705047825 */ /* 0x000fe600078e00ff */
[C---:B------:R-:W-:Y:S02]  /*cae0*/  LOP3.LUT R2, R4.reuse, 0xffff, RZ, 0xc0, !PT ;  /* 0x0000ffff04027812 */ /* 0x040fe400078ec0ff */
[----:B------:R-:W-:Y:S02]  /*caf0*/  LOP3.LUT R0, R5, UR29, R6, 0x96, !PT ;  /* 0x0000001d05007c12 */ /* 0x000fe4000f8e9606 */
[----:B------:R-:W-:Y:S02]  /*cb00*/  SHF.R.U32.HI R5, RZ, 0x8, R2 ;  /* 0x00000008ff057819 */ /* 0x000fe40000011602 */
[----:B------:R-:W-:Y:S04]  /*cb10*/  LOP3.LUT R2, R4, 0xff, RZ, 0xc0, !PT ;  /* 0x000000ff04027812 */ /* 0x000fe800078ec0ff */
[----:B------:R-:W-:Y:S02]  /*cb20*/  PRMT R193, R2, 0x5410, R5 ;  /* 0x0000541002c17816 */ /* 0x000fe40000000005 */
[--C-:B------:R-:W-:Y:S02]  /*cb30*/  SHF.R.U32.HI R2, RZ, 0x10, R4.reuse ;  /* 0x00000010ff027819 */ /* 0x100fe40000011604 */
[----:B------:R-:W-:Y:S02]  /*cb40*/  SHF.R.U32.HI R4, RZ, 0x18, R4 ;  /* 0x00000018ff047819 */ /* 0x000fe40000011604 */
[----:B------:R-:W-:Y:S04]  /*cb50*/  LOP3.LUT R2, R2, 0xff, RZ, 0xc0, !PT ;  /* 0x000000ff02027812 */ /* 0x000fe800078ec0ff */
[----:B------:R-:W-:Y:S01]  /*cb60*/  PRMT R192, R2, 0x5410, R4 ;  /* 0x0000541002c07816 */ /* 0x000fe20000000004 */
        /* <DEDUP_REMOVED lines=17> */
[----:B------:R-:W-:Y:S01]  /*cc80*/  LOP3.LUT R4, R181, UR25, R14, 0x96, !PT ;  /* 0x00000019b5047c12 */ /* 0x000fe2000f8e960e */
[----:B------:R-:W-:Y:S01]  /*cc90*/  IMAD.MOV.U32 R14, RZ, RZ, R186 ;  /* 0x000000ffff0e7224 */ /* 0x000fe200078e00ba */
[----:B------:R-:W-:Y:S02]  /*cca0*/  PRMT R190, R0, 0x5410, R2 ;  /* 0x0000541000be7816 */ /* 0x000fe40000000002 */
[C---:B------:R-:W-:Y:S01]  /*ccb0*/  LOP3.LUT R0, R39.reuse, 0xffff, RZ, 0xc0, !PT ;  /* 0x0000ffff27007812 */ /* 0x040fe200078ec0ff */
[----:B------:R-:W-:Y:S03]  /*ccc0*/  IMAD.WIDE.U32 R4, R4, -0x2daee0ad, RZ ;  /* 0xd2511f5304047825 */ /* 0x000fe600078e00ff */
[----:B------:R-:W-:Y:S02]  /*ccd0*/  SHF.R.U32.HI R2, RZ, 0x8, R0 ;  /* 0x00000008ff027819 */ /* 0x000fe40000011600 */
[----:B------:R-:W-:Y:S04]  /*cce0*/  LOP3.LUT R0, R39, 0xff, RZ, 0xc0, !PT ;  /* 0x000000ff27007812 */ /* 0x000fe800078ec0ff */
[----:B------:R-:W-:Y:S02]  /*ccf0*/  PRMT R195, R0, 0x5410, R2 ;  /* 0x0000541000c37816 */ /* 0x000fe40000000002 */
[----:B------:R-:W-:Y:S01]  /*cd00*/  LOP3.LUT R0, R15, UR27, R230, 0x96, !PT ;  /* 0x0000001b0f007c12 */ /* 0x000fe2000f8e96e6 */
[----:B------:R-:W-:Y:S02]  /*cd10*/  IMAD.MOV.U32 R15, RZ, RZ, R19 ;  /* 0x000000ffff0f7224 */ /* 0x000fe400078e0013 */
[----:B------:R-:W-:Y:S02]  /*cd20*/  IMAD.MOV.U32 R19, RZ, RZ, R182 ;  /* 0x000000ffff137224 */ /* 0x000fe400078e00b6 */
[----:B------:R-:W-:Y:S05]  /*cd30*/  IMAD.WIDE.U32 R6, R0, -0x2daee0ad, RZ ;  /* 0xd2511f5300067825 */ /* 0x000fea00078e00ff */
[----:B------:R-:W-:Y:S02]  /*cd40*/  LOP3.LUT R0, R7, UR24, R226, 0x96, !PT ;  /* 0x0000001807007c12 */ /* 0x000fe4000f8e96e2 */
[----:B------:R-:W-:Y:S03]  /*cd50*/  LOP3.LUT R5, R5, UR22, R6, 0x96, !PT ;  /* 0x0000001605057c12 */ /* 0x000fe6000f8e9606 */
[----:B------:R-:W-:Y:S05]  /*cd60*/  IMAD.WIDE.U32 R8, R0, -0x326172a9, RZ ;  /* 0xcd9e8d5700087825 */ /* 0x000fea00078e00ff */
[----:B------:R-:W-:Y:S05]  /*cd70*/  LOP3.LUT R6, R9, UR23, R180, 0x96, !PT ;  /* 0x0000001709067c12 */ /* 0x000fea000f8e96b4 */
[----:B------:R-:W-:Y:S05]  /*cd80*/  IMAD.WIDE.U32 R6, R6, -0x2daee0ad, RZ ;  /* 0xd2511f5306067825 */ /* 0x000fea00078e00ff */
[----:B------:R-:W-:Y:S01]  /*cd90*/  LOP3.LUT R7, R7, UR20, R4, 0x96, !PT ;  /* 0x0000001407077c12 */ /* 0x000fe2000f8e9604 */
[----:B------:R-:W-:Y:S05]  /*cda0*/  IMAD.WIDE.U32 R4, R5, -0x326172a9, RZ ;  /* 0xcd9e8d5705047825 */ /* 0x000fea00078e00ff */
[----:B------:R-:W-:Y:S05]  /*cdb0*/  LOP3.LUT R8, R5, UR21, R8, 0x96, !PT ;  /* 0x0000001505087c12 */ /* 0x000fea000f8e9608 */
[----:B------:R-:W-:Y:S05]  /*cdc0*/  IMAD.WIDE.U32 R8, R8, -0x2daee0ad, RZ ;  /* 0xd2511f5308087825 */ /* 0x000fea00078e00ff */
[----:B------:R-:W-:Y:S01]  /*cdd0*/  LOP3.LUT R5, R9, UR18, R6, 0x96, !PT ;  /* 0x0000001209057c12 */ /* 0x000fe2000f8e9606 */
[----:B------:R-:W-:Y:S04]  /*cde0*/  IMAD.WIDE.U32 R6, R7, -0x326172a9, RZ ;  /* 0xcd9e8d5707067825 */ /* 0x000fe800078e00ff */
[----:B------:R-:W-:Y:S01]  /*cdf0*/  IMAD.MOV.U32 R9, RZ, RZ, R189 ;  /* 0x000000ffff097224 */ /* 0x000fe200078e00bd */
        /* <DEDUP_REMOVED lines=17> */
[----:B------:R-:W-:Y:S01]  /*cf10*/  LOP3.LUT R0, R4, 0xff, RZ, 0xc0, !PT ;  /* 0x000000ff04007812 */ /* 0x000fe200078ec0ff */
[----:B------:R-:W-:Y:S03]  /*cf20*/  IMAD.WIDE.U32 R4, R7, -0x2daee0ad, RZ ;  /* 0xd2511f5307047825 */ /* 0x000fe600078e00ff */
[----:B------:R-:W-:Y:S01]  /*cf30*/  PRMT R185, R0, 0x5410, R2 ;  /* 0x0000541000b97816 */ /* 0x000fe20000000002 */
[----:B------:R-:W-:Y:S01]  /*cf40*/  IMAD.MOV.U32 R7, RZ, RZ, R188 ;  /* 0x000000ffff077224 */ /* 0x000fe200078e00bc */
[----:B------:R-:W-:Y:S01]  /*cf50*/  LOP3.LUT R0, R5, UR28, R8, 0x96, !PT ;  /* 0x0000001c05007c12 */ /* 0x000fe2000f8e9608 */
[----:B------:R-:W-:Y:S03]  /*cf60*/  IMAD.MOV.U32 R8, RZ, RZ, R36 ;  /* 0x000000ffff087224 */ /* 0x000fe600078e0024 */
        /* <DEDUP_REMOVED lines=11> */
[----:B------:R-:W-:Y:S01]  /*d020*/  PRMT R183, R0, 0x5410, R2 ;  /* 0x0000541000b77816 */ /* 0x000fe20000000002 */
[----:B------:R-:W-:Y:S01]  /*d030*/  FADD.FTZ R2, -R136, R133 ;  /* 0x0000008588027221 */ /* 0x000fe20000010100 */
[----:B------:R-:W-:Y:S01]  /*d040*/  SHF.R.U32.HI R0, RZ, 0x10, R4 ;  /* 0x00000010ff007819 */ /* 0x000fe20000011604 */
[----:B------:R-:W-:Y:S01]  /*d050*/  IMAD.MOV.U32 R133, RZ, RZ, R12 ;  /* 0x000000ffff857224 */ /* 0x000fe200078e000c */
[----:B------:R-:W-:Y:S01]  /*d060*/  SHF.R.U32.HI R4, RZ, 0x18, R4 ;  /* 0x00000018ff047819 */ /* 0x000fe20000011604 */
[----:B------:R-:W-:Y:S01]  /*d070*/  FMUL.FTZ R2, R2, UR4 ;  /* 0x0000000402027c20 */ /* 0x000fe20008410000 */
[----:B------:R-:W-:Y:S04]  /*d080*/  LOP3.LUT R0, R0, 0xff, RZ, 0xc0, !PT ;  /* 0x000000ff00007812 */ /* 0x000fe800078ec0ff */
[----:B------:R-:W-:Y:S01]  /*d090*/  PRMT R182, R0, 0x5410, R4 ;  /* 0x0000541000b67816 */ /* 0x000fe20000000004 */
[----:B------:R-:W-:Y:S01]  /*d0a0*/  FADD.FTZ R4, -R138, R3 ;  /* 0x000000038a047221 */ /* 0x000fe20000010100 */
[----:B------:R-:W-:Y:S01]  /*d0b0*/  FADD.FTZ R3, -R137, R132 ;  /* 0x0000008489037221 */ /* 0x000fe20000010100 */
[----:B------:R-:W-:Y:S01]  /*d0c0*/  FADD.FTZ R0, -R135, R134 ;  /* 0x0000008687007221 */ /* 0x000fe20000010100 */
[----:B------:R-:W1:Y:S01]  /*d0d0*/  MUFU.EX2 R2, R2 ;  /* 0x0000000200027308 */ /* 0x000e620000000800 */
[----:B------:R-:W-:Y:S01]  /*d0e0*/  FMUL.FTZ R4, R4, UR4 ;  /* 0x0000000404047c20 */ /* 0x000fe20008410000 */
[----:B------:R-:W-:Y:S01]  /*d0f0*/  FMUL.FTZ R3, R3, UR4 ;  /* 0x0000000403037c20 */ /* 0x000fe20008410000 */
[----:B------:R-:W-:Y:S01]  /*d100*/  FMUL.FTZ R0, R0, UR4 ;  /* 0x0000000400007c20 */ /* 0x000fe20008410000 */
[----:B------:R-:W-:Y:S02]  /*d110*/  IMAD.MOV.U32 R134, RZ, RZ, R7 ;  /* 0x000000ffff867224 */ /* 0x000fe400078e0007 */
[----:B------:R-:W-:Y:S04]  /*d120*/  IMAD.MOV.U32 R132, RZ, RZ, R23 ;  /* 0x000000ffff847224 */ /* 0x000fe800078e0017 */
[----:B------:R-:W2:Y:S10]  /*d130*/  MUFU.EX2 R36, R4 ;  /* 0x0000000400247308 */ /* 0x000eb40000000800 */
[----:B------:R-:W3:Y:S01]  /*d140*/  MUFU.EX2 R3, R3 ;  /* 0x0000000300037308 */ /* 0x000ee20000000800 */
[C---:B-1----:R-:W-:Y:S01]  /*d150*/  FMUL.FTZ R12, R2.reuse, R152 ;  /* 0x00000098020c7220 */ /* 0x042fe20000410000 */
[----:B------:R-:W-:Y:S02]  /*d160*/  IMAD.MOV.U32 R152, RZ, RZ, R13 ;  /* 0x000000ffff987224 */ /* 0x000fe400078e000d */
[----:B------:R-:W-:Y:S01]  /*d170*/  FMUL.FTZ R13, R2, R153 ;  /* 0x00000099020d7220 */ /* 0x000fe20000410000 */
[----:B------:R-:W-:Y:S05]  /*d180*/  IMAD.MOV.U32 R153, RZ, RZ, R15 ;  /* 0x000000ffff997224 */ /* 0x000fea00078e000f */
[----:B------:R-:W1:Y:S01]  /*d190*/  MUFU.EX2 R0, R0 ;  /* 0x0000000000007308 */ /* 0x000e620000000800 */
[C---:B--2---:R-:W-:Y:S01]  /*d1a0*/  FMUL.FTZ R5, R36.reuse, R145 ;  /* 0x0000009124057220 */ /* 0x044fe20000410000 */
[----:B------:R-:W-:Y:S02]  /*d1b0*/  IMAD.MOV.U32 R145, RZ, RZ, R8 ;  /* 0x000000ffff917224 */ /* 0x000fe400078e0008 */
[----:B------:R-:W-:Y:S01]  /*d1c0*/  FMUL.FTZ R4, R36, R144 ;  /* 0x0000009024047220 */ /* 0x000fe20000410000 */
[C---:B------:R-:W-:Y:S01]  /*d1d0*/  FMUL.FTZ R8, R2.reuse, R140 ;  /* 0x0000008c02087220 */ /* 0x040fe20000410000 */
[----:B------:R-:W-:Y:S02]  /*d1e0*/  IMAD.MOV.U32 R144, RZ, RZ, R9 ;  /* 0x000000ffff907224 */ /* 0x000fe400078e0009 */
[----:B------:R-:W-:Y:S01]  /*d1f0*/  FMUL.FTZ R9, R2, R141 ;  /* 0x0000008d02097220 */ /* 0x000fe20000410000 */
[----:B------:R-:W-:Y:S02]  /*d200*/  IMAD.MOV.U32 R140, RZ, RZ, R11 ;  /* 0x000000ffff8c7224 */ /* 0x000fe400078e000b */
[C---:B---3--:R-:W-:Y:S01]  /*d210*/  FMUL.FTZ R7, R3.reuse, R147 ;  /* 0x0000009303077220 */ /* 0x048fe20000410000 */
[----:B------:R-:W-:Y:S02]  /*d220*/  IMAD.MOV.U32 R147, RZ, RZ, R10 ;  /* 0x000000ffff937224 */ /* 0x000fe400078e000a */
[C---:B------:R-:W-:Y:S01]  /*d230*/  FMUL.FTZ R6, R3.reuse, R146 ;  /* 0x0000009203067220 */ /* 0x040fe20000410000 */
[----:B------:R-:W-:Y:S02]  /*d240*/  IMAD.MOV.U32 R141, RZ, RZ, R22 ;  /* 0x000000ffff8d7224 */ /* 0x000fe400078e0016 */
[----:B------:R-:W-:Y:S02]  /*d250*/  IMAD.MOV.U32 R146, RZ, RZ, R14 ;  /* 0x000000ffff927224 */ /* 0x000fe400078e000e */
[C---:B-1----:R-:W-:Y:S01]  /*d260*/  FMUL.FTZ R10, R0.reuse, R142 ;  /* 0x0000008e000a7220 */ /* 0x042fe20000410000 */
[C---:B------:R-:W-:Y:S01]  /*d270*/  FMUL.FTZ R11, R0.reuse, R143 ;  /* 0x0000008f000b7220 */ /* 0x040fe20000410000 */
[----:B------:R-:W-:Y:S02]  /*d280*/  IMAD.MOV.U32 R142, RZ, RZ, R21 ;  /* 0x000000ffff8e7224 */ /* 0x000fe400078e0015 */
[C---:B------:R-:W-:Y:S01]  /*d290*/  FMUL.FTZ R14, R0.reuse, R154 ;  /* 0x0000009a000e7220 */ /* 0x040fe20000410000 */
[----:B------:R-:W-:Y:S02]  /*d2a0*/  IMAD.MOV.U32 R143, RZ, RZ, R20 ;  /* 0x000000ffff8f7224 */ /* 0x000fe400078e0014 */
[----:B------:R-:W-:Y:S01]  /*d2b0*/  FMUL.FTZ R15, R0, R155 ;  /* 0x0000009b000f7220 */ /* 0x000fe20000410000 */
[----:B------:R-:W1:Y:S01]  /*d2c0*/  LDSM.16.MT88.4 R20, [R208+0x4000] ;  /* 0x00400000d014783b */ /* 0x000e620000004200 */
[----:B------:R-:W-:Y:S02]  /*d2d0*/  IMAD.MOV.U32 R154, RZ, RZ, R17 ;  /* 0x000000ffff9a7224 */ /* 0x000fe400078e0011 */
[C---:B------:R-:W-:Y:S01]  /*d2e0*/  FMUL.FTZ R17, R36.reuse, R149 ;  /* 0x0000009524117220 */ /* 0x040fe20000410000 */
[----:B------:R-:W-:Y:S02]  /*d2f0*/  IMAD.MOV.U32 R155, RZ, RZ, R16 ;  /* 0x000000ffff9b7224 */ /* 0x000fe400078e0010 */
[----:B------:R-:W-:Y:S01]  /*d300*/  FMUL.FTZ R16, R36, R148 ;  /* 0x0000009424107220 */ /* 0x000fe20000410000 */
[----:B------:R-:W-:Y:S02]  /*d310*/  IMAD.MOV.U32 R148, RZ, RZ, R18 ;  /* 0x000000ffff947224 */ /* 0x000fe400078e0012 */
[C---:B------:R-:W-:Y:S01]  /*d320*/  FMUL.FTZ R18, R3.reuse, R150 ;  /* 0x0000009603127220 */ /* 0x040fe20000410000 */
[----:B------:R-:W-:Y:S02]  /*d330*/  IMAD.MOV.U32 R149, RZ, RZ, R19 ;  /* 0x000000ffff957224 */ /* 0x000fe400078e0013 */
[C---:B------:R-:W-:Y:S01]  /*d340*/  FMUL.FTZ R19, R3.reuse, R151 ;  /* 0x0000009703137220 */ /* 0x040fe20000410000 */
[----:B------:R-:W-:Y:S02]  /*d350*/  IMAD.MOV.U32 R150, RZ, RZ, R148 ;  /* 0x000000ffff967224 */ /* 0x000fe400078e0094 */
[----:B------:R-:W-:Y:S02]  /*d360*/  IMAD.MOV.U32 R148, RZ, RZ, R24 ;  /* 0x000000ffff947224 */ /* 0x000fe400078e0018 */
[----:B------:R-:W-:Y:S01]  /*d370*/  FMUL.FTZ R24, R2, R156 ;  /* 0x0000009c02187220 */ /* 0x000fe20000410000 */
[----:B------:R-:W-:Y:S02]  /*d380*/  IMAD.MOV.U32 R151, RZ, RZ, R141 ;  /* 0x000000ffff977224 */ /* 0x000fe400078e008d */
[----:B------:R-:W-:Y:S02]  /*d390*/  IMAD.MOV.U32 R141, RZ, RZ, R47 ;  /* 0x000000ffff8d7224 */ /* 0x000fe400078e002f */
[----:B------:R-:W-:Y:S02]  /*d3a0*/  IMAD.MOV.U32 R156, RZ, RZ, R153 ;  /* 0x000000ffff9c7224 */ /* 0x000fe400078e0099 */
[----:B------:R-:W-:Y:S02]  /*d3b0*/  IMAD.MOV.U32 R153, RZ, RZ, R147 ;  /* 0x000000ffff997224 */ /* 0x000fe400078e0093 */
[----:B------:R-:W-:Y:S02]  /*d3c0*/  IMAD.MOV.U32 R147, RZ, RZ, R31 ;  /* 0x000000ffff937224 */ /* 0x000fe400078e001f */
[----:B------:R-:W-:Y:S01]  /*d3d0*/  FMUL.FTZ R31, R0, R167 ;  /* 0x000000a7001f7220 */ /* 0x000fe20000410000 */
[-C--:B-1----:R-:W-:Y:S06]  /*d3e0*/  HMMA.16816.F32 R4, R40, R20.reuse, R4 ;  /* 0x000000142804723c */ /* 0x082fec0000001804 */
[C---:B------:R-:W-:Y:S06]  /*d3f0*/  HMMA.16816.F32 R8, R32.reuse, R20, R8 ;  /* 0x000000142008723c */ /* 0x040fec0000001808 */
[-C--:B------:R-:W-:Y:S05]  /*d400*/  HMMA.16816.F32 R12, R32, R22.reuse, R12 ;  /* 0x00000016200c723c */ /* 0x080fea000000180c */
[C---:B------:R-:W-:Y:S01]  /*d410*/  FMUL.FTZ R21, R36.reuse, R161 ;  /* 0x000000a124157220 */ /* 0x040fe20000410000 */
[C---:B------:R-:W-:Y:S05]  /*d420*/  HMMA.16816.F32 R16, R40.reuse, R22, R16 ;  /* 0x000000162810723c */ /* 0x040fea0000001810 */
[----:B------:R-:W-:Y:S02]  /*d430*/  IMAD.MOV.U32 R161, RZ, RZ, R143 ;  /* 0x000000ffffa17224 */ /* 0x000fe400078e008f */
[----:B------:R-:W-:Y:S01]  /*d440*/  FMUL.FTZ R20, R36, R160 ;  /* 0x000000a024147220 */ /* 0x000fe20000410000 */
[C---:B------:R-:W-:Y:S03]  /*d450*/  FMUL.FTZ R23, R3.reuse, R163 ;  /* 0x000000a303177220 */ /* 0x040fe60000410000 */
[----:B------:R-:W-:Y:S02]  /*d460*/  IMAD.MOV.U32 R163, RZ, RZ, R25 ;  /* 0x000000ffffa37224 */ /* 0x000fe400078e0019 */
[----:B------:R-:W-:Y:S01]  /*d470*/  FMUL.FTZ R25, R2, R157 ;  /* 0x0000009d02197220 */ /* 0x000fe20000410000 */
[C---:B------:R-:W-:Y:S01]  /*d480*/  FMUL.FTZ R22, R3.reuse, R162 ;  /* 0x000000a203167220 */ /* 0x040fe20000410000 */
[----:B------:R-:W-:Y:S02]  /*d490*/  IMAD.MOV.U32 R157, RZ, RZ, R154 ;  /* 0x000000ffff9d7224 */ /* 0x000fe400078e009a */
[----:B------:R-:W-:Y:S02]  /*d4a0*/  IMAD.MOV.U32 R162, RZ, RZ, R149 ;  /* 0x000000ffffa27224 */ /* 0x000fe400078e0095 */
[----:B------:R-:W-:Y:S02]  /*d4b0*/  IMAD.MOV.U32 R154, RZ, RZ, R140 ;  /* 0x000000ffff9a7224 */ /* 0x000fe400078e008c */
[----:B------:R-:W-:Y:S02]  /*d4c0*/  IMAD.MOV.U32 R149, RZ, RZ, R155 ;  /* 0x000000ffff957224 */ /* 0x000fe400078e009b */
[----:B------:R-:W-:Y:S02]  /*d4d0*/  IMAD.MOV.U32 R140, RZ, RZ, R26 ;  /* 0x000000ffff8c7224 */ /* 0x000fe400078e001a */
[C---:B------:R-:W-:Y:S01]  /*d4e0*/  FMUL.FTZ R26, R0.reuse, R158 ;  /* 0x0000009e001a7220 */ /* 0x040fe20000410000 */
[----:B------:R-:W-:Y:S02]  /*d4f0*/  IMAD.MOV.U32 R143, RZ, RZ, R27 ;  /* 0x000000ffff8f7224 */ /* 0x000fe400078e001b */
[C---:B------:R-:W-:Y:S01]  /*d500*/  FMUL.FTZ R27, R0.reuse, R159 ;  /* 0x0000009f001b7220 */ /* 0x040fe20000410000 */
[----:B------:R-:W-:Y:S02]  /*d510*/  IMAD.MOV.U32 R155, RZ, RZ, R142 ;  /* 0x000000ffff9b7224 */ /* 0x000fe400078e008e */
[----:B------:R-:W-:Y:S02]  /*d520*/  IMAD.MOV.U32 R142, RZ, RZ, R46 ;  /* 0x000000ffff8e7224 */ /* 0x000fe400078e002e */
[----:B------:R-:W-:Y:S02]  /*d530*/  IMAD.MOV.U32 R158, RZ, RZ, R45 ;  /* 0x000000ffff9e7224 */ /* 0x000fe400078e002d */
[----:B------:R-:W-:Y:S02]  /*d540*/  IMAD.MOV.U32 R159, RZ, RZ, R44 ;  /* 0x000000ffff9f7224 */ /* 0x000fe400078e002c */
[----:B------:R-:W1:Y:S01]  /*d550*/  LDSM.16.MT88.4 R44, [R209+0x4000] ;  /* 0x00400000d12c783b */ /* 0x000e620000004200 */
[----:B------:R-:W-:Y:S02]  /*d560*/  IMAD.MOV.U32 R160, RZ, RZ, R152 ;  /* 0x000000ffffa07224 */ /* 0x000fe400078e0098 */
[----:B------:R-:W-:Y:S02]  /*d570*/  IMAD.MOV.U32 R152, RZ, RZ, R146 ;  /* 0x000000ffff987224 */ /* 0x000fe400078e0092 */
[----:B------:R-:W-:Y:S02]  /*d580*/  IMAD.MOV.U32 R146, RZ, RZ, R30 ;  /* 0x000000ffff927224 */ /* 0x000fe400078e001e */
[----:B------:R-:W-:Y:S01]  /*d590*/  FMUL.FTZ R30, R0, R166 ;  /* 0x000000a6001e7220 */ /* 0x000fe20000410000 */
[----:B------:R-:W-:Y:S02]  /*d5a0*/  IMAD.MOV.U32 R166, RZ, RZ, R140 ;  /* 0x000000ffffa67224 */ /* 0x000fe400078e008c */
[----:B------:R-:W-:Y:S01]  /*d5b0*/  IMAD.MOV.U32 R167, RZ, RZ, R146 ;  /* 0x000000ffffa77224 */ /* 0x000fe200078e0092 */
[----:B------:R2:W-:Y:S10]  /*d5c0*/  MUFU.EX2 R140, R73 ;  /* 0x00000049008c7308 */ /* 0x0005f40000000800 */
[----:B------:R-:W-:Y:S01]  /*d5d0*/  MUFU.EX2 R146, R76 ;  /* 0x0000004c00927308 */ /* 0x000fe20000000800 */
[--C-:B--2---:R-:W-:Y:S01]  /*d5e0*/  HSET2.LE.AND R73, R190, R139.reuse, PT ;  /* 0x0000008bbe497233 */ /* 0x104fe20003803000 */
[-C--:B-1----:R-:W-:Y:S06]  /*d5f0*/  HMMA.16816.F32 R20, R40, R44.reuse, R20 ;  /* 0x0000002c2814723c */ /* 0x082fec0000001814 */
[C---:B------:R-:W-:Y:S07]  /*d600*/  HMMA.16816.F32 R24, R32.reuse, R44, R24 ;  /* 0x0000002c2018723c */ /* 0x040fee0000001818 */
[----:B------:R-:W-:Y:S04]  /*d610*/  IMAD.MOV.U32 R45, RZ, RZ, R28 ;  /* 0x000000ffff2d7224 */ /* 0x000fe800078e001c */
[C---:B------:R-:W-:Y:S01]  /*d620*/  FMUL.FTZ R28, R2.reuse, R164 ;  /* 0x000000a4021c7220 */ /* 0x040fe20000410000 */
[----:B------:R-:W-:Y:S02]  /*d630*/  IMAD.MOV.U32 R164, RZ, RZ, R29 ;  /* 0x000000ffffa47224 */ /* 0x000fe400078e001d */
[----:B------:R-:W-:Y:S01]  /*d640*/  FMUL.FTZ R29, R2, R165 ;  /* 0x000000a5021d7220 */ /* 0x000fe20000410000 */
[----:B------:R-:W-:Y:S02]  /*d650*/  IMAD.MOV.U32 R165, RZ, RZ, R141 ;  /* 0x000000ffffa57224 */ /* 0x000fe400078e008d */
[----:B------:R1:W-:Y:S04]  /*d660*/  MUFU.EX2 R141, R70 ;  /* 0x00000046008d7308 */ /* 0x0003e80000000800 */
[-C--:B------:R-:W-:Y:S07]  /*d670*/  HMMA.16816.F32 R28, R32, R46.reuse, R28 ;  /* 0x0000002e201c723c */ /* 0x080fee000000181c */
[C---:B------:R-:W-:Y:S01]  /*d680*/  FMUL.FTZ R32, R36.reuse, R168 ;  /* 0x000000a824207220 */ /* 0x040fe20000410000 */
[C---:B------:R-:W-:Y:S03]  /*d690*/  FMUL.FTZ R33, R36.reuse, R169 ;  /* 0x000000a924217220 */ /* 0x040fe60000410000 */
[C---:B------:R-:W-:Y:S01]  /*d6a0*/  FMUL.FTZ R34, R3.reuse, R170 ;  /* 0x000000aa03227220 */ /* 0x040fe20000410000 */
[C---:B------:R-:W-:Y:S01]  /*d6b0*/  FMUL.FTZ R35, R3.reuse, R171 ;  /* 0x000000ab03237220 */ /* 0x040fe20000410000 */
[----:B------:R-:W-:Y:S01]  /*d6c0*/  IMAD.MOV.U32 R168, RZ, RZ, R45 ;  /* 0x000000ffffa87224 */ /* 0x000fe200078e002d */
[--C-:B-1----:R-:W-:Y:S01]  /*d6d0*/  HSET2.LE.AND R70, R182, R139.reuse, PT ;  /* 0x0000008bb6467233 */ /* 0x102fe20003803000 */
[----:B------:R-:W-:Y:S02]  /*d6e0*/  IMAD.MOV.U32 R169, RZ, RZ, R159 ;  /* 0x000000ffffa97224 */ /* 0x000fe400078e009f */
[----:B------:R-:W-:Y:S01]  /*d6f0*/  MUFU.EX2 R159, R81 ;  /* 0x00000051009f7308 */ /* 0x000fe20000000800 */
[----:B------:R-:W-:Y:S01]  /*d700*/  IMAD.MOV.U32 R171, RZ, RZ, R153 ;  /* 0x000000ffffab7224 */ /* 0x000fe200078e0099 */
[----:B------:R-:W-:Y:S01]  /*d710*/  HMMA.16816.F32 R32, R40, R46, R32 ;  /* 0x0000002e2820723c */ /* 0x000fe20000001820 */
[----:B------:R-:W1:Y:S03]  /*d720*/  LDSM.16.MT88.4 R40, [R208+0x4400] ;  /* 0x00440000d028783b */ /* 0x000e660000004200 */
[----:B------:R-:W-:Y:S04]  /*d730*/  IMAD.MOV.U32 R170, RZ, RZ, R161 ;  /* 0x000000ffffaa7224 */ /* 0x000fe800078e00a1 */
[----:B------:R-:W-:Y:S03]  /*d740*/  MUFU.EX2 R153, R96 ;  /* 0x0000006000997308 */ /* 0x000fe60000000800 */
[----:B------:R-:W-:Y:S07]  /*d750*/  IMAD.MOV.U32 R161, RZ, RZ, R38 ;  /* 0x000000ffffa17224 */ /* 0x000fee00078e0026 */
[----:B------:R-:W-:Y:S01]  /*d760*/  MUFU.EX2 R96, R86 ;  /* 0x0000005600607308 */ /* 0x000fe20000000800 */
        /* <DEDUP_REMOVED lines=9> */
[----:B------:R-:W1:Y:S04]  /*d800*/  LDSM.16.MT88.4 R40, [R208+0x4800] ;  /* 0x00480000d028783b */ /* 0x000e680000004200 */
[----:B------:R-:W-:Y:S02]  /*d810*/  IMAD.MOV.U32 R55, RZ, RZ, R133 ;  /* 0x000000ffff377224 */ /* 0x000fe400078e0085 */
[----:B------:R-:W-:Y:S01]  /*d820*/  IMAD.MOV.U32 R53, RZ, RZ, R145 ;  /* 0x000000ffff357224 */ /* 0x000fe200078e0091 */
[----:B------:R-:W-:Y:S03]  /*d830*/  MUFU.EX2 R133, R75 ;  /* 0x0000004b00857308 */ /* 0x000fe60000000800 */
[----:B------:R-:W-:Y:S02]  /*d840*/  IMAD.MOV.U32 R54, RZ, RZ, R147 ;  /* 0x000000ffff367224 */ /* 0x000fe400078e0093 */
[----:B------:R-:W-:Y:S02]  /*d850*/  IMAD.MOV.U32 R52, RZ, RZ, R158 ;  /* 0x000000ffff347224 */ /* 0x000fe400078e009e */
[----:B------:R-:W-:Y:S03]  /*d860*/  IMAD.MOV.U32 R50, RZ, RZ, R144 ;  /* 0x000000ffff327224 */ /* 0x000fe600078e0090 */
[----:B------:R2:W-:Y:S01]  /*d870*/  MUFU.EX2 R158, R83 ;  /* 0x00000053009e7308 */ /* 0x0005e20000000800 */
[----:B------:R-:W-:Y:S09]  /*d880*/  IMAD.MOV.U32 R51, RZ, RZ, R134 ;  /* 0x000000ffff337224 */ /* 0x000ff200078e0086 */
[----:B------:R3:W-:Y:S10]  /*d890*/  MUFU.EX2 R134, R72 ;  /* 0x0000004800867308 */ /* 0x0007f40000000800 */
[----:B------:R4:W-:Y:S01]  /*d8a0*/  MUFU.EX2 R145, R69 ;  /* 0x0000004500917308 */ /* 0x0009e20000000800 */
[----:B--2---:R-:W-:Y:S09]  /*d8b0*/  IMAD.MOV.U32 R83, RZ, RZ, R143 ;  /* 0x000000ffff537224 */ /* 0x004ff200078e008f */
[----:B------:R2:W-:Y:S01]  /*d8c0*/  MUFU.EX2 R143, R68 ;  /* 0x00000044008f7308 */ /* 0x0005e20000000800 */
[-C--:B-1----:R-:W-:Y:S05]  /*d8d0*/  HMMA.16816.F32 R4, R64, R40.reuse, R4 ;  /* 0x000000284004723c */ /* 0x082fea0000001804 */
[--C-:B---3--:R-:W-:Y:S01]  /*d8e0*/  HSET2.LE.AND R72, R191, R139.reuse, PT ;  /* 0x0000008bbf487233 */ /* 0x108fe20003803000 */
[C---:B------:R-:W-:Y:S03]  /*d8f0*/  HMMA.16816.F32 R8, R56.reuse, R40, R8 ;  /* 0x000000283808723c */ /* 0x040fe60000001808 */
[----:B------:R1:W-:Y:S02]  /*d900*/  MUFU.EX2 R144, R78 ;  /* 0x0000004e00907308 */ /* 0x0003e40000000800 */
[----:B----4-:R-:W-:Y:S01]  /*d910*/  IMAD.MOV.U32 R69, RZ, RZ, R132 ;  /* 0x000000ffff457224 */ /* 0x010fe200078e0084 */
[-C--:B------:R-:W-:Y:S07]  /*d920*/  HMMA.16816.F32 R12, R56, R42.reuse, R12 ;  /* 0x0000002a380c723c */ /* 0x080fee000000180c */
[----:B------:R-:W-:Y:S01]  /*d930*/  MUFU.EX2 R132, R74 ;  /* 0x0000004a00847308 */ /* 0x000fe20000000800 */
[----:B--2---:R-:W-:Y:S01]  /*d940*/  IMAD.MOV.U32 R68, RZ, RZ, R142 ;  /* 0x000000ffff447224 */ /* 0x004fe200078e008e */
[C---:B------:R-:W-:Y:S01]  /*d950*/  HMMA.16816.F32 R16, R64.reuse, R42, R16 ;  /* 0x0000002a4010723c */ /* 0x040fe20000001810 */
[----:B------:R-:W2:Y:S07]  /*d960*/  LDSM.16.MT88.4 R40, [R209+0x4800] ;  /* 0x00480000d128783b */ /* 0x000eae0000004200 */
[----:B------:R3:W-:Y:S03]  /*d970*/  MUFU.EX2 R147, R79 ;  /* 0x0000004f00937308 */ /* 0x0007e60000000800 */
[--C-:B-1----:R-:W-:Y:S07]  /*d980*/  HSET2.LE.AND R78, R196, R139.reuse, PT ;  /* 0x0000008bc44e7233 */ /* 0x102fee0003803000 */
[----:B------:R1:W-:Y:S01]  /*d990*/  MUFU.EX2 R142, R71 ;  /* 0x00000047008e7308 */ /* 0x0003e20000000800 */
[--C-:B---3--:R-:W-:Y:S02]  /*d9a0*/  HSET2.LE.AND R79, R194, R139.reuse, PT ;  /* 0x0000008bc24f7233 */ /* 0x108fe40003803000 */
[--C-:B-1----:R-:W-:Y:S01]  /*d9b0*/  HSET2.LE.AND R71, R192, R139.reuse, PT ;  /* 0x0000008bc0477233 */ /* 0x102fe20003803000 */
[-C--:B--2---:R-:W-:Y:S06]  /*d9c0*/  HMMA.16816.F32 R20, R64, R40.reuse, R20 ;  /* 0x000000284014723c */ /* 0x084fec0000001814 */
[C---:B------:R-:W-:Y:S06]  /*d9d0*/  HMMA.16816.F32 R24, R56.reuse, R40, R24 ;  /* 0x000000283818723c */ /* 0x040fec0000001818 */
[-C--:B------:R-:W-:Y:S06]  /*d9e0*/  HMMA.16816.F32 R28, R56, R42.reuse, R28 ;  /* 0x0000002a381c723c */ /* 0x080fec000000181c */
[----:B------:R-:W-:Y:S01]  /*d9f0*/  HMMA.16816.F32 R32, R64, R42, R32 ;  /* 0x0000002a4020723c */ /* 0x000fe20000001820 */
[----:B------:R-:W1:Y:S04]  /*da00*/  LDSM.16.MT88.4 R40, [R208+0x4c00] ;  /* 0x004c0000d028783b */ /* 0x000e680000004200 */
[----:B------:R-:W-:Y:S02]  /*da10*/  IMAD.MOV.U32 R56, RZ, RZ, R155 ;  /* 0x000000ffff387224 */ /* 0x000fe400078e009b */
[--C-:B------:R-:W-:Y:S01]  /*da20*/  HSET2.LE.AND R64, R201, R139.reuse, PT ;  /* 0x0000008bc9407233 */ /* 0x100fe20003803000 */
[----:B------:R-:W-:Y:S01]  /*da30*/  FFMA.FTZ R66, R3, R225, R235 ;  /* 0x000000e103427223 */ /* 0x000fe200000100eb */
[----:B------:R2:W-:Y:S01]  /*da40*/  MUFU.EX2 R155, R80 ;  /* 0x00000050009b7308 */ /* 0x0005e20000000800 */
[----:B------:R-:W3:Y:S01]  /*da50*/  LDL.LU R235, [R1+0x60] ;  /* 0x0000600001eb7983 */ /* 0x000ee20000300800 */
[--C-:B------:R-:W-:Y:S01]  /*da60*/  HSET2.LE.AND R3, R202, R139.reuse, PT ;  /* 0x0000008bca037233 */ /* 0x100fe20003803000 */
[----:B------:R-:W-:Y:S01]  /*da70*/  IMAD.MOV.U32 R57, RZ, RZ, R151 ;  /* 0x000000ffff397224 */ /* 0x000fe200078e0097 */
[--C-:B------:R-:W-:Y:S01]  /*da80*/  HSET2.LE.AND R65, R189, R139.reuse, PT ;  /* 0x0000008bbd417233 */ /* 0x100fe20003803000 */
[----:B------:R-:W-:Y:S01]  /*da90*/  IMAD.MOV.U32 R67, RZ, RZ, R37 ;  /* 0x000000ffff437224 */ /* 0x000fe200078e0025 */
[--C-:B------:R-:W-:Y:S01]  /*daa0*/  SHF.R.U32.HI R37, RZ, 0x10, R39.reuse ;  /* 0x00000010ff257819 */ /* 0x100fe20000011627 */
[----:B------:R-:W-:Y:S01]  /*dab0*/  IMAD.MOV.U32 R151, RZ, RZ, R152 ;  /* 0x000000ffff977224 */ /* 0x000fe200078e0098 */
[----:B------:R-:W-:Y:S02]  /*dac0*/  SHF.R.U32.HI R39, RZ, 0x18, R39 ;  /* 0x00000018ff277819 */ /* 0x000fe40000011627 */
[----:B------:R-:W-:Y:S01]  /*dad0*/  MUFU.EX2 R152, R97 ;  /* 0x0000006100987308 */ /* 0x000fe20000000800 */
[----:B------:R-:W-:Y:S01]  /*dae0*/  LOP3.LUT R38, R37, 0xff, RZ, 0xc0, !PT ;  /* 0x000000ff25267812 */ /* 0x000fe200078ec0ff */
[----:B------:R-:W-:Y:S01]  /*daf0*/  FFMA.FTZ R86, R36, R234, R67 ;  /* 0x000000ea24567223 */ /* 0x000fe20000010043 */
[----:B------:R-:W-:Y:S01]  /*db00*/  LOP3.LUT R37, R199, UR27, R230, 0x96, !PT ;  /* 0x0000001bc7257c12 */ /* 0x000fe2000f8e96e6 */
[----:B------:R-:W-:Y:S01]  /*db10*/  IMAD.MOV.U32 R67, RZ, RZ, R69 ;  /* 0x000000ffff437224 */ /* 0x000fe200078e0045 */
[----:B------:R-:W-:Y:S01]  /*db20*/  PRMT R81, R38, 0x5410, R39 ;  /* 0x0000541026517816 */ /* 0x000fe20000000027 */
[----:B------:R-:W-:Y:S04]  /*db30*/  IMAD.MOV.U32 R69, RZ, RZ, R68 ;  /* 0x000000ffff457224 */ /* 0x000fe800078e0044 */
[----:B------:R-:W-:Y:S01]  /*db40*/  MUFU.EX2 R97, R87 ;  /* 0x0000005700617308 */ /* 0x000fe20000000800 */
[----:B--2---:R-:W-:Y:S01]  /*db50*/  IMAD.MOV.U32 R80, RZ, RZ, R154 ;  /* 0x000000ffff507224 */ /* 0x004fe200078e009a */
[--C-:B------:R-:W-:Y:S01]  /*db60*/  HSET2.LE.AND R81, R81, R139.reuse, PT ;  /* 0x0000008b51517233 */ /* 0x100fe20003803000 */
        /* <DEDUP_REMOVED lines=8> */
[-C--:B-1----:R-:W-:Y:S02]  /*dbf0*/  HMMA.16816.F32 R4, R172, R40.reuse, R4 ;  /* 0x00000028ac04723c */ /* 0x082fe40000001804 */
[----:B------:R-:W1:Y:S03]  /*dc00*/  MUFU.EX2 R157, R82 ;  /* 0x00000052009d7308 */ /* 0x000e660000000800 */
[----:B------:R-:W-:Y:S01]  /*dc10*/  IMAD.MOV.U32 R58, RZ, RZ, R59 ;  /* 0x000000ffff3a7224 */ /* 0x000fe200078e003b */
[C---:B------:R-:W-:Y:S06]  /*dc20*/  HMMA.16816.F32 R8, R60.reuse, R40, R8 ;  /* 0x000000283c08723c */ /* 0x040fec0000001808 */
[----:B------:R-:W-:Y:S01]  /*dc30*/  MUFU.EX2 R99, R85 ;  /* 0x0000005500637308 */ /* 0x000fe20000000800 */
[----:B------:R-:W-:Y:S01]  /*dc40*/  IMAD.MOV.U32 R59, RZ, RZ, R52 ;  /* 0x000000ffff3b7224 */ /* 0x000fe200078e0034 */
[-C--:B------:R-:W-:Y:S03]  /*dc50*/  HMMA.16816.F32 R12, R60, R42.reuse, R12 ;  /* 0x0000002a3c0c723c */ /* 0x080fe6000000180c */
[----:B------:R-:W-:Y:S01]  /*dc60*/  LOP3.LUT R40, R181, UR25, R198, 0x96, !PT ;  /* 0x00000019b5287c12 */ /* 0x000fe2000f8e96c6 */
[----:B------:R-:W-:Y:S04]  /*dc70*/  IMAD.MOV.U32 R52, RZ, RZ, R169 ;  /* 0x000000ffff347224 */ /* 0x000fe800078e00a9 */
[----:B------:R-:W2:Y:S03]  /*dc80*/  MUFU.EX2 R154, R77 ;  /* 0x0000004d009a7308 */ /* 0x000ea60000000800 */
[----:B------:R-:W-:Y:S01]  /*dc90*/  IMAD.MOV.U32 R169, RZ, RZ, R168 ;  /* 0x000000ffffa97224 */ /* 0x000fe200078e00a8 */
[C---:B------:R-:W-:Y:S04]  /*dca0*/  HMMA.16816.F32 R16, R172.reuse, R42, R16 ;  /* 0x0000002aac10723c */ /* 0x040fe80000001810 */
[----:B------:R-:W-:Y:S02]  /*dcb0*/  IMAD.MOV.U32 R168, RZ, RZ, R164 ;  /* 0x000000ffffa87224 */ /* 0x000fe400078e00a4 */
[----:B------:R-:W-:Y:S01]  /*dcc0*/  IMAD.MOV.U32 R164, RZ, RZ, R163 ;  /* 0x000000ffffa47224 */ /* 0x000fe200078e00a3 */
[--C-:B------:R-:W-:Y:S01]  /*dcd0*/  HSET2.LE.AND R42, R204, R139.reuse, PT ;  /* 0x0000008bcc2a7233 */ /* 0x100fe20003803000 */
[----:B------:R-:W-:Y:S02]  /*dce0*/  IMAD.MOV.U32 R163, RZ, RZ, R162 ;  /* 0x000000ffffa37224 */ /* 0x000fe400078e00a2 */
[----:B------:R-:W4:Y:S01]  /*dcf0*/  LDL.LU R162, [R1] ;  /* 0x0000000001a27983 */ /* 0x000f220000300800 */
[----:B-1----:R-:W-:Y:S01]  /*dd00*/  F2FP.F16.F32.PACK_AB R43, R158, R157 ;  /* 0x0000009d9e2b723e */ /* 0x002fe200000000ff */
[----:B------:R-:W-:Y:S03]  /*dd10*/  IMAD.WIDE.U32 R48, R37, -0x2daee0ad, RZ ;  /* 0xd2511f5325307825 */ /* 0x000fe600078e00ff */
[----:B------:R-:W-:Y:S01]  /*dd20*/  LOP3.LUT R43, R3, R43, RZ, 0xc0, !PT ;  /* 0x0000002b032b7212 */ /* 0x000fe200078ec0ff */
[----:B------:R-:W-:Y:S01]  /*dd30*/  FADD.FTZ R3, R224, R66 ;  /* 0x00000042e0037221 */ /* 0x000fe20000010000 */
[----:B------:R-:W-:Y:S01]  /*dd40*/  LOP3.LUT R46, R49, UR24, R226, 0x96, !PT ;  /* 0x00000018312e7c12 */ /* 0x000fe2000f8e96e2 */
[----:B------:R-:W-:Y:S01]  /*dd50*/  IMAD.WIDE.U32 R38, R40, -0x2daee0ad, RZ ;  /* 0xd2511f5328267825 */ /* 0x000fe200078e00ff */
[--C-:B------:R-:W-:Y:S02]  /*dd60*/  HSET2.LE.AND R49, R197, R139.reuse, PT ;  /* 0x0000008bc5317233 */ /* 0x100fe40003803000 */
[----:B------:R-:W-:Y:S01]  /*dd70*/  F2FP.F16.F32.PACK_AB R66, R113, R112 ;  /* 0x000000707142723e */ /* 0x000fe200000000ff */
[----:B------:R-:W-:Y:S01]  /*dd80*/  IMAD.WIDE.U32 R46, R46, -0x326172a9, RZ ;  /* 0xcd9e8d572e2e7825 */ /* 0x000fe200078e00ff */
[----:B------:R-:W-:Y:S02]  /*dd90*/  LOP3.LUT R40, R39, UR22, R48, 0x96, !PT ;  /* 0x0000001627287c12 */ /* 0x000fe4000f8e9630 */
[--C-:B------:R-:W-:Y:S01]  /*dda0*/  HSET2.LE.AND R48, R200, R139.reuse, PT ;  /* 0x0000008bc8307233 */ /* 0x100fe20003803000 */
[----:B------:R-:W-:Y:S01]  /*ddb0*/  FADD.FTZ R3, R217, R3 ;  /* 0x00000003d9037221 */ /* 0x000fe20000010000 */
[----:B------:R-:W-:Y:S01]  /*ddc0*/  LOP3.LUT R44, R47, UR23, R180, 0x96, !PT ;  /* 0x000000172f2c7c12 */ /* 0x000fe2000f8e96b4 */
[----:B------:R-:W-:Y:S04]  /*ddd0*/  IMAD.WIDE.U32 R40, R40, -0x326172a9, RZ ;  /* 0xcd9e8d5728287825 */ /* 0x000fe800078e00ff */
[----:B------:R-:W-:Y:S01]  /*dde0*/  IMAD.WIDE.U32 R44, R44, -0x2daee0ad, RZ ;  /* 0xd2511f532c2c7825 */ /* 0x000fe200078e00ff */
[----:B------:R-:W-:Y:S03]  /*ddf0*/  LOP3.LUT R46, R41, UR21, R46, 0x96, !PT ;  /* 0x00000015292e7c12 */ /* 0x000fe6000f8e962e */
[----:B------:R-:W-:Y:S01]  /*de00*/  IMAD.MOV.U32 R225, RZ, RZ, R52 ;  /* 0x000000ffffe17224 */ /* 0x000fe200078e0034 */
[----:B------:R-:W-:Y:S01]  /*de10*/  LOP3.LUT R38, R45, UR20, R38, 0x96, !PT ;  /* 0x000000142d267c12 */ /* 0x000fe2000f8e9626 */
[----:B------:R-:W-:Y:S01]  /*de20*/  IMAD.WIDE.U32 R46, R46, -0x2daee0ad, RZ ;  /* 0xd2511f532e2e7825 */ /* 0x000fe200078e00ff */
[--C-:B------:R-:W-:Y:S03]  /*de30*/  HSET2.LE.AND R52, R186, R139.reuse, PT ;  /* 0x0000008bba347233 */ /* 0x100fe60003803000 */
[----:B------:R-:W-:Y:S01]  /*de40*/  IMAD.WIDE.U32 R38, R38, -0x326172a9, RZ ;  /* 0xcd9e8d5726267825 */ /* 0x000fe200078e00ff */
[----:B------:R-:W-:Y:S03]  /*de50*/  LOP3.LUT R41, R47, UR18, R44, 0x96, !PT ;  /* 0x000000122f297c12 */ /* 0x000fe6000f8e962c */
[----:B------:R-:W-:Y:S01]  /*de60*/  IMAD.MOV.U32 R204, RZ, RZ, R53 ;  /* 0x000000ffffcc7224 */ /* 0x000fe200078e0035 */
[----:B------:R-:W-:Y:S01]  /*de70*/  LOP3.LUT R44, R39, UR19, R40, 0x96, !PT ;  /* 0x00000013272c7c12 */ /* 0x000fe2000f8e9628 */
[----:B------:R-:W-:Y:S01]  /*de80*/  IMAD.WIDE.U32 R40, R41, -0x326172a9, RZ ;  /* 0xcd9e8d5729287825 */ /* 0x000fe200078e00ff */
[--C-:B------:R-:W-:Y:S03]  /*de90*/  HSET2.LE.AND R53, R184, R139.reuse, PT ;  /* 0x0000008bb8357233 */ /* 0x100fe60003803000 */
[----:B------:R-:W-:Y:S01]  /*dea0*/  IMAD.MOV.U32 R202, RZ, RZ, R54 ;  /* 0x000000ffffca7224 */ /* 0x000fe200078e0036 */
[----:B------:R-:W-:Y:S01]  /*deb0*/  LOP3.LUT R37, R41, UR29, R38, 0x96, !PT ;  /* 0x0000001d29257c12 */ /* 0x000fe2000f8e9626 */
[----:B------:R-:W-:Y:S01]  /*dec0*/  IMAD.MOV.U32 R181, RZ, RZ, R83 ;  /* 0x000000ffffb57224 */ /* 0x000fe200078e0053 */
[--C-:B------:R-:W-:Y:S01]  /*ded0*/  HSET2.LE.AND R54, R187, R139.reuse, PT ;  /* 0x0000008bbb367233 */ /* 0x100fe20003803000 */
[----:B------:R-:W-:Y:S01]  /*dee0*/  IMAD.MOV.U32 R119, RZ, RZ, R56 ;  /* 0x000000ffff777224 */ /* 0x000fe200078e0038 */
[C---:B------:R-:W-:Y:S01]  /*def0*/  LOP3.LUT R38, R37.reuse, 0xffff, RZ, 0xc0, !PT ;  /* 0x0000ffff25267812 */ /* 0x040fe200078ec0ff */
[----:B------:R-:W-:Y:S01]  /*df00*/  IMAD.MOV.U32 R125, RZ, RZ, R57 ;  /* 0x000000ffff7d7224 */ /* 0x000fe200078e0039 */
[----:B------:R-:W-:Y:S01]  /*df10*/  LOP3.LUT R39, R37, 0xff, RZ, 0xc0, !PT ;  /* 0x000000ff25277812 */ /* 0x000fe200078ec0ff */
[----:B------:R-:W-:Y:S01]  /*df20*/  IMAD.MOV.U32 R199, RZ, RZ, R69 ;  /* 0x000000ffffc77224 */ /* 0x000fe200078e0045 */
[----:B------:R-:W-:Y:S01]  /*df30*/  SHF.R.U32.HI R38, RZ, 0x8, R38 ;  /* 0x00000008ff267819 */ /* 0x000fe20000011626 */
[----:B------:R-:W-:Y:S01]  /*df40*/  IMAD.MOV.U32 R198, RZ, RZ, R68 ;  /* 0x000000ffffc67224 */ /* 0x000fe200078e0044 */
[--C-:B------:R-:W-:Y:S01]  /*df50*/  HSET2.LE.AND R68, R193, R139.reuse, PT ;  /* 0x0000008bc1447233 */ /* 0x100fe20003803000 */
        /* <DEDUP_REMOVED lines=9> */
[C---:B------:R-:W-:Y:S01]  /*dff0*/  LOP3.LUT R38, R40.reuse, 0xff, RZ, 0xc0, !PT ;  /* 0x000000ff28267812 */ /* 0x040fe200078ec0ff */
[----:B------:R-:W-:Y:S01]  /*e000*/  IMAD.MOV.U32 R181, RZ, RZ, R55 ;  /* 0x000000ffffb57224 */ /* 0x000fe200078e0037 */
[----:B------:R-:W-:Y:S01]  /*e010*/  PRMT R75, R37, 0x5410, R39 ;  /* 0x00005410254b7816 */ /* 0x000fe20000000027 */
[----:B------:R-:W-:Y:S01]  /*e020*/  IMAD.MOV.U32 R127, RZ, RZ, R58 ;  /* 0x000000ffff7f7224 */ /* 0x000fe200078e003a */
[----:B------:R-:W-:Y:S01]  /*e030*/  LOP3.LUT R37, R40, 0xffff, RZ, 0xc0, !PT ;  /* 0x0000ffff28257812 */ /* 0x000fe200078ec0ff */
[----:B------:R-:W-:Y:S01]  /*e040*/  IMAD.MOV.U32 R234, RZ, RZ, R59 ;  /* 0x000000ffffea7224 */ /* 0x000fe200078e003b */
[----:B--2---:R-:W-:Y:S01]  /*e050*/  F2FP.F16.F32.PACK_AB R50, R154, R146 ;  /* 0x000000929a32723e */ /* 0x004fe200000000ff */
[----:B------:R-:W-:Y:S01]  /*e060*/  FADD.FTZ R86, R193, R86 ;  /* 0x00000056c1567221 */ /* 0x000fe20000010000 */
[----:B------:R-:W-:Y:S01]  /*e070*/  SHF.R.U32.HI R37, RZ, 0x8, R37 ;  /* 0x00000008ff257819 */ /* 0x000fe20000011625 */
[----:B------:R-:W-:Y:S01]  /*e080*/  IMAD.MOV.U32 R193, RZ, RZ, R186 ;  /* 0x000000ffffc17224 */ /* 0x000fe200078e00ba */
[----:B------:R-:W-:Y:S01]  /*e090*/  F2FP.F16.F32.PACK_AB R51, R147, R144 ;  /* 0x000000909333723e */ /* 0x000fe200000000ff */
[----:B------:R-:W-:Y:S01]  /*e0a0*/  IMAD.MOV.U32 R186, RZ, RZ, R220 ;  /* 0x000000ffffba7224 */ /* 0x000fe200078e00dc */
[----:B------:R-:W-:Y:S01]  /*e0b0*/  PRMT R76, R38, 0x5410, R37 ;  /* 0x00005410264c7816 */ /* 0x000fe20000000025 */
[----:B------:R-:W-:Y:S01]  /*e0c0*/  IMAD.WIDE.U32 R38, R44, -0x2daee0ad, RZ ;  /* 0xd2511f532c267825 */ /* 0x000fe200078e00ff */
[----:B------:R-:W-:Y:S02]  /*e0d0*/  LOP3.LUT R50, R52, R50, RZ, 0xc0, !PT ;  /* 0x0000003234327212 */ /* 0x000fe400078ec0ff */
[----:B------:R-:W-:Y:S01]  /*e0e0*/  LOP3.LUT R51, R53, R51, RZ, 0xc0, !PT ;  /* 0x0000003335337212 */ /* 0x000fe200078ec0ff */
[----:B------:R-:W-:Y:S01]  /*e0f0*/  IMAD.MOV.U32 R180, RZ, RZ, R80 ;  /* 0x000000ffffb47224 */ /* 0x000fe200078e0050 */
[----:B------:R-:W-:Y:S02]  /*e100*/  LOP3.LUT R37, R39, UR28, R46, 0x96, !PT ;  /* 0x0000001c27257c12 */ /* 0x000fe4000f8e962e */
[--C-:B------:R-:W-:Y:S02]  /*e110*/  HSET2.LE.AND R56, R185, R139.reuse, PT ;  /* 0x0000008bb9387233 */ /* 0x100fe40003803000 */
[C---:B------:R-:W-:Y:S02]  /*e120*/  LOP3.LUT R41, R37.reuse, 0xffff, RZ, 0xc0, !PT ;  /* 0x0000ffff25297812 */ /* 0x040fe400078ec0ff */
[----:B------:R-:W-:Y:S02]  /*e130*/  LOP3.LUT R44, R37, 0xff, RZ, 0xc0, !PT ;  /* 0x000000ff252c7812 */ /* 0x000fe400078ec0ff */
[----:B------:R-:W-:Y:S02]  /*e140*/  SHF.R.U32.HI R41, RZ, 0x8, R41 ;  /* 0x00000008ff297819 */ /* 0x000fe40000011629 */
[--C-:B------:R-:W-:Y:S02]  /*e150*/  HSET2.LE.AND R57, R206, R139.reuse, PT ;  /* 0x0000008bce397233 */ /* 0x100fe40003803000 */
[----:B------:R-:W-:Y:S02]  /*e160*/  PRMT R82, R44, 0x5410, R41 ;  /* 0x000054102c527816 */ /* 0x000fe40000000029 */
[--C-:B------:R-:W-:Y:S02]  /*e170*/  SHF.R.U32.HI R44, RZ, 0x10, R37.reuse ;  /* 0x00000010ff2c7819 */ /* 0x100fe40000011625 */
[----:B------:R-:W-:Y:S02]  /*e180*/  SHF.R.U32.HI R41, RZ, 0x18, R37 ;  /* 0x00000018ff297819 */ /* 0x000fe40000011625 */
[----:B------:R-:W-:Y:S02]  /*e190*/  LOP3.LUT R37, R44, 0xff, RZ, 0xc0, !PT ;  /* 0x000000ff2c257812 */ /* 0x000fe400078ec0ff */
[----:B------:R-:W-:Y:S01]  /*e1a0*/  LDSM.16.MT88.4 R44, [R208+0x5000] ;  /* 0x00500000d02c783b */ /* 0x000fe20000004200 */
[--C-:B------:R-:W-:Y:S02]  /*e1b0*/  HSET2.LE.AND R58, R205, R139.reuse, PT ;  /* 0x0000008bcd3a7233 */ /* 0x100fe40003803000 */
[----:B------:R-:W-:Y:S02]  /*e1c0*/  PRMT R41, R37, 0x5410, R41 ;  /* 0x0000541025297816 */ /* 0x000fe40000000029 */
[--C-:B------:R-:W-:Y:S02]  /*e1d0*/  SHF.R.U32.HI R37, RZ, 0x10, R40.reuse ;  /* 0x00000010ff257819 */ /* 0x100fe40000011628 */
[----:B------:R-:W-:Y:S02]  /*e1e0*/  SHF.R.U32.HI R40, RZ, 0x18, R40 ;  /* 0x00000018ff287819 */ /* 0x000fe40000011628 */
[----:B------:R-:W-:Y:S02]  /*e1f0*/  LOP3.LUT R37, R37, 0xff, RZ, 0xc0, !PT ;  /* 0x000000ff25257812 */ /* 0x000fe400078ec0ff */
[--C-:B------:R-:W-:Y:S02]  /*e200*/  HSET2.LE.AND R83, R41, R139.reuse, PT ;  /* 0x0000008b29537233 */ /* 0x100fe40003803000 */
[----:B------:R-:W-:Y:S02]  /*e210*/  PRMT R40, R37, 0x5410, R40 ;  /* 0x0000541025287816 */ /* 0x000fe40000000028 */
        /* <DEDUP_REMOVED lines=8> */
[----:B------:R-:W-:Y:S02]  /*e2a0*/  F2FP.F16.F32.PACK_AB R40, R145, R143 ;  /* 0x0000008f9128723e */ /* 0x000fe400000000ff */
[----:B------:R-:W-:Y:S02]  /*e2b0*/  PRMT R85, R37, 0x5410, R38 ;  /* 0x0000541025557816 */ /* 0x000fe40000000026 */
[----:B------:R-:W1:Y:S01]  /*e2c0*/  LDSM.16.MT88.4 R36, [R209+0x4c00] ;  /* 0x004c0000d124783b */ /* 0x000e620000004200 */
[----:B------:R-:W-:Y:S02]  /*e2d0*/  LOP3.LUT R40, R48, R40, RZ, 0xc0, !PT ;  /* 0x0000002830287212 */ /* 0x000fe400078ec0ff */
[--C-:B------:R-:W-:Y:S02]  /*e2e0*/  HSET2.LE.AND R59, R203, R139.reuse, PT ;  /* 0x0000008bcb3b7233 */ /* 0x100fe40003803000 */
[----:B------:R-:W-:Y:S02]  /*e2f0*/  F2FP.F16.F32.PACK_AB R48, R140, R134 ;  /* 0x000000868c30723e */ /* 0x000fe400000000ff */
[----:B------:R-:W-:Y:S02]  /*e300*/  F2FP.F16.F32.PACK_AB R41, R142, R141 ;  /* 0x0000008d8e29723e */ /* 0x000fe400000000ff */
[----:B------:R-:W-:Y:S02]  /*e310*/  LOP3.LUT R48, R54, R48, RZ, 0xc0, !PT ;  /* 0x0000003036307212 */ /* 0x000fe400078ec0ff */
[----:B------:R-:W2:Y:S01]  /*e320*/  LDSM.16.MT88.4 R52, [R209+0x5000] ;  /* 0x00500000d134783b */ /* 0x000ea20000004200 */
[----:B------:R-:W-:Y:S02]  /*e330*/  LOP3.LUT R41, R49, R41, RZ, 0xc0, !PT ;  /* 0x0000002931297212 */ /* 0x000fe400078ec0ff */
[----:B------:R-:W-:Y:S02]  /*e340*/  F2FP.F16.F32.PACK_AB R49, R133, R132 ;  /* 0x000000848531723e */ /* 0x000fe400000000ff */
[----:B------:R-:W-:Y:S02]  /*e350*/  LOP3.LUT R66, R68, R66, RZ, 0xc0, !PT ;  /* 0x0000004244427212 */ /* 0x000fe400078ec0ff */
[----:B------:R-:W-:Y:S02]  /*e360*/  LOP3.LUT R49, R56, R49, RZ, 0xc0, !PT ;  /* 0x0000003138317212 */ /* 0x000fe400078ec0ff */
[--C-:B------:R-:W-:Y:S02]  /*e370*/  HSET2.LE.AND R69, R183, R139.reuse, PT ;  /* 0x0000008bb7457233 */ /* 0x100fe40003803000 */
[--C-:B------:R-:W-:Y:S02]  /*e380*/  HSET2.LE.AND R76, R76, R139.reuse, PT ;  /* 0x0000008b4c4c7233 */ /* 0x100fe40003803000 */
[--C-:B------:R-:W-:Y:S02]  /*e390*/  HSET2.LE.AND R74, R74, R139.reuse, PT ;  /* 0x0000008b4a4a7233 */ /* 0x100fe40003803000 */
[--C-:B------:R-:W-:Y:S02]  /*e3a0*/  HSET2.LE.AND R75, R75, R139.reuse, PT ;  /* 0x0000008b4b4b7233 */ /* 0x100fe40003803000 */
[--C-:B------:R-:W-:Y:S02]  /*e3b0*/  HSET2.LE.AND R80, R195, R139.reuse, PT ;  /* 0x0000008bc3507233 */ /* 0x100fe40003803000 */
[--C-:B------:R-:W-:Y:S02]  /*e3c0*/  HSET2.LE.AND R84, R84, R139.reuse, PT ;  /* 0x0000008b54547233 */ /* 0x100fe40003803000 */
[--C-:B------:R-:W-:Y:S02]  /*e3d0*/  HSET2.LE.AND R82, R82, R139.reuse, PT ;  /* 0x0000008b52527233 */ /* 0x100fe40003803000 */
[--C-:B------:R-:W-:Y:S01]  /*e3e0*/  HSET2.LE.AND R85, R85, R139.reuse, PT ;  /* 0x0000008b55557233 */ /* 0x100fe20003803000 */
[-C--:B-1----:R-:W-:Y:S06]  /*e3f0*/  HMMA.16816.F32 R20, R172, R36.reuse, R20 ;  /* 0x00000024ac14723c */ /* 0x082fec0000001814 */
[C---:B------:R-:W-:Y:S06]  /*e400*/  HMMA.16816.F32 R24, R60.reuse, R36, R24 ;  /* 0x000000243c18723c */ /* 0x040fec0000001818 */
[-C--:B------:R-:W-:Y:S05]  /*e410*/  HMMA.16816.F32 R28, R60, R38.reuse, R28 ;  /* 0x000000263c1c723c */ /* 0x080fea000000181c */
[----:B------:R-:W-:Y:S01]  /*e420*/  F2FP.F16.F32.PACK_AB R36, R99, R98 ;  /* 0x000000626324723e */ /* 0x000fe200000000ff */
[----:B------:R-:W-:Y:S05]  /*e430*/  HMMA.16816.F32 R32, R172, R38, R32 ;  /* 0x00000026ac20723c */ /* 0x000fea0000001820 */
[----:B------:R-:W-:Y:S02]  /*e440*/  LOP3.LUT R36, R59, R36, RZ, 0xc0, !PT ;  /* 0x000000243b247212 */ /* 0x000fe400078ec0ff */
[----:B------:R-:W-:Y:S04]  /*e450*/  F2FP.F16.F32.PACK_AB R38, R152, R153 ;  /* 0x000000999826723e */ /* 0x000fe800000000ff */
[----:B------:R-:W-:Y:S02]  /*e460*/  F2FP.F16.F32.PACK_AB R39, R156, R117 ;  /* 0x000000759c27723e */ /* 0x000fe400000000ff */
[----:B------:R-:W-:Y:S02]  /*e470*/  LOP3.LUT R38, R57, R38, RZ, 0xc0, !PT ;  /* 0x0000002639267212 */ /* 0x000fe400078ec0ff */
[----:B------:R-:W-:Y:S02]  /*e480*/  LOP3.LUT R39, R58, R39, RZ, 0xc0, !PT ;  /* 0x000000273a277212 */ /* 0x000fe400078ec0ff */
[----:B------:R-:W1:Y:S01]  /*e490*/  LDSM.16.MT88.4 R56, [R208+0x5400] ;  /* 0x00540000d038783b */ /* 0x000e620000004200 */
[----:B------:R-:W-:Y:S02]  /*e4a0*/  F2FP.F16.F32.PACK_AB R63, R95, R94 ;  /* 0x0000005e5f3f723e */ /* 0x000fe400000000ff */
[----:B------:R-:W-:Y:S02]  /*e4b0*/  F2FP.F16.F32.PACK_AB R37, R97, R96 ;  /* 0x000000606125723e */ /* 0x000fe400000000ff */
[----:B------:R-:W-:Y:S02]  /*e4c0*/  LOP3.LUT R63, R70, R63, RZ, 0xc0, !PT ;  /* 0x0000003f463f7212 */ /* 0x000fe400078ec0ff */
[----:B------:R-:W-:Y:S02]  /*e4d0*/  LOP3.LUT R37, R64, R37, RZ, 0xc0, !PT ;  /* 0x0000002540257212 */ /* 0x000fe400078ec0ff */
[----:B------:R-:W-:Y:S02]  /*e4e0*/  F2FP.F16.F32.PACK_AB R60, R89, R88 ;  /* 0x00000058593c723e */ /* 0x000fe400000000ff */
[----:B------:R-:W-:Y:S02]  /*e4f0*/  F2FP.F16.F32.PACK_AB R61, R91, R90 ;  /* 0x0000005a5b3d723e */ /* 0x000fe400000000ff */
[----:B------:R-:W-:Y:S02]  /*e500*/  F2FP.F16.F32.PACK_AB R62, R93, R92 ;  /* 0x0000005c5d3e723e */ /* 0x000fe400000000ff */
[----:B------:R-:W-:Y:S02]  /*e510*/  LOP3.LUT R60, R65, R60, RZ, 0xc0, !PT ;  /* 0x0000003c413c7212 */ /* 0x000fe400078ec0ff */
[----:B------:R-:W-:Y:S02]  /*e520*/  LOP3.LUT R62, R69, R62, RZ, 0xc0, !PT ;  /* 0x0000003e453e7212 */ /* 0x000fe400078ec0ff */
[----:B------:R-:W-:Y:S02]  /*e530*/  F2FP.F16.F32.PACK_AB R64, R101, R100 ;  /* 0x000000646540723e */ /* 0x000fe400000000ff */
[----:B------:R-:W-:Y:S02]  /*e540*/  F2FP.F16.F32.PACK_AB R65, R103, R102 ;  /* 0x000000666741723e */ /* 0x000fe400000000ff */
[----:B------:R-:W-:Y:S02]  /*e550*/  LOP3.LUT R64, R72, R64, RZ, 0xc0, !PT ;  /* 0x0000004048407212 */ /* 0x000fe400078ec0ff */
[----:B------:R-:W-:Y:S01]  /*e560*/  LOP3.LUT R65, R73, R65, RZ, 0xc0, !PT ;  /* 0x0000004149417212 */ /* 0x000fe200078ec0ff */
[----:B---3--:R-:W-:Y:S01]  /*e570*/  FFMA.FTZ R87, R2, R235, R67 ;  /* 0x000000eb02577223 */ /* 0x008fe20000010043 */
[----:B------:R-:W-:Y:S01]  /*e580*/  IMAD.MOV.U32 R235, RZ, RZ, R236 ;  /* 0x000000ffffeb7224 */ /* 0x000fe200078e00ec */
[----:B------:R-:W-:Y:S01]  /*e590*/  F2FP.F16.F32.PACK_AB R2, R159, R155 ;  /* 0x0000009b9f02723e */ /* 0x000fe200000000ff */
[----:B------:R-:W3:Y:S01]  /*e5a0*/  LDL.LU R236, [R1+0x5c] ;  /* 0x00005c0001ec7983 */ /* 0x000ee20000300800 */
[----:B------:R-:W-:Y:S02]  /*e5b0*/  HSET2.LE.AND R67, R188, R139, PT ;  /* 0x0000008bbc437233 */ /* 0x000fe40003803000 */
[----:B------:R-:W-:Y:S01]  /*e5c0*/  LOP3.LUT R42, R42, R2, RZ, 0xc0, !PT ;  /* 0x000000022a2a7212 */ /* 0x000fe200078ec0ff */
[----:B------:R-:W-:Y:S01]  /*e5d0*/  FADD.FTZ R2, R193, R87 ;  /* 0x00000057c1027221 */ /* 0x000fe20000010000 */
[----:B------:R-:W-:Y:S01]  /*e5e0*/  IMAD.MOV.U32 R193, RZ, RZ, R184 ;  /* 0x000000ffffc17224 */ /* 0x000fe200078e00b8 */
[----:B------:R-:W-:Y:S01]  /*e5f0*/  LOP3.LUT R61, R67, R61, RZ, 0xc0, !PT ;  /* 0x0000003d433d7212 */ /* 0x000fe200078ec0ff */
[----:B------:R-:W-:Y:S02]  /*e600*/  IMAD.MOV.U32 R184, RZ, RZ, R218 ;  /* 0x000000ffffb87224 */ /* 0x000fe400078e00da */
[----:B------:R-:W-:Y:S01]  /*e610*/  FADD.FTZ R2, R216, R2 ;  /* 0x00000002d8027221 */ /* 0x000fe20000010000 */
[----:B------:R-:W-:Y:S01]  /*e620*/  F2FP.F16.F32.PACK_AB R67, R115, R114 ;  /* 0x000000727343723e */ /* 0x000fe200000000ff */
[-C--:B------:R-:W-:Y:S05]  /*e630*/  HMMA.16816.F32 R4, R40, R44.reuse, R4 ;  /* 0x0000002c2804723c */ /* 0x080fea0000001804 */
[----:B------:R-:W-:Y:S01]  /*e640*/  LOP3.LUT R67, R71, R67, RZ, 0xc0, !PT ;  /* 0x0000004347437212 */ /* 0x000fe200078ec0ff */
[C---:B------:R-:W-:Y:S06]  /*e650*/  HMMA.16816.F32 R8, R48.reuse, R44, R8 ;  /* 0x0000002c3008723c */ /* 0x040fec0000001808 */
[-C--:B------:R-:W-:Y:S05]  /*e660*/  HMMA.16816.F32 R12, R48, R46.reuse, R12 ;  /* 0x0000002e300c723c */ /* 0x080fea000000180c */
[----:B------:R-:W-:Y:S01]  /*e670*/  FADD.FTZ R44, R193, R86 ;  /* 0x00000056c12c7221 */ /* 0x000fe20000010000 */
[C---:B------:R-:W-:Y:S05]  /*e680*/  HMMA.16816.F32 R16, R40.reuse, R46, R16 ;  /* 0x0000002e2810723c */ /* 0x040fea0000001810 */
[----:B------:R-:W-:Y:S01]  /*e690*/  FADD.FTZ R70, R214, R44 ;  /* 0x0000002cd6467221 */ /* 0x000fe20000010000 */
[-C--:B--2---:R-:W-:Y:S01]  /*e6a0*/  HMMA.16816.F32 R20, R40, R52.reuse, R20 ;  /* 0x000000342814723c */ /* 0x084fe20000001814 */
[----:B------:R-:W2:Y:S04]  /*e6b0*/  LDSM.16.MT88.4 R44, [R209+0x5400] ;  /* 0x00540000d12c783b */ /* 0x000ea80000004200 */
[----:B------:R-:W-:Y:S01]  /*e6c0*/  IMAD.MOV.U32 R193, RZ, RZ, R184 ;  /* 0x000000ffffc17224 */ /* 0x000fe200078e00b8 */
[C---:B------:R-:W-:Y:S05]  /*e6d0*/  HMMA.16816.F32 R24, R48.reuse, R52, R24 ;  /* 0x000000343018723c */ /* 0x040fea0000001818 */
[----:B------:R-:W-:Y:S01]  /*e6e0*/  IMAD.MOV.U32 R184, RZ, RZ, R186 ;  /* 0x000000ffffb87224 */ /* 0x000fe200078e00ba */
[-C--:B------:R-:W-:Y:S05]  /*e6f0*/  HMMA.16816.F32 R28, R48, R54.reuse, R28 ;  /* 0x00000036301c723c */ /* 0x080fea000000181c */
[----:B------:R-:W-:Y:S01]  /*e700*/  FADD.FTZ R69, R184, R3 ;  /* 0x00000003b8457221 */ /* 0x000fe20000010000 */
[----:B------:R-:W-:Y:S01]  /*e710*/  HMMA.16816.F32 R32, R40, R54, R32 ;  /* 0x000000362820723c */ /* 0x000fe20000001820 */
[----:B------:R-:W4:Y:S04]  /*e720*/  LDSM.16.MT88.4 R40, [R208+0x5800] ;  /* 0x00580000d028783b */ /* 0x000f280000004200 */
[----:B------:R-:W-:Y:S01]  /*e730*/  F2FP.F16.F32.PACK_AB R52, R105, R104 ;  /* 0x000000686934723e */ /* 0x000fe200000000ff */
[-C--:B-1----:R-:W-:Y:S05]  /*e740*/  HMMA.16816.F32 R4, R36, R56.reuse, R4 ;  /* 0x000000382404723c */ /* 0x082fea0000001804 */
[----:B------:R-:W-:Y:S01]  /*e750*/  LOP3.LUT R52, R74, R52, RZ, 0xc0, !PT ;  /* 0x000000344a347212 */ /* 0x000fe200078ec0ff */
[C---:B------:R-:W-:Y:S05]  /*e760*/  HMMA.16816.F32 R8, R60.reuse, R56, R8 ;  /* 0x000000383c08723c */ /* 0x040fea0000001808 */
[----:B------:R-:W-:Y:S01]  /*e770*/  F2FP.F16.F32.PACK_AB R53, R107, R106 ;  /* 0x0000006a6b35723e */ /* 0x000fe200000000ff */
[-C--:B------:R-:W-:Y:S05]  /*e780*/  HMMA.16816.F32 R12, R60, R58.reuse, R12 ;  /* 0x0000003a3c0c723c */ /* 0x080fea000000180c */
[----:B------:R-:W-:Y:S01]  /*e790*/  LOP3.LUT R53, R75, R53, RZ, 0xc0, !PT ;  /* 0x000000354b357212 */ /* 0x000fe200078ec0ff */
[C---:B------:R-:W-:Y:S05]  /*e7a0*/  HMMA.16816.F32 R16, R36.reuse, R58, R16 ;  /* 0x0000003a2410723c */ /* 0x040fea0000001810 */
[----:B------:R-:W-:Y:S01]  /*e7b0*/  F2FP.F16.F32.PACK_AB R54, R109, R108 ;  /* 0x0000006c6d36723e */ /* 0x000fe200000000ff */
[-C--:B--2---:R-:W-:Y:S05]  /*e7c0*/  HMMA.16816.F32 R20, R36, R44.reuse, R20 ;  /* 0x0000002c2414723c */ /* 0x084fea0000001814 */
[----:B------:R-:W-:Y:S01]  /*e7d0*/  LOP3.LUT R54, R76, R54, RZ, 0xc0, !PT ;  /* 0x000000364c367212 */ /* 0x000fe200078ec0ff */
[C---:B------:R-:W-:Y:S05]  /*e7e0*/  HMMA.16816.F32 R24, R60.reuse, R44, R24 ;  /* 0x0000002c3c18723c */ /* 0x040fea0000001818 */
[----:B------:R-:W-:Y:S01]  /*e7f0*/  F2FP.F16.F32.PACK_AB R55, R111, R110 ;  /* 0x0000006e6f37723e */ /* 0x000fe200000000ff */
[-C--:B------:R-:W-:Y:S05]  /*e800*/  HMMA.16816.F32 R28, R60, R46.reuse, R28 ;  /* 0x0000002e3c1c723c */ /* 0x080fea000000181c */
[----:B------:R-:W-:Y:S01]  /*e810*/  LOP3.LUT R55, R77, R55, RZ, 0xc0, !PT ;  /* 0x000000374d377212 */ /* 0x000fe200078ec0ff */
[----:B------:R-:W-:Y:S06]  /*e820*/  HMMA.16816.F32 R32, R36, R46, R32 ;  /* 0x0000002e2420723c */ /* 0x000fec0000001820 */
[-C--:B----4-:R-:W-:Y:S06]  /*e830*/  HMMA.16816.F32 R4, R64, R40.reuse, R4 ;  /* 0x000000284004723c */ /* 0x090fec0000001804 */
[C---:B------:R-:W-:Y:S06]  /*e840*/  HMMA.16816.F32 R8, R52.reuse, R40, R8 ;  /* 0x000000283408723c */ /* 0x040fec0000001808 */
[-C--:B------:R-:W-:Y:S06]  /*e850*/  HMMA.16816.F32 R12, R52, R42.reuse, R12 ;  /* 0x0000002a340c723c */ /* 0x080fec000000180c */
[C---:B------:R-:W-:Y:S05]  /*e860*/  HMMA.16816.F32 R16, R64.reuse, R42, R16 ;  /* 0x0000002a4010723c */ /* 0x040fea0000001810 */
[----:B---3--:R-:W-:Y:S01]  /*e870*/  FFMA.FTZ R0, R0, R236, R202 ;  /* 0x000000ec00007223 */ /* 0x008fe200000100ca */
[----:B------:R-:W-:Y:S02]  /*e880*/  IMAD.MOV.U32 R202, RZ, RZ, R204 ;  /* 0x000000ffffca7224 */ /* 0x000fe400078e00cc */
[----:B------:R-:W-:Y:S03]  /*e890*/  IMAD.MOV.U32 R204, RZ, RZ, R235 ;  /* 0x000000ffffcc7224 */ /* 0x000fe600078e00eb */
[----:B------:R-:W-:Y:S01]  /*e8a0*/  FADD.FTZ R0, R219, R0 ;  /* 0x00000000db007221 */ /* 0x000fe20000010000 */
[----:B------:R-:W-:Y:S02]  /*e8b0*/  IMAD.MOV.U32 R235, RZ, RZ, R225 ;  /* 0x000000ffffeb7224 */ /* 0x000fe400078e00e1 */
[----:B------:R-:W-:Y:S02]  /*e8c0*/  IMAD.MOV.U32 R225, RZ, RZ, R234 ;  /* 0x000000ffffe17224 */ /* 0x000fe400078e00ea */
[----:B------:R-:W-:Y:S01]  /*e8d0*/  FADD.FTZ R0, R193, R0 ;  /* 0x00000000c1007221 */ /* 0x000fe20000010000 */
[----:B------:R-:W-:Y:S02]  /*e8e0*/  IMAD.MOV.U32 R234, RZ, RZ, R127 ;  /* 0x000000ffffea7224 */ /* 0x000fe400078e007f */
[----:B------:R-:W-:Y:S02]  /*e8f0*/  IMAD.MOV.U32 R127, RZ, RZ, R125 ;  /* 0x000000ffff7f7224 */ /* 0x000fe400078e007d */
[----:B------:R-:W-:Y:S02]  /*e900*/  IMAD.MOV.U32 R125, RZ, RZ, R119 ;  /* 0x000000ffff7d7224 */ /* 0x000fe400078e0077 */
[----:B------:R-:W-:Y:S02]  /*e910*/  IMAD.MOV.U32 R186, RZ, RZ, R202 ;  /* 0x000000ffffba7224 */ /* 0x000fe400078e00ca */
[----:B------:R-:W-:Y:S02]  /*e920*/  IMAD.MOV.U32 R119, RZ, RZ, R180 ;  /* 0x000000ffff777224 */ /* 0x000fe400078e00b4 */
[----:B------:R-:W-:Y:S02]  /*e930*/  IMAD.MOV.U32 R202, RZ, RZ, R204 ;  /* 0x000000ffffca7224 */ /* 0x000fe400078e00cc */
[----:B------:R-:W-:Y:S01]  /*e940*/  FADD.FTZ R68, R186, R2 ;  /* 0x00000002ba447221 */ /* 0x000fe20000010000 */
[----:B------:R-:W-:Y:S02]  /*e950*/  IMAD.MOV.U32 R180, RZ, RZ, R221 ;  /* 0x000000ffffb47224 */ /* 0x000fe400078e00dd */
[----:B------:R-:W-:Y:S01]  /*e960*/  IMAD.MOV.U32 R204, RZ, RZ, R235 ;  /* 0x000000ffffcc7224 */ /* 0x000fe200078e00eb */
[----:B------:R-:W2:Y:S01]  /*e970*/  LDL.LU R221, [R1+0x58] ;  /* 0x0000580001dd7983 */ /* 0x000ea20000300800 */
        /* <DEDUP_REMOVED lines=8> */
[----:B------:R-:W-:Y:S01]  /*ea00*/  FADD.FTZ R50, R234, R3 ;  /* 0x00000003ea327221 */ /* 0x000fe20000010000 */
[----:B------:R-:W-:Y:S01]  /*ea10*/  FADD.FTZ R49, R225, R68 ;  /* 0x00000044e1317221 */ /* 0x000fe20000010000 */
[----:B------:R-:W-:Y:S01]  /*ea20*/  FADD.FTZ R48, R127, R2 ;  /* 0x000000027f307221 */ /* 0x000fe20000010000 */
[----:B------:R1:W5:Y:S01]  /*ea30*/  LDL.LU R219, [R1+0x4c] ;  /* 0x00004c0001db7983 */ /* 0x0003620000300800 */
[----:B------:R-:W-:Y:S01]  /*ea40*/  FADD.FTZ R0, R235, R69 ;  /* 0x00000045eb007221 */ /* 0x000fe20000010000 */
[----:B------:R-:W-:Y:S02]  /*ea50*/  IMAD.MOV.U32 R125, RZ, RZ, R119 ;  /* 0x000000ffff7d7224 */ /* 0x000fe400078e0077 */
        /* <DEDUP_REMOVED lines=8> */
[----:B------:R-:W-:Y:S01]  /*eae0*/  IMAD.MOV.U32 R171, RZ, RZ, R170 ;  /* 0x000000ffffab7224 */ /* 0x000fe200078e00aa */
[----:B------:R1:W5:Y:S01]  /*eaf0*/  LDL.LU R216, [R1+0x40] ;  /* 0x0000400001d87983 */ /* 0x0003620000300800 */
[----:B------:R-:W-:Y:S01]  /*eb00*/  FADD.FTZ R49, R169, R2 ;  /* 0x00000002a9317221 */ /* 0x000fe20000010000 */
[----:B------:R-:W-:Y:S01]  /*eb10*/  FADD.FTZ R48, R180, R48 ;  /* 0x00000030b4307221 */ /* 0x000fe20000010000 */
[----:B------:R-:W-:Y:S01]  /*eb20*/  FADD.FTZ R0, R171, R0 ;  /* 0x00000000ab007221 */ /* 0x000fe20000010000 */
[----:B------:R-:W-:Y:S02]  /*eb30*/  IMAD.MOV.U32 R199, RZ, RZ, R167 ;  /* 0x000000ffffc77224 */ /* 0x000fe400078e00a7 */
[----:B------:R-:W-:Y:S01]  /*eb40*/  FADD.FTZ R3, R181, R3 ;  /* 0x00000003b5037221 */ /* 0x000fe20000010000 */
[----:B------:R-:W-:Y:S01]  /*eb50*/  FADD.FTZ R48, R168, R48 ;  /* 0x00000030a8307221 */ /* 0x000fe20000010000 */
[----:B------:R-:W-:Y:S02]  /*eb60*/  IMAD.MOV.U32 R167, RZ, RZ, R166 ;  /* 0x000000ffffa77224 */ /* 0x000fe400078e00a6 */
[----:B------:R-:W-:Y:S01]  /*eb70*/  FADD.FTZ R2, R198, R0 ;  /* 0x00000000c6027221 */ /* 0x000fe20000010000 */
[----:B------:R-:W-:Y:S01]  /*eb80*/  FADD.FTZ R0, R199, R49 ;  /* 0x00000031c7007221 */ /* 0x000fe20000010000 */
[----:B------:R-:W-:Y:S02]  /*eb90*/  IMAD.MOV.U32 R166, RZ, RZ, R165 ;  /* 0x000000ffffa67224 */ /* 0x000fe400078e00a5 */
[----:B------:R-:W-:Y:S01]  /*eba0*/  FADD.FTZ R58, R167, R48 ;  /* 0x00000030a73a7221 */ /* 0x000fe20000010000 */
[----:B------:R-:W-:Y:S01]  /*ebb0*/  IMAD.MOV.U32 R165, RZ, RZ, R215 ;  /* 0x000000ffffa57224 */ /* 0x000fe200078e00d7 */
[----:B------:R-:W3:Y:S01]  /*ebc0*/  LDSM.16.MT88.4 R48, [R209+0x5800] ;  /* 0x00580000d130783b */ /* 0x000ee20000004200 */
[----:B------:R-:W-:Y:S01]  /*ebd0*/  FADD.FTZ R56, R250, R0 ;  /* 0x00000000fa387221 */ /* 0x000fe20000010000 */
[----:B------:R-:W-:Y:S01]  /*ebe0*/  FADD.FTZ R0, R163, R58 ;  /* 0x0000003aa3007221 */ /* 0x000fe20000010000 */
[----:B------:R-:W-:Y:S01]  /*ebf0*/  FADD.FTZ R3, R164, R3 ;  /* 0x00000003a4037221 */ /* 0x000fe20000010000 */
[----:B------:R-:W-:Y:S01]  /*ec00*/  F2FP.F16.F32.PACK_AB R170, R129, R128 ;  /* 0x0000008081aa723e */ /* 0x000fe200000000ff */
        /* <DEDUP_REMOVED lines=10> */
[----:B------:R-:W-:Y:S01]  /*ecb0*/  FADD.FTZ R2, R150, R2 ;  /* 0x0000000296027221 */ /* 0x000fe20000010000 */
[----:B------:R-:W-:Y:S01]  /*ecc0*/  FADD.FTZ R36, R246, R36 ;  /* 0x00000024f6247221 */ /* 0x000fe20000010000 */
[----:B------:R-:W-:Y:S01]  /*ecd0*/  FADD.FTZ R3, R149, R3 ;  /* 0x0000000395037221 */ /* 0x000fe20000010000 */
[----:B------:R-:W-:Y:S01]  /*ece0*/  FADD.FTZ R37, R251, R37 ;  /* 0x00000025fb257221 */ /* 0x000fe20000010000 */
[----:B------:R-:W4:Y:S01]  /*ecf0*/  LDSM.16.MT88.4 R148, [R208+0x5c00] ;  /* 0x005c0000d094783b */ /* 0x000f220000004200 */
        /* <DEDUP_REMOVED lines=20> */
[-C--:B---3--:R-:W-:Y:S03]  /*ee40*/  HMMA.16816.F32 R20, R64, R48.reuse, R20 ;  /* 0x000000304014723c */ /* 0x088fe60000001814 */
[----:B------:R-:W-:Y:S01]  /*ee50*/  FADD.FTZ R37, R248, R3 ;  /* 0x00000003f8257221 */ /* 0x000fe20000010000 */
[----:B------:R-:W-:Y:S01]  /*ee60*/  FADD.FTZ R40, R134, R36 ;  /* 0x0000002486287221 */ /* 0x000fe20000010000 */
[----:B------:R-:W-:Y:S01]  /*ee70*/  FADD.FTZ R3, R207, R0 ;  /* 0x00000000cf037221 */ /* 0x000fe20000010000 */
[C---:B------:R-:W-:Y:S05]  /*ee80*/  HMMA.16816.F32 R24, R52.reuse, R48, R24 ;  /* 0x000000303418723c */ /* 0x040fea0000001818 */
[----:B------:R-:W-:Y:S01]  /*ee90*/  FADD.FTZ R0, R143, R2 ;  /* 0x000000028f007221 */ /* 0x000fe20000010000 */
[----:B------:R-:W-:Y:S01]  /*eea0*/  FADD.FTZ R2, R141, R37 ;  /* 0x000000258d027221 */ /* 0x000fe20000010000 */
[----:B------:R-:W-:Y:S01]  /*eeb0*/  FADD.FTZ R3, R132, R3 ;  /* 0x0000000384037221 */ /* 0x000fe20000010000 */
[----:B------:R-:W3:Y:S01]  /*eec0*/  LDSM.16.MT88.4 R36, [R209+0x5c00] ;  /* 0x005c0000d124783b */ /* 0x000ee20000004200 */
[-C--:B------:R-:W-:Y:S03]  /*eed0*/  HMMA.16816.F32 R28, R52, R50.reuse, R28 ;  /* 0x00000032341c723c */ /* 0x080fe6000000181c */
[----:B------:R-:W-:Y:S02]  /*eee0*/  IMAD.MOV.U32 R134, RZ, RZ, R135 ;  /* 0x000000ffff867224 */ /* 0x000fe400078e0087 */
[----:B------:R-:W-:Y:S01]  /*eef0*/  FADD.FTZ R41, R145, R0 ;  /* 0x0000000091297221 */ /* 0x000fe20000010000 */
[----:B------:R-:W-:Y:S01]  /*ef00*/  FADD.FTZ R0, R142, R2 ;  /* 0x000000028e007221 */ /* 0x000fe20000010000 */
[----:B------:R-:W-:Y:S01]  /*ef10*/  F2FP.F16.F32.PACK_AB R168, R179, R116 ;  /* 0x00000074b3a8723e */ /* 0x000fe200000000ff */
[----:B------:R-:W-:Y:S03]  /*ef20*/  FADD.FTZ R2, R140, R40 ;  /* 0x000000288c027221 */ /* 0x000fe60000010000 */
[----:B------:R-:W-:Y:S01]  /*ef30*/  F2FP.F16.F32.PACK_AB R169, R178, R118 ;  /* 0x00000076b2a9723e */ /* 0x000fe200000000ff */
[----:B------:R-:W-:Y:S04]  /*ef40*/  HMMA.16816.F32 R32, R64, R50, R32 ;  /* 0x000000324020723c */ /* 0x000fe80000001820 */
[----:B------:R-:W-:Y:S01]  /*ef50*/  FADD.FTZ R3, R133, R3 ;  /* 0x0000000385037221 */ /* 0x000fe20000010000 */
[----:B------:R-:W-:Y:S01]  /*ef60*/  FADD.FTZ R0, R157, R0 ;  /* 0x000000009d007221 */ /* 0x000fe20000010000 */
[----:B------:R-:W-:Y:S01]  /*ef70*/  LOP3.LUT R170, R78, R170, RZ, 0xc0, !PT ;  /* 0x000000aa4eaa7212 */ /* 0x000fe200078ec0ff */
[----:B------:R-:W-:Y:S01]  /*ef80*/  FADD.FTZ R41, R155, R41 ;  /* 0x000000299b297221 */ /* 0x000fe20000010000 */
[----:B------:R-:W-:Y:S03]  /*ef90*/  LOP3.LUT R171, R79, R171, RZ, 0xc0, !PT ;  /* 0x000000ab4fab7212 */ /* 0x000fe600078ec0ff */
[----:B------:R-:W-:Y:S01]  /*efa0*/  LOP3.LUT R168, R80, R168, RZ, 0xc0, !PT ;  /* 0x000000a850a87212 */ /* 0x000fe200078ec0ff */
[----:B------:R-:W-:Y:S01]  /*efb0*/  FADD.FTZ R2, R146, R2 ;  /* 0x0000000292027221 */ /* 0x000fe20000010000 */
[----:B------:R-:W-:Y:S01]  /*efc0*/  LOP3.LUT R169, R81, R169, RZ, 0xc0, !PT ;  /* 0x000000a951a97212 */ /* 0x000fe200078ec0ff */
[----:B------:R-:W-:Y:S01]  /*efd0*/  FADD.FTZ R3, R144, R3 ;  /* 0x0000000390037221 */ /* 0x000fe20000010000 */
[----:B------:R-:W-:Y:S01]  /*efe0*/  FADD.FTZ R40, R158, R0 ;  /* 0x000000009e287221 */ /* 0x000fe20000010000 */
[----:B------:R-:W-:Y:S01]  /*eff0*/  FADD.FTZ R41, R159, R41 ;  /* 0x000000299f297221 */ /* 0x000fe20000010000 */
[----:B------:R-:W-:Y:S01]  /*f000*/  FADD.FTZ R0, R154, R2 ;  /* 0x000000029a007221 */ /* 0x000fe20000010000 */
[----:B------:R-:W-:Y:S01]  /*f010*/  F2FP.F16.F32.PACK_AB R164, R121, R120 ;  /* 0x0000007879a4723e */ /* 0x000fe200000000ff */
[----:B------:R-:W-:Y:S01]  /*f020*/  FADD.FTZ R2, R147, R3 ;  /* 0x0000000393027221 */ /* 0x000fe20000010000 */
[----:B------:R-:W-:Y:S01]  /*f030*/  F2FP.F16.F32.PACK_AB R165, R123, R122 ;  /* 0x0000007a7ba5723e */ /* 0x000fe200000000ff */
[-C--:B----4-:R-:W-:Y:S05]  /*f040*/  HMMA.16816.F32 R144, R168, R148.reuse, R4 ;  /* 0x00000094a890723c */ /* 0x090fea0000001804 */
[----:B------:R-:W-:Y:S01]  /*f050*/  F2FP.F16.F32.PACK_AB R166, R177, R124 ;  /* 0x0000007cb1a6723e */ /* 0x000fe200000000ff */
[----:B------:R-:W-:Y:S01]  /*f060*/  FADD.FTZ R41, R98, R41 ;  /* 0x0000002962297221 */ /* 0x000fe20000010000 */
[----:B------:R-:W-:Y:S01]  /*f070*/  F2FP.F16.F32.PACK_AB R167, R176, R126 ;  /* 0x0000007eb0a7723e */ /* 0x000fe200000000ff */
[----:B------:R-:W-:Y:S03]  /*f080*/  FADD.FTZ R3, R88, R0 ;  /* 0x0000000058037221 */ /* 0x000fe60000010000 */
[----:B------:R-:W-:Y:S01]  /*f090*/  LOP3.LUT R164, R82, R164, RZ, 0xc0, !PT ;  /* 0x000000a452a47212 */ /* 0x000fe200078ec0ff */
[----:B------:R-:W-:Y:S01]  /*f0a0*/  FADD.FTZ R0, R90, R2 ;  /* 0x000000025a007221 */ /* 0x000fe20000010000 */
        /* <DEDUP_REMOVED lines=14> */
[-C--:B------:R-:W-:Y:S05]  /*f190*/  HMMA.16816.F32 R152, R164, R150.reuse, R12 ;  /* 0x00000096a498723c */ /* 0x080fea000000180c */
[----:B------:R-:W-:Y:S01]  /*f1a0*/  FADD.FTZ R2, R117, R2 ;  /* 0x0000000275027221 */ /* 0x000fe20000010000 */
[C---:B------:R-:W-:Y:S05]  /*f1b0*/  HMMA.16816.F32 R148, R168.reuse, R150, R16 ;  /* 0x00000096a894723c */ /* 0x040fea0000001810 */
[----:B------:R-:W-:Y:S01]  /*f1c0*/  FADD.FTZ R0, R156, R2 ;  /* 0x000000029c007221 */ /* 0x000fe20000010000 */
[-C--:B---3--:R-:W-:Y:S05]  /*f1d0*/  HMMA.16816.F32 R160, R168, R36.reuse, R20 ;  /* 0x00000024a8a0723c */ /* 0x088fea0000001814 */
        /* <DEDUP_REMOVED lines=39> */
[----:B--2---:R-:W-:Y:S04]  /*f450*/  VIADD R0, R221, 0xffffffff ;  /* 0xffffffffdd007836 */ /* 0x004fe80000000000 */
[----:B------:R-:W-:Y:S01]  /*f460*/  IMAD.MOV.U32 R221, RZ, RZ, R0 ;  /* 0x000000ffffdd7224 */ /* 0x000fe200078e0000 */
[----:B-1----:R-:W-:Y:S06]  /*f470*/  @P0 BRA `(.L_x_255) ;  /* 0xffffff9800d00947 */ /* 0x002fec000383ffff */
.L_x_254:
[----:B------:R-:W1:Y:S01]  /*f480*/  SHFL.BFLY PT, R0, R225, 0x2, 0x1f ;  /* 0x0c401f00e1007f89 */ /* 0x000e6200000e0000 */
[----:B------:R-:W-:Y:S01]  /*f490*/  ULDC UR4, c[0x0][0x38c] ;  /* 0x0000e30000047ab9 */ /* 0x000fe20000000800 */
[----:B------:R-:W-:Y:S01]  /*f4a0*/  UMOV UR5, 0x400 ;  /* 0x0000040000057882 */ /* 0x000fe20000000000 */
[----:B------:R-:W-:Y:S01]  /*f4b0*/  S2UR UR11, SR_CTAID.Y ;  /* 0x00000000000b79c3 */ /* 0x000fe20000002600 */
[----:B------:R-:W2:Y:S01]  /*f4c0*/  SHFL.BFLY PT, R2, R234, 0x2, 0x1f ;  /* 0x0c401f00ea027f89 */ /* 0x000ea200000e0000 */
[----:B------:R-:W-:Y:S01]  /*f4d0*/  UMOV UR14, URZ ;  /* 0x0000003f000e7c82 */ /* 0x000fe20008000000 */
[----:B------:R-:W-:Y:S01]  /*f4e0*/  UMOV UR15, URZ ;  /* 0x0000003f000f7c82 */ /* 0x000fe20008000000 */
[----:B------:R-:W-:Y:S01]  /*f4f0*/  BSSY B0, `(.L_x_258) ;  /* 0x00000f1000007945 */ /* 0x000fe20003800000 */
[----:B------:R-:W3:Y:S03]  /*f500*/  SHFL.BFLY PT, R3, R236, 0x2, 0x1f ;  /* 0x0c401f00ec037f89 */ /* 0x000ee600000e0000 */
[----:B------:R-:W-:Y:S01]  /*f510*/  S2UR UR10, SR_CTAID.X ;  /* 0x00000000000a79c3 */ /* 0x000fe20000002500 */
[----:B------:R-:W4:Y:S01]  /*f520*/  SHFL.BFLY PT, R4, R235, 0x2, 0x1f ;  /* 0x0c401f00eb047f89 */ /* 0x000f2200000e0000 */
[----:B------:R-:W4:Y:S01]  /*f530*/  S2R R24, SR_TID.X ;  /* 0x0000000000187919 */ /* 0x000f220000002100 */
[----:B------:R-:W4:Y:S01]  /*f540*/  S2R R9, SR_TID.X ;  /* 0x0000000000097919 */ /* 0x000f220000002100 */
[----:B-1----:R-:W-:Y:S01]  /*f550*/  FADD.FTZ R0, R0, R225 ;  /* 0x000000e100007221 */ /* 0x002fe20000010000 */
[----:B--2---:R-:W-:-:S04]  /*f560*/  FADD.FTZ R2, R2, R234 ;  /* 0x000000ea02027221 */ /* 0x004fc80000010000 */
[----:B------:R-:W1:Y:S01]  /*f570*/  SHFL.BFLY PT, R7, R0, 0x1, 0x1f ;  /* 0x0c201f0000077f89 */ /* 0x000e6200000e0000 */
[----:B---3--:R-:W-:-:S03]  /*f580*/  FADD.FTZ R3, R3, R236 ;  /* 0x000000ec03037221 */ /* 0x008fc60000010000 */
[----:B------:R-:W2:Y:S01]  /*f590*/  SHFL.BFLY PT, R8, R2, 0x1, 0x1f ;  /* 0x0c201f0002087f89 */ /* 0x000ea200000e0000 */
[----:B----4-:R-:W-:-:S03]  /*f5a0*/  FADD.FTZ R4, R4, R235 ;  /* 0x000000eb04047221 */ /* 0x010fc60000010000 */
[----:B------:R-:W3:Y:S04]  /*f5b0*/  SHFL.BFLY PT, R5, R3, 0x1, 0x1f ;  /* 0x0c201f0003057f89 */ /* 0x000ee800000e0000 */
[----:B------:R-:W4:Y:S01]  /*f5c0*/  SHFL.BFLY PT, R6, R4, 0x1, 0x1f ;  /* 0x0c201f0004067f89 */ /* 0x000f2200000e0000 */
[----:B------:R-:W-:-:S04]  /*f5d0*/  SHF.R.S32.HI R25, RZ, 0x1f, R24 ;  /* 0x0000001fff197819 */ /* 0x000fc80000011418 */
[----:B------:R-:W-:Y:S01]  /*f5e0*/  LEA.HI R25, R25, R24, RZ, 0x2 ;  /* 0x0000001819197211 */ /* 0x000fe200078f10ff */
[----:B-1----:R-:W-:Y:S01]  /*f5f0*/  FADD.FTZ R20, R0, R7 ;  /* 0x0000000700147221 */ /* 0x002fe20000010000 */
[----:B------:R-:W-:Y:S01]  /*f600*/  MOV R0, 0x3f800000 ;  /* 0x3f80000000007802 */ /* 0x000fe20000000f00 */
[----:B--2---:R-:W-:-:S03]  /*f610*/  FADD.FTZ R21, R2, R8 ;  /* 0x0000000802157221 */ /* 0x004fc60000010000 */
[----:B------:R-:W-:Y:S01]  /*f620*/  FSETP.NE.FTZ.AND P4, PT, R20, RZ, PT ;  /* 0x000000ff1400720b */ /* 0x000fe20003f95000 */
[----:B------:R-:W-:Y:S02]  /*f630*/  IMAD.MOV.U32 R2, RZ, RZ, 0x3f800000 ;  /* 0x3f800000ff027424 */ /* 0x000fe400078e00ff */
[----:B---3--:R-:W-:Y:S01]  /*f640*/  FADD.FTZ R22, R3, R5 ;  /* 0x0000000503167221 */ /* 0x008fe20000010000 */
[----:B------:R-:W-:Y:S02]  /*f650*/  MOV R3, 0x3f800000 ;  /* 0x3f80000000037802 */ /* 0x000fe40000000f00 */
[----:B------:R-:W-:Y:S01]  /*f660*/  FSETP.NE.FTZ.AND P5, PT, R21, RZ, PT ;  /* 0x000000ff1500720b */ /* 0x000fe20003fb5000 */
[----:B----4-:R-:W-:Y:S01]  /*f670*/  FADD.FTZ R19, R4, R6 ;  /* 0x0000000604137221 */ /* 0x010fe20000010000 */
[----:B------:R-:W-:Y:S02]  /*f680*/  SHF.R.S32.HI R4, RZ, 0x1f, R9 ;  /* 0x0000001fff047819 */ /* 0x000fe40000011409 */
[----:B------:R-:W-:-:S02]  /*f690*/  FSETP.NE.FTZ.AND P2, PT, R22, RZ, PT ;  /* 0x000000ff1600720b */ /* 0x000fc40003f55000 */
[----:B------:R-:W-:Y:S01]  /*f6a0*/  FSETP.NE.FTZ.AND P3, PT, R19, RZ, PT ;  /* 0x000000ff1300720b */ /* 0x000fe20003f75000 */
[----:B------:R-:W1:Y:S01]  /*f6b0*/  @P4 MUFU.RCP R3, R20 ;  /* 0x0000001400034308 */ /* 0x000e620000001000 */
[CC--:B------:R-:W-:Y:S02]  /*f6c0*/  LEA.HI R6, R4.reuse, R9.reuse, RZ, 0x2 ;  /* 0x0000000904067211 */ /* 0x0c0fe400078f10ff */
[----:B------:R-:W-:Y:S02]  /*f6d0*/  LOP3.LUT R5, R25, 0xfffffffc, RZ, 0xc0, !PT ;  /* 0xfffffffc19057812 */ /* 0x000fe400078ec0ff */
[----:B------:R-:W-:Y:S02]  /*f6e0*/  LEA.HI R4, R4, R9, RZ, 0x5 ;  /* 0x0000000904047211 */ /* 0x000fe400078f28ff */
[----:B------:R-:W-:Y:S01]  /*f6f0*/  LOP3.LUT R7, R6, 0xfffffffc, RZ, 0xc0, !PT ;  /* 0xfffffffc06077812 */ /* 0x000fe200078ec0ff */
[----:B------:R-:W2:Y:S01]  /*f700*/  @P5 MUFU.RCP R0, R21 ;  /* 0x0000001500005308 */ /* 0x000ea20000001000 */
[----:B------:R-:W-:-:S02]  /*f710*/  IADD3 R24, -R5, R24, RZ ;  /* 0x0000001805187210 */ /* 0x000fc40007ffe1ff */
[----:B------:R-:W-:Y:S02]  /*f720*/  MOV R5, 0x3f800000 ;  /* 0x3f80000000057802 */ /* 0x000fe40000000f00 */
[----:B------:R-:W-:Y:S02]  /*f730*/  LOP3.LUT R8, R4, 0xffffffe0, RZ, 0xc0, !PT ;  /* 0xffffffe004087812 */ /* 0x000fe400078ec0ff */
[----:B------:R-:W-:Y:S01]  /*f740*/  IADD3 R7, -R7, R9, RZ ;  /* 0x0000000907077210 */ /* 0x000fe20007ffe1ff */
[----:B------:R-:W3:Y:S01]  /*f750*/  @P3 MUFU.RCP R2, R19 ;  /* 0x0000001300023308 */ /* 0x000ee20000001000 */
[----:B------:R-:W-:Y:S01]  /*f760*/  SHF.R.S32.HI R4, RZ, 0x5, R4 ;  /* 0x00000005ff047819 */ /* 0x000fe20000011404 */
[----:B-1----:R-:W-:Y:S01]  /*f770*/  FMUL.FTZ R3, R3, UR4 ;  /* 0x0000000403037c20 */ /* 0x002fe20008410000 */
[----:B------:R-:W-:-:S03]  /*f780*/  IMAD.IADD R8, R9, 0x1, -R8 ;  /* 0x0000000109087824 */ /* 0x000fc600078e0a08 */
[----:B------:R-:W-:Y:S01]  /*f790*/  IMAD R23, R4, 0x100, R7 ;  /* 0x0000010004177824 */ /* 0x000fe200078e0207 */
[----:B------:R-:W-:Y:S01]  /*f7a0*/  SHF.R.S32.HI R4, RZ, 0x2, R6 ;  /* 0x00000002ff047819 */ /* 0x000fe20000011406 */
[----:B------:R-:W1:Y:S01]  /*f7b0*/  @P2 MUFU.RCP R5, R22 ;  /* 0x0000001600052308 */ /* 0x000e620000001000 */
[C---:B------:R-:W-:Y:S01]  /*f7c0*/  FMUL.FTZ R146, R3.reuse, R146 ;  /* 0x0000009203927220 */ /* 0x040fe20000410000 */
        /* <DEDUP_REMOVED lines=8> */
[----:B--2---:R-:W-:Y:S01]  /*f850*/  FMUL.FTZ R0, R0, UR4 ;  /* 0x0000000400007c20 */ /* 0x004fe20008410000 */
[----:B---3--:R-:W-:Y:S01]  /*f860*/  FMUL.FTZ R2, R2, UR4 ;  /* 0x0000000402027c20 */ /* 0x008fe20008410000 */
[----:B------:R-:W-:-:S02]  /*f870*/  LOP3.LUT P6, RZ, R8, 0x3, RZ, 0xc0, !PT ;  /* 0x0000000308ff7812 */ /* 0x000fc400078cc0ff */
[----:B------:R-:W-:Y:S01]  /*f880*/  LEA.HI R3, R3, R4, RZ, 0x3 ;  /* 0x0000000403037211 */ /* 0x000fe200078f18ff */
[C---:B------:R-:W-:Y:S01]  /*f890*/  FMUL.FTZ R144, R0.reuse, R144 ;  /* 0x0000009000907220 */ /* 0x040fe20000410000 */
[C---:B------:R-:W-:Y:S01]  /*f8a0*/  FMUL.FTZ R16, R0.reuse, R145 ;  /* 0x0000009100107220 */ /* 0x040fe20000410000 */
[C---:B------:R-:W-:Y:S01]  /*f8b0*/  FMUL.FTZ R148, R0.reuse, R148 ;  /* 0x0000009400947220 */ /* 0x040fe20000410000 */
[----:B------:R-:W-:Y:S01]  /*f8c0*/  LOP3.LUT R3, R3, 0xfffffff8, RZ, 0xc0, !PT ;  /* 0xfffffff803037812 */ /* 0x000fe200078ec0ff */
[C---:B------:R-:W-:Y:S01]  /*f8d0*/  FMUL.FTZ R15, R0.reuse, R149 ;  /* 0x00000095000f7220 */ /* 0x040fe20000410000 */
[C---:B------:R-:W-:Y:S01]  /*f8e0*/  FMUL.FTZ R160, R0.reuse, R160 ;  /* 0x000000a000a07220 */ /* 0x040fe20000410000 */
[C---:B------:R-:W-:Y:S01]  /*f8f0*/  FMUL.FTZ R11, R0.reuse, R161 ;  /* 0x000000a1000b7220 */ /* 0x040fe20000410000 */
[C---:B------:R-:W-:Y:S01]  /*f900*/  FMUL.FTZ R168, R0.reuse, R168 ;  /* 0x000000a800a87220 */ /* 0x040fe20000410000 */
[----:B------:R-:W-:Y:S01]  /*f910*/  FMUL.FTZ R7, R0, R169 ;  /* 0x000000a900077220 */ /* 0x000fe20000410000 */
[----:B-1----:R-:W-:Y:S01]  /*f920*/  FMUL.FTZ R0, R5, UR4 ;  /* 0x0000000405007c20 */ /* 0x002fe20008410000 */
[----:B------:R-:W1:Y:S01]  /*f930*/  S2UR UR4, SR_CgaCtaId ;  /* 0x00000000000479c3 */ /* 0x000e620000008800 */
[----:B------:R-:W-:Y:S01]  /*f940*/  IADD3 R3, R4, -R3, RZ ;  /* 0x8000000304037210 */ /* 0x000fe20007ffe0ff */
        /* <DEDUP_REMOVED lines=8> */
[----:B------:R-:W-:Y:S01]  /*f9d0*/  LEA.HI R2, R3, R3, RZ, 0x1 ;  /* 0x0000000303027211 */ /* 0x000fe200078f08ff */
        /* <DEDUP_REMOVED lines=8> */
[----:B------:R-:W-:-:S02]  /*fa60*/  SHF.R.S32.HI R0, RZ, 0x1, R2 ;  /* 0x00000001ff007819 */ /* 0x000fc40000011402 */
[----:B------:R-:W-:Y:S02]  /*fa70*/  LOP3.LUT R2, R2, 0x3fffffe, RZ, 0xc0, !PT ;  /* 0x03fffffe02027812 */ /* 0x000fe400078ec0ff */
[C---:B------:R-:W-:Y:S01]  /*fa80*/  SHF.L.U32 R4, R0.reuse, 0x6, RZ ;  /* 0x0000000600047819 */ /* 0x040fe200000006ff */
[----:B-1----:R-:W-:Y:S01]  /*fa90*/  ULEA UR4, UR4, UR5, 0x18 ;  /* 0x0000000504047291 */ /* 0x002fe2000f8ec03f */
[----:B------:R-:W-:Y:S01]  /*faa0*/  LOP3.LUT P0, RZ, R0, 0x2, RZ, 0xc0, !PT ;  /* 0x0000000200ff7812 */ /* 0x000fe2000780c0ff */
[----:B------:R-:W-:Y:S01]  /*fab0*/  IMAD.IADD R2, R3, 0x1, -R2 ;  /* 0x0000000103027824 */ /* 0x000fe200078e0a02 */
[----:B------:R-:W-:Y:S01]  /*fac0*/  LOP3.LUT R3, R4, 0xc0, RZ, 0xc0, !PT ;  /* 0x000000c004037812 */ /* 0x000fe200078ec0ff */
[----:B------:R-:W-:Y:S01]  /*fad0*/  ULDC.U8 UR5, c[0x0][0x3d8] ;  /* 0x0000f60000057ab9 */ /* 0x000fe20000000000 */
[----:B------:R-:W-:Y:S01]  /*fae0*/  LOP3.LUT R4, R0, 0x1, RZ, 0xc0, !PT ;  /* 0x0000000100047812 */ /* 0x000fe200078ec0ff */
[----:B------:R-:W-:Y:S01]  /*faf0*/  UISETP.NE.AND UP1, UPT, UR5, URZ, UPT ;  /* 0x0000003f0500728c */ /* 0x000fe2000bf25270 */
[----:B------:R-:W-:-:S02]  /*fb00*/  LEA R2, R2, R23, 0x4 ;  /* 0x0000001702027211 */ /* 0x000fc400078e20ff */
[----:B------:R-:W-:Y:S02]  /*fb10*/  LEA.HI R3, R3, R3, RZ, 0x1d ;  /* 0x0000000303037211 */ /* 0x000fe400078fe8ff */
[----:B------:R-:W-:Y:S02]  /*fb20*/  ISETP.NE.U32.AND P1, PT, R4, 0x1, PT ;  /* 0x000000010400780c */ /* 0x000fe40003f25070 */
[----:B------:R-:W-:Y:S01]  /*fb30*/  MOV R4, 0xfffffff0 ;  /* 0xfffffff000047802 */ /* 0x000fe20000000f00 */
[----:B------:R-:W-:Y:S01]  /*fb40*/  IMAD.U32 R2, R2, 0x2, R3 ;  /* 0x0000000202027824 */ /* 0x000fe200078e0003 */
[----:B------:R-:W-:Y:S02]  /*fb50*/  F2FP.F16.F32.PACK_AB R16, R16, R144 ;  /* 0x000000901010723e */ /* 0x000fe400000000ff */
[----:B------:R-:W-:Y:S02]  /*fb60*/  SEL R4, R4, 0x10, !P1 ;  /* 0x0000001004047807 */ /* 0x000fe40004800000 */
[----:B------:R-:W-:Y:S01]  /*fb70*/  LEA R0, R2, UR4, 0x1 ;  /* 0x0000000402007c11 */ /* 0x000fe2000f8e08ff */
[----:B------:R-:W-:Y:S01]  /*fb80*/  ULDC.U8 UR4, c[0x0][0x3d9] ;  /* 0x0000f64000047ab9 */ /* 0x000fe20000000000 */
[----:B------:R-:W-:Y:S01]  /*fb90*/  F2FP.F16.F32.PACK_AB R18, R18, R146 ;  /* 0x000000921212723e */ /* 0x000fe200000000ff */
[----:B------:R-:W-:Y:S01]  /*fba0*/  UISETP.NE.AND UP0, UPT, UR4, URZ, UPT ;  /* 0x0000003f0400728c */ /* 0x000fe2000bf05270 */
[----:B------:R-:W-:Y:S01]  /*fbb0*/  F2FP.F16.F32.PACK_AB R15, R15, R148 ;  /* 0x000000940f0f723e */ /* 0x000fe200000000ff */
[----:B------:R-:W-:Y:S01]  /*fbc0*/  STS [R0], R16 ;  /* 0x0000001000007388 */ /* 0x000fe20000000800 */
[----:B------:R-:W-:Y:S01]  /*fbd0*/  F2FP.F16.F32.PACK_AB R14, R14, R150 ;  /* 0x000000960e0e723e */ /* 0x000fe200000000ff */
[----:B------:R-:W-:Y:S01]  /*fbe0*/  UISETP.NE.OR UP2, UPT, UR4, URZ, !UP1 ;  /* 0x0000003f0400728c */ /* 0x000fe2000cf45670 */
[----:B------:R-:W-:Y:S01]  /*fbf0*/  IADD3 R3, R0, R4, RZ ;  /* 0x0000000400037210 */ /* 0x000fe20007ffe0ff */
[----:B------:R1:W-:Y:S01]  /*fc00*/  STS [R0+0x200], R18 ;  /* 0x0002001200007388 */ /* 0x0003e20000000800 */
[----:B------:R-:W-:-:S02]  /*fc10*/  F2FP.F16.F32.PACK_AB R17, R17, R140 ;  /* 0x0000008c1111723e */ /* 0x000fc400000000ff */
[----:B------:R-:W-:Y:S01]  /*fc20*/  F2FP.F16.F32.PACK_AB R142, R143, R142 ;  /* 0x0000008e8f8e723e */ /* 0x000fe200000000ff */
[----:B------:R-:W-:Y:S01]  /*fc30*/  STS [R3], R15 ;  /* 0x0000000f03007388 */ /* 0x000fe20000000800 */
[C---:B------:R-:W-:Y:S01]  /*fc40*/  IADD3 R2, R0.reuse, 0x20, RZ ;  /* 0x0000002000027810 */ /* 0x040fe20007ffe0ff */
[----:B------:R-:W-:Y:S01]  /*fc50*/  @UP0 ULDC.64 UR8, c[0x0][0x2c0] ;  /* 0x0000b00000080ab9 */ /* 0x000fe20000000a00 */
[----:B------:R-:W-:Y:S01]  /*fc60*/  @P0 VIADD R2, R0, 0xffffffe0 ;  /* 0xffffffe000020836 */ /* 0x000fe20000000000 */
[----:B------:R-:W-:Y:S01]  /*fc70*/  @UP0 UIMAD UR13, UR9, UR8, URZ ;  /* 0x00000008090d02a4 */ /* 0x000fe2000f8e023f */
[----:B------:R-:W-:Y:S01]  /*fc80*/  F2FP.F16.F32.PACK_AB R13, R13, R152 ;  /* 0x000000980d0d723e */ /* 0x000fe200000000ff */
[----:B------:R-:W-:Y:S01]  /*fc90*/  STS [R3+0x200], R14 ;  /* 0x0002000e03007388 */ /* 0x000fe20000000800 */
[----:B------:R-:W-:Y:S01]  /*fca0*/  F2FP.F16.F32.PACK_AB R155, R155, R154 ;  /* 0x0000009a9b9b723e */ /* 0x000fe200000000ff */
[----:B------:R-:W2:Y:S01]  /*fcb0*/  S2UR UR8, SR_CTAID.Z ;  /* 0x00000000000879c3 */ /* 0x000ea20000002700 */
[----:B------:R-:W-:Y:S01]  /*fcc0*/  F2FP.F16.F32.PACK_AB R11, R11, R160 ;  /* 0x000000a00b0b723e */ /* 0x000fe200000000ff */
[----:B------:R3:W-:Y:S01]  /*fcd0*/  STS [R0+0x1000], R17 ;  /* 0x0010001100007388 */ /* 0x0007e20000000800 */
[----:B------:R-:W-:Y:S01]  /*fce0*/  F2FP.F16.F32.PACK_AB R12, R12, R162 ;  /* 0x000000a20c0c723e */ /* 0x000fe200000000ff */
[----:B------:R-:W-:Y:S01]  /*fcf0*/  @!UP0 ULDC UR6, c[0x0][0x2e4] ;  /* 0x0000b90000068ab9 */ /* 0x000fe20000000800 */
[----:B------:R-:W-:Y:S01]  /*fd00*/  F2FP.F16.F32.PACK_AB R7, R7, R168 ;  /* 0x000000a80707723e */ /* 0x000fe200000000ff */
[----:B------:R4:W-:Y:S01]  /*fd10*/  STS [R0+0x1200], R142 ;  /* 0x0012008e00007388 */ /* 0x0009e20000000800 */
[----:B------:R-:W-:Y:S01]  /*fd20*/  F2FP.F16.F32.PACK_AB R6, R6, R170 ;  /* 0x000000aa0606723e */ /* 0x000fe200000000ff */
[----:B------:R-:W-:Y:S01]  /*fd30*/  @!UP0 ULDC UR9, c[0x0][0x2c4] ;  /* 0x0000b10000098ab9 */ /* 0x000fe20000000800 */
[----:B------:R-:W-:Y:S01]  /*fd40*/  F2FP.F16.F32.PACK_AB R10, R10, R156 ;  /* 0x0000009c0a0a723e */ /* 0x000fe200000000ff */
[----:B------:R-:W-:Y:S01]  /*fd50*/  STS [R3+0x1000], R13 ;  /* 0x0010000d03007388 */ /* 0x000fe20000000800 */
[----:B------:R-:W-:Y:S01]  /*fd60*/  F2FP.F16.F32.PACK_AB R9, R9, R158 ;  /* 0x0000009e0909723e */ /* 0x000fe200000000ff */
[----:B------:R-:W-:Y:S01]  /*fd70*/  @!UP0 USEL UR13, UR9, UR6, !UP1 ;  /* 0x00000006090d8287 */ /* 0x000fe2000c800000 */
[----:B------:R-:W-:Y:S01]  /*fd80*/  F2FP.F16.F32.PACK_AB R8, R8, R166 ;  /* 0x000000a60808723e */ /* 0x000fe200000000ff */
[----:B------:R2:W-:Y:S01]  /*fd90*/  STS [R3+0x1200], R155 ;  /* 0x0012009b03007388 */ /* 0x0005e20000000800 */
[----:B------:R-:W-:Y:S01]  /*fda0*/  F2FP.F16.F32.PACK_AB R5, R5, R164 ;  /* 0x000000a40505723e */ /* 0x000fe200000000ff */
[----:B------:R-:W-:Y:S01]  /*fdb0*/  @!UP0 ULDC UR4, c[0x0][0x270] ;  /* 0x00009c0000048ab9 */ /* 0x000fe20000000800 */
[----:B------:R-:W-:Y:S01]  /*fdc0*/  @UP0 UMOV UR7, 0x1 ;  /* 0x0000000100070882 */ /* 0x000fe20000000000 */
[----:B------:R-:W-:Y:S01]  /*fdd0*/  STS [R2], R11 ;  /* 0x0000000b02007388 */ /* 0x000fe20000000800 */
[----:B------:R-:W-:Y:S01]  /*fde0*/  @!UP0 UIMAD UR7, UR13, UR4, URZ ;  /* 0x000000040d0782a4 */ /* 0x000fe2000f8e023f */
[----:B-1----:R-:W-:Y:S01]  /*fdf0*/  IMAD.MOV.U32 R18, RZ, RZ, 0x7f800000 ;  /* 0x7f800000ff127424 */ /* 0x002fe200078e00ff */
[----:B------:R-:W-:Y:S01]  /*fe00*/  @UP0 ULDC UR12, c[0x0][0x2c0] ;  /* 0x0000b000000c0ab9 */ /* 0x000fe20000000800 */
[----:B------:R-:W-:Y:S01]  /*fe10*/  STS [R2+0x200], R12 ;  /* 0x0002000c02007388 */ /* 0x000fe20000000800 */
[----:B------:R-:W-:Y:S01]  /*fe20*/  UIMAD UR7, UR11, UR7, URZ ;  /* 0x000000070b0772a4 */ /* 0x000fe2000f8e023f */
[----:B------:R-:W-:Y:S01]  /*fe30*/  MOV R16, 0x7f800000 ;  /* 0x7f80000000107802 */ /* 0x000fe20000000f00 */
[----:B------:R-:W-:Y:S01]  /*fe40*/  @!UP2 ULDC UR5, c[0x0][0x2c4] ;  /* 0x0000b1000005aab9 */ /* 0x000fe20000000800 */
[----:B------:R-:W-:Y:S01]  /*fe50*/  @!UP0 UMOV UR12, 0x1 ;  /* 0x00000001000c8882 */ /* 0x000fe20000000000 */
[----:B------:R-:W-:Y:S01]  /*fe60*/  @!UP2 UIMAD UR5, UR11, UR5, URZ ;  /* 0x000000050b05a2a4 */ /* 0x000fe2000f8e023f */
[----:B---3--:R-:W-:Y:S01]  /*fe70*/  MOV R17, 0x7f800000 ;  /* 0x7f80000000117802 */ /* 0x008fe20000000f00 */
[----:B------:R-:W-:Y:S01]  /*fe80*/  UIMAD UR6, UR10, UR12, URZ ;  /* 0x0000000c0a0672a4 */ /* 0x000fe2000f8e023f */
[----:B----4-:R-:W-:Y:S01]  /*fe90*/  IADD3 R0, R4, R2, RZ ;  /* 0x0000000204007210 */ /* 0x010fe20007ffe0ff */
[----:B------:R-:W-:Y:S01]  /*fea0*/  USEL UR7, UR7, URZ, UP2 ;  /* 0x0000003f07077287 */ /* 0x000fe20009000000 */
[----:B------:R1:W-:Y:S01]  /*feb0*/  @P2 MUFU.LG2 R4, R22 ;  /* 0x0000001600042308 */ /* 0x0003e20000000c00 */
[----:B------:R-:W-:-:S02]  /*fec0*/  USHF.L.U32 UR6, UR6, 0x7, URZ ;  /* 0x0000000706067899 */ /* 0x000fc4000800063f */
[----:B------:R3:W-:Y:S01]  /*fed0*/  STS [R0], R7 ;  /* 0x0000000700007388 */ /* 0x0007e20000000800 */
[----:B--2---:R-:W-:Y:S01]  /*fee0*/  UIMAD UR7, UR8, UR13, UR7 ;  /* 0x0000000d080772a4 */ /* 0x004fe2000f8e0207 */
[----:B------:R-:W2:Y:S02]  /*fef0*/  @P5 LDC R3, c[0x0][0x2e8] ;  /* 0x0000ba00ff035b82 */ /* 0x000ea40000000800 */
[----:B------:R4:W-:Y:S01]  /*ff00*/  STS [R0+0x200], R6 ;  /* 0x0002000600007388 */ /* 0x0009e20000000800 */
[----:B------:R-:W-:Y:S01]  /*ff10*/  @!UP2 UMOV UR14, UR5 ;  /* 0x00000005000eac82 */ /* 0x000fe20008000000 */
[----:B------:R-:W-:Y:S02]  /*ff20*/  @!UP2 USHF.R.S32.HI UR15, URZ, 0x1f, UR5 ;  /* 0x0000001f3f0fa899 */ /* 0x000fe40008011405 */
[----:B------:R-:W-:Y:S01]  /*ff30*/  STS [R2+0x1000], R10 ;  /* 0x0010000a02007388 */ /* 0x000fe20000000800 */
[----:B------:R-:W-:Y:S02]  /*ff40*/  USHF.R.S32.HI UR13, URZ, 0x1f, UR6 ;  /* 0x0000001f3f0d7899 */ /* 0x000fe40008011406 */
[----:B------:R-:W-:Y:S01]  /*ff50*/  USHF.R.S32.HI UR4, URZ, 0x1f, UR7 ;  /* 0x0000001f3f047899 */ /* 0x000fe20008011407 */
[----:B------:R4:W-:Y:S01]  /*ff60*/  STS [R2+0x1200], R9 ;  /* 0x0012000902007388 */ /* 0x0009e20000000800 */
[----:B------:R-:W-:Y:S01]  /*ff70*/  UIADD3 UR14, UP1, UP0, UR6, UR14, UR7 ;  /* 0x0000000e060e7290 */ /* 0x000fe2000f83e007 */
[----:B-1----:R-:W1:Y:S02]  /*ff80*/  LDC.64 R22, c[0x0][0x2a0] ;  /* 0x0000a800ff167b82 */ /* 0x002e640000000a00 */
[----:B------:R2:W-:Y:S01]  /*ff90*/  STS [R0+0x1200], R8 ;  /* 0x0012000800007388 */ /* 0x0005e20000000800 */
[----:B------:R-:W-:-:S03]  /*ffa0*/  UIADD3.X UR13, UR13, UR15, UR4, UP1, UP0 ;  /* 0x0000000f0d0d7290 */ /* 0x000fc60008fe0404 */
[----:B------:R2:W-:Y:S02]  /*ffb0*/  STS [R0+0x1000], R5 ;  /* 0x0010000500007388 */ /* 0x0005e40000000800 */
[----:B---3--:R-:W3:Y:S08]  /*ffc0*/  @P3 LDC R7, c[0x0][0x2e8] ;  /* 0x0000ba00ff073b82 */ /* 0x008ef00000000800 */
[----:B----4-:R-:W4:Y:S01]  /*ffd0*/  @P2 LDC R6, c[0x0][0x2e8] ;  /* 0x0000ba00ff062b82 */ /* 0x010f220000000800 */
[----:B------:R-:W1:Y:S07]  /*ffe0*/  @P5 MUFU.LG2 R2, R21 ;  /* 0x0000001500025308 */ /* 0x000e6e0000000c00 */
[----:B--2---:R-:W2:Y:S01]  /*fff0*/  @P4 LDC R8, c[0x0][0x2e8] ;  /* 0x0000ba00ff084b82 */ /* 0x004ea20000000800 */
[----:B------:R1:W3:Y:S08]  /*10000*/  @P4 MUFU.LG2 R9, R20 ;  /* 0x0000001400094308 */ /* 0x0002f00000000c00 */
[----:B------:R3:W3:Y:S01]  /*10010*/  @P3 MUFU.LG2 R5, R19 ;  /* 0x0000001300053308 */ /* 0x0006e20000000c00 */
[----:B-1----:R-:W-:Y:S01]  /*10020*/  @P5 FMUL.FTZ R0, R2, 0.69314718246459960938 ;  /* 0x3f31721802005820 */ /* 0x002fe20000410000 */
[----:B------:R-:W1:Y:S01]  /*10030*/  LDC.64 R20, c[0x0][0x290] ;  /* 0x0000a400ff147b82 */ /* 0x000e620000000a00 */
[----:B---3--:R-:W-:-:S02]  /*10040*/  MOV R19, 0x7f800000 ;  /* 0x7f80000000137802 */ /* 0x008fc40000000f00 */
[----:B-----5:R-:W-:Y:S01]  /*10050*/  @P5 FFMA.FTZ R19, R138, R3, R0 ;  /* 0x000000038a135223 */ /* 0x020fe20000010000 */
[----:B------:R-:W-:Y:S01]  /*10060*/  @P4 FMUL.FTZ R3, R9, 0.69314718246459960938 ;  /* 0x3f31721809034820 */ /* 0x000fe20000410000 */
[----:B------:R-:W-:Y:S01]  /*10070*/  @P3 FMUL.FTZ R2, R5, 0.69314718246459960938 ;  /* 0x3f31721805023820 */ /* 0x000fe20000410000 */
[----:B------:R-:W-:Y:S02]  /*10080*/  @P2 FMUL.FTZ R0, R4, 0.69314718246459960938 ;  /* 0x3f31721804002820 */ /* 0x000fe40000410000 */
[----:B--2---:R-:W-:Y:S01]  /*10090*/  @P4 FFMA.FTZ R18, R137, R8, R3 ;  /* 0x0000000889124223 */ /* 0x004fe20000010003 */
[----:B------:R-:W-:Y:S01]  /*100a0*/  @P3 FFMA.FTZ R16, R136, R7, R2 ;  /* 0x0000000788103223 */ /* 0x000fe20000010002 */
[----:B----4-:R-:W-:Y:S01]  /*100b0*/  @P2 FFMA.FTZ R17, R135, R6, R0 ;  /* 0x0000000687112223 */ /* 0x010fe20000010000 */
[----:B------:R-:W-:Y:S06]  /*100c0*/  BAR.SYNC.DEFER_BLOCKING 0x0 ;  /* 0x0000000000007b1d */ /* 0x000fec0000010000 */
[----:B------:R-:W-:Y:S05]  /*100d0*/  @P6 BRA `(.L_x_259) ;  /* 0x0000000000c86947 */ /* 0x000fea0003800000 */
[----:B------:R-:W2:Y:S01]  /*100e0*/  S2R R3, SR_TID.X ;  /* 0x0000000000037919 */ /* 0x000ea20000002100 */
[----:B------:R-:W-:Y:S01]  /*100f0*/  UIMAD UR4, UR10, -0x80, UR9 ;  /* 0xffffff800a0478a4 */ /* 0x000fe2000f8e0209 */
[----:B--2---:R-:W-:-:S04]  /*10100*/  SHF.R.S32.HI R2, RZ, 0x1f, R3 ;  /* 0x0000001fff027819 */ /* 0x004fc80000011403 */
[----:B------:R-:W-:-:S04]  /*10110*/  LEA.HI R2, R2, R3, RZ, 0x5 ;  /* 0x0000000302027211 */ /* 0x000fc800078f28ff */
[----:B------:R-:W-:Y:S02]  /*10120*/  LOP3.LUT R0, R2, 0xffffffe0, RZ, 0xc0, !PT ;  /* 0xffffffe002007812 */ /* 0x000fe400078ec0ff */
[--C-:B------:R-:W-:Y:S02]  /*10130*/  SHF.R.S32.HI R4, RZ, 0x5, R2.reuse ;  /* 0x00000005ff047819 */ /* 0x100fe40000011402 */
[----:B------:R-:W-:Y:S01]  /*10140*/  SHF.R.S32.HI R2, RZ, 0x1f, R2 ;  /* 0x0000001fff027819 */ /* 0x000fe20000011402 */
[----:B------:R-:W-:-:S03]  /*10150*/  IMAD.IADD R0, R3, 0x1, -R0 ;  /* 0x0000000103007824 */ /* 0x000fc600078e0a00 */
[----:B------:R-:W-:Y:S02]  /*10160*/  LEA.HI R2, R2, R4, RZ, 0x2 ;  /* 0x0000000402027211 */ /* 0x000fe400078f10ff */
[----:B------:R-:W-:Y:S02]  /*10170*/  SHF.R.S32.HI R3, RZ, 0x1f, R0 ;  /* 0x0000001fff037819 */ /* 0x000fe40000011400 */
[----:B------:R-:W-:Y:S02]  /*10180*/  LOP3.LUT R2, R2, 0xfffffffc, RZ, 0xc0, !PT ;  /* 0xfffffffc02027812 */ /* 0x000fe400078ec0ff */
[----:B------:R-:W-:-:S03]  /*10190*/  LEA.HI R3, R3, R0, RZ, 0x2 ;  /* 0x0000000003037211 */ /* 0x000fc600078f10ff */
[----:B------:R-:W-:Y:S01]  /*101a0*/  IMAD.IADD R0, R4, 0x1, -R2 ;  /* 0x0000000104007824 */ /* 0x000fe200078e0a02 */
        /* <DEDUP_REMOVED lines=9> */
[----:B------:R-:W2:Y:S01]  /*10240*/  @!P6 LDC.64 R10, c[0x0][0x2b0] ;  /* 0x0000ac00ff0aeb82 */ /* 0x000ea20000000a00 */
[----:B------:R-:W-:-:S03]  /*10250*/  @!P6 IMAD R3, R0, UR12, RZ ;  /* 0x0000000c0003ec24 */ /* 0x000fc6000f8e02ff */
[----:B------:R-:W-:Y:S02]  /*10260*/  @!P5 IMAD R2, R2, UR12, RZ ;  /* 0x0000000c0202dc24 */ /* 0x000fe4000f8e02ff */
[----:B------:R-:W-:Y:S01]  /*10270*/  @!P6 IADD3 R0, P0, R3, UR14, RZ ;  /* 0x0000000e0300ec10 */ /* 0x000fe2000ff1e0ff */
[----:B------:R-:W-:Y:S01]  /*10280*/  @!P4 IMAD R5, R5, UR12, RZ ;  /* 0x0000000c0505cc24 */ /* 0x000fe2000f8e02ff */
[----:B------:R-:W3:Y:S02]  /*10290*/  @!P5 LDC.64 R8, c[0x0][0x2b0] ;  /* 0x0000ac00ff08db82 */ /* 0x000ee40000000a00 */
[----:B------:R-:W-:Y:S01]  /*102a0*/  @!P6 LEA.HI.X.SX32 R6, R3, UR13, 0x1, P0 ;  /* 0x0000000d0306ec11 */ /* 0x000fe200080f0eff */
[----:B------:R-:W-:Y:S01]  /*102b0*/  @!P3 IMAD R3, R4, UR12, RZ ;  /* 0x0000000c0403bc24 */ /* 0x000fe2000f8e02ff */
[----:B------:R-:W-:-:S04]  /*102c0*/  @!P5 IADD3 R7, P0, R2, UR14, RZ ;  /* 0x0000000e0207dc10 */ /* 0x000fc8000ff1e0ff */
[----:B------:R-:W4:Y:S01]  /*102d0*/  @!P4 LDC.64 R12, c[0x0][0x2b0] ;  /* 0x0000ac00ff0ccb82 */ /* 0x000f220000000a00 */
[----:B------:R-:W-:-:S07]  /*102e0*/  @!P5 LEA.HI.X.SX32 R2, R2, UR13, 0x1, P0 ;  /* 0x0000000d0202dc11 */ /* 0x000fce00080f0eff */
[----:B------:R-:W5:Y:S01]  /*102f0*/  @!P3 LDC.64 R14, c[0x0][0x2b0] ;  /* 0x0000ac00ff0ebb82 */ /* 0x000f620000000a00 */
[----:B--2---:R-:W-:-:S04]  /*10300*/  @!P6 LEA R10, P1, R0, R10, 0x2 ;  /* 0x0000000a000ae211 */ /* 0x004fc800078210ff */
[----:B------:R-:W-:Y:S02]  /*10310*/  @!P6 LEA.HI.X R11, R0, R11, R6, 0x2, P1 ;  /* 0x0000000b000be211 */ /* 0x000fe400008f1406 */
[----:B------:R-:W-:Y:S02]  /*10320*/  @!P4 IADD3 R0, P1, R5, UR14, RZ ;  /* 0x0000000e0500cc10 */ /* 0x000fe4000ff3e0ff */
[----:B---3--:R-:W-:Y:S01]  /*10330*/  @!P5 LEA R6, P2, R7, R8, 0x2 ;  /* 0x000000080706d211 */ /* 0x008fe200078410ff */
[----:B------:R2:W-:Y:S01]  /*10340*/  @!P6 STG.E desc[UR30][R10.64], R19 ;  /* 0x000000130a00e986 */ /* 0x0005e2000c10191e */
[----:B------:R-:W-:Y:S02]  /*10350*/  @!P3 IADD3 R8, P0, R3, UR14, RZ ;  /* 0x0000000e0308bc10 */ /* 0x000fe4000ff1e0ff */
[----:B------:R-:W-:Y:S02]  /*10360*/  @!P4 LEA.HI.X.SX32 R5, R5, UR13, 0x1, P1 ;  /* 0x0000000d0505cc11 */ /* 0x000fe400088f0eff */
[----:B------:R-:W-:-:S02]  /*10370*/  @!P5 LEA.HI.X R7, R7, R9, R2, 0x2, P2 ;  /* 0x000000090707d211 */ /* 0x000fc400010f1402 */
[----:B------:R-:W-:Y:S02]  /*10380*/  @!P3 LEA.HI.X.SX32 R3, R3, UR13, 0x1, P0 ;  /* 0x0000000d0303bc11 */ /* 0x000fe400080f0eff */
[C---:B----4-:R-:W-:Y:S01]  /*10390*/  @!P4 LEA R4, P1, R0.reuse, R12, 0x2 ;  /* 0x0000000c0004c211 */ /* 0x050fe200078210ff */
[----:B------:R2:W-:Y:S03]  /*103a0*/  @!P5 STG.E desc[UR30][R6.64], R18 ;  /* 0x000000120600d986 */ /* 0x0005e6000c10191e */
[----:B------:R-:W-:Y:S02]  /*103b0*/  @!P4 LEA.HI.X R5, R0, R13, R5, 0x2, P1 ;  /* 0x0000000d0005c211 */ /* 0x000fe400008f1405 */
[----:B-----5:R-:W-:-:S03]  /*103c0*/  @!P3 LEA R2, P0, R8, R14, 0x2 ;  /* 0x0000000e0802b211 */ /* 0x020fc600078010ff */
[----:B------:R2:W-:Y:S01]  /*103d0*/  @!P4 STG.E desc[UR30][R4.64], R16 ;  /* 0x000000100400c986 */ /* 0x0005e2000c10191e */
[----:B------:R-:W-:-:S05]  /*103e0*/  @!P3 LEA.HI.X R3, R8, R15, R3, 0x2, P0 ;  /* 0x0000000f0803b211 */ /* 0x000fca00000f1403 */
[----:B------:R2:W-:Y:S04]  /*103f0*/  @!P3 STG.E desc[UR30][R2.64], R17 ;  /* 0x000000110200b986 */ /* 0x0005e8000c10191e */
.L_x_259:
[----:B------:R-:W-:Y:S05]  /*10400*/  BSYNC B0 ;  /* 0x0000000000007941 */ /* 0x000fea0003800000 */
.L_x_258:
[----:B--2---:R-:W2:Y:S01]  /*10410*/  S2R R6, SR_CTAID.X ;  /* 0x0000000000067919 */ /* 0x004ea20000002500 */
[----:B------:R-:W-:Y:S01]  /*10420*/  IMAD.SHL.U32 R2, R24, 0x8, RZ ;  /* 0x0000000818027824 */ /* 0x000fe200078e00ff */
[----:B------:R-:W-:Y:S01]  /*10430*/  USHF.R.S32.HI UR4, URZ, 0x1f, UR11 ;  /* 0x0000001f3f047899 */ /* 0x000fe2000801140b */
[----:B------:R-:W-:Y:S01]  /*10440*/  SHF.R.S32.HI R4, RZ, 0x2, R25 ;  /* 0x00000002ff047819 */ /* 0x000fe20000011419 */
[----:B------:R-:W-:Y:S01]  /*10450*/  LDS.128 R16, [R224+0x1000] ;  /* 0x00100000e0107984 */ /* 0x000fe20000000c00 */
[----:B------:R-:W-:Y:S01]  /*10460*/  ULDC.64 UR6, c[0x0][0x298] ;  /* 0x0000a60000067ab9 */ /* 0x000fe20000000a00 */
[--C-:B------:R-:W-:Y:S01]  /*10470*/  SHF.R.S32.HI R3, RZ, 0x1f, R2.reuse ;  /* 0x0000001fff037819 */ /* 0x100fe20000011402 */
[----:B------:R-:W-:Y:S01]  /*10480*/  USHF.L.U32 UR15, UR6, 0x6, URZ ;  /* 0x00000006060f7899 */ /* 0x000fe2000800063f */
[C---:B-1----:R-:W-:Y:S01]  /*10490*/  IMAD R0, R20.reuse, UR4, RZ ;  /* 0x0000000414007c24 */ /* 0x042fe2000f8e02ff */
[----:B------:R-:W-:Y:S01]  /*104a0*/  USHF.R.S32.HI UR4, URZ, 0x1f, UR8 ;  /* 0x0000001f3f047899 */ /* 0x000fe20008011408 */
[----:B------:R-:W1:Y:S01]  /*104b0*/  LDS.128 R24, [R224] ;  /* 0x00000000e0187984 */ /* 0x000e620000000c00 */
[----:B------:R-:W-:Y:S01]  /*104c0*/  IMAD.WIDE.U32 R2, R20, UR11, R2 ;  /* 0x0000000b14027c25 */ /* 0x000fe2000f8e0002 */
[----:B------:R-:W-:-:S02]  /*104d0*/  SHF.R.S32.HI R5, RZ, 0x1f, R4 ;  /* 0x0000001fff057819 */ /* 0x000fc40000011404 */
[----:B------:R-:W-:Y:S01]  /*104e0*/  LDS.128 R12, [R224+0x1800] ;  /* 0x00180000e00c7984 */ /* 0x000fe20000000c00 */
[----:B------:R-:W-:-:S04]  /*104f0*/  IMAD R0, R21, UR11, R0 ;  /* 0x0000000b15007c24 */ /* 0x000fc8000f8e0200 */
[----:B------:R-:W-:Y:S02]  /*10500*/  IMAD.IADD R3, R3, 0x1, R0 ;  /* 0x0000000103037824 */ /* 0x000fe400078e0200 */
[C---:B------:R-:W-:Y:S01]  /*10510*/  IMAD R0, R22.reuse, UR4, RZ ;  /* 0x0000000416007c24 */ /* 0x040fe2000f8e02ff */
[----:B------:R-:W-:Y:S01]  /*10520*/  ULDC.64 UR4, c[0x0][0x280] ;  /* 0x0000a00000047ab9 */ /* 0x000fe20000000a00 */
[----:B------:R-:W-:-:S04]  /*10530*/  IMAD.WIDE.U32 R2, R22, UR8, R2 ;  /* 0x0000000816027c25 */ /* 0x000fc8000f8e0002 */
[----:B------:R-:W-:Y:S02]  /*10540*/  IMAD R0, R23, UR8, R0 ;  /* 0x0000000817007c24 */ /* 0x000fe4000f8e0200 */
[----:B------:R-:W3:Y:S01]  /*10550*/  LDS.128 R20, [R224+0x800] ;  /* 0x00080000e0147984 */ /* 0x000ee20000000c00 */
[----:B--2---:R-:W-:Y:S02]  /*10560*/  IMAD.WIDE R4, R6, 0x80, R4 ;  /* 0x0000008006047825 */ /* 0x004fe400078e0204 */
[----:B------:R-:W-:Y:S02]  /*10570*/  IADD3 R3, R3, R0, RZ ;  /* 0x0000000003037210 */ /* 0x000fe40007ffe0ff */
[----:B------:R-:W-:Y:S02]  /*10580*/  IMAD R0, R5, UR6, RZ ;  /* 0x0000000605007c24 */ /* 0x000fe4000f8e02ff */
[----:B------:R-:W-:Y:S01]  /*10590*/  IMAD.WIDE.U32 R2, R4, UR6, R2 ;  /* 0x0000000604027c25 */ /* 0x000fe2000f8e0002 */
[----:B------:R-:W-:-:S03]  /*105a0*/  USHF.L.U64.HI UR6, UR6, 0x6, UR7 ;  /* 0x0000000606067899 */ /* 0x000fc60008010207 */
[----:B------:R-:W-:Y:S01]  /*105b0*/  IMAD R0, R4, UR7, R0 ;  /* 0x0000000704007c24 */ /* 0x000fe2000f8e0200 */
[----:B------:R-:W-:-:S04]  /*105c0*/  LEA R6, P0, R2, UR4, 0x1 ;  /* 0x0000000402067c11 */ /* 0x000fc8000f8008ff */
[----:B------:R-:W-:-:S04]  /*105d0*/  IADD3 R0, R3, R0, RZ ;  /* 0x0000000003007210 */ /* 0x000fc80007ffe0ff */
[----:B------:R-:W-:Y:S02]  /*105e0*/  LEA.HI.X R7, R2, UR5, R0, 0x1, P0 ;  /* 0x0000000502077c11 */ /* 0x000fe400080f0c00 */
[----:B------:R-:W-:-:S03]  /*105f0*/  IADD3 R4, P0, R6, UR15, RZ ;  /* 0x0000000f06047c10 */ /* 0x000fc6000ff1e0ff */
[----:B-1----:R-:W-:Y:S01]  /*10600*/  STG.E.128 desc[UR30][R6.64], R24 ;  /* 0x0000001806007986 */ /* 0x002fe2000c101d1e */
[----:B------:R-:W-:Y:S02]  /*10610*/  IADD3.X R5, R7, UR6, RZ, P0, !PT ;  /* 0x0000000607057c10 */ /* 0x000fe400087fe4ff */
[----:B------:R-:W-:-:S04]  /*10620*/  IADD3 R2, P0, R4, UR15, RZ ;  /* 0x0000000f04027c10 */ /* 0x000fc8000ff1e0ff */
[----:B------:R-:W-:Y:S02]  /*10630*/  IADD3.X R3, R5, UR6, RZ, P0, !PT ;  /* 0x0000000605037c10 */ /* 0x000fe400087fe4ff */
[----:B------:R-:W-:-:S04]  /*10640*/  IADD3 R8, P0, R2, UR15, RZ ;  /* 0x0000000f02087c10 */ /* 0x000fc8000ff1e0ff */
[----:B------:R-:W-:Y:S01]  /*10650*/  IADD3.X R9, R3, UR6, RZ, P0, !PT ;  /* 0x0000000603097c10 */ /* 0x000fe200087fe4ff */
[----:B---3--:R-:W-:Y:S04]  /*10660*/  STG.E.128 desc[UR30][R4.64], R20 ;  /* 0x0000001404007986 */ /* 0x008fe8000c101d1e */
[----:B------:R-:W-:Y:S04]  /*10670*/  STG.E.128 desc[UR30][R2.64], R16 ;  /* 0x0000001002007986 */ /* 0x000fe8000c101d1e */
[----:B------:R-:W-:Y:S01]  /*10680*/  STG.E.128 desc[UR30][R8.64], R12 ;  /* 0x0000000c08007986 */ /* 0x000fe2000c101d1e */
[----:B------:R-:W-:Y:S05]  /*10690*/  EXIT ;  /* 0x000000000000794d */ /* 0x000fea0003800000 */
.L_x_252:
[----:B------:R-:W-:Y:S01]  /*106a0*/  LEA.HI R6, R6, R58, RZ, 0x2 ;  /* 0x0000003a06067211 */ /* 0x000fe200078f10ff */
[----:B------:R-:W1:Y:S01]  /*106b0*/  S2R R5, SR_CTAID.X ;  /* 0x0000000000057919 */ /* 0x000e620000002500 */
[----:B------:R-:W-:Y:S01]  /*106c0*/  SHF.R.S32.HI R0, RZ, 0x1f, R23 ;  /* 0x0000001fff007819 */ /* 0x000fe20000011417 */
[----:B------:R-:W-:Y:S01]  /*106d0*/  ULDC.64 UR4, c[0x0][0x290] ;  /* 0x0000a40000047ab9 */ /* 0x000fe20000000a00 */
[----:B------:R-:W-:Y:S01]  /*106e0*/  LOP3.LUT R2, R6, 0x1ffffffc, RZ, 0xc0, !PT ;  /* 0x1ffffffc06027812 */ /* 0x000fe200078ec0ff */
[----:B------:R-:W-:Y:S01]  /*106f0*/  ULDC.U8 UR9, c[0x0][0x3d9] ;  /* 0x0000f64000097ab9 */ /* 0x000fe20000000000 */
[----:B------:R-:W-:Y:S01]  /*10700*/  SHF.R.S32.HI R4, RZ, 0x1f, R25 ;  /* 0x0000001fff047819 */ /* 0x000fe20000011419 */
[----:B------:R-:W-:Y:S01]  /*10710*/  IMAD R0, R0, UR4, RZ ;  /* 0x0000000400007c24 */ /* 0x000fe2000f8e02ff */
[----:B------:R-:W-:Y:S01]  /*10720*/  UISETP.NE.AND UP1, UPT, UR9, URZ, UPT ;  /* 0x0000003f0900728c */ /* 0x000fe2000bf25270 */
[----:B------:R-:W-:Y:S01]  /*10730*/  IMAD.IADD R2, R58, 0x1, -R2 ;  /* 0x000000013a027824 */ /* 0x000fe200078e0a02 */
[----:B------:R-:W-:Y:S01]  /*10740*/  SHF.R.S32.HI R6, RZ, 0x2, R6 ;  /* 0x00000002ff067819 */ /* 0x000fe20000011406 */
[C---:B------:R-:W-:Y:S01]  /*10750*/  IMAD R0, R23.reuse, UR5, R0 ;  /* 0x0000000517007c24 */ /* 0x040fe2000f8e0200 */
[----:B------:R-:W-:Y:S01]  /*10760*/  ULDC.U8 UR10, c[0x0][0x3d8] ;  /* 0x0000f600000a7ab9 */ /* 0x000fe20000000000 */
[----:B------:R-:W-:Y:S01]  /*10770*/  IMAD.SHL.U32 R2, R2, 0x8, RZ ;  /* 0x0000000802027824 */ /* 0x000fe200078e00ff */
[----:B------:R-:W-:Y:S01]  /*10780*/  SHF.R.S32.HI R7, RZ, 0x1f, R6 ;  /* 0x0000001fff077819 */ /* 0x000fe20000011406 */
[----:B------:R-:W-:Y:S01]  /*10790*/  ULDC.64 UR6, c[0x0][0x298] ;  /* 0x0000a60000067ab9 */ /* 0x000fe20000000a00 */
[----:B------:R-:W-:Y:S01]  /*107a0*/  ISETP.NE.AND P0, PT, RZ, UR10, PT ;  /* 0x0000000aff007c0c */ /* 0x000fe2000bf05270 */
[----:B------:R-:W-:Y:S01]  /*107b0*/  VIADD R14, R6, 0x20 ;  /* 0x00000020060e7836 */ /* 0x000fe20000000000 */
[--C-:B------:R-:W-:Y:S01]  /*107c0*/  SHF.R.S32.HI R3, RZ, 0x1f, R2.reuse ;  /* 0x0000001fff037819 */ /* 0x100fe20000011402 */
[----:B------:R-:W-:Y:S01]  /*107d0*/  @!UP1 UISETP.NE.AND UP0, UPT, UR10, URZ, UPT ;  /* 0x0000003f0a00928c */ /* 0x000fe2000bf05270 */
[----:B------:R-:W-:Y:S01]  /*107e0*/  ISETP.EQ.AND P0, PT, RZ, UR9, P0 ;  /* 0x00000009ff007c0c */ /* 0x000fe20008702270 */
[----:B------:R-:W-:Y:S01]  /*107f0*/  @UP1 ULDC UR11, c[0x0][0x2c0] ;  /* 0x0000b000000b1ab9 */ /* 0x000fe20000000800 */
[----:B------:R-:W-:Y:S01]  /*10800*/  LOP3.LUT P3, RZ, R58, 0x3, RZ, 0xc0, !PT ;  /* 0x000000033aff7812 */ /* 0x000fe2000786c0ff */
[----:B------:R-:W-:Y:S01]  /*10810*/  IMAD.WIDE.U32 R2, R23, UR4, R2 ;  /* 0x0000000417027c25 */ /* 0x000fe2000f8e0002 */
[----:B------:R-:W-:Y:S01]  /*10820*/  ULDC.64 UR4, c[0x0][0x2a0] ;  /* 0x0000a80000047ab9 */ /* 0x000fe20000000a00 */
[----:B------:R-:W-:Y:S01]  /*10830*/  @UP1 UIMAD UR11, UR19, UR11, URZ ;  /* 0x0000000b130b12a4 */ /* 0x000fe2000f8e023f */
[----:B------:R-:W-:Y:S01]  /*10840*/  IADD3 R17, -R60, UR19, RZ ;  /* 0x000000133c117c10 */ /* 0x000fe2000fffe1ff */
[----:B------:R-:W-:Y:S01]  /*10850*/  IMAD.IADD R3, R0, 0x1, R3 ;  /* 0x0000000100037824 */ /* 0x000fe200078e0203 */
[----:B------:R-:W-:Y:S01]  /*10860*/  BSSY B0, `(.L_x_260) ;  /* 0x000003a000007945 */ /* 0x000fe20003800000 */
[----:B------:R-:W-:Y:S01]  /*10870*/  IMAD R0, R4, UR4, RZ ;  /* 0x0000000404007c24 */ /* 0x000fe2000f8e02ff */
[-C--:B------:R-:W-:Y:S01]  /*10880*/  ISETP.GE.OR P6, PT, R6, R17.reuse, P3 ;  /* 0x000000110600720c */ /* 0x080fe20001fc6670 */
[C---:B------:R-:W-:Y:S01]  /*10890*/  IMAD.WIDE.U32 R2, R25.reuse, UR4, R2 ;  /* 0x0000000419027c25 */ /* 0x040fe2000f8e0002 */
[----:B------:R-:W-:Y:S01]  /*108a0*/  @!UP1 ULDC UR4, c[0x0][0x2e4] ;  /* 0x0000b90000049ab9 */ /* 0x000fe20000000800 */
[----:B------:R-:W-:Y:S01]  /*108b0*/  ISETP.GE.OR P5, PT, R14, R17, P3 ;  /* 0x000000110e00720c */ /* 0x000fe20001fa6670 */
[----:B------:R-:W-:Y:S01]  /*108c0*/  @!UP1 USEL UR11, UR19, UR4, !UP0 ;  /* 0x00000004130b9287 */ /* 0x000fe2000c000000 */
[----:B------:R-:W-:-:S02]  /*108d0*/  IMAD R0, R25, UR5, R0 ;  /* 0x0000000519007c24 */ /* 0x000fc4000f8e0200 */
[----:B-1----:R-:W-:Y:S01]  /*108e0*/  IMAD.WIDE R4, R5, 0x80, R6 ;  /* 0x0000008005047825 */ /* 0x002fe200078e0206 */
[----:B------:R-:W-:Y:S01]  /*108f0*/  @UP1 UMOV UR4, 0x1 ;  /* 0x0000000100041882 */ /* 0x000fe20000000000 */
[----:B------:R-:W-:Y:S02]  /*10900*/  @!UP1 UIMAD UR4, UR11, UR8, URZ ;  /* 0x000000080b0492a4 */ /* 0x000fe4000f8e023f */
[----:B------:R-:W-:Y:S02]  /*10910*/  IMAD.IADD R3, R0, 0x1, R3 ;  /* 0x0000000100037824 */ /* 0x000fe400078e0203 */
[----:B------:R-:W-:Y:S02]  /*10920*/  IMAD R0, R5, UR6, RZ ;  /* 0x0000000605007c24 */ /* 0x000fe4000f8e02ff */
[----:B------:R-:W-:-:S04]  /*10930*/  IMAD.WIDE.U32 R2, R4, UR6, R2 ;  /* 0x0000000604027c25 */ /* 0x000fc8000f8e0002 */
        /* <DEDUP_REMOVED lines=9> */
[----:B------:R-:W-:Y:S01]  /*109d0*/  LEA.HI.X R9, R2, UR5, R0, 0x1, P1 ;  /* 0x0000000502097c11 */ /* 0x000fe200088f0c00 */
[----:B------:R-:W-:Y:S01]  /*109e0*/  VIADD R15, R6, 0x40 ;  /* 0x00000040060f7836 */ /* 0x000fe20000000000 */
[----:B------:R-:W-:Y:S01]  /*109f0*/  SHF.R.S32.HI R0, RZ, 0x1f, R3 ;  /* 0x0000001fff007819 */ /* 0x000fe20000011403 */
[----:B------:R-:W-:Y:S01]  /*10a00*/  @UP1 ULDC UR6, c[0x0][0x2c0] ;  /* 0x0000b00000061ab9 */ /* 0x000fe20000000800 */
[----:B------:R-:W-:Y:S01]  /*10a10*/  @!UP1 UMOV UR6, 0x1 ;  /* 0x0000000100069882 */ /* 0x000fe20000000000 */
[----:B------:R-:W-:Y:S01]  /*10a20*/  SEL R2, R3, RZ, P0 ;  /* 0x000000ff03027207 */ /* 0x000fe20000000000 */
[----:B------:R-:W-:Y:S01]  /*10a30*/  IMAD R10, R25, UR11, R5 ;  /* 0x0000000b190a7c24 */ /* 0x000fe2000f8e0205 */
[----:B------:R-:W-:Y:S01]  /*10a40*/  SEL R11, R0, RZ, P0 ;  /* 0x000000ff000b7207 */ /* 0x000fe20000000000 */
[----:B------:R-:W-:Y:S01]  /*10a50*/  IMAD R3, R60, UR6, RZ ;  /* 0x000000063c037c24 */ /* 0x000fe2000f8e02ff */
[----:B------:R-:W-:Y:S01]  /*10a60*/  IADD3 R4, P0, R8, UR4, RZ ;  /* 0x0000000408047c10 */ /* 0x000fe2000ff1e0ff */
[----:B------:R1:W-:Y:S01]  /*10a70*/  STG.E.128 desc[UR30][R8.64], RZ ;  /* 0x000000ff08007986 */ /* 0x0003e2000c101d1e */
[--C-:B------:R-:W-:Y:S01]  /*10a80*/  SHF.R.S32.HI R0, RZ, 0x1f, R10.reuse ;  /* 0x0000001fff007819 */ /* 0x100fe2000001140a */
[----:B------:R-:W-:Y:S01]  /*10a90*/  VIADD R16, R6, 0x60 ;  /* 0x0000006006107836 */ /* 0x000fe20000000000 */
[----:B------:R-:W-:-:S02]  /*10aa0*/  IADD3 R13, P2, P1, R3, R2, R10 ;  /* 0x00000002030d7210 */ /* 0x000fc4000795e00a */
[----:B------:R-:W-:Y:S02]  /*10ab0*/  IADD3.X R5, R9, UR7, RZ, P0, !PT ;  /* 0x0000000709057c10 */ /* 0x000fe400087fe4ff */
[----:B------:R-:W-:Y:S02]  /*10ac0*/  IADD3 R2, P0, R4, UR4, RZ ;  /* 0x0000000404027c10 */ /* 0x000fe4000ff1e0ff */
[----:B------:R-:W-:Y:S01]  /*10ad0*/  SHF.R.S32.HI R12, RZ, 0x1f, R3 ;  /* 0x0000001fff0c7819 */ /* 0x000fe20000011403 */
[----:B------:R1:W-:Y:S01]  /*10ae0*/  STG.E.128 desc[UR30][R4.64], RZ ;  /* 0x000000ff04007986 */ /* 0x0003e2000c101d1e */
[----:B------:R-:W-:Y:S02]  /*10af0*/  IADD3.X R3, R5, UR7, RZ, P0, !PT ;  /* 0x0000000705037c10 */ /* 0x000fe400087fe4ff */
[----:B------:R-:W-:Y:S02]  /*10b00*/  IADD3 R10, P0, R2, UR4, RZ ;  /* 0x00000004020a7c10 */ /* 0x000fe4000ff1e0ff */
[----:B------:R-:W-:Y:S01]  /*10b10*/  IADD3.X R12, R12, R11, R0, P2, P1 ;  /* 0x0000000b0c0c7210 */ /* 0x000fe200017e2400 */
[----:B------:R1:W-:Y:S01]  /*10b20*/  STG.E.128 desc[UR30][R2.64], RZ ;  /* 0x000000ff02007986 */ /* 0x0003e2000c101d1e */
[----:B------:R-:W-:-:S02]  /*10b30*/  IADD3.X R11, R3, UR7, RZ, P0, !PT ;  /* 0x00000007030b7c10 */ /* 0x000fc400087fe4ff */
[-C--:B------:R-:W-:Y:S02]  /*10b40*/  ISETP.GE.OR P4, PT, R15, R17.reuse, P3 ;  /* 0x000000110f00720c */ /* 0x080fe40001f86670 */
[----:B------:R-:W-:Y:S01]  /*10b50*/  ISETP.GE.OR P3, PT, R16, R17, P3 ;  /* 0x000000111000720c */ /* 0x000fe20001f66670 */
[----:B------:R1:W-:Y:S01]  /*10b60*/  STG.E.128 desc[UR30][R10.64], RZ ;  /* 0x000000ff0a007986 */ /* 0x0003e2000c101d1e */
[----:B------:R-:W-:Y:S11]  /*10b70*/  @P6 BRA `(.L_x_261) ;  /* 0x0000000000206947 */ /* 0x000ff60003800000 */
        /* <DEDUP_REMOVED lines=8> */
.L_x_261:
[----:B------:R-:W-:Y:S05]  /*10c00*/  BSYNC B0 ;  /* 0x0000000000007941 */ /* 0x000fea0003800000 */
.L_x_260:
        /* <DEDUP_REMOVED lines=10> */
.L_x_263:
[----:B------:R-:W-:Y:S05]  /*10cb0*/  BSYNC B0 ;  /* 0x0000000000007941 */ /* 0x000fea0003800000 */
.L_x_262:
        /* <DEDUP_REMOVED lines=10> */
.L_x_265:
[----:B------:R-:W-:Y:S05]  /*10d60*/  BSYNC B0 ;  /* 0x0000000000007941 */ /* 0x000fea0003800000 */
.L_x_264:
        /* <DEDUP_REMOVED lines=10> */
.L_x_266:
        /* <DEDUP_REMOVED lines=15> */
.L_x_721:


//--------------------- .text._ZN5flash16flash_fwd_kernelI23Flash_fwd_kernel_traitsILi32ELi128ELi128ELi4ELb0ELb0EN7cutlass6half_tE19Flash_kernel_traitsILi32ELi128ELi128ELi4ES3_EELb0ELb1ELb0ELb0ELb1ELb1ELb1ELb0EEEvNS_16Flash_fwd_paramsE --------------------------
	.section	.text._ZN5flash16flash_fwd_kernelI23Flash_fwd_kernel_traitsILi32ELi128ELi128ELi4ELb0ELb0EN7cutlass6half_tE19Flash_kernel_traitsILi32ELi128ELi128ELi4ES3_EELb0ELb1ELb0ELb0ELb1ELb1ELb1ELb0EEEvNS_16Flash_fwd_paramsE,"ax",@progbits
	.align	128
        .global         _ZN5flash16flash_fwd_kernelI23Flash_fwd_kernel_traitsILi32ELi128ELi128ELi4ELb0ELb0EN7cutlass6half_tE19Flash_kernel_traitsILi32ELi128ELi128ELi4ES3_EELb0ELb1ELb0ELb0ELb1ELb1ELb1ELb0EEEvNS_16Flash_fwd_paramsE
        .type           _ZN5flash16flash_fwd_kernelI23Flash_fwd_kernel_traitsILi32ELi128ELi128ELi4ELb0ELb0EN7cutlass6half_tE19Flash_kernel_traitsILi32ELi128ELi128ELi4ES3_EELb0ELb1ELb0ELb0ELb1ELb1ELb1ELb0EEEvNS_16Flash_fwd_paramsE,@function
        .size           _ZN5flash16flash_fwd_kernelI23Flash_fwd_kernel_traitsILi32ELi128ELi128ELi4ELb0ELb0EN7cutlass6half_tE19Flash_kernel_traitsILi32ELi128ELi128ELi4ES3_EELb0ELb1ELb0ELb0ELb1ELb1ELb1ELb0EEEvNS_16Flash_fwd_paramsE,(.L_x_722 - _ZN5flash16flash_fwd_kernelI23Flash_fwd_kernel_traitsILi32ELi128ELi128ELi4ELb0ELb0EN7cutlass6half_tE19Flash_kernel_traitsILi32ELi128ELi128ELi4ES3_EELb0ELb1ELb0ELb0ELb1ELb1ELb1ELb0EEEvNS_16Flash_fwd_paramsE)
        .other          _ZN5flash16flash_fwd_kernelI23Flash_fwd_kernel_traitsILi32ELi128ELi128ELi4ELb0ELb0EN7cutlass6half_tE19Flash_kernel_traitsILi32ELi128ELi128ELi4ES3_EELb0ELb1ELb0ELb0ELb1ELb1ELb1ELb0EEEvNS_16Flash_fwd_paramsE,@"STO_CUDA_ENTRY STV_DEFAULT"
_ZN5flash16flash_fwd_kernelI23Flash_fwd_kernel_traitsILi32ELi128ELi128ELi4ELb0ELb0EN7cutlass6half_tE19Flash_kernel_traitsILi32ELi128ELi128ELi4ES3_EELb0ELb1ELb0ELb0ELb1ELb1ELb1ELb0EEEvNS_16Flash_fwd_paramsE:
.text._ZN5flash16flash_fwd_kernelI23Flash_fwd_kernel_traitsILi32ELi128ELi128ELi4ELb0ELb0EN7cutlass6half_tE19Flash_kernel_traitsILi32ELi128ELi128ELi4ES3_EELb0ELb1ELb0ELb0ELb1ELb1ELb1ELb0EEEvNS_16Flash_fwd_paramsE:
        /* <DEDUP_REMOVED lines=77> */
[-C--:B------:R-:W-:Y:S01]  /*04d0*/  LEA.HI R0, R13, R124.reuse, RZ, 0x4 ;  /* 0x0000007c0d007211 */ /* 0x080fe200078f20ff */
[----:B----4-:R-:W-:Y:S01]  /*04e0*/  VIADD R2, R4, 0xffffffe ;  /* 0x0ffffffe04027836 */ /* 0x010fe20000000000 */
[----:B------:R-:W-:Y:S01]  /*04f0*/  LOP3.LUT R4, R5, 0xfffffffc, RZ, 0xc0, !PT ;  /* 0xfffffffc05047812 */ /* 0x000fe200078ec0ff */
[----:B------:R-:W-:Y:S01]  /*0500*/  IMAD R14, R223, 0x8, R14 ;  /* 0x00000008df0e7824 */ /* 0x000fe200078e020e */
[----:B------:R-:W-:Y:S01]  /*0510*/  SHF.R.S32.HI R5, RZ, 0x4, R0 ;  /* 0x00000004ff057819 */ /* 0x000fe20000011400 */
[----:B------:R1:W4:Y:S01]  /*0520*/  F2I.FTZ.U32.TRUNC.NTZ R3, R2 ;  /* 0x0000000200037305 */ /* 0x000322000021f000 */
[----:B------:R-:W-:Y:S01]  /*0530*/  IADD3 R7, -R4, R124, RZ ;  /* 0x0000007c04077210 */ /* 0x000fe20007ffe1ff */
[----:B------:R-:W-:Y:S01]  /*0540*/  IMAD.SHL.U32 R4, R6, 0x40, RZ ;  /* 0x0000004006047824 */ /* 0x000fe200078e00ff */
[----:B------:R-:W-:-:S03]  /*0550*/  SHF.R.S32.HI R13, RZ, 0x1f, R26 ;  /* 0x0000001fff0d7819 */ /* 0x000fc6000001141a */
[----:B------:R-:W-:Y:S01]  /*0560*/  IMAD.SHL.U32 R30, R7, 0x8, RZ ;  /* 0x00000008071e7824 */ /* 0x000fe200078e00ff */
[----:B------:R-:W-:-:S04]  /*0570*/  LOP3.LUT R4, R4, 0xc0, RZ, 0xc0, !PT ;  /* 0x000000c004047812 */ /* 0x000fc800078ec0ff */
[----:B------:R-:W-:Y:S02]  /*0580*/  SHF.R.S32.HI R31, RZ, 0x1f, R30 ;  /* 0x0000001fff1f7819 */ /* 0x000fe4000001141e */
[----:B-1----:R-:W-:-:S03]  /*0590*/  LOP3.LUT R2, R0, 0xfffffff0, RZ, 0xc0, !PT ;  /* 0xfffffff000027812 */ /* 0x002fc600078ec0ff */
[----:B------:R-:W-:Y:S01]  /*05a0*/  STL.64 [R1+0x30], R30 ;  /* 0x0000301e01007387 */ /* 0x000fe20000100a00 */
[----:B------:R-:W-:-:S04]  /*05b0*/  LEA.HI R0, R0, R5, RZ, 0x1 ;  /* 0x0000000500007211 */ /* 0x000fc800078f08ff */
[----:B------:R-:W-:Y:S01]  /*05c0*/  LOP3.LUT R6, R0, 0xfffffffe, RZ, 0xc0, !PT ;  /* 0xfffffffe00067812 */ /* 0x000fe200078ec0ff */
[C---:B------:R-:W-:Y:S02]  /*05d0*/  IMAD.IADD R0, R124.reuse, 0x1, -R2 ;  /* 0x000000017c007824 */ /* 0x040fe400078e0a02 */
[----:B------:R-:W-:Y:S01]  /*05e0*/  IMAD.IADD R2, R124, 0x1, -R10 ;  /* 0x000000017c027824 */ /* 0x000fe200078e0a0a */
[----:B------:R-:W-:Y:S01]  /*05f0*/  IADD3 R19, R5, -R6, RZ ;  /* 0x8000000605137210 */ /* 0x000fe20007ffe0ff */
[----:B----4-:R-:W-:Y:S01]  /*0600*/  IMAD.MOV R5, RZ, RZ, -R3 ;  /* 0x000000ffff057224 */ /* 0x010fe200078e0a03 */
[----:B------:R-:W-:Y:S02]  /*0610*/  LOP3.LUT R6, R4, 0x18, R30, 0xf8, !PT ;  /* 0x0000001804067812 */ /* 0x000fe400078ef81e */
[----:B------:R-:W-:Y:S01]  /*0620*/  LEA.HI R18, R2, R2, RZ, 0x1 ;  /* 0x0000000202127211 */ /* 0x000fe200078f08ff */
[----:B------:R-:W-:Y:S01]  /*0630*/  IMAD.MOV.U32 R7, RZ, RZ, R5 ;  /* 0x000000ffff077224 */ /* 0x000fe200078e0005 */
[----:B------:R-:W-:-:S02]  /*0640*/  SHF.R.U32.HI R4, RZ, 0x3, R4 ;  /* 0x00000003ff047819 */ /* 0x000fc40000011604 */
[----:B------:R-:W-:Y:S02]  /*0650*/  LOP3.LUT R5, R18, 0x3fffffe, RZ, 0xc0, !PT ;  /* 0x03fffffe12057812 */ /* 0x000fe400078ec0ff */
[----:B------:R-:W-:Y:S01]  /*0660*/  LOP3.LUT R17, R6, R4, RZ, 0x3c, !PT ;  /* 0x0000000406117212 */ /* 0x000fe200078e3cff */
[----:B------:R-:W-:Y:S01]  /*0670*/  IMAD R4, R7, R23, RZ ;  /* 0x0000001707047224 */ /* 0x000fe200078e02ff */
[-C--:B------:R-:W-:Y:S01]  /*0680*/  LEA.HI R10, R0, R0.reuse, RZ, 0x1 ;  /* 0x00000000000a7211 */ /* 0x080fe200078f08ff */
[----:B------:R-:W-:Y:S01]  /*0690*/  IMAD.IADD R20, R2, 0x1, -R5 ;  /* 0x0000000102147824 */ /* 0x000fe200078e0a05 */
[----:B------:R-:W-:Y:S01]  /*06a0*/  SHF.R.S32.HI R11, RZ, 0x1f, R0 ;  /* 0x0000001fff0b7819 */ /* 0x000fe20000011400 */
[----:B------:R-:W-:Y:S01]  /*06b0*/  IMAD.MOV.U32 R2, RZ, RZ, RZ ;  /* 0x000000ffff027224 */ /* 0x000fe200078e00ff */
[----:B------:R-:W-:Y:S01]  /*06c0*/  LOP3.LUT R6, R10, 0x7fffffe, RZ, 0xc0, !PT ;  /* 0x07fffffe0a067812 */ /* 0x000fe200078ec0ff */
[----:B------:R-:W-:Y:S01]  /*06d0*/  IMAD.U32 R17, R14, 0x20, R17 ;  /* 0x000000200e117824 */ /* 0x000fe200078e0011 */
[----:B------:R-:W-:Y:S01]  /*06e0*/  LEA.HI R21, R11, R0, RZ, 0x3 ;  /* 0x000000000b157211 */ /* 0x000fe200078f18ff */
[----:B------:R-:W-:Y:S01]  /*06f0*/  IMAD.HI.U32 R3, R3, R4, R2 ;  /* 0x0000000403037227 */ /* 0x000fe200078e0002 */
[----:B------:R-:W-:-:S02]  /*0700*/  IABS R11, R26 ;  /* 0x0000001a000b7213 */ /* 0x000fc40000000000 */
[----:B------:R-:W-:Y:S01]  /*0710*/  IADD3 R213, R0, -R6, RZ ;  /* 0x8000000600d57210 */ /* 0x000fe20007ffe0ff */
        /* <DEDUP_REMOVED lines=16> */
[----:B------:R-:W-:Y:S01]  /*0820*/  IMAD R13, R13, UR4, RZ ;  /* 0x000000040d0d7c24 */ /* 0x000fe2000f8e02ff */
[----:B------:R-:W-:Y:S01]  /*0830*/  IADD3 R3, R3, R8, RZ ;  /* 0x0000000803037210 */ /* 0x000fe20007ffe0ff */
[----:B------:R-:W-:-:S04]  /*0840*/  IMAD.WIDE.U32 R4, R9, UR8, R30 ;  /* 0x0000000809047c25 */ /* 0x000fc8000f8e001e */
[----:B------:R-:W-:Y:S02]  /*0850*/  @!P2 IMAD.IADD R0, R0, 0x1, -R23 ;  /* 0x000000010000a824 */ /* 0x000fe400078e0a17 */
[----:B------:R-:W-:-:S03]  /*0860*/  IMAD.WIDE.U32 R6, R9, UR6, R30 ;  /* 0x0000000609067c25 */ /* 0x000fc6000f8e001e */
[----:B------:R-:W-:Y:S01]  /*0870*/  ISETP.GE.U32.AND P3, PT, R0, R23, PT ;  /* 0x000000170000720c */ /* 0x000fe20003f66070 */
[C---:B------:R-:W-:Y:S01]  /*0880*/  IMAD R13, R26.reuse, UR5, R13 ;  /* 0x000000051a0d7c24 */ /* 0x040fe2000f8e020d */
[----:B------:R-:W-:Y:S01]  /*0890*/  IADD3 R7, R7, R16, RZ ;  /* 0x0000001007077210 */ /* 0x000fe20007ffe0ff */
[----:B------:R-:W-:Y:S01]  /*08a0*/  IMAD.WIDE.U32 R8, R26, UR4, R2 ;  /* 0x000000041a087c25 */ /* 0x000fe2000f8e0002 */
[----:B------:R-:W-:Y:S01]  /*08b0*/  MOV R2, R4 ;  /* 0x0000000400027202 */ /* 0x000fe20000000f00 */
[----:B------:R-:W-:Y:S02]  /*08c0*/  ULDC.64 UR4, c[0x0][0x238] ;  /* 0x00008e0000047ab9 */ /* 0x000fe40000000a00 */
[----:B------:R-:W-:Y:S02]  /*08d0*/  IMAD.IADD R3, R5, 0x1, R15 ;  /* 0x0000000105037824 */ /* 0x000fe400078e020f */
[----:B------:R-:W-:Y:S02]  /*08e0*/  IMAD.IADD R5, R9, 0x1, R13 ;  /* 0x0000000109057824 */ /* 0x000fe400078e020d */
[----:B------:R-:W-:-:S02]  /*08f0*/  IMAD.MOV.U32 R4, RZ, RZ, R8 ;  /* 0x000000ffff047224 */ /* 0x000fc400078e0008 */
[----:B------:R-:W-:Y:S02]  /*0900*/  IMAD R0, R29, UR12, RZ ;  /* 0x0000000c1d007c24 */ /* 0x000fe4000f8e02ff */
[C---:B------:R-:W-:Y:S02]  /*0910*/  IMAD R8, R24.reuse, UR10, RZ ;  /* 0x0000000a18087c24 */ /* 0x040fe4000f8e02ff */
        /* <DEDUP_REMOVED lines=11> */
[----:B------:R-:W-:Y:S01]  /*09d0*/  ULDC.64 UR4, c[0x0][0x210] ;  /* 0x0000840000047ab9 */ /* 0x000fe20000000a00 */
[----:B------:R-:W-:Y:S02]  /*09e0*/  MOV R6, R10 ;  /* 0x0000000a00067202 */ /* 0x000fe40000000f00 */
[----:B------:R-:W-:Y:S01]  /*09f0*/  IMAD.IADD R0, R3, 0x1, R0 ;  /* 0x0000000103007824 */ /* 0x000fe200078e0200 */
[----:B------:R-:W-:Y:S01]  /*0a00*/  LEA R4, P0, R2, UR4, 0x1 ;  /* 0x0000000402047c11 */ /* 0x000fe2000f8008ff */
[----:B------:R-:W-:Y:S01]  /*0a10*/  @!P2 VIADD R12, R12, 0x1 ;  /* 0x000000010c0ca836 */ /* 0x000fe20000000000 */
[----:B------:R-:W-:Y:S01]  /*0a20*/  USHF.L.U64.HI UR4, UR12, 0x6, UR13 ;  /* 0x000000060c047899 */ /* 0x000fe2000801020d */
[----:B------:R-:W-:Y:S01]  /*0a30*/  IMAD.IADD R7, R11, 0x1, R14 ;  /* 0x000000010b077824 */ /* 0x000fe200078e020e */
[----:B------:R-:W-:Y:S01]  /*0a40*/  LEA.HI.X R5, R2, UR5, R0, 0x1, P0 ;  /* 0x0000000502057c11 */ /* 0x000fe200080f0c00 */
[----:B------:R-:W-:Y:S01]  /*0a50*/  UMOV UR5, 0x400 ;  /* 0x0000040000057882 */ /* 0x000fe20000000000 */
[----:B------:R-:W-:Y:S01]  /*0a60*/  ISETP.NE.AND P0, PT, R27, RZ, PT ;  /* 0x000000ff1b00720c */ /* 0x000fe20003f05270 */
[----:B--2---:R-:W-:Y:S01]  /*0a70*/  ULEA UR5, UR19, UR5, 0x18 ;  /* 0x0000000513057291 */ /* 0x004fe2000f8ec03f */
[----:B------:R-:W-:Y:S01]  /*0a80*/  @P3 IADD3 R12, R12, 0x1, RZ ;  /* 0x000000010c0c3810 */ /* 0x000fe20007ffe0ff */
[----:B------:R-:W-:Y:S01]  /*0a90*/  USHF.L.U64.HI UR12, UR8, 0x7, UR9 ;  /* 0x00000007080c7899 */ /* 0x000fe20008010209 */
[----:B------:R-:W-:Y:S01]  /*0aa0*/  IADD3 R2, P2, R4, UR16, RZ ;  /* 0x0000001004027c10 */ /* 0x000fe2000ff5e0ff */
[----:B------:R-:W-:Y:S01]  /*0ab0*/  USHF.L.U32 UR13, UR8, 0x7, URZ ;  /* 0x00000007080d7899 */ /* 0x000fe2000800063f */
[----:B------:R-:W-:Y:S01]  /*0ac0*/  SHF.R.S32.HI R10, RZ, 0x1f, R105 ;  /* 0x0000001fff0a7819 */ /* 0x000fe20000011469 */
[----:B------:R-:W-:Y:S01]  /*0ad0*/  IMAD.MOV.U32 R0, RZ, RZ, R12 ;  /* 0x000000ffff007224 */ /* 0x000fe200078e000c */
[----:B------:R-:W-:Y:S01]  /*0ae0*/  LEA R197, R17, UR5, 0x1 ;  /* 0x0000000511c57c11 */ /* 0x000fe2000f8e08ff */
[----:B------:R-:W-:Y:S01]  /*0af0*/  IMAD.IADD R9, R9, 0x1, R13 ;  /* 0x0000000109097824 */ /* 0x000fe200078e020d */
[----:B------:R-:W-:Y:S01]  /*0b00*/  IADD3.X R3, R5, UR4, RZ, P2, !PT ;  /* 0x0000000405037c10 */ /* 0x000fe200097fe4ff */
[----:B------:R-:W-:Y:S01]  /*0b10*/  @!P1 IMAD.MOV R0, RZ, RZ, -R0 ;  /* 0x000000ffff009224 */ /* 0x000fe200078e0a00 */
[----:B------:R-:W-:Y:S01]  /*0b20*/  USHF.L.U64.HI UR19, UR8, 0x6, UR9 ;  /* 0x0000000608137899 */ /* 0x000fe20008010209 */
[----:B------:R-:W-:Y:S01]  /*0b30*/  @!P0 LOP3.LUT R0, RZ, R27, RZ, 0x33, !PT ;  /* 0x0000001bff008212 */ /* 0x000fe200078e33ff */
[----:B------:R-:W-:Y:S01]  /*0b40*/  @!PT LDS RZ, [RZ] ;  /* 0x00000000fffff984 */ /* 0x000fe20000000800 */
[----:B------:R-:W-:Y:S01]  /*0b50*/  @!PT LDS RZ, [RZ] ;  /* 0x00000000fffff984 */ /* 0x000fe20000000800 */
[----:B------:R-:W-:Y:S01]  /*0b60*/  @!PT LDS RZ, [RZ] ;  /* 0x00000000fffff984 */ /* 0x000fe20000000800 */
[----:B------:R1:W-:Y:S04]  /*0b70*/  LDGSTS.E.BYPASS.LTC128B.128 [R197], desc[UR14][R4.64] ;  /* 0x0000000004c57fae */ /* 0x0003e8000b901d4e */
[----:B---3--:R-:W-:Y:S01]  /*0b80*/  IMAD.WIDE.U32 R28, R0, UR10, R6 ;  /* 0x0000000a001c7c25 */ /* 0x008fe2000f8e0006 */
[----:B------:R2:W-:Y:S03]  /*0b90*/  LDGSTS.E.BYPASS.LTC128B.128 [R197+0x800], desc[UR14][R2.64] ;  /* 0x0080000002c57fae */ /* 0x0005e6000b901d4e */
[----:B------:R-:W-:Y:S01]  /*0ba0*/  IMAD R7, R105, UR12, RZ ;  /* 0x0000000c69077c24 */ /* 0x000fe2000f8e02ff */
[----:B------:R-:W-:Y:S01]  /*0bb0*/  MOV R220, R28 ;  /* 0x0000001c00dc7202 */ /* 0x000fe20000000f00 */
[----:B------:R-:W-:Y:S02]  /*0bc0*/  STL.64 [R1+0x28], R28 ;  /* 0x0000281c01007387 */ /* 0x000fe40000100a00 */
        /* <DEDUP_REMOVED lines=9> */
[C---:B------:R-:W-:Y:S01]  /*0c60*/  IMAD.WIDE.U32 R12, R0.reuse, UR10, R8 ;  /* 0x0000000a000c7c25 */ /* 0x040fe2000f8e0008 */
[----:B------:R1:W-:Y:S03]  /*0c70*/  LDGSTS.E.BYPASS.LTC128B.128 [R197+0x1000], desc[UR14][R2.64] ;  /* 0x0100000002c57fae */ /* 0x0003e6000b901d4e */
[----:B------:R-:W-:Y:S01]  /*0c80*/  IMAD.WIDE.U32 R4, R105, UR13, R220 ;  /* 0x0000000d69047c25 */ /* 0x000fe2000f8e00dc */
[----:B------:R-:W-:Y:S03]  /*0c90*/  STL.64 [R1+0x18], R220 ;  /* 0x000018dc01007387 */ /* 0x000fe60000100a00 */
[----:B------:R-:W-:Y:S01]  /*0ca0*/  IMAD R11, R0, UR11, R6 ;  /* 0x0000000b000b7c24 */ /* 0x000fe2000f8e0206 */
[----:B------:R-:W-:Y:S01]  /*0cb0*/  ULDC.64 UR10, c[0x0][0x218] ;  /* 0x00008600000a7ab9 */ /* 0x000fe20000000a00 */
[----:B------:R-:W-:Y:S01]  /*0cc0*/  IMAD R0, R10, UR6, RZ ;  /* 0x000000060a007c24 */ /* 0x000fe2000f8e02ff */
[C---:B------:R-:W-:Y:S01]  /*0cd0*/  LEA R6, P0, R4.reuse, UR10, 0x1 ;  /* 0x0000000a04067c11 */ /* 0x040fe2000f8008ff */
[----:B------:R-:W-:Y:S01]  /*0ce0*/  IMAD.IADD R7, R5, 0x1, R7 ;  /* 0x0000000105077824 */ /* 0x000fe200078e0207 */
[----:B------:R-:W-:Y:S01]  /*0cf0*/  IADD3 R10, R13, R11, RZ ;  /* 0x0000000b0d0a7210 */ /* 0x000fe20007ffe0ff */
[C---:B------:R-:W-:Y:S01]  /*0d00*/  IMAD.WIDE.U32 R8, R105.reuse, UR6, RZ ;  /* 0x0000000669087c25 */ /* 0x040fe2000f8e00ff */
[----:B------:R-:W-:Y:S01]  /*0d10*/  SHF.R.S32.HI R11, RZ, 0x1, R18 ;  /* 0x00000001ff0b7819 */ /* 0x000fe20000011412 */
[----:B------:R-:W-:Y:S01]  /*0d20*/  STL.64 [R1+0x20], R12 ;  /* 0x0000200c01007387 */ /* 0x000fe20000100a00 */
[----:B------:R-:W-:Y:S01]  /*0d30*/  LEA.HI.X R7, R4, UR11, R7, 0x1, P0 ;  /* 0x0000000b04077c11 */ /* 0x000fe200080f0c07 */
[----:B------:R-:W-:-:S02]  /*0d40*/  IMAD R0, R105, UR7, R0 ;  /* 0x0000000769007c24 */ /* 0x000fc4000f8e0200 */
[----:B------:R2:W-:Y:S02]  /*0d50*/  STL [R1+0x10], R10 ;  /* 0x0000100a01007387 */ /* 0x0005e40000100800 */
[----:B------:R-:W-:Y:S01]  /*0d60*/  IMAD.IADD R0, R9, 0x1, R0 ;  /* 0x0000000109007824 */ /* 0x000fe200078e0200 */
[----:B------:R-:W-:-:S04]  /*0d70*/  LEA R9, P0, R8, R12, 0x7 ;  /* 0x0000000c08097211 */ /* 0x000fc800078038ff */
[----:B------:R-:W-:Y:S01]  /*0d80*/  LEA.HI.X R8, R8, R10, R0, 0x7, P0 ;  /* 0x0000000a08087211 */ /* 0x000fe200000f3c00 */
[----:B------:R-:W-:Y:S01]  /*0d90*/  IMAD.SHL.U32 R0, R11, 0x40, RZ ;  /* 0x000000400b007824 */ /* 0x000fe200078e00ff */
[----:B-1----:R-:W-:Y:S01]  /*0da0*/  IADD3 R2, P1, R2, UR16, RZ ;  /* 0x0000001002027c10 */ /* 0x002fe2000ff3e0ff */
[----:B------:R-:W-:-:S03]  /*0db0*/  USHF.L.U32 UR16, UR8, 0x6, URZ ;  /* 0x0000000608107899 */ /* 0x000fc6000800063f */
[----:B------:R-:W-:Y:S01]  /*0dc0*/  IADD3.X R3, R3, UR4, RZ, P1, !PT ;  /* 0x0000000403037c10 */ /* 0x000fe20008ffe4ff */
[----:B------:R-:W-:Y:S01]  /*0dd0*/  ULDC.64 UR8, c[0x0][0x220] ;  /* 0x0000880000087ab9 */ /* 0x000fe20000000a00 */
[----:B------:R-:W-:Y:S01]  /*0de0*/  LOP3.LUT R0, R0, 0xc0, RZ, 0xc0, !PT ;  /* 0x000000c000007812 */ /* 0x000fe200078ec0ff */
[----:B------:R-:W-:Y:S01]  /*0df0*/  UIADD3 UR4, UR5, 0x2000, URZ ;  /* 0x0000200005047890 */ /* 0x000fe2000fffe03f */
[----:B------:R-:W-:Y:S01]  /*0e00*/  IADD3 R4, P1, R6, UR16, RZ ;  /* 0x0000001006047c10 */ /* 0x000fe2000ff3e0ff */
[----:B------:R1:W-:Y:S03]  /*0e10*/  LDGSTS.E.BYPASS.LTC128B.128 [R197+0x1800], desc[UR14][R2.64] ;  /* 0x0180000002c57fae */ /* 0x0003e6000b901d4e */
[----:B------:R-:W-:Y:S01]  /*0e20*/  IADD3.X R5, R7, UR19, RZ, P1, !PT ;  /* 0x0000001307057c10 */ /* 0x000fe20008ffe4ff */
        /* <DEDUP_REMOVED lines=14> */
[----:B---3--:R-:W-:Y:S01]  /*0f10*/  SHF.L.U32 R4, R21, 0x5, RZ ;  /* 0x0000000515047819 */ /* 0x008fe200000006ff */
[----:B------:R-:W-:-:S04]  /*0f20*/  DEPBAR.LE SB0, 0x0 ;  /* 0x000080000000791a */ /* 0x000fc80000000000 */
[----:B------:R-:W-:Y:S01]  /*0f30*/  IMAD.SHL.U32 R5, R19, 0x8, RZ ;  /* 0x0000000813057824 */ /* 0x000fe200078e00ff */
[----:B------:R-:W-:Y:S02]  /*0f40*/  LOP3.LUT R0, R0, 0xc0, RZ, 0xc0, !PT ;  /* 0x000000c000007812 */ /* 0x000fe400078ec0ff */
[----:B------:R-:W-:Y:S02]  /*0f50*/  LOP3.LUT R167, R4, 0xffffff00, RZ, 0xc0, !PT ;  /* 0xffffff0004a77812 */ /* 0x000fe400078ec0ff */
[----:B------:R-:W-:Y:S02]  /*0f60*/  LOP3.LUT R7, R0, 0x8, R5, 0xf8, !PT ;  /* 0x0000000800077812 */ /* 0x000fe400078ef805 */
[----:B------:R-:W-:Y:S02]  /*0f70*/  LEA R5, R223, R167, 0x9 ;  /* 0x000000a7df057211 */ /* 0x000fe400078e48ff */
[----:B------:R-:W-:Y:S01]  /*0f80*/  LEA.HI.X R3, R9, UR9, R8, 0x1, P0 ;  /* 0x0000000909037c11 */ /* 0x000fe200080f0c08 */
[----:B------:R-:W-:Y:S01]  /*0f90*/  BAR.SYNC.DEFER_BLOCKING 0x0 ;  /* 0x0000000000007b1d */ /* 0x000fe20000010000 */
[----:B------:R-:W-:Y:S01]  /*0fa0*/  SHF.R.U32.HI R6, RZ, 0x3, R0 ;  /* 0x00000003ff067819 */ /* 0x000fe20000011600 */
[----:B------:R-:W-:Y:S01]  /*0fb0*/  IMAD R8, R19, 0x8, R20 ;  /* 0x0000000813087824 */ /* 0x000fe200078e0214 */
[----:B------:R-:W-:Y:S01]  /*0fc0*/  IADD3 R4, P0, R2, UR20, RZ ;  /* 0x0000001402047c10 */ /* 0x000fe2000ff1e0ff */
[----:B------:R-:W-:Y:S01]  /*0fd0*/  IMAD R9, R213, 0x20, R5 ;  /* 0x00000020d5097824 */ /* 0x000fe200078e0205 */
[----:B------:R-:W-:Y:S01]  /*0fe0*/  LOP3.LUT R166, R7, R6, RZ, 0x3c, !PT ;  /* 0x0000000607a67212 */ /* 0x000fe200078e3cff */
[----:B------:R-:W-:Y:S01]  /*0ff0*/  IMAD.U32 R0, R8, 0x20, R10 ;  /* 0x0000002008007824 */ /* 0x000fe200078e000a */
[----:B------:R-:W-:-:S02]  /*1000*/  IADD3 R6, P1, R4, UR20, RZ ;  /* 0x0000001404067c10 */ /* 0x000fc4000ff3e0ff */
[----:B------:R-:W-:Y:S02]  /*1010*/  IADD3.X R5, R3, UR21, RZ, P0, !PT ;  /* 0x0000001503057c10 */ /* 0x000fe400087fe4ff */
[----:B------:R-:W-:Y:S02]  /*1020*/  IADD3 R8, P0, R6, UR20, RZ ;  /* 0x0000001406087c10 */ /* 0x000fe4000ff1e0ff */
[----:B------:R-:W-:Y:S02]  /*1030*/  IADD3.X R7, R5, UR21, RZ, P1, !PT ;  /* 0x0000001505077c10 */ /* 0x000fe40008ffe4ff */
[----:B------:R-:W-:Y:S02]  /*1040*/  LOP3.LUT P1, RZ, R15, 0x2, RZ, 0xc0, !PT ;  /* 0x000000020fff7812 */ /* 0x000fe4000782c0ff */
[----:B------:R-:W-:Y:S01]  /*1050*/  LEA R185, R0, UR4, 0x1 ;  /* 0x0000000400b97c11 */ /* 0x000fe2000f8e08ff */
[----:B------:R-:W-:-:S04]  /*1060*/  ULDC UR4, c[0x0][0x39c] ;  /* 0x0000e70000047ab9 */ /* 0x000fc80000000800 */
[----:B------:R-:W-:Y:S01]  /*1070*/  VIADD R188, R185, 0x20 ;  /* 0x00000020b9bc7836 */ /* 0x000fe20000000000 */
[----:B------:R-:W-:Y:S01]  /*1080*/  @!PT LDS RZ, [RZ] ;  /* 0x00000000fffff984 */ /* 0x000fe20000000800 */
[----:B------:R-:W-:Y:S01]  /*1090*/  @!PT LDS RZ, [RZ] ;  /* 0x00000000fffff984 */ /* 0x000fe20000000800 */
[----:B------:R-:W-:Y:S01]  /*10a0*/  @!PT LDS RZ, [RZ] ;  /* 0x00000000fffff984 */ /* 0x000fe20000000800 */
[----:B------:R1:W-:Y:S04]  /*10b0*/  LDGSTS.E.BYPASS.LTC128B.128 [R197+0x4000], desc[UR14][R2.64] ;  /* 0x0400000002c57fae */ /* 0x0003e8000b901d4e */
[----:B------:R-:W-:Y:S04]  /*10c0*/  LDGSTS.E.BYPASS.LTC128B.128 [R197+0x4800], desc[UR14][R4.64] ;  /* 0x0480000004c57fae */ /* 0x000fe8000b901d4e */
[----:B------:R2:W-:Y:S01]  /*10d0*/  LDGSTS.E.BYPASS.LTC128B.128 [R197+0x5000], desc[UR14][R6.64] ;  /* 0x0500000006c57fae */ /* 0x0005e2000b901d4e */
[----:B-1----:R-:W-:-:S02]  /*10e0*/  IADD3 R2, R166, R9, RZ ;  /* 0x00000009a6027210 */ /* 0x002fc40007ffe0ff */
        /* <DEDUP_REMOVED lines=8> */
[----:B------:R-:W3:Y:S03]  /*1170*/  LDSM.16.M88.4 R40, [R3+0x2000] ;  /* 0x002000000328783b */ /* 0x000ee60000000200 */
[----:B------:R-:W-:Y:S01]  /*1180*/  IADD3 R187, R186, R0, RZ ;  /* 0x00000000babb7210 */ /* 0x000fe20007ffe0ff */
[----:B------:R-:W-:Y:S02]  /*1190*/  LDSM.16.M88.4 R56, [R3+0x2400] ;  /* 0x002400000338783b */ /* 0x000fe40000000200 */
[----:B------:R-:W-:-:S02]  /*11a0*/  @P0 VIADD R188, R185, 0xffffffe0 ;  /* 0xffffffe0b9bc0836 */ /* 0x000fc40000000000 */
[----:B------:R-:W-:Y:S04]  /*11b0*/  LDSM.16.M88.4 R12, [R187] ;  /* 0x00000000bb0c783b */ /* 0x000fe80000000200 */
[----:B------:R-:W-:Y:S04]  /*11c0*/  LDSM.16.M88.4 R100, [R188] ;  /* 0x00000000bc64783b */ /* 0x000fe80000000200 */
[----:B--2---:R-:W-:Y:S04]  /*11d0*/  LDSM.16.M88.4 R4, [R187+0x1000] ;  /* 0x00100000bb04783b */ /* 0x004fe80000000200 */
[----:B-1----:R-:W1:Y:S04]  /*11e0*/  LDSM.16.M88.4 R8, [R186+0x1000] ;  /* 0x00100000ba08783b */ /* 0x002e680000000200 */
[----:B------:R-:W2:Y:S04]  /*11f0*/  LDSM.16.M88.4 R112, [R188+0x400] ;  /* 0x00040000bc70783b */ /* 0x000ea80000000200 */
[----:B------:R-:W4:Y:S04]  /*1200*/  LDSM.16.M88.4 R72, [R3+0x2800] ;  /* 0x002800000348783b */ /* 0x000f280000000200 */
[----:B------:R-:W-:Y:S04]  /*1210*/  LDSM.16.M88.4 R108, [R188+0x800] ;  /* 0x00080000bc6c783b */ /* 0x000fe80000000200 */
[----:B------:R-:W-:Y:S01]  /*1220*/  LDSM.16.M88.4 R64, [R3+0x2c00] ;  /* 0x002c00000340783b */ /* 0x000fe20000000200 */
[C---:B---3--:R-:W-:Y:S03]  /*1230*/  HMMA.16816.F32 R20, R16.reuse, R40, RZ ;  /* 0x000000281014723c */ /* 0x048fe600000018ff */
[----:B------:R-:W-:Y:S04]  /*1240*/  LDSM.16.M88.4 R96, [R188+0xc00] ;  /* 0x000c0000bc60783b */ /* 0x000fe80000000200 */
[----:B------:R-:W-:Y:S01]  /*1250*/  LDSM.16.M88.4 R44, [R3+0x3000] ;  /* 0x00300000032c783b */ /* 0x000fe20000000200 */
[----:B------:R-:W-:Y:S03]  /*1260*/  HMMA.16816.F32 R92, R16, R42, RZ ;  /* 0x0000002a105c723c */ /* 0x000fe600000018ff */
[----:B------:R-:W-:Y:S04]  /*1270*/  LDSM.16.M88.4 R88, [R188+0x1000] ;  /* 0x00100000bc58783b */ /* 0x000fe80000000200 */
[----:B------:R-:W-:Y:S04]  /*1280*/  LDSM.16.M88.4 R76, [R3+0x3400] ;  /* 0x00340000034c783b */ /* 0x000fe80000000200 */
[----:B------:R-:W-:Y:S01]  /*1290*/  LDSM.16.M88.4 R84, [R188+0x1400] ;  /* 0x00140000bc54783b */ /* 0x000fe20000000200 */
[----:B-1----:R-:W-:Y:S03]  /*12a0*/  HMMA.16816.F32 R24, R8, R40, RZ ;  /* 0x000000280818723c */ /* 0x002fe600000018ff */
[----:B------:R-:W-:Y:S04]  /*12b0*/  LDSM.16.M88.4 R60, [R3+0x3800] ;  /* 0x00380000033c783b */ /* 0x000fe80000000200 */
[----:B------:R-:W-:Y:S01]  /*12c0*/  LDSM.16.M88.4 R80, [R188+0x1800] ;  /* 0x00180000bc50783b */ /* 0x000fe20000000200 */
[----:B------:R-:W-:Y:S03]  /*12d0*/  HMMA.16816.F32 R20, R12, R100, R20 ;  /* 0x000000640c14723c */ /* 0x000fe60000001814 */
[----:B------:R1:W3:Y:S03]  /*12e0*/  LDSM.16.M88.4 R52, [R3+0x3c00] ;  /* 0x003c00000334783b */ /* 0x0002e60000000200 */
[----:B------:R-:W-:Y:S01]  /*12f0*/  HMMA.16816.F32 R28, R8, R56, RZ ;  /* 0x00000038081c723c */ /* 0x000fe200000018ff */
[----:B------:R-:W5:Y:S04]  /*1300*/  LDSM.16.M88.4 R68, [R188+0x1c00] ;  /* 0x001c0000bc44783b */ /* 0x000f680000000200 */
[----:B------:R-:W0:Y:S05]  /*1310*/  LDGDEPBAR ;  /* 0x00000000000079af */ /* 0x000e2a0000000000 */
[----:B------:R-:W-:Y:S06]  /*1320*/  HMMA.16816.F32 R32, R4, R100, R24 ;  /* 0x000000640420723c */ /* 0x000fec0000001818 */
[----:B------:R-:W-:Y:S02]  /*1330*/  HMMA.16816.F32 R24, R16, R56, RZ ;  /* 0x000000381018723c */ /* 0x000fe400000018ff */
[----:B------:R-:W-:Y:S01]  /*1340*/  FMUL.FTZ R2, R20, UR4 ;  /* 0x0000000414027c20 */ /* 0x000fe20008410000 */
[----:B-1----:R-:W-:-:S03]  /*1350*/  LOP3.LUT R3, R218, 0xffffffe0, RZ, 0xc0, !PT ;  /* 0xffffffe0da037812 */ /* 0x002fc600078ec0ff */
[----:B------:R1:W5:Y:S02]  /*1360*/  MUFU.TANH R205, R2 ;  /* 0x0000000200cd7308 */ /* 0x0003640000002400 */
[----:B--2---:R-:W-:Y:S01]  /*1370*/  HMMA.16816.F32 R36, R4, R112, R28 ;  /* 0x000000700424723c */ /* 0x004fe2000000181c */
[----:B------:R-:W-:Y:S01]  /*1380*/  IADD3 R3, -R3, R124, RZ ;  /* 0x0000007c03037210 */ /* 0x000fe20007ffe1ff */
[----:B------:R-:W-:-:S04]  /*1390*/  DEPBAR.LE SB0, 0x0 ;  /* 0x000080000000791a */ /* 0x000fc80000000000 */
[C---:B----4-:R-:W-:Y:S06]  /*13a0*/  HMMA.16816.F32 R28, R8.reuse, R72, RZ ;  /* 0x00000048081c723c */ /* 0x050fec00000018ff */
[----:B---3--:R-:W-:Y:S01]  /*13b0*/  HMMA.16816.F32 R48, R8, R54, RZ ;  /* 0x000000360830723c */ /* 0x008fe200000018ff */
[----:B-1----:R-:W-:-:S04]  /*13c0*/  FMUL.FTZ R2, R21, UR4 ;  /* 0x0000000415027c20 */ /* 0x002fc80008410000 */
[----:B------:R1:W2:-:S13]  /*13d0*/  MUFU.TANH R204, R2 ;  /* 0x0000000200cc7308 */ /* 0x00029a0000002400 */
[----:B------:R-:W-:Y:S01]  /*13e0*/  HMMA.16816.F32 R28, R4, R108, R28 ;  /* 0x0000006c041c723c */ /* 0x000fe2000000181c */
[----:B-1----:R-:W-:-:S04]  /*13f0*/  FMUL.FTZ R2, R22, UR4 ;  /* 0x0000000416027c20 */ /* 0x002fc80008410000 */
[----:B------:R1:W-:Y:S02]  /*1400*/  MUFU.TANH R164, R2 ;  /* 0x0000000200a47308 */ /* 0x0003e40000002400 */
[----:B-1----:R-:W-:Y:S02]  /*1410*/  FMUL.FTZ R2, R23, UR4 ;  /* 0x0000000417027c20 */ /* 0x002fe40008410000 */
[----:B------:R-:W-:Y:S04]  /*1420*/  HMMA.16816.F32 R20, R12, R112, R24 ;  /* 0x000000700c14723c */ /* 0x000fe80000001818 */
[----:B------:R1:W-:Y:S02]  /*1430*/  MUFU.TANH R159, R2 ;  /* 0x00000002009f7308 */ /* 0x0003e40000002400 */
[----:B------:R-:W-:Y:S01]  /*1440*/  HMMA.16816.F32 R24, R16, R72, RZ ;  /* 0x000000481018723c */ /* 0x000fe200000018ff */
[----:B-1----:R-:W-:-:S05]  /*1450*/  FMUL.FTZ R2, R32, UR4 ;  /* 0x0000000420027c20 */ /* 0x002fca0008410000 */
[----:B------:R1:W-:Y:S02]  /*1460*/  MUFU.TANH R193, R2 ;  /* 0x0000000200c17308 */ /* 0x0003e40000002400 */
[----:B-1----:R-:W-:-:S06]  /*1470*/  FMUL.FTZ R2, R33, UR4 ;  /* 0x0000000421027c20 */ /* 0x002fcc0008410000 */
        /* <DEDUP_REMOVED lines=21> */
[----:B-1----:R-:W-:Y:S02]  /*15d0*/  FMUL.FTZ R2, R39, UR4 ;  /* 0x0000000427027c20 */ /* 0x002fe40008410000 */
[----:B------:R-:W-:Y:S04]  /*15e0*/  HMMA.16816.F32 R36, R8, R64, RZ ;  /* 0x000000400824723c */ /* 0x000fe800000018ff */
[----:B------:R1:W-:Y:S02]  /*15f0*/  MUFU.TANH R183, R2 ;  /* 0x0000000200b77308 */ /* 0x0003e40000002400 */
[----:B-1----:R-:W-:-:S06]  /*1600*/  FMUL.FTZ R2, R20, UR4 ;  /* 0x0000000414027c20 */ /* 0x002fcc0008410000 */
[----:B------:R1:W-:-:S12]  /*1610*/  MUFU.TANH R200, R2 ;  /* 0x0000000200c87308 */ /* 0x0003d80000002400 */
[----:B------:R-:W-:Y:S01]  /*1620*/  HMMA.16816.F32 R36, R4, R96, R36 ;  /* 0x000000600424723c */ /* 0x000fe20000001824 */
[----:B-1----:R-:W-:-:S04]  /*1630*/  FMUL.FTZ R2, R21, UR4 ;  /* 0x0000000415027c20 */ /* 0x002fc80008410000 */
        /* <DEDUP_REMOVED lines=18> */
[----:B------:R-:W-:Y:S06]  /*1760*/  HMMA.16816.F32 R32, R4, R88, R28 ;  /* 0x000000580420723c */ /* 0x000fec000000181c */
[----:B------:R-:W-:Y:S01]  /*1770*/  HMMA.16816.F32 R28, R8, R76, RZ ;  /* 0x0000004c081c723c */ /* 0x000fe200000018ff */
        /* <DEDUP_REMOVED lines=9> */
[----:B------:R1:W-:-:S15]  /*1810*/  MUFU.TANH R175, R2 ;  /* 0x0000000200af7308 */ /* 0x0003de0000002400 */
[----:B------:R-:W-:-:S03]  /*1820*/  NOP ;  /* 0x0000000000007918 */ /* 0x000fc60000000000 */
        /* <DEDUP_REMOVED lines=55> */
[----:B-----5:R-:W-:Y:S04]  /*1ba0*/  HMMA.16816.F32 R28, R12, R68, R32 ;  /* 0x000000440c1c723c */ /* 0x020fe80000001820 */
[----:B------:R1:W-:Y:S02]  /*1bb0*/  MUFU.TANH R136, R2 ;  /* 0x0000000200887308 */ /* 0x0003e40000002400 */
[----:B------:R-:W-:Y:S06]  /*1bc0*/  HMMA.16816.F32 R32, R8, R42, RZ ;  /* 0x0000002a0820723c */ /* 0x000fec00000018ff */
[----:B------:R-:W-:Y:S01]  /*1bd0*/  HMMA.16816.F32 R40, R16, R78, RZ ;  /* 0x0000004e1028723c */ /* 0x000fe200000018ff */
[----:B-1----:R-:W-:-:S04]  /*1be0*/  FMUL.FTZ R2, R20, UR4 ;  /* 0x0000000414027c20 */ /* 0x002fc80008410000 */
[----:B------:R1:W-:Y:S07]  /*1bf0*/  MUFU.TANH R163, R2 ;  /* 0x0000000200a37308 */ /* 0x0003ee0000002400 */
[----:B------:R-:W-:Y:S01]  /*1c00*/  FMUL.FTZ R28, R28, UR4 ;  /* 0x000000041c1c7c20 */ /* 0x000fe20008410000 */
[----:B------:R-:W-:Y:S01]  /*1c10*/  FMUL.FTZ R29, R29, UR4 ;  /* 0x000000041d1d7c20 */ /* 0x000fe20008410000 */
[----:B------:R-:W-:Y:S01]  /*1c20*/  FMUL.FTZ R30, R30, UR4 ;  /* 0x000000041e1e7c20 */ /* 0x000fe20008410000 */
[----:B------:R-:W-:Y:S01]  /*1c30*/  FMUL.FTZ R31, R31, UR4 ;  /* 0x000000041f1f7c20 */ /* 0x000fe20008410000 */
[----:B------:R-:W-:Y:S08]  /*1c40*/  MUFU.TANH R52, R28 ;  /* 0x0000001c00347308 */ /* 0x000ff00000002400 */
[----:B------:R-:W-:Y:S01]  /*1c50*/  MUFU.TANH R60, R29 ;  /* 0x0000001d003c7308 */ /* 0x000fe20000002400 */
[----:B-1----:R-:W-:-:S07]  /*1c60*/  FMUL.FTZ R2, R21, UR4 ;  /* 0x0000000415027c20 */ /* 0x002fce0008410000 */
[----:B------:R1:W-:Y:S08]  /*1c70*/  MUFU.TANH R165, R2 ;  /* 0x0000000200a57308 */ /* 0x0003f00000002400 */
[----:B------:R-:W-:Y:S08]  /*1c80*/  MUFU.TANH R118, R30 ;  /* 0x0000001e00767308 */ /* 0x000ff00000002400 */
[----:B------:R3:W-:Y:S01]  /*1c90*/  MUFU.TANH R119, R31 ;  /* 0x0000001f00777308 */ /* 0x0007e20000002400 */
[----:B-1----:R-:W-:-:S07]  /*1ca0*/  FMUL.FTZ R2, R22, UR4 ;  /* 0x0000000416027c20 */ /* 0x002fce0008410000 */
[----:B------:R1:W-:Y:S01]  /*1cb0*/  MUFU.TANH R211, R2 ;  /* 0x0000000200d37308 */ /* 0x0003e20000002400 */
[----:B---3--:R-:W-:Y:S06]  /*1cc0*/  HMMA.16816.F32 R28, R4, R102, R32 ;  /* 0x00000066041c723c */ /* 0x008fec0000001820 */
[----:B------:R-:W-:Y:S01]  /*1cd0*/  HMMA.16816.F32 R32, R8, R74, RZ ;  /* 0x0000004a0820723c */ /* 0x000fe200000018ff */
[----:B-1----:R-:W-:-:S05]  /*1ce0*/  FMUL.FTZ R2, R23, UR4 ;  /* 0x0000000417027c20 */ /* 0x002fca0008410000 */
[----:B------:R-:W-:Y:S01]  /*1cf0*/  HMMA.16816.F32 R20, R4, R68, R24 ;  /* 0x000000440414723c */ /* 0x000fe20000001818 */
[----:B------:R-:W-:Y:S05]  /*1d00*/  MUFU.TANH R212, R2 ;  /* 0x0000000200d47308 */ /* 0x000fea0000002400 */
[-C--:B------:R-:W-:Y:S06]  /*1d10*/  HMMA.16816.F32 R24, R8, R58.reuse, RZ ;  /* 0x0000003a0818723c */ /* 0x080fec00000018ff */
[----:B------:R-:W-:Y:S01]  /*1d20*/  FMUL.FTZ R28, R28, UR4 ;  /* 0x000000041c1c7c20 */ /* 0x000fe20008410000 */
[----:B------:R-:W-:Y:S01]  /*1d30*/  FMUL.FTZ R29, R29, UR4 ;  /* 0x000000041d1d7c20 */ /* 0x000fe20008410000 */
[----:B------:R-:W-:Y:S01]  /*1d40*/  FMUL.FTZ R30, R30, UR4 ;  /* 0x000000041e1e7c20 */ /* 0x000fe20008410000 */
[----:B------:R-:W-:Y:S01]  /*1d50*/  FMUL.FTZ R31, R31, UR4 ;  /* 0x000000041f1f7c20 */ /* 0x000fe20008410000 */
[----:B------:R-:W-:Y:S01]  /*1d60*/  MUFU.TANH R129, R28 ;  /* 0x0000001c00817308 */ /* 0x000fe20000002400 */
[----:B------:R-:W-:Y:S06]  /*1d70*/  HMMA.16816.F32 R56, R16, R58, RZ ;  /* 0x0000003a1038723c */ /* 0x000fec00000018ff */
[----:B------:R-:W-:Y:S01]  /*1d80*/  HMMA.16816.F32 R32, R4, R110, R32 ;  /* 0x0000006e0420723c */ /* 0x000fe20000001820 */
[----:B------:R-:W-:Y:S01]  /*1d90*/  FMUL.FTZ R20, R20, UR4 ;  /* 0x0000000414147c20 */ /* 0x000fe20008410000 */
[----:B------:R-:W-:Y:S01]  /*1da0*/  FMUL.FTZ R21, R21, UR4 ;  /* 0x0000000415157c20 */ /* 0x000fe20008410000 */
[----:B------:R-:W-:Y:S01]  /*1db0*/  FMUL.FTZ R22, R22, UR4 ;  /* 0x0000000416167c20 */ /* 0x000fe20008410000 */
[----:B------:R-:W-:Y:S01]  /*1dc0*/  FMUL.FTZ R23, R23, UR4 ;  /* 0x0000000417177c20 */ /* 0x000fe20008410000 */
[----:B------:R-:W-:Y:S01]  /*1dd0*/  MUFU.TANH R161, R20 ;  /* 0x0000001400a17308 */ /* 0x000fe20000002400 */
[----:B------:R-:W-:Y:S07]  /*1de0*/  HMMA.16816.F32 R72, R16, R74, RZ ;  /* 0x0000004a1048723c */ /* 0x000fee00000018ff */
[----:B------:R-:W-:Y:S08]  /*1df0*/  MUFU.TANH R162, R21 ;  /* 0x0000001500a27308 */ /* 0x000ff00000002400 */
[----:B------:R-:W-:Y:S08]  /*1e00*/  MUFU.TANH R210, R22 ;  /* 0x0000001600d27308 */ /* 0x000ff00000002400 */
[----:B------:R1:W-:Y:S01]  /*1e10*/  MUFU.TANH R184, R23 ;  /* 0x0000001700b87308 */ /* 0x0003e20000002400 */
[----:B------:R-:W-:Y:S07]  /*1e20*/  HMMA.16816.F32 R108, R12, R110, R72 ;  /* 0x0000006e0c6c723c */ /* 0x000fee0000001848 */
[----:B------:R-:W-:Y:S08]  /*1e30*/  MUFU.TANH R132, R29 ;  /* 0x0000001d00847308 */ /* 0x000ff00000002400 */
[----:B------:R-:W-:Y:S01]  /*1e40*/  MUFU.TANH R123, R30 ;  /* 0x0000001e007b7308 */ /* 0x000fe20000002400 */
[----:B-1----:R-:W-:Y:S06]  /*1e50*/  HMMA.16816.F32 R20, R4, R114, R24 ;  /* 0x000000720414723c */ /* 0x002fec0000001818 */
[-C--:B------:R-:W-:Y:S01]  /*1e60*/  HMMA.16816.F32 R24, R8, R66.reuse, RZ ;  /* 0x000000420818723c */ /* 0x080fe200000018ff */
[----:B------:R1:W-:Y:S05]  /*1e70*/  MUFU.TANH R126, R31 ;  /* 0x0000001f007e7308 */ /* 0x0003ea0000002400 */
[----:B------:R-:W-:-:S12]  /*1e80*/  HMMA.16816.F32 R64, R16, R66, RZ ;  /* 0x000000421040723c */ /* 0x000fd800000018ff */
[----:B------:R-:W-:Y:S01]  /*1e90*/  FMUL.FTZ R2, R22, UR4 ;  /* 0x0000000416027c20 */ /* 0x000fe20008410000 */
[----:B------:R-:W-:Y:S01]  /*1ea0*/  FMUL.FTZ R20, R20, UR4 ;  /* 0x0000000414147c20 */ /* 0x000fe20008410000 */
[----:B------:R-:W-:Y:S01]  /*1eb0*/  FMUL.FTZ R21, R21, UR4 ;  /* 0x0000000415157c20 */ /* 0x000fe20008410000 */
[-C--:B-1----:R-:W-:Y:S01]  /*1ec0*/  HMMA.16816.F32 R28, R8, R46.reuse, RZ ;  /* 0x0000002e081c723c */ /* 0x082fe200000018ff */
[----:B------:R1:W-:Y:S05]  /*1ed0*/  MUFU.TANH R121, R2 ;  /* 0x0000000200797308 */ /* 0x0003ea0000002400 */
[----:B------:R-:W-:Y:S03]  /*1ee0*/  HMMA.16816.F32 R44, R16, R46, RZ ;  /* 0x0000002e102c723c */ /* 0x000fe600000018ff */
[----:B------:R-:W-:Y:S08]  /*1ef0*/  MUFU.TANH R131, R20 ;  /* 0x0000001400837308 */ /* 0x000ff00000002400 */
[----:B------:R3:W-:Y:S01]  /*1f00*/  MUFU.TANH R134, R21 ;  /* 0x0000001500867308 */ /* 0x0007e20000002400 */
[----:B-1----:R-:W-:-:S07]  /*1f10*/  FMUL.FTZ R2, R23, UR4 ;  /* 0x0000000417027c20 */ /* 0x002fce0008410000 */
[----:B------:R1:W-:Y:S01]  /*1f20*/  MUFU.TANH R125, R2 ;  /* 0x00000002007d7308 */ /* 0x0003e20000002400 */
[----:B---3--:R-:W-:Y:S06]  /*1f30*/  HMMA.16816.F32 R20, R4, R98, R24 ;  /* 0x000000620414723c */ /* 0x008fec0000001818 */
[----:B------:R-:W-:Y:S01]  /*1f40*/  HMMA.16816.F32 R24, R8, R78, RZ ;  /* 0x0000004e0818723c */ /* 0x000fe200000018ff */
[----:B-1----:R-:W-:-:S04]  /*1f50*/  FMUL.FTZ R2, R32, UR4 ;  /* 0x0000000420027c20 */ /* 0x002fc80008410000 */
[----:B------:R1:W-:Y:S01]  /*1f60*/  MUFU.TANH R130, R2 ;  /* 0x0000000200827308 */ /* 0x0003e20000002400 */
[----:B------:R-:W-:Y:S06]  /*1f70*/  HMMA.16816.F32 R8, R4, R90, R28 ;  /* 0x0000005a0408723c */ /* 0x000fec000000181c */
[----:B------:R-:W-:Y:S01]  /*1f80*/  HMMA.16816.F32 R28, R16, R54, RZ ;  /* 0x00000036101c723c */ /* 0x000fe200000018ff */
[----:B-1----:R-:W-:-:S04]  /*1f90*/  FMUL.FTZ R2, R33, UR4 ;  /* 0x0000000421027c20 */ /* 0x002fc80008410000 */
[----:B------:R1:W-:Y:S02]  /*1fa0*/  MUFU.TANH R135, R2 ;  /* 0x0000000200877308 */ /* 0x0003e40000002400 */
[----:B-1----:R-:W-:-:S06]  /*1fb0*/  FMUL.FTZ R2, R34, UR4 ;  /* 0x0000000422027c20 */ /* 0x002fcc0008410000 */
[----:B------:R1:W-:Y:S02]  /*1fc0*/  MUFU.TANH R128, R2 ;  /* 0x0000000200807308 */ /* 0x0003e40000002400 */
[----:B-1----:R-:W-:Y:S02]  /*1fd0*/  FMUL.FTZ R2, R35, UR4 ;  /* 0x0000000423027c20 */ /* 0x002fe40008410000 */
[----:B------:R-:W-:Y:S04]  /*1fe0*/  HMMA.16816.F32 R32, R16, R62, RZ ;  /* 0x0000003e1020723c */ /* 0x000fe800000018ff */
[----:B------:R1:W-:Y:S02]  /*1ff0*/  MUFU.TANH R127, R2 ;  /* 0x00000002007f7308 */ /* 0x0003e40000002400 */
[C---:B------:R-:W-:Y:S06]  /*2000*/  HMMA.16816.F32 R16, R12.reuse, R102, R92 ;  /* 0x000000660c10723c */ /* 0x040fec000000185c */
[C---:B------:R-:W-:Y:S06]  /*2010*/  HMMA.16816.F32 R100, R12.reuse, R90, R44 ;  /* 0x0000005a0c64723c */ /* 0x040fec000000182c */
[----:B------:R-:W-:Y:S01]  /*2020*/  HMMA.16816.F32 R88, R12, R70, R28 ;  /* 0x000000460c58723c */ /* 0x000fe2000000181c */
[----:B-1----:R-:W-:-:S04]  /*2030*/  FMUL.FTZ R2, R20, UR4 ;  /* 0x0000000414027c20 */ /* 0x002fc80008410000 */
[----:B------:R1:W-:Y:S01]  /*2040*/  MUFU.TANH R140, R2 ;  /* 0x00000002008c7308 */ /* 0x0003e20000002400 */
[----:B------:R-:W-:Y:S01]  /*2050*/  HMMA.16816.F32 R92, R12, R82, R32 ;  /* 0x000000520c5c723c */ /* 0x000fe20000001820 */
[----:B-1----:R-:W-:-:S06]  /*2060*/  FMUL.FTZ R2, R21, UR4 ;  /* 0x0000000415027c20 */ /* 0x002fcc0008410000 */
[----:B------:R1:W-:Y:S02]  /*2070*/  MUFU.TANH R139, R2 ;  /* 0x00000002008b7308 */ /* 0x0003e40000002400 */
[----:B-1----:R-:W-:-:S06]  /*2080*/  FMUL.FTZ R2, R22, UR4 ;  /* 0x0000000416027c20 */ /* 0x002fcc0008410000 */
[----:B------:R1:W-:Y:S02]  /*2090*/  MUFU.TANH R160, R2 ;  /* 0x0000000200a07308 */ /* 0x0003e40000002400 */
[----:B-1----:R-:W-:Y:S02]  /*20a0*/  FMUL.FTZ R2, R23, UR4 ;  /* 0x0000000417027c20 */ /* 0x002fe40008410000 */
[C---:B------:R-:W-:Y:S04]  /*20b0*/  HMMA.16816.F32 R20, R4.reuse, R86, R24 ;  /* 0x000000560414723c */ /* 0x040fe80000001818 */
[----:B------:R1:W-:Y:S02]  /*20c0*/  MUFU.TANH R154, R2 ;  /* 0x00000002009a7308 */ /* 0x0003e40000002400 */
[C---:B------:R-:W-:Y:S06]  /*20d0*/  HMMA.16816.F32 R24, R4.reuse, R82, R36 ;  /* 0x000000520418723c */ /* 0x040fec0000001824 */
[----:B------:R-:W-:Y:S01]  /*20e0*/  HMMA.16816.F32 R4, R4, R70, R48 ;  /* 0x000000460404723c */ /* 0x000fe20000001830 */
[----:B-1----:R-:W-:-:S04]  /*20f0*/  FMUL.FTZ R2, R8, UR4 ;  /* 0x0000000408027c20 */ /* 0x002fc80008410000 */
[----:B------:R1:W-:-:S15]  /*2100*/  MUFU.TANH R133, R2 ;  /* 0x0000000200857308 */ /* 0x0003de0000002400 */
[----:B------:R-:W-:-:S04]  /*2110*/  NOP ;  /* 0x0000000000007918 */ /* 0x000fc80000000000 */
[----:B------:R-:W-:Y:S01]  /*2120*/  FMUL.FTZ R6, R6, UR4 ;  /* 0x0000000406067c20 */ /* 0x000fe20008410000 */
[----:B-1----:R-:W-:-:S03]  /*2130*/  FMUL.FTZ R2, R9, UR4 ;  /* 0x0000000409027c20 */ /* 0x002fc60008410000 */
[----:B------:R1:W-:Y:S08]  /*2140*/  MUFU.TANH R141, R6 ;  /* 0x00000006008d7308 */ /* 0x0003f00000002400 */
[----:B------:R3:W-:Y:S01]  /*2150*/  MUFU.TANH R120, R2 ;  /* 0x0000000200787308 */ /* 0x0007e20000002400 */
[----:B-1----:R-:W-:-:S07]  /*2160*/  FMUL.FTZ R6, R18, UR4 ;  /* 0x0000000412067c20 */ /* 0x002fce0008410000 */
[----:B------:R-:W-:Y:S01]  /*2170*/  MUFU.TANH R39, R6 ;  /* 0x0000000600277308 */ /* 0x000fe20000002400 */
[----:B---3--:R-:W-:-:S07]  /*2180*/  FMUL.FTZ R2, R10, UR4 ;  /* 0x000000040a027c20 */ /* 0x008fce0008410000 */
[----:B------:R1:W-:Y:S02]  /*2190*/  MUFU.TANH R153, R2 ;  /* 0x0000000200997308 */ /* 0x0003e40000002400 */
[----:B-1----:R-:W-:Y:S02]  /*21a0*/  FMUL.FTZ R2, R11, UR4 ;  /* 0x000000040b027c20 */ /* 0x002fe40008410000 */
[C---:B------:R-:W-:Y:S04]  /*21b0*/  HMMA.16816.F32 R8, R12.reuse, R114, R56 ;  /* 0x000000720c08723c */ /* 0x040fe80000001838 */
[----:B------:R1:W-:Y:S02]  /*21c0*/  MUFU.TANH R152, R2 ;  /* 0x0000000200987308 */ /* 0x0003e40000002400 */
[C---:B------:R-:W-:Y:S06]  /*21d0*/  HMMA.16816.F32 R112, R12.reuse, R98, R64 ;  /* 0x000000620c70723c */ /* 0x040fec0000001840 */
[----:B------:R-:W-:Y:S01]  /*21e0*/  HMMA.16816.F32 R96, R12, R86, R40 ;  /* 0x000000560c60723c */ /* 0x000fe20000001828 */
[----:B-1----:R-:W-:-:S06]  /*21f0*/  FMUL.FTZ R2, R20, UR4 ;  /* 0x0000000414027c20 */ /* 0x002fcc0008410000 */
[----:B------:R-:W-:Y:S01]  /*2200*/  FMUL.FTZ R13, R19, UR4 ;  /* 0x00000004130d7c20 */ /* 0x000fe20008410000 */
[----:B------:R1:W-:Y:S04]  /*2210*/  MUFU.TANH R117, R2 ;  /* 0x0000000200757308 */ /* 0x0003e80000002400 */
        /* <DEDUP_REMOVED lines=12> */
[----:B---3--:R-:W-:Y:S01]  /*22e0*/  FMUL.FTZ R13, R110, UR4 ;  /* 0x000000046e0d7c20 */ /* 0x008fe20008410000 */
[----:B-1----:R-:W-:-:S06]  /*22f0*/  FMUL.FTZ R2, R23, UR4 ;  /* 0x0000000417027c20 */ /* 0x002fcc0008410000 */
[----:B------:R1:W-:Y:S02]  /*2300*/  MUFU.TANH R148, R2 ;  /* 0x0000000200947308 */ /* 0x0003e40000002400 */
[----:B-1----:R-:W-:-:S06]  /*2310*/  FMUL.FTZ R2, R24, UR4 ;  /* 0x0000000418027c20 */ /* 0x002fcc0008410000 */
[----:B------:R-:W-:Y:S08]  /*2320*/  MUFU.TANH R24, R11 ;  /* 0x0000000b00187308 */ /* 0x000ff00000002400 */
[----:B------:R1:W-:Y:S02]  /*2330*/  MUFU.TANH R107, R2 ;  /* 0x00000002006b7308 */ /* 0x0003e40000002400 */
[----:B-1----:R-:W-:-:S06]  /*2340*/  FMUL.FTZ R2, R25, UR4 ;  /* 0x0000000419027c20 */ /* 0x002fcc0008410000 */
[----:B------:R1:W-:Y:S02]  /*2350*/  MUFU.TANH R106, R2 ;  /* 0x00000002006a7308 */ /* 0x0003e40000002400 */
[----:B-1----:R-:W-:-:S06]  /*2360*/  FMUL.FTZ R2, R26, UR4 ;  /* 0x000000041a027c20 */ /* 0x002fcc0008410000 */
[----:B------:R1:W-:Y:S02]  /*2370*/  MUFU.TANH R145, R2 ;  /* 0x0000000200917308 */ /* 0x0003e40000002400 */
[----:B-1----:R-:W-:-:S06]  /*2380*/  FMUL.FTZ R2, R27, UR4 ;  /* 0x000000041b027c20 */ /* 0x002fcc0008410000 */
[----:B------:R1:W-:Y:S02]  /*2390*/  MUFU.TANH R144, R2 ;  /* 0x0000000200907308 */ /* 0x0003e40000002400 */
[----:B-1----:R-:W-:Y:S01]  /*23a0*/  FMUL.FTZ R2, R4, UR4 ;  /* 0x0000000404027c20 */ /* 0x002fe20008410000 */
[----:B------:R-:W-:-:S05]  /*23b0*/  IMAD.SHL.U32 R4, R124, 0x2, RZ ;  /* 0x000000027c047824 */ /* 0x000fca00078e00ff */
[----:B------:R1:W-:Y:S02]  /*23c0*/  MUFU.TANH R122, R2 ;  /* 0x00000002007a7308 */ /* 0x0003e40000002400 */
[----:B-1----:R-:W-:Y:S01]  /*23d0*/  FMUL.FTZ R2, R5, UR4 ;  /* 0x0000000405027c20 */ /* 0x002fe20008410000 */
[----:B------:R-:W-:Y:S02]  /*23e0*/  LOP3.LUT R5, R4, 0x6, RZ, 0xc0, !PT ;  /* 0x0000000604057812 */ /* 0x000fe400078ec0ff */
[----:B------:R-:W-:-:S03]  /*23f0*/  SHF.R.S32.HI R4, RZ, 0x1f, R3 ;  /* 0x0000001fff047819 */ /* 0x000fc60000011403 */
[----:B------:R1:W-:Y:S01]  /*2400*/  MUFU.TANH R124, R2 ;  /* 0x00000002007c7308 */ /* 0x0003e20000002400 */
[----:B------:R-:W-:Y:S01]  /*2410*/  LEA.HI R4, R4, R3, RZ, 0x2 ;  /* 0x0000000304047211 */ /* 0x000fe200078f10ff */
[----:B------:R-:W-:Y:S01]  /*2420*/  FMUL.FTZ R3, R7, UR4 ;  /* 0x0000000407037c20 */ /* 0x000fe20008410000 */
[----:B------:R-:W-:Y:S02]  /*2430*/  FMUL.FTZ R7, R17, UR4 ;  /* 0x0000000411077c20 */ /* 0x000fe40008410000 */
[----:B------:R-:W-:-:S03]  /*2440*/  SHF.R.S32.HI R207, RZ, 0x2, R4 ;  /* 0x00000002ffcf7819 */ /* 0x000fc60000011404 */
[----:B------:R3:W-:Y:S02]  /*2450*/  MUFU.TANH R137, R3 ;  /* 0x0000000300897308 */ /* 0x0007e40000002400 */
[----:B------:R4:W-:Y:S06]  /*2460*/  STL [R1+0x40], R207 ;  /* 0x000040cf01007387 */ /* 0x0009ec0000100800 */
[----:B------:R-:W-:Y:S01]  /*2470*/  MUFU.TANH R7, R7 ;  /* 0x0000000700077308 */ /* 0x000fe20000002400 */
[----:B-1----:R-:W-:Y:S02]  /*2480*/  IMAD R2, R105, 0x80, R5 ;  /* 0x0000008069027824 */ /* 0x002fe400078e0205 */
[----:B------:R-:W-:-:S02]  /*2490*/  FMUL.FTZ R5, R16, UR4 ;  /* 0x0000000410057c20 */ /* 0x000fc40008410000 */
[C---:B------:R-:W-:Y:S01]  /*24a0*/  VIADD R25, R2.reuse, 0x8 ;  /* 0x0000000802197836 */ /* 0x040fe20000000000 */
[C---:B------:R-:W-:Y:S01]  /*24b0*/  IADD3 R26, R2.reuse, 0x1, RZ ;  /* 0x00000001021a7810 */ /* 0x040fe20007ffe0ff */
[C---:B------:R-:W-:Y:S02]  /*24c0*/  VIADD R28, R2.reuse, 0x9 ;  /* 0x00000009021c7836 */ /* 0x040fe40000000000 */
[----:B------:R-:W1:Y:S01]  /*24d0*/  MUFU.TANH R5, R5 ;  /* 0x0000000500057308 */ /* 0x000e620000002400 */
[----:B---3--:R-:W-:Y:S01]  /*24e0*/  IMAD R3, R223, 0x10, R206 ;  /* 0x00000010df037824 */ /* 0x008fe200078e02ce */
[C---:B------:R-:W-:Y:S01]  /*24f0*/  IADD3 R27, R2.reuse, 0x10, RZ ;  /* 0x00000010021b7810 */ /* 0x040fe20007ffe0ff */
[C---:B------:R-:W-:Y:S01]  /*2500*/  VIADD R29, R2.reuse, 0x11 ;  /* 0x00000011021d7836 */ /* 0x040fe20000000000 */
[C---:B------:R-:W-:Y:S01]  /*2510*/  IADD3 R30, R2.reuse, 0x19, RZ ;  /* 0x00000019021e7810 */ /* 0x040fe20007ffe0ff */
[C---:B------:R-:W-:Y:S01]  /*2520*/  VIADD R31, R2.reuse, 0x18 ;  /* 0x00000018021f7836 */ /* 0x040fe20000000000 */
[----:B------:R-:W-:Y:S01]  /*2530*/  IADD3 R3, R3, 0x1, R207 ;  /* 0x0000000103037810 */ /* 0x000fe20007ffe0cf */
[C---:B------:R-:W-:Y:S01]  /*2540*/  VIADD R33, R2.reuse, 0x20 ;  /* 0x0000002002217836 */ /* 0x040fe20000000000 */
[C---:B------:R-:W-:Y:S01]  /*2550*/  IADD3 R34, R2.reuse, 0x28, RZ ;  /* 0x0000002802227810 */ /* 0x040fe20007ffe0ff */
[----:B------:R-:W-:Y:S01]  /*2560*/  VIADD R32, R2, 0x21 ;  /* 0x0000002102207836 */ /* 0x000fe20000000000 */
[----:B------:R-:W-:Y:S01]  /*2570*/  IADD3 R3, R104, -UR18, R3 ;  /* 0x8000001268037c10 */ /* 0x000fe2000fffe003 */
[C---:B------:R-:W-:Y:S01]  /*2580*/  VIADD R36, R2.reuse, 0x29 ;  /* 0x0000002902247836 */ /* 0x040fe20000000000 */
[C---:B------:R-:W-:Y:S01]  /*2590*/  IADD3 R37, R2.reuse, 0x31, RZ ;  /* 0x0000003102257810 */ /* 0x040fe20007ffe0ff */
[C---:B------:R-:W-:Y:S01]  /*25a0*/  VIADD R35, R2.reuse, 0x30 ;  /* 0x0000003002237836 */ /* 0x040fe20000000000 */
[----:B------:R-:W-:Y:S01]  /*25b0*/  IADD3 R14, R3, UR17, RZ ;  /* 0x00000011030e7c10 */ /* 0x000fe2000fffe0ff */
[C---:B------:R-:W-:Y:S01]  /*25c0*/  VIADD R41, R2.reuse, 0x38 ;  /* 0x0000003802297836 */ /* 0x040fe20000000000 */
[C---:B------:R-:W-:Y:S01]  /*25d0*/  IADD3 R44, R2.reuse, 0x40, RZ ;  /* 0x00000040022c7810 */ /* 0x040fe20007ffe0ff */
[----:B------:R-:W-:Y:S01]  /*25e0*/  VIADD R42, R2, 0x39 ;  /* 0x00000039022a7836 */ /* 0x000fe20000000000 */
[----:B------:R-:W-:Y:S01]  /*25f0*/  VIMNMX R4, R14, R104, PT ;  /* 0x000000680e047248 */ /* 0x000fe20003fe0100 */
[C---:B------:R-:W-:Y:S01]  /*2600*/  VIADD R46, R2.reuse, 0x41 ;  /* 0x00000041022e7836 */ /* 0x040fe20000000000 */
[C---:B------:R-:W-:Y:S01]  /*2610*/  IADD3 R71, R2.reuse, 0x49, RZ ;  /* 0x0000004902477810 */ /* 0x040fe20007ffe0ff */
[C---:B------:R-:W-:Y:S01]  /*2620*/  VIADD R69, R2.reuse, 0x48 ;  /* 0x0000004802457836 */ /* 0x040fe20000000000 */
[CC--:B------:R-:W-:Y:S01]  /*2630*/  ISETP.GE.AND P3, PT, R2.reuse, R4.reuse, PT ;  /* 0x000000040200720c */ /* 0x0c0fe20003f66270 */
[----:B------:R-:W-:Y:S01]  /*2640*/  VIADD R72, R2, 0x50 ;  /* 0x0000005002487836 */ /* 0x000fe20000000000 */
[-C--:B------:R-:W-:Y:S01]  /*2650*/  ISETP.GE.AND P2, PT, R26, R4.reuse, PT ;  /* 0x000000041a00720c */ /* 0x080fe20003f46270 */
[C---:B------:R-:W-:Y:S01]  /*2660*/  VIADD R74, R2.reuse, 0x51 ;  /* 0x00000051024a7836 */ /* 0x040fe20000000000 */
[-C--:B------:R-:W-:Y:S01]  /*2670*/  ISETP.GE.AND P1, PT, R25, R4.reuse, PT ;  /* 0x000000041900720c */ /* 0x080fe20003f26270 */
[C---:B------:R-:W-:Y:S01]  /*2680*/  VIADD R75, R2.reuse, 0x59 ;  /* 0x00000059024b7836 */ /* 0x040fe20000000000 */
[----:B------:R-:W-:Y:S01]  /*2690*/  FSEL R15, R205, -INF , !P3 ;  /* 0xff800000cd0f7808 */ /* 0x000fe20005800000 */
[----:B------:R-:W-:Y:S01]  /*26a0*/  VIADD R79, R2, 0x60 ;  /* 0x00000060024f7836 */ /* 0x000fe20000000000 */
[----:B--2---:R-:W-:Y:S01]  /*26b0*/  FSEL R16, R204, -INF , !P2 ;  /* 0xff800000cc107808 */ /* 0x004fe20005000000 */
[----:B------:R-:W-:Y:S01]  /*26c0*/  VIADD R78, R2, 0x61 ;  /* 0x00000061024e7836 */ /* 0x000fe20000000000 */
[----:B------:R-:W-:Y:S01]  /*26d0*/  ISETP.GE.AND P0, PT, R28, R4, PT ;  /* 0x000000041c00720c */ /* 0x000fe20003f06270 */
[----:B------:R-:W-:Y:S01]  /*26e0*/  VIADD R81, R2, 0x68 ;  /* 0x0000006802517836 */ /* 0x000fe20000000000 */
[----:B-1----:R-:W-:Y:S01]  /*26f0*/  FSEL R19, R5, -INF , !P1 ;  /* 0xff80000005137808 */ /* 0x002fe20004800000 */
[----:B------:R-:W-:Y:S01]  /*2700*/  FMUL.FTZ R5, R108, UR4 ;  /* 0x000000046c057c20 */ /* 0x000fe20008410000 */
[----:B------:R-:W-:Y:S01]  /*2710*/  FMNMX.FTZ R3, R15, R16, !PT ;  /* 0x000000100f037209 */ /* 0x000fe20007810000 */
[C---:B------:R-:W-:Y:S01]  /*2720*/  VIADD R84, R2.reuse, 0x70 ;  /* 0x0000007002547836 */ /* 0x040fe20000000000 */
[----:B------:R-:W-:Y:S01]  /*2730*/  ISETP.GE.AND P2, PT, R27, R4, PT ;  /* 0x000000041b00720c */ /* 0x000fe20003f46270 */
[----:B------:R1:W2:Y:S01]  /*2740*/  MUFU.TANH R10, R5 ;  /* 0x00000005000a7308 */ /* 0x0002a20000002400 */
[----:B------:R-:W-:Y:S01]  /*2750*/  FSEL R18, R7, -INF , !P0 ;  /* 0xff80000007127808 */ /* 0x000fe20004000000 */
[----:B------:R-:W-:Y:S01]  /*2760*/  VIADD R85, R2, 0x71 ;  /* 0x0000007102557836 */ /* 0x000fe20000000000 */
[----:B------:R-:W-:-:S02]  /*2770*/  FMNMX.FTZ R3, R19, R3, !PT ;  /* 0x0000000313037209 */ /* 0x000fc40007810000 */
[-C--:B------:R-:W-:Y:S02]  /*2780*/  ISETP.GE.AND P1, PT, R29, R4.reuse, PT ;  /* 0x000000041d00720c */ /* 0x080fe40003f26270 */
[----:B------:R-:W-:Y:S02]  /*2790*/  FSEL R17, R202, -INF , !P2 ;  /* 0xff800000ca117808 */ /* 0x000fe40005000000 */
[----:B------:R-:W-:Y:S02]  /*27a0*/  FMNMX.FTZ R3, R18, R3, !PT ;  /* 0x0000000312037209 */ /* 0x000fe40007810000 */
[-C--:B------:R-:W-:Y:S02]  /*27b0*/  ISETP.GE.AND P0, PT, R31, R4.reuse, PT ;  /* 0x000000041f00720c */ /* 0x080fe40003f06270 */
[----:B------:R-:W-:Y:S02]  /*27c0*/  FSEL R20, R203, -INF , !P1 ;  /* 0xff800000cb147808 */ /* 0x000fe40004800000 */
[----:B------:R-:W-:Y:S01]  /*27d0*/  FMNMX.FTZ R3, R17, R3, !PT ;  /* 0x0000000311037209 */ /* 0x000fe20007810000 */
[----:B-1----:R-:W-:Y:S01]  /*27e0*/  FMUL.FTZ R5, R109, UR4 ;  /* 0x000000046d057c20 */ /* 0x002fe20008410000 */
[----:B------:R-:W-:-:S02]  /*27f0*/  ISETP.GE.AND P2, PT, R30, R4, PT ;  /* 0x000000041e00720c */ /* 0x000fc40003f46270 */
[----:B------:R-:W-:Y:S01]  /*2800*/  FSEL R21, R6, -INF , !P0 ;  /* 0xff80000006157808 */ /* 0x000fe20004000000 */
[----:B------:R1:W3:Y:S01]  /*2810*/  MUFU.TANH R9, R5 ;  /* 0x0000000500097308 */ /* 0x0002e20000002400 */
[----:B------:R-:W-:Y:S02]  /*2820*/  FMNMX.FTZ R3, R20, R3, !PT ;  /* 0x0000000314037209 */ /* 0x000fe40007810000 */
[-C--:B------:R-:W-:Y:S02]  /*2830*/  ISETP.GE.AND P1, PT, R33, R4.reuse, PT ;  /* 0x000000042100720c */ /* 0x080fe40003f26270 */
[----:B------:R-:W-:Y:S02]  /*2840*/  FSEL R22, R8, -INF , !P2 ;  /* 0xff80000008167808 */ /* 0x000fe40005000000 */
[----:B------:R-:W-:Y:S02]  /*2850*/  FMNMX.FTZ R3, R21, R3, !PT ;  /* 0x0000000315037209 */ /* 0x000fe40007810000 */
[----:B------:R-:W-:-:S02]  /*2860*/  ISETP.GE.AND P0, PT, R32, R4, PT ;  /* 0x000000042000720c */ /* 0x000fc40003f06270 */
[----:B------:R-:W-:Y:S02]  /*2870*/  FSEL R23, R200, -INF , !P1 ;  /* 0xff800000c8177808 */ /* 0x000fe40004800000 */
[----:B------:R-:W-:Y:S02]  /*2880*/  FMNMX.FTZ R3, R22, R3, !PT ;  /* 0x0000000316037209 */ /* 0x000fe40007810000 */
[-C--:B------:R-:W-:Y:S01]  /*2890*/  ISETP.GE.AND P2, PT, R34, R4.reuse, PT ;  /* 0x000000042200720c */ /* 0x080fe20003f46270 */
[----:B-1----:R-:W-:Y:S01]  /*28a0*/  FMUL.FTZ R5, R112, UR4 ;  /* 0x0000000470057c20 */ /* 0x002fe20008410000 */
[----:B------:R-:W-:Y:S02]  /*28b0*/  FSEL R43, R201, -INF , !P0 ;  /* 0xff800000c92b7808 */ /* 0x000fe40004000000 */
[----:B------:R-:W-:Y:S01]  /*28c0*/  FMNMX.FTZ R3, R23, R3, !PT ;  /* 0x0000000317037209 */ /* 0x000fe20007810000 */
[----:B------:R1:W5:Y:S01]  /*28d0*/  MUFU.TANH R7, R5 ;  /* 0x0000000500077308 */ /* 0x0003620000002400 */
[----:B------:R-:W-:-:S02]  /*28e0*/  ISETP.GE.AND P1, PT, R36, R4, PT ;  /* 0x000000042400720c */ /* 0x000fc40003f26270 */
[----:B--2---:R-:W-:Y:S02]  /*28f0*/  FSEL R45, R10, -INF , !P2 ;  /* 0xff8000000a2d7808 */ /* 0x004fe40005000000 */
[----:B------:R-:W-:Y:S02]  /*2900*/  FMNMX.FTZ R3, R43, R3, !PT ;  /* 0x000000032b037209 */ /* 0x000fe40007810000 */
[-C--:B------:R-:W-:Y:S02]  /*2910*/  ISETP.GE.AND P0, PT, R35, R4.reuse, PT ;  /* 0x000000042300720c */ /* 0x080fe40003f06270 */
[----:B---3--:R-:W-:Y:S02]  /*2920*/  FSEL R47, R9, -INF , !P1 ;  /* 0xff800000092f7808 */ /* 0x008fe40004800000 */
[----:B------:R-:W-:Y:S02]  /*2930*/  FMNMX.FTZ R3, R45, R3, !PT ;  /* 0x000000032d037209 */ /* 0x000fe40007810000 */
[----:B------:R-:W-:-:S02]  /*2940*/  ISETP.GE.AND P2, PT, R37, R4, PT ;  /* 0x000000042500720c */ /* 0x000fc40003f46270 */
[----:B------:R-:W-:Y:S01]  /*2950*/  FSEL R48, R198, -INF , !P0 ;  /* 0xff800000c6307808 */ /* 0x000fe20004000000 */
[----:B-1----:R-:W-:Y:S01]  /*2960*/  FMUL.FTZ R5, R113, UR4 ;  /* 0x0000000471057c20 */ /* 0x002fe20008410000 */
[----:B------:R-:W-:Y:S02]  /*2970*/  FMNMX.FTZ R3, R47, R3, !PT ;  /* 0x000000032f037209 */ /* 0x000fe40007810000 */
[-C--:B------:R-:W-:Y:S01]  /*2980*/  ISETP.GE.AND P1, PT, R41, R4.reuse, PT ;  /* 0x000000042900720c */ /* 0x080fe20003f26270 */
[----:B------:R1:W2:Y:S01]  /*2990*/  MUFU.TANH R6, R5 ;  /* 0x0000000500067308 */ /* 0x0002a20000002400 */
[----:B------:R-:W-:Y:S02]  /*29a0*/  FSEL R49, R199, -INF , !P2 ;  /* 0xff800000c7317808 */ /* 0x000fe40005000000 */
[----:B------:R-:W-:Y:S02]  /*29b0*/  FMNMX.FTZ R3, R48, R3, !PT ;  /* 0x0000000330037209 */ /* 0x000fe40007810000 */
[----:B------:R-:W-:-:S02]  /*29c0*/  ISETP.GE.AND P0, PT, R42, R4, PT ;  /* 0x000000042a00720c */ /* 0x000fc40003f06270 */
[----:B-----5:R-:W-:Y:S02]  /*29d0*/  FSEL R51, R7, -INF , !P1 ;  /* 0xff80000007337808 */ /* 0x020fe40004800000 */
[----:B------:R-:W-:Y:S02]  /*29e0*/  FMNMX.FTZ R3, R49, R3, !PT ;  /* 0x0000000331037209 */ /* 0x000fe40007810000 */
[-C--:B------:R-:W-:Y:S02]  /*29f0*/  ISETP.GE.AND P2, PT, R44, R4.reuse, PT ;  /* 0x000000042c00720c */ /* 0x080fe40003f46270 */
[----:B------:R-:W-:Y:S01]  /*2a00*/  FMNMX.FTZ R3, R51, R3, !PT ;  /* 0x0000000333037209 */ /* 0x000fe20007810000 */
[----:B------:R-:W-:Y:S01]  /*2a10*/  BAR.SYNC.DEFER_BLOCKING 0x0 ;  /* 0x0000000000007b1d */ /* 0x000fe20000010000 */
[----:B------:R-:W-:Y:S01]  /*2a20*/  ISETP.GE.AND P1, PT, R46, R4, PT ;  /* 0x000000042e00720c */ /* 0x000fe20003f26270 */
[----:B-1----:R-:W-:Y:S01]  /*2a30*/  FMUL.FTZ R5, R100, UR4 ;  /* 0x0000000464057c20 */ /* 0x002fe20008410000 */
[----:B--2---:R-:W-:-:S02]  /*2a40*/  FSEL R54, R6, -INF , !P0 ;  /* 0xff80000006367808 */ /* 0x004fc40004000000 */
[----:B------:R-:W-:Y:S01]  /*2a50*/  FSEL R56, R195, -INF , !P2 ;  /* 0xff800000c3387808 */ /* 0x000fe20005000000 */
[----:B------:R1:W2:Y:S01]  /*2a60*/  MUFU.TANH R10, R5 ;  /* 0x00000005000a7308 */ /* 0x0002a20000002400 */
[----:B------:R-:W-:Y:S02]  /*2a70*/  FMNMX.FTZ R3, R54, R3, !PT ;  /* 0x0000000336037209 */ /* 0x000fe40007810000 */
[-C--:B------:R-:W-:Y:S02]  /*2a80*/  ISETP.GE.AND P0, PT, R69, R4.reuse, PT ;  /* 0x000000044500720c */ /* 0x080fe40003f06270 */
[----:B------:R-:W-:Y:S02]  /*2a90*/  FSEL R64, R196, -INF , !P1 ;  /* 0xff800000c4407808 */ /* 0x000fe40004800000 */
[----:B------:R-:W-:Y:S02]  /*2aa0*/  FMNMX.FTZ R3, R56, R3, !PT ;  /* 0x0000000338037209 */ /* 0x000fe40007810000 */
[----:B------:R-:W-:-:S02]  /*2ab0*/  ISETP.GE.AND P2, PT, R71, R4, PT ;  /* 0x000000044700720c */ /* 0x000fc40003f46270 */
[----:B------:R-:W-:Y:S02]  /*2ac0*/  FMNMX.FTZ R3, R64, R3, !PT ;  /* 0x0000000340037209 */ /* 0x000fe40007810000 */
[-C--:B------:R-:W-:Y:S02]  /*2ad0*/  ISETP.GE.AND P1, PT, R72, R4.reuse, PT ;  /* 0x000000044800720c */ /* 0x080fe40003f26270 */
[----:B------:R-:W-:Y:S01]  /*2ae0*/  IADD3 R76, R2, 0x58, RZ ;  /* 0x00000058024c7810 */ /* 0x000fe20007ffe0ff */
[----:B-1----:R-:W-:Y:S01]  /*2af0*/  FMUL.FTZ R5, R101, UR4 ;  /* 0x0000000465057c20 */ /* 0x002fe20008410000 */
[----:B--2---:R-:W-:Y:S02]  /*2b00*/  FSEL R63, R10, -INF , !P0 ;  /* 0xff8000000a3f7808 */ /* 0x004fe40004000000 */
[----:B------:R-:W-:Y:S01]  /*2b10*/  ISETP.GE.AND P0, PT, R74, R4, PT ;  /* 0x000000044a00720c */ /* 0x000fe20003f06270 */
[----:B------:R1:W2:Y:S01]  /*2b20*/  MUFU.TANH R9, R5 ;  /* 0x0000000500097308 */ /* 0x0002a20000002400 */
[----:B------:R-:W-:-:S02]  /*2b30*/  FMNMX.FTZ R3, R63, R3, !PT ;  /* 0x000000033f037209 */ /* 0x000fc40007810000 */
[----:B------:R-:W-:Y:S02]  /*2b40*/  FSEL R80, R77, -INF , !P1 ;  /* 0xff8000004d507808 */ /* 0x000fe40004800000 */
[----:B------:R-:W-:Y:S02]  /*2b50*/  FSEL R82, R181, -INF , !P0 ;  /* 0xff800000b5527808 */ /* 0x000fe40004000000 */
[-C--:B------:R-:W-:Y:S02]  /*2b60*/  ISETP.GE.AND P1, PT, R75, R4.reuse, PT ;  /* 0x000000044b00720c */ /* 0x080fe40003f26270 */
[----:B------:R-:W-:Y:S02]  /*2b70*/  ISETP.GE.AND P0, PT, R79, R4, PT ;  /* 0x000000044f00720c */ /* 0x000fe40003f06270 */
[----:B------:R-:W-:Y:S02]  /*2b80*/  IADD3 R83, R2, 0x69, RZ ;  /* 0x0000006902537810 */ /* 0x000fe40007ffe0ff */
[----:B------:R-:W-:-:S02]  /*2b90*/  FSEL R62, R61, -INF , !P0 ;  /* 0xff8000003d3e7808 */ /* 0x000fc40004000000 */
[-C--:B------:R-:W-:Y:S01]  /*2ba0*/  ISETP.GE.AND P0, PT, R83, R4.reuse, PT ;  /* 0x000000045300720c */ /* 0x080fe20003f06270 */
[----:B-1----:R-:W-:Y:S01]  /*2bb0*/  FMUL.FTZ R5, R96, UR4 ;  /* 0x0000000460057c20 */ /* 0x002fe20008410000 */
[----:B--2---:R-:W-:Y:S02]  /*2bc0*/  FSEL R70, R9, -INF , !P2 ;  /* 0xff80000009467808 */ /* 0x004fe40005000000 */
[----:B------:R-:W-:Y:S01]  /*2bd0*/  ISETP.GE.AND P2, PT, R76, R4, PT ;  /* 0x000000044c00720c */ /* 0x000fe20003f46270 */
[----:B------:R1:W2:Y:S01]  /*2be0*/  MUFU.TANH R8, R5 ;  /* 0x0000000500087308 */ /* 0x0002a20000002400 */
[----:B------:R-:W-:Y:S02]  /*2bf0*/  FMNMX.FTZ R3, R70, R3, !PT ;  /* 0x0000000346037209 */ /* 0x000fe40007810000 */
[----:B------:R-:W-:Y:S02]  /*2c00*/  IADD3 R53, R2, 0x78, RZ ;  /* 0x0000007802357810 */ /* 0x000fe40007ffe0ff */
[----:B------:R-:W-:-:S04]  /*2c10*/  FMNMX.FTZ R3, R80, R3, !PT ;  /* 0x0000000350037209 */ /* 0x000fc80007810000 */
[----:B------:R-:W-:Y:S01]  /*2c20*/  FMNMX.FTZ R3, R82, R3, !PT ;  /* 0x0000000352037209 */ /* 0x000fe20007810000 */
[----:B-1----:R-:W-:Y:S01]  /*2c30*/  FMUL.FTZ R5, R97, UR4 ;  /* 0x0000000461057c20 */ /* 0x002fe20008410000 */
[----:B--2---:R-:W-:Y:S02]  /*2c40*/  FSEL R77, R8, -INF , !P2 ;  /* 0xff800000084d7808 */ /* 0x004fe40005000000 */
[-C--:B------:R-:W-:Y:S01]  /*2c50*/  ISETP.GE.AND P2, PT, R78, R4.reuse, PT ;  /* 0x000000044e00720c */ /* 0x080fe20003f46270 */
[----:B------:R1:W2:Y:S01]  /*2c60*/  MUFU.TANH R6, R5 ;  /* 0x0000000500067308 */ /* 0x0002a20000002400 */
[----:B------:R-:W-:Y:S02]  /*2c70*/  FMNMX.FTZ R3, R77, R3, !PT ;  /* 0x000000034d037209 */ /* 0x000fe40007810000 */
[----:B------:R-:W-:Y:S02]  /*2c80*/  FSEL R61, R170, -INF , !P2 ;  /* 0xff800000aa3d7808 */ /* 0x000fe40005000000 */
[----:B------:R-:W-:-:S04]  /*2c90*/  ISETP.GE.AND P2, PT, R84, R4, PT ;  /* 0x000000045400720c */ /* 0x000fc80003f46270 */
[----:B------:R-:W-:Y:S01]  /*2ca0*/  FSEL R67, R52, -INF , !P2 ;  /* 0xff80000034437808 */ /* 0x000fe20005000000 */
[----:B------:R-:W-:Y:S02]  /*2cb0*/  VIADD R52, R2, 0x79 ;  /* 0x0000007902347836 */ /* 0x000fe40000000000 */
[----:B-1----:R-:W-:Y:S01]  /*2cc0*/  FMUL.FTZ R5, R92, UR4 ;  /* 0x000000045c057c20 */ /* 0x002fe20008410000 */
[----:B--2---:R-:W-:Y:S02]  /*2cd0*/  FSEL R68, R6, -INF , !P1 ;  /* 0xff80000006447808 */ /* 0x004fe40004800000 */
[----:B------:R-:W-:Y:S01]  /*2ce0*/  ISETP.GE.AND P1, PT, R81, R4, PT ;  /* 0x000000045100720c */ /* 0x000fe20003f26270 */
[----:B------:R1:W2:Y:S01]  /*2cf0*/  MUFU.TANH R9, R5 ;  /* 0x0000000500097308 */ /* 0x0002a20000002400 */
[----:B------:R-:W-:-:S04]  /*2d00*/  FMNMX.FTZ R3, R68, R3, !PT ;  /* 0x0000000344037209 */ /* 0x000fc80007810000 */
        /* <DEDUP_REMOVED lines=8> */
[----:B------:R-:W-:Y:S01]  /*2d90*/  ISETP.GE.AND P1, PT, R52, R4, PT ;  /* 0x000000043400720c */ /* 0x000fe20003f26270 */
[----:B-1----:R-:W-:Y:S01]  /*2da0*/  FMUL.FTZ R5, R88, UR4 ;  /* 0x0000000458057c20 */ /* 0x002fe20008410000 */
[----:B--2---:R-:W-:-:S02]  /*2db0*/  FSEL R58, R7, -INF , !P0 ;  /* 0xff800000073a7808 */ /* 0x004fc40004000000 */
[----:B------:R-:W-:Y:S01]  /*2dc0*/  ISETP.GE.AND P0, PT, R53, R4, PT ;  /* 0x000000043500720c */ /* 0x000fe20003f06270 */
[----:B------:R1:W2:Y:S01]  /*2dd0*/  MUFU.TANH R6, R5 ;  /* 0x0000000500067308 */ /* 0x0002a20000002400 */
[----:B------:R-:W-:-:S04]  /*2de0*/  FMNMX.FTZ R3, R58, R3, !PT ;  /* 0x000000033a037209 */ /* 0x000fc80007810000 */
[----:B------:R-:W-:-:S04]  /*2df0*/  FMNMX.FTZ R3, R67, R3, !PT ;  /* 0x0000000343037209 */ /* 0x000fc80007810000 */
[----:B------:R-:W-:Y:S01]  /*2e00*/  FMNMX.FTZ R3, R73, R3, !PT ;  /* 0x0000000349037209 */ /* 0x000fe20007810000 */
[----:B-1----:R-:W-:Y:S01]  /*2e10*/  FMUL.FTZ R5, R89, UR4 ;  /* 0x0000000459057c20 */ /* 0x002fe20008410000 */
[----:B--2---:R-:W-:Y:S02]  /*2e20*/  FSEL R66, R6, -INF , !P0 ;  /* 0xff80000006427808 */ /* 0x004fe40004000000 */
[----:B------:R-:W-:Y:S02]  /*2e30*/  ISETP.NE.AND P0, PT, R209, 0x1, PT ;  /* 0x00000001d100780c */ /* 0x000fe40003f05270 */
[----:B------:R-:W-:Y:S01]  /*2e40*/  FMNMX.FTZ R3, R66, R3, !PT ;  /* 0x0000000342037209 */ /* 0x000fe20007810000 */
[----:B------:R-:W1:Y:S02]  /*2e50*/  MUFU.TANH R5, R5 ;  /* 0x0000000500057308 */ /* 0x000e640000002400 */
[----:B-1----:R-:W-:-:S04]  /*2e60*/  FSEL R65, R5, -INF , !P1 ;  /* 0xff80000005417808 */ /* 0x002fc80004800000 */
[----:B------:R-:W-:-:S04]  /*2e70*/  FMNMX.FTZ R12, R65, R3, !PT ;  /* 0x00000003410c7209 */ /* 0x000fc80007810000 */
[----:B----4-:R-:W-:Y:S05]  /*2e80*/  @!P0 BRA `(.L_x_268) ;  /* 0x0000000000588947 */ /* 0x010fea0003800000 */
        /* <DEDUP_REMOVED lines=22> */
.L_x_268:
[----:B------:R-:W2:Y:S01]  /*2ff0*/  SHFL.BFLY PT, R40, R12, 0x2, 0x1f ;  /* 0x0c401f000c287f89 */ /* 0x000ea200000e0000 */
[----:B------:R-:W-:Y:S01]  /*3000*/  FMUL.FTZ R3, R111, UR4 ;  /* 0x000000046f037c20 */ /* 0x000fe20008410000 */
[----:B------:R-:W-:Y:S01]  /*3010*/  ULDC UR6, c[0x0][0x2ec] ;  /* 0x0000bb0000067ab9 */ /* 0x000fe20000000800 */
[----:B-1----:R-:W-:Y:S01]  /*3020*/  VIADDMNMX R5, R14, 0x8, R104, PT ;  /* 0x000000080e057846 */ /* 0x002fe20003800168 */
[----:B------:R-:W1:Y:S03]  /*3030*/  MUFU.TANH R13, R13 ;  /* 0x0000000d000d7308 */ /* 0x000e660000002400 */
[-C--:B------:R-:W-:Y:S02]  /*3040*/  ISETP.GE.AND P3, PT, R2, R5.reuse, PT ;  /* 0x000000050200720c */ /* 0x080fe40003f66270 */
[----:B------:R-:W-:Y:S02]  /*3050*/  ISETP.GE.AND P2, PT, R26, R5, PT ;  /* 0x000000051a00720c */ /* 0x000fe40003f46270 */
[----:B------:R-:W-:Y:S01]  /*3060*/  FSEL R9, R164, -INF , !P3 ;  /* 0xff800000a4097808 */ /* 0x000fe20005800000 */
[----:B------:R3:W4:Y:S01]  /*3070*/  MUFU.TANH R6, R3 ;  /* 0x0000000300067308 */ /* 0x0007220000002400 */
[----:B------:R-:W-:-:S02]  /*3080*/  FSEL R8, R159, -INF , !P2 ;  /* 0xff8000009f087808 */ /* 0x000fc40005000000 */
[-C--:B------:R-:W-:Y:S02]  /*3090*/  ISETP.GE.AND P2, PT, R28, R5.reuse, PT ;  /* 0x000000051c00720c */ /* 0x080fe40003f46270 */
[----:B--2---:R-:W-:Y:S02]  /*30a0*/  FMNMX.FTZ R40, R12, R40, !PT ;  /* 0x000000280c287209 */ /* 0x004fe40007810000 */
[----:B------:R-:W-:Y:S02]  /*30b0*/  FSEL R12, R50, -INF , !P2 ;  /* 0xff800000320c7808 */ /* 0x000fe40005000000 */
[----:B------:R-:W-:Y:S01]  /*30c0*/  ISETP.GE.AND P2, PT, R29, R5, PT ;  /* 0x000000051d00720c */ /* 0x000fe20003f46270 */
[----:B---3--:R-:W-:Y:S01]  /*30d0*/  FMUL.FTZ R3, R114, UR4 ;  /* 0x0000000472037c20 */ /* 0x008fe20008410000 */
[----:B------:R-:W2:Y:S03]  /*30e0*/  SHFL.BFLY PT, R4, R40, 0x1, 0x1f ;  /* 0x0c201f0028047f89 */ /* 0x000ea600000e0000 */
[----:B------:R3:W-:Y:S02]  /*30f0*/  MUFU.TANH R7, R3 ;  /* 0x0000000300077308 */ /* 0x0007e40000002400 */
[----:B---3--:R-:W-:-:S06]  /*3100*/  FMUL.FTZ R3, R115, UR4 ;  /* 0x0000000473037c20 */ /* 0x008fcc0008410000 */
[----:B------:R3:W5:Y:S01]  /*3110*/  MUFU.TANH R55, R3 ;  /* 0x0000000300377308 */ /* 0x0007620000002400 */
[----:B--2---:R-:W-:Y:S01]  /*3120*/  FMNMX.FTZ R40, R40, R4, !PT ;  /* 0x0000000428287209 */ /* 0x004fe20007810000 */
[----:B------:R-:W-:-:S03]  /*3130*/  FMUL.FTZ R4, R91, UR4 ;  /* 0x000000045b047c20 */ /* 0x000fc60008410000 */
[----:B------:R-:W-:Y:S01]  /*3140*/  FSETP.NEU.FTZ.AND P1, PT, R40, -INF , PT ;  /* 0xff8000002800780b */ /* 0x000fe20003f3d000 */
[----:B---3--:R-:W-:-:S04]  /*3150*/  FMUL.FTZ R3, R102, UR4 ;  /* 0x0000000466037c20 */ /* 0x008fc80008410000 */
[----:B------:R2:W-:Y:S02]  /*3160*/  MUFU.TANH R60, R3 ;  /* 0x00000003003c7308 */ /* 0x0005e40000002400 */
[----:B--2---:R-:W-:-:S06]  /*3170*/  FMUL.FTZ R3, R103, UR4 ;  /* 0x0000000467037c20 */ /* 0x004fcc0008410000 */
[----:B------:R2:W3:Y:S02]  /*3180*/  MUFU.TANH R57, R3 ;  /* 0x0000000300397308 */ /* 0x0004e40000002400 */
[----:B--2---:R-:W-:-:S06]  /*3190*/  FMUL.FTZ R3, R98, UR4 ;  /* 0x0000000462037c20 */ /* 0x004fcc0008410000 */
[----:B------:R2:W3:Y:S02]  /*31a0*/  MUFU.TANH R86, R3 ;  /* 0x0000000300567308 */ /* 0x0004e40000002400 */
[----:B--2---:R-:W-:-:S06]  /*31b0*/  FMUL.FTZ R3, R99, UR4 ;  /* 0x0000000463037c20 */ /* 0x004fcc0008410000 */
[----:B------:R2:W-:Y:S02]  /*31c0*/  MUFU.TANH R87, R3 ;  /* 0x0000000300577308 */ /* 0x0005e40000002400 */
[----:B--2---:R-:W-:-:S06]  /*31d0*/  FMUL.FTZ R3, R94, UR4 ;  /* 0x000000045e037c20 */ /* 0x004fcc0008410000 */
[----:B------:R2:W3:Y:S02]  /*31e0*/  MUFU.TANH R88, R3 ;  /* 0x0000000300587308 */ /* 0x0004e40000002400 */
[----:B--2---:R-:W-:-:S06]  /*31f0*/  FMUL.FTZ R3, R95, UR4 ;  /* 0x000000045f037c20 */ /* 0x004fcc0008410000 */
[----:B------:R2:W3:Y:S02]  /*3200*/  MUFU.TANH R89, R3 ;  /* 0x0000000300597308 */ /* 0x0004e40000002400 */
[----:B--2---:R-:W-:-:S06]  /*3210*/  FMUL.FTZ R3, R90, UR4 ;  /* 0x000000045a037c20 */ /* 0x004fcc0008410000 */
[----:B------:R-:W-:Y:S08]  /*3220*/  MUFU.TANH R90, R4 ;  /* 0x00000004005a7308 */ /* 0x000ff00000002400 */
[----:B------:R2:W3:Y:S02]  /*3230*/  MUFU.TANH R92, R3 ;  /* 0x00000003005c7308 */ /* 0x0004e40000002400 */
[----:B--2---:R-:W-:-:S05]  /*3240*/  FMUL.FTZ R3, R40, UR6 ;  /* 0x0000000628037c20 */ /* 0x004fca0008410000 */
[----:B------:R-:W-:Y:S02]  /*3250*/  FSEL R3, R3, RZ, P1 ;  /* 0x000000ff03037208 */ /* 0x000fe40000800000 */
[----:B------:R-:W-:-:S03]  /*3260*/  ISETP.GE.AND P1, PT, R25, R5, PT ;  /* 0x000000051900720c */ /* 0x000fc60003f26270 */
[----:B------:R-:W-:Y:S01]  /*3270*/  FFMA.FTZ R4, R15, UR6, -R3 ;  /* 0x000000060f047c23 */ /* 0x000fe20008010803 */
[----:B------:R-:W-:Y:S02]  /*3280*/  FSEL R11, R39, -INF , !P1 ;  /* 0xff800000270b7808 */ /* 0x000fe40004800000 */
[----:B------:R-:W-:Y:S01]  /*3290*/  FMNMX.FTZ R39, R9, R8, !PT ;  /* 0x0000000809277209 */ /* 0x000fe20007810000 */
[----:B------:R2:W-:Y:S01]  /*32a0*/  MUFU.EX2 R221, R4 ;  /* 0x0000000400dd7308 */ /* 0x0005e20000000800 */
[----:B------:R-:W-:Y:S02]  /*32b0*/  ISETP.GE.AND P1, PT, R27, R5, PT ;  /* 0x000000051b00720c */ /* 0x000fe40003f26270 */
[----:B------:R-:W-:Y:S02]  /*32c0*/  FMNMX.FTZ R39, R11, R39, !PT ;  /* 0x000000270b277209 */ /* 0x000fe40007810000 */
[----:B------:R-:W-:Y:S02]  /*32d0*/  FSEL R10, R158, -INF , !P1 ;  /* 0xff8000009e0a7808 */ /* 0x000fe40004800000 */
[----:B------:R-:W-:-:S02]  /*32e0*/  FMNMX.FTZ R39, R12, R39, !PT ;  /* 0x000000270c277209 */ /* 0x000fc40007810000 */
[----:B------:R-:W-:Y:S02]  /*32f0*/  ISETP.GE.AND P1, PT, R31, R5, PT ;  /* 0x000000051f00720c */ /* 0x000fe40003f26270 */
[----:B------:R-:W-:Y:S02]  /*3300*/  FSEL R15, R157, -INF , !P2 ;  /* 0xff8000009d0f7808 */ /* 0x000fe40005000000 */
[----:B------:R-:W-:Y:S02]  /*3310*/  FMNMX.FTZ R39, R10, R39, !PT ;  /* 0x000000270a277209 */ /* 0x000fe40007810000 */
[----:B------:R-:W-:Y:S01]  /*3320*/  ISETP.GE.AND P2, PT, R30, R5, PT ;  /* 0x000000051e00720c */ /* 0x000fe20003f46270 */
[----:B--2---:R-:W-:Y:S01]  /*3330*/  FFMA.FTZ R4, R16, UR6, -R3 ;  /* 0x0000000610047c23 */ /* 0x004fe20008010803 */
[----:B------:R-:W-:Y:S02]  /*3340*/  FSEL R16, R38, -INF , !P1 ;  /* 0xff80000026107808 */ /* 0x000fe40004800000 */
[----:B------:R-:W-:Y:S01]  /*3350*/  FMNMX.FTZ R39, R15, R39, !PT ;  /* 0x000000270f277209 */ /* 0x000fe20007810000 */
[----:B------:R2:W-:Y:S01]  /*3360*/  MUFU.EX2 R220, R4 ;  /* 0x0000000400dc7308 */ /* 0x0005e20000000800 */
[----:B------:R-:W-:-:S02]  /*3370*/  ISETP.GE.AND P1, PT, R33, R5, PT ;  /* 0x000000052100720c */ /* 0x000fc40003f26270 */
[----:B------:R-:W-:Y:S01]  /*3380*/  FMNMX.FTZ R39, R16, R39, !PT ;  /* 0x0000002710277209 */ /* 0x000fe20007810000 */
[----:B--2---:R-:W-:-:S04]  /*3390*/  FFMA.FTZ R4, R19, UR6, -R3 ;  /* 0x0000000613047c23 */ /* 0x004fc80008010803 */
[----:B------:R2:W-:Y:S02]  /*33a0*/  MUFU.EX2 R222, R4 ;  /* 0x0000000400de7308 */ /* 0x0005e40000000800 */
[----:B--2---:R-:W-:Y:S01]  /*33b0*/  FFMA.FTZ R4, R18, UR6, -R3 ;  /* 0x0000000612047c23 */ /* 0x004fe20008010803 */
[----:B------:R-:W-:Y:S02]  /*33c0*/  FSEL R18, R156, -INF , !P1 ;  /* 0xff8000009c127808 */ /* 0x000fe40004800000 */
[----:B------:R-:W-:-:S03]  /*33d0*/  ISETP.GE.AND P1, PT, R34, R5, PT ;  /* 0x000000052200720c */ /* 0x000fc60003f26270 */
[----:B------:R2:W-:Y:S01]  /*33e0*/  MUFU.EX2 R227, R4 ;  /* 0x0000000400e37308 */ /* 0x0005e20000000800 */
[----:B-1----:R-:W-:Y:S02]  /*33f0*/  FSEL R13, R13, -INF , !P1 ;  /* 0xff8000000d0d7808 */ /* 0x002fe40004800000 */
[-C--:B------:R-:W-:Y:S01]  /*3400*/  ISETP.GE.AND P1, PT, R35, R5.reuse, PT ;  /* 0x000000052300720c */ /* 0x080fe20003f26270 */
[----:B--2---:R-:W-:Y:S01]  /*3410*/  FFMA.FTZ R4, R17, UR6, -R3 ;  /* 0x0000000611047c23 */ /* 0x004fe20008010803 */
[----:B------:R-:W-:Y:S02]  /*3420*/  FSEL R17, R24, -INF , !P2 ;  /* 0xff80000018117808 */ /* 0x000fe40005000000 */
[----:B------:R-:W-:Y:S01]  /*3430*/  ISETP.GE.AND P2, PT, R32, R5, PT ;  /* 0x000000052000720c */ /* 0x000fe20003f46270 */
[----:B------:R1:W-:Y:S01]  /*3440*/  MUFU.EX2 R245, R4 ;  /* 0x0000000400f57308 */ /* 0x0003e20000000800 */
[----:B------:R-:W-:Y:S02]  /*3450*/  FMNMX.FTZ R39, R17, R39, !PT ;  /* 0x0000002711277209 */ /* 0x000fe40007810000 */
[----:B------:R-:W-:-:S02]  /*3460*/  FSEL R19, R155, -INF , !P2 ;  /* 0xff8000009b137808 */ /* 0x000fc40005000000 */
[----:B------:R-:W-:Y:S02]  /*3470*/  FMNMX.FTZ R39, R18, R39, !PT ;  /* 0x0000002712277209 */ /* 0x000fe40007810000 */
[----:B------:R-:W-:Y:S02]  /*3480*/  ISETP.GE.AND P2, PT, R36, R5, PT ;  /* 0x000000052400720c */ /* 0x000fe40003f46270 */
[----:B------:R-:W-:-:S04]  /*3490*/  FMNMX.FTZ R39, R19, R39, !PT ;  /* 0x0000002713277209 */ /* 0x000fc80007810000 */
[----:B------:R-:W-:Y:S01]  /*34a0*/  FMNMX.FTZ R39, R13, R39, !PT ;  /* 0x000000270d277209 */ /* 0x000fe20007810000 */
[----:B-1----:R-:W-:Y:S01]  /*34b0*/  FFMA.FTZ R4, R20, UR6, -R3 ;  /* 0x0000000614047c23 */ /* 0x002fe20008010803 */
[----:B----4-:R-:W-:Y:S02]  /*34c0*/  FSEL R20, R6, -INF , !P2 ;  /* 0xff80000006147808 */ /* 0x010fe40005000000 */
[----:B------:R-:W-:Y:S01]  /*34d0*/  ISETP.GE.AND P2, PT, R37, R5, PT ;  /* 0x000000052500720c */ /* 0x000fe20003f46270 */
[----:B------:R1:W-:Y:S01]  /*34e0*/  MUFU.EX2 R244, R4 ;  /* 0x0000000400f47308 */ /* 0x0003e20000000800 */
[----:B------:R-:W-:Y:S02]  /*34f0*/  FMNMX.FTZ R39, R20, R39, !PT ;  /* 0x0000002714277209 */ /* 0x000fe40007810000 */
[----:B------:R-:W-:-:S04]  /*3500*/  VIADDMNMX R6, R14, 0x40, R104, PT ;  /* 0x000000400e067846 */ /* 0x000fc80003800168 */
[-C--:B------:R-:W-:Y:S02]  /*3510*/  ISETP.GE.AND P6, PT, R2, R6.reuse, PT ;  /* 0x000000060200720c */ /* 0x080fe40003fc6270 */
[----:B------:R-:W-:Y:S01]  /*3520*/  ISETP.GE.AND P3, PT, R25, R6, PT ;  /* 0x000000061900720c */ /* 0x000fe20003f66270 */
[--C-:B-1----:R-:W-:Y:S01]  /*3530*/  FFMA.FTZ R4, R21, UR6, -R3.reuse ;  /* 0x0000000615047c23 */ /* 0x102fe20008010803 */
[----:B------:R-:W-:Y:S02]  /*3540*/  FSEL R21, R151, -INF , !P1 ;  /* 0xff80000097157808 */ /* 0x000fe40004800000 */
[----:B------:R-:W-:Y:S01]  /*3550*/  ISETP.GE.AND P1, PT, R41, R5, PT ;  /* 0x000000052900720c */ /* 0x000fe20003f26270 */
[----:B------:R1:W-:Y:S01]  /*3560*/  MUFU.EX2 R247, R4 ;  /* 0x0000000400f77308 */ /* 0x0003e20000000800 */
[----:B------:R-:W-:Y:S01]  /*3570*/  FMNMX.FTZ R39, R21, R39, !PT ;  /* 0x0000002715277209 */ /* 0x000fe20007810000 */
[----:B-1----:R-:W-:Y:S01]  /*3580*/  FFMA.FTZ R4, R22, UR6, -R3 ;  /* 0x0000000616047c23 */ /* 0x002fe20008010803 */
[----:B------:R-:W-:-:S02]  /*3590*/  FSEL R22, R150, -INF , !P2 ;  /* 0xff80000096167808 */ /* 0x000fc40005000000 */
[----:B------:R-:W-:-:S03]  /*35a0*/  ISETP.GE.AND P2, PT, R42, R5, PT ;  /* 0x000000052a00720c */ /* 0x000fc60003f46270 */
[----:B------:R1:W-:Y:S01]  /*35b0*/  MUFU.EX2 R249, R4 ;  /* 0x0000000400f97308 */ /* 0x0003e20000000800 */
[----:B------:R-:W-:Y:S02]  /*35c0*/  FMNMX.FTZ R39, R22, R39, !PT ;  /* 0x0000002716277209 */ /* 0x000fe40007810000 */
[----:B-----5:R-:W-:Y:S02]  /*35d0*/  FSEL R24, R55, -INF , !P2 ;  /* 0xff80000037187808 */ /* 0x020fe40005000000 */
[-C--:B------:R-:W-:Y:S01]  /*35e0*/  ISETP.GE.AND P2, PT, R46, R5.reuse, PT ;  /* 0x000000052e00720c */ /* 0x080fe20003f46270 */
[----:B-1----:R-:W-:Y:S01]  /*35f0*/  FFMA.FTZ R4, R23, UR6, -R3 ;  /* 0x0000000617047c23 */ /* 0x002fe20008010803 */
[----:B------:R-:W-:Y:S02]  /*3600*/  FSEL R23, R7, -INF , !P1 ;  /* 0xff80000007177808 */ /* 0x000fe40004800000 */
[----:B------:R-:W-:Y:S01]  /*3610*/  ISETP.GE.AND P1, PT, R44, R5, PT ;  /* 0x000000052c00720c */ /* 0x000fe20003f26270 */
[----:B------:R1:W-:Y:S01]  /*3620*/  MUFU.EX2 R251, R4 ;  /* 0x0000000400fb7308 */ /* 0x0003e20000000800 */
[----:B------:R-:W-:-:S02]  /*3630*/  FMNMX.FTZ R39, R23, R39, !PT ;  /* 0x0000002717277209 */ /* 0x000fc40007810000 */
[----:B------:R-:W-:Y:S02]  /*3640*/  FSEL R38, R147, -INF , !P1 ;  /* 0xff80000093267808 */ /* 0x000fe40004800000 */
[----:B------:R-:W-:Y:S02]  /*3650*/  FMNMX.FTZ R39, R24, R39, !PT ;  /* 0x0000002718277209 */ /* 0x000fe40007810000 */
[----:B------:R-:W-:Y:S02]  /*3660*/  ISETP.GE.AND P1, PT, R69, R5, PT ;  /* 0x000000054500720c */ /* 0x000fe40003f26270 */
[----:B------:R-:W-:Y:S02]  /*3670*/  FMNMX.FTZ R39, R38, R39, !PT ;  /* 0x0000002726277209 */ /* 0x000fe40007810000 */
[----:B------:R-:W-:-:S04]  /*3680*/  VIADDMNMX R7, R14, 0x48, R104, PT ;  /* 0x000000480e077846 */ /* 0x000fc80003800168 */
[----:B------:R-:W-:Y:S01]  /*3690*/  ISETP.GE.AND P5, PT, R2, R7, PT ;  /* 0x000000070200720c */ /* 0x000fe20003fa6270 */
[--C-:B------:R-:W-:Y:S01]  /*36a0*/  FFMA.FTZ R2, R67, UR6, -R3.reuse ;  /* 0x0000000643027c23 */ /* 0x100fe20008010803 */
[----:B-1----:R-:W-:Y:S01]  /*36b0*/  FFMA.FTZ R4, R43, UR6, -R3 ;  /* 0x000000062b047c23 */ /* 0x002fe20008010803 */
[----:B------:R-:W-:Y:S02]  /*36c0*/  FSEL R43, R146, -INF , !P2 ;  /* 0xff800000922b7808 */ /* 0x000fe40005000000 */
[----:B------:R-:W-:Y:S01]  /*36d0*/  ISETP.GE.AND P2, PT, R71, R5, PT ;  /* 0x000000054700720c */ /* 0x000fe20003f46270 */
[----:B------:R1:W-:Y:S01]  /*36e0*/  MUFU.EX2 R252, R4 ;  /* 0x0000000400fc7308 */ /* 0x0003e20000000800 */
[----:B------:R-:W-:Y:S02]  /*36f0*/  FMNMX.FTZ R39, R43, R39, !PT ;  /* 0x000000272b277209 */ /* 0x000fe40007810000 */
[----:B---3--:R-:W-:Y:S02]  /*3700*/  FSEL R50, R57, -INF , !P2 ;  /* 0xff80000039327808 */ /* 0x008fe40005000000 */
[----:B------:R-:W-:-:S02]  /*3710*/  ISETP.GE.AND P2, PT, R74, R5, PT ;  /* 0x000000054a00720c */ /* 0x000fc40003f46270 */
[----:B------:R-:W-:Y:S01]  /*3720*/  ISETP.GE.AND P4, PT, R26, R7, PT ;  /* 0x000000071a00720c */ /* 0x000fe20003f86270 */
[----:B------:R2:W-:Y:S01]  /*3730*/  MUFU.EX2 R238, R2 ;  /* 0x0000000200ee7308 */ /* 0x0005e20000000800 */
[----:B------:R-:W-:Y:S02]  /*3740*/  FSEL R57, R142, -INF , !P2 ;  /* 0xff8000008e397808 */ /* 0x000fe40005000000 */
[-C--:B------:R-:W-:Y:S01]  /*3750*/  ISETP.GE.AND P2, PT, R75, R5.reuse, PT ;  /* 0x000000054b00720c */ /* 0x080fe20003f46270 */
[----:B-1----:R-:W-:Y:S01]  /*3760*/  FFMA.FTZ R4, R45, UR6, -R3 ;  /* 0x000000062d047c23 */ /* 0x002fe20008010803 */
[----:B------:R-:W-:Y:S02]  /*3770*/  FSEL R45, R60, -INF , !P1 ;  /* 0xff8000003c2d7808 */ /* 0x000fe40004800000 */
[----:B------:R-:W-:Y:S01]  /*3780*/  ISETP.GE.AND P1, PT, R72, R5, PT ;  /* 0x000000054800720c */ /* 0x000fe20003f26270 */
[----:B------:R1:W-:Y:S01]  /*3790*/  MUFU.EX2 R250, R4 ;  /* 0x0000000400fa7308 */ /* 0x0003e20000000800 */
[----:B------:R-:W-:-:S02]  /*37a0*/  FMNMX.FTZ R39, R45, R39, !PT ;  /* 0x000000272d277209 */ /* 0x000fc40007810000 */
[----:B------:R-:W-:Y:S01]  /*37b0*/  FSEL R55, R143, -INF , !P1 ;  /* 0xff8000008f377808 */ /* 0x000fe20004800000 */
[----:B--2---:R-:W-:Y:S01]  /*37c0*/  FFMA.FTZ R2, R73, UR6, -R3 ;  /* 0x0000000649027c23 */ /* 0x004fe20008010803 */
[----:B------:R-:W-:Y:S02]  /*37d0*/  FMNMX.FTZ R39, R50, R39, !PT ;  /* 0x0000002732277209 */ /* 0x000fe40007810000 */
[----:B------:R-:W-:Y:S01]  /*37e0*/  ISETP.GE.AND P1, PT, R76, R5, PT ;  /* 0x000000054c00720c */ /* 0x000fe20003f26270 */
[----:B------:R2:W-:Y:S01]  /*37f0*/  MUFU.EX2 R234, R2 ;  /* 0x0000000200ea7308 */ /* 0x0005e20000000800 */
[----:B------:R-:W-:Y:S02]  /*3800*/  FMNMX.FTZ R39, R55, R39, !PT ;  /* 0x0000002737277209 */ /* 0x000fe40007810000 */
[----:B------:R-:W-:Y:S02]  /*3810*/  FSEL R60, R86, -INF , !P1 ;  /* 0xff800000563c7808 */ /* 0x000fe40004800000 */
[----:B------:R-:W-:-:S02]  /*3820*/  FMNMX.FTZ R39, R57, R39, !PT ;  /* 0x0000002739277209 */ /* 0x000fc40007810000 */
[----:B------:R-:W-:Y:S01]  /*3830*/  ISETP.GE.AND P1, PT, R79, R5, PT ;  /* 0x000000054f00720c */ /* 0x000fe20003f26270 */
[--C-:B-1----:R-:W-:Y:S01]  /*3840*/  FFMA.FTZ R4, R47, UR6, -R3.reuse ;  /* 0x000000062f047c23 */ /* 0x102fe20008010803 */
[----:B------:R-:W-:Y:S02]  /*3850*/  FMNMX.FTZ R39, R60, R39, !PT ;  /* 0x000000273c277209 */ /* 0x000fe40007810000 */
[----:B------:R-:W-:Y:S01]  /*3860*/  FSEL R86, R138, -INF , !P1 ;  /* 0xff8000008a567808 */ /* 0x000fe20004800000 */
[----:B------:R1:W-:Y:S01]  /*3870*/  MUFU.EX2 R248, R4 ;  /* 0x0000000400f87308 */ /* 0x0003e20000000800 */
[----:B------:R-:W-:Y:S01]  /*3880*/  ISETP.GE.AND P1, PT, R81, R5, PT ;  /* 0x000000055100720c */ /* 0x000fe20003f26270 */
[----:B--2---:R-:W-:-:S03]  /*3890*/  FFMA.FTZ R2, R66, UR6, -R3 ;  /* 0x0000000642027c23 */ /* 0x004fc60008010803 */
[----:B------:R-:W-:Y:S02]  /*38a0*/  FSEL R88, R88, -INF , !P1 ;  /* 0xff80000058587808 */ /* 0x000fe40004800000 */
[----:B------:R-:W-:Y:S01]  /*38b0*/  ISETP.GE.AND P1, PT, R84, R5, PT ;  /* 0x000000055400720c */ /* 0x000fe20003f26270 */
[----:B------:R-:W-:Y:S01]  /*38c0*/  MUFU.EX2 R228, R2 ;  /* 0x0000000200e47308 */ /* 0x000fe20000000800 */
[----:B-1----:R-:W-:Y:S01]  /*38d0*/  FFMA.FTZ R4, R48, UR6, -R3 ;  /* 0x0000000630047c23 */ /* 0x002fe20008010803 */
[----:B------:R-:W-:-:S06]  /*38e0*/  FSEL R48, R129, -INF , !P3 ;  /* 0xff80000081307808 */ /* 0x000fcc0005800000 */
[----:B------:R1:W-:Y:S02]  /*38f0*/  MUFU.EX2 R246, R4 ;  /* 0x0000000400f67308 */ /* 0x0003e40000000800 */
[----:B-1----:R-:W-:Y:S01]  /*3900*/  FFMA.FTZ R4, R49, UR6, -R3 ;  /* 0x0000000631047c23 */ /* 0x002fe20008010803 */
[----:B------:R-:W-:Y:S02]  /*3910*/  FSEL R49, R193, -INF , !P6 ;  /* 0xff800000c1317808 */ /* 0x000fe40007000000 */
[----:B------:R-:W-:-:S03]  /*3920*/  ISETP.GE.AND P6, PT, R28, R6, PT ;  /* 0x000000061c00720c */ /* 0x000fc60003fc6270 */
[----:B------:R1:W-:Y:S01]  /*3930*/  MUFU.EX2 R243, R4 ;  /* 0x0000000400f37308 */ /* 0x0003e20000000800 */
[----:B------:R-:W-:Y:S02]  /*3940*/  FSEL R47, R132, -INF , !P6 ;  /* 0xff800000842f7808 */ /* 0x000fe40007000000 */
[----:B------:R-:W-:Y:S01]  /*3950*/  ISETP.GE.AND P6, PT, R29, R7, PT ;  /* 0x000000071d00720c */ /* 0x000fe20003fc6270 */
[----:B-1----:R-:W-:-:S04]  /*3960*/  FFMA.FTZ R4, R51, UR6, -R3 ;  /* 0x0000000633047c23 */ /* 0x002fc80008010803 */
[----:B------:R1:W-:Y:S02]  /*3970*/  MUFU.EX2 R242, R4 ;  /* 0x0000000400f27308 */ /* 0x0003e40000000800 */
[----:B-1----:R-:W-:Y:S01]  /*3980*/  FFMA.FTZ R4, R54, UR6, -R3 ;  /* 0x0000000636047c23 */ /* 0x002fe20008010803 */
[----:B------:R-:W-:Y:S02]  /*3990*/  FSEL R54, R87, -INF , !P2 ;  /* 0xff80000057367808 */ /* 0x000fe40005000000 */
[----:B------:R-:W-:-:S03]  /*39a0*/  ISETP.GE.AND P2, PT, R78, R5, PT ;  /* 0x000000054e00720c */ /* 0x000fc60003f46270 */
[----:B------:R1:W-:Y:S01]  /*39b0*/  MUFU.EX2 R237, R4 ;  /* 0x0000000400ed7308 */ /* 0x0003e20000000800 */
[----:B------:R-:W-:Y:S02]  /*39c0*/  FMNMX.FTZ R39, R54, R39, !PT ;  /* 0x0000002736277209 */ /* 0x000fe40007810000 */
[----:B------:R-:W-:Y:S02]  /*39d0*/  FSEL R87, R136, -INF , !P2 ;  /* 0xff80000088577808 */ /* 0x000fe40005000000 */
[----:B------:R-:W-:Y:S02]  /*39e0*/  FMNMX.FTZ R39, R86, R39, !PT ;  /* 0x0000002756277209 */ /* 0x000fe40007810000 */
[----:B------:R-:W-:Y:S02]  /*39f0*/  ISETP.GE.AND P2, PT, R83, R5, PT ;  /* 0x000000055300720c */ /* 0x000fe40003f46270 */
[----:B------:R-:W-:-:S04]  /*3a00*/  FMNMX.FTZ R39, R87, R39, !PT ;  /* 0x0000002757277209 */ /* 0x000fc80007810000 */
[----:B------:R-:W-:Y:S01]  /*3a10*/  FMNMX.FTZ R39, R88, R39, !PT ;  /* 0x0000002758277209 */ /* 0x000fe20007810000 */
[--C-:B-1----:R-:W-:Y:S01]  /*3a20*/  FFMA.FTZ R4, R56, UR6, -R3.reuse ;  /* 0x0000000638047c23 */ /* 0x102fe20008010803 */
[----:B------:R-:W-:Y:S02]  /*3a30*/  FSEL R56, R192, -INF , !P5 ;  /* 0xff800000c0387808 */ /* 0x000fe40006800000 */
[----:B------:R-:W-:Y:S01]  /*3a40*/  ISETP.GE.AND P5, PT, R28, R7, PT ;  /* 0x000000071c00720c */ /* 0x000fe20003fa6270 */
[----:B------:R1:W-:Y:S02]  /*3a50*/  MUFU.EX2 R235, R4 ;  /* 0x0000000400eb7308 */ /* 0x0003e40000000800 */
[----:B-1----:R-:W-:Y:S01]  /*3a60*/  FFMA.FTZ R4, R64, UR6, -R3 ;  /* 0x0000000640047c23 */ /* 0x002fe20008010803 */
[----:B------:R-:W-:Y:S02]  /*3a70*/  FSEL R64, R89, -INF , !P2 ;  /* 0xff80000059407808 */ /* 0x000fe40005000000 */
[----:B------:R-:W-:-:S03]  /*3a80*/  ISETP.GE.AND P2, PT, R85, R5, PT ;  /* 0x000000055500720c */ /* 0x000fc60003f46270 */
[----:B------:R1:W-:Y:S01]  /*3a90*/  MUFU.EX2 R232, R4 ;  /* 0x0000000400e87308 */ /* 0x0003e20000000800 */
        /* <DEDUP_REMOVED lines=8> */
[----:B------:R-:W-:Y:S01]  /*3b20*/  FSEL R219, R90, -INF , !P2 ;  /* 0xff8000005adb7808 */ /* 0x000fe20005000000 */
[----:B-1----:R-:W-:Y:S01]  /*3b30*/  FFMA.FTZ R4, R63, UR6, -R3 ;  /* 0x000000063f047c23 */ /* 0x002fe20008010803 */
[----:B------:R-:W-:Y:S02]  /*3b40*/  FMNMX.FTZ R39, R164, R39, !PT ;  /* 0x00000027a4277209 */ /* 0x000fe40007810000 */
[----:B------:R-:W-:Y:S01]  /*3b50*/  ISETP.GE.AND P2, PT, R26, R6, PT ;  /* 0x000000061a00720c */ /* 0x000fe20003f46270 */
[----:B------:R1:W-:Y:S01]  /*3b60*/  MUFU.EX2 R230, R4 ;  /* 0x0000000400e67308 */ /* 0x0003e20000000800 */
[----:B------:R-:W-:-:S02]  /*3b70*/  FMNMX.FTZ R39, R219, R39, !PT ;  /* 0x00000027db277209 */ /* 0x000fc40007810000 */
[----:B------:R-:W-:Y:S02]  /*3b80*/  FSEL R51, R194, -INF , !P2 ;  /* 0xff800000c2337808 */ /* 0x000fe40005000000 */
[----:B------:R-:W-:Y:S01]  /*3b90*/  ISETP.GE.AND P1, PT, R25, R7, PT ;  /* 0x000000071900720c */ /* 0x000fe20003f26270 */
[----:B------:R-:W2:Y:S01]  /*3ba0*/  SHFL.BFLY PT, R5, R39, 0x2, 0x1f ;  /* 0x0c401f0027057f89 */ /* 0x000ea200000e0000 */
[----:B------:R-:W-:-:S04]  /*3bb0*/  ISETP.GE.AND P2, PT, R27, R6, PT ;  /* 0x000000061b00720c */ /* 0x000fc80003f46270 */
[----:B------:R-:W-:Y:S02]  /*3bc0*/  FSEL R28, R189, -INF , !P2 ;  /* 0xff800000bd1c7808 */ /* 0x000fe40005000000 */
[----:B------:R-:W-:Y:S01]  /*3bd0*/  ISETP.GE.AND P2, PT, R30, R6, PT ;  /* 0x000000061e00720c */ /* 0x000fe20003f46270 */
[----:B-1----:R-:W-:-:S03]  /*3be0*/  FFMA.FTZ R4, R70, UR6, -R3 ;  /* 0x0000000646047c23 */ /* 0x002fc60008010803 */
[----:B------:R-:W-:Y:S02]  /*3bf0*/  FSEL R25, R134, -INF , !P2 ;  /* 0xff80000086197808 */ /* 0x000fe40005000000 */
[----:B------:R-:W-:Y:S01]  /*3c00*/  ISETP.GE.AND P2, PT, R34, R6, PT ;  /* 0x000000062200720c */ /* 0x000fe20003f46270 */
[----:B------:R1:W-:Y:S01]  /*3c10*/  MUFU.EX2 R225, R4 ;  /* 0x0000000400e17308 */ /* 0x0003e20000000800 */
[----:B--2---:R-:W-:-:S05]  /*3c20*/  FMNMX.FTZ R39, R39, R5, !PT ;  /* 0x0000000527277209 */ /* 0x004fca0007810000 */
[----:B------:R-:W2:Y:S01]  /*3c30*/  SHFL.BFLY PT, R5, R39, 0x1, 0x1f ;  /* 0x0c201f0027057f89 */ /* 0x000ea200000e0000 */
[----:B-1----:R-:W-:-:S04]  /*3c40*/  FFMA.FTZ R4, R80, UR6, -R3 ;  /* 0x0000000650047c23 */ /* 0x002fc80008010803 */
[----:B------:R1:W-:Y:S02]  /*3c50*/  MUFU.EX2 R224, R4 ;  /* 0x0000000400e07308 */ /* 0x0003e40000000800 */
[----:B-1----:R-:W-:Y:S01]  /*3c60*/  FFMA.FTZ R4, R82, UR6, -R3 ;  /* 0x0000000652047c23 */ /* 0x002fe20008010803 */
[----:B--2---:R-:W-:-:S05]  /*3c70*/  FMNMX.FTZ R39, R39, R5, !PT ;  /* 0x0000000527277209 */ /* 0x004fca0007810000 */
[----:B------:R1:W-:Y:S01]  /*3c80*/  MUFU.EX2 R229, R4 ;  /* 0x0000000400e57308 */ /* 0x0003e20000000800 */
[C---:B------:R-:W-:Y:S01]  /*3c90*/  FSETP.NEU.FTZ.AND P3, PT, R39.reuse, -INF , PT ;  /* 0xff8000002700780b */ /* 0x040fe20003f7d000 */
[----:B------:R-:W-:-:S05]  /*3ca0*/  FMUL.FTZ R5, R39, UR6 ;  /* 0x0000000627057c20 */ /* 0x000fca0008410000 */
[----:B------:R-:W-:Y:S02]  /*3cb0*/  FSEL R5, R5, RZ, P3 ;  /* 0x000000ff05057208 */ /* 0x000fe40001800000 */
[----:B------:R-:W-:-:S03]  /*3cc0*/  ISETP.GE.AND P3, PT, R31, R6, PT ;  /* 0x000000061f00720c */ /* 0x000fc60003f66270 */
[----:B------:R-:W-:Y:S01]  /*3cd0*/  FFMA.FTZ R2, R9, UR6, -R5 ;  /* 0x0000000609027c23 */ /* 0x000fe20008010805 */
[----:B------:R-:W-:Y:S02]  /*3ce0*/  FSEL R26, R131, -INF , !P3 ;  /* 0xff800000831a7808 */ /* 0x000fe40005800000 */
[----:B------:R-:W-:Y:S01]  /*3cf0*/  ISETP.GE.AND P3, PT, R32, R6, PT ;  /* 0x000000062000720c */ /* 0x000fe20003f66270 */
[----:B------:R2:W-:Y:S01]  /*3d00*/  MUFU.EX2 R157, R2 ;  /* 0x00000002009d7308 */ /* 0x0005e20000000800 */
[----:B-1----:R-:W-:-:S07]  /*3d10*/  FFMA.FTZ R4, R77, UR6, -R3 ;  /* 0x000000064d047c23 */ /* 0x002fce0008010803 */
[----:B------:R1:W-:Y:S01]  /*3d20*/  MUFU.EX2 R231, R4 ;  /* 0x0000000400e77308 */ /* 0x0003e20000000800 */
[----:B--2---:R-:W-:-:S07]  /*3d30*/  FFMA.FTZ R2, R8, UR6, -R5 ;  /* 0x0000000608027c23 */ /* 0x004fce0008010805 */
[----:B------:R2:W3:Y:S01]  /*3d40*/  MUFU.EX2 R155, R2 ;  /* 0x00000002009b7308 */ /* 0x0004e20000000800 */
[----:B-1----:R-:W-:-:S07]  /*3d50*/  FFMA.FTZ R4, R68, UR6, -R3 ;  /* 0x0000000644047c23 */ /* 0x002fce0008010803 */
[----:B------:R1:W-:Y:S01]  /*3d60*/  MUFU.EX2 R233, R4 ;  /* 0x0000000400e97308 */ /* 0x0003e20000000800 */
[----:B--2---:R-:W-:Y:S01]  /*3d70*/  FFMA.FTZ R2, R11, UR6, -R5 ;  /* 0x000000060b027c23 */ /* 0x004fe20008010805 */
[----:B------:R-:W-:Y:S02]  /*3d80*/  FSEL R11, R130, -INF , !P2 ;  /* 0xff800000820b7808 */ /* 0x000fe40005000000 */
[----:B------:R-:W-:-:S04]  /*3d90*/  ISETP.GE.AND P2, PT, R37, R6, PT ;  /* 0x000000062500720c */ /* 0x000fc80003f46270 */
[----:B------:R2:W-:Y:S01]  /*3da0*/  MUFU.EX2 R156, R2 ;  /* 0x00000002009c7308 */ /* 0x0005e20000000800 */
[----:B------:R-:W-:Y:S01]  /*3db0*/  FSEL R8, R176, -INF , !P2 ;  /* 0xff800000b0087808 */ /* 0x000fe20005000000 */
[----:B-1----:R-:W-:Y:S01]  /*3dc0*/  FFMA.FTZ R4, R62, UR6, -R3 ;  /* 0x000000063e047c23 */ /* 0x002fe20008010803 */
[----:B------:R-:W-:-:S05]  /*3dd0*/  ISETP.GE.AND P2, PT, R44, R6, PT ;  /* 0x000000062c00720c */ /* 0x000fca0003f46270 */
[----:B------:R1:W-:Y:S01]  /*3de0*/  MUFU.EX2 R236, R4 ;  /* 0x0000000400ec7308 */ /* 0x0003e20000000800 */
[----:B--2---:R-:W-:Y:S01]  /*3df0*/  FFMA.FTZ R2, R12, UR6, -R5 ;  /* 0x000000060c027c23 */ /* 0x004fe20008010805 */
[----:B------:R-:W-:Y:S02]  /*3e00*/  FSEL R12, R180, -INF , !P3 ;  /* 0xff800000b40c7808 */ /* 0x000fe40005800000 */
[----:B------:R-:W-:-:S04]  /*3e10*/  ISETP.GE.AND P3, PT, R35, R6, PT ;  /* 0x000000062300720c */ /* 0x000fc80003f66270 */
[----:B------:R2:W-:Y:S01]  /*3e20*/  MUFU.EX2 R158, R2 ;  /* 0x00000002009e7308 */ /* 0x0005e20000000800 */
[----:B------:R-:W-:Y:S01]  /*3e30*/  FSEL R9, R175, -INF , !P3 ;  /* 0xff800000af097808 */ /* 0x000fe20005800000 */
[----:B-1----:R-:W-:Y:S01]  /*3e40*/  FFMA.FTZ R4, R61, UR6, -R3 ;  /* 0x000000063d047c23 */ /* 0x002fe20008010803 */
[----:B------:R-:W-:Y:S02]  /*3e50*/  FSEL R61, R191, -INF , !P4 ;  /* 0xff800000bf3d7808 */ /* 0x000fe40006000000 */
[----:B------:R-:W-:-:S03]  /*3e60*/  ISETP.GE.AND P4, PT, R27, R7, PT ;  /* 0x000000071b00720c */ /* 0x000fc60003f86270 */
[----:B------:R1:W-:Y:S01]  /*3e70*/  MUFU.EX2 R241, R4 ;  /* 0x0000000400f17308 */ /* 0x0003e20000000800 */
[----:B------:R-:W-:Y:S01]  /*3e80*/  ISETP.GE.AND P3, PT, R42, R6, PT ;  /* 0x000000062a00720c */ /* 0x000fe20003f66270 */
[----:B--2---:R-:W-:-:S06]  /*3e90*/  FFMA.FTZ R2, R10, UR6, -R5 ;  /* 0x000000060a027c23 */ /* 0x004fcc0008010805 */
[----:B------:R2:W-:Y:S01]  /*3ea0*/  MUFU.EX2 R195, R2 ;  /* 0x0000000200c37308 */ /* 0x0005e20000000800 */
[----:B-1----:R-:W-:Y:S01]  /*3eb0*/  FFMA.FTZ R4, R59, UR6, -R3 ;  /* 0x000000063b047c23 */ /* 0x002fe20008010803 */
[----:B------:R-:W-:Y:S02]  /*3ec0*/  FSEL R59, R123, -INF , !P1 ;  /* 0xff8000007b3b7808 */ /* 0x000fe40004800000 */
[----:B------:R-:W-:-:S04]  /*3ed0*/  ISETP.GE.AND P1, PT, R29, R6, PT ;  /* 0x000000061d00720c */ /* 0x000fc80003f26270 */
[----:B------:R1:W-:Y:S01]  /*3ee0*/  MUFU.EX2 R240, R4 ;  /* 0x0000000400f07308 */ /* 0x0003e20000000800 */
[----:B------:R-:W-:Y:S02]  /*3ef0*/  FSEL R29, R182, -INF , !P4 ;  /* 0xff800000b61d7808 */ /* 0x000fe40006000000 */
[----:B------:R-:W-:Y:S02]  /*3f00*/  FSEL R27, R190, -INF , !P1 ;  /* 0xff800000be1b7808 */ /* 0x000fe40004800000 */
[-C--:B------:R-:W-:Y:S02]  /*3f10*/  ISETP.GE.AND P1, PT, R33, R6.reuse, PT ;  /* 0x000000062100720c */ /* 0x080fe40003f26270 */
[----:B------:R-:W-:Y:S01]  /*3f20*/  ISETP.GE.AND P4, PT, R30, R7, PT ;  /* 0x000000071e00720c */ /* 0x000fe20003f86270 */
[----:B--2---:R-:W-:Y:S01]  /*3f30*/  FFMA.FTZ R2, R15, UR6, -R5 ;  /* 0x000000060f027c23 */ /* 0x004fe20008010805 */
[----:B------:R-:W-:Y:S02]  /*3f40*/  FSEL R14, R179, -INF , !P1 ;  /* 0xff800000b30e7808 */ /* 0x000fe40004800000 */
[----:B------:R-:W-:Y:S01]  /*3f50*/  ISETP.GE.AND P1, PT, R36, R6, PT ;  /* 0x000000062400720c */ /* 0x000fe20003f26270 */
[----:B------:R-:W-:Y:S01]  /*3f60*/  MUFU.EX2 R199, R2 ;  /* 0x0000000200c77308 */ /* 0x000fe20000000800 */
[----:B------:R-:W-:-:S02]  /*3f70*/  FSEL R30, R183, -INF , !P6 ;  /* 0xff800000b71e7808 */ /* 0x000fc40007000000 */
[----:B------:R-:W-:Y:S01]  /*3f80*/  FSEL R10, R135, -INF , !P1 ;  /* 0xff800000870a7808 */ /* 0x000fe20004800000 */
[--C-:B-1----:R-:W-:Y:S01]  /*3f90*/  FFMA.FTZ R4, R58, UR6, -R3.reuse ;  /* 0x000000063a047c23 */ /* 0x102fe20008010803 */
[----:B------:R-:W-:Y:S01]  /*3fa0*/  FFMA.FTZ R3, R65, UR6, -R3 ;  /* 0x0000000641037c23 */ /* 0x000fe20008010803 */
[----:B------:R-:W-:Y:S02]  /*3fb0*/  ISETP.GE.AND P1, PT, R41, R6, PT ;  /* 0x000000062900720c */ /* 0x000fe40003f26270 */
[-C--:B------:R-:W-:Y:S01]  /*3fc0*/  ISETP.GE.AND P6, PT, R33, R7.reuse, PT ;  /* 0x000000072100720c */ /* 0x080fe20003fc6270 */
[----:B------:R1:W2:Y:S01]  /*3fd0*/  MUFU.EX2 R226, R3 ;  /* 0x0000000300e27308 */ /* 0x0002a20000000800 */
[----:B------:R-:W-:Y:S02]  /*3fe0*/  FSEL R58, R126, -INF , !P5 ;  /* 0xff8000007e3a7808 */ /* 0x000fe40006800000 */
[----:B------:R-:W-:Y:S02]  /*3ff0*/  ISETP.GE.AND P5, PT, R31, R7, PT ;  /* 0x000000071f00720c */ /* 0x000fe40003fa6270 */
[----:B------:R-:W-:-:S02]  /*4000*/  FSEL R15, R140, -INF , !P1 ;  /* 0xff8000008c0f7808 */ /* 0x000fc40004800000 */
[----:B------:R-:W-:Y:S01]  /*4010*/  FSEL R62, R125, -INF , !P4 ;  /* 0xff8000007d3e7808 */ /* 0x000fe20006000000 */
[----:B------:R-:W-:Y:S01]  /*4020*/  MUFU.EX2 R239, R4 ;  /* 0x0000000400ef7308 */ /* 0x000fe20000000800 */
[-C--:B------:R-:W-:Y:S02]  /*4030*/  ISETP.GE.AND P4, PT, R34, R7.reuse, PT ;  /* 0x000000072200720c */ /* 0x080fe40003f86270 */
[----:B------:R-:W-:Y:S02]  /*4040*/  FSEL R63, R177, -INF , !P6 ;  /* 0xff800000b13f7808 */ /* 0x000fe40007000000 */
[----:B------:R-:W-:Y:S02]  /*4050*/  ISETP.GE.AND P6, PT, R36, R7, PT ;  /* 0x000000072400720c */ /* 0x000fe40003fc6270 */
[----:B------:R-:W-:Y:S02]  /*4060*/  FSEL R33, R121, -INF , !P5 ;  /* 0xff80000079217808 */ /* 0x000fe40006800000 */
[----:B-1----:R-:W-:-:S02]  /*4070*/  FMNMX.FTZ R3, R49, R51, !PT ;  /* 0x0000003331037209 */ /* 0x002fc40007810000 */
[----:B------:R-:W-:Y:S02]  /*4080*/  FSEL R36, R139, -INF , !P3 ;  /* 0xff8000008b247808 */ /* 0x000fe40005800000 */
[----:B------:R-:W-:Y:S02]  /*4090*/  FMNMX.FTZ R3, R48, R3, !PT ;  /* 0x0000000330037209 */ /* 0x000fe40007810000 */
[----:B------:R-:W-:Y:S02]  /*40a0*/  ISETP.GE.AND P5, PT, R32, R7, PT ;  /* 0x000000072000720c */ /* 0x000fe40003fa6270 */
[----:B------:R-:W-:Y:S02]  /*40b0*/  FMNMX.FTZ R3, R47, R3, !PT ;  /* 0x000000032f037209 */ /* 0x000fe40007810000 */
[----:B------:R-:W-:Y:S02]  /*40c0*/  FSEL R82, R128, -INF , !P4 ;  /* 0xff80000080527808 */ /* 0x000fe40006000000 */
[----:B------:R-:W-:Y:S01]  /*40d0*/  FMNMX.FTZ R2, R28, R3, !PT ;  /* 0x000000031c027209 */ /* 0x000fe20007810000 */
[----:B------:R-:W-:Y:S01]  /*40e0*/  FFMA.FTZ R3, R16, UR6, -R5 ;  /* 0x0000000610037c23 */ /* 0x000fe20008010805 */
[----:B------:R-:W-:-:S02]  /*40f0*/  ISETP.GE.AND P4, PT, R37, R7, PT ;  /* 0x000000072500720c */ /* 0x000fc40003f86270 */
[----:B------:R-:W-:Y:S01]  /*4100*/  FMNMX.FTZ R2, R27, R2, !PT ;  /* 0x000000021b027209 */ /* 0x000fe20007810000 */
[----:B------:R1:W-:Y:S01]  /*4110*/  MUFU.EX2 R196, R3 ;  /* 0x0000000300c47308 */ /* 0x0003e20000000800 */
[----:B------:R-:W-:Y:S02]  /*4120*/  ISETP.GE.AND P1, PT, R46, R6, PT ;  /* 0x000000062e00720c */ /* 0x000fe40003f26270 */
[----:B------:R-:W-:Y:S02]  /*4130*/  FMNMX.FTZ R2, R26, R2, !PT ;  /* 0x000000021a027209 */ /* 0x000fe40007810000 */
[----:B------:R-:W-:Y:S02]  /*4140*/  FSEL R37, R171, -INF , !P2 ;  /* 0xff800000ab257808 */ /* 0x000fe40005000000 */
[----:B------:R-:W-:Y:S02]  /*4150*/  FMNMX.FTZ R2, R25, R2, !PT ;  /* 0x0000000219027209 */ /* 0x000fe40007810000 */
[----:B------:R-:W-:-:S02]  /*4160*/  FSEL R80, R178, -INF , !P5 ;  /* 0xff800000b2507808 */ /* 0x000fc40006800000 */
[----:B------:R-:W-:Y:S02]  /*4170*/  FMNMX.FTZ R2, R14, R2, !PT ;  /* 0x000000020e027209 */ /* 0x000fe40007810000 */
[-C--:B------:R-:W-:Y:S02]  /*4180*/  ISETP.GE.AND P5, PT, R35, R7.reuse, PT ;  /* 0x000000072300720c */ /* 0x080fe40003fa6270 */
[----:B------:R-:W-:Y:S01]  /*4190*/  FMNMX.FTZ R2, R12, R2, !PT ;  /* 0x000000020c027209 */ /* 0x000fe20007810000 */
[----:B-1----:R-:W-:Y:S01]  /*41a0*/  FFMA.FTZ R3, R17, UR6, -R5 ;  /* 0x0000000611037c23 */ /* 0x002fe20008010805 */
[----:B------:R-:W-:Y:S02]  /*41b0*/  FSEL R92, R127, -INF , !P6 ;  /* 0xff8000007f5c7808 */ /* 0x000fe40007000000 */
[----:B------:R-:W-:Y:S01]  /*41c0*/  FMNMX.FTZ R2, R11, R2, !PT ;  /* 0x000000020b027209 */ /* 0x000fe20007810000 */
[----:B------:R1:W-:Y:S01]  /*41d0*/  MUFU.EX2 R201, R3 ;  /* 0x0000000300c97308 */ /* 0x0003e20000000800 */
[----:B------:R-:W-:-:S02]  /*41e0*/  ISETP.GE.AND P6, PT, R41, R7, PT ;  /* 0x000000072900720c */ /* 0x000fc40003fc6270 */
[----:B------:R-:W-:Y:S02]  /*41f0*/  FMNMX.FTZ R2, R10, R2, !PT ;  /* 0x000000020a027209 */ /* 0x000fe40007810000 */
[----:B------:R-:W-:Y:S02]  /*4200*/  ISETP.GE.AND P2, PT, R69, R6, PT ;  /* 0x000000064500720c */ /* 0x000fe40003f46270 */
[----:B------:R-:W-:Y:S02]  /*4210*/  FMNMX.FTZ R2, R9, R2, !PT ;  /* 0x0000000209027209 */ /* 0x000fe40007810000 */
[----:B------:R-:W-:Y:S02]  /*4220*/  FSEL R41, R172, -INF , !P1 ;  /* 0xff800000ac297808 */ /* 0x000fe40004800000 */
[----:B------:R-:W-:Y:S02]  /*4230*/  FMNMX.FTZ R2, R8, R2, !PT ;  /* 0x0000000208027209 */ /* 0x000fe40007810000 */
[----:B------:R-:W-:-:S02]  /*4240*/  FSEL R96, R174, -INF , !P5 ;  /* 0xff800000ae607808 */ /* 0x000fc40006800000 */
[----:B------:R-:W-:Y:S01]  /*4250*/  FMNMX.FTZ R2, R15, R2, !PT ;  /* 0x000000020f027209 */ /* 0x000fe20007810000 */
[----:B-1----:R-:W-:Y:S01]  /*4260*/  FFMA.FTZ R3, R18, UR6, -R5 ;  /* 0x0000000612037c23 */ /* 0x002fe20008010805 */
[----:B------:R-:W-:Y:S02]  /*4270*/  ISETP.GE.AND P5, PT, R42, R7, PT ;  /* 0x000000072a00720c */ /* 0x000fe40003fa6270 */
[----:B------:R-:W-:Y:S01]  /*4280*/  FMNMX.FTZ R2, R36, R2, !PT ;  /* 0x0000000224027209 */ /* 0x000fe20007810000 */
[----:B------:R1:W-:Y:S01]  /*4290*/  MUFU.EX2 R204, R3 ;  /* 0x0000000300cc7308 */ /* 0x0003e20000000800 */
[----:B------:R-:W-:Y:S02]  /*42a0*/  ISETP.GE.AND P1, PT, R71, R6, PT ;  /* 0x000000064700720c */ /* 0x000fe40003f26270 */
[----:B------:R-:W-:Y:S02]  /*42b0*/  FMNMX.FTZ R2, R37, R2, !PT ;  /* 0x0000000225027209 */ /* 0x000fe40007810000 */
[----:B------:R-:W-:-:S02]  /*42c0*/  FSEL R42, R133, -INF , !P2 ;  /* 0xff800000852a7808 */ /* 0x000fc40005000000 */
[----:B------:R-:W-:Y:S02]  /*42d0*/  FMNMX.FTZ R2, R41, R2, !PT ;  /* 0x0000000229027209 */ /* 0x000fe40007810000 */
[----:B------:R-:W-:Y:S02]  /*42e0*/  ISETP.GE.AND P2, PT, R72, R6, PT ;  /* 0x000000064800720c */ /* 0x000fe40003f46270 */
[----:B------:R-:W-:Y:S02]  /*42f0*/  FSEL R90, R120, -INF , !P1 ;  /* 0xff800000785a7808 */ /* 0x000fe40004800000 */
[----:B------:R-:W-:Y:S02]  /*4300*/  FMNMX.FTZ R2, R42, R2, !PT ;  /* 0x000000022a027209 */ /* 0x000fe40007810000 */
[----:B------:R-:W-:Y:S01]  /*4310*/  ISETP.GE.AND P1, PT, R74, R6, PT ;  /* 0x000000064a00720c */ /* 0x000fe20003f26270 */
[----:B-1----:R-:W-:Y:S01]  /*4320*/  FFMA.FTZ R3, R19, UR6, -R5 ;  /* 0x0000000613037c23 */ /* 0x002fe20008010805 */
[----:B------:R-:W-:-:S02]  /*4330*/  FSEL R91, R168, -INF , !P2 ;  /* 0xff800000a85b7808 */ /* 0x000fc40005000000 */
[----:B------:R-:W-:Y:S01]  /*4340*/  FMNMX.FTZ R2, R90, R2, !PT ;  /* 0x000000025a027209 */ /* 0x000fe20007810000 */
[----:B------:R1:W-:Y:S01]  /*4350*/  MUFU.EX2 R208, R3 ;  /* 0x0000000300d07308 */ /* 0x0003e20000000800 */
[----:B------:R-:W-:Y:S02]  /*4360*/  ISETP.GE.AND P2, PT, R76, R6, PT ;  /* 0x000000064c00720c */ /* 0x000fe40003f46270 */
[----:B------:R-:W-:Y:S02]  /*4370*/  FSEL R97, R169, -INF , !P1 ;  /* 0xff800000a9617808 */ /* 0x000fe40004800000 */
[----:B------:R-:W-:Y:S02]  /*4380*/  FMNMX.FTZ R2, R91, R2, !PT ;  /* 0x000000025b027209 */ /* 0x000fe40007810000 */
[----:B------:R-:W-:Y:S02]  /*4390*/  ISETP.GE.AND P1, PT, R75, R6, PT ;  /* 0x000000064b00720c */ /* 0x000fe40003f26270 */
[----:B------:R-:W-:-:S02]  /*43a0*/  FSEL R98, R117, -INF , !P2 ;  /* 0xff80000075627808 */ /* 0x000fc40005000000 */
[----:B------:R-:W-:Y:S02]  /*43b0*/  FMNMX.FTZ R2, R97, R2, !PT ;  /* 0x0000000261027209 */ /* 0x000fe40007810000 */
[----:B------:R-:W-:Y:S02]  /*43c0*/  FMNMX.FTZ R4, R56, R61, !PT ;  /* 0x0000003d38047209 */ /* 0x000fe40007810000 */
[----:B------:R-:W-:Y:S01]  /*43d0*/  ISETP.GE.AND P2, PT, R79, R6, PT ;  /* 0x000000064f00720c */ /* 0x000fe20003f46270 */
[----:B-1----:R-:W-:Y:S01]  /*43e0*/  FFMA.FTZ R3, R13, UR6, -R5 ;  /* 0x000000060d037c23 */ /* 0x002fe20008010805 */
[----:B------:R-:W-:Y:S02]  /*43f0*/  FSEL R101, R116, -INF , !P1 ;  /* 0xff80000074657808 */ /* 0x000fe40004800000 */
[----:B------:R-:W-:Y:S01]  /*4400*/  FMNMX.FTZ R2, R98, R2, !PT ;  /* 0x0000000262027209 */ /* 0x000fe20007810000 */
[----:B------:R1:W-:Y:S01]  /*4410*/  MUFU.EX2 R207, R3 ;  /* 0x0000000300cf7308 */ /* 0x0003e20000000800 */
[----:B------:R-:W-:-:S02]  /*4420*/  FMNMX.FTZ R4, R59, R4, !PT ;  /* 0x000000043b047209 */ /* 0x000fc40007810000 */
[----:B------:R-:W-:Y:S02]  /*4430*/  FSEL R102, R163, -INF , !P2 ;  /* 0xff800000a3667808 */ /* 0x000fe40005000000 */
[----:B------:R-:W-:Y:S02]  /*4440*/  FMNMX.FTZ R2, R101, R2, !PT ;  /* 0x0000000265027209 */ /* 0x000fe40007810000 */
[----:B------:R-:W-:Y:S02]  /*4450*/  FMNMX.FTZ R4, R58, R4, !PT ;  /* 0x000000043a047209 */ /* 0x000fe40007810000 */
[----:B------:R-:W-:Y:S02]  /*4460*/  ISETP.GE.AND P1, PT, R78, R6, PT ;  /* 0x000000064e00720c */ /* 0x000fe40003f26270 */
[----:B------:R-:W-:Y:S02]  /*4470*/  FMNMX.FTZ R4, R29, R4, !PT ;  /* 0x000000041d047209 */ /* 0x000fe40007810000 */
[----:B------:R-:W-:-:S02]  /*4480*/  ISETP.GE.AND P2, PT, R81, R6, PT ;  /* 0x000000065100720c */ /* 0x000fc40003f46270 */
[----:B------:R-:W-:Y:S01]  /*4490*/  FSEL R103, R165, -INF , !P1 ;  /* 0xff800000a5677808 */ /* 0x000fe20004800000 */
[----:B-1----:R-:W-:Y:S01]  /*44a0*/  FFMA.FTZ R3, R20, UR6, -R5 ;  /* 0x0000000614037c23 */ /* 0x002fe20008010805 */
[-C--:B------:R-:W-:Y:S02]  /*44b0*/  ISETP.GE.AND P1, PT, R83, R6.reuse, PT ;  /* 0x000000065300720c */ /* 0x080fe40003f26270 */
[----:B------:R-:W-:Y:S01]  /*44c0*/  FSEL R105, R107, -INF , !P2 ;  /* 0xff8000006b697808 */ /* 0x000fe20005000000 */
[----:B------:R1:W-:Y:S01]  /*44d0*/  MUFU.EX2 R206, R3 ;  /* 0x0000000300ce7308 */ /* 0x0003e20000000800 */
[-C--:B------:R-:W-:Y:S02]  /*44e0*/  ISETP.GE.AND P2, PT, R84, R6.reuse, PT ;  /* 0x000000065400720c */ /* 0x080fe40003f46270 */
[----:B------:R-:W-:Y:S02]  /*44f0*/  FSEL R109, R106, -INF , !P1 ;  /* 0xff8000006a6d7808 */ /* 0x000fe40004800000 */
[----:B------:R-:W-:-:S02]  /*4500*/  ISETP.GE.AND P1, PT, R85, R6, PT ;  /* 0x000000065500720c */ /* 0x000fc40003f26270 */
[----:B------:R-:W-:Y:S02]  /*4510*/  FSEL R108, R161, -INF , !P2 ;  /* 0xff800000a16c7808 */ /* 0x000fe40005000000 */
[----:B------:R-:W-:Y:S02]  /*4520*/  FSEL R95, R173, -INF , !P4 ;  /* 0xff800000ad5f7808 */ /* 0x000fe40006000000 */
[----:B------:R-:W-:Y:S02]  /*4530*/  ISETP.GE.AND P2, PT, R53, R6, PT ;  /* 0x000000063500720c */ /* 0x000fe40003f46270 */
[----:B------:R-:W-:Y:S02]  /*4540*/  FSEL R111, R162, -INF , !P1 ;  /* 0xff800000a26f7808 */ /* 0x000fe40004800000 */
[----:B------:R-:W-:Y:S01]  /*4550*/  FSEL R122, R122, -INF , !P2 ;  /* 0xff8000007a7a7808 */ /* 0x000fe20005000000 */
[----:B-1----:R-:W-:Y:S01]  /*4560*/  FFMA.FTZ R3, R21, UR6, -R5 ;  /* 0x0000000615037c23 */ /* 0x002fe20008010805 */
[----:B------:R-:W-:-:S02]  /*4570*/  FSEL R21, R160, -INF , !P6 ;  /* 0xff800000a0157808 */ /* 0x000fc40007000000 */
[-C--:B------:R-:W-:Y:S01]  /*4580*/  ISETP.GE.AND P4, PT, R44, R7.reuse, PT ;  /* 0x000000072c00720c */ /* 0x080fe20003f86270 */
[----:B------:R1:W-:Y:S01]  /*4590*/  MUFU.EX2 R205, R3 ;  /* 0x0000000300cd7308 */ /* 0x0003e20000000800 */
[----:B------:R-:W-:Y:S02]  /*45a0*/  ISETP.GE.AND P1, PT, R52, R6, PT ;  /* 0x000000063400720c */ /* 0x000fe40003f26270 */
[-C--:B------:R-:W-:Y:S02]  /*45b0*/  ISETP.GE.AND P3, PT, R46, R7.reuse, PT ;  /* 0x000000072e00720c */ /* 0x080fe40003f66270 */
[----:B------:R-:W-:Y:S02]  /*45c0*/  FSEL R124, R124, -INF , !P1 ;  /* 0xff8000007c7c7808 */ /* 0x000fe40004800000 */
[-C--:B------:R-:W-:Y:S02]  /*45d0*/  ISETP.GE.AND P2, PT, R69, R7.reuse, PT ;  /* 0x000000074500720c */ /* 0x080fe40003f46270 */
[----:B------:R-:W-:-:S02]  /*45e0*/  ISETP.GE.AND P1, PT, R71, R7, PT ;  /* 0x000000074700720c */ /* 0x000fc40003f26270 */
[----:B------:R-:W-:Y:S02]  /*45f0*/  FSEL R93, R153, -INF , !P2 ;  /* 0xff800000995d7808 */ /* 0x000fe40005000000 */
[-C--:B------:R-:W-:Y:S02]  /*4600*/  ISETP.GE.AND P6, PT, R72, R7.reuse, PT ;  /* 0x000000074800720c */ /* 0x080fe40003fc6270 */
[----:B------:R-:W-:Y:S01]  /*4610*/  FSEL R94, R152, -INF , !P1 ;  /* 0xff800000985e7808 */ /* 0x000fe20004800000 */
[----:B-1----:R-:W-:Y:S01]  /*4620*/  FFMA.FTZ R3, R22, UR6, -R5 ;  /* 0x0000000616037c23 */ /* 0x002fe20008010805 */
[----:B------:R-:W-:Y:S02]  /*4630*/  FSEL R22, R154, -INF , !P5 ;  /* 0xff8000009a167808 */ /* 0x000fe40006800000 */
[----:B------:R-:W-:Y:S01]  /*4640*/  ISETP.GE.AND P5, PT, R74, R7, PT ;  /* 0x000000074a00720c */ /* 0x000fe20003fa6270 */
[----:B------:R1:W-:Y:S01]  /*4650*/  MUFU.EX2 R203, R3 ;  /* 0x0000000300cb7308 */ /* 0x0003e20000000800 */
[----:B------:R-:W-:-:S02]  /*4660*/  FSEL R99, R214, -INF , !P6 ;  /* 0xff800000d6637808 */ /* 0x000fc40007000000 */
[----:B------:R-:W-:Y:S02]  /*4670*/  FSEL R100, R215, -INF , !P5 ;  /* 0xff800000d7647808 */ /* 0x000fe40006800000 */
[-C--:B------:R-:W-:Y:S02]  /*4680*/  ISETP.GE.AND P2, PT, R79, R7.reuse, PT ;  /* 0x000000074f00720c */ /* 0x080fe40003f46270 */
[-C--:B------:R-:W-:Y:S02]  /*4690*/  ISETP.GE.AND P1, PT, R78, R7.reuse, PT ;  /* 0x000000074e00720c */ /* 0x080fe40003f26270 */
[----:B------:R-:W-:Y:S02]  /*46a0*/  FSEL R104, R211, -INF , !P2 ;  /* 0xff800000d3687808 */ /* 0x000fe40005000000 */
[----:B------:R-:W-:Y:S02]  /*46b0*/  ISETP.GE.AND P6, PT, R81, R7, PT ;  /* 0x000000075100720c */ /* 0x000fe40003fc6270 */
[----:B------:R-:W-:-:S02]  /*46c0*/  FSEL R106, R212, -INF , !P1 ;  /* 0xff800000d46a7808 */ /* 0x000fc40004800000 */
[-C--:B------:R-:W-:Y:S01]  /*46d0*/  ISETP.GE.AND P5, PT, R83, R7.reuse, PT ;  /* 0x000000075300720c */ /* 0x080fe20003fa6270 */
[----:B-1----:R-:W-:Y:S01]  /*46e0*/  FFMA.FTZ R3, R23, UR6, -R5 ;  /* 0x0000000617037c23 */ /* 0x002fe20008010805 */
[----:B------:R-:W-:Y:S02]  /*46f0*/  FSEL R23, R217, -INF , !P4 ;  /* 0xff800000d9177808 */ /* 0x000fe40006000000 */
[-C--:B------:R-:W-:Y:S01]  /*4700*/  ISETP.GE.AND P4, PT, R76, R7.reuse, PT ;  /* 0x000000074c00720c */ /* 0x080fe20003f86270 */
[----:B------:R1:W-:Y:S01]  /*4710*/  MUFU.EX2 R202, R3 ;  /* 0x0000000300ca7308 */ /* 0x0003e20000000800 */
[----:B------:R-:W-:Y:S02]  /*4720*/  FSEL R107, R144, -INF , !P5 ;  /* 0xff800000906b7808 */ /* 0x000fe40006800000 */
[-C--:B------:R-:W-:Y:S02]  /*4730*/  ISETP.GE.AND P2, PT, R53, R7.reuse, PT ;  /* 0x000000073500720c */ /* 0x080fe40003f46270 */
[----:B------:R-:W-:-:S02]  /*4740*/  ISETP.GE.AND P1, PT, R52, R7, PT ;  /* 0x000000073400720c */ /* 0x000fc40003f26270 */
[----:B------:R-:W-:Y:S02]  /*4750*/  FSEL R114, R141, -INF , !P2 ;  /* 0xff8000008d727808 */ /* 0x000fe40005000000 */
[----:B------:R-:W-:Y:S02]  /*4760*/  FSEL R113, R137, -INF , !P1 ;  /* 0xff80000089717808 */ /* 0x000fe40004800000 */
[----:B---3--:R-:W-:Y:S02]  /*4770*/  F2FP.F16.F32.PACK_AB R13, R155, R157 ;  /* 0x0000009d9b0d723e */ /* 0x008fe400000000ff */
[----:B------:R-:W-:Y:S02]  /*4780*/  F2FP.F16.F32.PACK_AB R160, R234, R238 ;  /* 0x000000eeeaa0723e */ /* 0x000fe400000000ff */
[----:B--2---:R-:W-:Y:S01]  /*4790*/  F2FP.F16.F32.PACK_AB R162, R226, R228 ;  /* 0x000000e4e2a2723e */ /* 0x004fe200000000ff */
[----:B-1----:R-:W-:-:S04]  /*47a0*/  FFMA.FTZ R3, R24, UR6, -R5 ;  /* 0x0000000618037c23 */ /* 0x002fc80008010805 */
        /* <DEDUP_REMOVED lines=10> */
[----:B------:R-:W-:Y:S01]  /*4850*/  FFMA.FTZ R4, R43, UR6, -R5 ;  /* 0x000000062b047c23 */ /* 0x000fe20008010805 */
        /* <DEDUP_REMOVED lines=14> */
[----:B------:R-:W-:Y:S02]  /*4940*/  FMNMX.FTZ R2, R22, R2, !PT ;  /* 0x0000000216027209 */ /* 0x000fe40007810000 */
[----:B-1----:R-:W-:Y:S01]  /*4950*/  FMNMX.FTZ R4, R122, R3, !PT ;  /* 0x000000037a047209 */ /* 0x002fe20007810000 */
[----:B------:R-:W-:Y:S01]  /*4960*/  FFMA.FTZ R3, R50, UR6, -R5 ;  /* 0x0000000632037c23 */ /* 0x000fe20008010805 */
[----:B------:R-:W-:Y:S02]  /*4970*/  FMNMX.FTZ R2, R23, R2, !PT ;  /* 0x0000000217027209 */ /* 0x000fe40007810000 */
[----:B------:R-:W-:Y:S01]  /*4980*/  FMNMX.FTZ R4, R124, R4, !PT ;  /* 0x000000047c047209 */ /* 0x000fe20007810000 */
[----:B------:R1:W-:Y:S01]  /*4990*/  MUFU.EX2 R192, R3 ;  /* 0x0000000300c07308 */ /* 0x0003e20000000800 */
[----:B------:R-:W-:-:S03]  /*49a0*/  FMNMX.FTZ R2, R43, R2, !PT ;  /* 0x000000022b027209 */ /* 0x000fc60007810000 */
[----:B------:R-:W2:Y:S01]  /*49b0*/  SHFL.BFLY PT, R6, R4, 0x2, 0x1f ;  /* 0x0c401f0004067f89 */ /* 0x000ea200000e0000 */
[----:B------:R-:W-:-:S04]  /*49c0*/  FMNMX.FTZ R2, R93, R2, !PT ;  /* 0x000000025d027209 */ /* 0x000fc80007810000 */
[----:B------:R-:W-:-:S04]  /*49d0*/  FMNMX.FTZ R2, R94, R2, !PT ;  /* 0x000000025e027209 */ /* 0x000fc80007810000 */
[----:B------:R-:W-:Y:S01]  /*49e0*/  FMNMX.FTZ R2, R99, R2, !PT ;  /* 0x0000000263027209 */ /* 0x000fe20007810000 */
[----:B-1----:R-:W-:-:S03]  /*49f0*/  FFMA.FTZ R3, R55, UR6, -R5 ;  /* 0x0000000637037c23 */ /* 0x002fc60008010805 */
[----:B------:R-:W-:Y:S01]  /*4a00*/  FMNMX.FTZ R2, R100, R2, !PT ;  /* 0x0000000264027209 */ /* 0x000fe20007810000 */
[----:B------:R1:W-:Y:S01]  /*4a10*/  MUFU.EX2 R191, R3 ;  /* 0x0000000300bf7308 */ /* 0x0003e20000000800 */
[----:B--2---:R-:W-:-:S05]  /*4a20*/  FMNMX.FTZ R4, R4, R6, !PT ;  /* 0x0000000604047209 */ /* 0x004fca0007810000 */
[----:B------:R-:W2:Y:S01]  /*4a30*/  SHFL.BFLY PT, R38, R4, 0x1, 0x1f ;  /* 0x0c201f0004267f89 */ /* 0x000ea200000e0000 */
[----:B-1----:R-:W-:-:S04]  /*4a40*/  FFMA.FTZ R3, R57, UR6, -R5 ;  /* 0x0000000639037c23 */ /* 0x002fc80008010805 */
[----:B------:R1:W-:Y:S01]  /*4a50*/  MUFU.EX2 R190, R3 ;  /* 0x0000000300be7308 */ /* 0x0003e20000000800 */
[----:B--2---:R-:W-:Y:S01]  /*4a60*/  FMNMX.FTZ R38, R4, R38, !PT ;  /* 0x0000002604267209 */ /* 0x004fe20007810000 */
[----:B-1----:R-:W-:-:S04]  /*4a70*/  FFMA.FTZ R3, R60, UR6, -R5 ;  /* 0x000000063c037c23 */ /* 0x002fc80008010805 */
[----:B------:R-:W-:Y:S02]  /*4a80*/  FMUL.FTZ R4, R38, UR6 ;  /* 0x0000000626047c20 */ /* 0x000fe40008410000 */
[----:B------:R1:W-:Y:S02]  /*4a90*/  MUFU.EX2 R189, R3 ;  /* 0x0000000300bd7308 */ /* 0x0003e40000000800 */
[----:B-1----:R-:W-:-:S06]  /*4aa0*/  FFMA.FTZ R3, R54, UR6, -R5 ;  /* 0x0000000636037c23 */ /* 0x002fcc0008010805 */
        /* <DEDUP_REMOVED lines=8> */
[----:B------:R-:W-:Y:S02]  /*4b30*/  FMNMX.FTZ R2, R84, R2, !PT ;  /* 0x0000000254027209 */ /* 0x000fe40007810000 */
[----:B------:R-:W-:Y:S02]  /*4b40*/  FSEL R110, R210, -INF , !P4 ;  /* 0xff800000d26e7808 */ /* 0x000fe40006000000 */
[----:B------:R-:W-:-:S02]  /*4b50*/  FMNMX.FTZ R2, R104, R2, !PT ;  /* 0x0000000268027209 */ /* 0x000fc40007810000 */
[----:B------:R-:W-:Y:S02]  /*4b60*/  FSEL R112, R184, -INF , !P3 ;  /* 0xff800000b8707808 */ /* 0x000fe40005800000 */
[----:B------:R-:W-:Y:S01]  /*4b70*/  FMNMX.FTZ R2, R106, R2, !PT ;  /* 0x000000026a027209 */ /* 0x000fe20007810000 */
[----:B-1----:R-:W-:Y:S01]  /*4b80*/  FFMA.FTZ R3, R87, UR6, -R5 ;  /* 0x0000000657037c23 */ /* 0x002fe20008010805 */
[----:B------:R-:W-:-:S03]  /*4b90*/  FSETP.NEU.FTZ.AND P3, PT, R38, -INF , PT ;  /* 0xff8000002600780b */ /* 0x000fc60003f7d000 */
[----:B------:R1:W-:Y:S01]  /*4ba0*/  MUFU.EX2 R181, R3 ;  /* 0x0000000300b57308 */ /* 0x0003e20000000800 */
[----:B------:R-:W-:-:S05]  /*4bb0*/  FSEL R4, R4, RZ, P3 ;  /* 0x000000ff04047208 */ /* 0x000fca0001800000 */
[----:B------:R-:W-:-:S04]  /*4bc0*/  FFMA.FTZ R6, R26, UR6, -R4 ;  /* 0x000000061a067c23 */ /* 0x000fc80008010804 */
[----:B------:R-:W-:Y:S01]  /*4bd0*/  MUFU.EX2 R153, R6 ;  /* 0x0000000600997308 */ /* 0x000fe20000000800 */
[----:B-1----:R-:W-:Y:S01]  /*4be0*/  FFMA.FTZ R3, R88, UR6, -R5 ;  /* 0x0000000658037c23 */ /* 0x002fe20008010805 */
[----:B------:R-:W-:-:S06]  /*4bf0*/  FSEL R88, R145, -INF , !P6 ;  /* 0xff80000091587808 */ /* 0x000fcc0007000000 */
        /* <DEDUP_REMOVED lines=21> */
[----:B------:R1:W-:Y:S08]  /*4d50*/  MUFU.EX2 R175, R2 ;  /* 0x0000000200af7308 */ /* 0x0003f00000000800 */
        /* <DEDUP_REMOVED lines=14> */
[----:B------:R-:W-:Y:S02]  /*4e40*/  LDSM.16.MT88.4 R144, [R135+0x5c00] ;  /* 0x005c00008790783b */ /* 0x000fe40000004200 */
[----:B------:R-:W-:-:S05]  /*4e50*/  LOP3.LUT R2, R2, 0xfffffffc, RZ, 0xc0, !PT ;  /* 0xfffffffc02027812 */ /* 0x000fca00078ec0ff */
[----:B------:R-:W-:-:S05]  /*4e60*/  IMAD.IADD R2, R223, 0x1, -R2 ;  /* 0x00000001df027824 */ /* 0x000fca00078e0a02 */
[----:B------:R3:W-:Y:S01]  /*4e70*/  STL [R1+0x44], R2 ;  /* 0x0000440201007387 */ /* 0x0007e20000100800 */
[----:B-1----:R-:W-:-:S04]  /*4e80*/  FFMA.FTZ R3, R28, UR6, -R4 ;  /* 0x000000061c037c23 */ /* 0x002fc80008010804 */
[----:B------:R1:W-:Y:S02]  /*4e90*/  MUFU.EX2 R134, R3 ;  /* 0x0000000300867308 */ /* 0x0003e40000000800 */
[----:B-1----:R-:W-:Y:S01]  /*4ea0*/  FFMA.FTZ R3, R27, UR6, -R4 ;  /* 0x000000061b037c23 */ /* 0x002fe20008010804 */
[----:B---3--:R-:W-:-:S05]  /*4eb0*/  FADD.FTZ R2, R131, R130 ;  /* 0x0000008283027221 */ /* 0x008fca0000010000 */
[----:B------:R1:W-:Y:S02]  /*4ec0*/  MUFU.EX2 R152, R3 ;  /* 0x0000000300987308 */ /* 0x0003e40000000800 */
[--C-:B-1----:R-:W-:Y:S02]  /*4ed0*/  FFMA.FTZ R3, R25, UR6, -R4.reuse ;  /* 0x0000000619037c23 */ /* 0x102fe40008010804 */
[----:B------:R-:W1:Y:S04]  /*4ee0*/  LDSM.16.MT88.4 R24, [R184+0x4000] ;  /* 0x00400000b818783b */ /* 0x000e680000004200 */
[----:B------:R3:W-:Y:S02]  /*4ef0*/  MUFU.EX2 R154, R3 ;  /* 0x00000003009a7308 */ /* 0x0007e40000000800 */
[----:B---3--:R-:W-:Y:S01]  /*4f00*/  FFMA.FTZ R3, R14, UR6, -R4 ;  /* 0x000000060e037c23 */ /* 0x008fe20008010804 */
[----:B------:R-:W-:-:S05]  /*4f10*/  F2FP.F16.F32.PACK_AB R14, R227, R222 ;  /* 0x000000dee30e723e */ /* 0x000fca00000000ff */
[----:B------:R3:W-:Y:S02]  /*4f20*/  MUFU.EX2 R171, R3 ;  /* 0x0000000300ab7308 */ /* 0x0007e40000000800 */
[----:B---3--:R-:W-:Y:S01]  /*4f30*/  FFMA.FTZ R3, R12, UR6, -R4 ;  /* 0x000000060c037c23 */ /* 0x008fe20008010804 */
[----:B------:R-:W-:-:S05]  /*4f40*/  F2FP.F16.F32.PACK_AB R12, R220, R221 ;  /* 0x000000dddc0c723e */ /* 0x000fca00000000ff */
[----:B------:R3:W-:Y:S02]  /*4f50*/  MUFU.EX2 R173, R3 ;  /* 0x0000000300ad7308 */ /* 0x0007e40000000800 */
[----:B---3--:R-:W-:-:S06]  /*4f60*/  FFMA.FTZ R3, R11, UR6, -R4 ;  /* 0x000000060b037c23 */ /* 0x008fcc0008010804 */
[----:B------:R3:W-:Y:S02]  /*4f70*/  MUFU.EX2 R174, R3 ;  /* 0x0000000300ae7308 */ /* 0x0007e40000000800 */
[----:B---3--:R-:W-:Y:S01]  /*4f80*/  FFMA.FTZ R3, R10, UR6, -R4 ;  /* 0x000000060a037c23 */ /* 0x008fe20008010804 */
[----:B--2---:R-:W-:-:S05]  /*4f90*/  F2FP.F16.F32.PACK_AB R10, R133, R132 ;  /* 0x00000084850a723e */ /* 0x004fca00000000ff */
[----:B------:R2:W-:Y:S02]  /*4fa0*/  MUFU.EX2 R176, R3 ;  /* 0x0000000300b07308 */ /* 0x0005e40000000800 */
[----:B--2---:R-:W-:-:S05]  /*4fb0*/  FMUL.FTZ R3, R20, UR6 ;  /* 0x0000000614037c20 */ /* 0x004fca0008410000 */
[----:B------:R-:W-:-:S05]  /*4fc0*/  FSEL R3, R3, RZ, P1 ;  /* 0x000000ff03037208 */ /* 0x000fca0000800000 */
[--C-:B------:R-:W-:Y:S01]  /*4fd0*/  FFMA.FTZ R6, R56, UR6, -R3.reuse ;  /* 0x0000000638067c23 */ /* 0x100fe20008010803 */
[----:B------:R-:W-:-:S03]  /*4fe0*/  FFMA.FTZ R0, R61, UR6, -R3 ;  /* 0x000000063d007c23 */ /* 0x000fc60008010803 */
[----:B------:R-:W-:Y:S08]  /*4ff0*/  MUFU.EX2 R7, R6 ;  /* 0x0000000600077308 */ /* 0x000ff00000000800 */
[----:B------:R2:W3:Y:S02]  /*5000*/  MUFU.EX2 R6, R0 ;  /* 0x0000000000067308 */ /* 0x0004e40000000800 */
[----:B--2---:R-:W-:Y:S01]  /*5010*/  FFMA.FTZ R0, R59, UR6, -R3 ;  /* 0x000000063b007c23 */ /* 0x004fe20008010803 */
[----:B---3--:R-:W-:-:S05]  /*5020*/  F2FP.F16.F32.PACK_AB R9, R6, R7 ;  /* 0x000000070609723e */ /* 0x008fca00000000ff */
[----:B------:R2:W-:Y:S02]  /*5030*/  MUFU.EX2 R116, R0 ;  /* 0x0000000000747308 */ /* 0x0005e40000000800 */
[----:B--2---:R-:W-:-:S06]  /*5040*/  FFMA.FTZ R0, R58, UR6, -R3 ;  /* 0x000000063a007c23 */ /* 0x004fcc0008010803 */
[----:B------:R2:W3:Y:S02]  /*5050*/  MUFU.EX2 R119, R0 ;  /* 0x0000000000777308 */ /* 0x0004e40000000800 */
[----:B--2---:R-:W-:Y:S01]  /*5060*/  FFMA.FTZ R0, R15, UR6, -R4 ;  /* 0x000000060f007c23 */ /* 0x004fe20008010804 */
[----:B---3--:R-:W-:Y:S02]  /*5070*/  F2FP.F16.F32.PACK_AB R11, R119, R116 ;  /* 0x00000074770b723e */ /* 0x008fe400000000ff */
[----:B------:R-:W-:-:S03]  /*5080*/  F2FP.F16.F32.PACK_AB R15, R158, R156 ;  /* 0x0000009c9e0f723e */ /* 0x000fc600000000ff */
[----:B------:R2:W-:Y:S02]  /*5090*/  MUFU.EX2 R172, R0 ;  /* 0x0000000000ac7308 */ /* 0x0005e40000000800 */
[C---:B-1----:R-:W-:Y:S06]  /*50a0*/  HMMA.16816.F32 R48, R8.reuse, R24, RZ ;  /* 0x000000180830723c */ /* 0x042fec00000018ff */
[----:B------:R-:W-:Y:S06]  /*50b0*/  HMMA.16816.F32 R56, R8, R26, RZ ;  /* 0x0000001a0838723c */ /* 0x000fec00000018ff */
[----:B------:R-:W-:Y:S01]  /*50c0*/  HMMA.16816.F32 R64, R12, R24, RZ ;  /* 0x000000180c40723c */ /* 0x000fe200000018ff */
[----:B--2---:R-:W-:-:S04]  /*50d0*/  FFMA.FTZ R0, R29, UR6, -R3 ;  /* 0x000000061d007c23 */ /* 0x004fc80008010803 */
[----:B------:R1:W-:Y:S01]  /*50e0*/  MUFU.EX2 R125, R0 ;  /* 0x00000000007d7308 */ /* 0x0003e20000000800 */
[-C--:B------:R-:W-:Y:S06]  /*50f0*/  HMMA.16816.F32 R76, R12, R16.reuse, RZ ;  /* 0x000000100c4c723c */ /* 0x080fec00000018ff */
[C---:B------:R-:W-:Y:S06]  /*5100*/  HMMA.16816.F32 R44, R8.reuse, R16, RZ ;  /* 0x00000010082c723c */ /* 0x040fec00000018ff */
[----:B------:R-:W-:Y:S01]  /*5110*/  HMMA.16816.F32 R52, R8, R18, RZ ;  /* 0x000000120834723c */ /* 0x000fe200000018ff */
[----:B-1----:R-:W-:-:S02]  /*5120*/  FFMA.FTZ R0, R30, UR6, -R3 ;  /* 0x000000061e007c23 */ /* 0x002fc40008010803 */
[----:B------:R-:W1:Y:S03]  /*5130*/  LDSM.16.MT88.4 R28, [R135+0x4400] ;  /* 0x00440000871c783b */ /* 0x000e660000004200 */
[C---:B------:R-:W-:Y:S01]  /*5140*/  HMMA.16816.F32 R72, R12.reuse, R18, RZ ;  /* 0x000000120c48723c */ /* 0x040fe200000018ff */
[----:B------:R2:W3:Y:S01]  /*5150*/  MUFU.EX2 R126, R0 ;  /* 0x00000000007e7308 */ /* 0x0004e20000000800 */
[----:B------:R-:W-:Y:S01]  /*5160*/  F2FP.F16.F32.PACK_AB R8, R152, R134 ;  /* 0x000000869808723e */ /* 0x000fe200000000ff */
[----:B------:R-:W-:Y:S01]  /*5170*/  LDSM.16.MT88.4 R16, [R184+0x4800] ;  /* 0x00480000b810783b */ /* 0x000fe20000004200 */
[----:B------:R-:W-:Y:S02]  /*5180*/  F2FP.F16.F32.PACK_AB R10, R154, R153 ;  /* 0x000000999a0a723e */ /* 0x000fe400000000ff */
[----:B------:R-:W-:Y:S01]  /*5190*/  HMMA.16816.F32 R68, R12, R26, RZ ;  /* 0x0000001a0c44723c */ /* 0x000fe200000018ff */
[----:B------:R-:W-:Y:S06]  /*51a0*/  LDSM.16.MT88.4 R24, [R135+0x4800] ;  /* 0x004800008718783b */ /* 0x000fec0000004200 */
[----:B------:R-:W-:-:S02]  /*51b0*/  F2FP.F16.F32.PACK_AB R12, R244, R245 ;  /* 0x000000f5f40c723e */ /* 0x000fc400000000ff */
[----:B------:R-:W-:Y:S02]  /*51c0*/  F2FP.F16.F32.PACK_AB R13, R199, R195 ;  /* 0x000000c3c70d723e */ /* 0x000fe400000000ff */
[----:B------:R-:W-:Y:S01]  /*51d0*/  F2FP.F16.F32.PACK_AB R14, R249, R247 ;  /* 0x000000f7f90e723e */ /* 0x000fe200000000ff */
[--C-:B--2---:R-:W-:Y:S01]  /*51e0*/  FFMA.FTZ R0, R33, UR6, -R3.reuse ;  /* 0x0000000621007c23 */ /* 0x104fe20008010803 */
[----:B---3--:R-:W-:Y:S01]  /*51f0*/  F2FP.F16.F32.PACK_AB R9, R126, R125 ;  /* 0x0000007d7e09723e */ /* 0x008fe200000000ff */
[----:B------:R-:W2:Y:S01]  /*5200*/  LDSM.16.MT88.4 R32, [R184+0x4400] ;  /* 0x00440000b820783b */ /* 0x000ea20000004200 */
[----:B------:R-:W-:Y:S01]  /*5210*/  F2FP.F16.F32.PACK_AB R15, R201, R196 ;  /* 0x000000c4c90f723e */ /* 0x000fe200000000ff */
[----:B------:R3:W-:Y:S02]  /*5220*/  MUFU.EX2 R128, R0 ;  /* 0x0000000000807308 */ /* 0x0007e40000000800 */
[----:B---3--:R-:W-:-:S04]  /*5230*/  FFMA.FTZ R0, R62, UR6, -R3 ;  /* 0x000000063e007c23 */ /* 0x008fc80008010803 */
[----:B-1----:R-:W-:Y:S02]  /*5240*/  HMMA.16816.F32 R76, R12, R28, R76 ;  /* 0x0000001c0c4c723c */ /* 0x002fe4000000184c */
[----:B------:R1:W3:Y:S02]  /*5250*/  MUFU.EX2 R129, R0 ;  /* 0x0000000000817308 */ /* 0x0002e40000000800 */
[----:B-1----:R-:W-:Y:S01]  /*5260*/  FFMA.FTZ R0, R36, UR6, -R4 ;  /* 0x0000000624007c23 */ /* 0x002fe20008010804 */
[----:B---3--:R-:W-:-:S05]  /*5270*/  F2FP.F16.F32.PACK_AB R11, R129, R128 ;  /* 0x00000080810b723e */ /* 0x008fca00000000ff */
[----:B------:R1:W-:Y:S02]  /*5280*/  MUFU.EX2 R170, R0 ;  /* 0x0000000000aa7308 */ /* 0x0003e40000000800 */
[C---:B------:R-:W-:Y:S06]  /*5290*/  HMMA.16816.F32 R136, R8.reuse, R28, R44 ;  /* 0x0000001c0888723c */ /* 0x040fec000000182c */
[-C--:B------:R-:W-:Y:S06]  /*52a0*/  HMMA.16816.F32 R44, R8, R30.reuse, R52 ;  /* 0x0000001e082c723c */ /* 0x080fec0000001834 */
[----:B------:R-:W-:Y:S01]  /*52b0*/  HMMA.16816.F32 R52, R12, R30, R72 ;  /* 0x0000001e0c34723c */ /* 0x000fe20000001848 */
[--C-:B-1----:R-:W-:Y:S01]  /*52c0*/  FFMA.FTZ R0, R37, UR6, -R4.reuse ;  /* 0x0000000625007c23 */ /* 0x102fe20008010804 */
[----:B------:R-:W-:Y:S03]  /*52d0*/  LDSM.16.MT88.4 R28, [R184+0x4c00] ;  /* 0x004c0000b81c783b */ /* 0x000fe60000004200 */
[----:B------:R1:W-:Y:S02]  /*52e0*/  MUFU.EX2 R169, R0 ;  /* 0x0000000000a97308 */ /* 0x0003e40000000800 */
[----:B-1----:R-:W-:-:S06]  /*52f0*/  FFMA.FTZ R0, R41, UR6, -R4 ;  /* 0x0000000629007c23 */ /* 0x002fcc0008010804 */
[----:B------:R1:W-:Y:S02]  /*5300*/  MUFU.EX2 R168, R0 ;  /* 0x0000000000a87308 */ /* 0x0003e40000000800 */
[----:B-1----:R-:W-:Y:S02]  /*5310*/  FFMA.FTZ R0, R63, UR6, -R3 ;  /* 0x000000063f007c23 */ /* 0x002fe40008010803 */
[C---:B--2---:R-:W-:Y:S04]  /*5320*/  HMMA.16816.F32 R60, R8.reuse, R32, R48 ;  /* 0x00000020083c723c */ /* 0x044fe80000001830 */
[----:B------:R1:W-:Y:S02]  /*5330*/  MUFU.EX2 R120, R0 ;  /* 0x0000000000787308 */ /* 0x0003e40000000800 */
[-C--:B------:R-:W-:Y:S06]  /*5340*/  HMMA.16816.F32 R48, R8, R34.reuse, R56 ;  /* 0x000000220830723c */ /* 0x080fec0000001838 */
[----:B------:R-:W-:Y:S01]  /*5350*/  HMMA.16816.F32 R56, R12, R34, R68 ;  /* 0x000000220c38723c */ /* 0x000fe20000001844 */
[----:B------:R-:W-:-:S02]  /*5360*/  F2FP.F16.F32.PACK_AB R8, R173, R171 ;  /* 0x000000abad08723e */ /* 0x000fc400000000ff */
[----:B------:R-:W-:Y:S01]  /*5370*/  F2FP.F16.F32.PACK_AB R10, R176, R174 ;  /* 0x000000aeb00a723e */ /* 0x000fe200000000ff */
[----:B-1----:R-:W-:-:S04]  /*5380*/  FFMA.FTZ R0, R80, UR6, -R3 ;  /* 0x0000000650007c23 */ /* 0x002fc80008010803 */
[----:B------:R1:W2:Y:S02]  /*5390*/  MUFU.EX2 R121, R0 ;  /* 0x0000000000797308 */ /* 0x0002a40000000800 */
[----:B-1----:R-:W-:Y:S01]  /*53a0*/  FFMA.FTZ R0, R82, UR6, -R3 ;  /* 0x0000000652007c23 */ /* 0x002fe20008010803 */
[----:B--2---:R-:W-:Y:S01]  /*53b0*/  F2FP.F16.F32.PACK_AB R9, R121, R120 ;  /* 0x000000787909723e */ /* 0x004fe200000000ff */
[----:B------:R-:W-:Y:S01]  /*53c0*/  HMMA.16816.F32 R80, R12, R32, R64 ;  /* 0x000000200c50723c */ /* 0x000fe20000001840 */
[----:B------:R-:W1:Y:S03]  /*53d0*/  LDSM.16.MT88.4 R32, [R135+0x4c00] ;  /* 0x004c00008720783b */ /* 0x000e660000004200 */
[----:B------:R2:W-:Y:S03]  /*53e0*/  MUFU.EX2 R115, R0 ;  /* 0x0000000000737308 */ /* 0x0005e60000000800 */
[----:B------:R-:W-:-:S02]  /*53f0*/  F2FP.F16.F32.PACK_AB R12, R252, R251 ;  /* 0x000000fbfc0c723e */ /* 0x000fc400000000ff */
[----:B------:R-:W-:Y:S02]  /*5400*/  F2FP.F16.F32.PACK_AB R13, R208, R204 ;  /* 0x000000ccd00d723e */ /* 0x000fe400000000ff */
[----:B------:R-:W-:Y:S02]  /*5410*/  F2FP.F16.F32.PACK_AB R14, R248, R250 ;  /* 0x000000faf80e723e */ /* 0x000fe400000000ff */
[----:B------:R-:W-:Y:S01]  /*5420*/  F2FP.F16.F32.PACK_AB R15, R206, R207 ;  /* 0x000000cfce0f723e */ /* 0x000fe200000000ff */
[----:B--2---:R-:W-:-:S06]  /*5430*/  FFMA.FTZ R0, R92, UR6, -R3 ;  /* 0x000000065c007c23 */ /* 0x004fcc0008010803 */
[----:B------:R-:W-:Y:S01]  /*5440*/  HMMA.16816.F32 R72, R12, R24, R76 ;  /* 0x000000180c48723c */ /* 0x000fe2000000184c */
[----:B------:R2:W3:Y:S02]  /*5450*/  MUFU.EX2 R117, R0 ;  /* 0x0000000000757308 */ /* 0x0004e40000000800 */
[----:B--2---:R-:W-:Y:S01]  /*5460*/  FFMA.FTZ R0, R42, UR6, -R4 ;  /* 0x000000062a007c23 */ /* 0x004fe20008010804 */
[----:B---3--:R-:W-:-:S05]  /*5470*/  F2FP.F16.F32.PACK_AB R11, R117, R115 ;  /* 0x00000073750b723e */ /* 0x008fca00000000ff */
[----:B------:R2:W-:Y:S02]  /*5480*/  MUFU.EX2 R127, R0 ;  /* 0x00000000007f7308 */ /* 0x0005e40000000800 */
[----:B------:R-:W-:Y:S06]  /*5490*/  HMMA.16816.F32 R64, R8, R18, R48 ;  /* 0x000000120840723c */ /* 0x000fec0000001830 */
[-C--:B------:R-:W-:Y:S06]  /*54a0*/  HMMA.16816.F32 R48, R12, R16.reuse, R80 ;  /* 0x000000100c30723c */ /* 0x080fec0000001850 */
[----:B------:R-:W-:Y:S01]  /*54b0*/  HMMA.16816.F32 R68, R8, R16, R60 ;  /* 0x000000100844723c */ /* 0x000fe2000000183c */
[----:B--2---:R-:W-:-:S04]  /*54c0*/  FFMA.FTZ R0, R90, UR6, -R4 ;  /* 0x000000065a007c23 */ /* 0x004fc80008010804 */
[----:B------:R2:W-:Y:S01]  /*54d0*/  MUFU.EX2 R123, R0 ;  /* 0x00000000007b7308 */ /* 0x0005e20000000800 */
[C---:B------:R-:W-:Y:S06]  /*54e0*/  HMMA.16816.F32 R136, R8.reuse, R24, R136 ;  /* 0x000000180888723c */ /* 0x040fec0000001888 */
[-C--:B------:R-:W-:Y:S06]  /*54f0*/  HMMA.16816.F32 R148, R8, R26.reuse, R44 ;  /* 0x0000001a0894723c */ /* 0x080fec000000182c */
[----:B------:R-:W-:Y:S01]  /*5500*/  HMMA.16816.F32 R60, R12, R26, R52 ;  /* 0x0000001a0c3c723c */ /* 0x000fe20000001834 */
[----:B------:R-:W3:Y:S01]  /*5510*/  LDSM.16.MT88.4 R24, [R135+0x5000] ;  /* 0x005000008718783b */ /* 0x000ee20000004200 */
[----:B------:R-:W-:Y:S01]  /*5520*/  F2FP.F16.F32.PACK_AB R8, R177, R175 ;  /* 0x000000afb108723e */ /* 0x000fe200000000ff */
[----:B--2---:R-:W-:Y:S01]  /*5530*/  FFMA.FTZ R0, R91, UR6, -R4 ;  /* 0x000000065b007c23 */ /* 0x004fe20008010804 */
[----:B------:R-:W-:-:S02]  /*5540*/  F2FP.F16.F32.PACK_AB R10, R170, R172 ;  /* 0x000000acaa0a723e */ /* 0x000fc400000000ff */
[----:B------:R-:W-:Y:S01]  /*5550*/  HMMA.16816.F32 R44, R12, R18, R56 ;  /* 0x000000120c2c723c */ /* 0x000fe20000001838 */
[----:B------:R-:W2:Y:S01]  /*5560*/  LDSM.16.MT88.4 R16, [R184+0x5000] ;  /* 0x00500000b810783b */ /* 0x000ea20000004200 */
[----:B------:R4:W-:Y:S05]  /*5570*/  MUFU.EX2 R118, R0 ;  /* 0x0000000000767308 */ /* 0x0009ea0000000800 */
[----:B------:R-:W-:Y:S02]  /*5580*/  F2FP.F16.F32.PACK_AB R12, R243, R246 ;  /* 0x000000f6f30c723e */ /* 0x000fe400000000ff */
[----:B------:R-:W-:Y:S02]  /*5590*/  F2FP.F16.F32.PACK_AB R13, R203, R205 ;  /* 0x000000cdcb0d723e */ /* 0x000fe400000000ff */
[----:B------:R-:W-:-:S02]  /*55a0*/  F2FP.F16.F32.PACK_AB R14, R237, R242 ;  /* 0x000000f2ed0e723e */ /* 0x000fc400000000ff */
[----:B------:R-:W-:Y:S01]  /*55b0*/  F2FP.F16.F32.PACK_AB R15, R200, R202 ;  /* 0x000000cac80f723e */ /* 0x000fe200000000ff */
[----:B----4-:R-:W-:-:S06]  /*55c0*/  FFMA.FTZ R0, R96, UR6, -R3 ;  /* 0x0000000660007c23 */ /* 0x010fcc0008010803 */
[C---:B-1----:R-:W-:Y:S01]  /*55d0*/  HMMA.16816.F32 R72, R12.reuse, R32, R72 ;  /* 0x000000200c48723c */ /* 0x042fe20000001848 */
[----:B------:R1:W-:Y:S05]  /*55e0*/  MUFU.EX2 R96, R0 ;  /* 0x0000000000607308 */ /* 0x0003ea0000000800 */
[C---:B------:R-:W-:Y:S06]  /*55f0*/  HMMA.16816.F32 R60, R12.reuse, R34, R60 ;  /* 0x000000220c3c723c */ /* 0x040fec000000183c */
[C---:B------:R-:W-:Y:S06]  /*5600*/  HMMA.16816.F32 R56, R12.reuse, R28, R48 ;  /* 0x0000001c0c38723c */ /* 0x040fec0000001830 */
[----:B------:R-:W-:Y:S01]  /*5610*/  HMMA.16816.F32 R44, R12, R30, R44 ;  /* 0x0000001e0c2c723c */ /* 0x000fe2000000182c */
[----:B-1----:R-:W-:-:S04]  /*5620*/  FFMA.FTZ R0, R95, UR6, -R3 ;  /* 0x000000065f007c23 */ /* 0x002fc80008010803 */
[----:B------:R1:W4:Y:S02]  /*5630*/  MUFU.EX2 R95, R0 ;  /* 0x00000000005f7308 */ /* 0x0003240000000800 */
[----:B------:R-:W-:Y:S02]  /*5640*/  F2FP.F16.F32.PACK_AB R12, R232, R235 ;  /* 0x000000ebe80c723e */ /* 0x000fe400000000ff */
[----:B------:R-:W-:Y:S02]  /*5650*/  F2FP.F16.F32.PACK_AB R13, R194, R198 ;  /* 0x000000c6c20d723e */ /* 0x000fe400000000ff */
[----:B------:R-:W-:Y:S02]  /*5660*/  F2FP.F16.F32.PACK_AB R14, R225, R230 ;  /* 0x000000e6e10e723e */ /* 0x000fe400000000ff */
[----:B------:R-:W-:-:S07]  /*5670*/  F2FP.F16.F32.PACK_AB R15, R192, R193 ;  /* 0x000000c1c00f723e */ /* 0x000fce00000000ff */
[----:B---3--:R-:W-:Y:S01]  /*5680*/  HMMA.16816.F32 R140, R12, R24, R72 ;  /* 0x000000180c8c723c */ /* 0x008fe20000001848 */
[----:B-1----:R-:W-:Y:S01]  /*5690*/  FFMA.FTZ R0, R21, UR6, -R3 ;  /* 0x0000000615007c23 */ /* 0x002fe20008010803 */
[----:B----4-:R-:W-:-:S04]  /*56a0*/  F2FP.F16.F32.PACK_AB R9, R95, R96 ;  /* 0x000000605f09723e */ /* 0x010fc800000000ff */
[----:B--2---:R-:W-:Y:S01]  /*56b0*/  HMMA.16816.F32 R44, R12, R18, R44 ;  /* 0x000000120c2c723c */ /* 0x004fe2000000182c */
[----:B------:R1:W-:Y:S02]  /*56c0*/  MUFU.EX2 R90, R0 ;  /* 0x00000000005a7308 */ /* 0x0003e40000000800 */
[----:B-1----:R-:W-:-:S06]  /*56d0*/  FFMA.FTZ R0, R22, UR6, -R3 ;  /* 0x0000000616007c23 */ /* 0x002fcc0008010803 */
[----:B------:R1:W2:Y:S02]  /*56e0*/  MUFU.EX2 R91, R0 ;  /* 0x00000000005b7308 */ /* 0x0002a40000000800 */
[----:B-1----:R-:W-:Y:S01]  /*56f0*/  FFMA.FTZ R0, R97, UR6, -R4 ;  /* 0x0000000661007c23 */ /* 0x002fe20008010804 */
[----:B--2---:R-:W-:-:S05]  /*5700*/  F2FP.F16.F32.PACK_AB R11, R91, R90 ;  /* 0x0000005a5b0b723e */ /* 0x004fca00000000ff */
[----:B------:R1:W-:Y:S02]  /*5710*/  MUFU.EX2 R97, R0 ;  /* 0x0000000000617308 */ /* 0x0003e40000000800 */
[C---:B------:R-:W-:Y:S06]  /*5720*/  HMMA.16816.F32 R52, R8.reuse, R28, R68 ;  /* 0x0000001c0834723c */ /* 0x040fec0000001844 */
[C---:B------:R-:W-:Y:S06]  /*5730*/  HMMA.16816.F32 R136, R8.reuse, R32, R136 ;  /* 0x000000200888723c */ /* 0x040fec0000001888 */
[C---:B------:R-:W-:Y:S01]  /*5740*/  HMMA.16816.F32 R148, R8.reuse, R34, R148 ;  /* 0x000000220894723c */ /* 0x040fe20000001894 */
[----:B-1----:R-:W-:Y:S01]  /*5750*/  FFMA.FTZ R0, R98, UR6, -R4 ;  /* 0x0000000662007c23 */ /* 0x002fe20008010804 */
[----:B------:R-:W1:Y:S03]  /*5760*/  LDSM.16.MT88.4 R32, [R135+0x5400] ;  /* 0x005400008720783b */ /* 0x000e660000004200 */
[----:B------:R2:W-:Y:S01]  /*5770*/  MUFU.EX2 R92, R0 ;  /* 0x00000000005c7308 */ /* 0x0005e20000000800 */
[----:B------:R-:W-:Y:S01]  /*5780*/  HMMA.16816.F32 R64, R8, R30, R64 ;  /* 0x0000001e0840723c */ /* 0x000fe20000001840 */
[----:B------:R-:W3:Y:S06]  /*5790*/  LDSM.16.MT88.4 R28, [R184+0x5400] ;  /* 0x00540000b81c783b */ /* 0x000eec0000004200 */
[----:B------:R-:W-:-:S02]  /*57a0*/  F2FP.F16.F32.PACK_AB R8, R168, R169 ;  /* 0x000000a9a808723e */ /* 0x000fc400000000ff */
[----:B------:R-:W-:Y:S01]  /*57b0*/  F2FP.F16.F32.PACK_AB R10, R123, R127 ;  /* 0x0000007f7b0a723e */ /* 0x000fe200000000ff */
[----:B--2---:R-:W-:-:S04]  /*57c0*/  FFMA.FTZ R0, R101, UR6, -R4 ;  /* 0x0000000665007c23 */ /* 0x004fc80008010804 */
        /* <DEDUP_REMOVED lines=14> */
[C---:B------:R-:W-:Y:S06]  /*58b0*/  HMMA.16816.F32 R136, R8.reuse, R24, R136 ;  /* 0x000000180888723c */ /* 0x040fec0000001888 */
[----:B------:R-:W-:Y:S01]  /*58c0*/  HMMA.16816.F32 R148, R8, R26, R148 ;  /* 0x0000001a0894723c */ /* 0x000fe20000001894 */
[----:B--2---:R-:W-:-:S04]  /*58d0*/  FFMA.FTZ R0, R103, UR6, -R4 ;  /* 0x0000000667007c23 */ /* 0x004fc80008010804 */
[----:B------:R2:W-:Y:S01]  /*58e0*/  MUFU.EX2 R82, R0 ;  /* 0x0000000000527308 */ /* 0x0005e20000000800 */
[----:B------:R-:W-:Y:S06]  /*58f0*/  HMMA.16816.F32 R52, R8, R18, R64 ;  /* 0x000000120834723c */ /* 0x000fec0000001840 */
[----:B------:R-:W-:Y:S01]  /*5900*/  HMMA.16816.F32 R64, R12, R26, R60 ;  /* 0x0000001a0c40723c */ /* 0x000fe2000000183c */
[----:B------:R-:W-:Y:S01]  /*5910*/  LDSM.16.MT88.4 R24, [R184+0x5800] ;  /* 0x00580000b818783b */ /* 0x000fe20000004200 */
[----:B------:R-:W-:Y:S02]  /*5920*/  F2FP.F16.F32.PACK_AB R8, R97, R118 ;  /* 0x000000766108723e */ /* 0x000fe400000000ff */
[----:B------:R-:W-:-:S02]  /*5930*/  F2FP.F16.F32.PACK_AB R10, R89, R92 ;  /* 0x0000005c590a723e */ /* 0x000fc400000000ff */
[----:B------:R-:W-:Y:S01]  /*5940*/  HMMA.16816.F32 R60, R12, R16, R56 ;  /* 0x000000100c3c723c */ /* 0x000fe20000001838 */
[----:B------:R-:W4:Y:S01]  /*5950*/  LDSM.16.MT88.4 R16, [R135+0x5800] ;  /* 0x005800008710783b */ /* 0x000f220000004200 */
[----:B--2---:R-:W-:-:S05]  /*5960*/  FFMA.FTZ R0, R105, UR6, -R4 ;  /* 0x0000000669007c23 */ /* 0x004fca0008010804 */
[----:B------:R-:W-:Y:S01]  /*5970*/  F2FP.F16.F32.PACK_AB R12, R229, R224 ;  /* 0x000000e0e50c723e */ /* 0x000fe200000000ff */
[----:B------:R2:W-:Y:S01]  /*5980*/  MUFU.EX2 R79, R0 ;  /* 0x00000000004f7308 */ /* 0x0005e20000000800 */
[----:B------:R-:W-:Y:S02]  /*5990*/  F2FP.F16.F32.PACK_AB R13, R190, R191 ;  /* 0x000000bfbe0d723e */ /* 0x000fe400000000ff */
[----:B------:R-:W-:Y:S02]  /*59a0*/  F2FP.F16.F32.PACK_AB R14, R233, R231 ;  /* 0x000000e7e90e723e */ /* 0x000fe400000000ff */
[----:B------:R-:W-:-:S07]  /*59b0*/  F2FP.F16.F32.PACK_AB R15, R183, R189 ;  /* 0x000000bdb70f723e */ /* 0x000fce00000000ff */
[----:B-1----:R-:W-:Y:S01]  /*59c0*/  HMMA.16816.F32 R140, R12, R32, R140 ;  /* 0x000000200c8c723c */ /* 0x002fe2000000188c */
[----:B--2---:R-:W-:-:S05]  /*59d0*/  FFMA.FTZ R0, R99, UR6, -R3 ;  /* 0x0000000663007c23 */ /* 0x004fca0008010803 */
        /* <DEDUP_REMOVED lines=12> */
[C---:B---3--:R-:W-:Y:S06]  /*5aa0*/  HMMA.16816.F32 R56, R8.reuse, R28, R48 ;  /* 0x0000001c0838723c */ /* 0x048fec0000001830 */
        /* <DEDUP_REMOVED lines=24> */
[C---:B----4-:R-:W-:Y:S06]  /*5c30*/  HMMA.16816.F32 R136, R8.reuse, R16, R136 ;  /* 0x000000100888723c */ /* 0x050fec0000001888 */
        /* <DEDUP_REMOVED lines=24> */
[----:B-1----:R-:W-:-:S07]  /*5dc0*/  FFMA.FTZ R0, R159, UR6, -R5 ;  /* 0x000000069f007c23 */ /* 0x002fce0008010805 */
[----:B------:R1:W5:Y:S01]  /*5dd0*/  MUFU.EX2 R17, R0 ;  /* 0x0000000000117308 */ /* 0x0003620000000800 */
[----:B---3--:R-:W-:Y:S01]  /*5de0*/  FADD.FTZ R3, R221, R220 ;  /* 0x000000dcdd037221 */ /* 0x008fe20000010000 */
[----:B----4-:R-:W-:Y:S01]  /*5df0*/  F2FP.F16.F32.PACK_AB R167, R22, R21 ;  /* 0x0000001516a7723e */ /* 0x010fe200000000ff */
[--C-:B-1----:R-:W-:Y:S01]  /*5e00*/  FFMA.FTZ R0, R164, UR6, -R5.reuse ;  /* 0x00000006a4007c23 */ /* 0x102fe20008010805 */
[----:B------:R-:W-:Y:S02]  /*5e10*/  F2FP.F16.F32.PACK_AB R164, R70, R72 ;  /* 0x0000004846a4723e */ /* 0x000fe400000000ff */
[----:B-----5:R-:W-:Y:S02]  /*5e20*/  F2FP.F16.F32.PACK_AB R161, R17, R178 ;  /* 0x000000b211a1723e */ /* 0x020fe400000000ff */
[----:B------:R1:W-:Y:S03]  /*5e30*/  MUFU.EX2 R16, R0 ;  /* 0x0000000000107308 */ /* 0x0003e60000000800 */
[C---:B------:R-:W-:Y:S06]  /*5e40*/  HMMA.16816.F32 R136, R164.reuse, R144, R136 ;  /* 0x00000090a488723c */ /* 0x040fec0000001888 */
[----:B------:R-:W-:Y:S01]  /*5e50*/  HMMA.16816.F32 R148, R164, R146, R148 ;  /* 0x00000092a494723c */ /* 0x000fe20000001894 */
[----:B-1----:R-:W-:Y:S01]  /*5e60*/  FFMA.FTZ R0, R219, UR6, -R5 ;  /* 0x00000006db007c23 */ /* 0x002fe20008010805 */
[----:B------:R-:W-:-:S03]  /*5e70*/  FADD.FTZ R5, R222, R3 ;  /* 0x00000003de057221 */ /* 0x000fc60000010000 */
        /* <DEDUP_REMOVED lines=123> */
[----:B------:R1:W-:Y:S01]  /*6630*/  STL [R1], R4 ;  /* 0x0000000401007387 */ /* 0x0003e20000100800 */
[----:B------:R-:W-:-:S02]  /*6640*/  VIADD R195, R188, 0x400 ;  /* 0x00000400bcc37836 */ /* 0x000fc40000000000 */
[C---:B------:R-:W-:Y:S01]  /*6650*/  VIADD R194, R188.reuse, 0x800 ;  /* 0x00000800bcc27836 */ /* 0x040fe20000000000 */
[----:B------:R1:W-:Y:S01]  /*6660*/  STL [R1+0x8], R3 ;  /* 0x0000080301007387 */ /* 0x0003e20000100800 */
[----:B--2---:R-:W-:Y:S01]  /*6670*/  HMMA.16816.F32 R156, R164, R28, R56 ;  /* 0x0000001ca49c723c */ /* 0x004fe20000001838 */
[C---:B------:R-:W-:Y:S02]  /*6680*/  VIADD R193, R188.reuse, 0xc00 ;  /* 0x00000c00bcc17836 */ /* 0x040fe40000000000 */
[----:B------:R1:W-:Y:S01]  /*6690*/  STL [R1+0x4], R2 ;  /* 0x0000040201007387 */ /* 0x0003e20000100800 */
[C---:B------:R-:W-:Y:S02]  /*66a0*/  VIADD R192, R188.reuse, 0x1000 ;  /* 0x00001000bcc07836 */ /* 0x040fe40000000000 */
[----:B------:R-:W-:Y:S01]  /*66b0*/  HMMA.16816.F32 R144, R160, R146, R64 ;  /* 0x00000092a090723c */ /* 0x000fe20000001840 */
[----:B------:R1:W-:Y:S01]  /*66c0*/  STL [R1+0xc], R0 ;  /* 0x00000c0001007387 */ /* 0x0003e20000100800 */
[----:B------:R-:W-:-:S02]  /*66d0*/  VIADD R191, R188, 0x1400 ;  /* 0x00001400bcbf7836 */ /* 0x000fc40000000000 */
[C---:B------:R-:W-:Y:S02]  /*66e0*/  VIADD R190, R188.reuse, 0x1800 ;  /* 0x00001800bcbe7836 */ /* 0x040fe40000000000 */
[----:B------:R-:W-:Y:S01]  /*66f0*/  HMMA.16816.F32 R152, R160, R28, R32 ;  /* 0x0000001ca098723c */ /* 0x000fe20000001820 */
[----:B------:R-:W-:-:S05]  /*6700*/  VIADD R189, R188, 0x1c00 ;  /* 0x00001c00bcbd7836 */ /* 0x000fca0000000000 */
[-C--:B------:R-:W-:Y:S06]  /*6710*/  HMMA.16816.F32 R164, R164, R30.reuse, R48 ;  /* 0x0000001ea4a4723c */ /* 0x080fec0000001830 */
[----:B------:R-:W-:Y:S01]  /*6720*/  HMMA.16816.F32 R160, R160, R30, R12 ;  /* 0x0000001ea0a0723c */ /* 0x000fe2000000180c */
[----:B------:R-:W-:-:S08]  /*6730*/  NOP ;  /* 0x0000000000007918 */ /* 0x000fd00000000000 */
[----:B------:R-:W-:-:S15]  /*6740*/  @!P0 BRA `(.L_x_269) ;  /* 0x0000004800208947 */ /* 0x000fde0003800000 */
[----:B------:R-:W-:Y:S01]  /*6750*/  IADD3 R196, R209, -0x2, RZ ;  /* 0xfffffffed1c47810 */ /* 0x000fe20007ffe0ff */
[----:B-1----:R-:W-:Y:S01]  /*6760*/  IMAD.MOV.U32 R3, RZ, RZ, R40 ;  /* 0x000000ffff037224 */ /* 0x002fe200078e0028 */
[----:B------:R-:W-:Y:S01]  /*6770*/  MOV R132, R39 ;  /* 0x0000002700847202 */ /* 0x000fe20000000f00 */
[----:B------:R-:W-:Y:S01]  /*6780*/  IMAD.MOV.U32 R133, RZ, RZ, R38 ;  /* 0x000000ffff857224 */ /* 0x000fe200078e0026 */
[----:B------:R-:W-:Y:S01]  /*6790*/  MOV R134, R20 ;  /* 0x0000001400867202 */ /* 0x000fe20000000f00 */
[----:B------:R-:W-:Y:S01]  /*67a0*/  ULDC UR5, c[0x0][0x39c] ;  /* 0x0000e70000057ab9 */ /* 0x000fe20000000800 */
[----:B------:R-:W-:Y:S01]  /*67b0*/  ULDC UR4, c[0x0][0x2ec] ;  /* 0x0000bb0000047ab9 */ /* 0x000fe20000000800 */
[----:B------:R-:W-:Y:S01]  /*67c0*/  ULDC.64 UR10, c[0x0][0x220] ;  /* 0x00008800000a7ab9 */ /* 0x000fe20000000a00 */
[----:B------:R-:W-:Y:S01]  /*67d0*/  ULDC.64 UR12, c[0x0][0x250] ;  /* 0x00009400000c7ab9 */ /* 0x000fe20000000a00 */
[----:B------:R-:W-:Y:S01]  /*67e0*/  ULDC.64 UR6, c[0x0][0x218] ;  /* 0x0000860000067ab9 */ /* 0x000fe20000000a00 */
[----:B------:R-:W-:Y:S01]  /*67f0*/  ULDC.64 UR8, c[0x0][0x248] ;  /* 0x0000920000087ab9 */ /* 0x000fe20000000a00 */
[----:B------:R-:W-:Y:S05]  /*6800*/  BRA `(.L_x_270) ;  /* 0x00000000006c7947 */ /* 0x000fea0003800000 */
.L_x_272:
[----:B------:R-:W2:Y:S01]  /*6810*/  LDL.64 R216, [R1+0x28] ;  /* 0x0000280001d87983 */ /* 0x000ea20000100a00 */
[----:B------:R-:W-:Y:S03]  /*6820*/  VIADD R0, R196, 0xffffffff ;  /* 0xffffffffc4007836 */ /* 0x000fe60000000000 */
[----:B------:R-:W4:Y:S01]  /*6830*/  LDL.64 R214, [R1+0x18] ;  /* 0x0000180001d67983 */ /* 0x000f220000100a00 */
[----:B------:R-:W-:Y:S01]  /*6840*/  IMAD.WIDE.U32 R4, R0, UR8, RZ ;  /* 0x0000000800047c25 */ /* 0x000fe2000f8e00ff */
[----:B------:R-:W-:Y:S05]  /*6850*/  SHF.R.S32.HI R2, RZ, 0x1f, R0 ;  /* 0x0000001fff027819 */ /* 0x000fea0000011400 */
[----:B------:R-:W-:Y:S04]  /*6860*/  IMAD R2, R2, UR8, RZ ;  /* 0x0000000802027c24 */ /* 0x000fe8000f8e02ff */
[----:B------:R-:W-:Y:S04]  /*6870*/  IMAD R2, R0, UR9, R2 ;  /* 0x0000000900027c24 */ /* 0x000fe8000f8e0202 */
[----:B------:R-:W-:Y:S01]  /*6880*/  IMAD.IADD R2, R5, 0x1, R2 ;  /* 0x0000000105027824 */ /* 0x000fe200078e0202 */
[----:B--2---:R-:W-:Y:S04]  /*6890*/  LEA R0, P1, R4, R216, 0x7 ;  /* 0x000000d804007211 */ /* 0x004fe800078238ff */
[----:B------:R-:W-:Y:S02]  /*68a0*/  LEA R8, P2, R0, UR6, 0x1 ;  /* 0x0000000600087c11 */ /* 0x000fe4000f8408ff */
[----:B----4-:R-:W-:Y:S02]  /*68b0*/  LEA.HI.X R2, R4, R215, R2, 0x7, P1 ;  /* 0x000000d704027211 */ /* 0x010fe400008f3c02 */
        /* <DEDUP_REMOVED lines=16> */
.L_x_270:
[----:B--2---:R-:W2:Y:S01]  /*69c0*/  LDL.64 R10, [R1+0x20] ;  /* 0x00002000010a7983 */ /* 0x004ea20000100a00 */
[----:B------:R-:W-:Y:S04]  /*69d0*/  DEPBAR.LE SB0, 0x0 ;  /* 0x000080000000791a */ /* 0x000fe80000000000 */
[----:B------:R-:W-:Y:S01]  /*69e0*/  IMAD.WIDE.U32 R4, R196, UR12, RZ ;  /* 0x0000000cc4047c25 */ /* 0x000fe2000f8e00ff */
[----:B------:R-:W3:Y:S02]  /*69f0*/  LDL R6, [R1+0x10] ;  /* 0x0000100001067983 */ /* 0x000ee40000100800 */
[----:B------:R-:W-:Y:S01]  /*6a00*/  SHF.R.S32.HI R0, RZ, 0x1f, R196 ;  /* 0x0000001fff007819 */ /* 0x000fe200000114c4 */
[----:B------:R-:W-:Y:S04]  /*6a10*/  BAR.SYNC.DEFER_BLOCKING 0x0 ;  /* 0x0000000000007b1d */ /* 0x000fe80000010000 */
[----:B------:R-:W-:Y:S04]  /*6a20*/  IMAD R0, R0, UR12, RZ ;  /* 0x0000000c00007c24 */ /* 0x000fe8000f8e02ff */
[----:B------:R-:W-:Y:S05]  /*6a30*/  IMAD R2, R196, UR13, R0 ;  /* 0x0000000dc4027c24 */ /* 0x000fea000f8e0200 */
[----:B------:R-:W-:Y:S02]  /*6a40*/  IADD3 R2, R5, R2, RZ ;  /* 0x0000000205027210 */ /* 0x000fe40007ffe0ff */
        /* <DEDUP_REMOVED lines=19> */
[----:B------:R-:W0:Y:S08]  /*6b80*/  LDGDEPBAR ;  /* 0x00000000000079af */ /* 0x000e300000000000 */
[----:B------:R-:W1:Y:S08]  /*6b90*/  LDSM.16.M88.4 R16, [R185] ;  /* 0x00000000b910783b */ /* 0x000e700000000200 */
[----:B------:R-:W2:Y:S08]  /*6ba0*/  LDSM.16.M88.4 R124, [R186+0x1000] ;  /* 0x00100000ba7c783b */ /* 0x000eb00000000200 */
[----:B------:R-:W3:Y:S08]  /*6bb0*/  LDSM.16.M88.4 R32, [R185+0x400] ;  /* 0x00040000b920783b */ /* 0x000ef00000000200 */
[----:B------:R-:W4:Y:S08]  /*6bc0*/  LDSM.16.M88.4 R48, [R185+0x800] ;  /* 0x00080000b930783b */ /* 0x000f300000000200 */
[----:B------:R-:W5:Y:S08]  /*6bd0*/  LDSM.16.M88.4 R64, [R185+0xc00] ;  /* 0x000c0000b940783b */ /* 0x000f700000000200 */
[----:B------:R-:W5:Y:S01]  /*6be0*/  LDSM.16.M88.4 R80, [R185+0x1000] ;  /* 0x00100000b950783b */ /* 0x000f620000000200 */
[-C--:B-1----:R-:W-:Y:S07]  /*6bf0*/  HMMA.16816.F32 R4, R128, R16.reuse, RZ ;  /* 0x000000108004723c */ /* 0x082fee00000018ff */
[----:B------:R-:W1:Y:S01]  /*6c00*/  LDSM.16.M88.4 R96, [R185+0x1400] ;  /* 0x00140000b960783b */ /* 0x000e620000000200 */
[C---:B--2---:R-:W-:Y:S06]  /*6c10*/  HMMA.16816.F32 R8, R124.reuse, R16, RZ ;  /* 0x000000107c08723c */ /* 0x044fec00000018ff */
[-C--:B------:R-:W-:Y:S01]  /*6c20*/  HMMA.16816.F32 R12, R124, R18.reuse, RZ ;  /* 0x000000127c0c723c */ /* 0x080fe200000018ff */
[----:B------:R-:W2:Y:S05]  /*6c30*/  LDSM.16.M88.4 R112, [R185+0x1800] ;  /* 0x00180000b970783b */ /* 0x000eaa0000000200 */
[C---:B------:R-:W-:Y:S03]  /*6c40*/  HMMA.16816.F32 R16, R128.reuse, R18, RZ ;  /* 0x000000128010723c */ /* 0x040fe600000018ff */
[----:B------:R-:W2:Y:S03]  /*6c50*/  LDSM.16.M88.4 R168, [R185+0x1c00] ;  /* 0x001c0000b9a8783b */ /* 0x000ea60000000200 */
[-C--:B---3--:R-:W-:Y:S05]  /*6c60*/  HMMA.16816.F32 R20, R128, R32.reuse, RZ ;  /* 0x000000208014723c */ /* 0x088fea00000018ff */
[----:B------:R-:W-:Y:S01]  /*6c70*/  LDSM.16.M88.4 R172, [R187] ;  /* 0x00000000bbac783b */ /* 0x000fe20000000200 */
[C---:B------:R-:W-:Y:S06]  /*6c80*/  HMMA.16816.F32 R24, R124.reuse, R32, RZ ;  /* 0x000000207c18723c */ /* 0x040fec00000018ff */
[-C--:B------:R-:W-:Y:S01]  /*6c90*/  HMMA.16816.F32 R28, R124, R34.reuse, RZ ;  /* 0x000000227c1c723c */ /* 0x080fe200000018ff */
[----:B------:R-:W3:Y:S05]  /*6ca0*/  LDSM.16.M88.4 R176, [R188] ;  /* 0x00000000bcb0783b */ /* 0x000eea0000000200 */
[C---:B------:R-:W-:Y:S03]  /*6cb0*/  HMMA.16816.F32 R32, R128.reuse, R34, RZ ;  /* 0x000000228020723c */ /* 0x040fe600000018ff */
[----:B------:R-:W3:Y:S03]  /*6cc0*/  LDSM.16.M88.4 R180, [R187+0x1000] ;  /* 0x00100000bbb4783b */ /* 0x000ee60000000200 */
[-C--:B----4-:R-:W-:Y:S06]  /*6cd0*/  HMMA.16816.F32 R36, R128, R48.reuse, RZ ;  /* 0x000000308024723c */ /* 0x090fec00000018ff */
        /* <DEDUP_REMOVED lines=22> */
[----:B------:R-:W-:Y:S06]  /*6e40*/  HMMA.16816.F32 R128, R128, R170, RZ ;  /* 0x000000aa8080723c */ /* 0x000fec00000018ff */
[-C--:B---3--:R-:W-:Y:S06]  /*6e50*/  HMMA.16816.F32 R4, R172, R176.reuse, R4 ;  /* 0x000000b0ac04723c */ /* 0x088fec0000001804 */
[C---:B------:R-:W-:Y:S06]  /*6e60*/  HMMA.16816.F32 R8, R180.reuse, R176, R8 ;  /* 0x000000b0b408723c */ /* 0x040fec0000001808 */
[-C--:B------:R-:W-:Y:S06]  /*6e70*/  HMMA.16816.F32 R12, R180, R178.reuse, R12 ;  /* 0x000000b2b40c723c */ /* 0x080fec000000180c */
[C---:B------:R-:W-:Y:S06]  /*6e80*/  HMMA.16816.F32 R16, R172.reuse, R178, R16 ;  /* 0x000000b2ac10723c */ /* 0x040fec0000001810 */
[----:B------:R-:W-:Y:S01]  /*6e90*/  FMUL.FTZ R4, R4, UR5 ;  /* 0x0000000504047c20 */ /* 0x000fe20008410000 */
[----:B------:R-:W-:Y:S01]  /*6ea0*/  FMUL.FTZ R6, R6, UR5 ;  /* 0x0000000506067c20 */ /* 0x000fe20008410000 */
[----:B------:R-:W-:Y:S02]  /*6eb0*/  FMUL.FTZ R5, R5, UR5 ;  /* 0x0000000505057c20 */ /* 0x000fe40008410000 */
[----:B------:R-:W1:Y:S01]  /*6ec0*/  MUFU.TANH R202, R4 ;  /* 0x0000000400ca7308 */ /* 0x000e620000002400 */
[----:B------:R-:W-:Y:S01]  /*6ed0*/  FMUL.FTZ R7, R7, UR5 ;  /* 0x0000000507077c20 */ /* 0x000fe20008410000 */
[----:B------:R-:W-:Y:S01]  /*6ee0*/  FMUL.FTZ R8, R8, UR5 ;  /* 0x0000000508087c20 */ /* 0x000fe20008410000 */
[----:B------:R-:W-:Y:S01]  /*6ef0*/  FMUL.FTZ R10, R10, UR5 ;  /* 0x000000050a0a7c20 */ /* 0x000fe20008410000 */
[----:B------:R-:W-:Y:S01]  /*6f00*/  FMUL.FTZ R9, R9, UR5 ;  /* 0x0000000509097c20 */ /* 0x000fe20008410000 */
[----:B------:R-:W-:Y:S05]  /*6f10*/  FMUL.FTZ R11, R11, UR5 ;  /* 0x000000050b0b7c20 */ /* 0x000fea0008410000 */
[----:B------:R-:W-:Y:S01]  /*6f20*/  MUFU.TANH R204, R6 ;  /* 0x0000000600cc7308 */ /* 0x000fe20000002400 */
[----:B------:R-:W-:Y:S01]  /*6f30*/  FMUL.FTZ R12, R12, UR5 ;  /* 0x000000050c0c7c20 */ /* 0x000fe20008410000 */
[----:B------:R-:W-:Y:S01]  /*6f40*/  FMUL.FTZ R14, R14, UR5 ;  /* 0x000000050e0e7c20 */ /* 0x000fe20008410000 */
[----:B------:R-:W-:Y:S01]  /*6f50*/  FMUL.FTZ R13, R13, UR5 ;  /* 0x000000050d0d7c20 */ /* 0x000fe20008410000 */
[----:B------:R-:W-:Y:S01]  /*6f60*/  FMUL.FTZ R15, R15, UR5 ;  /* 0x000000050f0f7c20 */ /* 0x000fe20008410000 */
[----:B------:R-:W-:Y:S01]  /*6f70*/  FMUL.FTZ R16, R16, UR5 ;  /* 0x0000000510107c20 */ /* 0x000fe20008410000 */
[----:B------:R-:W-:Y:S04]  /*6f80*/  FMUL.FTZ R18, R18, UR5 ;  /* 0x0000000512127c20 */ /* 0x000fe80008410000 */
[----:B------:R-:W-:Y:S01]  /*6f90*/  MUFU.TANH R212, R5 ;  /* 0x0000000500d47308 */ /* 0x000fe20000002400 */
[----:B------:R-:W-:Y:S01]  /*6fa0*/  FMUL.FTZ R17, R17, UR5 ;  /* 0x0000000511117c20 */ /* 0x000fe20008410000 */
[----:B------:R-:W-:Y:S01]  /*6fb0*/  FMUL.FTZ R19, R19, UR5 ;  /* 0x0000000513137c20 */ /* 0x000fe20008410000 */
[----:B-1----:R-:W-:Y:S07]  /*6fc0*/  FMNMX.FTZ R2, R202, R3, !PT ;  /* 0x00000003ca027209 */ /* 0x002fee0007810000 */
[----:B------:R1:W-:Y:S10]  /*6fd0*/  MUFU.TANH R211, R7 ;  /* 0x0000000700d37308 */ /* 0x0003f40000002400 */
[----:B------:R-:W2:Y:S10]  /*6fe0*/  MUFU.TANH R201, R8 ;  /* 0x0000000800c97308 */ /* 0x000eb40000002400 */
[----:B------:R-:W3:Y:S01]  /*6ff0*/  MUFU.TANH R203, R10 ;  /* 0x0000000a00cb7308 */ /* 0x000ee20000002400 */
[----:B-1----:R-:W1:Y:S09]  /*7000*/  LDSM.16.M88.4 R4, [R195] ;  /* 0x00000000c304783b */ /* 0x002e720000000200 */
[----:B------:R-:W4:Y:S10]  /*7010*/  MUFU.TANH R210, R9 ;  /* 0x0000000900d27308 */ /* 0x000f340000002400 */
[----:B------:R5:W-:Y:S10]  /*7020*/  MUFU.TANH R209, R11 ;  /* 0x0000000b00d17308 */ /* 0x000bf40000002400 */
[----:B------:R-:W4:Y:S10]  /*7030*/  MUFU.TANH R198, R16 ;  /* 0x0000001000c67308 */ /* 0x000f340000002400 */
[----:B------:R-:W4:Y:S01]  /*7040*/  MUFU.TANH R208, R12 ;  /* 0x0000000c00d07308 */ /* 0x000f220000002400 */
[----:B-----5:R-:W5:Y:S09]  /*7050*/  LDSM.16.M88.4 R8, [R194] ;  /* 0x00000000c208783b */ /* 0x020f720000000200 */
[----:B------:R-:W4:Y:S01]  /*7060*/  MUFU.TANH R179, R18 ;  /* 0x0000001200b37308 */ /* 0x000f220000002400 */
[-C--:B-1----:R-:W-:Y:S06]  /*7070*/  HMMA.16816.F32 R20, R172, R4.reuse, R20 ;  /* 0x00000004ac14723c */ /* 0x082fec0000001814 */
[C---:B------:R-:W-:Y:S03]  /*7080*/  HMMA.16816.F32 R24, R180.reuse, R4, R24 ;  /* 0x00000004b418723c */ /* 0x040fe60000001818 */
[----:B------:R-:W1:Y:S03]  /*7090*/  MUFU.TANH R169, R17 ;  /* 0x0000001100a97308 */ /* 0x000e660000002400 */
[-C--:B------:R-:W-:Y:S07]  /*70a0*/  HMMA.16816.F32 R28, R180, R6.reuse, R28 ;  /* 0x00000006b41c723c */ /* 0x080fee000000181c */
[----:B------:R-:W1:Y:S01]  /*70b0*/  MUFU.TANH R207, R14 ;  /* 0x0000000e00cf7308 */ /* 0x000e620000002400 */
[C---:B------:R-:W-:Y:S01]  /*70c0*/  HMMA.16816.F32 R32, R172.reuse, R6, R32 ;  /* 0x00000006ac20723c */ /* 0x040fe20000001820 */
[----:B------:R-:W2:Y:S08]  /*70d0*/  LDSM.16.M88.4 R4, [R193] ;  /* 0x00000000c104783b */ /* 0x000eb00000000200 */
[----:B------:R-:W1:Y:S02]  /*70e0*/  MUFU.TANH R206, R13 ;  /* 0x0000000d00ce7308 */ /* 0x000e640000002400 */
[----:B------:R-:W-:Y:S01]  /*70f0*/  FMUL.FTZ R20, R20, UR5 ;  /* 0x0000000514147c20 */ /* 0x000fe20008410000 */
[----:B------:R-:W-:Y:S01]  /*7100*/  FMUL.FTZ R22, R22, UR5 ;  /* 0x0000000516167c20 */ /* 0x000fe20008410000 */
[----:B------:R-:W-:Y:S01]  /*7110*/  FMUL.FTZ R21, R21, UR5 ;  /* 0x0000000515157c20 */ /* 0x000fe20008410000 */
[----:B------:R-:W-:Y:S01]  /*7120*/  FMUL.FTZ R23, R23, UR5 ;  /* 0x0000000517177c20 */ /* 0x000fe20008410000 */
[----:B------:R-:W-:Y:S04]  /*7130*/  FMUL.FTZ R24, R24, UR5 ;  /* 0x0000000518187c20 */ /* 0x000fe80008410000 */
[----:B------:R-:W1:Y:S01]  /*7140*/  MUFU.TANH R176, R19 ;  /* 0x0000001300b07308 */ /* 0x000e620000002400 */
[-C--:B-----5:R-:W-:Y:S03]  /*7150*/  HMMA.16816.F32 R36, R172, R8.reuse, R36 ;  /* 0x00000008ac24723c */ /* 0x0a0fe60000001824 */
[----:B------:R-:W-:Y:S01]  /*7160*/  FMUL.FTZ R26, R26, UR5 ;  /* 0x000000051a1a7c20 */ /* 0x000fe20008410000 */
[----:B------:R-:W-:Y:S01]  /*7170*/  FMUL.FTZ R25, R25, UR5 ;  /* 0x0000000519197c20 */ /* 0x000fe20008410000 */
[----:B------:R-:W-:Y:S01]  /*7180*/  FMUL.FTZ R27, R27, UR5 ;  /* 0x000000051b1b7c20 */ /* 0x000fe20008410000 */
[C---:B------:R-:W-:Y:S03]  /*7190*/  HMMA.16816.F32 R40, R180.reuse, R8, R40 ;  /* 0x00000008b428723c */ /* 0x040fe60000001828 */
[----:B------:R-:W5:Y:S02]  /*71a0*/  MUFU.TANH R200, R20 ;  /* 0x0000001400c87308 */ /* 0x000f640000002400 */
[----:B------:R-:W-:Y:S01]  /*71b0*/  FMUL.FTZ R32, R32, UR5 ;  /* 0x0000000520207c20 */ /* 0x000fe20008410000 */
[-C--:B------:R-:W-:Y:S07]  /*71c0*/  HMMA.16816.F32 R44, R180, R10.reuse, R44 ;  /* 0x0000000ab42c723c */ /* 0x080fee000000182c */
[----:B------:R-:W5:Y:S01]  /*71d0*/  MUFU.TANH R205, R15 ;  /* 0x0000000f00cd7308 */ /* 0x000f620000002400 */
[----:B------:R-:W-:Y:S01]  /*71e0*/  FMUL.FTZ R28, R28, UR5 ;  /* 0x000000051c1c7c20 */ /* 0x000fe20008410000 */
[C---:B------:R-:W-:Y:S01]  /*71f0*/  HMMA.16816.F32 R48, R172.reuse, R10, R48 ;  /* 0x0000000aac30723c */ /* 0x040fe20000001830 */
[----:B------:R-:W3:Y:S07]  /*7200*/  LDSM.16.M88.4 R8, [R192] ;  /* 0x00000000c008783b */ /* 0x000eee0000000200 */
[----:B------:R-:W5:Y:S03]  /*7210*/  MUFU.TANH R171, R24 ;  /* 0x0000001800ab7308 */ /* 0x000f660000002400 */
[----:B------:R-:W-:Y:S01]  /*7220*/  FMUL.FTZ R34, R34, UR5 ;  /* 0x0000000522227c20 */ /* 0x000fe20008410000 */
[----:B------:R-:W-:Y:S01]  /*7230*/  FMUL.FTZ R33, R33, UR5 ;  /* 0x0000000521217c20 */ /* 0x000fe20008410000 */
[----:B------:R-:W-:Y:S01]  /*7240*/  FMUL.FTZ R30, R30, UR5 ;  /* 0x000000051e1e7c20 */ /* 0x000fe20008410000 */
[-C--:B--2---:R-:W-:Y:S03]  /*7250*/  HMMA.16816.F32 R52, R172, R4.reuse, R52 ;  /* 0x00000004ac34723c */ /* 0x084fe60000001834 */
[----:B------:R-:W-:Y:S01]  /*7260*/  FMUL.FTZ R29, R29, UR5 ;  /* 0x000000051d1d7c20 */ /* 0x000fe20008410000 */
[----:B------:R-:W2:Y:S01]  /*7270*/  MUFU.TANH R199, R22 ;  /* 0x0000001600c77308 */ /* 0x000ea20000002400 */
[----:B------:R-:W-:Y:S01]  /*7280*/  FMUL.FTZ R35, R35, UR5 ;  /* 0x0000000523237c20 */ /* 0x000fe20008410000 */
[C---:B------:R-:W-:Y:S05]  /*7290*/  HMMA.16816.F32 R56, R180.reuse, R4, R56 ;  /* 0x00000004b438723c */ /* 0x040fea0000001838 */
[----:B------:R-:W-:Y:S03]  /*72a0*/  FMUL.FTZ R31, R31, UR5 ;  /* 0x000000051f1f7c20 */ /* 0x000fe60008410000 */
[----:B------:R-:W2:Y:S01]  /*72b0*/  MUFU.TANH R178, R21 ;  /* 0x0000001500b27308 */ /* 0x000ea20000002400 */
[-C--:B------:R-:W-:Y:S03]  /*72c0*/  HMMA.16816.F32 R60, R180, R6.reuse, R60 ;  /* 0x00000006b43c723c */ /* 0x080fe6000000183c */
[----:B------:R-:W-:Y:S01]  /*72d0*/  FMUL.FTZ R36, R36, UR5 ;  /* 0x0000000524247c20 */ /* 0x000fe20008410000 */
[----:B------:R-:W-:Y:S02]  /*72e0*/  FMUL.FTZ R40, R40, UR5 ;  /* 0x0000000528287c20 */ /* 0x000fe40008410000 */
[C---:B------:R-:W-:Y:S03]  /*72f0*/  HMMA.16816.F32 R64, R172.reuse, R6, R64 ;  /* 0x00000006ac40723c */ /* 0x040fe60000001840 */
[----:B------:R-:W2:Y:S01]  /*7300*/  MUFU.TANH R170, R26 ;  /* 0x0000001a00aa7308 */ /* 0x000ea20000002400 */
[----:B------:R-:W4:Y:S01]  /*7310*/  LDSM.16.M88.4 R4, [R191] ;  /* 0x00000000bf04783b */ /* 0x000f220000000200 */
[----:B------:R-:W-:Y:S01]  /*7320*/  FMUL.FTZ R38, R38, UR5 ;  /* 0x0000000526267c20 */ /* 0x000fe20008410000 */
[----:B------:R-:W-:Y:S01]  /*7330*/  FMUL.FTZ R37, R37, UR5 ;  /* 0x0000000525257c20 */ /* 0x000fe20008410000 */
[----:B------:R-:W-:Y:S01]  /*7340*/  FMUL.FTZ R42, R42, UR5 ;  /* 0x000000052a2a7c20 */ /* 0x000fe20008410000 */
[----:B------:R-:W-:Y:S05]  /*7350*/  FMUL.FTZ R48, R48, UR5 ;  /* 0x0000000530307c20 */ /* 0x000fea0008410000 */
[----:B------:R-:W2:Y:S01]  /*7360*/  MUFU.TANH R168, R25 ;  /* 0x0000001900a87308 */ /* 0x000ea20000002400 */
[----:B------:R-:W-:Y:S01]  /*7370*/  FMUL.FTZ R41, R41, UR5 ;  /* 0x0000000529297c20 */ /* 0x000fe20008410000 */
[----:B------:R-:W-:Y:S01]  /*7380*/  FMUL.FTZ R39, R39, UR5 ;  /* 0x0000000527277c20 */ /* 0x000fe20008410000 */
[-C--:B---3--:R-:W-:Y:S03]  /*7390*/  HMMA.16816.F32 R68, R172, R8.reuse, R68 ;  /* 0x00000008ac44723c */ /* 0x088fe60000001844 */
[----:B------:R-:W-:Y:S04]  /*73a0*/  FMUL.FTZ R44, R44, UR5 ;  /* 0x000000052c2c7c20 */ /* 0x000fe80008410000 */
[----:B------:R-:W3:Y:S01]  /*73b0*/  MUFU.TANH R177, R23 ;  /* 0x0000001700b17308 */ /* 0x000ee20000002400 */
[----:B------:R-:W-:Y:S01]  /*73c0*/  FMUL.FTZ R43, R43, UR5 ;  /* 0x000000052b2b7c20 */ /* 0x000fe20008410000 */
[C---:B------:R-:W-:Y:S04]  /*73d0*/  HMMA.16816.F32 R72, R180.reuse, R8, R72 ;  /* 0x00000008b448723c */ /* 0x040fe80000001848 */
[----:B------:R-:W-:Y:S04]  /*73e0*/  FMUL.FTZ R50, R50, UR5 ;  /* 0x0000000532327c20 */ /* 0x000fe80008410000 */
[----:B------:R-:W3:Y:S01]  /*73f0*/  MUFU.TANH R32, R32 ;  /* 0x0000002000207308 */ /* 0x000ee20000002400 */
[-C--:B------:R-:W-:Y:S03]  /*7400*/  HMMA.16816.F32 R76, R180, R10.reuse, R76 ;  /* 0x0000000ab44c723c */ /* 0x080fe6000000184c */
[----:B------:R-:W-:Y:S01]  /*7410*/  FMUL.FTZ R49, R49, UR5 ;  /* 0x0000000531317c20 */ /* 0x000fe20008410000 */
[----:B------:R-:W-:Y:S02]  /*7420*/  FMUL.FTZ R46, R46, UR5 ;  /* 0x000000052e2e7c20 */ /* 0x000fe40008410000 */
[C---:B------:R-:W-:Y:S03]  /*7430*/  HMMA.16816.F32 R80, R172.reuse, R10, R80 ;  /* 0x0000000aac50723c */ /* 0x040fe60000001850 */
[----:B------:R-:W3:Y:S01]  /*7440*/  MUFU.TANH R27, R27 ;  /* 0x0000001b001b7308 */ /* 0x000ee20000002400 */
[----:B------:R-:W1:Y:S01]  /*7450*/  LDSM.16.M88.4 R8, [R190] ;  /* 0x00000000be08783b */ /* 0x000e620000000200 */
[----:B------:R-:W-:Y:S01]  /*7460*/  FMUL.FTZ R45, R45, UR5 ;  /* 0x000000052d2d7c20 */ /* 0x000fe20008410000 */
[----:B------:R-:W-:Y:S01]  /*7470*/  FMUL.FTZ R51, R51, UR5 ;  /* 0x0000000533337c20 */ /* 0x000fe20008410000 */
[----:B------:R-:W-:Y:S01]  /*7480*/  FMUL.FTZ R52, R52, UR5 ;  /* 0x0000000534347c20 */ /* 0x000fe20008410000 */
[----:B------:R-:W-:Y:S05]  /*7490*/  FMUL.FTZ R47, R47, UR5 ;  /* 0x000000052f2f7c20 */ /* 0x000fea0008410000 */
[----:B------:R-:W3:Y:S01]  /*74a0*/  MUFU.TANH R28, R28 ;  /* 0x0000001c001c7308 */ /* 0x000ee20000002400 */
[-C--:B----4-:R-:W-:Y:S03]  /*74b0*/  HMMA.16816.F32 R84, R172, R4.reuse, R84 ;  /* 0x00000004ac54723c */ /* 0x090fe60000001854 */
[----:B------:R-:W-:Y:S01]  /*74c0*/  FMUL.FTZ R56, R56, UR5 ;  /* 0x0000000538387c20 */ /* 0x000fe20008410000 */
[----:B------:R-:W-:Y:S01]  /*74d0*/  FMUL.FTZ R54, R54, UR5 ;  /* 0x0000000536367c20 */ /* 0x000fe20008410000 */
[----:B------:R-:W-:Y:S01]  /*74e0*/  FMUL.FTZ R53, R53, UR5 ;  /* 0x0000000535357c20 */ /* 0x000fe20008410000 */
[C---:B------:R-:W-:Y:S03]  /*74f0*/  HMMA.16816.F32 R88, R180.reuse, R4, R88 ;  /* 0x00000004b458723c */ /* 0x040fe60000001858 */
[----:B------:R-:W4:Y:S02]  /*7500*/  MUFU.TANH R34, R34 ;  /* 0x0000002200227308 */ /* 0x000f240000002400 */
[----:B------:R-:W-:Y:S01]  /*7510*/  FMUL.FTZ R58, R58, UR5 ;  /* 0x000000053a3a7c20 */ /* 0x000fe20008410000 */
[-C--:B------:R-:W-:Y:S07]  /*7520*/  HMMA.16816.F32 R92, R180, R6.reuse, R92 ;  /* 0x00000006b45c723c */ /* 0x080fee000000185c */
[----:B------:R-:W4:Y:S01]  /*7530*/  MUFU.TANH R33, R33 ;  /* 0x0000002100217308 */ /* 0x000f220000002400 */
[----:B------:R-:W-:Y:S01]  /*7540*/  FMUL.FTZ R57, R57, UR5 ;  /* 0x0000000539397c20 */ /* 0x000fe20008410000 */
[C---:B------:R-:W-:Y:S01]  /*7550*/  HMMA.16816.F32 R96, R172.reuse, R6, R96 ;  /* 0x00000006ac60723c */ /* 0x040fe20000001860 */
[----:B------:R-:W5:Y:S01]  /*7560*/  LDSM.16.M88.4 R4, [R189] ;  /* 0x00000000bd04783b */ /* 0x000f620000000200 */
[----:B------:R-:W-:Y:S06]  /*7570*/  DEPBAR.LE SB0, 0x0 ;  /* 0x000080000000791a */ /* 0x000fec0000000000 */
[----:B------:R-:W4:Y:S03]  /*7580*/  MUFU.TANH R30, R30 ;  /* 0x0000001e001e7308 */ /* 0x000f260000002400 */
[----:B------:R-:W-:Y:S01]  /*7590*/  FMUL.FTZ R55, R55, UR5 ;  /* 0x0000000537377c20 */ /* 0x000fe20008410000 */
[----:B------:R-:W-:Y:S01]  /*75a0*/  FMUL.FTZ R59, R59, UR5 ;  /* 0x000000053b3b7c20 */ /* 0x000fe20008410000 */
[----:B------:R-:W-:Y:S01]  /*75b0*/  FMUL.FTZ R64, R64, UR5 ;  /* 0x0000000540407c20 */ /* 0x000fe20008410000 */
[----:B------:R-:W-:Y:S01]  /*75c0*/  FMUL.FTZ R60, R60, UR5 ;  /* 0x000000053c3c7c20 */ /* 0x000fe20008410000 */
[----:B------:R-:W-:Y:S03]  /*75d0*/  FMUL.FTZ R62, R62, UR5 ;  /* 0x000000053e3e7c20 */ /* 0x000fe60008410000 */
[----:B------:R-:W4:Y:S01]  /*75e0*/  MUFU.TANH R29, R29 ;  /* 0x0000001d001d7308 */ /* 0x000f220000002400 */
[----:B------:R-:W-:Y:S01]  /*75f0*/  BAR.SYNC.DEFER_BLOCKING 0x0 ;  /* 0x0000000000007b1d */ /* 0x000fe20000010000 */
[-C--:B-1----:R-:W-:Y:S05]  /*7600*/  HMMA.16816.F32 R100, R172, R8.reuse, R100 ;  /* 0x00000008ac64723c */ /* 0x082fea0000001864 */
[----:B------:R-:W-:Y:S03]  /*7610*/  FMUL.FTZ R66, R66, UR5 ;  /* 0x0000000542427c20 */ /* 0x000fe60008410000 */
[----:B------:R-:W1:Y:S01]  /*7620*/  MUFU.TANH R35, R35 ;  /* 0x0000002300237308 */ /* 0x000e620000002400 */
[C---:B------:R-:W-:Y:S04]  /*7630*/  HMMA.16816.F32 R104, R180.reuse, R8, R104 ;  /* 0x00000008b468723c */ /* 0x040fe80000001868 */
[----:B------:R-:W-:Y:S01]  /*7640*/  FMUL.FTZ R65, R65, UR5 ;  /* 0x0000000541417c20 */ /* 0x000fe20008410000 */
[----:B------:R-:W-:Y:S01]  /*7650*/  FMUL.FTZ R61, R61, UR5 ;  /* 0x000000053d3d7c20 */ /* 0x000fe20008410000 */
[-C--:B------:R-:W-:Y:S03]  /*7660*/  HMMA.16816.F32 R108, R180, R10.reuse, R108 ;  /* 0x0000000ab46c723c */ /* 0x080fe6000000186c */
[----:B------:R-:W1:Y:S02]  /*7670*/  MUFU.TANH R26, R36 ;  /* 0x00000024001a7308 */ /* 0x000e640000002400 */
[----:B------:R-:W-:Y:S01]  /*7680*/  FMUL.FTZ R68, R68, UR5 ;  /* 0x0000000544447c20 */ /* 0x000fe20008410000 */
[C---:B------:R-:W-:Y:S07]  /*7690*/  HMMA.16816.F32 R112, R172.reuse, R10, R112 ;  /* 0x0000000aac70723c */ /* 0x040fee0000001870 */
[----:B------:R-:W1:Y:S01]  /*76a0*/  MUFU.TANH R31, R31 ;  /* 0x0000001f001f7308 */ /* 0x000e620000002400 */
[----:B------:R-:W-:Y:S01]  /*76b0*/  FMUL.FTZ R63, R63, UR5 ;  /* 0x000000053f3f7c20 */ /* 0x000fe20008410000 */
[-C--:B-----5:R-:W-:Y:S08]  /*76c0*/  HMMA.16816.F32 R116, R172, R4.reuse, R116 ;  /* 0x00000004ac74723c */ /* 0x0a0ff00000001874 */
[----:B------:R-:W5:Y:S01]  /*76d0*/  MUFU.TANH R22, R40 ;  /* 0x0000002800167308 */ /* 0x000f620000002400 */
[C---:B------:R-:W-:Y:S04]  /*76e0*/  HMMA.16816.F32 R120, R180.reuse, R4, R120 ;  /* 0x00000004b478723c */ /* 0x040fe80000001878 */
[----:B------:R-:W-:Y:S02]  /*76f0*/  FMUL.FTZ R67, R67, UR5 ;  /* 0x0000000543437c20 */ /* 0x000fe40008410000 */
[-C--:B------:R-:W-:Y:S03]  /*7700*/  HMMA.16816.F32 R124, R180, R6.reuse, R124 ;  /* 0x00000006b47c723c */ /* 0x080fe6000000187c */
[----:B------:R-:W5:Y:S02]  /*7710*/  MUFU.TANH R25, R38 ;  /* 0x0000002600197308 */ /* 0x000f640000002400 */
[----:B------:R-:W-:Y:S01]  /*7720*/  FMNMX.FTZ R4, R201, R133, !PT ;  /* 0x00000085c9047209 */ /* 0x000fe20007810000 */
[----:B------:R-:W-:Y:S07]  /*7730*/  HMMA.16816.F32 R128, R172, R6, R128 ;  /* 0x00000006ac80723c */ /* 0x000fee0000001880 */
[----:B------:R-:W5:Y:S01]  /*7740*/  MUFU.TANH R24, R37 ;  /* 0x0000002500187308 */ /* 0x000f620000002400 */
[----:B------:R-:W-:Y:S03]  /*7750*/  FMNMX.FTZ R5, R204, R132, !PT ;  /* 0x00000084cc057209 */ /* 0x000fe60007810000 */
[----:B------:R-:W-:Y:S01]  /*7760*/  FMUL.FTZ R72, R72, UR5 ;  /* 0x0000000548487c20 */ /* 0x000fe20008410000 */
[----:B------:R-:W-:Y:S01]  /*7770*/  FMNMX.FTZ R6, R212, R2, !PT ;  /* 0x00000002d4067209 */ /* 0x000fe20007810000 */
[----:B------:R-:W-:Y:S04]  /*7780*/  FMUL.FTZ R70, R70, UR5 ;  /* 0x0000000546467c20 */ /* 0x000fe80008410000 */
[----:B------:R-:W5:Y:S01]  /*7790*/  MUFU.TANH R21, R42 ;  /* 0x0000002a00157308 */ /* 0x000f620000002400 */
[----:B------:R-:W-:Y:S01]  /*77a0*/  FMNMX.FTZ R2, R203, R134, !PT ;  /* 0x00000086cb027209 */ /* 0x000fe20007810000 */
[----:B------:R-:W-:Y:S01]  /*77b0*/  FMUL.FTZ R69, R69, UR5 ;  /* 0x0000000545457c20 */ /* 0x000fe20008410000 */
[----:B------:R-:W-:Y:S01]  /*77c0*/  FMNMX.FTZ R4, R210, R4, !PT ;  /* 0x00000004d2047209 */ /* 0x000fe20007810000 */
[----:B------:R-:W-:Y:S01]  /*77d0*/  FMUL.FTZ R74, R74, UR5 ;  /* 0x000000054a4a7c20 */ /* 0x000fe20008410000 */
[----:B------:R-:W-:Y:S01]  /*77e0*/  FMNMX.FTZ R5, R211, R5, !PT ;  /* 0x00000005d3057209 */ /* 0x000fe20007810000 */
[----:B------:R-:W-:Y:S01]  /*77f0*/  FMUL.FTZ R73, R73, UR5 ;  /* 0x0000000549497c20 */ /* 0x000fe20008410000 */
[----:B------:R-:W-:Y:S03]  /*7800*/  FMNMX.FTZ R6, R198, R6, !PT ;  /* 0x00000006c6067209 */ /* 0x000fe60007810000 */
        /* <DEDUP_REMOVED lines=21> */
[----:B--2---:R-:W-:Y:S01]  /*7960*/  FMNMX.FTZ R5, R199, R5, !PT ;  /* 0x00000005c7057209 */ /* 0x004fe20007810000 */
[----:B------:R-:W-:Y:S01]  /*7970*/  FMUL.FTZ R83, R83, UR5 ;  /* 0x0000000553537c20 */ /* 0x000fe20008410000 */
[----:B------:R-:W-:Y:S03]  /*7980*/  FMNMX.FTZ R6, R178, R6, !PT ;  /* 0x00000006b2067209 */ /* 0x000fe60007810000 */
[----:B------:R-:W2:Y:S01]  /*7990*/  MUFU.TANH R19, R43 ;  /* 0x0000002b00137308 */ /* 0x000ea20000002400 */
[----:B------:R-:W-:Y:S01]  /*79a0*/  FMNMX.FTZ R2, R170, R2, !PT ;  /* 0x00000002aa027209 */ /* 0x000fe20007810000 */
[----:B------:R-:W-:Y:S01]  /*79b0*/  FMUL.FTZ R84, R84, UR5 ;  /* 0x0000000554547c20 */ /* 0x000fe20008410000 */
[----:B------:R-:W-:Y:S01]  /*79c0*/  FMNMX.FTZ R4, R168, R4, !PT ;  /* 0x00000004a8047209 */ /* 0x000fe20007810000 */
[----:B------:R-:W-:Y:S01]  /*79d0*/  FMUL.FTZ R79, R79, UR5 ;  /* 0x000000054f4f7c20 */ /* 0x000fe20008410000 */
[----:B---3--:R-:W-:Y:S01]  /*79e0*/  FMNMX.FTZ R5, R177, R5, !PT ;  /* 0x00000005b1057209 */ /* 0x008fe20007810000 */
[----:B------:R-:W-:Y:S01]  /*79f0*/  FMUL.FTZ R88, R88, UR5 ;  /* 0x0000000558587c20 */ /* 0x000fe20008410000 */
[----:B------:R-:W-:Y:S03]  /*7a00*/  FMNMX.FTZ R6, R32, R6, !PT ;  /* 0x0000000620067209 */ /* 0x000fe60007810000 */
[----:B------:R-:W3:Y:S01]  /*7a10*/  MUFU.TANH R44, R44 ;  /* 0x0000002c002c7308 */ /* 0x000ee20000002400 */
[----:B------:R-:W-:Y:S01]  /*7a20*/  FMNMX.FTZ R2, R27, R2, !PT ;  /* 0x000000021b027209 */ /* 0x000fe20007810000 */
[----:B------:R-:W-:Y:S01]  /*7a30*/  FMUL.FTZ R86, R86, UR5 ;  /* 0x0000000556567c20 */ /* 0x000fe20008410000 */
[----:B------:R-:W-:Y:S01]  /*7a40*/  FMNMX.FTZ R4, R28, R4, !PT ;  /* 0x000000041c047209 */ /* 0x000fe20007810000 */
[----:B------:R-:W-:Y:S01]  /*7a50*/  FMUL.FTZ R85, R85, UR5 ;  /* 0x0000000555557c20 */ /* 0x000fe20008410000 */
[----:B----4-:R-:W-:Y:S01]  /*7a60*/  FMNMX.FTZ R5, R34, R5, !PT ;  /* 0x0000000522057209 */ /* 0x010fe20007810000 */
[----:B------:R-:W-:Y:S01]  /*7a70*/  FMUL.FTZ R90, R90, UR5 ;  /* 0x000000055a5a7c20 */ /* 0x000fe20008410000 */
[----:B------:R-:W-:Y:S03]  /*7a80*/  FMNMX.FTZ R6, R33, R6, !PT ;  /* 0x0000000621067209 */ /* 0x000fe60007810000 */
[----:B------:R-:W4:Y:S01]  /*7a90*/  MUFU.TANH R50, R50 ;  /* 0x0000003200327308 */ /* 0x000f220000002400 */
[----:B------:R-:W-:Y:S01]  /*7aa0*/  FMNMX.FTZ R2, R30, R2, !PT ;  /* 0x000000021e027209 */ /* 0x000fe20007810000 */
[----:B------:R-:W-:Y:S01]  /*7ab0*/  FMUL.FTZ R87, R87, UR5 ;  /* 0x0000000557577c20 */ /* 0x000fe20008410000 */
[----:B------:R-:W-:Y:S01]  /*7ac0*/  FMNMX.FTZ R4, R29, R4, !PT ;  /* 0x000000041d047209 */ /* 0x000fe20007810000 */
[----:B------:R-:W-:Y:S01]  /*7ad0*/  FMUL.FTZ R96, R96, UR5 ;  /* 0x0000000560607c20 */ /* 0x000fe20008410000 */
[----:B-1----:R-:W-:Y:S01]  /*7ae0*/  FMNMX.FTZ R5, R35, R5, !PT ;  /* 0x0000000523057209 */ /* 0x002fe20007810000 */
[----:B------:R-:W-:Y:S01]  /*7af0*/  FMUL.FTZ R0, R127, UR5 ;  /* 0x000000057f007c20 */ /* 0x000fe20008410000 */
[----:B------:R-:W-:Y:S03]  /*7b00*/  FMNMX.FTZ R6, R26, R6, !PT ;  /* 0x000000061a067209 */ /* 0x000fe60007810000 */
[----:B------:R-:W1:Y:S01]  /*7b10*/  MUFU.TANH R49, R49 ;  /* 0x0000003100317308 */ /* 0x000e620000002400 */
[----:B------:R-:W-:Y:S01]  /*7b20*/  FMNMX.FTZ R2, R31, R2, !PT ;  /* 0x000000021f027209 */ /* 0x000fe20007810000 */
[----:B------:R-:W-:Y:S01]  /*7b30*/  FMUL.FTZ R89, R89, UR5 ;  /* 0x0000000559597c20 */ /* 0x000fe20008410000 */
[----:B-----5:R-:W-:Y:S01]  /*7b40*/  FMNMX.FTZ R4, R22, R4, !PT ;  /* 0x0000000416047209 */ /* 0x020fe20007810000 */
        /* <DEDUP_REMOVED lines=13> */
[----:B--2---:R-:W-:Y:S01]  /*7c20*/  FMNMX.FTZ R2, R19, R2, !PT ;  /* 0x0000000213027209 */ /* 0x004fe20007810000 */
[----:B------:R-:W-:Y:S01]  /*7c30*/  FMUL.FTZ R99, R99, UR5 ;  /* 0x0000000563637c20 */ /* 0x000fe20008410000 */
[----:B---3--:R-:W-:Y:S01]  /*7c40*/  FMNMX.FTZ R4, R44, R4, !PT ;  /* 0x000000042c047209 */ /* 0x008fe20007810000 */
[----:B------:R-:W-:Y:S01]  /*7c50*/  FMUL.FTZ R100, R100, UR5 ;  /* 0x0000000564647c20 */ /* 0x000fe20008410000 */
[----:B----4-:R-:W-:Y:S01]  /*7c60*/  FMNMX.FTZ R5, R50, R5, !PT ;  /* 0x0000000532057209 */ /* 0x010fe20007810000 */
[----:B------:R-:W-:Y:S01]  /*7c70*/  FMUL.FTZ R102, R102, UR5 ;  /* 0x0000000566667c20 */ /* 0x000fe20008410000 */
[----:B-1----:R-:W-:Y:S03]  /*7c80*/  FMNMX.FTZ R6, R49, R6, !PT ;  /* 0x0000000631067209 */ /* 0x002fe60007810000 */
[----:B------:R-:W1:Y:S01]  /*7c90*/  MUFU.TANH R51, R51 ;  /* 0x0000003300337308 */ /* 0x000e620000002400 */
[----:B-----5:R-:W-:Y:S01]  /*7ca0*/  FMNMX.FTZ R2, R46, R2, !PT ;  /* 0x000000022e027209 */ /* 0x020fe20007810000 */
[----:B------:R-:W-:Y:S01]  /*7cb0*/  FMUL.FTZ R101, R101, UR5 ;  /* 0x0000000565657c20 */ /* 0x000fe20008410000 */
[----:B------:R-:W-:Y:S01]  /*7cc0*/  FMUL.FTZ R95, R95, UR5 ;  /* 0x000000055f5f7c20 */ /* 0x000fe20008410000 */
[----:B------:R-:W-:Y:S01]  /*7cd0*/  FMUL.FTZ R93, R93, UR5 ;  /* 0x000000055d5d7c20 */ /* 0x000fe20008410000 */
[----:B------:R-:W-:Y:S01]  /*7ce0*/  FMUL.FTZ R103, R103, UR5 ;  /* 0x0000000567677c20 */ /* 0x000fe20008410000 */
[----:B------:R-:W-:Y:S01]  /*7cf0*/  FMUL.FTZ R112, R112, UR5 ;  /* 0x0000000570707c20 */ /* 0x000fe20008410000 */
[----:B------:R-:W-:Y:S03]  /*7d00*/  FMUL.FTZ R106, R106, UR5 ;  /* 0x000000056a6a7c20 */ /* 0x000fe60008410000 */
[----:B------:R-:W2:Y:S01]  /*7d10*/  MUFU.TANH R52, R52 ;  /* 0x0000003400347308 */ /* 0x000ea20000002400 */
[----:B------:R-:W-:Y:S01]  /*7d20*/  FMNMX.FTZ R4, R45, R4, !PT ;  /* 0x000000042d047209 */ /* 0x000fe20007810000 */
[----:B------:R-:W-:Y:S01]  /*7d30*/  FMUL.FTZ R104, R104, UR5 ;  /* 0x0000000568687c20 */ /* 0x000fe20008410000 */
[----:B------:R-:W-:Y:S01]  /*7d40*/  FMUL.FTZ R114, R114, UR5 ;  /* 0x0000000572727c20 */ /* 0x000fe20008410000 */
[----:B------:R-:W-:Y:S01]  /*7d50*/  FMUL.FTZ R113, R113, UR5 ;  /* 0x0000000571717c20 */ /* 0x000fe20008410000 */
[----:B------:R-:W-:Y:S01]  /*7d60*/  FMUL.FTZ R107, R107, UR5 ;  /* 0x000000056b6b7c20 */ /* 0x000fe20008410000 */
[----:B------:R-:W-:Y:S01]  /*7d70*/  FMUL.FTZ R105, R105, UR5 ;  /* 0x0000000569697c20 */ /* 0x000fe20008410000 */
[----:B------:R-:W-:Y:S03]  /*7d80*/  FMUL.FTZ R115, R115, UR5 ;  /* 0x0000000573737c20 */ /* 0x000fe60008410000 */
[----:B------:R-:W3:Y:S01]  /*7d90*/  MUFU.TANH R47, R47 ;  /* 0x0000002f002f7308 */ /* 0x000ee20000002400 */
[----:B-1----:R-:W-:Y:S01]  /*7da0*/  FMNMX.FTZ R5, R51, R5, !PT ;  /* 0x0000000533057209 */ /* 0x002fe20007810000 */
[----:B------:R-:W-:Y:S01]  /*7db0*/  FMUL.FTZ R116, R116, UR5 ;  /* 0x0000000574747c20 */ /* 0x000fe20008410000 */
[----:B------:R-:W-:Y:S01]  /*7dc0*/  FMUL.FTZ R108, R108, UR5 ;  /* 0x000000056c6c7c20 */ /* 0x000fe20008410000 */
[----:B------:R-:W-:Y:S01]  /*7dd0*/  FMUL.FTZ R118, R118, UR5 ;  /* 0x0000000576767c20 */ /* 0x000fe20008410000 */
[----:B------:R-:W-:Y:S01]  /*7de0*/  FMUL.FTZ R117, R117, UR5 ;  /* 0x0000000575757c20 */ /* 0x000fe20008410000 */
[----:B------:R-:W-:Y:S01]  /*7df0*/  FMUL.FTZ R110, R110, UR5 ;  /* 0x000000056e6e7c20 */ /* 0x000fe20008410000 */
[----:B------:R-:W-:Y:S03]  /*7e00*/  FMUL.FTZ R109, R109, UR5 ;  /* 0x000000056d6d7c20 */ /* 0x000fe60008410000 */
[----:B------:R-:W1:Y:S01]  /*7e10*/  MUFU.TANH R56, R56 ;  /* 0x0000003800387308 */ /* 0x000e620000002400 */
[----:B--2---:R-:W-:Y:S01]  /*7e20*/  FMNMX.FTZ R6, R52, R6, !PT ;  /* 0x0000000634067209 */ /* 0x004fe20007810000 */
[----:B------:R-:W-:Y:S01]  /*7e30*/  FMUL.FTZ R119, R119, UR5 ;  /* 0x0000000577777c20 */ /* 0x000fe20008410000 */
[----:B------:R-:W-:Y:S01]  /*7e40*/  FMUL.FTZ R128, R128, UR5 ;  /* 0x0000000580807c20 */ /* 0x000fe20008410000 */
[----:B------:R-:W-:Y:S01]  /*7e50*/  FMUL.FTZ R111, R111, UR5 ;  /* 0x000000056f6f7c20 */ /* 0x000fe20008410000 */
[----:B------:R-:W-:Y:S01]  /*7e60*/  FMUL.FTZ R120, R120, UR5 ;  /* 0x0000000578787c20 */ /* 0x000fe20008410000 */
[----:B------:R-:W-:Y:S01]  /*7e70*/  FMUL.FTZ R121, R121, UR5 ;  /* 0x0000000579797c20 */ /* 0x000fe20008410000 */
[----:B------:R-:W-:Y:S03]  /*7e80*/  FMUL.FTZ R122, R122, UR5 ;  /* 0x000000057a7a7c20 */ /* 0x000fe60008410000 */
[----:B------:R-:W2:Y:S01]  /*7e90*/  MUFU.TANH R54, R54 ;  /* 0x0000003600367308 */ /* 0x000ea20000002400 */
[----:B---3--:R-:W-:Y:S01]  /*7ea0*/  FMNMX.FTZ R2, R47, R2, !PT ;  /* 0x000000022f027209 */ /* 0x008fe20007810000 */
[----:B------:R-:W-:Y:S01]  /*7eb0*/  FMUL.FTZ R123, R123, UR5 ;  /* 0x000000057b7b7c20 */ /* 0x000fe20008410000 */
[----:B------:R-:W-:Y:S01]  /*7ec0*/  FMUL.FTZ R124, R124, UR5 ;  /* 0x000000057c7c7c20 */ /* 0x000fe20008410000 */
[----:B------:R-:W-:Y:S01]  /*7ed0*/  FMUL.FTZ R125, R125, UR5 ;  /* 0x000000057d7d7c20 */ /* 0x000fe20008410000 */
[----:B------:R-:W-:Y:S01]  /*7ee0*/  FMUL.FTZ R41, R126, UR5 ;  /* 0x000000057e297c20 */ /* 0x000fe20008410000 */
[----:B------:R-:W-:Y:S01]  /*7ef0*/  FMUL.FTZ R130, R130, UR5 ;  /* 0x0000000582827c20 */ /* 0x000fe20008410000 */
[----:B------:R-:W-:Y:S03]  /*7f00*/  FMUL.FTZ R129, R129, UR5 ;  /* 0x0000000581817c20 */ /* 0x000fe60008410000 */
[----:B------:R-:W3:Y:S01]  /*7f10*/  MUFU.TANH R53, R53 ;  /* 0x0000003500357308 */ /* 0x000ee20000002400 */
[----:B-1----:R-:W-:Y:S09]  /*7f20*/  FMNMX.FTZ R4, R56, R4, !PT ;  /* 0x0000000438047209 */ /* 0x002ff20007810000 */
[----:B------:R-:W1:Y:S01]  /*7f30*/  MUFU.TANH R58, R58 ;  /* 0x0000003a003a7308 */ /* 0x000e620000002400 */
[----:B--2---:R-:W-:Y:S09]  /*7f40*/  FMNMX.FTZ R5, R54, R5, !PT ;  /* 0x0000000536057209 */ /* 0x004ff20007810000 */
[----:B------:R-:W2:Y:S01]  /*7f50*/  MUFU.TANH R57, R57 ;  /* 0x0000003900397308 */ /* 0x000ea20000002400 */
[----:B---3--:R-:W-:Y:S09]  /*7f60*/  FMNMX.FTZ R6, R53, R6, !PT ;  /* 0x0000000635067209 */ /* 0x008ff20007810000 */
        /* <DEDUP_REMOVED lines=21> */
[----:B--2---:R-:W-:Y:S01]  /*80c0*/  FMNMX.FTZ R5, R15, R5, !PT ;  /* 0x000000050f057209 */ /* 0x004fe20007810000 */
[----:B------:R-:W-:Y:S08]  /*80d0*/  FMUL.FTZ R67, R131, UR5 ;  /* 0x0000000583437c20 */ /* 0x000ff00008410000 */
        /* <DEDUP_REMOVED lines=40> */
[----:B------:R3:W-:Y:S01]  /*8360*/  MUFU.TANH R42, R0 ;  /* 0x00000000002a7308 */ /* 0x0007e20000002400 */
[----:B--2---:R-:W-:Y:S09]  /*8370*/  FMNMX.FTZ R4, R85, R6, !PT ;  /* 0x0000000655047209 */ /* 0x004ff20007810000 */
[----:B------:R-:W1:Y:S10]  /*8380*/  MUFU.TANH R87, R87 ;  /* 0x0000005700577308 */ /* 0x000e740000002400 */
        /* <DEDUP_REMOVED lines=64> */
[----:B------:R-:W-:Y:S01]  /*8790*/  MUFU.TANH R121, R121 ;  /* 0x0000007900797308 */ /* 0x000fe20000002400 */
[----:B--2---:R-:W-:Y:S09]  /*87a0*/  FMNMX.FTZ R14, R111, R5, !PT ;  /* 0x000000056f0e7209 */ /* 0x004ff20007810000 */
[----:B------:R-:W-:Y:S01]  /*87b0*/  MUFU.TANH R122, R122 ;  /* 0x0000007a007a7308 */ /* 0x000fe20000002400 */
[----:B---3--:R-:W-:Y:S09]  /*87c0*/  FMNMX.FTZ R12, R120, R2, !PT ;  /* 0x00000002780c7209 */ /* 0x008ff20007810000 */
[----:B------:R-:W-:Y:S10]  /*87d0*/  MUFU.TANH R123, R123 ;  /* 0x0000007b007b7308 */ /* 0x000ff40000002400 */
[----:B------:R-:W-:Y:S10]  /*87e0*/  MUFU.TANH R124, R124 ;  /* 0x0000007c007c7308 */ /* 0x000ff40000002400 */
[----:B------:R-:W-:Y:S10]  /*87f0*/  MUFU.TANH R125, R125 ;  /* 0x0000007d007d7308 */ /* 0x000ff40000002400 */
[----:B------:R-:W-:Y:S10]  /*8800*/  MUFU.TANH R41, R41 ;  /* 0x0000002900297308 */ /* 0x000ff40000002400 */
[----:B------:R-:W1:Y:S10]  /*8810*/  MUFU.TANH R130, R130 ;  /* 0x0000008200827308 */ /* 0x000e740000002400 */
[----:B------:R-:W2:Y:S10]  /*8820*/  MUFU.TANH R129, R129 ;  /* 0x0000008100817308 */ /* 0x000eb40000002400 */
[----:B------:R-:W3:Y:S01]  /*8830*/  MUFU.TANH R67, R67 ;  /* 0x0000004300437308 */ /* 0x000ee20000002400 */
[----:B-1----:R-:W-:Y:S02]  /*8840*/  FMNMX.FTZ R13, R130, R0, !PT ;  /* 0x00000000820d7209 */ /* 0x002fe40007810000 */
[----:B--2---:R-:W-:Y:S01]  /*8850*/  FMNMX.FTZ R40, R129, R40, !PT ;  /* 0x0000002881287209 */ /* 0x004fe20007810000 */
[----:B------:R-:W-:Y:S06]  /*8860*/  @P0 BRA `(.L_x_272) ;  /* 0xffffffdc00e80947 */ /* 0x000fec000383ffff */
.L_x_271:
[----:B-1----:R-:W-:Y:S01]  /*8870*/  SHFL.BFLY PT, R6, R40, 0x2, 0x1f ;  /* 0x0c401f0028067f89 */ /* 0x002fe200000e0000 */
[----:B------:R-:W-:Y:S02]  /*8880*/  FMNMX.FTZ R0, R122, R14, !PT ;  /* 0x0000000e7a007209 */ /* 0x000fe40007810000 */
[----:B---3--:R-:W-:Y:S02]  /*8890*/  FMNMX.FTZ R5, R67, R13, !PT ;  /* 0x0000000d43057209 */ /* 0x008fe40007810000 */
[----:B------:R-:W-:Y:S02]  /*88a0*/  FMNMX.FTZ R0, R123, R0, !PT ;  /* 0x000000007b007209 */ /* 0x000fe40007810000 */
[----:B------:R-:W-:Y:S01]  /*88b0*/  FMNMX.FTZ R2, R121, R12, !PT ;  /* 0x0000000c79027209 */ /* 0x000fe20007810000 */
[----:B------:R-:W-:Y:S01]  /*88c0*/  SHFL.BFLY PT, R7, R5, 0x2, 0x1f ;  /* 0x0c401f0005077f89 */ /* 0x000fe200000e0000 */
        /* <DEDUP_REMOVED lines=18> */
[C---:B------:R-:W-:Y:S01]  /*89f0*/  FMUL.FTZ R43, R40.reuse, UR4 ;  /* 0x00000004282b7c20 */ /* 0x040fe20008410000 */
[----:B------:R-:W-:Y:S02]  /*8a00*/  FSETP.NEU.FTZ.AND P1, PT, R40, -INF , PT ;  /* 0xff8000002800780b */ /* 0x000fe40003f3d000 */
[----:B------:R-:W-:Y:S01]  /*8a10*/  FMUL.FTZ R3, R0, UR4 ;  /* 0x0000000400037c20 */ /* 0x000fe20008410000 */
[----:B------:R-:W-:Y:S01]  /*8a20*/  FMUL.FTZ R64, R39, UR4 ;  /* 0x0000000427407c20 */ /* 0x000fe20008410000 */
[----:B------:R-:W-:Y:S01]  /*8a30*/  FSEL R43, R43, RZ, P1 ;  /* 0x000000ff2b2b7208 */ /* 0x000fe20000800000 */
[C---:B------:R-:W-:Y:S01]  /*8a40*/  FADD.FTZ R0, -R39.reuse, R132 ;  /* 0x0000008427007221 */ /* 0x040fe20000010100 */
[----:B------:R1:W2:Y:S01]  /*8a50*/  MUFU.EX2 R37, R3 ;  /* 0x0000000300257308 */ /* 0x0002a20000000800 */
[----:B---3--:R-:W-:Y:S02]  /*8a60*/  FMNMX.FTZ R38, R38, R7, !PT ;  /* 0x0000000726267209 */ /* 0x008fe40007810000 */
[----:B------:R-:W-:Y:S01]  /*8a70*/  FSETP.NEU.FTZ.AND P1, PT, R39, -INF , PT ;  /* 0xff8000002700780b */ /* 0x000fe20003f3d000 */
[--C-:B------:R-:W-:Y:S01]  /*8a80*/  FFMA.FTZ R8, R200, UR4, -R43.reuse ;  /* 0x00000004c8087c23 */ /* 0x100fe2000801082b */
[----:B------:R-:W-:Y:S01]  /*8a90*/  FFMA.FTZ R7, R32, UR4, -R43 ;  /* 0x0000000420077c23 */ /* 0x000fe2000801082b */
[----:B------:R-:W-:Y:S01]  /*8aa0*/  FMUL.FTZ R65, R38, UR4 ;  /* 0x0000000426417c20 */ /* 0x000fe20008410000 */
[----:B------:R-:W-:Y:S02]  /*8ab0*/  FSEL R64, R64, RZ, P1 ;  /* 0x000000ff40407208 */ /* 0x000fe40000800000 */
[----:B------:R-:W-:Y:S03]  /*8ac0*/  FSETP.NEU.FTZ.AND P1, PT, R38, -INF , PT ;  /* 0xff8000002600780b */ /* 0x000fe60003f3d000 */
[--C-:B------:R-:W-:Y:S01]  /*8ad0*/  FFMA.FTZ R5, R176, UR4, -R64.reuse ;  /* 0x00000004b0057c23 */ /* 0x100fe20008010840 */
[----:B------:R-:W-:Y:S01]  /*8ae0*/  FSEL R65, R65, RZ, P1 ;  /* 0x000000ff41417208 */ /* 0x000fe20000800000 */
[--C-:B------:R-:W-:Y:S01]  /*8af0*/  FFMA.FTZ R12, R87, UR4, -R64.reuse ;  /* 0x00000004570c7c23 */ /* 0x100fe20008010840 */
[----:B------:R-:W-:Y:S01]  /*8b00*/  FFMA.FTZ R9, R86, UR4, -R64 ;  /* 0x0000000456097c23 */ /* 0x000fe20008010840 */
[----:B-1----:R-:W-:Y:S02]  /*8b10*/  FMUL.FTZ R3, R0, UR4 ;  /* 0x0000000400037c20 */ /* 0x002fe40008410000 */
[----:B------:R-:W-:Y:S01]  /*8b20*/  FFMA.FTZ R6, R201, UR4, -R65 ;  /* 0x00000004c9067c23 */ /* 0x000fe20008010841 */
[----:B------:R-:W-:Y:S01]  /*8b30*/  FADD.FTZ R0, -R38, R133 ;  /* 0x0000008526007221 */ /* 0x000fe20000010100 */
[----:B------:R1:W-:Y:S10]  /*8b40*/  MUFU.EX2 R201, R7 ;  /* 0x0000000700c97308 */ /* 0x0003f40000000800 */
[----:B------:R4:W3:Y:S10]  /*8b50*/  MUFU.EX2 R36, R3 ;  /* 0x0000000300247308 */ /* 0x0008f40000000800 */
[----:B------:R5:W-:Y:S01]  /*8b60*/  MUFU.EX2 R127, R6 ;  /* 0x00000006007f7308 */ /* 0x000be20000000800 */
[--C-:B-1----:R-:W-:Y:S09]  /*8b70*/  FFMA.FTZ R7, R48, UR4, -R43.reuse ;  /* 0x0000000430077c23 */ /* 0x102ff2000801082b */
[----:B------:R1:W-:Y:S01]  /*8b80*/  MUFU.EX2 R226, R7 ;  /* 0x0000000700e27308 */ /* 0x0003e20000000800 */
[----:B----4-:R-:W-:Y:S01]  /*8b90*/  FMNMX.FTZ R3, R2, R4, !PT ;  /* 0x0000000402037209 */ /* 0x010fe20007810000 */
[--C-:B------:R-:W-:Y:S01]  /*8ba0*/  FFMA.FTZ R4, R202, UR4, -R43.reuse ;  /* 0x00000004ca047c23 */ /* 0x100fe2000801082b */
[----:B------:R-:W-:Y:S02]  /*8bb0*/  FMUL.FTZ R2, R0, UR4 ;  /* 0x0000000400027c20 */ /* 0x000fe40008410000 */
[C---:B------:R-:W-:Y:S01]  /*8bc0*/  FSETP.NEU.FTZ.AND P1, PT, R3.reuse, -INF , PT ;  /* 0xff8000000300780b */ /* 0x040fe20003f3d000 */
[C---:B------:R-:W-:Y:S01]  /*8bd0*/  FMUL.FTZ R66, R3.reuse, UR4 ;  /* 0x0000000403427c20 */ /* 0x040fe20008410000 */
[----:B------:R-:W-:Y:S03]  /*8be0*/  FADD.FTZ R0, -R3, R134 ;  /* 0x0000008603007221 */ /* 0x000fe60000010100 */
[----:B------:R4:W-:Y:S01]  /*8bf0*/  MUFU.EX2 R133, R4 ;  /* 0x0000000400857308 */ /* 0x0009e20000000800 */
[--C-:B-----5:R-:W-:Y:S01]  /*8c00*/  FFMA.FTZ R6, R33, UR4, -R43.reuse ;  /* 0x0000000421067c23 */ /* 0x120fe2000801082b */
[----:B--2---:R-:W-:Y:S01]  /*8c10*/  FMUL.FTZ R33, R37, R161 ;  /* 0x000000a125217220 */ /* 0x004fe20000410000 */
[----:B------:R-:W-:Y:S01]  /*8c20*/  FSEL R66, R66, RZ, P1 ;  /* 0x000000ff42427208 */ /* 0x000fe20000800000 */
[----:B------:R-:W-:Y:S06]  /*8c30*/  FMUL.FTZ R0, R0, UR4 ;  /* 0x0000000400007c20 */ /* 0x000fec0008410000 */
[----:B------:R-:W-:Y:S01]  /*8c40*/  MUFU.EX2 R2, R2 ;  /* 0x0000000200027308 */ /* 0x000fe20000000800 */
[--C-:B-1----:R-:W-:Y:S01]  /*8c50*/  FFMA.FTZ R7, R18, UR4, -R43.reuse ;  /* 0x0000000412077c23 */ /* 0x102fe2000801082b */
[----:B---3--:R-:W-:Y:S08]  /*8c60*/  FMUL.FTZ R18, R36, R146 ;  /* 0x0000009224127220 */ /* 0x008ff00000410000 */
[----:B------:R-:W1:Y:S01]  /*8c70*/  MUFU.EX2 R0, R0 ;  /* 0x0000000000007308 */ /* 0x000e620000000800 */
[--C-:B----4-:R-:W-:Y:S09]  /*8c80*/  FFMA.FTZ R4, R212, UR4, -R43.reuse ;  /* 0x00000004d4047c23 */ /* 0x110ff2000801082b */
[----:B------:R2:W-:Y:S10]  /*8c90*/  MUFU.EX2 R172, R4 ;  /* 0x0000000400ac7308 */ /* 0x0005f40000000800 */
[----:B------:R3:W-:Y:S01]  /*8ca0*/  MUFU.EX2 R245, R7 ;  /* 0x0000000700f57308 */ /* 0x0007e20000000800 */
[----:B-1----:R-:W-:Y:S01]  /*8cb0*/  FMUL.FTZ R14, R0, R150 ;  /* 0x00000096000e7220 */ /* 0x002fe20000410000 */
[----:B--2---:R-:W-:Y:S08]  /*8cc0*/  FFMA.FTZ R4, R204, UR4, -R64 ;  /* 0x00000004cc047c23 */ /* 0x004ff00008010840 */
[----:B------:R1:W-:Y:S01]  /*8cd0*/  MUFU.EX2 R204, R5 ;  /* 0x0000000500cc7308 */ /* 0x0003e20000000800 */
[----:B---3--:R-:W-:Y:S01]  /*8ce0*/  FFMA.FTZ R7, R80, UR4, -R43 ;  /* 0x0000000450077c23 */ /* 0x008fe2000801082b */
[----:B------:R-:W-:Y:S08]  /*8cf0*/  FFMA.FTZ R80, R41, UR4, -R66 ;  /* 0x0000000429507c23 */ /* 0x000ff00008010842 */
[----:B------:R2:W-:Y:S10]  /*8d00*/  MUFU.EX2 R131, R4 ;  /* 0x0000000400837308 */ /* 0x0005f40000000800 */
[----:B------:R3:W-:Y:S01]  /*8d10*/  MUFU.EX2 R252, R7 ;  /* 0x0000000700fc7308 */ /* 0x0007e20000000800 */
[----:B-1----:R-:W-:Y:S09]  /*8d20*/  FFMA.FTZ R5, R208, UR4, -R65 ;  /* 0x00000004d0057c23 */ /* 0x002ff20008010841 */
[----:B------:R1:W-:Y:S01]  /*8d30*/  MUFU.EX2 R174, R5 ;  /* 0x0000000500ae7308 */ /* 0x0003e20000000800 */
[--C-:B--2---:R-:W-:Y:S09]  /*8d40*/  FFMA.FTZ R4, R211, UR4, -R64.reuse ;  /* 0x00000004d3047c23 */ /* 0x104ff20008010840 */
[----:B------:R2:W-:Y:S01]  /*8d50*/  MUFU.EX2 R134, R4 ;  /* 0x0000000400867308 */ /* 0x0005e20000000800 */
[----:B---3--:R-:W-:Y:S01]  /*8d60*/  FMUL.FTZ R7, R36, R143 ;  /* 0x0000008f24077220 */ /* 0x008fe20000410000 */
[--C-:B-1----:R-:W-:Y:S01]  /*8d70*/  FFMA.FTZ R5, R199, UR4, -R64.reuse ;  /* 0x00000004c7057c23 */ /* 0x102fe20008010840 */
[--C-:B--2---:R-:W-:Y:S07]  /*8d80*/  FFMA.FTZ R4, R198, UR4, -R43.reuse ;  /* 0x00000004c6047c23 */ /* 0x104fee000801082b */
[----:B------:R1:W-:Y:S02]  /*8d90*/  MUFU.EX2 R198, R4 ;  /* 0x0000000400c67308 */ /* 0x0003e40000000800 */
[--C-:B-1----:R-:W-:Y:S08]  /*8da0*/  FFMA.FTZ R4, R169, UR4, -R43.reuse ;  /* 0x00000004a9047c23 */ /* 0x102ff0000801082b */
[----:B------:R1:W-:Y:S02]  /*8db0*/  MUFU.EX2 R211, R4 ;  /* 0x0000000400d37308 */ /* 0x0003e40000000800 */
[----:B-1----:R-:W-:Y:S08]  /*8dc0*/  FFMA.FTZ R4, R179, UR4, -R64 ;  /* 0x00000004b3047c23 */ /* 0x002ff00008010840 */
[----:B------:R1:W-:Y:S10]  /*8dd0*/  MUFU.EX2 R179, R8 ;  /* 0x0000000800b37308 */ /* 0x0003f40000000800 */
[----:B------:R2:W-:Y:S01]  /*8de0*/  MUFU.EX2 R181, R4 ;  /* 0x0000000400b57308 */ /* 0x0005e20000000800 */
[----:B-1----:R-:W-:Y:S09]  /*8df0*/  FFMA.FTZ R8, R26, UR4, -R43 ;  /* 0x000000041a087c23 */ /* 0x002ff2000801082b */
[----:B------:R1:W-:Y:S01]  /*8e00*/  MUFU.EX2 R214, R8 ;  /* 0x0000000800d67308 */ /* 0x0003e20000000800 */
[----:B--2---:R-:W-:Y:S09]  /*8e10*/  FFMA.FTZ R4, R210, UR4, -R65 ;  /* 0x00000004d2047c23 */ /* 0x004ff20008010841 */
[----:B------:R2:W3:Y:S01]  /*8e20*/  MUFU.EX2 R132, R4 ;  /* 0x0000000400847308 */ /* 0x0004e20000000800 */
[--C-:B-1----:R-:W-:Y:S09]  /*8e30*/  FFMA.FTZ R8, R52, UR4, -R43.reuse ;  /* 0x0000000434087c23 */ /* 0x102ff2000801082b */
[----:B------:R1:W-:Y:S01]  /*8e40*/  MUFU.EX2 R220, R8 ;  /* 0x0000000800dc7308 */ /* 0x0003e20000000800 */
[--C-:B--2---:R-:W-:Y:S01]  /*8e50*/  FFMA.FTZ R4, R203, UR4, -R66.reuse ;  /* 0x00000004cb047c23 */ /* 0x104fe20008010842 */
[----:B---3--:R-:W-:Y:S08]  /*8e60*/  F2FP.F16.F32.PACK_AB R48, R132, R127 ;  /* 0x0000007f8430723e */ /* 0x008ff000000000ff */
[----:B------:R2:W-:Y:S01]  /*8e70*/  MUFU.EX2 R126, R4 ;  /* 0x00000004007e7308 */ /* 0x0005e20000000800 */
[----:B-1----:R-:W-:Y:S01]  /*8e80*/  FFMA.FTZ R8, R68, UR4, -R43 ;  /* 0x0000000444087c23 */ /* 0x002fe2000801082b */
[--C-:B------:R-:W-:Y:S08]  /*8e90*/  FFMA.FTZ R68, R111, UR4, -R66.reuse ;  /* 0x000000046f447c23 */ /* 0x100ff00008010842 */
[----:B------:R1:W-:Y:S01]  /*8ea0*/  MUFU.EX2 R243, R8 ;  /* 0x0000000800f37308 */ /* 0x0003e20000000800 */
[--C-:B--2---:R-:W-:Y:S09]  /*8eb0*/  FFMA.FTZ R4, R209, UR4, -R66.reuse ;  /* 0x00000004d1047c23 */ /* 0x104ff20008010842 */
[----:B------:R2:W3:Y:S10]  /*8ec0*/  MUFU.EX2 R173, R4 ;  /* 0x0000000400ad7308 */ /* 0x0004f40000000800 */
[----:B------:R4:W-:Y:S01]  /*8ed0*/  MUFU.EX2 R209, R6 ;  /* 0x0000000600d17308 */ /* 0x0009e20000000800 */
[----:B-1----:R-:W-:Y:S09]  /*8ee0*/  FMUL.FTZ R8, R2, R136 ;  /* 0x0000008802087220 */ /* 0x002ff20000410000 */
[----:B------:R-:W-:Y:S01]  /*8ef0*/  MUFU.EX2 R68, R68 ;  /* 0x0000004400447308 */ /* 0x000fe20000000800 */
[----:B--2---:R-:W-:Y:S09]  /*8f00*/  FFMA.FTZ R4, R206, UR4, -R65 ;  /* 0x00000004ce047c23 */ /* 0x004ff20008010841 */
[----:B------:R1:W-:Y:S01]  /*8f10*/  MUFU.EX2 R182, R4 ;  /* 0x0000000400b67308 */ /* 0x0003e20000000800 */
[--C-:B----4-:R-:W-:Y:S01]  /*8f20*/  FFMA.FTZ R6, R49, UR4, -R43.reuse ;  /* 0x0000000431067c23 */ /* 0x110fe2000801082b */
[----:B---3--:R-:W-:Y:S08]  /*8f30*/  F2FP.F16.F32.PACK_AB R49, R173, R126 ;  /* 0x0000007ead31723e */ /* 0x008ff000000000ff */
[----:B------:R2:W-:Y:S01]  /*8f40*/  MUFU.EX2 R231, R6 ;  /* 0x0000000600e77308 */ /* 0x0005e20000000800 */
[--C-:B-1----:R-:W-:Y:S09]  /*8f50*/  FFMA.FTZ R4, R207, UR4, -R66.reuse ;  /* 0x00000004cf047c23 */ /* 0x102ff20008010842 */
[----:B------:R1:W-:Y:S01]  /*8f60*/  MUFU.EX2 R175, R4 ;  /* 0x0000000400af7308 */ /* 0x0003e20000000800 */
[--C-:B--2---:R-:W-:Y:S01]  /*8f70*/  FFMA.FTZ R6, R16, UR4, -R43.reuse ;  /* 0x0000000410067c23 */ /* 0x104fe2000801082b */
[--C-:B------:R-:W-:Y:S08]  /*8f80*/  FFMA.FTZ R16, R97, UR4, -R43.reuse ;  /* 0x0000000461107c23 */ /* 0x100ff0000801082b */
[----:B------:R2:W-:Y:S01]  /*8f90*/  MUFU.EX2 R32, R6 ;  /* 0x0000000600207308 */ /* 0x0005e20000000800 */
[----:B-1----:R-:W-:Y:S09]  /*8fa0*/  FFMA.FTZ R4, R205, UR4, -R66 ;  /* 0x00000004cd047c23 */ /* 0x002ff20008010842 */
[----:B------:R1:W-:Y:S01]  /*8fb0*/  MUFU.EX2 R180, R4 ;  /* 0x0000000400b47308 */ /* 0x0003e20000000800 */
[--C-:B--2---:R-:W-:Y:S09]  /*8fc0*/  FFMA.FTZ R6, R81, UR4, -R43.reuse ;  /* 0x0000000451067c23 */ /* 0x104ff2000801082b */
[----:B------:R2:W3:Y:S01]  /*8fd0*/  MUFU.EX2 R11, R6 ;  /* 0x00000006000b7308 */ /* 0x0004e20000000800 */
[----:B-1----:R-:W-:Y:S09]  /*8fe0*/  FFMA.FTZ R4, R178, UR4, -R43 ;  /* 0x00000004b2047c23 */ /* 0x002ff2000801082b */
[----:B------:R1:W-:Y:S01]  /*8ff0*/  MUFU.EX2 R178, R5 ;  /* 0x0000000500b27308 */ /* 0x0003e20000000800 */
[----:B--2---:R-:W-:Y:S01]  /*9000*/  FMUL.FTZ R6, R36, R142 ;  /* 0x0000008e24067220 */ /* 0x004fe20000410000 */
[----:B---3--:R-:W-:Y:S08]  /*9010*/  MOV R142, R11 ;  /* 0x0000000b008e7202 */ /* 0x008ff00000000f00 */
[----:B------:R2:W-:Y:S01]  /*9020*/  MUFU.EX2 R200, R4 ;  /* 0x0000000400c87308 */ /* 0x0005e20000000800 */
[----:B------:R-:W-:Y:S09]  /*9030*/  FMUL.FTZ R11, R0, R139 ;  /* 0x0000008b000b7220 */ /* 0x000ff20000410000 */
[----:B------:R3:W-:Y:S01]  /*9040*/  MUFU.EX2 R139, R12 ;  /* 0x0000000c008b7308 */ /* 0x0007e20000000800 */
[----:B-1----:R-:W-:Y:S01]  /*9050*/  FFMA.FTZ R5, R28, UR4, -R65 ;  /* 0x000000041c057c23 */ /* 0x002fe20008010841 */
[--C-:B------:R-:W-:Y:S08]  /*9060*/  FFMA.FTZ R28, R99, UR4, -R64.reuse ;  /* 0x00000004631c7c23 */ /* 0x100ff00008010840 */
[----:B------:R1:W-:Y:S01]  /*9070*/  MUFU.EX2 R176, R5 ;  /* 0x0000000500b07308 */ /* 0x0003e20000000800 */
[--C-:B--2---:R-:W-:Y:S09]  /*9080*/  FFMA.FTZ R4, R177, UR4, -R64.reuse ;  /* 0x00000004b1047c23 */ /* 0x104ff20008010840 */
[----:B------:R2:W-:Y:S01]  /*9090*/  MUFU.EX2 R183, R4 ;  /* 0x0000000400b77308 */ /* 0x0005e20000000800 */
[----:B---3--:R-:W-:Y:S01]  /*90a0*/  FFMA.FTZ R12, R96, UR4, -R43 ;  /* 0x00000004600c7c23 */ /* 0x008fe2000801082b */
[--C-:B-1----:R-:W-:Y:S08]  /*90b0*/  FFMA.FTZ R5, R25, UR4, -R64.reuse ;  /* 0x0000000419057c23 */ /* 0x102ff00008010840 */
[----:B------:R1:W-:Y:S01]  /*90c0*/  MUFU.EX2 R210, R5 ;  /* 0x0000000500d27308 */ /* 0x0003e20000000800 */
[--C-:B--2---:R-:W-:Y:S01]  /*90d0*/  FFMA.FTZ R4, R34, UR4, -R64.reuse ;  /* 0x0000000422047c23 */ /* 0x104fe20008010840 */
[----:B------:R-:W-:Y:S08]  /*90e0*/  FMUL.FTZ R34, R36, R162 ;  /* 0x000000a224227220 */ /* 0x000ff00000410000 */
[----:B------:R2:W-:Y:S01]  /*90f0*/  MUFU.EX2 R199, R4 ;  /* 0x0000000400c77308 */ /* 0x0005e20000000800 */
[--C-:B-1----:R-:W-:Y:S01]  /*9100*/  FFMA.FTZ R5, R44, UR4, -R65.reuse ;  /* 0x000000042c057c23 */ /* 0x102fe20008010841 */
[----:B------:R-:W-:Y:S08]  /*9110*/  F2FP.F16.F32.PACK_AB R44, R172, R133 ;  /* 0x00000085ac2c723e */ /* 0x000ff000000000ff */
[----:B------:R1:W-:Y:S01]  /*9120*/  MUFU.EX2 R213, R5 ;  /* 0x0000000500d57308 */ /* 0x0003e20000000800 */
[--C-:B--2---:R-:W-:Y:S01]  /*9130*/  FFMA.FTZ R4, R35, UR4, -R64.reuse ;  /* 0x0000000423047c23 */ /* 0x104fe20008010840 */
[----:B------:R-:W-:Y:S08]  /*9140*/  FMUL.FTZ R35, R36, R163 ;  /* 0x000000a324237220 */ /* 0x000ff00000410000 */
[----:B------:R2:W-:Y:S01]  /*9150*/  MUFU.EX2 R206, R4 ;  /* 0x0000000400ce7308 */ /* 0x0005e20000000800 */
[--C-:B-1----:R-:W-:Y:S09]  /*9160*/  FFMA.FTZ R5, R54, UR4, -R64.reuse ;  /* 0x0000000436057c23 */ /* 0x102ff20008010840 */
[----:B------:R1:W-:Y:S01]  /*9170*/  MUFU.EX2 R218, R5 ;  /* 0x0000000500da7308 */ /* 0x0003e20000000800 */
[--C-:B--2---:R-:W-:Y:S09]  /*9180*/  FFMA.FTZ R4, R171, UR4, -R65.reuse ;  /* 0x00000004ab047c23 */ /* 0x104ff20008010841 */
[----:B------:R2:W-:Y:S01]  /*9190*/  MUFU.EX2 R169, R4 ;  /* 0x0000000400a97308 */ /* 0x0005e20000000800 */
[--C-:B-1----:R-:W-:Y:S09]  /*91a0*/  FFMA.FTZ R5, R60, UR4, -R65.reuse ;  /* 0x000000043c057c23 */ /* 0x102ff20008010841 */
[----:B------:R1:W-:Y:S01]  /*91b0*/  MUFU.EX2 R235, R5 ;  /* 0x0000000500eb7308 */ /* 0x0003e20000000800 */
[----:B--2---:R-:W-:Y:S09]  /*91c0*/  FFMA.FTZ R4, R168, UR4, -R65 ;  /* 0x00000004a8047c23 */ /* 0x004ff20008010841 */
[----:B------:R2:W-:Y:S01]  /*91d0*/  MUFU.EX2 R171, R4 ;  /* 0x0000000400ab7308 */ /* 0x0005e20000000800 */
[----:B-1----:R-:W-:Y:S01]  /*91e0*/  FFMA.FTZ R5, R70, UR4, -R64 ;  /* 0x0000000446057c23 */ /* 0x002fe20008010840 */
[----:B------:R-:W-:Y:S08]  /*91f0*/  FFMA.FTZ R70, R117, UR4, -R43 ;  /* 0x0000000475467c23 */ /* 0x000ff0000801082b */
[----:B------:R1:W-:Y:S01]  /*9200*/  MUFU.EX2 R240, R5 ;  /* 0x0000000500f07308 */ /* 0x0003e20000000800 */
[--C-:B--2---:R-:W-:Y:S09]  /*9210*/  FFMA.FTZ R4, R170, UR4, -R66.reuse ;  /* 0x00000004aa047c23 */ /* 0x104ff20008010842 */
[----:B------:R2:W-:Y:S10]  /*9220*/  MUFU.EX2 R168, R4 ;  /* 0x0000000400a87308 */ /* 0x0005f40000000800 */
[----:B------:R-:W-:Y:S01]  /*9230*/  MUFU.EX2 R70, R70 ;  /* 0x0000004600467308 */ /* 0x000fe20000000800 */
[--C-:B-1----:R-:W-:Y:S01]  /*9240*/  FFMA.FTZ R5, R78, UR4, -R66.reuse ;  /* 0x000000044e057c23 */ /* 0x102fe20008010842 */
[--C-:B------:R-:W-:Y:S08]  /*9250*/  FFMA.FTZ R78, R123, UR4, -R66.reuse ;  /* 0x000000047b4e7c23 */ /* 0x100ff00008010842 */
[----:B------:R1:W-:Y:S01]  /*9260*/  MUFU.EX2 R236, R5 ;  /* 0x0000000500ec7308 */ /* 0x0003e20000000800 */
[--C-:B--2---:R-:W-:Y:S09]  /*9270*/  FFMA.FTZ R4, R27, UR4, -R66.reuse ;  /* 0x000000041b047c23 */ /* 0x104ff20008010842 */
[----:B------:R2:W-:Y:S10]  /*9280*/  MUFU.EX2 R170, R4 ;  /* 0x0000000400aa7308 */ /* 0x0005f40000000800 */
[----:B------:R-:W-:Y:S01]  /*9290*/  MUFU.EX2 R78, R78 ;  /* 0x0000004e004e7308 */ /* 0x000fe20000000800 */
[----:B-1----:R-:W-:Y:S01]  /*92a0*/  FMUL.FTZ R5, R37, R141 ;  /* 0x0000008d25057220 */ /* 0x002fe20000410000 */
[--C-:B--2---:R-:W-:Y:S01]  /*92b0*/  FFMA.FTZ R4, R29, UR4, -R65.reuse ;  /* 0x000000041d047c23 */ /* 0x104fe20008010841 */
[----:B------:R-:W-:Y:S07]  /*92c0*/  FMUL.FTZ R29, R2, R165 ;  /* 0x000000a5021d7220 */ /* 0x000fee0000410000 */
[----:B------:R1:W-:Y:S02]  /*92d0*/  MUFU.EX2 R203, R4 ;  /* 0x0000000400cb7308 */ /* 0x0003e40000000800 */
[--C-:B-1----:R-:W-:Y:S01]  /*92e0*/  FFMA.FTZ R4, R30, UR4, -R66.reuse ;  /* 0x000000041e047c23 */ /* 0x102fe20008010842 */
[----:B------:R-:W-:Y:S07]  /*92f0*/  FFMA.FTZ R30, R89, UR4, -R65 ;  /* 0x00000004591e7c23 */ /* 0x000fee0008010841 */
[----:B------:R1:W-:Y:S02]  /*9300*/  MUFU.EX2 R177, R4 ;  /* 0x0000000400b17308 */ /* 0x0003e40000000800 */
[----:B-1----:R-:W-:Y:S01]  /*9310*/  FFMA.FTZ R4, R31, UR4, -R66 ;  /* 0x000000041f047c23 */ /* 0x002fe20008010842 */
[----:B------:R-:W-:Y:S07]  /*9320*/  FMUL.FTZ R31, R0, R167 ;  /* 0x000000a7001f7220 */ /* 0x000fee0000410000 */
[----:B------:R1:W-:Y:S02]  /*9330*/  MUFU.EX2 R215, R4 ;  /* 0x0000000400d77308 */ /* 0x0003e40000000800 */
[----:B-1----:R-:W-:Y:S02]  /*9340*/  FFMA.FTZ R4, R24, UR4, -R43 ;  /* 0x0000000418047c23 */ /* 0x002fe4000801082b */
[----:B------:R-:W1:Y:S06]  /*9350*/  LDSM.16.MT88.4 R24, [R135+0x4000] ;  /* 0x004000008718783b */ /* 0x000e6c0000004200 */
[----:B------:R2:W-:Y:S02]  /*9360*/  MUFU.EX2 R225, R4 ;  /* 0x0000000400e17308 */ /* 0x0005e40000000800 */
[--C-:B--2---:R-:W-:Y:S01]  /*9370*/  FFMA.FTZ R4, R23, UR4, -R64.reuse ;  /* 0x0000000417047c23 */ /* 0x104fe20008010840 */
[----:B------:R-:W-:Y:S07]  /*9380*/  FMUL.FTZ R23, R36, R155 ;  /* 0x0000009b24177220 */ /* 0x000fee0000410000 */
[----:B------:R2:W-:Y:S02]  /*9390*/  MUFU.EX2 R222, R4 ;  /* 0x0000000400de7308 */ /* 0x0005e40000000800 */
[--C-:B--2---:R-:W-:Y:S01]  /*93a0*/  FFMA.FTZ R4, R50, UR4, -R64.reuse ;  /* 0x0000000432047c23 */ /* 0x104fe20008010840 */
[----:B------:R-:W-:Y:S07]  /*93b0*/  F2FP.F16.F32.PACK_AB R50, R182, R174 ;  /* 0x000000aeb632723e */ /* 0x000fee00000000ff */
[----:B------:R2:W-:Y:S02]  /*93c0*/  MUFU.EX2 R224, R4 ;  /* 0x0000000400e07308 */ /* 0x0005e40000000800 */
[--C-:B--2---:R-:W-:Y:S01]  /*93d0*/  FFMA.FTZ R4, R51, UR4, -R64.reuse ;  /* 0x0000000433047c23 */ /* 0x104fe20008010840 */
[----:B------:R-:W-:Y:S07]  /*93e0*/  F2FP.F16.F32.PACK_AB R51, R180, R175 ;  /* 0x000000afb433723e */ /* 0x000fee00000000ff */
[----:B------:R2:W-:Y:S02]  /*93f0*/  MUFU.EX2 R228, R4 ;  /* 0x0000000400e47308 */ /* 0x0005e40000000800 */
[--C-:B--2---:R-:W-:Y:S01]  /*9400*/  FFMA.FTZ R4, R22, UR4, -R65.reuse ;  /* 0x0000000416047c23 */ /* 0x104fe20008010841 */
[----:B------:R-:W-:Y:S07]  /*9410*/  FMUL.FTZ R22, R36, R154 ;  /* 0x0000009a24167220 */ /* 0x000fee0000410000 */
[----:B------:R2:W-:Y:S02]  /*9420*/  MUFU.EX2 R202, R4 ;  /* 0x0000000400ca7308 */ /* 0x0005e40000000800 */
[--C-:B--2---:R-:W-:Y:S01]  /*9430*/  FFMA.FTZ R4, R20, UR4, -R65.reuse ;  /* 0x0000000414047c23 */ /* 0x104fe20008010841 */
[----:B------:R-:W-:Y:S07]  /*9440*/  FFMA.FTZ R20, R98, UR4, -R64 ;  /* 0x0000000462147c23 */ /* 0x000fee0008010840 */
[----:B------:R2:W-:Y:S02]  /*9450*/  MUFU.EX2 R217, R4 ;  /* 0x0000000400d97308 */ /* 0x0005e40000000800 */
[--C-:B--2---:R-:W-:Y:S01]  /*9460*/  FFMA.FTZ R4, R21, UR4, -R66.reuse ;  /* 0x0000000415047c23 */ /* 0x104fe20008010842 */
[----:B------:R-:W-:Y:S07]  /*9470*/  FMUL.FTZ R21, R37, R153 ;  /* 0x0000009925157220 */ /* 0x000fee0000410000 */
[----:B------:R2:W-:Y:S02]  /*9480*/  MUFU.EX2 R205, R4 ;  /* 0x0000000400cd7308 */ /* 0x0005e40000000800 */
[--C-:B--2---:R-:W-:Y:S01]  /*9490*/  FFMA.FTZ R4, R19, UR4, -R66.reuse ;  /* 0x0000000413047c23 */ /* 0x104fe20008010842 */
[----:B------:R-:W-:Y:S07]  /*94a0*/  FMUL.FTZ R19, R36, R147 ;  /* 0x0000009324137220 */ /* 0x000fee0000410000 */
[----:B------:R2:W-:Y:S02]  /*94b0*/  MUFU.EX2 R212, R4 ;  /* 0x0000000400d47308 */ /* 0x0005e40000000800 */
[----:B--2---:R-:W-:Y:S01]  /*94c0*/  FFMA.FTZ R4, R45, UR4, -R65 ;  /* 0x000000042d047c23 */ /* 0x004fe20008010841 */
[----:B------:R-:W-:Y:S07]  /*94d0*/  F2FP.F16.F32.PACK_AB R45, R134, R131 ;  /* 0x00000083862d723e */ /* 0x000fee00000000ff */
[----:B------:R2:W-:Y:S02]  /*94e0*/  MUFU.EX2 R219, R4 ;  /* 0x0000000400db7308 */ /* 0x0005e40000000800 */
[--C-:B--2---:R-:W-:Y:S01]  /*94f0*/  FFMA.FTZ R4, R46, UR4, -R66.reuse ;  /* 0x000000042e047c23 */ /* 0x104fe20008010842 */
[----:B------:R-:W-:Y:S07]  /*9500*/  F2FP.F16.F32.PACK_AB R46, R211, R198 ;  /* 0x000000c6d32e723e */ /* 0x000fee00000000ff */
[----:B------:R2:W-:Y:S02]  /*9510*/  MUFU.EX2 R216, R4 ;  /* 0x0000000400d87308 */ /* 0x0005e40000000800 */
[----:B--2---:R-:W-:Y:S01]  /*9520*/  FFMA.FTZ R4, R47, UR4, -R66 ;  /* 0x000000042f047c23 */ /* 0x004fe20008010842 */
[----:B------:R-:W-:Y:S07]  /*9530*/  F2FP.F16.F32.PACK_AB R47, R204, R181 ;  /* 0x000000b5cc2f723e */ /* 0x000fee00000000ff */
[----:B------:R2:W-:Y:S02]  /*9540*/  MUFU.EX2 R221, R4 ;  /* 0x0000000400dd7308 */ /* 0x0005e40000000800 */
[----:B--2---:R-:W-:Y:S08]  /*9550*/  FFMA.FTZ R4, R53, UR4, -R43 ;  /* 0x0000000435047c23 */ /* 0x004ff0000801082b */
[----:B------:R2:W-:Y:S02]  /*9560*/  MUFU.EX2 R229, R4 ;  /* 0x0000000400e57308 */ /* 0x0005e40000000800 */
[--C-:B--2---:R-:W-:Y:S02]  /*9570*/  FFMA.FTZ R4, R55, UR4, -R64.reuse ;  /* 0x0000000437047c23 */ /* 0x104fe40008010840 */
[----:B------:R-:W2:Y:S06]  /*9580*/  LDSM.16.MT88.4 R52, [R184+0x4000] ;  /* 0x00400000b834783b */ /* 0x000eac0000004200 */
[----:B------:R3:W-:Y:S02]  /*9590*/  MUFU.EX2 R227, R4 ;  /* 0x0000000400e37308 */ /* 0x0007e40000000800 */
[--C-:B---3--:R-:W-:Y:S08]  /*95a0*/  FFMA.FTZ R4, R17, UR4, -R64.reuse ;  /* 0x0000000411047c23 */ /* 0x108ff00008010840 */
[----:B------:R3:W4:Y:S10]  /*95b0*/  MUFU.EX2 R17, R12 ;  /* 0x0000000c00117308 */ /* 0x0007340000000800 */
[----:B------:R5:W-:Y:S01]  /*95c0*/  MUFU.EX2 R242, R4 ;  /* 0x0000000400f27308 */ /* 0x000be20000000800 */
[----:B---3--:R-:W-:Y:S01]  /*95d0*/  FMUL.FTZ R12, R2, R148 ;  /* 0x00000094020c7220 */ /* 0x008fe20000410000 */
[----:B----4-:R-:W-:Y:S01]  /*95e0*/  MOV R150, R17 ;  /* 0x0000001100967202 */ /* 0x010fe20000000f00 */
[----:B------:R-:W-:Y:S01]  /*95f0*/  FMUL.FTZ R17, R37, R145 ;  /* 0x0000009125117220 */ /* 0x000fe20000410000 */
[----:B-----5:R-:W-:Y:S01]  /*9600*/  FFMA.FTZ R4, R15, UR4, -R64 ;  /* 0x000000040f047c23 */ /* 0x020fe20008010840 */
[----:B------:R-:W-:Y:S05]  /*9610*/  FMUL.FTZ R15, R0, R151 ;  /* 0x00000097000f7220 */ /* 0x000fea0000410000 */
[----:B------:R3:W4:Y:S10]  /*9620*/  MUFU.EX2 R151, R16 ;  /* 0x0000001000977308 */ /* 0x0007340000000800 */
[----:B------:R5:W1:Y:S01]  /*9630*/  MUFU.EX2 R10, R4 ;  /* 0x00000004000a7308 */ /* 0x000a620000000800 */
[C---:B---3--:R-:W-:Y:S01]  /*9640*/  FMUL.FTZ R16, R37.reuse, R144 ;  /* 0x0000009025107220 */ /* 0x048fe20000410000 */
[----:B------:R-:W-:Y:S01]  /*9650*/  MOV R144, R32 ;  /* 0x0000002000907202 */ /* 0x000fe20000000f00 */
[----:B------:R-:W-:Y:S01]  /*9660*/  FMUL.FTZ R32, R37, R160 ;  /* 0x000000a025207220 */ /* 0x000fe20000410000 */
[----:B----4-:R-:W-:Y:S01]  /*9670*/  MOV R153, R151 ;  /* 0x0000009700997202 */ /* 0x010fe20000000f00 */
[--C-:B-----5:R-:W-:Y:S01]  /*9680*/  FFMA.FTZ R4, R56, UR4, -R65.reuse ;  /* 0x0000000438047c23 */ /* 0x120fe20008010841 */
[----:B-1----:R-:W-:Y:S01]  /*9690*/  MOV R143, R10 ;  /* 0x0000000a008f7202 */ /* 0x002fe20000000f00 */
[----:B------:R-:W-:Y:S03]  /*96a0*/  FMUL.FTZ R10, R0, R138 ;  /* 0x0000008a000a7220 */ /* 0x000fe60000410000 */
[----:B------:R1:W-:Y:S02]  /*96b0*/  MUFU.EX2 R207, R4 ;  /* 0x0000000400cf7308 */ /* 0x0003e40000000800 */
[--C-:B-1----:R-:W-:Y:S08]  /*96c0*/  FFMA.FTZ R4, R57, UR4, -R65.reuse ;  /* 0x0000000439047c23 */ /* 0x102ff00008010841 */
[----:B------:R1:W-:Y:S02]  /*96d0*/  MUFU.EX2 R223, R4 ;  /* 0x0000000400df7308 */ /* 0x0003e40000000800 */
[--C-:B-1----:R-:W-:Y:S08]  /*96e0*/  FFMA.FTZ R4, R58, UR4, -R66.reuse ;  /* 0x000000043a047c23 */ /* 0x102ff00008010842 */
[----:B------:R1:W-:Y:S02]  /*96f0*/  MUFU.EX2 R208, R4 ;  /* 0x0000000400d07308 */ /* 0x0003e40000000800 */
[--C-:B-1----:R-:W-:Y:S02]  /*9700*/  FFMA.FTZ R4, R59, UR4, -R66.reuse ;  /* 0x000000043b047c23 */ /* 0x102fe40008010842 */
[----:B------:R-:W1:Y:S06]  /*9710*/  LDSM.16.MT88.4 R56, [R135+0x4400] ;  /* 0x004400008738783b */ /* 0x000e6c0000004200 */
[----:B------:R3:W-:Y:S02]  /*9720*/  MUFU.EX2 R234, R4 ;  /* 0x0000000400ea7308 */ /* 0x0007e40000000800 */
[----:B---3--:R-:W-:Y:S08]  /*9730*/  FFMA.FTZ R4, R61, UR4, -R65 ;  /* 0x000000043d047c23 */ /* 0x008ff00008010841 */
[----:B------:R3:W-:Y:S02]  /*9740*/  MUFU.EX2 R241, R4 ;  /* 0x0000000400f17308 */ /* 0x0007e40000000800 */
[--C-:B---3--:R-:W-:Y:S08]  /*9750*/  FFMA.FTZ R4, R62, UR4, -R66.reuse ;  /* 0x000000043e047c23 */ /* 0x108ff00008010842 */
[----:B------:R3:W-:Y:S02]  /*9760*/  MUFU.EX2 R230, R4 ;  /* 0x0000000400e67308 */ /* 0x0007e40000000800 */
[----:B---3--:R-:W-:Y:S02]  /*9770*/  FFMA.FTZ R4, R63, UR4, -R66 ;  /* 0x000000043f047c23 */ /* 0x008fe40008010842 */
[----:B------:R-:W3:Y:S06]  /*9780*/  LDSM.16.MT88.4 R60, [R184+0x4400] ;  /* 0x00440000b83c783b */ /* 0x000eec0000004200 */
[----:B------:R4:W-:Y:S02]  /*9790*/  MUFU.EX2 R244, R4 ;  /* 0x0000000400f47308 */ /* 0x0009e40000000800 */
[--C-:B----4-:R-:W-:Y:S01]  /*97a0*/  FFMA.FTZ R4, R69, UR4, -R43.reuse ;  /* 0x0000000445047c23 */ /* 0x110fe2000801082b */
[----:B------:R-:W-:Y:S07]  /*97b0*/  FFMA.FTZ R69, R116, UR4, -R43 ;  /* 0x0000000474457c23 */ /* 0x000fee000801082b */
[----:B------:R4:W-:Y:S10]  /*97c0*/  MUFU.EX2 R251, R4 ;  /* 0x0000000400fb7308 */ /* 0x0009f40000000800 */
[----:B------:R-:W5:Y:S01]  /*97d0*/  MUFU.EX2 R69, R69 ;  /* 0x0000004500457308 */ /* 0x000f620000000800 */
[--C-:B----4-:R-:W-:Y:S01]  /*97e0*/  FFMA.FTZ R4, R71, UR4, -R64.reuse ;  /* 0x0000000447047c23 */ /* 0x110fe20008010840 */
[--C-:B------:R-:W-:Y:S08]  /*97f0*/  FFMA.FTZ R71, R118, UR4, -R64.reuse ;  /* 0x0000000476477c23 */ /* 0x100ff00008010840 */
[----:B------:R4:W-:Y:S01]  /*9800*/  MUFU.EX2 R247, R4 ;  /* 0x0000000400f77308 */ /* 0x0009e20000000800 */
[----:B-----5:R-:W-:Y:S09]  /*9810*/  F2FP.F16.F32.PACK_AB R160, R70, R69 ;  /* 0x0000004546a0723e */ /* 0x020ff200000000ff */
[----:B------:R-:W-:Y:S01]  /*9820*/  MUFU.EX2 R71, R71 ;  /* 0x0000004700477308 */ /* 0x000fe20000000800 */
[--C-:B----4-:R-:W-:Y:S02]  /*9830*/  FFMA.FTZ R4, R82, UR4, -R64.reuse ;  /* 0x0000000452047c23 */ /* 0x110fe40008010840 */
[----:B------:R-:W4:Y:S07]  /*9840*/  LDL.LU R82, [R1] ;  /* 0x0000000001527983 */ /* 0x000f2e0000300800 */
[----:B------:R5:W-:Y:S01]  /*9850*/  MUFU.EX2 R249, R4 ;  /* 0x0000000400f97308 */ /* 0x000be20000000800 */
[----:B------:R-:W3:Y:S04]  /*9860*/  LDL.LU R145, [R1+0xc] ;  /* 0x00000c0001917983 */ /* 0x000ee80000300800 */
[----:B------:R-:W3:Y:S04]  /*9870*/  LDL.LU R146, [R1+0x4] ;  /* 0x0000040001927983 */ /* 0x000ee80000300800 */
[----:B------:R-:W3:Y:S01]  /*9880*/  LDL.LU R147, [R1+0x8] ;  /* 0x0000080001937983 */ /* 0x000ee20000300800 */
[--C-:B-----5:R-:W-:Y:S04]  /*9890*/  FFMA.FTZ R4, R83, UR4, -R64.reuse ;  /* 0x0000000453047c23 */ /* 0x120fe80008010840 */
[----:B------:R5:W2:Y:S02]  /*98a0*/  MUFU.EX2 R13, R4 ;  /* 0x00000004000d7308 */ /* 0x000aa40000000800 */
[--C-:B-----5:R-:W-:Y:S01]  /*98b0*/  FFMA.FTZ R4, R72, UR4, -R65.reuse ;  /* 0x0000000448047c23 */ /* 0x120fe20008010841 */
[----:B--2---:R-:W-:Y:S01]  /*98c0*/  MOV R141, R13 ;  /* 0x0000000d008d7202 */ /* 0x004fe20000000f00 */
[----:B------:R-:W-:Y:S01]  /*98d0*/  FMUL.FTZ R13, R2, R149 ;  /* 0x00000095020d7220 */ /* 0x000fe20000410000 */
[----:B------:R-:W-:Y:S05]  /*98e0*/  FFMA.FTZ R72, R119, UR4, -R64 ;  /* 0x0000000477487c23 */ /* 0x000fea0008010840 */
[----:B------:R2:W-:Y:S10]  /*98f0*/  MUFU.EX2 R232, R4 ;  /* 0x0000000400e87308 */ /* 0x0005f40000000800 */
[----:B------:R5:W-:Y:S10]  /*9900*/  MUFU.EX2 R149, R20 ;  /* 0x0000001400957308 */ /* 0x000bf40000000800 */
[----:B------:R-:W1:Y:S01]  /*9910*/  MUFU.EX2 R72, R72 ;  /* 0x0000004800487308 */ /* 0x000e620000000800 */
[----:B--2---:R-:W-:Y:S01]  /*9920*/  FFMA.FTZ R4, R73, UR4, -R65 ;  /* 0x0000000449047c23 */ /* 0x004fe20008010841 */
[----:B------:R-:W-:Y:S08]  /*9930*/  FFMA.FTZ R73, R128, UR4, -R43 ;  /* 0x0000000480497c23 */ /* 0x000ff0000801082b */
[----:B------:R2:W-:Y:S01]  /*9940*/  MUFU.EX2 R237, R4 ;  /* 0x0000000400ed7308 */ /* 0x0005e20000000800 */
[----:B-----5:R-:W-:Y:S09]  /*9950*/  FMUL.FTZ R20, R37, R152 ;  /* 0x0000009825147220 */ /* 0x020ff20000410000 */
[----:B------:R5:W-:Y:S01]  /*9960*/  MUFU.EX2 R152, R28 ;  /* 0x0000001c00987308 */ /* 0x000be20000000800 */
[----:B-1----:R-:W-:Y:S09]  /*9970*/  F2FP.F16.F32.PACK_AB R161, R72, R71 ;  /* 0x0000004748a1723e */ /* 0x002ff200000000ff */
[----:B------:R-:W-:Y:S01]  /*9980*/  MUFU.EX2 R73, R73 ;  /* 0x0000004900497308 */ /* 0x000fe20000000800 */
[----:B--2---:R-:W-:Y:S01]  /*9990*/  FFMA.FTZ R4, R74, UR4, -R66 ;  /* 0x000000044a047c23 */ /* 0x004fe20008010842 */
[----:B------:R-:W-:Y:S08]  /*99a0*/  FFMA.FTZ R74, R130, UR4, -R64 ;  /* 0x00000004824a7c23 */ /* 0x000ff00008010840 */
[----:B------:R1:W-:Y:S01]  /*99b0*/  MUFU.EX2 R233, R4 ;  /* 0x0000000400e97308 */ /* 0x0003e20000000800 */
[--C-:B-----5:R-:W-:Y:S09]  /*99c0*/  FFMA.FTZ R28, R88, UR4, -R65.reuse ;  /* 0x00000004581c7c23 */ /* 0x120ff20008010841 */
[----:B------:R2:W-:Y:S10]  /*99d0*/  MUFU.EX2 R138, R28 ;  /* 0x0000001c008a7308 */ /* 0x0005f40000000800 */
[----:B------:R-:W-:Y:S01]  /*99e0*/  MUFU.EX2 R74, R74 ;  /* 0x0000004a004a7308 */ /* 0x000fe20000000800 */
[--C-:B-1----:R-:W-:Y:S01]  /*99f0*/  FFMA.FTZ R4, R75, UR4, -R66.reuse ;  /* 0x000000044b047c23 */ /* 0x102fe20008010842 */
[--C-:B------:R-:W-:Y:S08]  /*9a00*/  FFMA.FTZ R75, R120, UR4, -R65.reuse ;  /* 0x00000004784b7c23 */ /* 0x100ff00008010841 */
[----:B------:R1:W-:Y:S01]  /*9a10*/  MUFU.EX2 R238, R4 ;  /* 0x0000000400ee7308 */ /* 0x0003e20000000800 */
[----:B--2---:R-:W-:Y:S09]  /*9a20*/  FMUL.FTZ R28, R2, R164 ;  /* 0x000000a4021c7220 */ /* 0x004ff20000410000 */
[----:B------:R-:W-:Y:S01]  /*9a30*/  MUFU.EX2 R75, R75 ;  /* 0x0000004b004b7308 */ /* 0x000fe20000000800 */
[--C-:B-1----:R-:W-:Y:S01]  /*9a40*/  FFMA.FTZ R4, R76, UR4, -R65.reuse ;  /* 0x000000044c047c23 */ /* 0x102fe20008010841 */
[--C-:B------:R-:W-:Y:S08]  /*9a50*/  FFMA.FTZ R76, R121, UR4, -R65.reuse ;  /* 0x00000004794c7c23 */ /* 0x100ff00008010841 */
[----:B------:R1:W-:Y:S10]  /*9a60*/  MUFU.EX2 R239, R4 ;  /* 0x0000000400ef7308 */ /* 0x0003f40000000800 */
[----:B------:R-:W2:Y:S01]  /*9a70*/  MUFU.EX2 R76, R76 ;  /* 0x0000004c004c7308 */ /* 0x000ea20000000800 */
[--C-:B-1----:R-:W-:Y:S01]  /*9a80*/  FFMA.FTZ R4, R77, UR4, -R65.reuse ;  /* 0x000000044d047c23 */ /* 0x102fe20008010841 */
[--C-:B------:R-:W-:Y:S08]  /*9a90*/  FFMA.FTZ R77, R122, UR4, -R66.reuse ;  /* 0x000000047a4d7c23 */ /* 0x100ff00008010842 */
[----:B------:R1:W-:Y:S01]  /*9aa0*/  MUFU.EX2 R248, R4 ;  /* 0x0000000400f87308 */ /* 0x0003e20000000800 */
[----:B--2---:R-:W-:Y:S09]  /*9ab0*/  F2FP.F16.F32.PACK_AB R164, R76, R75 ;  /* 0x0000004b4ca4723e */ /* 0x004ff200000000ff */
[----:B------:R-:W2:Y:S01]  /*9ac0*/  MUFU.EX2 R77, R77 ;  /* 0x0000004d004d7308 */ /* 0x000ea20000000800 */
[--C-:B-1----:R-:W-:Y:S01]  /*9ad0*/  FFMA.FTZ R4, R79, UR4, -R66.reuse ;  /* 0x000000044f047c23 */ /* 0x102fe20008010842 */
[----:B------:R-:W-:Y:S08]  /*9ae0*/  FFMA.FTZ R79, R124, UR4, -R65 ;  /* 0x000000047c4f7c23 */ /* 0x000ff00008010841 */
[----:B------:R1:W-:Y:S01]  /*9af0*/  MUFU.EX2 R246, R4 ;  /* 0x0000000400f67308 */ /* 0x0003e20000000800 */
[----:B--2---:R-:W-:Y:S09]  /*9b00*/  F2FP.F16.F32.PACK_AB R165, R78, R77 ;  /* 0x0000004d4ea5723e */ /* 0x004ff200000000ff */
[----:B------:R-:W-:Y:S01]  /*9b10*/  MUFU.EX2 R79, R79 ;  /* 0x0000004f004f7308 */ /* 0x000fe20000000800 */
[--C-:B-1----:R-:W-:Y:S09]  /*9b20*/  FFMA.FTZ R4, R84, UR4, -R43.reuse ;  /* 0x0000000454047c23 */ /* 0x102ff2000801082b */
[----:B------:R1:W-:Y:S02]  /*9b30*/  MUFU.EX2 R250, R4 ;  /* 0x0000000400fa7308 */ /* 0x0003e40000000800 */
[----:B-1----:R-:W-:Y:S08]  /*9b40*/  FFMA.FTZ R4, R85, UR4, -R43 ;  /* 0x0000000455047c23 */ /* 0x002ff0000801082b */
[----:B------:R1:W2:Y:S02]  /*9b50*/  MUFU.EX2 R81, R4 ;  /* 0x0000000400517308 */ /* 0x0002a40000000800 */
[C---:B-1----:R-:W-:Y:S01]  /*9b60*/  FMUL.FTZ R4, R37.reuse, R140 ;  /* 0x0000008c25047220 */ /* 0x042fe20000410000 */
[----:B--2---:R-:W-:Y:S07]  /*9b70*/  MOV R151, R81 ;  /* 0x0000005100977202 */ /* 0x004fee0000000f00 */
[----:B------:R1:W-:Y:S01]  /*9b80*/  MUFU.EX2 R140, R9 ;  /* 0x00000009008c7308 */ /* 0x0003e20000000800 */
[-C--:B------:R-:W-:Y:S05]  /*9b90*/  HMMA.16816.F32 R4, R44, R24.reuse, R4 ;  /* 0x000000182c04723c */ /* 0x080fea0000001804 */
[C---:B-1----:R-:W-:Y:S04]  /*9ba0*/  FMUL.FTZ R9, R2.reuse, R137 ;  /* 0x0000008902097220 */ /* 0x042fe80000410000 */
[----:B------:R1:W-:Y:S03]  /*9bb0*/  MUFU.EX2 R137, R30 ;  /* 0x0000001e00897308 */ /* 0x0003e60000000800 */
[C---:B------:R-:W-:Y:S06]  /*9bc0*/  HMMA.16816.F32 R8, R48.reuse, R24, R8 ;  /* 0x000000183008723c */ /* 0x040fec0000001808 */
[-C--:B------:R-:W-:Y:S05]  /*9bd0*/  HMMA.16816.F32 R12, R48, R26.reuse, R12 ;  /* 0x0000001a300c723c */ /* 0x080fea000000180c */
[C---:B------:R-:W-:Y:S01]  /*9be0*/  FMUL.FTZ R24, R2.reuse, R156 ;  /* 0x0000009c02187220 */ /* 0x040fe20000410000 */
[C---:B------:R-:W-:Y:S05]  /*9bf0*/  HMMA.16816.F32 R16, R44.reuse, R26, R16 ;  /* 0x0000001a2c10723c */ /* 0x040fea0000001810 */
[----:B------:R-:W-:Y:S01]  /*9c00*/  FMUL.FTZ R25, R2, R157 ;  /* 0x0000009d02197220 */ /* 0x000fe20000410000 */
[-C--:B------:R-:W-:Y:S05]  /*9c10*/  HMMA.16816.F32 R20, R44, R52.reuse, R20 ;  /* 0x000000342c14723c */ /* 0x080fea0000001814 */
[C---:B------:R-:W-:Y:S01]  /*9c20*/  FMUL.FTZ R26, R0.reuse, R158 ;  /* 0x0000009e001a7220 */ /* 0x040fe20000410000 */
[C---:B------:R-:W-:Y:S01]  /*9c30*/  FMUL.FTZ R27, R0.reuse, R159 ;  /* 0x0000009f001b7220 */ /* 0x040fe20000410000 */
[----:B-1----:R-:W-:Y:S06]  /*9c40*/  FMUL.FTZ R30, R0, R166 ;  /* 0x000000a6001e7220 */ /* 0x002fec0000410000 */
[C---:B------:R-:W-:Y:S04]  /*9c50*/  HMMA.16816.F32 R24, R48.reuse, R52, R24 ;  /* 0x000000343018723c */ /* 0x040fe80000001818 */
[----:B----4-:R-:W-:Y:S02]  /*9c60*/  FFMA.FTZ R37, R37, R82, R133 ;  /* 0x0000005225257223 */ /* 0x010fe40000010085 */
[-C--:B------:R-:W-:Y:S05]  /*9c70*/  HMMA.16816.F32 R28, R48, R54.reuse, R28 ;  /* 0x00000036301c723c */ /* 0x080fea000000181c */
[----:B------:R-:W-:Y:S01]  /*9c80*/  FFMA.FTZ R52, R90, UR4, -R66 ;  /* 0x000000045a347c23 */ /* 0x000fe20008010842 */
[----:B------:R-:W-:Y:S03]  /*9c90*/  HMMA.16816.F32 R32, R44, R54, R32 ;  /* 0x000000362c20723c */ /* 0x000fe60000001820 */
[----:B------:R1:W-:Y:S02]  /*9ca0*/  MUFU.EX2 R136, R52 ;  /* 0x0000003400887308 */ /* 0x0003e40000000800 */
[----:B------:R-:W-:Y:S01]  /*9cb0*/  F2FP.F16.F32.PACK_AB R48, R200, R179 ;  /* 0x000000b3c830723e */ /* 0x000fe200000000ff */
[----:B---3--:R-:W-:Y:S01]  /*9cc0*/  FFMA.FTZ R36, R36, R147, R131 ;  /* 0x0000009324247223 */ /* 0x008fe20000010083 */
[----:B------:R-:W-:Y:S01]  /*9cd0*/  F2FP.F16.F32.PACK_AB R49, R183, R178 ;  /* 0x000000b2b731723e */ /* 0x000fe200000000ff */
[----:B------:R-:W-:Y:S03]  /*9ce0*/  FFMA.FTZ R2, R2, R146, R127 ;  /* 0x0000009202027223 */ /* 0x000fe6000001007f */
[----:B------:R-:W-:Y:S01]  /*9cf0*/  F2FP.F16.F32.PACK_AB R50, R209, R201 ;  /* 0x000000c9d132723e */ /* 0x000fe200000000ff */
[----:B------:R-:W-:Y:S01]  /*9d00*/  FFMA.FTZ R0, R0, R145, R126 ;  /* 0x0000009100007223 */ /* 0x000fe2000001007e */
[----:B------:R-:W-:Y:S01]  /*9d10*/  F2FP.F16.F32.PACK_AB R51, R206, R199 ;  /* 0x000000c7ce33723e */ /* 0x000fe200000000ff */
[----:B------:R-:W-:Y:S01]  /*9d20*/  FADD.FTZ R2, R132, R2 ;  /* 0x0000000284027221 */ /* 0x000fe20000010000 */
[----:B------:R-:W-:Y:S01]  /*9d30*/  F2FP.F16.F32.PACK_AB R44, R171, R169 ;  /* 0x000000a9ab2c723e */ /* 0x000fe200000000ff */
[----:B------:R-:W-:Y:S01]  /*9d40*/  FADD.FTZ R0, R173, R0 ;  /* 0x00000000ad007221 */ /* 0x000fe20000010000 */
[----:B------:R-:W-:Y:S01]  /*9d50*/  F2FP.F16.F32.PACK_AB R45, R170, R168 ;  /* 0x000000a8aa2d723e */ /* 0x000fe200000000ff */
[----:B------:R-:W-:Y:S01]  /*9d60*/  FADD.FTZ R41, R174, R2 ;  /* 0x00000002ae297221 */ /* 0x000fe20000010000 */
[----:B------:R-:W-:Y:S01]  /*9d70*/  F2FP.F16.F32.PACK_AB R46, R203, R176 ;  /* 0x000000b0cb2e723e */ /* 0x000fe200000000ff */
[-C--:B------:R-:W-:Y:S05]  /*9d80*/  HMMA.16816.F32 R4, R48, R56.reuse, R4 ;  /* 0x000000383004723c */ /* 0x080fea0000001804 */
[----:B-1----:R-:W-:Y:S01]  /*9d90*/  FFMA.FTZ R52, R91, UR4, -R66 ;  /* 0x000000045b347c23 */ /* 0x002fe20008010842 */
[----:B------:R-:W-:Y:S01]  /*9da0*/  F2FP.F16.F32.PACK_AB R47, R215, R177 ;  /* 0x000000b1d72f723e */ /* 0x000fe200000000ff */
[----:B------:R-:W-:Y:S01]  /*9db0*/  FADD.FTZ R2, R175, R0 ;  /* 0x00000000af027221 */ /* 0x000fe20000010000 */
[----:B------:R-:W-:Y:S01]  /*9dc0*/  FADD.FTZ R0, R182, R41 ;  /* 0x00000029b6007221 */ /* 0x000fe20000010000 */
[----:B------:R1:W-:Y:S02]  /*9dd0*/  MUFU.EX2 R148, R52 ;  /* 0x0000003400947308 */ /* 0x0003e40000000800 */
[----:B------:R-:W-:Y:S01]  /*9de0*/  FADD.FTZ R2, R180, R2 ;  /* 0x00000002b4027221 */ /* 0x000fe20000010000 */
[----:B------:R-:W-:Y:S01]  /*9df0*/  FADD.FTZ R41, R169, R0 ;  /* 0x00000000a9297221 */ /* 0x000fe20000010000 */
[C---:B------:R-:W-:Y:S04]  /*9e00*/  HMMA.16816.F32 R8, R44.reuse, R56, R8 ;  /* 0x000000382c08723c */ /* 0x040fe80000001808 */
[----:B------:R-:W-:Y:S01]  /*9e10*/  FADD.FTZ R0, R168, R2 ;  /* 0x00000002a8007221 */ /* 0x000fe20000010000 */
[----:B------:R-:W-:Y:S01]  /*9e20*/  FADD.FTZ R2, R171, R41 ;  /* 0x00000029ab027221 */ /* 0x000fe20000010000 */
[-C--:B------:R-:W-:Y:S05]  /*9e30*/  HMMA.16816.F32 R12, R44, R58.reuse, R12 ;  /* 0x0000003a2c0c723c */ /* 0x080fea000000180c */
[--C-:B------:R-:W-:Y:S01]  /*9e40*/  FFMA.FTZ R56, R93, UR4, -R65.reuse ;  /* 0x000000045d387c23 */ /* 0x100fe20008010841 */
[C---:B------:R-:W-:Y:S03]  /*9e50*/  HMMA.16816.F32 R16, R48.reuse, R58, R16 ;  /* 0x0000003a3010723c */ /* 0x040fe60000001810 */
[----:B------:R2:W-:Y:S02]  /*9e60*/  MUFU.EX2 R98, R56 ;  /* 0x0000003800627308 */ /* 0x0005e40000000800 */
[----:B-1----:R-:W-:Y:S01]  /*9e70*/  FFMA.FTZ R52, R92, UR4, -R65 ;  /* 0x000000045c347c23 */ /* 0x002fe20008010841 */
[-C--:B------:R-:W-:Y:S07]  /*9e80*/  HMMA.16816.F32 R20, R48, R60.reuse, R20 ;  /* 0x0000003c3014723c */ /* 0x080fee0000001814 */
[----:B------:R1:W-:Y:S01]  /*9e90*/  MUFU.EX2 R99, R52 ;  /* 0x0000003400637308 */ /* 0x0003e20000000800 */
[C---:B------:R-:W-:Y:S04]  /*9ea0*/  HMMA.16816.F32 R24, R44.reuse, R60, R24 ;  /* 0x0000003c2c18723c */ /* 0x040fe80000001818 */
[----:B------:R-:W-:Y:S02]  /*9eb0*/  FADD.FTZ R2, R176, R2 ;  /* 0x00000002b0027221 */ /* 0x000fe40000010000 */
[-C--:B------:R-:W-:Y:S05]  /*9ec0*/  HMMA.16816.F32 R28, R44, R62.reuse, R28 ;  /* 0x0000003e2c1c723c */ /* 0x080fea000000181c */
[----:B--2---:R-:W-:Y:S01]  /*9ed0*/  FFMA.FTZ R56, R94, UR4, -R66 ;  /* 0x000000045e387c23 */ /* 0x004fe20008010842 */
[----:B------:R-:W-:Y:S03]  /*9ee0*/  HMMA.16816.F32 R32, R48, R62, R32 ;  /* 0x0000003e3020723c */ /* 0x000fe60000001820 */
[----:B------:R2:W-:Y:S01]  /*9ef0*/  MUFU.EX2 R97, R56 ;  /* 0x0000003800617308 */ /* 0x0005e20000000800 */
[----:B-1----:R-:W1:Y:S01]  /*9f00*/  LDSM.16.MT88.4 R52, [R135+0x4800] ;  /* 0x004800008734783b */ /* 0x002e620000004200 */
[----:B------:R-:W-:Y:S01]  /*9f10*/  F2FP.F16.F32.PACK_AB R44, R225, R214 ;  /* 0x000000d6e12c723e */ /* 0x000fe200000000ff */
[----:B------:R-:W-:Y:S01]  /*9f20*/  FFMA.FTZ R60, R101, UR4, -R43 ;  /* 0x00000004653c7c23 */ /* 0x000fe2000801082b */
[----:B------:R-:W-:Y:S01]  /*9f30*/  F2FP.F16.F32.PACK_AB R45, R222, R210 ;  /* 0x000000d2de2d723e */ /* 0x000fe200000000ff */
[----:B------:R-:W-:Y:S03]  /*9f40*/  FADD.FTZ R2, R203, R2 ;  /* 0x00000002cb027221 */ /* 0x000fe60000010000 */
[----:B------:R-:W-:Y:S02]  /*9f50*/  F2FP.F16.F32.PACK_AB R46, R231, R226 ;  /* 0x000000e2e72e723e */ /* 0x000fe400000000ff */
[----:B------:R3:W-:Y:S01]  /*9f60*/  MUFU.EX2 R94, R60 ;  /* 0x0000003c005e7308 */ /* 0x0007e20000000800 */
[----:B------:R-:W-:Y:S01]  /*9f70*/  F2FP.F16.F32.PACK_AB R47, R228, R224 ;  /* 0x000000e0e42f723e */ /* 0x000fe200000000ff */
[----:B------:R-:W-:Y:S01]  /*9f80*/  FADD.FTZ R41, R202, R2 ;  /* 0x00000002ca297221 */ /* 0x000fe20000010000 */
[----:B------:R-:W-:Y:S01]  /*9f90*/  F2FP.F16.F32.PACK_AB R48, R217, R202 ;  /* 0x000000cad930723e */ /* 0x000fe200000000ff */
[----:B------:R-:W-:Y:S01]  /*9fa0*/  FADD.FTZ R0, R170, R0 ;  /* 0x00000000aa007221 */ /* 0x000fe20000010000 */
[----:B------:R-:W-:Y:S01]  /*9fb0*/  F2FP.F16.F32.PACK_AB R49, R212, R205 ;  /* 0x000000cdd431723e */ /* 0x000fe200000000ff */
[----:B------:R-:W-:Y:S01]  /*9fc0*/  FADD.FTZ R36, R134, R36 ;  /* 0x0000002486247221 */ /* 0x000fe20000010000 */
[----:B------:R-:W-:Y:S01]  /*9fd0*/  F2FP.F16.F32.PACK_AB R50, R219, R213 ;  /* 0x000000d5db32723e */ /* 0x000fe200000000ff */
[----:B--2---:R-:W-:Y:S01]  /*9fe0*/  FFMA.FTZ R56, R95, UR4, -R66 ;  /* 0x000000045f387c23 */ /* 0x004fe20008010842 */
[----:B------:R-:W-:Y:S01]  /*9ff0*/  F2FP.F16.F32.PACK_AB R51, R221, R216 ;  /* 0x000000d8dd33723e */ /* 0x000fe200000000ff */
[----:B------:R-:W-:Y:S01]  /*a000*/  FADD.FTZ R0, R177, R0 ;  /* 0x00000000b1007221 */ /* 0x000fe20000010000 */
[----:B------:R-:W-:Y:S01]  /*a010*/  FADD.FTZ R36, R181, R36 ;  /* 0x00000024b5247221 */ /* 0x000fe20000010000 */
[----:B------:R2:W-:Y:S01]  /*a020*/  MUFU.EX2 R96, R56 ;  /* 0x0000003800607308 */ /* 0x0005e20000000800 */
[----:B------:R-:W-:Y:S01]  /*a030*/  FADD.FTZ R37, R172, R37 ;  /* 0x00000025ac257221 */ /* 0x000fe20000010000 */
[----:B------:R-:W-:Y:S01]  /*a040*/  FADD.FTZ R0, R215, R0 ;  /* 0x00000000d7007221 */ /* 0x000fe20000010000 */
[----:B------:R-:W-:Y:S01]  /*a050*/  FADD.FTZ R36, R204, R36 ;  /* 0x00000024cc247221 */ /* 0x000fe20000010000 */
[----:B------:R-:W-:Y:S01]  /*a060*/  MOV R134, R3 ;  /* 0x0000000300867202 */ /* 0x000fe20000000f00 */
[----:B---3--:R-:W-:Y:S01]  /*a070*/  FFMA.FTZ R60, R102, UR4, -R64 ;  /* 0x00000004663c7c23 */ /* 0x008fe20008010840 */
[----:B------:R-:W-:Y:S01]  /*a080*/  FADD.FTZ R2, R205, R0 ;  /* 0x00000000cd027221 */ /* 0x000fe20000010000 */
[----:B------:R-:W-:Y:S01]  /*a090*/  FADD.FTZ R0, R217, R41 ;  /* 0x00000029d9007221 */ /* 0x000fe20000010000 */
[----:B------:R-:W-:Y:S02]  /*a0a0*/  FADD.FTZ R36, R178, R36 ;  /* 0x00000024b2247221 */ /* 0x000fe40000010000 */
[----:B------:R3:W-:Y:S01]  /*a0b0*/  MUFU.EX2 R93, R60 ;  /* 0x0000003c005d7308 */ /* 0x0007e20000000800 */
[----:B------:R-:W-:Y:S01]  /*a0c0*/  FADD.FTZ R2, R212, R2 ;  /* 0x00000002d4027221 */ /* 0x000fe20000010000 */
[----:B------:R-:W-:Y:S01]  /*a0d0*/  FADD.FTZ R41, R213, R0 ;  /* 0x00000000d5297221 */ /* 0x000fe20000010000 */
[----:B------:R-:W-:Y:S01]  /*a0e0*/  FADD.FTZ R36, R183, R36 ;  /* 0x00000024b7247221 */ /* 0x000fe20000010000 */
[----:B------:R-:W-:Y:S01]  /*a0f0*/  FADD.FTZ R37, R198, R37 ;  /* 0x00000025c6257221 */ /* 0x000fe20000010000 */
[----:B------:R-:W-:Y:S01]  /*a100*/  FADD.FTZ R0, R216, R2 ;  /* 0x00000002d8007221 */ /* 0x000fe20000010000 */
[----:B------:R-:W-:Y:S01]  /*a110*/  FADD.FTZ R2, R219, R41 ;  /* 0x00000029db027221 */ /* 0x000fe20000010000 */
[----:B------:R-:W-:Y:S01]  /*a120*/  FADD.FTZ R36, R199, R36 ;  /* 0x00000024c7247221 */ /* 0x000fe20000010000 */
[----:B--2---:R-:W-:Y:S01]  /*a130*/  FFMA.FTZ R56, R100, UR4, -R43 ;  /* 0x0000000464387c23 */ /* 0x004fe2000801082b */
[----:B------:R-:W-:Y:S01]  /*a140*/  FADD.FTZ R37, R211, R37 ;  /* 0x00000025d3257221 */ /* 0x000fe20000010000 */
[----:B------:R-:W-:Y:S01]  /*a150*/  FADD.FTZ R2, R207, R2 ;  /* 0x00000002cf027221 */ /* 0x000fe20000010000 */
[-C--:B-1----:R-:W-:Y:S01]  /*a160*/  HMMA.16816.F32 R4, R44, R52.reuse, R4 ;  /* 0x000000342c04723c */ /* 0x082fe20000001804 */
[----:B------:R1:W-:Y:S04]  /*a170*/  MUFU.EX2 R95, R56 ;  /* 0x00000038005f7308 */ /* 0x0003e80000000800 */
[----:B------:R-:W-:Y:S01]  /*a180*/  FADD.FTZ R41, R223, R2 ;  /* 0x00000002df297221 */ /* 0x000fe20000010000 */
[C---:B------:R-:W-:Y:S05]  /*a190*/  HMMA.16816.F32 R8, R48.reuse, R52, R8 ;  /* 0x000000343008723c */ /* 0x040fea0000001808 */
[----:B---3--:R-:W-:Y:S01]  /*a1a0*/  FFMA.FTZ R60, R103, UR4, -R64 ;  /* 0x00000004673c7c23 */ /* 0x008fe20008010840 */
[-C--:B------:R-:W-:Y:S03]  /*a1b0*/  HMMA.16816.F32 R12, R48, R54.reuse, R12 ;  /* 0x00000036300c723c */ /* 0x080fe6000000180c */
[----:B------:R2:W-:Y:S02]  /*a1c0*/  MUFU.EX2 R91, R60 ;  /* 0x0000003c005b7308 */ /* 0x0005e40000000800 */
[----:B------:R-:W-:Y:S01]  /*a1d0*/  FFMA.FTZ R52, R112, UR4, -R43 ;  /* 0x0000000470347c23 */ /* 0x000fe2000801082b */
[C---:B------:R-:W-:Y:S01]  /*a1e0*/  HMMA.16816.F32 R16, R44.reuse, R54, R16 ;  /* 0x000000362c10723c */ /* 0x040fe20000001810 */
[----:B-1----:R-:W1:Y:S06]  /*a1f0*/  LDSM.16.MT88.4 R56, [R184+0x4800] ;  /* 0x00480000b838783b */ /* 0x002e6c0000004200 */
[----:B------:R3:W-:Y:S01]  /*a200*/  MUFU.EX2 R90, R52 ;  /* 0x00000034005a7308 */ /* 0x0007e20000000800 */
[----:B------:R-:W-:Y:S03]  /*a210*/  FADD.FTZ R36, R206, R36 ;  /* 0x00000024ce247221 */ /* 0x000fe60000010000 */
[----:B------:R-:W-:Y:S01]  /*a220*/  FADD.FTZ R37, R179, R37 ;  /* 0x00000025b3257221 */ /* 0x000fe20000010000 */
[----:B------:R-:W-:Y:S01]  /*a230*/  FADD.FTZ R41, R235, R41 ;  /* 0x00000029eb297221 */ /* 0x000fe20000010000 */
[----:B------:R-:W-:Y:S02]  /*a240*/  FADD.FTZ R36, R210, R36 ;  /* 0x00000024d2247221 */ /* 0x000fe40000010000 */
[----:B------:R-:W-:Y:S01]  /*a250*/  FADD.FTZ R37, R200, R37 ;  /* 0x00000025c8257221 */ /* 0x000fe20000010000 */
[----:B------:R-:W-:Y:S01]  /*a260*/  FADD.FTZ R0, R221, R0 ;  /* 0x00000000dd007221 */ /* 0x000fe20000010000 */
[----:B--2---:R-:W2:Y:S01]  /*a270*/  LDSM.16.MT88.4 R60, [R135+0x4c00] ;  /* 0x004c0000873c783b */ /* 0x004ea20000004200 */
[----:B------:R-:W-:Y:S01]  /*a280*/  FADD.FTZ R36, R222, R36 ;  /* 0x00000024de247221 */ /* 0x000fe20000010000 */
[----:B------:R-:W-:Y:S01]  /*a290*/  FADD.FTZ R37, R201, R37 ;  /* 0x00000025c9257221 */ /* 0x000fe20000010000 */
[----:B------:R-:W-:Y:S01]  /*a2a0*/  FADD.FTZ R0, R208, R0 ;  /* 0x00000000d0007221 */ /* 0x000fe20000010000 */
[----:B------:R-:W-:Y:S01]  /*a2b0*/  MOV R132, R39 ;  /* 0x0000002700847202 */ /* 0x000fe20000000f00 */
[----:B------:R-:W-:Y:S01]  /*a2c0*/  FADD.FTZ R36, R224, R36 ;  /* 0x00000024e0247221 */ /* 0x000fe20000010000 */
[----:B------:R-:W-:Y:S01]  /*a2d0*/  FADD.FTZ R37, R209, R37 ;  /* 0x00000025d1257221 */ /* 0x000fe20000010000 */
[----:B------:R-:W-:Y:S01]  /*a2e0*/  FADD.FTZ R0, R234, R0 ;  /* 0x00000000ea007221 */ /* 0x000fe20000010000 */
[--C-:B---3--:R-:W-:Y:S01]  /*a2f0*/  FFMA.FTZ R52, R113, UR4, -R43.reuse ;  /* 0x0000000471347c23 */ /* 0x108fe2000801082b */
[----:B------:R-:W-:Y:S01]  /*a300*/  FFMA.FTZ R43, R129, UR4, -R43 ;  /* 0x00000004812b7c23 */ /* 0x000fe2000801082b */
[----:B------:R-:W-:Y:S01]  /*a310*/  FADD.FTZ R36, R228, R36 ;  /* 0x00000024e4247221 */ /* 0x000fe20000010000 */
[----:B------:R-:W-:Y:S01]  /*a320*/  FADD.FTZ R37, R214, R37 ;  /* 0x00000025d6257221 */ /* 0x000fe20000010000 */
[----:B------:R3:W-:Y:S01]  /*a330*/  MUFU.EX2 R92, R52 ;  /* 0x00000034005c7308 */ /* 0x0007e20000000800 */
[----:B------:R-:W-:Y:S01]  /*a340*/  MOV R133, R38 ;  /* 0x0000002600857202 */ /* 0x000fe20000000f00 */
[----:B------:R-:W-:Y:S01]  /*a350*/  FADD.FTZ R36, R218, R36 ;  /* 0x00000024da247221 */ /* 0x000fe20000010000 */
[----:B------:R-:W-:Y:S03]  /*a360*/  FADD.FTZ R37, R225, R37 ;  /* 0x00000025e1257221 */ /* 0x000fe60000010000 */
[----:B------:R-:W-:Y:S01]  /*a370*/  FADD.FTZ R36, R227, R36 ;  /* 0x00000024e3247221 */ /* 0x000fe20000010000 */
[----:B------:R-:W-:Y:S04]  /*a380*/  FADD.FTZ R37, R226, R37 ;  /* 0x00000025e2257221 */ /* 0x000fe80000010000 */
[----:B------:R-:W-:Y:S01]  /*a390*/  FADD.FTZ R37, R231, R37 ;  /* 0x00000025e7257221 */ /* 0x000fe20000010000 */
[-C--:B-1----:R-:W-:Y:S03]  /*a3a0*/  HMMA.16816.F32 R20, R44, R56.reuse, R20 ;  /* 0x000000382c14723c */ /* 0x082fe60000001814 */
[--C-:B---3--:R-:W-:Y:S01]  /*a3b0*/  FFMA.FTZ R52, R114, UR4, -R64.reuse ;  /* 0x0000000472347c23 */ /* 0x108fe20008010840 */
[----:B------:R-:W-:Y:S02]  /*a3c0*/  FADD.FTZ R37, R220, R37 ;  /* 0x00000025dc257221 */ /* 0x000fe40000010000 */
[C---:B------:R-:W-:Y:S01]  /*a3d0*/  HMMA.16816.F32 R24, R48.reuse, R56, R24 ;  /* 0x000000383018723c */ /* 0x040fe20000001818 */
[----:B------:R1:W-:Y:S04]  /*a3e0*/  MUFU.EX2 R88, R52 ;  /* 0x0000003400587308 */ /* 0x0003e80000000800 */
[----:B------:R-:W-:Y:S01]  /*a3f0*/  FADD.FTZ R37, R229, R37 ;  /* 0x00000025e5257221 */ /* 0x000fe20000010000 */
[-C--:B------:R-:W-:Y:S05]  /*a400*/  HMMA.16816.F32 R28, R48, R58.reuse, R28 ;  /* 0x0000003a301c723c */ /* 0x080fea000000181c */
[----:B------:R-:W-:Y:S01]  /*a410*/  FFMA.FTZ R56, R105, UR4, -R65 ;  /* 0x0000000469387c23 */ /* 0x000fe20008010841 */
[----:B------:R-:W-:Y:S03]  /*a420*/  HMMA.16816.F32 R32, R44, R58, R32 ;  /* 0x0000003a2c20723c */ /* 0x000fe60000001820 */
[----:B------:R3:W-:Y:S02]  /*a430*/  MUFU.EX2 R86, R56 ;  /* 0x0000003800567308 */ /* 0x0007e40000000800 */
[----:B------:R-:W-:Y:S01]  /*a440*/  F2FP.F16.F32.PACK_AB R50, R144, R245 ;  /* 0x000000f59032723e */ /* 0x000fe200000000ff */
[----:B-1----:R-:W-:Y:S01]  /*a450*/  FFMA.FTZ R52, R115, UR4, -R64 ;  /* 0x0000000473347c23 */ /* 0x002fe20008010840 */
[----:B------:R-:W-:Y:S01]  /*a460*/  F2FP.F16.F32.PACK_AB R48, R229, R220 ;  /* 0x000000dce530723e */ /* 0x000fe200000000ff */
[----:B------:R-:W-:Y:S05]  /*a470*/  FADD.FTZ R2, R245, R37 ;  /* 0x00000025f5027221 */ /* 0x000fea0000010000 */
[----:B------:R1:W-:Y:S01]  /*a480*/  MUFU.EX2 R89, R52 ;  /* 0x0000003400597308 */ /* 0x0003e20000000800 */
[----:B------:R-:W-:Y:S01]  /*a490*/  F2FP.F16.F32.PACK_AB R49, R227, R218 ;  /* 0x000000dae331723e */ /* 0x000fe200000000ff */
[----:B------:R-:W-:Y:S01]  /*a4a0*/  FADD.FTZ R37, R242, R36 ;  /* 0x00000024f2257221 */ /* 0x000fe20000010000 */
[----:B------:R-:W-:Y:S01]  /*a4b0*/  F2FP.F16.F32.PACK_AB R51, R143, R242 ;  /* 0x000000f28f33723e */ /* 0x000fe200000000ff */
[----:B------:R-:W-:Y:S01]  /*a4c0*/  FADD.FTZ R36, R144, R2 ;  /* 0x0000000290247221 */ /* 0x000fe20000010000 */
[----:B------:R-:W-:Y:S01]  /*a4d0*/  F2FP.F16.F32.PACK_AB R44, R223, R207 ;  /* 0x000000cfdf2c723e */ /* 0x000fe200000000ff */
[----:B------:R-:W-:Y:S01]  /*a4e0*/  LDSM.16.MT88.4 R144, [R135+0x5c00] ;  /* 0x005c00008790783b */ /* 0x000fe20000004200 */
[----:B------:R-:W-:Y:S01]  /*a4f0*/  F2FP.F16.F32.PACK_AB R45, R234, R208 ;  /* 0x000000d0ea2d723e */ /* 0x000fe200000000ff */
[----:B------:R-:W-:Y:S01]  /*a500*/  FFMA.FTZ R64, R67, UR4, -R64 ;  /* 0x0000000443407c23 */ /* 0x000fe20008010840 */
[----:B------:R-:W-:Y:S01]  /*a510*/  F2FP.F16.F32.PACK_AB R46, R241, R235 ;  /* 0x000000ebf12e723e */ /* 0x000fe200000000ff */
[-C--:B--2---:R-:W-:Y:S04]  /*a520*/  HMMA.16816.F32 R4, R48, R60.reuse, R4 ;  /* 0x0000003c3004723c */ /* 0x084fe80000001804 */
[----:B------:R-:W2:Y:S01]  /*a530*/  MUFU.EX2 R64, R64 ;  /* 0x0000004000407308 */ /* 0x000ea20000000800 */
[----:B------:R-:W-:Y:S01]  /*a540*/  F2FP.F16.F32.PACK_AB R47, R244, R230 ;  /* 0x000000e6f42f723e */ /* 0x000fe200000000ff */
[--C-:B---3--:R-:W-:Y:S01]  /*a550*/  FFMA.FTZ R56, R106, UR4, -R66.reuse ;  /* 0x000000046a387c23 */ /* 0x108fe20008010842 */
[----:B-1----:R-:W-:Y:S01]  /*a560*/  FFMA.FTZ R52, R104, UR4, -R65 ;  /* 0x0000000468347c23 */ /* 0x002fe20008010841 */
[--C-:B------:R-:W-:Y:S03]  /*a570*/  FFMA.FTZ R67, R110, UR4, -R66.reuse ;  /* 0x000000046e437c23 */ /* 0x100fe60008010842 */
[----:B------:R-:W-:Y:S01]  /*a580*/  FADD.FTZ R2, R143, R37 ;  /* 0x000000258f027221 */ /* 0x000fe20000010000 */
[C---:B------:R-:W-:Y:S02]  /*a590*/  HMMA.16816.F32 R8, R44.reuse, R60, R8 ;  /* 0x0000003c2c08723c */ /* 0x040fe40000001808 */
[----:B------:R1:W-:Y:S04]  /*a5a0*/  MUFU.EX2 R87, R52 ;  /* 0x0000003400577308 */ /* 0x0003e80000000800 */
[-C--:B------:R-:W-:Y:S06]  /*a5b0*/  HMMA.16816.F32 R12, R44, R62.reuse, R12 ;  /* 0x0000003e2c0c723c */ /* 0x080fec000000180c */
[----:B------:R3:W-:Y:S01]  /*a5c0*/  MUFU.EX2 R85, R56 ;  /* 0x0000003800557308 */ /* 0x0007e20000000800 */
[--C-:B------:R-:W-:Y:S01]  /*a5d0*/  FFMA.FTZ R60, R107, UR4, -R66.reuse ;  /* 0x000000046b3c7c23 */ /* 0x100fe20008010842 */
[C---:B------:R-:W-:Y:S08]  /*a5e0*/  HMMA.16816.F32 R16, R48.reuse, R62, R16 ;  /* 0x0000003e3010723c */ /* 0x040ff00000001810 */
[----:B------:R4:W-:Y:S01]  /*a5f0*/  MUFU.EX2 R84, R60 ;  /* 0x0000003c00547308 */ /* 0x0009e20000000800 */
[----:B-1----:R-:W1:Y:S02]  /*a600*/  LDSM.16.MT88.4 R52, [R184+0x4c00] ;  /* 0x004c0000b834783b */ /* 0x002e640000004200 */
[----:B------:R-:W-:Y:S01]  /*a610*/  FFMA.FTZ R61, R108, UR4, -R65 ;  /* 0x000000046c3d7c23 */ /* 0x000fe20008010841 */
[----:B------:R-:W-:Y:S01]  /*a620*/  FFMA.FTZ R66, R42, UR4, -R66 ;  /* 0x000000042a427c23 */ /* 0x000fe20008010842 */
[----:B--2---:R-:W-:Y:S01]  /*a630*/  F2FP.F16.F32.PACK_AB R163, R64, R74 ;  /* 0x0000004a40a3723e */ /* 0x004fe200000000ff */
[----:B------:R-:W-:Y:S04]  /*a640*/  FADD.FTZ R42, R230, R0 ;  /* 0x00000000e62a7221 */ /* 0x000fe80000010000 */
[----:B------:R-:W-:Y:S01]  /*a650*/  MUFU.EX2 R83, R61 ;  /* 0x0000003d00537308 */ /* 0x000fe20000000800 */
[----:B---3--:R-:W2:Y:S01]  /*a660*/  LDSM.16.MT88.4 R56, [R135+0x5000] ;  /* 0x005000008738783b */ /* 0x008ea20000004200 */
[----:B------:R-:W-:Y:S01]  /*a670*/  FADD.FTZ R0, R241, R41 ;  /* 0x00000029f1007221 */ /* 0x000fe20000010000 */
[----:B------:R-:W-:Y:S01]  /*a680*/  FADD.FTZ R41, R240, R2 ;  /* 0x00000002f0297221 */ /* 0x000fe20000010000 */
[----:B------:R-:W-:Y:S01]  /*a690*/  FADD.FTZ R37, R244, R42 ;  /* 0x0000002af4257221 */ /* 0x000fe20000010000 */
[----:B------:R-:W-:Y:S01]  /*a6a0*/  FADD.FTZ R42, R243, R36 ;  /* 0x00000024f32a7221 */ /* 0x000fe20000010000 */
[----:B------:R-:W-:Y:S04]  /*a6b0*/  FADD.FTZ R36, R232, R0 ;  /* 0x00000000e8247221 */ /* 0x000fe80000010000 */
[----:B------:R-:W-:Y:S01]  /*a6c0*/  MUFU.EX2 R66, R66 ;  /* 0x0000004200427308 */ /* 0x000fe20000000800 */
[--C-:B----4-:R-:W-:Y:S01]  /*a6d0*/  FFMA.FTZ R60, R109, UR4, -R65.reuse ;  /* 0x000000046d3c7c23 */ /* 0x110fe20008010841 */
[----:B------:R-:W-:Y:S01]  /*a6e0*/  FFMA.FTZ R65, R125, UR4, -R65 ;  /* 0x000000047d417c23 */ /* 0x000fe20008010841 */
[----:B------:R-:W-:Y:S01]  /*a6f0*/  FADD.FTZ R36, R237, R36 ;  /* 0x00000024ed247221 */ /* 0x000fe20000010000 */
[----:B------:R-:W-:Y:S01]  /*a700*/  FADD.FTZ R2, R251, R42 ;  /* 0x0000002afb027221 */ /* 0x000fe20000010000 */
[----:B------:R-:W-:Y:S01]  /*a710*/  FADD.FTZ R0, R233, R37 ;  /* 0x00000025e9007221 */ /* 0x000fe20000010000 */
[----:B------:R-:W-:Y:S01]  /*a720*/  FADD.FTZ R37, R247, R41 ;  /* 0x00000029f7257221 */ /* 0x000fe20000010000 */
[----:B------:R-:W-:Y:S03]  /*a730*/  FADD.FTZ R36, R239, R36 ;  /* 0x00000024ef247221 */ /* 0x000fe60000010000 */
[----:B------:R3:W-:Y:S01]  /*a740*/  MUFU.EX2 R82, R60 ;  /* 0x0000003c00527308 */ /* 0x0007e20000000800 */
[----:B------:R-:W-:Y:S01]  /*a750*/  FADD.FTZ R2, R252, R2 ;  /* 0x00000002fc027221 */ /* 0x000fe20000010000 */
[----:B------:R-:W-:Y:S01]  /*a760*/  FADD.FTZ R37, R249, R37 ;  /* 0x00000025f9257221 */ /* 0x000fe20000010000 */
[----:B------:R-:W-:Y:S02]  /*a770*/  FADD.FTZ R0, R238, R0 ;  /* 0x00000000ee007221 */ /* 0x000fe40000010000 */
[----:B------:R-:W-:Y:S01]  /*a780*/  FADD.FTZ R2, R142, R2 ;  /* 0x000000028e027221 */ /* 0x000fe20000010000 */
[----:B------:R-:W-:Y:S01]  /*a790*/  FADD.FTZ R37, R141, R37 ;  /* 0x000000258d257221 */ /* 0x000fe20000010000 */
[----:B------:R-:W-:Y:S03]  /*a7a0*/  FADD.FTZ R0, R236, R0 ;  /* 0x00000000ec007221 */ /* 0x000fe60000010000 */
[----:B------:R-:W4:Y:S01]  /*a7b0*/  MUFU.EX2 R65, R65 ;  /* 0x0000004100417308 */ /* 0x000f220000000800 */
[----:B------:R-:W-:Y:S01]  /*a7c0*/  FADD.FTZ R41, R250, R2 ;  /* 0x00000002fa297221 */ /* 0x000fe20000010000 */
[----:B------:R-:W-:Y:S04]  /*a7d0*/  FADD.FTZ R42, R246, R0 ;  /* 0x00000000f62a7221 */ /* 0x000fe80000010000 */
[----:B------:R-:W-:Y:S04]  /*a7e0*/  FADD.FTZ R2, R136, R42 ;  /* 0x0000002a88027221 */ /* 0x000fe80000010000 */
[----:B------:R-:W-:Y:S01]  /*a7f0*/  MUFU.EX2 R81, R67 ;  /* 0x0000004300517308 */ /* 0x000fe20000000800 */
[-C--:B-1----:R-:W-:Y:S01]  /*a800*/  HMMA.16816.F32 R20, R48, R52.reuse, R20 ;  /* 0x000000343014723c */ /* 0x082fe20000001814 */
[----:B---3--:R-:W1:Y:S05]  /*a810*/  LDSM.16.MT88.4 R60, [R184+0x5000] ;  /* 0x00500000b83c783b */ /* 0x008e6a0000004200 */
[C---:B------:R-:W-:Y:S03]  /*a820*/  HMMA.16816.F32 R24, R44.reuse, R52, R24 ;  /* 0x000000342c18723c */ /* 0x040fe60000001818 */
[----:B------:R3:W5:Y:S02]  /*a830*/  MUFU.EX2 R67, R43 ;  /* 0x0000002b00437308 */ /* 0x0007640000000800 */
[----:B----4-:R-:W-:Y:S01]  /*a840*/  F2FP.F16.F32.PACK_AB R166, R65, R79 ;  /* 0x0000004f41a6723e */ /* 0x010fe200000000ff */
[-C--:B------:R-:W-:Y:S06]  /*a850*/  HMMA.16816.F32 R28, R44, R54.reuse, R28 ;  /* 0x000000362c1c723c */ /* 0x080fec000000181c */
[----:B------:R-:W-:Y:S01]  /*a860*/  HMMA.16816.F32 R32, R48, R54, R32 ;  /* 0x000000363020723c */ /* 0x000fe20000001820 */
[----:B------:R-:W4:Y:S04]  /*a870*/  LDSM.16.MT88.4 R52, [R135+0x5400] ;  /* 0x005400008734783b */ /* 0x000f280000004200 */
[----:B------:R-:W-:Y:S01]  /*a880*/  F2FP.F16.F32.PACK_AB R44, R251, R243 ;  /* 0x000000f3fb2c723e */ /* 0x000fe200000000ff */
[----:B---3--:R-:W-:Y:S01]  /*a890*/  FADD.FTZ R43, R248, R36 ;  /* 0x00000024f82b7221 */ /* 0x008fe20000010000 */
[----:B------:R-:W-:Y:S01]  /*a8a0*/  F2FP.F16.F32.PACK_AB R45, R247, R240 ;  /* 0x000000f0f72d723e */ /* 0x000fe200000000ff */
[----:B------:R-:W-:Y:S03]  /*a8b0*/  FADD.FTZ R36, R140, R37 ;  /* 0x000000258c247221 */ /* 0x000fe60000010000 */
[----:B------:R-:W-:Y:S01]  /*a8c0*/  F2FP.F16.F32.PACK_AB R46, R142, R252 ;  /* 0x000000fc8e2e723e */ /* 0x000fe200000000ff */
[----:B------:R-:W-:Y:S01]  /*a8d0*/  FADD.FTZ R0, R138, R43 ;  /* 0x0000002b8a007221 */ /* 0x000fe20000010000 */
[----:B------:R-:W-:Y:S02]  /*a8e0*/  F2FP.F16.F32.PACK_AB R47, R141, R249 ;  /* 0x000000f98d2f723e */ /* 0x000fe400000000ff */
[----:B------:R-:W-:Y:S02]  /*a8f0*/  F2FP.F16.F32.PACK_AB R48, R237, R232 ;  /* 0x000000e8ed30723e */ /* 0x000fe400000000ff */
[----:B------:R-:W-:Y:S02]  /*a900*/  F2FP.F16.F32.PACK_AB R49, R238, R233 ;  /* 0x000000e9ee31723e */ /* 0x000fe400000000ff */
[----:B------:R-:W-:Y:S01]  /*a910*/  F2FP.F16.F32.PACK_AB R50, R248, R239 ;  /* 0x000000eff832723e */ /* 0x000fe200000000ff */
[-C--:B--2---:R-:W-:Y:S05]  /*a920*/  HMMA.16816.F32 R4, R44, R56.reuse, R4 ;  /* 0x000000382c04723c */ /* 0x084fea0000001804 */
[----:B------:R-:W-:Y:S02]  /*a930*/  F2FP.F16.F32.PACK_AB R51, R246, R236 ;  /* 0x000000ecf633723e */ /* 0x000fe400000000ff */
[----:B-----5:R-:W-:Y:S05]  /*a940*/  F2FP.F16.F32.PACK_AB R162, R67, R73 ;  /* 0x0000004943a2723e */ /* 0x020fea00000000ff */
[C---:B------:R-:W-:Y:S06]  /*a950*/  HMMA.16816.F32 R8, R48.reuse, R56, R8 ;  /* 0x000000383008723c */ /* 0x040fec0000001808 */
[-C--:B------:R-:W-:Y:S06]  /*a960*/  HMMA.16816.F32 R12, R48, R58.reuse, R12 ;  /* 0x0000003a300c723c */ /* 0x080fec000000180c */
[C---:B------:R-:W-:Y:S01]  /*a970*/  HMMA.16816.F32 R16, R44.reuse, R58, R16 ;  /* 0x0000003a2c10723c */ /* 0x040fe20000001810 */
[----:B------:R-:W2:Y:S05]  /*a980*/  LDSM.16.MT88.4 R56, [R184+0x5400] ;  /* 0x00540000b838783b */ /* 0x000eaa0000004200 */
[-C--:B-1----:R-:W-:Y:S06]  /*a990*/  HMMA.16816.F32 R20, R44, R60.reuse, R20 ;  /* 0x0000003c2c14723c */ /* 0x082fec0000001814 */
[C---:B------:R-:W-:Y:S06]  /*a9a0*/  HMMA.16816.F32 R24, R48.reuse, R60, R24 ;  /* 0x0000003c3018723c */ /* 0x040fec0000001818 */
[-C--:B------:R-:W-:Y:S06]  /*a9b0*/  HMMA.16816.F32 R28, R48, R62.reuse, R28 ;  /* 0x0000003e301c723c */ /* 0x080fec000000181c */
[----:B------:R-:W-:Y:S01]  /*a9c0*/  HMMA.16816.F32 R32, R44, R62, R32 ;  /* 0x0000003e2c20723c */ /* 0x000fe20000001820 */
[----:B------:R-:W1:Y:S04]  /*a9d0*/  LDSM.16.MT88.4 R60, [R135+0x5800] ;  /* 0x00580000873c783b */ /* 0x000e680000004200 */
[----:B------:R-:W-:Y:S02]  /*a9e0*/  F2FP.F16.F32.PACK_AB R48, R151, R250 ;  /* 0x000000fa9730723e */ /* 0x000fe400000000ff */
[----:B------:R-:W-:Y:S04]  /*a9f0*/  F2FP.F16.F32.PACK_AB R49, R139, R140 ;  /* 0x0000008c8b31723e */ /* 0x000fe800000000ff */
[----:B------:R-:W-:Y:S02]  /*aa00*/  F2FP.F16.F32.PACK_AB R50, R153, R150 ;  /* 0x000000969932723e */ /* 0x000fe400000000ff */
[----:B------:R-:W-:Y:S02]  /*aa10*/  F2FP.F16.F32.PACK_AB R51, R152, R149 ;  /* 0x000000959833723e */ /* 0x000fe400000000ff */
[----:B------:R-:W-:Y:S02]  /*aa20*/  F2FP.F16.F32.PACK_AB R44, R137, R138 ;  /* 0x0000008a892c723e */ /* 0x000fe400000000ff */
[----:B------:R-:W-:Y:S02]  /*aa30*/  F2FP.F16.F32.PACK_AB R45, R148, R136 ;  /* 0x00000088942d723e */ /* 0x000fe400000000ff */
[----:B------:R-:W-:Y:S01]  /*aa40*/  F2FP.F16.F32.PACK_AB R46, R98, R99 ;  /* 0x00000063622e723e */ /* 0x000fe200000000ff */
[-C--:B----4-:R-:W-:Y:S05]  /*aa50*/  HMMA.16816.F32 R4, R48, R52.reuse, R4 ;  /* 0x000000343004723c */ /* 0x090fea0000001804 */
[----:B------:R-:W-:Y:S07]  /*aa60*/  F2FP.F16.F32.PACK_AB R47, R96, R97 ;  /* 0x00000061602f723e */ /* 0x000fee00000000ff */
[C---:B------:R-:W-:Y:S06]  /*aa70*/  HMMA.16816.F32 R8, R44.reuse, R52, R8 ;  /* 0x000000342c08723c */ /* 0x040fec0000001808 */
[-C--:B------:R-:W-:Y:S06]  /*aa80*/  HMMA.16816.F32 R12, R44, R54.reuse, R12 ;  /* 0x000000362c0c723c */ /* 0x080fec000000180c */
[C---:B------:R-:W-:Y:S01]  /*aa90*/  HMMA.16816.F32 R16, R48.reuse, R54, R16 ;  /* 0x000000363010723c */ /* 0x040fe20000001810 */
[----:B------:R-:W3:Y:S05]  /*aaa0*/  LDSM.16.MT88.4 R52, [R184+0x5800] ;  /* 0x00580000b834783b */ /* 0x000eea0000004200 */
[-C--:B--2---:R-:W-:Y:S06]  /*aab0*/  HMMA.16816.F32 R20, R48, R56.reuse, R20 ;  /* 0x000000383014723c */ /* 0x084fec0000001814 */
[C---:B------:R-:W-:Y:S06]  /*aac0*/  HMMA.16816.F32 R24, R44.reuse, R56, R24 ;  /* 0x000000382c18723c */ /* 0x040fec0000001818 */
[-C--:B------:R-:W-:Y:S06]  /*aad0*/  HMMA.16816.F32 R28, R44, R58.reuse, R28 ;  /* 0x0000003a2c1c723c */ /* 0x080fec000000181c */
[----:B------:R-:W-:Y:S01]  /*aae0*/  HMMA.16816.F32 R32, R48, R58, R32 ;  /* 0x0000003a3020723c */ /* 0x000fe20000001820 */
[----:B------:R-:W2:Y:S04]  /*aaf0*/  LDSM.16.MT88.4 R56, [R184+0x5c00] ;  /* 0x005c0000b838783b */ /* 0x000ea80000004200 */
[----:B------:R-:W-:Y:S02]  /*ab00*/  F2FP.F16.F32.PACK_AB R44, R94, R95 ;  /* 0x0000005f5e2c723e */ /* 0x000fe400000000ff */
[----:B------:R-:W-:Y:S04]  /*ab10*/  F2FP.F16.F32.PACK_AB R45, R91, R93 ;  /* 0x0000005d5b2d723e */ /* 0x000fe800000000ff */
[----:B------:R-:W-:Y:S02]  /*ab20*/  F2FP.F16.F32.PACK_AB R46, R92, R90 ;  /* 0x0000005a5c2e723e */ /* 0x000fe400000000ff */
[----:B------:R-:W-:Y:S02]  /*ab30*/  F2FP.F16.F32.PACK_AB R47, R89, R88 ;  /* 0x00000058592f723e */ /* 0x000fe400000000ff */
[----:B------:R-:W-:Y:S02]  /*ab40*/  F2FP.F16.F32.PACK_AB R48, R86, R87 ;  /* 0x000000575630723e */ /* 0x000fe400000000ff */
[----:B------:R-:W-:Y:S02]  /*ab50*/  F2FP.F16.F32.PACK_AB R49, R84, R85 ;  /* 0x000000555431723e */ /* 0x000fe400000000ff */
[----:B------:R-:W-:Y:S01]  /*ab60*/  F2FP.F16.F32.PACK_AB R50, R82, R83 ;  /* 0x000000535232723e */ /* 0x000fe200000000ff */
[-C--:B-1----:R-:W-:Y:S05]  /*ab70*/  HMMA.16816.F32 R4, R44, R60.reuse, R4 ;  /* 0x0000003c2c04723c */ /* 0x082fea0000001804 */
[----:B------:R-:W-:Y:S07]  /*ab80*/  F2FP.F16.F32.PACK_AB R51, R68, R81 ;  /* 0x000000514433723e */ /* 0x000fee00000000ff */
[C---:B------:R-:W-:Y:S01]  /*ab90*/  HMMA.16816.F32 R8, R48.reuse, R60, R8 ;  /* 0x0000003c3008723c */ /* 0x040fe20000001808 */
[----:B------:R-:W1:Y:S05]  /*aba0*/  MUFU.EX2 R60, R80 ;  /* 0x00000050003c7308 */ /* 0x000e6a0000000800 */
[-C--:B------:R-:W-:Y:S06]  /*abb0*/  HMMA.16816.F32 R12, R48, R62.reuse, R12 ;  /* 0x0000003e300c723c */ /* 0x080fec000000180c */
[C---:B------:R-:W-:Y:S06]  /*abc0*/  HMMA.16816.F32 R16, R44.reuse, R62, R16 ;  /* 0x0000003e2c10723c */ /* 0x040fec0000001810 */
[-C--:B---3--:R-:W-:Y:S05]  /*abd0*/  HMMA.16816.F32 R20, R44, R52.reuse, R20 ;  /* 0x000000342c14723c */ /* 0x088fea0000001814 */
[----:B-1----:R-:W-:Y:S01]  /*abe0*/  F2FP.F16.F32.PACK_AB R167, R66, R60 ;  /* 0x0000003c42a7723e */ /* 0x002fe200000000ff */
[C---:B------:R-:W-:Y:S06]  /*abf0*/  HMMA.16816.F32 R24, R48.reuse, R52, R24 ;  /* 0x000000343018723c */ /* 0x040fec0000001818 */
[-C--:B------:R-:W-:Y:S06]  /*ac00*/  HMMA.16816.F32 R28, R48, R54.reuse, R28 ;  /* 0x00000036301c723c */ /* 0x080fec000000181c */
[----:B------:R-:W-:Y:S06]  /*ac10*/  HMMA.16816.F32 R32, R44, R54, R32 ;  /* 0x000000362c20723c */ /* 0x000fec0000001820 */
[-C--:B------:R-:W-:Y:S07]  /*ac20*/  HMMA.16816.F32 R140, R160, R144.reuse, R4 ;  /* 0x00000090a08c723c */ /* 0x080fee0000001804 */
[----:B------:R-:W-:Y:S01]  /*ac30*/  FADD.FTZ R4, R151, R41 ;  /* 0x0000002997047221 */ /* 0x000fe20000010000 */
[----:B------:R-:W-:Y:S03]  /*ac40*/  FADD.FTZ R6, R139, R36 ;  /* 0x000000248b067221 */ /* 0x000fe60000010000 */
        /* <DEDUP_REMOVED lines=21> */
[-C--:B--2---:R-:W-:Y:S03]  /*ada0*/  HMMA.16816.F32 R152, R160, R56.reuse, R20 ;  /* 0x00000038a098723c */ /* 0x084fe60000001814 */
        /* <DEDUP_REMOVED lines=16> */
[----:B------:R-:W-:Y:S05]  /*aeb0*/  HMMA.16816.F32 R160, R160, R58, R32 ;  /* 0x0000003aa0a0723c */ /* 0x000fea0000001820 */
        /* <DEDUP_REMOVED lines=8> */
[----:B------:R-:W-:Y:S01]  /*af40*/  MOV R20, R3 ;  /* 0x0000000300147202 */ /* 0x000fe20000000f00 */
[----:B------:R2:W-:Y:S01]  /*af50*/  STL [R1], R6 ;  /* 0x0000000601007387 */ /* 0x0005e20000100800 */
[----:B------:R-:W-:Y:S01]  /*af60*/  FADD.FTZ R2, R65, R2 ;  /* 0x0000000241027221 */ /* 0x000fe20000010000 */
[----:B------:R-:W-:Y:S01]  /*af70*/  FADD.FTZ R0, R66, R0 ;  /* 0x0000000042007221 */ /* 0x000fe20000010000 */
[----:B------:R-:W-:Y:S01]  /*af80*/  MOV R3, R40 ;  /* 0x0000002800037202 */ /* 0x000fe20000000f00 */
[----:B------:R2:W-:Y:S04]  /*af90*/  STL [R1+0x8], R4 ;  /* 0x0000080401007387 */ /* 0x0005e80000100800 */
[----:B------:R2:W-:Y:S04]  /*afa0*/  STL [R1+0x4], R2 ;  /* 0x0000040201007387 */ /* 0x0005e80000100800 */
[----:B------:R2:W-:Y:S01]  /*afb0*/  STL [R1+0xc], R0 ;  /* 0x00000c0001007387 */ /* 0x0005e20000100800 */
[----:B------:R-:W-:Y:S05]  /*afc0*/  @P0 BRA `(.L_x_270) ;  /* 0xffffffb8007c0947 */ /* 0x000fea000383ffff */
.L_x_269:
[----:B------:R-:W1:Y:S01]  /*afd0*/  LDL.LU R8, [R1] ;  /* 0x0000000001087983 */ /* 0x000e620000300800 */
[----:B------:R-:W3:Y:S01]  /*afe0*/  S2R R9, SR_TID.X ;  /* 0x0000000000097919 */ /* 0x000ee20000002100 */
[----:B------:R-:W4:Y:S02]  /*aff0*/  S2UR UR4, SR_CgaCtaId ;  /* 0x00000000000479c3 */ /* 0x000f240000008800 */
[----:B------:R-:W5:Y:S04]  /*b000*/  LDL.LU R7, [R1+0x8] ;  /* 0x0000080001077983 */ /* 0x000f680000300800 */
[----:B--2---:R-:W2:Y:S01]  /*b010*/  LDL.LU R6, [R1+0x4] ;  /* 0x0000040001067983 */ /* 0x004ea20000300800 */
[----:B------:R-:W-:Y:S01]  /*b020*/  UMOV UR5, 0x400 ;  /* 0x0000040000057882 */ /* 0x000fe20000000000 */
[----:B------:R-:W3:Y:S02]  /*b030*/  S2UR UR11, SR_CTAID.Y ;  /* 0x00000000000b79c3 */ /* 0x000ee40000002600 */
[----:B------:R-:W3:Y:S01]  /*b040*/  LDL.LU R5, [R1+0xc] ;  /* 0x00000c0001057983 */ /* 0x000ee20000300800 */
[----:B------:R-:W-:Y:S01]  /*b050*/  UMOV UR16, URZ ;  /* 0x0000003f00107c82 */ /* 0x000fe20008000000 */
[----:B------:R-:W-:Y:S01]  /*b060*/  UMOV UR17, URZ ;  /* 0x0000003f00117c82 */ /* 0x000fe20008000000 */
[----:B------:R-:W-:Y:S03]  /*b070*/  BSSY B0, `(.L_x_273) ;  /* 0x00000dd000007945 */ /* 0x000fe60003800000 */
[----:B------:R-:W3:Y:S01]  /*b080*/  S2UR UR10, SR_CTAID.X ;  /* 0x00000000000a79c3 */ /* 0x000ee20000002500 */
[----:B----4-:R-:W-:-:S07]  /*b090*/  ULEA UR4, UR4, UR5, 0x18 ;  /* 0x0000000504047291 */ /* 0x010fce000f8ec03f */
[----:B------:R-:W4:Y:S01]  /*b0a0*/  LDC.64 R28, c[0x0][0x2a0] ;  /* 0x0000a800ff1c7b82 */ /* 0x000f220000000a00 */
[----:B------:R-:W-:Y:S02]  /*b0b0*/  ULDC.U8 UR5, c[0x0][0x3d8] ;  /* 0x0000f60000057ab9 */ /* 0x000fe40000000000 */
[----:B------:R-:W-:Y:S01]  /*b0c0*/  UISETP.NE.AND UP1, UPT, UR5, URZ, UPT ;  /* 0x0000003f0500728c */ /* 0x000fe2000bf25270 */
[----:B-1----:R-:W1:Y:S04]  /*b0d0*/  SHFL.BFLY PT, R2, R8, 0x2, 0x1f ;  /* 0x0c401f0008027f89 */ /* 0x002e6800000e0000 */
[----:B-----5:R-:W5:Y:S04]  /*b0e0*/  SHFL.BFLY PT, R0, R7, 0x2, 0x1f ;  /* 0x0c401f0007007f89 */ /* 0x020f6800000e0000 */
[----:B--2---:R-:W2:Y:S04]  /*b0f0*/  SHFL.BFLY PT, R4, R6, 0x2, 0x1f ;  /* 0x0c401f0006047f89 */ /* 0x004ea800000e0000 */
[----:B---3--:R-:W3:Y:S01]  /*b100*/  SHFL.BFLY PT, R3, R5, 0x2, 0x1f ;  /* 0x0c401f0005037f89 */ /* 0x008ee200000e0000 */
[----:B-1----:R-:W-:-:S05]  /*b110*/  FADD.FTZ R2, R2, R8 ;  /* 0x0000000802027221 */ /* 0x002fca0000010000 */
[----:B------:R-:W1:Y:S01]  /*b120*/  SHFL.BFLY PT, R8, R2, 0x1, 0x1f ;  /* 0x0c201f0002087f89 */ /* 0x000e6200000e0000 */
[----:B-----5:R-:W-:Y:S01]  /*b130*/  FADD.FTZ R0, R0, R7 ;  /* 0x0000000700007221 */ /* 0x020fe20000010000 */
[----:B--2---:R-:W-:-:S04]  /*b140*/  FADD.FTZ R4, R4, R6 ;  /* 0x0000000604047221 */ /* 0x004fc80000010000 */
[----:B------:R-:W2:Y:S01]  /*b150*/  SHFL.BFLY PT, R7, R0, 0x1, 0x1f ;  /* 0x0c201f0000077f89 */ /* 0x000ea200000e0000 */
[----:B---3--:R-:W-:-:S03]  /*b160*/  FADD.FTZ R3, R3, R5 ;  /* 0x0000000503037221 */ /* 0x008fc60000010000 */
[----:B------:R-:W3:Y:S04]  /*b170*/  SHFL.BFLY PT, R5, R4, 0x1, 0x1f ;  /* 0x0c201f0004057f89 */ /* 0x000ee800000e0000 */
[----:B------:R-:W5:Y:S01]  /*b180*/  SHFL.BFLY PT, R6, R3, 0x1, 0x1f ;  /* 0x0c201f0003067f89 */ /* 0x000f6200000e0000 */
[----:B-1----:R-:W-:Y:S01]  /*b190*/  FADD.FTZ R22, R2, R8 ;  /* 0x0000000802167221 */ /* 0x002fe20000010000 */
[----:B------:R-:W-:-:S04]  /*b1a0*/  MOV R2, 0x3f800000 ;  /* 0x3f80000000027802 */ /* 0x000fc80000000f00 */
[----:B------:R-:W-:Y:S01]  /*b1b0*/  FSETP.NE.FTZ.AND P5, PT, R22, RZ, PT ;  /* 0x000000ff1600720b */ /* 0x000fe20003fb5000 */
[----:B--2---:R-:W-:Y:S01]  /*b1c0*/  FADD.FTZ R21, R0, R7 ;  /* 0x0000000700157221 */ /* 0x004fe20000010000 */
[----:B------:R-:W-:-:S04]  /*b1d0*/  SHF.R.S32.HI R7, RZ, 0x1f, R9 ;  /* 0x0000001fff077819 */ /* 0x000fc80000011409 */
[----:B------:R-:W-:Y:S01]  /*b1e0*/  FSETP.NE.FTZ.AND P4, PT, R21, RZ, PT ;  /* 0x000000ff1500720b */ /* 0x000fe20003f95000 */
[----:B---3--:R-:W-:Y:S01]  /*b1f0*/  FADD.FTZ R19, R4, R5 ;  /* 0x0000000504137221 */ /* 0x008fe20000010000 */
[----:B------:R-:W-:Y:S01]  /*b200*/  LEA.HI R5, R7, R9, RZ, 0x2 ;  /* 0x0000000907057211 */ /* 0x000fe200078f10ff */
[----:B-----5:R-:W-:Y:S01]  /*b210*/  FADD.FTZ R23, R3, R6 ;  /* 0x0000000603177221 */ /* 0x020fe20000010000 */
[----:B------:R-:W-:-:S03]  /*b220*/  MOV R3, 0x3f800000 ;  /* 0x3f80000000037802 */ /* 0x000fc60000000f00 */
[----:B------:R-:W1:Y:S01]  /*b230*/  @P5 MUFU.RCP R2, R22 ;  /* 0x0000001600025308 */ /* 0x000e620000001000 */
[----:B------:R-:W-:Y:S02]  /*b240*/  LEA.HI R7, R7, R9, RZ, 0x5 ;  /* 0x0000000907077211 */ /* 0x000fe400078f28ff */
[----:B------:R-:W-:Y:S02]  /*b250*/  LOP3.LUT R6, R5, 0xfffffffc, RZ, 0xc0, !PT ;  /* 0xfffffffc05067812 */ /* 0x000fe400078ec0ff */
[----:B------:R-:W-:Y:S02]  /*b260*/  LOP3.LUT R0, R7, 0xffffffe0, RZ, 0xc0, !PT ;  /* 0xffffffe007007812 */ /* 0x000fe400078ec0ff */
[----:B------:R-:W-:Y:S01]  /*b270*/  FSETP.NE.FTZ.AND P3, PT, R19, RZ, PT ;  /* 0x000000ff1300720b */ /* 0x000fe20003f75000 */
[----:B------:R-:W2:Y:S01]  /*b280*/  @P4 MUFU.RCP R3, R21 ;  /* 0x0000001500034308 */ /* 0x000ea20000001000 */
[----:B------:R-:W-:Y:S01]  /*b290*/  SHF.R.S32.HI R7, RZ, 0x5, R7 ;  /* 0x00000005ff077819 */ /* 0x000fe20000011407 */
[----:B------:R-:W-:Y:S01]  /*b2a0*/  IMAD.IADD R6, R9, 0x1, -R6 ;  /* 0x0000000109067824 */ /* 0x000fe200078e0a06 */
[----:B------:R-:W-:-:S02]  /*b2b0*/  FSETP.NE.FTZ.AND P2, PT, R23, RZ, PT ;  /* 0x000000ff1700720b */ /* 0x000fc40003f55000 */
[----:B------:R-:W-:Y:S01]  /*b2c0*/  IADD3 R4, -R0, R9, RZ ;  /* 0x0000000900047210 */ /* 0x000fe20007ffe1ff */
[----:B------:R-:W-:Y:S01]  /*b2d0*/  IMAD R24, R7, 0x100, R6 ;  /* 0x0000010007187824 */ /* 0x000fe200078e0206 */
[----:B------:R-:W-:Y:S01]  /*b2e0*/  MOV R0, 0x3f800000 ;  /* 0x3f80000000007802 */ /* 0x000fe20000000f00 */
[C---:B-1----:R-:W-:Y:S01]  /*b2f0*/  FMUL.FTZ R140, R2.reuse, R140 ;  /* 0x0000008c028c7220 */ /* 0x042fe20000410000 */
        /* <DEDUP_REMOVED lines=8> */
[C---:B--2---:R-:W-:Y:S01]  /*b380*/  FMUL.FTZ R142, R3.reuse, R142 ;  /* 0x0000008e038e7220 */ /* 0x044fe20000410000 */
[----:B------:R-:W-:Y:S01]  /*b390*/  LOP3.LUT P6, RZ, R4, 0x3, RZ, 0xc0, !PT ;  /* 0x0000000304ff7812 */ /* 0x000fe200078cc0ff */
[C---:B------:R-:W-:Y:S01]  /*b3a0*/  FMUL.FTZ R17, R3.reuse, R143 ;  /* 0x0000008f03117220 */ /* 0x040fe20000410000 */
[C---:B------:R-:W-:Y:S01]  /*b3b0*/  FMUL.FTZ R146, R3.reuse, R146 ;  /* 0x0000009203927220 */ /* 0x040fe20000410000 */
[C---:B------:R-:W-:Y:S01]  /*b3c0*/  FMUL.FTZ R14, R3.reuse, R147 ;  /* 0x00000093030e7220 */ /* 0x040fe20000410000 */
[C---:B------:R-:W-:Y:S01]  /*b3d0*/  FMUL.FTZ R154, R3.reuse, R154 ;  /* 0x0000009a039a7220 */ /* 0x040fe20000410000 */
[C---:B------:R-:W-:Y:S01]  /*b3e0*/  FMUL.FTZ R12, R3.reuse, R155 ;  /* 0x0000009b030c7220 */ /* 0x040fe20000410000 */
[C---:B------:R-:W-:Y:S01]  /*b3f0*/  FMUL.FTZ R162, R3.reuse, R162 ;  /* 0x000000a203a27220 */ /* 0x040fe20000410000 */
[----:B------:R-:W-:Y:S01]  /*b400*/  FMUL.FTZ R6, R3, R163 ;  /* 0x000000a303067220 */ /* 0x000fe20000410000 */
[----:B------:R-:W-:Y:S01]  /*b410*/  IMAD.MOV.U32 R4, RZ, RZ, 0x3f800000 ;  /* 0x3f800000ff047424 */ /* 0x000fe200078e00ff */
[----:B------:R-:W-:Y:S01]  /*b420*/  SHF.R.S32.HI R3, RZ, 0x1f, R2 ;  /* 0x0000001fff037819 */ /* 0x000fe20000011402 */
[----:B------:R-:W1:Y:S01]  /*b430*/  @P3 MUFU.RCP R0, R19 ;  /* 0x0000001300003308 */ /* 0x000e620000001000 */
[----:B------:R-:W-:-:S02]  /*b440*/  F2FP.F16.F32.PACK_AB R18, R18, R140 ;  /* 0x0000008c1212723e */ /* 0x000fc400000000ff */
[----:B------:R-:W-:Y:S02]  /*b450*/  LEA.HI R3, R3, R2, RZ, 0x3 ;  /* 0x0000000203037211 */ /* 0x000fe400078f18ff */
[----:B------:R-:W-:Y:S02]  /*b460*/  F2FP.F16.F32.PACK_AB R17, R17, R142 ;  /* 0x0000008e1111723e */ /* 0x000fe400000000ff */
[----:B------:R-:W-:Y:S01]  /*b470*/  LOP3.LUT R3, R3, 0xfffffff8, RZ, 0xc0, !PT ;  /* 0xfffffff803037812 */ /* 0x000fe200078ec0ff */
[----:B------:R-:W2:Y:S01]  /*b480*/  @P2 MUFU.RCP R4, R23 ;  /* 0x0000001700042308 */ /* 0x000ea20000001000 */
[----:B------:R-:W-:Y:S02]  /*b490*/  F2FP.F16.F32.PACK_AB R15, R15, R144 ;  /* 0x000000900f0f723e */ /* 0x000fe400000000ff */
[----:B------:R-:W-:Y:S02]  /*b4a0*/  IADD3 R3, R2, -R3, RZ ;  /* 0x8000000302037210 */ /* 0x000fe40007ffe0ff */
[----:B------:R-:W-:-:S02]  /*b4b0*/  F2FP.F16.F32.PACK_AB R14, R14, R146 ;  /* 0x000000920e0e723e */ /* 0x000fc400000000ff */
[C---:B------:R-:W-:Y:S01]  /*b4c0*/  LEA.HI R2, R3.reuse, R3, RZ, 0x1 ;  /* 0x0000000303027211 */ /* 0x040fe200078f08ff */
        /* <DEDUP_REMOVED lines=9> */
[----:B--2---:R-:W-:Y:S01]  /*b560*/  FMUL.FTZ R139, R4, R139 ;  /* 0x0000008b048b7220 */ /* 0x004fe20000410000 */
        /* <DEDUP_REMOVED lines=36> */
[----:B------:R-:W2:Y:S01]  /*b7b0*/  S2UR UR8, SR_CTAID.Z ;  /* 0x00000000000879c3 */ /* 0x000ea20000002700 */
        /* <DEDUP_REMOVED lines=21> */
[----:B-1----:R-:W-:Y:S01]  /*b910*/  MOV R15, 0x7f800000 ;  /* 0x7f800000000f7802 */ /* 0x002fe20000000f00 */
[----:B------:R-:W-:Y:S01]  /*b920*/  @!UP2 ULDC UR4, c[0x0][0x2c4] ;  /* 0x0000b1000004aab9 */ /* 0x000fe20000000800 */
[----:B------:R1:W-:Y:S01]  /*b930*/  STS [R2+0x200], R12 ;  /* 0x0002000c02007388 */ /* 0x0003e20000000800 */
[----:B------:R-:W-:Y:S01]  /*b940*/  @!UP0 UMOV UR12, 0x1 ;  /* 0x00000001000c8882 */ /* 0x000fe20000000000 */
[----:B------:R-:W-:Y:S01]  /*b950*/  @!UP2 UIMAD UR4, UR11, UR4, URZ ;  /* 0x000000040b04a2a4 */ /* 0x000fe2000f8e023f */
[----:B---3--:R-:W-:Y:S01]  /*b960*/  IMAD.MOV.U32 R14, RZ, RZ, 0x7f800000 ;  /* 0x7f800000ff0e7424 */ /* 0x008fe200078e00ff */
[----:B------:R-:W-:Y:S02]  /*b970*/  UIMAD UR6, UR10, UR12, URZ ;  /* 0x0000000c0a0672a4 */ /* 0x000fe4000f8e023f */
[----:B------:R-:W-:-:S02]  /*b980*/  USEL UR7, UR7, URZ, UP2 ;  /* 0x0000003f07077287 */ /* 0x000fc40009000000 */
[----:B------:R-:W-:Y:S01]  /*b990*/  USHF.L.U32 UR6, UR6, 0x7, URZ ;  /* 0x0000000706067899 */ /* 0x000fe2000800063f */
[----:B-----5:R-:W-:Y:S01]  /*b9a0*/  IADD3 R0, R4, R2, RZ ;  /* 0x0000000204007210 */ /* 0x020fe20007ffe0ff */
[----:B--2---:R-:W-:Y:S01]  /*b9b0*/  UIMAD UR7, UR8, UR13, UR7 ;  /* 0x0000000d080772a4 */ /* 0x004fe2000f8e0207 */
[----:B------:R-:W-:Y:S01]  /*b9c0*/  @P2 MUFU.LG2 R4, R23 ;  /* 0x0000001700042308 */ /* 0x000fe20000000c00 */
[----:B------:R-:W-:Y:S01]  /*b9d0*/  @!UP2 UMOV UR16, UR4 ;  /* 0x000000040010ac82 */ /* 0x000fe20008000000 */
[----:B------:R-:W-:Y:S01]  /*b9e0*/  @!UP2 USHF.R.S32.HI UR17, URZ, 0x1f, UR4 ;  /* 0x0000001f3f11a899 */ /* 0x000fe20008011404 */
[----:B------:R2:W-:Y:S01]  /*b9f0*/  STS [R0], R7 ;  /* 0x0000000700007388 */ /* 0x0005e20000000800 */
[----:B------:R-:W-:Y:S01]  /*ba00*/  USHF.R.S32.HI UR13, URZ, 0x1f, UR6 ;  /* 0x0000001f3f0d7899 */ /* 0x000fe20008011406 */
[----:B----4-:R-:W-:Y:S01]  /*ba10*/  MOV R13, 0x7f800000 ;  /* 0x7f800000000d7802 */ /* 0x010fe20000000f00 */
[----:B------:R-:W3:Y:S01]  /*ba20*/  @P5 LDC R3, c[0x0][0x2e8] ;  /* 0x0000ba00ff035b82 */ /* 0x000ee20000000800 */
[----:B------:R4:W-:Y:S01]  /*ba30*/  STS [R0+0x200], R6 ;  /* 0x0002000600007388 */ /* 0x0009e20000000800 */
[----:B------:R-:W-:-:S02]  /*ba40*/  USHF.R.S32.HI UR5, URZ, 0x1f, UR7 ;  /* 0x0000001f3f057899 */ /* 0x000fc40008011407 */
[----:B------:R-:W-:Y:S01]  /*ba50*/  UIADD3 UR16, UP1, UP0, UR6, UR16, UR7 ;  /* 0x0000001006107290 */ /* 0x000fe2000f83e007 */
[----:B------:R-:W-:Y:S03]  /*ba60*/  STS [R2+0x1000], R10 ;  /* 0x0010000a02007388 */ /* 0x000fe60000000800 */
[----:B------:R-:W-:Y:S01]  /*ba70*/  UIADD3.X UR13, UR13, UR17, UR5, UP1, UP0 ;  /* 0x000000110d0d7290 */ /* 0x000fe20008fe0405 */
[----:B------:R5:W-:Y:S01]  /*ba80*/  STS [R2+0x1200], R9 ;  /* 0x0012000902007388 */ /* 0x000be20000000800 */
[----:B-1----:R-:W-:-:S03]  /*ba90*/  MOV R12, 0x7f800000 ;  /* 0x7f800000000c7802 */ /* 0x002fc60000000f00 */
[----:B------:R1:W-:Y:S04]  /*baa0*/  STS [R0+0x1200], R8 ;  /* 0x0012000800007388 */ /* 0x0003e80000000800 */
[----:B------:R3:W-:Y:S01]  /*bab0*/  STS [R0+0x1000], R5 ;  /* 0x0010000500007388 */ /* 0x0007e20000000800 */
[----:B--2---:R-:W2:Y:S08]  /*bac0*/  @P3 LDC R7, c[0x0][0x2e8] ;  /* 0x0000ba00ff073b82 */ /* 0x004eb00000000800 */
[----:B----4-:R-:W4:Y:S01]  /*bad0*/  @P2 LDC R6, c[0x0][0x2e8] ;  /* 0x0000ba00ff062b82 */ /* 0x010f220000000800 */
[----:B-----5:R5:W5:Y:S07]  /*bae0*/  @P5 MUFU.LG2 R2, R22 ;  /* 0x0000001600025308 */ /* 0x020b6e0000000c00 */
[----:B-1----:R-:W1:Y:S01]  /*baf0*/  @P4 LDC R8, c[0x0][0x2e8] ;  /* 0x0000ba00ff084b82 */ /* 0x002e620000000800 */
[----:B------:R-:W5:Y:S08]  /*bb00*/  @P4 MUFU.LG2 R9, R21 ;  /* 0x0000001500094308 */ /* 0x000f700000000c00 */
[----:B---3--:R-:W3:Y:S01]  /*bb10*/  @P3 MUFU.LG2 R5, R19 ;  /* 0x0000001300053308 */ /* 0x008ee20000000c00 */
[----:B-----5:R-:W2:Y:S01]  /*bb20*/  LDC.64 R22, c[0x0][0x290] ;  /* 0x0000a400ff167b82 */ /* 0x020ea20000000a00 */
[----:B------:R-:W-:-:S04]  /*bb30*/  @P5 FMUL.FTZ R0, R2, 0.69314718246459960938 ;  /* 0x3f31721802005820 */ /* 0x000fc80000410000 */
[----:B------:R-:W-:Y:S01]  /*bb40*/  @P5 FFMA.FTZ R15, R40, R3, R0 ;  /* 0x00000003280f5223 */ /* 0x000fe20000010000 */
[----:B------:R-:W-:Y:S01]  /*bb50*/  @P2 FMUL.FTZ R0, R4, 0.69314718246459960938 ;  /* 0x3f31721804002820 */ /* 0x000fe20000410000 */
[----:B------:R-:W-:-:S03]  /*bb60*/  @P4 FMUL.FTZ R3, R9, 0.69314718246459960938 ;  /* 0x3f31721809034820 */ /* 0x000fc60000410000 */
[----:B----4-:R-:W-:Y:S01]  /*bb70*/  @P2 FFMA.FTZ R13, R20, R6, R0 ;  /* 0x00000006140d2223 */ /* 0x010fe20000010000 */
[----:B-1----:R-:W-:Y:S01]  /*bb80*/  @P4 FFMA.FTZ R14, R39, R8, R3 ;  /* 0x00000008270e4223 */ /* 0x002fe20000010003 */
[----:B---3--:R-:W-:-:S04]  /*bb90*/  @P3 FMUL.FTZ R2, R5, 0.69314718246459960938 ;  /* 0x3f31721805023820 */ /* 0x008fc80000410000 */
[----:B--2---:R-:W-:Y:S01]  /*bba0*/  @P3 FFMA.FTZ R12, R38, R7, R2 ;  /* 0x00000007260c3223 */ /* 0x004fe20000010002 */
        /* <DEDUP_REMOVED lines=41> */
.L_x_274:
[----:B------:R-:W-:Y:S05]  /*be40*/  BSYNC B0 ;  /* 0x0000000000007941 */ /* 0x000fea0003800000 */
.L_x_273:
        /* <DEDUP_REMOVED lines=37> */
.L_x_267:
        /* <DEDUP_REMOVED lines=87> */
.L_x_276:
[----:B------:R-:W-:Y:S05]  /*c610*/  BSYNC B0 ;  /* 0x0000000000007941 */ /* 0x000fea0003800000 */
.L_x_275:
        /* <DEDUP_REMOVED lines=10> */
.L_x_278:
[----:B------:R-:W-:Y:S05]  /*c6c0*/  BSYNC B0 ;  /* 0x0000000000007941 */ /* 0x000fea0003800000 */
.L_x_277:
        /* <DEDUP_REMOVED lines=10> */
.L_x_280:
[----:B------:R-:W-:Y:S05]  /*c770*/  BSYNC B0 ;  /* 0x0000000000007941 */ /* 0x000fea0003800000 */
.L_x_279:
        /* <DEDUP_REMOVED lines=10> */
.L_x_281:
        /* <DEDUP_REMOVED lines=14> */
.L_x_722:


//--------------------- .text._ZN5flash16flash_fwd_kernelI23Flash_fwd_kernel_traitsILi32ELi128ELi128ELi4ELb0ELb0EN7cutlass6half_tE19Flash_kernel_traitsILi32ELi128ELi128ELi4ES3_EELb1ELb1ELb0ELb0ELb0ELb1ELb0ELb0EEEvNS_16Flash_fwd_paramsE --------------------------
	.section	.text._ZN5flash16flash_fwd_kernelI23Flash_fwd_kernel_traitsILi32ELi128ELi128ELi4ELb0ELb0EN7cutlass6half_tE19Flash_kernel_traitsILi32ELi128ELi128ELi4ES3_EELb1ELb1ELb0ELb0ELb0ELb1ELb0ELb0EEEvNS_16Flash_fwd_paramsE,"ax",@progbits
	.align	128
        .global         _ZN5flash16flash_fwd_kernelI23Flash_fwd_kernel_traitsILi32ELi128ELi128ELi4ELb0ELb0EN7cutlass6half_tE19Flash_kernel_traitsILi32ELi128ELi128ELi4ES3_EELb1ELb1ELb0ELb0ELb0ELb1ELb0ELb0EEEvNS_16Flash_fwd_paramsE
        .type           _ZN5flash16flash_fwd_kernelI23Flash_fwd_kernel_traitsILi32ELi128ELi128ELi4ELb0ELb0EN7cutlass6half_tE19Flash_kernel_traitsILi32ELi128ELi128ELi4ES3_EELb1ELb1ELb0ELb0ELb0ELb1ELb0ELb0EEEvNS_16Flash_fwd_paramsE,@function
        .size           _ZN5flash16flash_fwd_kernelI23Flash_fwd_kernel_traitsILi32ELi128ELi128ELi4ELb0ELb0EN7cutlass6half_tE19Flash_kernel_traitsILi32ELi128ELi128ELi4ES3_EELb1ELb1ELb0ELb0ELb0ELb1ELb0ELb0EEEvNS_16Flash_fwd_paramsE,(.L_x_723 - _ZN5flash16flash_fwd_kernelI23Flash_fwd_kernel_traitsILi32ELi128ELi128ELi4ELb0ELb0EN7cutlass6half_tE19Flash_kernel_traitsILi32ELi128ELi128ELi4ES3_EELb1ELb1ELb0ELb0ELb0ELb1ELb0ELb0EEEvNS_16Flash_fwd_paramsE)
        .other          _ZN5flash16flash_fwd_kernelI23Flash_fwd_kernel_traitsILi32ELi128ELi128ELi4ELb0ELb0EN7cutlass6half_tE19Flash_kernel_traitsILi32ELi128ELi128ELi4ES3_EELb1ELb1ELb0ELb0ELb0ELb1ELb0ELb0EEEvNS_16Flash_fwd_paramsE,@"STO_CUDA_ENTRY STV_DEFAULT"
_ZN5flash16flash_fwd_kernelI23Flash_fwd_kernel_traitsILi32ELi128ELi128ELi4ELb0ELb0EN7cutlass6half_tE19Flash_kernel_traitsILi32ELi128ELi128ELi4ES3_EELb1ELb1ELb0ELb0ELb0ELb1ELb0ELb0EEEvNS_16Flash_fwd_paramsE:
.text._ZN5flash16flash_fwd_kernelI23Flash_fwd_kernel_traitsILi32ELi128ELi128ELi4ELb0ELb0EN7cutlass6half_tE19Flash_kernel_traitsILi32ELi128ELi128ELi4ES3_EELb1ELb1ELb0ELb0ELb0ELb1ELb0ELb0EEEvNS_16Flash_fwd_paramsE:
        /* <DEDUP_REMOVED lines=9> */
[----:B------:R-:W4:Y:S01]  /*0090*/  S2R R57, SR_TID.X ;  /* 0x0000000000397919 */ /* 0x000f220000002100 */
[----:B------:R-:W-:Y:S01]  /*00a0*/  ULDC.64 UR6, c[0x0][0x2f0] ;  /* 0x0000bc0000067ab9 */ /* 0x000fe20000000a00 */
[----:B------:R-:W-:Y:S01]  /*00b0*/  ULDC.64 UR8, c[0x0][0x2f0] ;  /* 0x0000bc0000087ab9 */ /* 0x000fe20000000a00 */
[----:B-1----:R-:W-:-:S04]  /*00c0*/  VIADD R1, R1, 0xffffff58 ;  /* 0xffffff5801017836 */ /* 0x002fc80000000000 */
[----:B------:R2:W5:Y:S01]  /*00d0*/  @P2 LDG.E.64 R4, desc[UR28][R2.64] ;  /* 0x0000001c02042981 */ /* 0x000562000c1e1b00 */
[----:B------:R-:W-:Y:S08]  /*00e0*/  S2UR UR27, SR_CTAID.X ;  /* 0x00000000001b79c3 */ /* 0x000ff00000002500 */
[----:B------:R-:W1:Y:S08]  /*00f0*/  S2UR UR17, SR_CTAID.Y ;  /* 0x00000000001179c3 */ /* 0x000e700000002600 */
[----:B------:R-:W4:Y:S01]  /*0100*/  S2UR UR16, SR_CTAID.Z ;  /* 0x00000000001079c3 */ /* 0x000f220000002700 */
[----:B--2---:R-:W-:-:S07]  /*0110*/  @P2 IMAD.MOV.U32 R2, RZ, RZ, R6 ;  /* 0x000000ffff022224 */ /* 0x004fce00078e0006 */
[----:B------:R-:W2:Y:S01]  /*0120*/  @P2 LDC R0, c[0x0][0x3b0] ;  /* 0x0000ec00ff002b82 */ /* 0x000ea20000000800 */
[----:B---3--:R-:W-:-:S06]  /*0130*/  @P2 IMAD.MOV.U32 R3, RZ, RZ, R7 ;  /* 0x000000ffff032224 */ /* 0x008fcc00078e0007 */
[----:B------:R-:W2:Y:S01]  /*0140*/  @P2 LDG.E.64 R2, desc[UR28][R2.64] ;  /* 0x0000001c02022981 */ /* 0x000ea2000c1e1b00 */
[----:B------:R-:W-:Y:S02]  /*0150*/  UISETP.NE.U32.AND UP2, UPT, UR6, URZ, UPT ;  /* 0x0000003f0600728c */ /* 0x000fe4000bf45070 */
[----:B-1----:R-:W-:Y:S02]  /*0160*/  UIMAD.WIDE UR8, UR17, 0x4, UR8 ;  /* 0x00000004110878a5 */ /* 0x002fe4000f8e0208 */
[----:B------:R-:W-:Y:S01]  /*0170*/  UISETP.NE.AND.EX UP2, UPT, UR7, URZ, UPT, UP2 ;  /* 0x0000003f0700728c */ /* 0x000fe2000bf45320 */
[----:B------:R-:W-:Y:S01]  /*0180*/  ULDC.U8 UR6, c[0x0][0x3c2] ;  /* 0x0000f08000067ab9 */ /* 0x000fe20000000000 */
[----:B----4-:R-:W-:Y:S02]  /*0190*/  ULOP3.LUT UR4, UR16, UR27, UR17, 0xfe, !UPT ;  /* 0x0000001b10047292 */ /* 0x010fe4000f8efe11 */
[----:B------:R-:W-:Y:S02]  /*01a0*/  UISETP.NE.AND UP3, UPT, UR6, URZ, UPT ;  /* 0x0000003f0600728c */ /* 0x000fe4000bf65270 */
[----:B------:R-:W-:Y:S01]  /*01b0*/  PLOP3.LUT P0, PT, PT, PT, UP2, 0x80, 0x0 ;  /* 0x000000000000781c */ /* 0x000fe20003f0f028 */
[----:B------:R-:W-:Y:S01]  /*01c0*/  ULDC.64 UR6, c[0x0][0x2f8] ;  /* 0x0000be0000067ab9 */ /* 0x000fe20000000a00 */
[----:B------:R-:W-:Y:S01]  /*01d0*/  LOP3.LUT P3, RZ, R57, UR4, RZ, 0xfc, !PT ;  /* 0x0000000439ff7c12 */ /* 0x000fe2000f86fcff */
[----:B------:R-:W-:-:S02]  /*01e0*/  ULDC.64 UR4, c[0x0][0x300] ;  /* 0x0000c00000047ab9 */ /* 0x000fc40000000a00 */
[----:B------:R-:W-:-:S04]  /*01f0*/  UISETP.NE.U32.AND UP1, UPT, UR4, URZ, UPT ;  /* 0x0000003f0400728c */ /* 0x000fc8000bf25070 */
[----:B------:R-:W-:-:S03]  /*0200*/  UISETP.NE.AND.EX UP1, UPT, UR5, URZ, UPT, UP1 ;  /* 0x0000003f0500728c */ /* 0x000fc6000bf25310 */
[----:B------:R-:W-:Y:S02]  /*0210*/  ULDC.64 UR4, c[0x0][0x2f8] ;  /* 0x0000be0000047ab9 */ /* 0x000fe40000000a00 */
[----:B------:R-:W-:Y:S01]  /*0220*/  UISETP.EQ.U32.AND UP0, UPT, UR4, URZ, UPT ;  /* 0x0000003f0400728c */ /* 0x000fe2000bf02070 */
[----:B------:R-:W1:Y:S03]  /*0230*/  @!P3 LDC.64 R8, c[0x0][0x3b8] ;  /* 0x0000ee00ff08bb82 */ /* 0x000e660000000a00 */
[----:B------:R-:W-:Y:S02]  /*0240*/  UISETP.EQ.OR.EX UP0, UPT, UR5, URZ, !UP3, UP0 ;  /* 0x0000003f0500728c */ /* 0x000fe4000df02700 */
[----:B------:R-:W-:Y:S01]  /*0250*/  UIMAD.WIDE UR6, UR17, 0x4, UR6 ;  /* 0x00000004110678a5 */ /* 0x000fe2000f8e0206 */
[----:B-----5:R-:W-:Y:S02]  /*0260*/  @P2 R2UR UR30, R4 ;  /* 0x00000000041e22ca */ /* 0x020fe400000e0000 */
[----:B------:R-:W-:-:S11]  /*0270*/  @P2 R2UR UR31, R5 ;  /* 0x00000000051f22ca */ /* 0x000fd600000e0000 */
[----:B------:R-:W-:Y:S02]  /*0280*/  IMAD.U32 R4, RZ, RZ, UR30 ;  /* 0x0000001eff047e24 */ /* 0x000fe4000f8e00ff */
[----:B------:R-:W-:-:S05]  /*0290*/  IMAD.U32 R5, RZ, RZ, UR31 ;  /* 0x0000001fff057e24 */ /* 0x000fca000f8e00ff */
[----:B-1----:R1:W-:Y:S01]  /*02a0*/  @!P3 STG.E.64 desc[UR28][R8.64], R4 ;  /* 0x000000040800b986 */ /* 0x0023e2000c101b1c */
[----:B--2---:R-:W-:Y:S01]  /*02b0*/  @P2 IADD3 R6, P1, R2, R0, RZ ;  /* 0x0000000002062210 */ /* 0x004fe20007f3e0ff */
[----:B------:R-:W-:-:S04]  /*02c0*/  IMAD.U32 R2, RZ, RZ, UR8 ;  /* 0x00000008ff027e24 */ /* 0x000fc8000f8e00ff */
[----:B------:R-:W-:Y:S01]  /*02d0*/  @P2 IMAD.X R7, RZ, RZ, R3, P1 ;  /* 0x000000ffff072224 */ /* 0x000fe200008e0603 */
[----:B------:R-:W-:Y:S01]  /*02e0*/  PLOP3.LUT P1, PT, PT, PT, UP1, 0x80, 0x0 ;  /* 0x000000000000781c */ /* 0x000fe20003f2f018 */
[----:B------:R-:W-:Y:S01]  /*02f0*/  IMAD.U32 R3, RZ, RZ, UR9 ;  /* 0x00000009ff037e24 */ /* 0x000fe2000f8e00ff */
[----:B------:R-:W-:Y:S02]  /*0300*/  @UP1 ULDC.64 UR8, c[0x0][0x300] ;  /* 0x0000c00000081ab9 */ /* 0x000fe40000000a00 */
[----:B------:R-:W-:Y:S01]  /*0310*/  @UP1 UIMAD.WIDE UR8, UR17, 0x4, UR8 ;  /* 0x00000004110818a5 */ /* 0x000fe2000f8e0208 */
[----:B-1----:R-:W-:Y:S02]  /*0320*/  @!P3 IMAD.MOV.U32 R4, RZ, RZ, R6 ;  /* 0x000000ffff04b224 */ /* 0x002fe400078e0006 */
[----:B------:R-:W-:Y:S01]  /*0330*/  @!P3 IMAD.MOV.U32 R5, RZ, RZ, R7 ;  /* 0x000000ffff05b224 */ /* 0x000fe200078e0007 */
[----:B------:R-:W-:-:S04]  /*0340*/  PLOP3.LUT P2, PT, PT, PT, UP0, 0x80, 0x0 ;  /* 0x000000000000781c */ /* 0x000fc80003f4f008 */
[----:B------:R1:W-:Y:S04]  /*0350*/  @!P3 STG.E.64 desc[UR28][R8.64+0x8], R4 ;  /* 0x000008040800b986 */ /* 0x0003e8000c101b1c */
[----:B-1----:R-:W2:Y:S04]  /*0360*/  @P0 LDG.E R8, desc[UR28][R2.64] ;  /* 0x0000001c02080981 */ /* 0x002ea8000c1e1900 */
[----:B------:R1:W3:Y:S02]  /*0370*/  @P0 LDG.E R5, desc[UR28][R2.64+0x4] ;  /* 0x0000041c02050981 */ /* 0x0002e4000c1e1900 */
[----:B-1----:R-:W-:-:S02]  /*0380*/  IMAD.U32 R2, RZ, RZ, UR8 ;  /* 0x00000008ff027e24 */ /* 0x002fc4000f8e00ff */
[----:B------:R-:W-:-:S05]  /*0390*/  IMAD.U32 R3, RZ, RZ, UR9 ;  /* 0x00000009ff037e24 */ /* 0x000fca000f8e00ff */
[----:B------:R1:W4:Y:S02]  /*03a0*/  @P1 LDG.E R0, desc[UR28][R2.64] ;  /* 0x0000001c02001981 */ /* 0x000324000c1e1900 */
[----:B-1----:R-:W-:Y:S01]  /*03b0*/  IMAD.U32 R2, RZ, RZ, UR6 ;  /* 0x00000006ff027e24 */ /* 0x002fe2000f8e00ff */
[----:B------:R-:W-:Y:S01]  /*03c0*/  SHF.R.S32.HI R46, RZ, 0x1f, R57 ;  /* 0x0000001fff2e7819 */ /* 0x000fe20000011439 */
[----:B------:R-:W-:Y:S01]  /*03d0*/  IMAD.U32 R3, RZ, RZ, UR7 ;  /* 0x00000007ff037e24 */ /* 0x000fe2000f8e00ff */
[----:B------:R-:W-:-:S04]  /*03e0*/  ULDC UR6, c[0x0][0x270] ;  /* 0x00009c0000067ab9 */ /* 0x000fc80000000800 */
[----:B------:R-:W5:Y:S01]  /*03f0*/  @!P2 LDG.E R4, desc[UR28][R2.64] ;  /* 0x0000001c0204a981 */ /* 0x000f62000c1e1900 */
[----:B------:R-:W-:Y:S01]  /*0400*/  LEA.HI R13, R46, R57, RZ, 0x5 ;  /* 0x000000392e0d7211 */ /* 0x000fe200078f28ff */
[----:B------:R-:W-:Y:S01]  /*0410*/  UMOV UR18, URZ ;  /* 0x0000003f00127c82 */ /* 0x000fe20008000000 */
[----:B------:R-:W-:Y:S01]  /*0420*/  UIMAD UR7, UR17, UR6, UR16 ;  /* 0x00000006110772a4 */ /* 0x000fe2000f8e0210 */
[----:B------:R-:W-:Y:S01]  /*0430*/  UMOV UR26, 0xffffffff ;  /* 0xffffffff001a7882 */ /* 0x000fe20000000000 */
[----:B------:R-:W-:Y:S01]  /*0440*/  UMOV UR11, 0xffffffff ;  /* 0xffffffff000b7882 */ /* 0x000fe20000000000 */
[----:B--2---:R-:W-:Y:S02]  /*0450*/  @P0 R2UR UR26, R8 ;  /* 0x00000000081a02ca */ /* 0x004fe400000e0000 */
[----:B---3--:R-:W-:Y:S02]  /*0460*/  @P0 R2UR UR15, R5 ;  /* 0x00000000050f02ca */ /* 0x008fe400000e0000 */
[----:B------:R-:W-:Y:S01]  /*0470*/  ISETP.NE.U32.AND P0, PT, RZ, UR4, PT ;  /* 0x00000004ff007c0c */ /* 0x000fe2000bf05070 */
[----:B------:R-:W-:-:S10]  /*0480*/  USHF.L.U32 UR4, UR7, 0x5, URZ ;  /* 0x0000000507047899 */ /* 0x000fd4000800063f */
[----:B------:R-:W-:-:S07]  /*0490*/  @UP2 UIADD3 UR15, UR15, -UR26, URZ ;  /* 0x8000001a0f0f2290 */ /* 0x000fce000fffe03f */
[----:B------:R-:W-:Y:S01]  /*04a0*/  @!UP2 ULDC UR15, c[0x0][0x2c4] ;  /* 0x0000b100000faab9 */ /* 0x000fe20000000800 */
[----:B----4-:R-:W-:Y:S02]  /*04b0*/  @P1 R2UR UR18, R0 ;  /* 0x00000000001212ca */ /* 0x010fe400000e0000 */
[----:B------:R-:W-:-:S05]  /*04c0*/  LOP3.LUT R0, R13, 0xffffffe0, RZ, 0xc0, !PT ;  /* 0xffffffe00d007812 */ /* 0x000fca00078ec0ff */
[----:B------:R-:W-:-:S05]  /*04d0*/  IMAD.IADD R56, R57, 0x1, -R0 ;  /* 0x0000000139387824 */ /* 0x000fca00078e0a00 */
[--C-:B------:R-:W-:Y:S02]  /*04e0*/  SHF.R.S32.HI R0, RZ, 0x1f, R56.reuse ;  /* 0x0000001fff007819 */ /* 0x100fe40000011438 */
[----:B-----5:R-:W-:Y:S02]  /*04f0*/  @!P2 R2UR UR11, R4 ;  /* 0x00000000040ba2ca */ /* 0x020fe400000e0000 */
[----:B------:R-:W-:Y:S01]  /*0500*/  ISETP.NE.AND.EX P2, PT, RZ, UR5, PT, P0 ;  /* 0x00000005ff007c0c */ /* 0x000fe2000bf45300 */
[----:B------:R-:W-:Y:S01]  /*0510*/  USHF.R.S32.HI UR5, URZ, 0x1f, UR4 ;  /* 0x0000001f3f057899 */ /* 0x000fe20008011404 */
[----:B------:R-:W-:-:S05]  /*0520*/  IADD3 R148, P1, P0, R6, UR4, R56 ;  /* 0x0000000406947c10 */ /* 0x000fca000f83e038 */
[----:B------:R1:W-:Y:S01]  /*0530*/  STL [R1+0x50], R148 ;  /* 0x0000509401007387 */ /* 0x0003e20000100800 */
[----:B------:R-:W-:-:S05]  /*0540*/  IADD3.X R71, R7, UR5, R0, P1, P0 ;  /* 0x0000000507477c10 */ /* 0x000fca0008fe0400 */
[----:B------:R-:W-:Y:S05]  /*0550*/  @!P2 BRA `(.L_x_282) ;  /* 0x00000000001ca947 */ /* 0x000fea0003800000 */
[----:B------:R-:W-:-:S13]  /*0560*/  PLOP3.LUT P0, PT, PT, PT, UP3, 0x80, 0x0 ;  /* 0x000000000000781c */ /* 0x000fda0003f0f038 */
[----:B------:R-:W2:Y:S04]  /*0570*/  @P0 LDG.E R0, desc[UR28][R2.64+0x4] ;  /* 0x0000041c02000981 */ /* 0x000ea8000c1e1900 */
[----:B------:R-:W3:Y:S01]  /*0580*/  @!P0 LDG.E R2, desc[UR28][R2.64] ;  /* 0x0000001c02028981 */ /* 0x000ee2000c1e1900 */
[----:B--2---:R-:W-:-:S13]  /*0590*/  @P0 R2UR UR7, R0 ;  /* 0x00000000000702ca */ /* 0x004fda00000e0000 */
[----:B------:R-:W-:-:S07]  /*05a0*/  @UP3 UIADD3 UR7, UR7, -UR11, URZ ;  /* 0x8000000b07073290 */ /* 0x000fce000fffe03f */
[----:B---3--:R-:W-:Y:S01]  /*05b0*/  @!P0 R2UR UR7, R2 ;  /* 0x00000000020782ca */ /* 0x008fe200000e0000 */
[----:B------:R-:W-:-:S14]  /*05c0*/  BRA `(.L_x_283) ;  /* 0x0000000000047947 */ /* 0x000fdc0003800000 */
.L_x_282:
[----:B------:R-:W-:-:S05]  /*05d0*/  ULDC UR7, c[0x0][0x2c8] ;  /* 0x0000b20000077ab9 */ /* 0x000fca0000000800 */
.L_x_283:
        /* <DEDUP_REMOVED lines=37> */
[CC--:B------:R-:W-:Y:S01]  /*0830*/  LEA.HI R12, R46.reuse, R57.reuse, RZ, 0x2 ;  /* 0x000000392e0c7211 */ /* 0x0c0fe200078f10ff */
[----:B------:R-:W-:Y:S01]  /*0840*/  UIADD3 UR23, -UR14, UR15, URZ ;  /* 0x0000000f0e177290 */ /* 0x000fe2000fffe13f */
[----:B------:R-:W3:Y:S01]  /*0850*/  S2R R15, SR_CTAID.Z ;  /* 0x00000000000f7919 */ /* 0x000ee20000002700 */
[----:B------:R-:W-:Y:S01]  /*0860*/  LEA.HI R47, R46, R57, RZ, 0x3 ;  /* 0x000000392e2f7211 */ /* 0x000fe200078f18ff */
[----:B------:R-:W-:Y:S01]  /*0870*/  UISETP.NE.AND UP1, UPT, UR26, -0x1, UPT ;  /* 0xffffffff1a00788c */ /* 0x000fe2000bf25270 */
[----:B------:R-:W-:Y:S01]  /*0880*/  SHF.R.S32.HI R2, RZ, 0x2, R12 ;  /* 0x00000002ff027819 */ /* 0x000fe2000001140c */
[----:B------:R-:W-:Y:S01]  /*0890*/  UISETP.NE.AND UP0, UPT, UR11, -0x1, UPT ;  /* 0xffffffff0b00788c */ /* 0x000fe2000bf05270 */
[----:B------:R-:W-:Y:S01]  /*08a0*/  LOP3.LUT R4, R12, 0xfffffffc, RZ, 0xc0, !PT ;  /* 0xfffffffc0c047812 */ /* 0x000fe200078ec0ff */
[----:B------:R-:W-:Y:S01]  /*08b0*/  IMAD.U32 R5, RZ, RZ, UR27 ;  /* 0x0000001bff057e24 */ /* 0x000fe2000f8e00ff */
[----:B------:R-:W-:Y:S01]  /*08c0*/  SHF.R.S32.HI R45, RZ, 0x3, R47 ;  /* 0x00000003ff2d7819 */ /* 0x000fe2000001142f */
[C---:B------:R-:W-:Y:S01]  /*08d0*/  VIADD R40, R2.reuse, 0x40 ;  /* 0x0000004002287836 */ /* 0x040fe20000000000 */
[----:B------:R-:W-:Y:S01]  /*08e0*/  SHF.R.S32.HI R69, RZ, 0x5, R13 ;  /* 0x00000005ff457819 */ /* 0x000fe2000001140d */
[C---:B------:R-:W-:Y:S01]  /*08f0*/  VIADD R41, R2.reuse, 0x60 ;  /* 0x0000006002297836 */ /* 0x040fe20000000000 */
[----:B------:R-:W-:Y:S01]  /*0900*/  PLOP3.LUT P4, PT, PT, PT, UP0, 0x80, 0x0 ;  /* 0x000000000000781c */ /* 0x000fe20003f8f008 */
[----:B------:R-:W-:Y:S01]  /*0910*/  VIADD R39, R2, 0x20 ;  /* 0x0000002002277836 */ /* 0x000fe20000000000 */
[----:B------:R-:W-:Y:S01]  /*0920*/  ISETP.GE.AND P1, PT, R40, UR23, PT ;  /* 0x0000001728007c0c */ /* 0x000fe2000bf26270 */
[----:B------:R-:W-:Y:S01]  /*0930*/  IMAD.IADD R4, R57, 0x1, -R4 ;  /* 0x0000000139047824 */ /* 0x000fe200078e0a04 */
[----:B------:R-:W-:Y:S01]  /*0940*/  ISETP.GE.AND P0, PT, R41, UR23, PT ;  /* 0x0000001729007c0c */ /* 0x000fe2000bf06270 */
[----:B------:R-:W-:Y:S01]  /*0950*/  @UP1 ULDC.64 UR4, c[0x0][0x240] ;  /* 0x0000900000041ab9 */ /* 0x000fe20000000a00 */
[----:B------:R-:W-:Y:S01]  /*0960*/  ISETP.GE.AND P2, PT, R39, UR23, PT ;  /* 0x0000001727007c0c */ /* 0x000fe2000bf46270 */
[----:B------:R-:W-:Y:S01]  /*0970*/  IMAD.SHL.U32 R20, R4, 0x8, RZ ;  /* 0x0000000804147824 */ /* 0x000fe200078e00ff */
[----:B------:R-:W-:Y:S01]  /*0980*/  @UP1 UIMAD.WIDE.U32 UR24, UR26, UR4, URZ ;  /* 0x000000041a1812a5 */ /* 0x000fe2000f8e003f */
[----:B------:R-:W-:Y:S01]  /*0990*/  SHF.R.S32.HI R3, RZ, 0x1f, R2 ;  /* 0x0000001fff037819 */ /* 0x000fe20000011402 */
[----:B------:R-:W-:Y:S01]  /*09a0*/  @!UP1 USHF.R.S32.HI UR6, URZ, 0x1f, UR17 ;  /* 0x0000001f3f069899 */ /* 0x000fe20008011411 */
[----:B--2---:R-:W-:Y:S01]  /*09b0*/  IABS R0, R48 ;  /* 0x0000003000007213 */ /* 0x004fe20000000000 */
[----:B------:R-:W-:Y:S01]  /*09c0*/  @UP1 UIMAD UR10, UR26, UR5, UR25 ;  /* 0x000000051a0a12a4 */ /* 0x000fe2000f8e0219 */
[----:B------:R-:W-:Y:S01]  /*09d0*/  SHF.R.S32.HI R21, RZ, 0x1f, R20 ;  /* 0x0000001fff157819 */ /* 0x000fe20000011414 */
[----:B------:R-:W-:Y:S01]  /*09e0*/  @UP0 UIADD3 UR20, UR18, UR11, URZ ;  /* 0x0000000b12140290 */ /* 0x000fe2000fffe03f */
[----:B------:R-:W2:Y:S01]  /*09f0*/  @!P1 S2R R10, SR_CgaCtaId ;  /* 0x00000000000a9919 */ /* 0x000ea20000008800 */
[----:B------:R-:W-:Y:S01]  /*0a00*/  IMAD.MOV.U32 R14, RZ, RZ, R0 ;  /* 0x000000ffff0e7224 */ /* 0x000fe200078e0000 */
[----:B------:R-:W-:Y:S01]  /*0a10*/  @!UP1 ULDC.64 UR4, c[0x0][0x228] ;  /* 0x00008a0000049ab9 */ /* 0x000fe20000000a00 */
[----:B------:R-:W-:Y:S01]  /*0a20*/  IMAD.SHL.U32 R0, R45, 0x40, RZ ;  /* 0x000000402d007824 */ /* 0x000fe200078e00ff */
[----:B------:R-:W4:Y:S01]  /*0a30*/  @!P0 S2R R9, SR_CgaCtaId ;  /* 0x0000000000098919 */ /* 0x000f220000008800 */
[----:B------:R-:W5:Y:S01]  /*0a40*/  I2F.RP R6, R14 ;  /* 0x0000000e00067306 */ /* 0x000f620000209400 */
[----:B---3--:R-:W-:Y:S01]  /*0a50*/  IABS R15, R15 ;  /* 0x0000000f000f7213 */ /* 0x008fe20000000000 */
[----:B------:R-:W-:Y:S01]  /*0a60*/  @!UP1 UIMAD UR6, UR6, UR4, URZ ;  /* 0x00000004060692a4 */ /* 0x000fe2000f8e023f */
[----:B------:R-:W-:Y:S01]  /*0a70*/  LOP3.LUT R0, R0, 0xc0, RZ, 0xc0, !PT ;  /* 0x000000c000007812 */ /* 0x000fe200078ec0ff */
[----:B------:R-:W3:Y:S01]  /*0a80*/  @!P2 S2R R11, SR_CgaCtaId ;  /* 0x00000000000ba919 */ /* 0x000ee20000008800 */
[----:B------:R-:W-:Y:S01]  /*0a90*/  @!UP1 UIMAD.WIDE.U32 UR34, UR17, UR4, URZ ;  /* 0x00000004112292a5 */ /* 0x000fe2000f8e003f */
[----:B------:R-:W-:Y:S01]  /*0aa0*/  IMAD.WIDE R4, R5, 0x80, R2 ;  /* 0x0000008005047825 */ /* 0x000fe200078e0202 */
[----:B------:R-:W-:Y:S01]  /*0ab0*/  LOP3.LUT R8, R0, 0x18, R20, 0xf8, !PT ;  /* 0x0000001800087812 */ /* 0x000fe200078ef814 */
[----:B------:R-:W-:-:S02]  /*0ac0*/  @!UP1 UIMAD UR21, UR17, UR5, UR6 ;  /* 0x00000005111592a4 */ /* 0x000fc4000f8e0206 */
[----:B------:R-:W-:Y:S02]  /*0ad0*/  @UP0 UIADD3 UR11, UR18, UR11, URZ ;  /* 0x0000000b120b0290 */ /* 0x000fe4000fffe03f */
[----:B------:R-:W-:Y:S01]  /*0ae0*/  @!UP1 UIADD3 UR10, UR35, UR21, URZ ;  /* 0x00000015230a9290 */ /* 0x000fe2000fffe03f */
[----:B------:R-:W-:Y:S01]  /*0af0*/  @!UP1 UMOV UR24, UR34 ;  /* 0x0000002200189c82 */ /* 0x000fe20008000000 */
[----:B-----5:R-:W5:Y:S01]  /*0b00*/  MUFU.RCP R6, R6 ;  /* 0x0000000600067308 */ /* 0x020f620000001000 */
[----:B------:R-:W-:Y:S01]  /*0b10*/  @UP0 ULDC.64 UR8, c[0x0][0x248] ;  /* 0x0000920000080ab9 */ /* 0x000fe20000000a00 */
[----:B------:R-:W-:Y:S01]  /*0b20*/  @UP0 ULDC.64 UR6, c[0x0][0x250] ;  /* 0x0000940000060ab9 */ /* 0x000fe20000000a00 */
[----:B------:R-:W-:Y:S01]  /*0b30*/  ULDC.64 UR4, c[0x0][0x258] ;  /* 0x0000960000047ab9 */ /* 0x000fe20000000a00 */
[----:B------:R-:W-:Y:S02]  /*0b40*/  @UP0 UIMAD.WIDE.U32 UR36, UR20, UR8, URZ ;  /* 0x00000008142402a5 */ /* 0x000fe4000f8e003f */
[----:B------:R-:W-:-:S02]  /*0b50*/  @UP0 UIMAD.WIDE.U32 UR38, UR11, UR6, URZ ;  /* 0x000000060b2602a5 */ /* 0x000fc4000f8e003f */
[----:B------:R-:W-:Y:S02]  /*0b60*/  @UP0 UIMAD UR20, UR20, UR9, URZ ;  /* 0x00000009141402a4 */ /* 0x000fe4000f8e023f */
[----:B------:R-:W-:Y:S02]  /*0b70*/  @UP0 UIMAD UR11, UR11, UR7, URZ ;  /* 0x000000070b0b02a4 */ /* 0x000fe4000f8e023f */
[----:B------:R-:W-:Y:S02]  /*0b80*/  USHF.R.S32.HI UR19, URZ, 0x1f, UR16 ;  /* 0x0000001f3f137899 */ /* 0x000fe40008011410 */
[----:B------:R-:W-:Y:S02]  /*0b90*/  @UP0 UIADD3 UR21, UR39, UR11, URZ ;  /* 0x0000000b27150290 */ /* 0x000fe4000fffe03f */
[----:B------:R-:W-:Y:S01]  /*0ba0*/  @UP0 UIADD3 UR20, UR37, UR20, URZ ;  /* 0x0000001425140290 */ /* 0x000fe2000fffe03f */
[----:B-----5:R-:W-:-:S04]  /*0bb0*/  VIADD R6, R6, 0xffffffe ;  /* 0x0ffffffe06067836 */ /* 0x020fc80000000000 */
[----:B------:R5:W1:Y:S02]  /*0bc0*/  F2I.FTZ.U32.TRUNC.NTZ R7, R6 ;  /* 0x0000000600077305 */ /* 0x000a64000021f000 */
[----:B-----5:R-:W-:Y:S01]  /*0bd0*/  SHF.R.U32.HI R6, RZ, 0x3, R0 ;  /* 0x00000003ff067819 */ /* 0x020fe20000011600 */
[----:B-1----:R-:W-:-:S03]  /*0be0*/  IMAD.MOV R0, RZ, RZ, -R7 ;  /* 0x000000ffff007224 */ /* 0x002fc600078e0a07 */
[----:B------:R-:W-:Y:S01]  /*0bf0*/  LOP3.LUT R17, R8, R6, RZ, 0x3c, !PT ;  /* 0x0000000608117212 */ /* 0x000fe200078e3cff */
[----:B------:R-:W-:Y:S01]  /*0c00*/  IMAD R0, R0, R14, RZ ;  /* 0x0000000e00007224 */ /* 0x000fe200078e02ff */
[----:B------:R-:W-:Y:S01]  /*0c10*/  @!P2 MOV R8, 0x400 ;  /* 0x000004000008a802 */ /* 0x000fe20000000f00 */
[----:B------:R-:W-:-:S03]  /*0c20*/  IMAD.MOV.U32 R6, RZ, RZ, RZ ;  /* 0x000000ffff067224 */ /* 0x000fc600078e00ff */
[----:B---3--:R-:W-:Y:S01]  /*0c30*/  @!P2 LEA R43, R11, R8, 0x18 ;  /* 0x000000080b2ba211 */ /* 0x008fe200078ec0ff */
[----:B------:R-:W-:Y:S01]  /*0c40*/  IMAD.HI.U32 R0, R7, R0, R6 ;  /* 0x0000000007007227 */ /* 0x000fe200078e0006 */
[----:B------:R-:W-:-:S03]  /*0c50*/  @!P1 MOV R6, 0x400 ;  /* 0x0000040000069802 */ /* 0x000fc60000000f00 */
[----:B------:R-:W-:Y:S01]  /*0c60*/  IMAD.MOV.U32 R7, RZ, RZ, R15 ;  /* 0x000000ffff077224 */ /* 0x000fe200078e000f */
[----:B--2---:R-:W-:Y:S01]  /*0c70*/  @!P1 LEA R42, R10, R6, 0x18 ;  /* 0x000000060a2a9211 */ /* 0x004fe200078ec0ff */
[----:B------:R-:W-:Y:S01]  /*0c80*/  IMAD.U32 R8, RZ, RZ, UR4 ;  /* 0x00000004ff087e24 */ /* 0x000fe2000f8e00ff */
[----:B------:R-:W-:Y:S01]  /*0c90*/  @!P0 MOV R6, 0x400 ;  /* 0x0000040000068802 */ /* 0x000fe20000000f00 */
[----:B------:R-:W-:-:S03]  /*0ca0*/  IMAD.HI.U32 R0, R0, R7, RZ ;  /* 0x0000000700007227 */ /* 0x000fc600078e00ff */
[----:B----4-:R-:W-:Y:S01]  /*0cb0*/  @!P0 LEA R44, R9, R6, 0x18 ;  /* 0x00000006092c8211 */ /* 0x010fe200078ec0ff */
[----:B------:R-:W-:Y:S01]  /*0cc0*/  IMAD.MOV R10, RZ, RZ, -R0 ;  /* 0x000000ffff0a7224 */ /* 0x000fe200078e0a00 */
[----:B------:R-:W-:-:S03]  /*0cd0*/  LEA.HI R6, R12, R2, RZ, 0x1 ;  /* 0x000000020c067211 */ /* 0x000fc600078f08ff */
[----:B------:R-:W-:Y:S01]  /*0ce0*/  IMAD R10, R14, R10, R7 ;  /* 0x0000000a0e0a7224 */ /* 0x000fe200078e0207 */
[----:B------:R-:W-:-:S04]  /*0cf0*/  LOP3.LUT R6, R6, 0x7fffffe, RZ, 0xc0, !PT ;  /* 0x07fffffe06067812 */ /* 0x000fc800078ec0ff */
[----:B------:R-:W-:Y:S01]  /*0d00*/  ISETP.GT.U32.AND P5, PT, R14, R10, PT ;  /* 0x0000000a0e00720c */ /* 0x000fe20003fa4070 */
[----:B------:R-:W-:Y:S01]  /*0d10*/  IMAD.IADD R7, R2, 0x1, -R6 ;  /* 0x0000000102077824 */ /* 0x000fe200078e0a06 */
[----:B------:R-:W-:-:S03]  /*0d20*/  IADD3 R6, P3, R20, UR24, RZ ;  /* 0x0000001814067c10 */ /* 0x000fc6000ff7e0ff */
[----:B------:R-:W-:Y:S01]  /*0d30*/  IMAD R9, R69, 0x8, R7 ;  /* 0x0000000845097824 */ /* 0x000fe200078e0207 */
[----:B------:R-:W-:Y:S02]  /*0d40*/  IADD3.X R7, R21, UR10, RZ, P3, !PT ;  /* 0x0000000a15077c10 */ /* 0x000fe40009ffe4ff */
[----:B------:R-:W-:Y:S01]  /*0d50*/  ISETP.GE.AND P3, PT, R2, UR23, PT ;  /* 0x0000001702007c0c */ /* 0x000fe2000bf66270 */
[----:B------:R-:W-:Y:S02]  /*0d60*/  IMAD.U32 R17, R9, 0x20, R17 ;  /* 0x0000002009117824 */ /* 0x000fe400078e0011 */
[----:B------:R-:W-:Y:S01]  /*0d70*/  IMAD.WIDE.U32 R6, R8, UR16, R6 ;  /* 0x0000001008067c25 */ /* 0x000fe2000f8e0006 */
[----:B------:R-:W-:Y:S09]  /*0d80*/  @P4 BRA `(.L_x_285) ;  /* 0x0000000000304947 */ /* 0x000ff20003800000 */
        /* <DEDUP_REMOVED lines=11> */
[----:B------:R-:W-:-:S12]  /*0e40*/  UIADD3 UR20, UR37, UR20, URZ ;  /* 0x0000001425147290 */ /* 0x000fd8000fffe03f */
.L_x_285:
[----:B------:R-:W-:Y:S01]  /*0e50*/  @!P5 IADD3 R10, R10, -R14, RZ ;  /* 0x8000000e0a0ad210 */ /* 0x000fe20007ffe0ff */
[----:B------:R-:W-:Y:S06]  /*0e60*/  @P4 BRA `(.L_x_286) ;  /* 0x0000000000304947 */ /* 0x000fec0003800000 */
[----:B------:R-:W-:Y:S01]  /*0e70*/  USHF.R.S32.HI UR21, URZ, 0x1f, UR18 ;  /* 0x0000001f3f157899 */ /* 0x000fe20008011412 */
[----:B------:R-:W-:Y:S01]  /*0e80*/  ULDC.64 UR6, c[0x0][0x250] ;  /* 0x0000940000067ab9 */ /* 0x000fe20000000a00 */
[----:B------:R-:W-:Y:S02]  /*0e90*/  ULDC.64 UR10, c[0x0][0x238] ;  /* 0x00008e00000a7ab9 */ /* 0x000fe40000000a00 */
[----:B------:R-:W-:Y:S02]  /*0ea0*/  UIMAD UR21, UR21, UR6, URZ ;  /* 0x00000006151572a4 */ /* 0x000fe4000f8e023f */
[----:B------:R-:W-:Y:S02]  /*0eb0*/  UIMAD.WIDE.U32 UR24, UR18, UR6, URZ ;  /* 0x00000006121872a5 */ /* 0x000fe4000f8e003f */
[----:B------:R-:W-:Y:S02]  /*0ec0*/  UIMAD UR21, UR18, UR7, UR21 ;  /* 0x00000007121572a4 */ /* 0x000fe4000f8e0215 */
[----:B------:R-:W-:-:S02]  /*0ed0*/  USHF.R.S32.HI UR18, URZ, 0x1f, UR17 ;  /* 0x0000001f3f127899 */ /* 0x000fc40008011411 */
[----:B------:R-:W-:Y:S02]  /*0ee0*/  UIADD3 UR25, UR25, UR21, URZ ;  /* 0x0000001519197290 */ /* 0x000fe4000fffe03f */
[----:B------:R-:W-:Y:S02]  /*0ef0*/  UIMAD UR18, UR18, UR10, URZ ;  /* 0x0000000a121272a4 */ /* 0x000fe4000f8e023f */
[----:B------:R-:W-:Y:S02]  /*0f00*/  UIMAD.WIDE.U32 UR38, UR17, UR10, UR24 ;  /* 0x0000000a112672a5 */ /* 0x000fe4000f8e0018 */
[----:B------:R-:W-:-:S04]  /*0f10*/  UIMAD UR11, UR17, UR11, UR18 ;  /* 0x0000000b110b72a4 */ /* 0x000fc8000f8e0212 */
[----:B------:R-:W-:-:S12]  /*0f20*/  UIADD3 UR21, UR39, UR11, URZ ;  /* 0x0000000b27157290 */ /* 0x000fd8000fffe03f */
.L_x_286:
[----:B------:R-:W-:Y:S01]  /*0f30*/  IMAD R11, R3, UR8, RZ ;  /* 0x00000008030b7c24 */ /* 0x000fe2000f8e02ff */
[----:B------:R-:W-:Y:S01]  /*0f40*/  ISETP.GE.U32.AND P6, PT, R10, R14, PT ;  /* 0x0000000e0a00720c */ /* 0x000fe20003fc6070 */
[C---:B------:R-:W-:Y:S01]  /*0f50*/  IMAD.WIDE.U32 R8, R2.reuse, UR8, R20 ;  /* 0x0000000802087c25 */ /* 0x040fe2000f8e0014 */
[----:B------:R-:W1:Y:S01]  /*0f60*/  @!P3 LDC.64 R14, c[0x0][0x240] ;  /* 0x00009000ff0ebb82 */ /* 0x000e620000000a00 */
[----:B------:R-:W-:Y:S02]  /*0f70*/  UIMAD UR19, UR19, UR4, URZ ;  /* 0x00000004131372a4 */ /* 0x000fe4000f8e023f */
[----:B------:R-:W-:Y:S01]  /*0f80*/  IMAD R10, R2, UR9, R11 ;  /* 0x00000009020a7c24 */ /* 0x000fe2000f8e020b */
[----:B------:R-:W-:Y:S01]  /*0f90*/  IADD3 R24, P4, R8, UR36, RZ ;  /* 0x0000002408187c10 */ /* 0x000fe2000ff9e0ff */
[----:B------:R-:W-:Y:S01]  /*0fa0*/  @!P5 VIADD R0, R0, 0x1 ;  /* 0x000000010000d836 */ /* 0x000fe20000000000 */
[----:B------:R-:W-:Y:S01]  /*0fb0*/  LOP3.LUT R8, R48, UR16, RZ, 0x3c, !PT ;  /* 0x0000001030087c12 */ /* 0x000fe2000f8e3cff */
[----:B------:R-:W-:Y:S01]  /*0fc0*/  UIMAD UR5, UR16, UR5, UR19 ;  /* 0x00000005100572a4 */ /* 0x000fe2000f8e0213 */
[----:B------:R-:W2:Y:S01]  /*0fd0*/  @!P2 LDC.64 R18, c[0x0][0x240] ;  /* 0x00009000ff12ab82 */ /* 0x000ea20000000a00 */
[----:B------:R-:W-:Y:S01]  /*0fe0*/  IADD3.X R25, R9, UR20, R10, P4, !PT ;  /* 0x0000001409197c10 */ /* 0x000fe2000a7fe40a */
[----:B------:R-:W-:Y:S01]  /*0ff0*/  @!P1 IMAD.MOV.U32 R10, RZ, RZ, R6 ;  /* 0x000000ffff0a9224 */ /* 0x000fe200078e0006 */
[----:B------:R-:W-:Y:S01]  /*1000*/  ISETP.GE.AND P4, PT, R8, RZ, PT ;  /* 0x000000ff0800720c */ /* 0x000fe20003f86270 */
[----:B------:R-:W-:Y:S01]  /*1010*/  @P6 VIADD R0, R0, 0x1 ;  /* 0x0000000100006836 */ /* 0x000fe20000000000 */
[C---:B------:R-:W-:Y:S01]  /*1020*/  @!P2 IADD3 R12, P5, R4.reuse, 0x20, RZ ;  /* 0x00000020040ca810 */ /* 0x040fe20007fbe0ff */
[----:B------:R-:W-:Y:S01]  /*1030*/  VIADD R7, R7, UR5 ;  /* 0x0000000507077c36 */ /* 0x000fe20008000000 */
[----:B------:R-:W-:Y:S01]  /*1040*/  UMOV UR5, 0x400 ;  /* 0x0000040000057882 */ /* 0x000fe20000000000 */
[----:B------:R-:W3:Y:S01]  /*1050*/  S2UR UR4, SR_CgaCtaId ;  /* 0x00000000000479c3 */ /* 0x000ee20000008800 */
[----:B------:R-:W-:Y:S01]  /*1060*/  IMAD.MOV.U32 R22, RZ, RZ, R0 ;  /* 0x000000ffff167224 */ /* 0x000fe200078e0000 */
[----:B------:R-:W-:Y:S01]  /*1070*/  UIADD3 UR34, UR32, -0x1, URZ ;  /* 0xffffffff20227890 */ /* 0x000fe2000fffe03f */
[----:B------:R-:W-:Y:S01]  /*1080*/  @!P2 IMAD.X R13, RZ, RZ, R5, P5 ;  /* 0x000000ffff0da224 */ /* 0x000fe200028e0605 */
[C---:B------:R-:W-:Y:S01]  /*1090*/  @!P1 IADD3 R16, P5, R4.reuse, 0x40, RZ ;  /* 0x0000004004109810 */ /* 0x040fe20007fbe0ff */
[----:B------:R-:W-:Y:S01]  /*10a0*/  @!P3 IMAD.MOV.U32 R8, RZ, RZ, R6 ;  /* 0x000000ffff08b224 */ /* 0x000fe200078e0006 */
[----:B------:R-:W-:Y:S01]  /*10b0*/  UIMAD UR18, UR34, -0x80, UR13 ;  /* 0xffffff80221278a4 */ /* 0x000fe2000f8e020d */
[----:B------:R-:W-:Y:S01]  /*10c0*/  @!P3 IMAD.MOV.U32 R9, RZ, RZ, R7 ;  /* 0x000000ffff09b224 */ /* 0x000fe200078e0007 */
[----:B------:R-:W4:Y:S01]  /*10d0*/  @!P3 LDC.64 R32, c[0x0][0x210] ;  /* 0x00008400ff20bb82 */ /* 0x000f220000000a00 */
[----:B------:R-:W-:Y:S01]  /*10e0*/  @!P4 IMAD.MOV R22, RZ, RZ, -R22 ;  /* 0x000000ffff16c224 */ /* 0x000fe200078e0a16 */
[----:B------:R-:W-:Y:S01]  /*10f0*/  @!P0 IADD3 R28, P4, R4, 0x60, RZ ;  /* 0x00000060041c8810 */ /* 0x000fe20007f9e0ff */
[----:B-1----:R-:W-:Y:S01]  /*1100*/  @!P3 IMAD R0, R5, R14, RZ ;  /* 0x0000000e0500b224 */ /* 0x002fe200078e02ff */
[----:B------:R-:W-:Y:S01]  /*1110*/  ISETP.GE.AND P6, PT, R2, UR18, PT ;  /* 0x0000001202007c0c */ /* 0x000fe2000bfc6270 */
[--C-:B------:R-:W-:Y:S01]  /*1120*/  @!P1 IMAD.X R29, RZ, RZ, R5.reuse, P5 ;  /* 0x000000ffff1d9224 */ /* 0x100fe200028e0605 */
[----:B------:R-:W-:Y:S01]  /*1130*/  ISETP.NE.AND P5, PT, R48, RZ, PT ;  /* 0x000000ff3000720c */ /* 0x000fe20003fa5270 */
[C---:B------:R-:W-:Y:S01]  /*1140*/  @!P3 IMAD R23, R4.reuse, R15, R0 ;  /* 0x0000000f0417b224 */ /* 0x040fe200078e0200 */
[----:B------:R-:W1:Y:S01]  /*1150*/  @!P1 LDC.64 R26, c[0x0][0x240] ;  /* 0x00009000ff1a9b82 */ /* 0x000e620000000a00 */
[----:B------:R-:W-:Y:S01]  /*1160*/  @!P0 IMAD.X R38, RZ, RZ, R5, P4 ;  /* 0x000000ffff268224 */ /* 0x000fe200020e0605 */
[----:B------:R-:W-:Y:S01]  /*1170*/  ULDC.64 UR10, c[0x0][0x260] ;  /* 0x00009800000a7ab9 */ /* 0x000fe20000000a00 */
[----:B--2---:R-:W-:Y:S01]  /*1180*/  @!P2 IMAD R0, R13, R18, RZ ;  /* 0x000000120d00a224 */ /* 0x004fe200078e02ff */
[----:B------:R-:W-:Y:S01]  /*1190*/  USHF.R.S32.HI UR17, URZ, 0x1f, UR34 ;  /* 0x0000001f3f117899 */ /* 0x000fe20008011422 */
[----:B------:R-:W-:Y:S01]  /*11a0*/  @!P3 IMAD.WIDE.U32 R4, R4, R14, R8 ;  /* 0x0000000e0404b225 */ /* 0x000fe200078e0008 */
[----:B------:R-:W-:-:S02]  /*11b0*/  USHF.L.U32 UR16, UR8, 0x7, URZ ;  /* 0x0000000708107899 */ /* 0x000fc4000800063f */
[----:B------:R-:W2:Y:S01]  /*11c0*/  @!P1 LDC.64 R36, c[0x0][0x210] ;  /* 0x00008400ff249b82 */ /* 0x000ea20000000a00 */
[--C-:B------:R-:W-:Y:S01]  /*11d0*/  @!P1 IMAD.MOV.U32 R11, RZ, RZ, R7.reuse ;  /* 0x000000ffff0b9224 */ /* 0x100fe200078e0007 */
[----:B---3--:R-:W-:Y:S01]  /*11e0*/  ULEA UR4, UR4, UR5, 0x18 ;  /* 0x0000000504047291 */ /* 0x008fe2000f8ec03f */
[----:B------:R-:W-:Y:S01]  /*11f0*/  @!P0 IMAD.MOV.U32 R30, RZ, RZ, R6 ;  /* 0x000000ffff1e8224 */ /* 0x000fe200078e0006 */
[----:B------:R-:W-:Y:S01]  /*1200*/  @!P5 LOP3.LUT R22, RZ, R48, RZ, 0x33, !PT ;  /* 0x00000030ff16d212 */ /* 0x000fe200078e33ff */
[--C-:B------:R-:W-:Y:S01]  /*1210*/  @!P0 IMAD.MOV.U32 R31, RZ, RZ, R7.reuse ;  /* 0x000000ffff1f8224 */ /* 0x100fe200078e0007 */
[----:B------:R-:W-:Y:S01]  /*1220*/  USHF.L.U64.HI UR5, UR8, 0x7, UR9 ;  /* 0x0000000708057899 */ /* 0x000fe20008010209 */
[C---:B------:R-:W-:Y:S01]  /*1230*/  @!P2 IMAD R8, R12.reuse, R19, R0 ;  /* 0x000000130c08a224 */ /* 0x040fe200078e0200 */
[----:B------:R-:W3:Y:S01]  /*1240*/  @!P2 LDC.64 R34, c[0x0][0x210] ;  /* 0x00008400ff22ab82 */ /* 0x000ee20000000a00 */
[----:B------:R-:W-:Y:S01]  /*1250*/  @!P2 IMAD.WIDE.U32 R6, R12, R18, R6 ;  /* 0x000000120c06a225 */ /* 0x000fe200078e0006 */
[C---:B----4-:R-:W-:Y:S01]  /*1260*/  @!P3 LEA R12, P4, R4.reuse, R32, 0x1 ;  /* 0x00000020040cb211 */ /* 0x050fe200078808ff */
[----:B------:R-:W-:Y:S01]  /*1270*/  USHF.L.U32 UR25, UR6, 0x7, URZ ;  /* 0x0000000706197899 */ /* 0x000fe2000800063f */
[----:B------:R-:W-:Y:S01]  /*1280*/  LEA R236, R17, UR4, 0x1 ;  /* 0x0000000411ec7c11 */ /* 0x000fe2000f8e08ff */
[----:B------:R-:W-:Y:S01]  /*1290*/  @!P3 IMAD.IADD R5, R5, 0x1, R23 ;  /* 0x000000010505b824 */ /* 0x000fe200078e0217 */
[----:B------:R-:W-:Y:S01]  /*12a0*/  USHF.L.U64.HI UR24, UR6, 0x7, UR7 ;  /* 0x0000000706187899 */ /* 0x000fe20008010207 */
[----:B------:R-:W-:Y:S01]  /*12b0*/  @!P2 IMAD.IADD R7, R7, 0x1, R8 ;  /* 0x000000010707a824 */ /* 0x000fe200078e0208 */
[----:B------:R-:W4:Y:S01]  /*12c0*/  @!P0 LDC.64 R14, c[0x0][0x240] ;  /* 0x00009000ff0e8b82 */ /* 0x000f220000000a00 */
[-C--:B-1----:R-:W-:Y:S01]  /*12d0*/  @!P1 IMAD R0, R29, R26.reuse, RZ ;  /* 0x0000001a1d009224 */ /* 0x082fe200078e02ff */
[----:B------:R-:W-:Y:S01]  /*12e0*/  @!P3 LEA.HI.X R13, R4, R33, R5, 0x1, P4 ;  /* 0x00000021040db211 */ /* 0x000fe200020f0c05 */
[----:B------:R-:W-:Y:S01]  /*12f0*/  @!P1 IMAD.WIDE.U32 R4, R16, R26, R10 ;  /* 0x0000001a10049225 */ /* 0x000fe200078e000a */
[----:B------:R-:W-:-:S03]  /*1300*/  SHF.R.S32.HI R26, RZ, 0x1f, R22 ;  /* 0x0000001fff1a7819 */ /* 0x000fc60000011416 */
[----:B------:R-:W-:Y:S01]  /*1310*/  @!PT LDS RZ, [RZ] ;  /* 0x00000000fffff984 */ /* 0x000fe20000000800 */
[----:B------:R-:W-:Y:S01]  /*1320*/  @!PT LDS RZ, [RZ] ;  /* 0x00000000fffff984 */ /* 0x000fe20000000800 */
[----:B------:R-:W-:Y:S01]  /*1330*/  @!PT LDS RZ, [RZ] ;  /* 0x00000000fffff984 */ /* 0x000fe20000000800 */
[----:B------:R1:W-:Y:S01]  /*1340*/  @!P3 LDGSTS.E.BYPASS.LTC128B.128 [R236], desc[UR28][R12.64] ;  /* 0x000000000cecbfae */ /* 0x0003e2000b901d5c */
[----:B------:R-:W-:Y:S01]  /*1350*/  @!P1 IMAD R0, R16, R27, R0 ;  /* 0x0000001b10009224 */ /* 0x000fe200078e0200 */
[----:B--2---:R-:W-:Y:S01]  /*1360*/  @!P1 LEA R8, P4, R4, R36, 0x1 ;  /* 0x0000002404089211 */ /* 0x004fe200078808ff */
[----:B------:R-:W-:Y:S01]  /*1370*/  IMAD.WIDE.U32 R50, R22, UR10, R24 ;  /* 0x0000000a16327c25 */ /* 0x000fe2000f8e0018 */
[----:B------:R-:W-:-:S03]  /*1380*/  ISETP.GE.AND P3, PT, R41, UR18, PT ;  /* 0x0000001229007c0c */ /* 0x000fc6000bf66270 */
[----:B------:R-:W-:Y:S01]  /*1390*/  @!P1 IMAD.IADD R0, R5, 0x1, R0 ;  /* 0x0000000105009824 */ /* 0x000fe200078e0200 */
[----:B------:R-:W-:Y:S01]  /*13a0*/  STL.64 [R1+0x38], R50 ;  /* 0x0000383201007387 */ /* 0x000fe20000100a00 */
[----:B---3--:R-:W-:Y:S01]  /*13b0*/  @!P2 LEA R10, P5, R6, R34, 0x1 ;  /* 0x00000022060aa211 */ /* 0x008fe200078a08ff */
[----:B------:R-:W-:Y:S02]  /*13c0*/  IMAD.MOV.U32 R248, RZ, RZ, R50 ;  /* 0x000000fffff87224 */ /* 0x000fe400078e0032 */
[----:B------:R-:W-:Y:S01]  /*13d0*/  @!P1 LEA.HI.X R9, R4, R37, R0, 0x1, P4 ;  /* 0x0000002504099211 */ /* 0x000fe200020f0c00 */
[C---:B------:R-:W-:Y:S01]  /*13e0*/  @!P2 IMAD R4, R17.reuse, 0x2, R43 ;  /* 0x000000021104a824 */ /* 0x040fe200078e022b */
[----:B------:R-:W-:Y:S01]  /*13f0*/  @!P2 LEA.HI.X R11, R6, R35, R7, 0x1, P5 ;  /* 0x00000023060ba211 */ /* 0x000fe200028f0c07 */
[----:B------:R-:W-:Y:S01]  /*1400*/  @!P1 IMAD R0, R17, 0x2, R42 ;  /* 0x0000000211009824 */ /* 0x000fe200078e022a */
[----:B------:R-:W-:Y:S01]  /*1410*/  ISETP.GE.AND P4, PT, R40, UR18, PT ;  /* 0x0000001228007c0c */ /* 0x000fe2000bf86270 */
[-C--:B----4-:R-:W-:Y:S01]  /*1420*/  @!P0 IMAD R6, R38, R14.reuse, RZ ;  /* 0x0000000e26068224 */ /* 0x090fe200078e02ff */
[C---:B------:R-:W-:Y:S01]  /*1430*/  ISETP.GE.AND P5, PT, R39.reuse, UR18, PT ;  /* 0x0000001227007c0c */ /* 0x040fe2000bfa6270 */
[----:B------:R2:W-:Y:S01]  /*1440*/  @!P2 LDGSTS.E.BYPASS.LTC128B.128 [R4+0x800], desc[UR28][R10.64] ;  /* 0x008000000a04afae */ /* 0x0005e2000b901d5c */
[----:B------:R-:W-:Y:S01]  /*1450*/  ISETP.GE.AND P2, PT, R39, UR18, PT ;  /* 0x0000001227007c0c */ /* 0x000fe2000bf46270 */
[C---:B------:R-:W-:Y:S01]  /*1460*/  @!P0 IMAD R6, R28.reuse, R15, R6 ;  /* 0x0000000f1c068224 */ /* 0x040fe200078e0206 */
[----:B------:R-:W-:Y:S01]  /*1470*/  VOTEU.ALL UP0, P3 ;  /* 0x00000000003f7886 */ /* 0x000fe20001800000 */
[----:B------:R3:W-:Y:S01]  /*1480*/  @!P1 LDGSTS.E.BYPASS.LTC128B.128 [R0+0x1000], desc[UR28][R8.64] ;  /* 0x0100000008009fae */ /* 0x0007e2000b901d5c */
[----:B-1----:R-:W1:Y:S01]  /*1490*/  @!P0 LDC.64 R12, c[0x0][0x210] ;  /* 0x00008400ff0c8b82 */ /* 0x002e620000000a00 */
[----:B------:R-:W4:Y:S04]  /*14a0*/  @!P3 S2R R23, SR_CgaCtaId ;  /* 0x000000000017b919 */ /* 0x000f280000008800 */
[----:B------:R-:W5:Y:S03]  /*14b0*/  @!P4 S2R R16, SR_CgaCtaId ;  /* 0x000000000010c919 */ /* 0x000f660000008800 */
[----:B------:R-:W4:Y:S01]  /*14c0*/  @!P4 LDC.64 R24, c[0x0][0x218] ;  /* 0x00008600ff18cb82 */ /* 0x000f220000000a00 */
[----:B------:R-:W5:Y:S01]  /*14d0*/  @!P5 S2R R18, SR_CgaCtaId ;  /* 0x000000000012d919 */ /* 0x000f620000008800 */
[----:B--2---:R-:W2:Y:S01]  /*14e0*/  @!P6 S2R R11, SR_CgaCtaId ;  /* 0x00000000000be919 */ /* 0x004ea20000008800 */
[----:B------:R-:W-:Y:S01]  /*14f0*/  @!P0 IMAD.WIDE.U32 R4, R28, R14, R30 ;  /* 0x0000000e1c048225 */ /* 0x000fe200078e001e */
[----:B------:R-:W-:-:S04]  /*1500*/  LEA.HI R10, R46, R57, RZ, 0x4 ;  /* 0x000000392e0a7211 */ /* 0x000fc800078f20ff */
[----:B------:R-:W5:Y:S01]  /*1510*/  @!P6 LDC.64 R14, c[0x0][0x218] ;  /* 0x00008600ff0eeb82 */ /* 0x000f620000000a00 */
[----:B---3--:R-:W-:Y:S01]  /*1520*/  IMAD R0, R26, UR10, RZ ;  /* 0x0000000a1a007c24 */ /* 0x008fe2000f8e02ff */
[----:B-1----:R-:W-:Y:S01]  /*1530*/  @!P0 LEA R8, P1, R4, R12, 0x1 ;  /* 0x0000000c04088211 */ /* 0x002fe200078208ff */
[----:B------:R-:W-:Y:S01]  /*1540*/  @!P0 IMAD.IADD R6, R5, 0x1, R6 ;  /* 0x0000000105068824 */ /* 0x000fe200078e0206 */
[----:B------:R-:W-:Y:S01]  /*1550*/  SHF.R.S32.HI R12, RZ, 0x4, R10 ;  /* 0x00000004ff0c7819 */ /* 0x000fe2000001140a */
[----:B------:R-:W-:Y:S01]  /*1560*/  IMAD R0, R22, UR11, R0 ;  /* 0x0000000b16007c24 */ /* 0x000fe2000f8e0200 */
[----:B------:R-:W-:Y:S01]  /*1570*/  UIMAD UR10, UR5, UR34, URZ ;  /* 0x00000022050a72a4 */ /* 0x000fe2000f8e023f */
[----:B------:R-:W-:Y:S01]  /*1580*/  IMAD.U32 R5, RZ, RZ, UR34 ;  /* 0x00000022ff057e24 */ /* 0x000fe2000f8e00ff */
[----:B------:R-:W-:Y:S01]  /*1590*/  @!P0 LEA.HI.X R9, R4, R13, R6, 0x1, P1 ;  /* 0x0000000d04098211 */ /* 0x000fe200008f0c06 */
[----:B------:R-:W-:Y:S01]  /*15a0*/  IMAD.IADD R249, R51, 0x1, R0 ;  /* 0x0000000133f97824 */ /* 0x000fe200078e0200 */
[----:B------:R-:W-:Y:S01]  /*15b0*/  UIMAD UR10, UR17, UR16, UR10 ;  /* 0x00000010110a72a4 */ /* 0x000fe2000f8e020a */
[----:B------:R-:W-:-:S02]  /*15c0*/  @!P0 IMAD R0, R17, 0x2, R44 ;  /* 0x0000000211008824 */ /* 0x000fc400078e022c */
[----:B------:R-:W-:Y:S01]  /*15d0*/  IMAD.WIDE.U32 R4, R5, UR16, R248 ;  /* 0x0000001005047c25 */ /* 0x000fe2000f8e00f8 */
[----:B------:R-:W-:Y:S03]  /*15e0*/  STL.64 [R1+0x30], R248 ;  /* 0x000030f801007387 */ /* 0x000fe60000100a00 */
[----:B------:R-:W-:Y:S01]  /*15f0*/  VIADD R5, R5, UR10 ;  /* 0x0000000a05057c36 */ /* 0x000fe20008000000 */
[----:B------:R1:W-:Y:S01]  /*1600*/  @!P0 LDGSTS.E.BYPASS.LTC128B.128 [R0+0x1800], desc[UR28][R8.64] ;  /* 0x0180000008008fae */ /* 0x0003e2000b901d5c */
[----:B------:R-:W-:Y:S01]  /*1610*/  ISETP.GE.AND P0, PT, R40, UR18, PT ;  /* 0x0000001228007c0c */ /* 0x000fe2000bf06270 */
[----:B------:R-:W-:Y:S01]  /*1620*/  USHF.L.U32 UR10, UR9, 0x6, URZ ;  /* 0x00000006090a7899 */ /* 0x000fe2000800063f */
[----:B-----5:R-:W-:-:S04]  /*1630*/  @!P6 LEA R6, P1, R4, R14, 0x1 ;  /* 0x0000000e0406e211 */ /* 0x020fc800078208ff */
[----:B------:R-:W-:Y:S02]  /*1640*/  @!P6 LEA.HI.X R7, R4, R15, R5, 0x1, P1 ;  /* 0x0000000f0407e211 */ /* 0x000fe400008f0c05 */
[----:B------:R-:W-:Y:S02]  /*1650*/  ISETP.GE.AND P1, PT, R41, UR18, PT ;  /* 0x0000001229007c0c */ /* 0x000fe4000bf26270 */
[----:B-1----:R-:W-:Y:S02]  /*1660*/  LEA.HI R0, R10, R12, RZ, 0x1 ;  /* 0x0000000c0a007211 */ /* 0x002fe400078f08ff */
[----:B------:R-:W-:Y:S02]  /*1670*/  @!P6 MOV R8, 0x400 ;  /* 0x000004000008e802 */ /* 0x000fe40000000f00 */
[----:B------:R-:W-:Y:S02]  /*1680*/  LOP3.LUT R0, R0, 0xfffffffe, RZ, 0xc0, !PT ;  /* 0xfffffffe00007812 */ /* 0x000fe400078ec0ff */
[----:B--2---:R-:W-:-:S02]  /*1690*/  @!P6 LEA R11, R11, R8, 0x18 ;  /* 0x000000080b0be211 */ /* 0x004fc400078ec0ff */
[----:B------:R-:W-:Y:S01]  /*16a0*/  @!P4 MOV R8, 0x400 ;  /* 0x000004000008c802 */ /* 0x000fe20000000f00 */
[----:B------:R-:W-:Y:S01]  /*16b0*/  IMAD.IADD R19, R12, 0x1, -R0 ;  /* 0x000000010c137824 */ /* 0x000fe200078e0a00 */
[----:B------:R-:W-:Y:S01]  /*16c0*/  LOP3.LUT R0, R10, 0xfffffff0, RZ, 0xc0, !PT ;  /* 0xfffffff00a007812 */ /* 0x000fe200078ec0ff */
[----:B------:R-:W-:Y:S01]  /*16d0*/  @!P6 IMAD R11, R17, 0x2, R11 ;  /* 0x00000002110be824 */ /* 0x000fe200078e020b */
[----:B------:R-:W-:Y:S02]  /*16e0*/  @!P5 MOV R9, 0x400 ;  /* 0x000004000009d802 */ /* 0x000fe40000000f00 */
[----:B------:R-:W-:Y:S01]  /*16f0*/  LOP3.LUT R10, R47, 0xfffffff8, RZ, 0xc0, !PT ;  /* 0xfffffff82f0a7812 */ /* 0x000fe200078ec0ff */
[C---:B------:R-:W-:Y:S01]  /*1700*/  IMAD.IADD R0, R57.reuse, 0x1, -R0 ;  /* 0x0000000139007824 */ /* 0x040fe200078e0a00 */
[----:B------:R-:W-:Y:S01]  /*1710*/  @!P4 LEA R13, R16, R8, 0x18 ;  /* 0x00000008100dc211 */ /* 0x000fe200078ec0ff */
[----:B------:R1:W-:Y:S01]  /*1720*/  @!P6 LDGSTS.E.BYPASS.LTC128B.128 [R11+0x2000], desc[UR28][R6.64] ;  /* 0x02000000060befae */ /* 0x0003e2000b901d5c */
[----:B------:R-:W-:Y:S01]  /*1730*/  @!P5 LEA R18, R18, R9, 0x18 ;  /* 0x000000091212d211 */ /* 0x000fe200078ec0ff */
[----:B------:R-:W-:Y:S01]  /*1740*/  IMAD.IADD R10, R57, 0x1, -R10 ;  /* 0x00000001390a7824 */ /* 0x000fe200078e0a0a */
[----:B------:R-:W-:-:S02]  /*1750*/  SHF.R.S32.HI R14, RZ, 0x1f, R0 ;  /* 0x0000001fff0e7819 */ /* 0x000fc40000011400 */
[-C--:B------:R-:W-:Y:S02]  /*1760*/  LEA.HI R8, R0, R0.reuse, RZ, 0x1 ;  /* 0x0000000000087211 */ /* 0x080fe400078f08ff */
[----:B------:R-:W-:Y:S02]  /*1770*/  @!P3 MOV R9, 0x400 ;  /* 0x000004000009b802 */ /* 0x000fe40000000f00 */
[----:B------:R-:W-:Y:S02]  /*1780*/  LEA.HI R27, R14, R0, RZ, 0x3 ;  /* 0x000000000e1b7211 */ /* 0x000fe400078f18ff */
[----:B------:R-:W-:Y:S01]  /*1790*/  LOP3.LUT R12, R8, 0x7fffffe, RZ, 0xc0, !PT ;  /* 0x07fffffe080c7812 */ /* 0x000fe200078ec0ff */
[----:B------:R-:W2:Y:S01]  /*17a0*/  @!P5 LDC.64 R14, c[0x0][0x218] ;  /* 0x00008600ff0edb82 */ /* 0x000ea20000000a00 */
[----:B----4-:R-:W-:Y:S02]  /*17b0*/  @!P3 LEA R23, R23, R9, 0x18 ;  /* 0x000000091717b211 */ /* 0x010fe400078ec0ff */
[----:B------:R-:W-:Y:S01]  /*17c0*/  LEA.HI R9, R10, R10, RZ, 0x1 ;  /* 0x0000000a0a097211 */ /* 0x000fe200078f08ff */
[----:B------:R-:W-:-:S02]  /*17d0*/  IMAD.IADD R70, R0, 0x1, -R12 ;  /* 0x0000000100467824 */ /* 0x000fc400078e0a0c */
[----:B------:R-:W-:Y:S01]  /*17e0*/  IMAD.U32 R0, RZ, RZ, UR9 ;  /* 0x00000009ff007e24 */ /* 0x000fe2000f8e00ff */
[----:B------:R-:W-:Y:S01]  /*17f0*/  LOP3.LUT R12, R9, 0x7fffffe, RZ, 0xc0, !PT ;  /* 0x07fffffe090c7812 */ /* 0x000fe200078ec0ff */
[----:B------:R-:W-:Y:S01]  /*1800*/  @!P3 IMAD R23, R17, 0x2, R23 ;  /* 0x000000021117b824 */ /* 0x000fe200078e0217 */
[----:B------:R-:W-:-:S03]  /*1810*/  SHF.R.S32.HI R49, RZ, 0x1, R9 ;  /* 0x00000001ff317819 */ /* 0x000fc60000011409 */
[----:B------:R-:W-:Y:S02]  /*1820*/  IMAD.IADD R16, R10, 0x1, -R12 ;  /* 0x000000010a107824 */ /* 0x000fe400078e0a0c */
[C---:B------:R-:W-:Y:S01]  /*1830*/  @!P5 IMAD R10, R17.reuse, 0x2, R18 ;  /* 0x00000002110ad824 */ /* 0x040fe200078e0212 */
[--C-:B-1----:R-:W-:Y:S01]  /*1840*/  SHF.R.S32.HI R11, RZ, 0x1, R8.reuse ;  /* 0x00000001ff0b7819 */ /* 0x102fe20000011408 */
[----:B------:R-:W-:Y:S01]  /*1850*/  IMAD.U32 R7, RZ, RZ, UR8 ;  /* 0x00000008ff077e24 */ /* 0x000fe2000f8e00ff */
[----:B------:R-:W-:Y:S01]  /*1860*/  SHF.R.S32.HI R8, RZ, 0x1f, R8 ;  /* 0x0000001fff087819 */ /* 0x000fe20000011408 */
[----:B------:R-:W-:Y:S02]  /*1870*/  IMAD.U32 R6, RZ, RZ, UR8 ;  /* 0x00000008ff067e24 */ /* 0x000fe4000f8e00ff */
[----:B------:R-:W-:Y:S01]  /*1880*/  @!P4 IMAD R18, R17, 0x2, R13 ;  /* 0x000000021112c824 */ /* 0x000fe200078e020d */
[----:B------:R-:W-:Y:S01]  /*1890*/  @!P5 LEA R9, P6, R7, R4, 0x5 ;  /* 0x000000040709d211 */ /* 0x000fe200078c28ff */
[----:B------:R-:W-:-:S03]  /*18a0*/  IMAD.SHL.U32 R7, R45, 0x8, RZ ;  /* 0x000000082d077824 */ /* 0x000fc600078e00ff */
[----:B------:R-:W-:Y:S01]  /*18b0*/  @!P5 LEA.HI.X R12, R6, R5, R0, 0x5, P6 ;  /* 0x00000005060cd211 */ /* 0x000fe200030f2c00 */
[----:B------:R-:W-:Y:S01]  /*18c0*/  IMAD.SHL.U32 R0, R49, 0x40, RZ ;  /* 0x0000004031007824 */ /* 0x000fe200078e00ff */
[----:B------:R-:W-:-:S04]  /*18d0*/  LEA.HI R6, R8, R11, RZ, 0x2 ;  /* 0x0000000b08067211 */ /* 0x000fc800078f10ff */
[----:B------:R-:W-:Y:S02]  /*18e0*/  LOP3.LUT R0, R0, 0xc0, RZ, 0xc0, !PT ;  /* 0x000000c000007812 */ /* 0x000fe400078ec0ff */
[----:B------:R-:W-:Y:S02]  /*18f0*/  LOP3.LUT R8, R6, 0xfffffffc, RZ, 0xc0, !PT ;  /* 0xfffffffc06087812 */ /* 0x000fe400078ec0ff */
[----:B------:R-:W-:Y:S02]  /*1900*/  LOP3.LUT R7, R0, 0x8, R7, 0xf8, !PT ;  /* 0x0000000800077812 */ /* 0x000fe400078ef807 */
[----:B------:R-:W-:Y:S01]  /*1910*/  SHF.R.U32.HI R0, RZ, 0x3, R0 ;  /* 0x00000003ff007819 */ /* 0x000fe20000011600 */
[----:B------:R-:W-:Y:S01]  /*1920*/  IMAD.IADD R48, R11, 0x1, -R8 ;  /* 0x000000010b307824 */ /* 0x000fe200078e0a08 */
[----:B--2---:R-:W-:Y:S01]  /*1930*/  @!P5 LEA R6, P6, R9, R14, 0x1 ;  /* 0x0000000e0906d211 */ /* 0x004fe200078c08ff */
[----:B------:R-:W-:Y:S01]  /*1940*/  IMAD.SHL.U32 R11, R19, 0x8, RZ ;  /* 0x00000008130b7824 */ /* 0x000fe200078e00ff */
[----:B------:R-:W-:Y:S01]  /*1950*/  LOP3.LUT R13, R7, R0, RZ, 0x3c, !PT ;  /* 0x00000000070d7212 */ /* 0x000fe200078e3cff */
[----:B------:R-:W-:Y:S01]  /*1960*/  IMAD R0, R3, UR6, RZ ;  /* 0x0000000603007c24 */ /* 0x000fe2000f8e02ff */
[----:B------:R-:W-:Y:S01]  /*1970*/  @!P5 LEA.HI.X R7, R9, R15, R12, 0x1, P6 ;  /* 0x0000000f0907d211 */ /* 0x000fe200030f0c0c */
[C---:B------:R-:W-:Y:S01]  /*1980*/  IMAD.WIDE.U32 R8, R2.reuse, UR6, R20 ;  /* 0x0000000602087c25 */ /* 0x040fe2000f8e0014 */
[C---:B------:R-:W-:Y:S01]  /*1990*/  ISETP.GE.AND P6, PT, R2.reuse, UR18, PT ;  /* 0x0000001202007c0c */ /* 0x040fe2000bfc6270 */
[----:B------:R-:W-:Y:S01]  /*19a0*/  UIMAD.WIDE.U32 UR18, UR8, 0x40, URZ ;  /* 0x00000040081278a5 */ /* 0x000fe2000f8e003f */
[----:B------:R-:W1:Y:S01]  /*19b0*/  @!P3 LDC.64 R14, c[0x0][0x218] ;  /* 0x00008600ff0ebb82 */ /* 0x000e620000000a00 */
[----:B------:R-:W-:Y:S01]  /*19c0*/  IMAD R12, R2, UR7, R0 ;  /* 0x00000007020c7c24 */ /* 0x000fe2000f8e0200 */
[----:B------:R2:W-:Y:S01]  /*19d0*/  @!P5 LDGSTS.E.BYPASS.LTC128B.128 [R10+0x2800], desc[UR28][R6.64] ;  /* 0x02800000060adfae */ /* 0x0005e2000b901d5c */
[----:B------:R-:W-:Y:S01]  /*19e0*/  IMAD.U32 R0, RZ, RZ, UR10 ;  /* 0x0000000aff007e24 */ /* 0x000fe2000f8e00ff */
[----:B------:R-:W-:Y:S01]  /*19f0*/  ULDC.64 UR10, c[0x0][0x268] ;  /* 0x00009a00000a7ab9 */ /* 0x000fe20000000a00 */
[----:B------:R-:W-:Y:S01]  /*1a00*/  @!P4 IADD3 R2, P5, R4, UR18, RZ ;  /* 0x000000120402cc10 */ /* 0x000fe2000ffbe0ff */
[----:B------:R-:W-:Y:S01]  /*1a10*/  IMAD.SHL.U32 R3, R48, 0x40, RZ ;  /* 0x0000004030037824 */ /* 0x000fe200078e00ff */
[----:B------:R-:W-:Y:S01]  /*1a20*/  @!UP0 UIMAD UR18, UR9, 0x60, URZ ;  /* 0x00000060091288a4 */ /* 0x000fe2000f8e023f */
[----:B------:R-:W-:-:S03]  /*1a30*/  VOTEU.ALL UP0, P1 ;  /* 0x00000000003f7886 */ /* 0x000fc60000800000 */
[----:B------:R-:W-:-:S04]  /*1a40*/  LOP3.LUT R3, R3, 0xc0, RZ, 0xc0, !PT ;  /* 0x000000c003037812 */ /* 0x000fc800078ec0ff */
[----:B------:R-:W-:Y:S02]  /*1a50*/  LOP3.LUT R11, R3, 0x8, R11, 0xf8, !PT ;  /* 0x00000008030b7812 */ /* 0x000fe400078ef80b */
[----:B--2---:R-:W-:Y:S01]  /*1a60*/  @!P4 IADD3.X R7, R5, UR19, R0, P5, !PT ;  /* 0x000000130507cc10 */ /* 0x004fe2000affe400 */
[----:B------:R-:W-:Y:S01]  /*1a70*/  IMAD R10, R19, 0x8, R16 ;  /* 0x00000008130a7824 */ /* 0x000fe200078e0210 */
[----:B------:R-:W-:Y:S01]  /*1a80*/  @!P4 LEA R6, P5, R2, R24, 0x1 ;  /* 0x000000180206c211 */ /* 0x000fe200078a08ff */
[----:B------:R-:W2:Y:S02]  /*1a90*/  @!P2 LDC.64 R16, c[0x0][0x220] ;  /* 0x00008800ff10ab82 */ /* 0x000ea40000000a00 */
[----:B------:R-:W-:Y:S01]  /*1aa0*/  IMAD.U32 R0, R10, 0x20, R13 ;  /* 0x000000200a007824 */ /* 0x000fe200078e000d */
[----:B------:R-:W-:Y:S02]  /*1ab0*/  @!P4 LEA.HI.X R7, R2, R25, R7, 0x1, P5 ;  /* 0x000000190207c211 */ /* 0x000fe400028f0c07 */
[----:B------:R-:W-:Y:S01]  /*1ac0*/  IADD3 R2, P5, R8, UR38, RZ ;  /* 0x0000002608027c10 */ /* 0x000fe2000ffbe0ff */
[----:B------:R-:W-:Y:S01]  /*1ad0*/  IMAD.U32 R8, RZ, RZ, UR8 ;  /* 0x00000008ff087e24 */ /* 0x000fe2000f8e00ff */
[----:B------:R-:W-:Y:S01]  /*1ae0*/  SHF.R.U32.HI R10, RZ, 0x3, R3 ;  /* 0x00000003ff0a7819 */ /* 0x000fe20000011603 */
[----:B------:R3:W-:Y:S01]  /*1af0*/  @!P4 LDGSTS.E.BYPASS.LTC128B.128 [R18+0x3000], desc[UR28][R6.64] ;  /* 0x030000000612cfae */ /* 0x0007e2000b901d5c */
[----:B------:R-:W-:Y:S01]  /*1b00*/  IADD3.X R3, R9, UR21, R12, P5, !PT ;  /* 0x0000001509037c10 */ /* 0x000fe2000affe40c */
[----:B------:R-:W-:Y:S01]  /*1b10*/  @!P3 IMAD.WIDE.U32 R4, R8, 0x60, R4 ;  /* 0x000000600804b825 */ /* 0x000fe200078e0004 */
[----:B------:R-:W-:-:S02]  /*1b20*/  LOP3.LUT R194, R11, R10, RZ, 0x3c, !PT ;  /* 0x0000000a0bc27212 */ /* 0x000fc400078e3cff */
[----:B------:R-:W-:Y:S01]  /*1b30*/  LEA R212, R0, UR4, 0x1 ;  /* 0x0000000400d47c11 */ /* 0x000fe2000f8e08ff */
[----:B------:R-:W-:Y:S01]  /*1b40*/  IMAD.WIDE.U32 R30, R22, UR10, R2 ;  /* 0x0000000a161e7c25 */ /* 0x000fe2000f8e0002 */
[----:B-1----:R-:W-:-:S03]  /*1b50*/  @!P3 LEA R2, P5, R4, R14, 0x1 ;  /* 0x0000000e0402b211 */ /* 0x002fc600078a08ff */
[----:B------:R-:W-:Y:S01]  /*1b60*/  @!P3 VIADD R3, R5, UR18 ;  /* 0x000000120503bc36 */ /* 0x000fe20008000000 */
[----:B------:R-:W-:Y:S01]  /*1b70*/  UIMAD.WIDE.U32 UR18, UR6, 0x40, URZ ;  /* 0x00000040061278a5 */ /* 0x000fe2000f8e003f */
[----:B------:R-:W-:Y:S01]  /*1b80*/  IMAD R8, R26, UR10, RZ ;  /* 0x0000000a1a087c24 */ /* 0x000fe2000f8e02ff */
[----:B------:R-:W-:Y:S01]  /*1b90*/  UIMAD UR10, UR24, UR34, URZ ;  /* 0x00000022180a72a4 */ /* 0x000fe2000f8e023f */
[----:B------:R-:W-:Y:S01]  /*1ba0*/  IMAD.MOV.U32 R28, RZ, RZ, R30 ;  /* 0x000000ffff1c7224 */ /* 0x000fe200078e001e */
[----:B------:R-:W-:Y:S01]  /*1bb0*/  @!P3 LEA.HI.X R3, R4, R15, R3, 0x1, P5 ;  /* 0x0000000f0403b211 */ /* 0x000fe200028f0c03 */
[----:B------:R-:W-:Y:S01]  /*1bc0*/  IMAD R5, R22, UR11, R8 ;  /* 0x0000000b16057c24 */ /* 0x000fe2000f8e0208 */
[----:B------:R-:W1:Y:S01]  /*1bd0*/  @!P0 LDC.64 R14, c[0x0][0x220] ;  /* 0x00008800ff0e8b82 */ /* 0x000e620000000a00 */
[----:B------:R-:W-:Y:S01]  /*1be0*/  IMAD.U32 R4, RZ, RZ, UR34 ;  /* 0x00000022ff047e24 */ /* 0x000fe2000f8e00ff */
[----:B------:R-:W-:Y:S01]  /*1bf0*/  UIMAD UR10, UR17, UR25, UR10 ;  /* 0x00000019110a72a4 */ /* 0x000fe2000f8e020a */
[----:B------:R4:W-:Y:S01]  /*1c00*/  @!P3 LDGSTS.E.BYPASS.LTC128B.128 [R23+0x3800], desc[UR28][R2.64] ;  /* 0x038000000217bfae */ /* 0x0009e2000b901d5c */
[----:B------:R-:W-:-:S02]  /*1c10*/  IMAD.IADD R29, R31, 0x1, R5 ;  /* 0x000000011f1d7824 */ /* 0x000fc400078e0205 */
[----:B------:R-:W-:Y:S01]  /*1c20*/  IMAD.U32 R5, RZ, RZ, UR7 ;  /* 0x00000007ff057e24 */ /* 0x000fe2000f8e00ff */
[----:B------:R-:W0:Y:S01]  /*1c30*/  LDGDEPBAR ;  /* 0x00000000000079af */ /* 0x000e220000000000 */
[----:B------:R-:W5:Y:S01]  /*1c40*/  @!P6 LDC.64 R8, c[0x0][0x220] ;  /* 0x00008800ff08eb82 */ /* 0x000f620000000a00 */
[----:B------:R-:W-:Y:S02]  /*1c50*/  IMAD.MOV.U32 R0, RZ, RZ, 0x10 ;  /* 0x00000010ff007424 */ /* 0x000fe400078e00ff */
[----:B---3--:R-:W-:Y:S01]  /*1c60*/  IMAD.U32 R6, RZ, RZ, UR6 ;  /* 0x00000006ff067e24 */ /* 0x008fe2000f8e00ff */
[----:B------:R-:W-:Y:S01]  /*1c70*/  STL.64 [R1+0x48], R30 ;  /* 0x0000481e01007387 */ /* 0x000fe20000100a00 */
[----:B------:R-:W-:-:S03]  /*1c80*/  VIADD R217, R212, 0x2020 ;  /* 0x00002020d4d97836 */ /* 0x000fc60000000000 */
[----:B------:R-:W3:Y:S01]  /*1c90*/  @!P1 LDC.64 R18, c[0x0][0x220] ;  /* 0x00008800ff129b82 */ /* 0x000ee20000000a00 */
[----:B------:R-:W-:Y:S01]  /*1ca0*/  STL.64 [R1+0x10], R28 ;  /* 0x0000101c01007387 */ /* 0x000fe20000100a00 */
[----:B----4-:R-:W-:Y:S01]  /*1cb0*/  IMAD.WIDE.U32 R2, R4, UR25, R28 ;  /* 0x0000001904027c25 */ /* 0x010fe2000f8e001c */
[----:B------:R-:W-:-:S05]  /*1cc0*/  DEPBAR.LE SB0, 0x0 ;  /* 0x000080000000791a */ /* 0x000fca0000000000 */
[----:B------:R-:W-:Y:S01]  /*1cd0*/  BAR.SYNC.DEFER_BLOCKING 0x0 ;  /* 0x0000000000007b1d */ /* 0x000fe20000010000 */
[----:B------:R-:W-:Y:S01]  /*1ce0*/  IMAD.U32 R4, RZ, RZ, UR6 ;  /* 0x00000006ff047e24 */ /* 0x000fe2000f8e00ff */
[----:B-----5:R-:W-:Y:S01]  /*1cf0*/  @!P6 LEA R8, P4, R2, R8, 0x1 ;  /* 0x000000080208e211 */ /* 0x020fe200078808ff */
[----:B------:R-:W-:Y:S01]  /*1d00*/  VIADD R3, R3, UR10 ;  /* 0x0000000a03037c36 */ /* 0x000fe20008000000 */
[----:B------:R-:W-:Y:S02]  /*1d10*/  USHF.L.U32 UR10, UR7, 0x6, URZ ;  /* 0x00000006070a7899 */ /* 0x000fe4000800063f */
[----:B------:R-:W-:Y:S01]  /*1d20*/  @!P2 LEA R11, P3, R4, R2, 0x5 ;  /* 0x00000002040ba211 */ /* 0x000fe200078628ff */
[----:B------:R-:W-:Y:S01]  /*1d30*/  IMAD.SHL.U32 R4, R27, 0x20, RZ ;  /* 0x000000201b047824 */ /* 0x000fe200078e00ff */
[----:B------:R-:W-:Y:S02]  /*1d40*/  @!P6 LEA.HI.X R9, R2, R9, R3, 0x1, P4 ;  /* 0x000000090209e211 */ /* 0x000fe400020f0c03 */
[----:B------:R-:W-:Y:S01]  /*1d50*/  @!P2 LEA.HI.X R13, R6, R3, R5, 0x5, P3 ;  /* 0x00000003060da211 */ /* 0x000fe200018f2c05 */
[----:B------:R-:W-:Y:S01]  /*1d60*/  IMAD.U32 R6, RZ, RZ, UR10 ;  /* 0x0000000aff067e24 */ /* 0x000fe2000f8e00ff */
[----:B------:R-:W-:Y:S01]  /*1d70*/  LOP3.LUT R68, R4, 0xffffff00, RZ, 0xc0, !PT ;  /* 0xffffff0004447812 */ /* 0x000fe200078ec0ff */
[----:B------:R-:W-:Y:S01]  /*1d80*/  IMAD.U32 R4, RZ, RZ, UR6 ;  /* 0x00000006ff047e24 */ /* 0x000fe2000f8e00ff */
[----:B------:R-:W-:Y:S01]  /*1d90*/  @!P0 IADD3 R7, P3, R2, UR18, RZ ;  /* 0x0000001202078c10 */ /* 0x000fe2000ff7e0ff */
[----:B------:R-:W-:-:S02]  /*1da0*/  @!UP0 UIMAD UR10, UR7, 0x60, URZ ;  /* 0x00000060070a88a4 */ /* 0x000fc4000f8e023f */
[----:B------:R-:W-:Y:S01]  /*1db0*/  @!P1 IMAD.WIDE.U32 R4, R4, 0x60, R2 ;  /* 0x0000006004049825 */ /* 0x000fe200078e0002 */
[----:B--2---:R-:W-:Y:S01]  /*1dc0*/  @!P2 LEA R2, P4, R11, R16, 0x1 ;  /* 0x000000100b02a211 */ /* 0x004fe200078808ff */
[----:B------:R-:W-:Y:S01]  /*1dd0*/  UISETP.GE.AND UP0, UPT, UR32, 0x2, UPT ;  /* 0x000000022000788c */ /* 0x000fe2000bf06270 */
[----:B------:R-:W-:Y:S01]  /*1de0*/  @!P0 IADD3.X R12, R3, UR19, R6, P3, !PT ;  /* 0x00000013030c8c10 */ /* 0x000fe20009ffe406 */
[----:B------:R-:W-:Y:S01]  /*1df0*/  IMAD R10, R69, 0x200, R68 ;  /* 0x00000200450a7824 */ /* 0x000fe200078e0244 */
[----:B------:R-:W-:Y:S01]  /*1e00*/  @!P2 LEA.HI.X R3, R11, R17, R13, 0x1, P4 ;  /* 0x000000110b03a211 */ /* 0x000fe200020f0c0d */
[----:B------:R-:W-:Y:S01]  /*1e10*/  @!P1 VIADD R5, R5, UR10 ;  /* 0x0000000a05059c36 */ /* 0x000fe20008000000 */
[C---:B-1----:R-:W-:Y:S01]  /*1e20*/  @!P0 LEA R6, P3, R7.reuse, R14, 0x1 ;  /* 0x0000000e07068211 */ /* 0x042fe200078608ff */
[----:B------:R-:W-:Y:S01]  /*1e30*/  @P6 STS [R236+0x4000], RZ ;  /* 0x004000ffec006388 */ /* 0x000fe20000000800 */
[C---:B------:R-:W-:Y:S01]  /*1e40*/  IMAD R10, R70.reuse, 0x20, R10 ;  /* 0x00000020460a7824 */ /* 0x040fe200078e020a */
[----:B------:R-:W-:Y:S01]  /*1e50*/  USHF.L.U32 UR10, UR34, 0x2, URZ ;  /* 0x00000002220a7899 */ /* 0x000fe2000800063f */
[----:B------:R-:W-:Y:S01]  /*1e60*/  @!P0 LEA.HI.X R7, R7, R15, R12, 0x1, P3 ;  /* 0x0000000f07078211 */ /* 0x000fe200018f0c0c */
[----:B------:R-:W-:Y:S01]  /*1e70*/  @P6 STS [R236+0x4004], RZ ;  /* 0x004004ffec006388 */ /* 0x000fe20000000800 */
[----:B------:R-:W-:Y:S01]  /*1e80*/  UIADD3 UR19, UR31, -0x4498517b, URZ ;  /* 0xbb67ae851f137890 */ /* 0x000fe2000fffe03f */
[----:B------:R-:W-:Y:S01]  /*1e90*/  IMAD R204, R70, 0x20, R68 ;  /* 0x0000002046cc7824 */ /* 0x000fe200078e0244 */
[----:B------:R-:W-:Y:S01]  /*1ea0*/  UIADD3 UR11, UR10, 0x2, URZ ;  /* 0x000000020a0b7890 */ /* 0x000fe2000fffe03f */
[----:B------:R-:W-:Y:S04]  /*1eb0*/  @P6 STS.64 [R236+0x4008], RZ ;  /* 0x004008ffec006388 */ /* 0x000fe80000000a00 */
        /* <DEDUP_REMOVED lines=13> */
[----:B------:R2:W-:Y:S01]  /*1f90*/  @!P0 LDGSTS.E.BYPASS.LTC128B.128 [R236+0x5000], desc[UR28][R6.64] ;  /* 0x0500000006ec8fae */ /* 0x0005e2000b901d5c */
[----:B------:R-:W-:-:S03]  /*1fa0*/  LOP3.LUT P0, RZ, R49, 0x2, RZ, 0xc0, !PT ;  /* 0x0000000231ff7812 */ /* 0x000fc6000780c0ff */
[----:B------:R-:W-:Y:S01]  /*1fb0*/  @P1 STS.128 [R236+0x5800], RZ ;  /* 0x005800ffec001388 */ /* 0x000fe20000000c00 */
[----:B---3--:R-:W-:-:S04]  /*1fc0*/  @!P1 LEA R8, P3, R4, R18, 0x1 ;  /* 0x0000001204089211 */ /* 0x008fc800078608ff */
[----:B------:R-:W-:Y:S01]  /*1fd0*/  @!P1 LEA.HI.X R9, R4, R19, R5, 0x1, P3 ;  /* 0x0000001304099211 */ /* 0x000fe200018f0c05 */
[----:B-1----:R-:W-:-:S04]  /*1fe0*/  IMAD.IADD R2, R194, 0x1, R10 ;  /* 0x00000001c2027824 */ /* 0x002fc800078e020a */
[----:B------:R-:W-:Y:S01]  /*1ff0*/  @!PT LDS RZ, [RZ] ;  /* 0x00000000fffff984 */ /* 0x000fe20000000800 */
[----:B------:R-:W-:Y:S01]  /*2000*/  @!PT LDS RZ, [RZ] ;  /* 0x00000000fffff984 */ /* 0x000fe20000000800 */
[----:B------:R-:W-:Y:S01]  /*2010*/  @!PT LDS RZ, [RZ] ;  /* 0x00000000fffff984 */ /* 0x000fe20000000800 */
[----:B------:R1:W-:Y:S01]  /*2020*/  @!P1 LDGSTS.E.BYPASS.LTC128B.128 [R236+0x5800], desc[UR28][R8.64] ;  /* 0x0580000008ec9fae */ /* 0x0003e2000b901d5c */
[----:B------:R-:W-:Y:S01]  /*2030*/  LOP3.LUT P1, RZ, R48, 0x2, RZ, 0xc0, !PT ;  /* 0x0000000230ff7812 */ /* 0x000fe2000782c0ff */
[----:B------:R-:W-:Y:S01]  /*2040*/  IMAD.U32 R3, RZ, RZ, UR15 ;  /* 0x0000000fff037e24 */ /* 0x000fe2000f8e00ff */
[----:B------:R-:W-:Y:S01]  /*2050*/  LEA R215, R2, UR4, 0x1 ;  /* 0x0000000402d77c11 */ /* 0x000fe2000f8e08ff */
[----:B------:R-:W-:Y:S01]  /*2060*/  LDSM.16.M88.4 R12, [R212+0x2000] ;  /* 0x00200000d40c783b */ /* 0x000fe20000000200 */
[----:B------:R-:W-:Y:S01]  /*2070*/  SEL R0, R0, 0xfffffff0, !P1 ;  /* 0xfffffff000007807 */ /* 0x000fe20004800000 */
[----:B------:R-:W-:Y:S02]  /*2080*/  VIADD R2, R212, 0x2000 ;  /* 0x00002000d4027836 */ /* 0x000fe40000000000 */
[----:B--2---:R-:W2:Y:S02]  /*2090*/  LDSM.16.M88.4 R4, [R215+0x1000] ;  /* 0x00100000d704783b */ /* 0x004ea40000000200 */
[----:B------:R-:W-:Y:S01]  /*20a0*/  @P0 VIADD R217, R2, 0xffffffe0 ;  /* 0xffffffe002d90836 */ /* 0x000fe20000000000 */
[----:B------:R-:W-:Y:S01]  /*20b0*/  SHF.R.S32.HI R2, RZ, 0x1f, R56 ;  /* 0x0000001fff027819 */ /* 0x000fe20000011438 */
[----:B------:R-:W3:Y:S01]  /*20c0*/  LDSM.16.M88.4 R40, [R212+0x2400] ;  /* 0x00240000d428783b */ /* 0x000ee20000000200 */
[----:B------:R-:W-:-:S02]  /*20d0*/  IMAD R216, R0, 0x2, R215 ;  /* 0x0000000200d87824 */ /* 0x000fc400078e02d7 */
[----:B------:R-:W-:Y:S01]  /*20e0*/  LEA.HI R2, R2, R56, RZ, 0x2 ;  /* 0x0000003802027211 */ /* 0x000fe200078f10ff */
[----:B------:R-:W4:Y:S03]  /*20f0*/  LDSM.16.M88.4 R36, [R212+0x2800] ;  /* 0x00280000d424783b */ /* 0x000f260000000200 */
[----:B------:R-:W-:Y:S01]  /*2100*/  SHF.R.S32.HI R149, RZ, 0x2, R2 ;  /* 0x00000002ff957819 */ /* 0x000fe20000011402 */
[----:B------:R-:W5:Y:S01]  /*2110*/  LDSM.16.M88.4 R32, [R212+0x2c00] ;  /* 0x002c0000d420783b */ /* 0x000f620000000200 */
[----:B------:R-:W-:-:S03]  /*2120*/  IMAD.U32 R2, RZ, RZ, UR34 ;  /* 0x00000022ff027e24 */ /* 0x000fc6000f8e00ff */
[----:B------:R-:W5:Y:S04]  /*2130*/  LDSM.16.M88.4 R28, [R212+0x3000] ;  /* 0x00300000d41c783b */ /* 0x000f680000000200 */
[----:B------:R-:W5:Y:S04]  /*2140*/  LDSM.16.M88.4 R24, [R212+0x3400] ;  /* 0x00340000d418783b */ /* 0x000f680000000200 */
[----:B------:R-:W5:Y:S04]  /*2150*/  LDSM.16.M88.4 R20, [R212+0x3800] ;  /* 0x00380000d414783b */ /* 0x000f680000000200 */
[----:B------:R-:W5:Y:S04]  /*2160*/  LDSM.16.M88.4 R44, [R212+0x3c00] ;  /* 0x003c0000d42c783b */ /* 0x000f680000000200 */
[----:B-1----:R-:W1:Y:S04]  /*2170*/  LDSM.16.M88.4 R8, [R215] ;  /* 0x00000000d708783b */ /* 0x002e680000000200 */
[----:B------:R-:W-:Y:S01]  /*2180*/  LDSM.16.M88.4 R16, [R216] ;  /* 0x00000000d810783b */ /* 0x000fe20000000200 */
[C---:B--2---:R-:W-:Y:S03]  /*2190*/  HMMA.16816.F32 R168, R4.reuse, R12, RZ ;  /* 0x0000000c04a8723c */ /* 0x044fe600000018ff */
[----:B------:R-:W-:Y:S04]  /*21a0*/  LDSM.16.M88.4 R48, [R217+0x400] ;  /* 0x00040000d930783b */ /* 0x000fe80000000200 */
[----:B------:R-:W-:Y:S01]  /*21b0*/  STL [R1+0x5c], R149 ;  /* 0x00005c9501007387 */ /* 0x000fe20000100800 */
[C---:B------:R-:W-:Y:S03]  /*21c0*/  HMMA.16816.F32 R72, R4.reuse, R14, RZ ;  /* 0x0000000e0448723c */ /* 0x040fe600000018ff */
[----:B------:R-:W0:Y:S03]  /*21d0*/  LDGDEPBAR ;  /* 0x00000000000079af */ /* 0x000e260000000000 */
[C---:B---3--:R-:W-:Y:S06]  /*21e0*/  HMMA.16816.F32 R60, R4.reuse, R40, RZ ;  /* 0x00000028043c723c */ /* 0x048fec00000018ff */
[C---:B----4-:R-:W-:Y:S06]  /*21f0*/  HMMA.16816.F32 R80, R4.reuse, R36, RZ ;  /* 0x000000240450723c */ /* 0x050fec00000018ff */
[C---:B-----5:R-:W-:Y:S06]  /*2200*/  HMMA.16816.F32 R100, R4.reuse, R32, RZ ;  /* 0x000000200464723c */ /* 0x060fec00000018ff */
        /* <DEDUP_REMOVED lines=10> */
[----:B------:R-:W-:Y:S06]  /*22b0*/  HMMA.16816.F32 R200, R4, R46, RZ ;  /* 0x0000002e04c8723c */ /* 0x000fec00000018ff */
[C---:B-1----:R-:W-:Y:S01]  /*22c0*/  HMMA.16816.F32 R164, R8.reuse, R12, RZ ;  /* 0x0000000c08a4723c */ /* 0x042fe200000018ff */
[----:B------:R-:W-:Y:S01]  /*22d0*/  IMAD.SHL.U32 R6, R57, 0x2, RZ ;  /* 0x0000000239067824 */ /* 0x000fe200078e00ff */
[----:B------:R-:W-:Y:S01]  /*22e0*/  LEA R4, R69, UR14, 0x4 ;  /* 0x0000000e45047c11 */ /* 0x000fe2000f8e20ff */
[----:B------:R-:W-:Y:S01]  /*22f0*/  LDSM.16.M88.4 R56, [R217] ;  /* 0x00000000d938783b */ /* 0x000fe20000000200 */
[----:B------:R-:W-:Y:S01]  /*2300*/  IMAD.U32 R5, RZ, RZ, UR27 ;  /* 0x0000001bff057e24 */ /* 0x000fe2000f8e00ff */
[----:B------:R-:W-:Y:S01]  /*2310*/  UIADD3 UR14, UR10, 0x1, URZ ;  /* 0x000000010a0e7890 */ /* 0x000fe2000fffe03f */
[----:B------:R-:W-:Y:S01]  /*2320*/  HMMA.16816.F32 R84, R8, R14, RZ ;  /* 0x0000000e0854723c */ /* 0x000fe200000018ff */
[----:B------:R-:W1:Y:S01]  /*2330*/  LDSM.16.M88.4 R12, [R216+0x1000] ;  /* 0x00100000d80c783b */ /* 0x000e620000000200 */
[----:B------:R-:W-:Y:S01]  /*2340*/  IMAD R242, R5, 0x8, R69 ;  /* 0x0000000805f27824 */ /* 0x000fe200078e0245 */
[----:B------:R-:W-:-:S02]  /*2350*/  IADD3 R4, R4, 0x1, R149 ;  /* 0x0000000104047810 */ /* 0x000fc40007ffe095 */
[----:B------:R-:W-:Y:S01]  /*2360*/  LOP3.LUT R6, R6, 0x6, RZ, 0xc0, !PT ;  /* 0x0000000606067812 */ /* 0x000fe200078ec0ff */
[----:B------:R-:W-:Y:S01]  /*2370*/  HMMA.16816.F32 R52, R8, R40, RZ ;  /* 0x000000280834723c */ /* 0x000fe200000018ff */
[----:B------:R-:W-:Y:S01]  /*2380*/  IADD3 R7, R4, UR13, -R3 ;  /* 0x0000000d04077c10 */ /* 0x000fe2000fffe803 */
[----:B------:R-:W-:-:S04]  /*2390*/  IMAD.WIDE.U32 R4, R148, -0x2daee0ad, RZ ;  /* 0xd2511f5394047825 */ /* 0x000fc800078e00ff */
[----:B------:R-:W-:Y:S01]  /*23a0*/  HMMA.16816.F32 R92, R8, R42, RZ ;  /* 0x0000002a085c723c */ /* 0x000fe200000018ff */
[----:B------:R-:W-:Y:S01]  /*23b0*/  IMAD.U32 R3, RZ, RZ, UR10 ;  /* 0x0000000aff037e24 */ /* 0x000fe2000f8e00ff */
[----:B------:R-:W-:Y:S01]  /*23c0*/  UIADD3 UR10, UR10, 0x3, URZ ;  /* 0x000000030a0a7890 */ /* 0x000fe2000fffe03f */
[----:B------:R-:W-:-:S03]  /*23d0*/  IMAD.WIDE.U32 R238, R242, -0x326172a9, RZ ;  /* 0xcd9e8d57f2ee7825 */ /* 0x000fc600078e00ff */
[----:B------:R-:W-:Y:S01]  /*23e0*/  HMMA.16816.F32 R64, R8, R36, RZ ;  /* 0x000000240840723c */ /* 0x000fe200000018ff */
[----:B------:R-:W-:Y:S01]  /*23f0*/  IMAD R2, R2, 0x80, R6 ;  /* 0x0000008002027824 */ /* 0x000fe200078e0206 */
[----:B------:R-:W-:-:S04]  /*2400*/  LOP3.LUT R193, R5, UR31, R3, 0x96, !PT ;  /* 0x0000001f05c17c12 */ /* 0x000fc8000f8e9603 */
[C---:B------:R-:W-:Y:S06]  /*2410*/  HMMA.16816.F32 R108, R8.reuse, R38, RZ ;  /* 0x00000026086c723c */ /* 0x040fec00000018ff */
[C---:B------:R-:W-:Y:S06]  /*2420*/  HMMA.16816.F32 R76, R8.reuse, R32, RZ ;  /* 0x00000020084c723c */ /* 0x040fec00000018ff */
[C---:B------:R-:W-:Y:S01]  /*2430*/  HMMA.16816.F32 R120, R8.reuse, R34, RZ ;  /* 0x000000220878723c */ /* 0x040fe200000018ff */
[----:B------:R-:W2:Y:S05]  /*2440*/  LDSM.16.M88.4 R32, [R217+0xc00] ;  /* 0x000c0000d920783b */ /* 0x000eaa0000000200 */
[C---:B------:R-:W-:Y:S06]  /*2450*/  HMMA.16816.F32 R88, R8.reuse, R28, RZ ;  /* 0x0000001c0858723c */ /* 0x040fec00000018ff */
[C---:B------:R-:W-:Y:S06]  /*2460*/  HMMA.16816.F32 R136, R8.reuse, R30, RZ ;  /* 0x0000001e0888723c */ /* 0x040fec00000018ff */
[C---:B------:R-:W-:Y:S06]  /*2470*/  HMMA.16816.F32 R104, R8.reuse, R24, RZ ;  /* 0x000000180868723c */ /* 0x040fec00000018ff */
[C---:B------:R-:W-:Y:S01]  /*2480*/  HMMA.16816.F32 R152, R8.reuse, R26, RZ ;  /* 0x0000001a0898723c */ /* 0x040fe200000018ff */
[----:B------:R-:W-:Y:S05]  /*2490*/  LDSM.16.M88.4 R24, [R217+0x1000] ;  /* 0x00100000d918783b */ /* 0x000fea0000000200 */
[C---:B------:R-:W-:Y:S06]  /*24a0*/  HMMA.16816.F32 R132, R8.reuse, R20, RZ ;  /* 0x000000140884723c */ /* 0x040fec00000018ff */
[C---:B------:R-:W-:Y:S01]  /*24b0*/  HMMA.16816.F32 R156, R8.reuse, R22, RZ ;  /* 0x00000016089c723c */ /* 0x040fe200000018ff */
[----:B------:R-:W3:Y:S05]  /*24c0*/  LDSM.16.M88.4 R20, [R217+0x800] ;  /* 0x00080000d914783b */ /* 0x000eea0000000200 */
[C---:B------:R-:W-:Y:S06]  /*24d0*/  HMMA.16816.F32 R140, R8.reuse, R44, RZ ;  /* 0x0000002c088c723c */ /* 0x040fec00000018ff */
[----:B------:R-:W-:Y:S06]  /*24e0*/  HMMA.16816.F32 R144, R8, R46, RZ ;  /* 0x0000002e0890723c */ /* 0x000fec00000018ff */
[----:B-1----:R-:W-:Y:S01]  /*24f0*/  HMMA.16816.F32 R28, R12, R58, R72 ;  /* 0x0000003a0c1c723c */ /* 0x002fe20000001848 */
[----:B------:R-:W-:Y:S01]  /*2500*/  VIADD R9, R242, 0x4 ;  /* 0x00000004f2097836 */ /* 0x000fe20000000000 */
[----:B------:R-:W-:Y:S01]  /*2510*/  LOP3.LUT R8, R71, UR30, RZ, 0x3c, !PT ;  /* 0x0000001e47087c12 */ /* 0x000fe2000f8e3cff */
[----:B------:R-:W-:-:S02]  /*2520*/  VIADD R10, R2, 0x9 ;  /* 0x00000009020a7836 */ /* 0x000fc40000000000 */
[----:B------:R-:W-:Y:S01]  /*2530*/  IMAD.WIDE.U32 R240, R9, -0x326172a9, RZ ;  /* 0xcd9e8d5709f07825 */ /* 0x000fe200078e00ff */
[-C--:B------:R-:W-:Y:S01]  /*2540*/  LOP3.LUT R6, R239, R8.reuse, RZ, 0x3c, !PT ;  /* 0x00000008ef067212 */ /* 0x080fe200078e3cff */
[----:B------:R1:W-:Y:S01]  /*2550*/  STL [R1+0xc], R8 ;  /* 0x00000c0801007387 */ /* 0x0003e20000100800 */
[----:B------:R-:W-:Y:S01]  /*2560*/  HMMA.16816.F32 R44, R16, R48, R52 ;  /* 0x00000030102c723c */ /* 0x000fe20000001834 */
[----:B------:R-:W-:Y:S01]  /*2570*/  IMAD.U32 R9, RZ, RZ, UR14 ;  /* 0x0000000eff097e24 */ /* 0x000fe2000f8e00ff */
[----:B------:R-:W-:Y:S01]  /*2580*/  LOP3.LUT R3, R241, R8, RZ, 0x3c, !PT ;  /* 0x00000008f1037212 */ /* 0x000fe200078e3cff */
[----:B------:R-:W-:-:S03]  /*2590*/  IMAD.WIDE.U32 R148, R6, -0x2daee0ad, RZ ;  /* 0xd2511f5306947825 */ /* 0x000fc600078e00ff */
[----:B------:R-:W-:Y:S01]  /*25a0*/  LOP3.LUT R195, R5, UR31, R9, 0x96, !PT ;  /* 0x0000001f05c37c12 */ /* 0x000fe2000f8e9609 */
[----:B------:R-:W-:Y:S01]  /*25b0*/  IMAD.U32 R6, RZ, RZ, UR10 ;  /* 0x0000000aff067e24 */ /* 0x000fe2000f8e00ff */
[----:B------:R-:W-:Y:S01]  /*25c0*/  HMMA.16816.F32 R36, R12, R48, R60 ;  /* 0x000000300c24723c */ /* 0x000fe2000000183c */
[----:B------:R-:W-:Y:S01]  /*25d0*/  IMAD.WIDE.U32 R150, R3, -0x2daee0ad, RZ ;  /* 0xd2511f5303967825 */ /* 0x000fe200078e00ff */
[----:B------:R-:W-:Y:S02]  /*25e0*/  LOP3.LUT R192, R149, UR19, R4, 0x96, !PT ;  /* 0x0000001395c07c12 */ /* 0x000fe4000f8e9604 */
[----:B------:R-:W-:Y:S01]  /*25f0*/  LOP3.LUT R246, R5, UR31, R6, 0x96, !PT ;  /* 0x0000001f05f67c12 */ /* 0x000fe2000f8e9606 */
[----:B------:R-:W-:Y:S01]  /*2600*/  VIADD R3, R7, UR12 ;  /* 0x0000000c07037c36 */ /* 0x000fe20008000000 */
[----:B------:R-:W-:Y:S01]  /*2610*/  LOP3.LUT R196, R151, UR19, R4, 0x96, !PT ;  /* 0x0000001397c47c12 */ /* 0x000fe2000f8e9604 */
[----:B------:R-:W-:Y:S01]  /*2620*/  VIADD R9, R2, 0x8 ;  /* 0x0000000802097836 */ /* 0x000fe20000000000 */
[----:B------:R-:W-:Y:S01]  /*2630*/  HMMA.16816.F32 R40, R16, R58, R84 ;  /* 0x0000003a1028723c */ /* 0x000fe20000001854 */
[----:B------:R-:W-:-:S02]  /*2640*/  IMAD.MOV.U32 R4, RZ, RZ, 0x48 ;  /* 0x00000048ff047424 */ /* 0x000fc400078e00ff */
[----:B------:R-:W-:Y:S02]  /*2650*/  IMAD.MOV.U32 R6, RZ, RZ, 0x8 ;  /* 0x00000008ff067424 */ /* 0x000fe400078e00ff */
[C---:B------:R-:W-:Y:S01]  /*2660*/  VIADD R7, R2.reuse, 0x1 ;  /* 0x0000000102077836 */ /* 0x040fe20000000000 */
[C---:B------:R-:W-:Y:S01]  /*2670*/  VIADDMNMX R4, R3.reuse, R4, UR13, PT ;  /* 0x0000000d03047e46 */ /* 0x040fe2000b800104 */
[----:B--2---:R-:W-:Y:S01]  /*2680*/  HMMA.16816.F32 R60, R12, R32, R100 ;  /* 0x000000200c3c723c */ /* 0x004fe20000001864 */
[----:B-1----:R-:W-:Y:S01]  /*2690*/  IMAD.U32 R8, RZ, RZ, UR11 ;  /* 0x0000000bff087e24 */ /* 0x002fe2000f8e00ff */
[----:B------:R-:W-:Y:S01]  /*26a0*/  VIADDMNMX R6, R3, R6, UR13, PT ;  /* 0x0000000d03067e46 */ /* 0x000fe2000b800106 */
[----:B------:R-:W-:Y:S01]  /*26b0*/  VIADD R11, R2, 0x29 ;  /* 0x00000029020b7836 */ /* 0x000fe20000000000 */
[----:B------:R-:W-:Y:S02]  /*26c0*/  ISETP.GE.AND P2, PT, R9, R4, PT ;  /* 0x000000040900720c */ /* 0x000fe40003f46270 */
[----:B------:R-:W-:Y:S01]  /*26d0*/  LOP3.LUT R245, R5, UR31, R8, 0x96, !PT ;  /* 0x0000001f05f57c12 */ /* 0x000fe2000f8e9608 */
[----:B------:R-:W-:Y:S01]  /*26e0*/  IMAD.MOV.U32 R8, RZ, RZ, 0x40 ;  /* 0x00000040ff087424 */ /* 0x000fe200078e00ff */
[----:B------:R-:W-:Y:S01]  /*26f0*/  FSEL R178, R30, -INF , !P2 ;  /* 0xff8000001eb27808 */ /* 0x000fe20005000000 */
[----:B---3--:R-:W-:Y:S01]  /*2700*/  HMMA.16816.F32 R64, R16, R20, R64 ;  /* 0x000000141040723c */ /* 0x008fe20000001840 */
[----:B------:R-:W-:-:S02]  /*2710*/  ISETP.GE.AND P0, PT, R7, R6, PT ;  /* 0x000000060700720c */ /* 0x000fc40003f06270 */
[C---:B------:R-:W-:Y:S01]  /*2720*/  VIADDMNMX R5, R3.reuse, R8, UR13, PT ;  /* 0x0000000d03057e46 */ /* 0x040fe2000b800108 */
[----:B------:R-:W-:Y:S01]  /*2730*/  VIADD R8, R2, 0x10 ;  /* 0x0000001002087836 */ /* 0x000fe20000000000 */
[----:B------:R-:W-:Y:S01]  /*2740*/  VIMNMX R3, R3, UR13, PT ;  /* 0x0000000d03037c48 */ /* 0x000fe2000bfe0100 */
[----:B------:R-:W-:Y:S01]  /*2750*/  HMMA.16816.F32 R52, R12, R20, R80 ;  /* 0x000000140c34723c */ /* 0x000fe20000001850 */
[-C--:B------:R-:W-:Y:S02]  /*2760*/  ISETP.GE.AND P1, PT, R9, R5.reuse, PT ;  /* 0x000000050900720c */ /* 0x080fe40003f26270 */
[----:B------:R-:W-:Y:S02]  /*2770*/  ISETP.GE.AND P3, PT, R10, R5, PT ;  /* 0x000000050a00720c */ /* 0x000fe40003f66270 */
[----:B------:R-:W-:Y:S01]  /*2780*/  FSEL R176, R28, -INF , !P1 ;  /* 0xff8000001cb07808 */ /* 0x000fe20004800000 */
[----:B------:R-:W-:Y:S01]  /*2790*/  HMMA.16816.F32 R72, R16, R24, R88 ;  /* 0x000000181048723c */ /* 0x000fe20000001858 */
[----:B------:R-:W-:Y:S01]  /*27a0*/  ISETP.GE.AND P1, PT, R10, R4, PT ;  /* 0x000000040a00720c */ /* 0x000fe20003f26270 */
[----:B------:R-:W-:Y:S01]  /*27b0*/  VIADD R20, R2, 0x19 ;  /* 0x0000001902147836 */ /* 0x000fe20000000000 */
[----:B------:R-:W-:-:S02]  /*27c0*/  FSEL R177, R29, -INF , !P3 ;  /* 0xff8000001db17808 */ /* 0x000fc40005800000 */
[----:B------:R-:W-:Y:S01]  /*27d0*/  FSEL R179, R31, -INF , !P1 ;  /* 0xff8000001fb37808 */ /* 0x000fe20004800000 */
[----:B------:R-:W-:Y:S01]  /*27e0*/  HMMA.16816.F32 R76, R16, R32, R76 ;  /* 0x00000020104c723c */ /* 0x000fe2000000184c */
[-C--:B------:R-:W-:Y:S02]  /*27f0*/  ISETP.GE.AND P1, PT, R8, R3.reuse, PT ;  /* 0x000000030800720c */ /* 0x080fe40003f26270 */
[C---:B------:R-:W-:Y:S02]  /*2800*/  ISETP.GE.AND P5, PT, R7.reuse, R3, PT ;  /* 0x000000030700720c */ /* 0x040fe40003fa6270 */
[C---:B------:R-:W-:Y:S01]  /*2810*/  ISETP.GE.AND P6, PT, R7.reuse, R5, PT ;  /* 0x000000050700720c */ /* 0x040fe20003fc6270 */
[----:B------:R-:W-:Y:S01]  /*2820*/  HMMA.16816.F32 R28, R12, R50, R96 ;  /* 0x000000320c1c723c */ /* 0x000fe20000001860 */
[----:B------:R-:W-:Y:S01]  /*2830*/  ISETP.GE.AND P4, PT, R7, R4, PT ;  /* 0x000000040700720c */ /* 0x000fe20003f86270 */
[----:B------:R-:W-:Y:S01]  /*2840*/  VIADD R7, R2, 0x11 ;  /* 0x0000001102077836 */ /* 0x000fe20000000000 */
[----:B------:R-:W-:-:S02]  /*2850*/  ISETP.GE.AND P2, PT, R8, R6, PT ;  /* 0x000000060800720c */ /* 0x000fc40003f46270 */
[----:B------:R-:W-:Y:S01]  /*2860*/  ISETP.GE.AND P3, PT, R8, R5, PT ;  /* 0x000000050800720c */ /* 0x000fe20003f66270 */
[----:B------:R-:W-:Y:S01]  /*2870*/  HMMA.16816.F32 R68, R12, R24, R116 ;  /* 0x000000180c44723c */ /* 0x000fe20000001874 */
[----:B------:R-:W-:Y:S02]  /*2880*/  FSEL R97, R44, -INF , !P1 ;  /* 0xff8000002c617808 */ /* 0x000fe40004800000 */
[----:B------:R-:W-:Y:S01]  /*2890*/  ISETP.GE.AND P1, PT, R8, R4, PT ;  /* 0x000000040800720c */ /* 0x000fe20003f26270 */
[----:B------:R-:W-:Y:S01]  /*28a0*/  VIADD R8, R2, 0x20 ;  /* 0x0000002002087836 */ /* 0x000fe20000000000 */
[----:B------:R-:W-:Y:S02]  /*28b0*/  FSEL R198, R46, -INF , !P2 ;  /* 0xff8000002ec67808 */ /* 0x000fe40005000000 */
[----:B------:R-:W-:Y:S02]  /*28c0*/  FSEL R103, R38, -INF , !P1 ;  /* 0xff80000026677808 */ /* 0x000fe40004800000 */
[----:B------:R-:W-:-:S02]  /*28d0*/  ISETP.GE.AND P2, PT, R7, R3, PT ;  /* 0x000000030700720c */ /* 0x000fc40003f46270 */
[C---:B------:R-:W-:Y:S02]  /*28e0*/  ISETP.GE.AND P1, PT, R7.reuse, R5, PT ;  /* 0x000000050700720c */ /* 0x040fe40003f26270 */
[----:B------:R-:W-:Y:S02]  /*28f0*/  FSEL R98, R36, -INF , !P3 ;  /* 0xff80000024627808 */ /* 0x000fe40005800000 */
[----:B------:R-:W-:Y:S02]  /*2900*/  ISETP.GE.AND P3, PT, R7, R6, PT ;  /* 0x000000060700720c */ /* 0x000fe40003f66270 */
[----:B------:R-:W-:Y:S02]  /*2910*/  FSEL R96, R45, -INF , !P2 ;  /* 0xff8000002d607808 */ /* 0x000fe40005000000 */
[----:B------:R-:W-:Y:S02]  /*2920*/  FSEL R99, R37, -INF , !P1 ;  /* 0xff80000025637808 */ /* 0x000fe40004800000 */
[----:B------:R-:W-:Y:S01]  /*2930*/  ISETP.GE.AND P2, PT, R7, R4, PT ;  /* 0x000000040700720c */ /* 0x000fe20003f46270 */
[----:B------:R-:W-:Y:S01]  /*2940*/  VIADD R7, R2, 0x21 ;  /* 0x0000002102077836 */ /* 0x000fe20000000000 */
[----:B------:R-:W-:-:S02]  /*2950*/  ISETP.GE.AND P1, PT, R9, R6, PT ;  /* 0x000000060900720c */ /* 0x000fc40003f26270 */
[----:B------:R-:W-:Y:S02]  /*2960*/  FSEL R199, R47, -INF , !P3 ;  /* 0xff8000002fc77808 */ /* 0x000fe40005800000 */
[C---:B------:R-:W-:Y:S01]  /*2970*/  HMMA.16816.F32 R44, R16.reuse, R50, R92 ;  /* 0x00000032102c723c */ /* 0x040fe2000000185c */
[----:B------:R-:W-:Y:S01]  /*2980*/  ISETP.GE.AND P3, PT, R9, R3, PT ;  /* 0x000000030900720c */ /* 0x000fe20003f66270 */
[----:B------:R-:W-:Y:S01]  /*2990*/  VIADD R9, R2, 0x18 ;  /* 0x0000001802097836 */ /* 0x000fe20000000000 */
[----:B------:R-:W-:Y:S02]  /*29a0*/  FSEL R197, R39, -INF , !P2 ;  /* 0xff80000027c57808 */ /* 0x000fe40005000000 */
[----:B------:R-:W1:Y:S01]  /*29b0*/  LDSM.16.M88.4 R36, [R217+0x1400] ;  /* 0x00140000d924783b */ /* 0x000e620000000200 */
[----:B------:R-:W-:Y:S01]  /*29c0*/  FSEL R87, R40, -INF , !P3 ;  /* 0xff80000028577808 */ /* 0x000fe20005800000 */
[----:B------:R-:W-:Y:S01]  /*29d0*/  HMMA.16816.F32 R48, R16, R22, R108 ;  /* 0x000000161030723c */ /* 0x000fe2000000186c */
[----:B------:R-:W-:-:S02]  /*29e0*/  FSEL R92, R42, -INF , !P1 ;  /* 0xff8000002a5c7808 */ /* 0x000fc40004800000 */
[CC--:B------:R-:W-:Y:S02]  /*29f0*/  ISETP.GE.AND P1, PT, R20.reuse, R5.reuse, PT ;  /* 0x000000051400720c */ /* 0x0c0fe40003f26270 */
[----:B------:R-:W-:Y:S02]  /*2a00*/  ISETP.GE.AND P3, PT, R9, R5, PT ;  /* 0x000000050900720c */ /* 0x000fe40003f66270 */
[----:B------:R-:W-:Y:S02]  /*2a10*/  FSEL R95, R29, -INF , !P1 ;  /* 0xff8000001d5f7808 */ /* 0x000fe40004800000 */
[-C--:B------:R-:W-:Y:S02]  /*2a20*/  ISETP.GE.AND P1, PT, R20, R4.reuse, PT ;  /* 0x000000041400720c */ /* 0x080fe40003f26270 */
[----:B------:R-:W-:Y:S02]  /*2a30*/  ISETP.GE.AND P2, PT, R9, R4, PT ;  /* 0x000000040900720c */ /* 0x000fe40003f46270 */
[----:B------:R-:W-:-:S02]  /*2a40*/  FSEL R93, R28, -INF , !P3 ;  /* 0xff8000001c5d7808 */ /* 0x000fc40005800000 */
[----:B------:R-:W-:Y:S02]  /*2a50*/  FSEL R102, R31, -INF , !P1 ;  /* 0xff8000001f667808 */ /* 0x000fe40004800000 */
[-C--:B------:R-:W-:Y:S02]  /*2a60*/  ISETP.GE.AND P3, PT, R10, R3.reuse, PT ;  /* 0x000000030a00720c */ /* 0x080fe40003f66270 */
[----:B------:R-:W-:Y:S02]  /*2a70*/  FSEL R100, R30, -INF , !P2 ;  /* 0xff8000001e647808 */ /* 0x000fe40005000000 */
[----:B------:R-:W-:Y:S01]  /*2a80*/  ISETP.GE.AND P1, PT, R8, R3, PT ;  /* 0x000000030800720c */ /* 0x000fe20003f26270 */
[----:B------:R-:W-:Y:S01]  /*2a90*/  HMMA.16816.F32 R28, R12, R22, R112 ;  /* 0x000000160c1c723c */ /* 0x000fe20000001870 */
[----:B------:R-:W-:Y:S01]  /*2aa0*/  ISETP.GE.AND P2, PT, R10, R6, PT ;  /* 0x000000060a00720c */ /* 0x000fe20003f46270 */
[----:B------:R-:W-:Y:S01]  /*2ab0*/  VIADD R10, R2, 0x38 ;  /* 0x00000038020a7836 */ /* 0x000fe20000000000 */
[----:B------:R-:W-:-:S02]  /*2ac0*/  FSEL R86, R41, -INF , !P3 ;  /* 0xff80000029567808 */ /* 0x000fc40005800000 */
[----:B------:R-:W-:Y:S02]  /*2ad0*/  FSEL R205, R64, -INF , !P1 ;  /* 0xff80000040cd7808 */ /* 0x000fe40004800000 */
[----:B------:R-:W-:Y:S02]  /*2ae0*/  FSEL R88, R43, -INF , !P2 ;  /* 0xff8000002b587808 */ /* 0x000fe40005000000 */
[C---:B------:R-:W-:Y:S01]  /*2af0*/  ISETP.GE.AND P3, PT, R8.reuse, R5, PT ;  /* 0x000000050800720c */ /* 0x040fe20003f66270 */
[----:B------:R-:W2:Y:S01]  /*2b00*/  LDSM.16.M88.4 R40, [R217+0x1c00] ;  /* 0x001c0000d928783b */ /* 0x000ea20000000200 */
[C---:B------:R-:W-:Y:S02]  /*2b10*/  ISETP.GE.AND P1, PT, R8.reuse, R4, PT ;  /* 0x000000040800720c */ /* 0x040fe40003f26270 */
[----:B------:R-:W-:Y:S01]  /*2b20*/  ISETP.GE.AND P2, PT, R8, R6, PT ;  /* 0x000000060800720c */ /* 0x000fe20003f46270 */
[----:B------:R-:W-:Y:S01]  /*2b30*/  VIADD R8, R2, 0x30 ;  /* 0x0000003002087836 */ /* 0x000fe20000000000 */
[----:B------:R-:W-:Y:S01]  /*2b40*/  FSEL R112, R52, -INF , !P3 ;  /* 0xff80000034707808 */ /* 0x000fe20005800000 */
[----:B-1----:R-:W-:Y:S01]  /*2b50*/  HMMA.16816.F32 R80, R16, R36, R104 ;  /* 0x000000241050723c */ /* 0x002fe20000001868 */
[----:B------:R-:W-:-:S02]  /*2b60*/  FSEL R114, R54, -INF , !P1 ;  /* 0xff80000036727808 */ /* 0x000fc40004800000 */
[----:B------:R-:W-:Y:S02]  /*2b70*/  FSEL R206, R66, -INF , !P2 ;  /* 0xff80000042ce7808 */ /* 0x000fe40005000000 */
[C---:B------:R-:W-:Y:S02]  /*2b80*/  ISETP.GE.AND P3, PT, R7.reuse, R6, PT ;  /* 0x000000060700720c */ /* 0x040fe40003f66270 */
[C---:B------:R-:W-:Y:S02]  /*2b90*/  ISETP.GE.AND P1, PT, R7.reuse, R5, PT ;  /* 0x000000050700720c */ /* 0x040fe40003f26270 */
[----:B------:R-:W-:Y:S02]  /*2ba0*/  ISETP.GE.AND P2, PT, R7, R3, PT ;  /* 0x000000030700720c */ /* 0x000fe40003f46270 */
[----:B------:R-:W-:Y:S02]  /*2bb0*/  FSEL R207, R67, -INF , !P3 ;  /* 0xff80000043cf7808 */ /* 0x000fe40005800000 */
[----:B------:R-:W-:-:S02]  /*2bc0*/  FSEL R113, R53, -INF , !P1 ;  /* 0xff80000035717808 */ /* 0x000fc40004800000 */
[----:B------:R-:W-:Y:S02]  /*2bd0*/  FSEL R119, R65, -INF , !P2 ;  /* 0xff80000041777808 */ /* 0x000fe40005000000 */
[C---:B------:R-:W-:Y:S01]  /*2be0*/  ISETP.GE.AND P3, PT, R9.reuse, R3, PT ;  /* 0x000000030900720c */ /* 0x040fe20003f66270 */
[----:B------:R-:W-:Y:S01]  /*2bf0*/  HMMA.16816.F32 R64, R12, R36, R128 ;  /* 0x000000240c40723c */ /* 0x000fe20000001880 */
[----:B------:R-:W-:Y:S01]  /*2c00*/  ISETP.GE.AND P1, PT, R9, R6, PT ;  /* 0x000000060900720c */ /* 0x000fe20003f26270 */
[C---:B------:R-:W-:Y:S01]  /*2c10*/  VIADD R9, R2.reuse, 0x28 ;  /* 0x0000002802097836 */ /* 0x040fe20000000000 */
[----:B------:R-:W-:Y:S01]  /*2c20*/  ISETP.GE.AND P2, PT, R7, R4, PT ;  /* 0x000000040700720c */ /* 0x000fe20003f46270 */
[----:B------:R-:W-:Y:S01]  /*2c30*/  VIADD R7, R2, 0x31 ;  /* 0x0000003102077836 */ /* 0x000fe20000000000 */
[----:B------:R-:W-:Y:S02]  /*2c40*/  FSEL R85, R44, -INF , !P3 ;  /* 0xff8000002c557808 */ /* 0x000fe40005800000 */
[----:B------:R-:W-:-:S02]  /*2c50*/  FSEL R115, R55, -INF , !P2 ;  /* 0xff80000037737808 */ /* 0x000fc40005000000 */
[-C--:B------:R-:W-:Y:S01]  /*2c60*/  ISETP.GE.AND P3, PT, R9, R5.reuse, PT ;  /* 0x000000050900720c */ /* 0x080fe20003f66270 */
[-C--:B------:R-:W-:Y:S01]  /*2c70*/  HMMA.16816.F32 R52, R16, R56.reuse, R164 ;  /* 0x000000381034723c */ /* 0x080fe200000018a4 */
[----:B------:R-:W-:Y:S02]  /*2c80*/  FSEL R101, R46, -INF , !P1 ;  /* 0xff8000002e657808 */ /* 0x000fe40004800000 */
[----:B------:R-:W-:Y:S02]  /*2c90*/  ISETP.GE.AND P2, PT, R11, R5, PT ;  /* 0x000000050b00720c */ /* 0x000fe40003f46270 */
[----:B------:R-:W-:Y:S01]  /*2ca0*/  ISETP.GE.AND P1, PT, R9, R4, PT ;  /* 0x000000040900720c */ /* 0x000fe20003f26270 */
[----:B------:R-:W-:Y:S01]  /*2cb0*/  HMMA.16816.F32 R56, R12, R56, R168 ;  /* 0x000000380c38723c */ /* 0x000fe200000018a8 */
[----:B------:R-:W-:Y:S02]  /*2cc0*/  FSEL R108, R28, -INF , !P3 ;  /* 0xff8000001c6c7808 */ /* 0x000fe40005800000 */
[----:B------:R-:W-:-:S02]  /*2cd0*/  FSEL R109, R29, -INF , !P2 ;  /* 0xff8000001d6d7808 */ /* 0x000fc40005000000 */
[----:B------:R-:W-:Y:S02]  /*2ce0*/  ISETP.GE.AND P3, PT, R20, R3, PT ;  /* 0x000000031400720c */ /* 0x000fe40003f66270 */
[----:B------:R-:W-:Y:S02]  /*2cf0*/  FSEL R110, R30, -INF , !P1 ;  /* 0xff8000001e6e7808 */ /* 0x000fe40004800000 */
[----:B------:R-:W-:Y:S02]  /*2d00*/  ISETP.GE.AND P2, PT, R20, R6, PT ;  /* 0x000000061400720c */ /* 0x000fe40003f46270 */
[----:B------:R-:W-:Y:S01]  /*2d10*/  ISETP.GE.AND P1, PT, R11, R4, PT ;  /* 0x000000040b00720c */ /* 0x000fe20003f26270 */
[----:B------:R-:W-:Y:S01]  /*2d20*/  HMMA.16816.F32 R20, R12, R34, R124 ;  /* 0x000000220c14723c */ /* 0x000fe2000000187c */
[----:B------:R-:W-:Y:S02]  /*2d30*/  FSEL R91, R47, -INF , !P2 ;  /* 0xff8000002f5b7808 */ /* 0x000fe40005000000 */
[----:B------:R-:W-:-:S02]  /*2d40*/  FSEL R106, R31, -INF , !P1 ;  /* 0xff8000001f6a7808 */ /* 0x000fc40004800000 */
[C---:B------:R-:W-:Y:S01]  /*2d50*/  ISETP.GE.AND P2, PT, R8.reuse, R3, PT ;  /* 0x000000030800720c */ /* 0x040fe20003f46270 */
[----:B------:R-:W-:Y:S01]  /*2d60*/  HMMA.16816.F32 R32, R16, R34, R120 ;  /* 0x000000221020723c */ /* 0x000fe20000001878 */
[----:B------:R-:W-:Y:S01]  /*2d70*/  ISETP.GE.AND P1, PT, R8, R6, PT ;  /* 0x000000060800720c */ /* 0x000fe20003f26270 */
[----:B------:R-:W1:Y:S01]  /*2d80*/  LDSM.16.M88.4 R28, [R217+0x1800] ;  /* 0x00180000d91c783b */ /* 0x000e620000000200 */
[----:B------:R-:W-:Y:S01]  /*2d90*/  FSEL R84, R45, -INF , !P3 ;  /* 0xff8000002d547808 */ /* 0x000fe20005800000 */
[----:B------:R-:W-:-:S04]  /*2da0*/  DEPBAR.LE SB0, 0x0 ;  /* 0x000080000000791a */ /* 0x000fc80000000000 */
[----:B------:R-:W-:Y:S01]  /*2db0*/  FSEL R118, R76, -INF , !P2 ;  /* 0xff8000004c767808 */ /* 0x000fe20005000000 */
[-C--:B------:R-:W-:Y:S01]  /*2dc0*/  HMMA.16816.F32 R44, R16, R38.reuse, R152 ;  /* 0x00000026102c723c */ /* 0x080fe20000001898 */
[----:B------:R-:W-:Y:S01]  /*2dd0*/  BAR.SYNC.DEFER_BLOCKING 0x0 ;  /* 0x0000000000007b1d */ /* 0x000fe20000010000 */
[C---:B------:R-:W-:Y:S02]  /*2de0*/  ISETP.GE.AND P3, PT, R8.reuse, R5, PT ;  /* 0x000000050800720c */ /* 0x040fe40003f66270 */
[----:B------:R-:W-:Y:S01]  /*2df0*/  ISETP.GE.AND P2, PT, R8, R4, PT ;  /* 0x000000040800720c */ /* 0x000fe20003f46270 */
[----:B------:R-:W-:Y:S01]  /*2e00*/  VIADD R8, R2, 0x40 ;  /* 0x0000004002087836 */ /* 0x000fe20000000000 */
[----:B------:R-:W-:Y:S01]  /*2e10*/  FSEL R220, R78, -INF , !P1 ;  /* 0xff8000004edc7808 */ /* 0x000fe20004800000 */
[----:B------:R-:W-:Y:S01]  /*2e20*/  HMMA.16816.F32 R36, R12, R38, R184 ;  /* 0x000000260c24723c */ /* 0x000fe200000018b8 */
[----:B------:R-:W-:Y:S02]  /*2e30*/  ISETP.GE.AND P1, PT, R7, R3, PT ;  /* 0x000000030700720c */ /* 0x000fe40003f26270 */
[----:B------:R-:W-:-:S02]  /*2e40*/  FSEL R130, R60, -INF , !P3 ;  /* 0xff8000003c827808 */ /* 0x000fc40005800000 */
[----:B------:R-:W-:Y:S02]  /*2e50*/  FSEL R219, R62, -INF , !P2 ;  /* 0xff8000003edb7808 */ /* 0x000fe40005000000 */
[C---:B------:R-:W-:Y:S02]  /*2e60*/  ISETP.GE.AND P3, PT, R7.reuse, R6, PT ;  /* 0x000000060700720c */ /* 0x040fe40003f66270 */
[----:B------:R-:W-:Y:S02]  /*2e70*/  ISETP.GE.AND P2, PT, R7, R5, PT ;  /* 0x000000050700720c */ /* 0x000fe40003f46270 */
[----:B------:R-:W-:Y:S02]  /*2e80*/  FSEL R126, R77, -INF , !P1 ;  /* 0xff8000004d7e7808 */ /* 0x000fe40004800000 */
[----:B------:R-:W-:Y:S01]  /*2e90*/  ISETP.GE.AND P1, PT, R7, R4, PT ;  /* 0x000000040700720c */ /* 0x000fe20003f26270 */
[----:B------:R-:W-:Y:S01]  /*2ea0*/  VIADD R7, R2, 0x41 ;  /* 0x0000004102077836 */ /* 0x000fe20000000000 */
[----:B------:R-:W-:-:S02]  /*2eb0*/  FSEL R221, R79, -INF , !P3 ;  /* 0xff8000004fdd7808 */ /* 0x000fc40005800000 */
[----:B------:R-:W-:Y:S01]  /*2ec0*/  FSEL R208, R61, -INF , !P2 ;  /* 0xff8000003dd07808 */ /* 0x000fe20005000000 */
[----:B--2---:R-:W-:Y:S01]  /*2ed0*/  HMMA.16816.F32 R76, R12, R40, R180 ;  /* 0x000000280c4c723c */ /* 0x004fe200000018b4 */
[C---:B------:R-:W-:Y:S02]  /*2ee0*/  ISETP.GE.AND P3, PT, R9.reuse, R3, PT ;  /* 0x000000030900720c */ /* 0x040fe40003f66270 */
[----:B------:R-:W-:Y:S01]  /*2ef0*/  ISETP.GE.AND P2, PT, R9, R6, PT ;  /* 0x000000060900720c */ /* 0x000fe20003f46270 */
[----:B------:R-:W-:Y:S01]  /*2f00*/  VIADD R9, R2, 0x39 ;  /* 0x0000003902097836 */ /* 0x000fe20000000000 */
[----:B------:R-:W-:Y:S02]  /*2f10*/  FSEL R218, R63, -INF , !P1 ;  /* 0xff8000003fda7808 */ /* 0x000fe40004800000 */
[----:B------:R-:W-:Y:S01]  /*2f20*/  ISETP.GE.AND P1, PT, R10, R5, PT ;  /* 0x000000050a00720c */ /* 0x000fe20003f26270 */
[----:B-1----:R-:W-:Y:S01]  /*2f30*/  HMMA.16816.F32 R60, R16, R30, R156 ;  /* 0x0000001e103c723c */ /* 0x002fe2000000189c */
[----:B------:R-:W-:-:S02]  /*2f40*/  FSEL R121, R50, -INF , !P2 ;  /* 0xff80000032797808 */ /* 0x000fc40005000000 */
[----:B------:R-:W-:Y:S02]  /*2f50*/  FSEL R111, R48, -INF , !P3 ;  /* 0xff800000306f7808 */ /* 0x000fe40005800000 */
[-C--:B------:R-:W-:Y:S02]  /*2f60*/  ISETP.GE.AND P2, PT, R10, R4.reuse, PT ;  /* 0x000000040a00720c */ /* 0x080fe40003f46270 */
[----:B------:R-:W-:Y:S02]  /*2f70*/  FSEL R131, R20, -INF , !P1 ;  /* 0xff80000014837808 */ /* 0x000fe40004800000 */
[C---:B------:R-:W-:Y:S02]  /*2f80*/  ISETP.GE.AND P3, PT, R9.reuse, R5, PT ;  /* 0x000000050900720c */ /* 0x040fe40003f66270 */
[----:B------:R-:W-:Y:S02]  /*2f90*/  ISETP.GE.AND P1, PT, R9, R4, PT ;  /* 0x000000040900720c */ /* 0x000fe40003f26270 */
[----:B------:R-:W-:-:S02]  /*2fa0*/  FSEL R210, R22, -INF , !P2 ;  /* 0xff80000016d27808 */ /* 0x000fc40005000000 */
[-C--:B------:R-:W-:Y:S02]  /*2fb0*/  ISETP.GE.AND P2, PT, R11, R3.reuse, PT ;  /* 0x000000030b00720c */ /* 0x080fe40003f46270 */
[----:B------:R-:W-:Y:S02]  /*2fc0*/  FSEL R209, R21, -INF , !P3 ;  /* 0xff80000015d17808 */ /* 0x000fe40005800000 */
[----:B------:R-:W-:Y:S02]  /*2fd0*/  FSEL R211, R23, -INF , !P1 ;  /* 0xff80000017d37808 */ /* 0x000fe40004800000 */
[-C--:B------:R-:W-:Y:S01]  /*2fe0*/  HMMA.16816.F32 R20, R12, R26.reuse, R160 ;  /* 0x0000001a0c14723c */ /* 0x080fe200000018a0 */
[----:B------:R-:W-:Y:S02]  /*2ff0*/  FSEL R107, R49, -INF , !P2 ;  /* 0xff800000316b7808 */ /* 0x000fe40005000000 */
[-C--:B------:R-:W-:Y:S02]  /*3000*/  ISETP.GE.AND P3, PT, R11, R6.reuse, PT ;  /* 0x000000060b00720c */ /* 0x080fe40003f66270 */
[C---:B------:R-:W-:Y:S01]  /*3010*/  ISETP.GE.AND P1, PT, R8.reuse, R3, PT ;  /* 0x000000030800720c */ /* 0x040fe20003f26270 */
[----:B------:R-:W-:Y:S01]  /*3020*/  HMMA.16816.F32 R24, R16, R26, R136 ;  /* 0x0000001a1018723c */ /* 0x000fe20000001888 */
[----:B------:R-:W-:-:S02]  /*3030*/  ISETP.GE.AND P2, PT, R8, R6, PT ;  /* 0x000000060800720c */ /* 0x000fc40003f46270 */
[----:B------:R-:W-:Y:S02]  /*3040*/  FSEL R53, R53, -INF , !P5 ;  /* 0xff80000035357808 */ /* 0x000fe40006800000 */
[----:B------:R-:W-:Y:S02]  /*3050*/  ISETP.GE.AND P5, PT, R2, R3, PT ;  /* 0x000000030200720c */ /* 0x000fe40003fa6270 */
[----:B------:R-:W-:Y:S02]  /*3060*/  FSEL R120, R51, -INF , !P3 ;  /* 0xff80000033787808 */ /* 0x000fe40005800000 */
[----:B------:R-:W-:Y:S01]  /*3070*/  FSEL R164, R72, -INF , !P1 ;  /* 0xff80000048a47808 */ /* 0x000fe20004800000 */
[----:B------:R-:W-:Y:S01]  /*3080*/  HMMA.16816.F32 R48, R16, R42, R144 ;  /* 0x0000002a1030723c */ /* 0x000fe20000001890 */
[----:B------:R-:W-:Y:S02]  /*3090*/  FSEL R231, R74, -INF , !P2 ;  /* 0xff8000004ae77808 */ /* 0x000fe40005000000 */
[----:B------:R-:W-:-:S02]  /*30a0*/  ISETP.GE.AND P3, PT, R8, R5, PT ;  /* 0x000000050800720c */ /* 0x000fc40003f66270 */
[----:B------:R-:W-:Y:S02]  /*30b0*/  ISETP.GE.AND P1, PT, R8, R4, PT ;  /* 0x000000040800720c */ /* 0x000fe40003f26270 */
[----:B------:R-:W-:Y:S02]  /*30c0*/  ISETP.GE.AND P2, PT, R7, R3, PT ;  /* 0x000000030700720c */ /* 0x000fe40003f46270 */
[----:B------:R-:W-:Y:S02]  /*30d0*/  FSEL R52, R52, -INF , !P5 ;  /* 0xff80000034347808 */ /* 0x000fe40006800000 */
[----:B------:R-:W-:Y:S02]  /*30e0*/  FSEL R167, R68, -INF , !P3 ;  /* 0xff80000044a77808 */ /* 0x000fe40005800000 */
[----:B------:R-:W-:Y:S02]  /*30f0*/  FSEL R226, R70, -INF , !P1 ;  /* 0xff80000046e27808 */ /* 0x000fe40004800000 */
[----:B------:R-:W-:-:S02]  /*3100*/  FSEL R160, R73, -INF , !P2 ;  /* 0xff80000049a07808 */ /* 0x000fc40005000000 */
[C---:B------:R-:W-:Y:S02]  /*3110*/  ISETP.GE.AND P3, PT, R7.reuse, R6, PT ;  /* 0x000000060700720c */ /* 0x040fe40003f66270 */
[C---:B------:R-:W-:Y:S02]  /*3120*/  ISETP.GE.AND P1, PT, R7.reuse, R5, PT ;  /* 0x000000050700720c */ /* 0x040fe40003f26270 */
[----:B------:R-:W-:Y:S01]  /*3130*/  ISETP.GE.AND P2, PT, R7, R4, PT ;  /* 0x000000040700720c */ /* 0x000fe20003f46270 */
[----:B------:R-:W-:Y:S01]  /*3140*/  VIADD R7, R2, 0x48 ;  /* 0x0000004802077836 */ /* 0x000fe20000000000 */
[----:B------:R-:W-:Y:S02]  /*3150*/  FMNMX.FTZ R8, R52, R53, !PT ;  /* 0x0000003534087209 */ /* 0x000fe40007810000 */
[----:B------:R-:W-:Y:S02]  /*3160*/  FSEL R230, R75, -INF , !P3 ;  /* 0xff8000004be67808 */ /* 0x000fe40005800000 */
[----:B------:R-:W-:Y:S01]  /*3170*/  FMNMX.FTZ R8, R87, R8, !PT ;  /* 0x0000000857087209 */ /* 0x000fe20007810000 */
[----:B------:R-:W-:Y:S01]  /*3180*/  HMMA.16816.F32 R72, R16, R40, R140 ;  /* 0x000000281048723c */ /* 0x000fe2000000188c */
[----:B------:R-:W-:-:S02]  /*3190*/  FSEL R166, R69, -INF , !P1 ;  /* 0xff80000045a67808 */ /* 0x000fc40004800000 */
[----:B------:R-:W-:Y:S02]  /*31a0*/  FSEL R224, R71, -INF , !P2 ;  /* 0xff80000047e07808 */ /* 0x000fe40005000000 */
[CC--:B------:R-:W-:Y:S01]  /*31b0*/  ISETP.GE.AND P3, PT, R10.reuse, R3.reuse, PT ;  /* 0x000000030a00720c */ /* 0x0c0fe20003f66270 */
[----:B------:R-:W-:Y:S01]  /*31c0*/  HMMA.16816.F32 R68, R16, R28, R132 ;  /* 0x0000001c1044723c */ /* 0x000fe20000001884 */
[----:B------:R-:W-:Y:S02]  /*31d0*/  ISETP.GE.AND P1, PT, R10, R6, PT ;  /* 0x000000060a00720c */ /* 0x000fe40003f26270 */
[-C--:B------:R-:W-:Y:S02]  /*31e0*/  ISETP.GE.AND P2, PT, R9, R3.reuse, PT ;  /* 0x000000030900720c */ /* 0x080fe40003f46270 */
[----:B------:R-:W-:Y:S01]  /*31f0*/  ISETP.GE.AND P5, PT, R7, R4, PT ;  /* 0x000000040700720c */ /* 0x000fe20003fa6270 */
[----:B------:R-:W-:Y:S01]  /*3200*/  HMMA.16816.F32 R40, R12, R42, R200 ;  /* 0x0000002a0c28723c */ /* 0x000fe200000018c8 */
[----:B------:R-:W-:Y:S01]  /*3210*/  FMNMX.FTZ R8, R86, R8, !PT ;  /* 0x0000000856087209 */ /* 0x000fe20007810000 */
[----:B------:R-:W-:Y:S01]  /*3220*/  VIADD R18, R2, 0x60 ;  /* 0x0000006002127836 */ /* 0x000fe20000000000 */
[----:B------:R-:W-:Y:S01]  /*3230*/  FSEL R117, R32, -INF , !P3 ;  /* 0xff80000020757808 */ /* 0x000fe20005800000 */
[----:B------:R-:W-:Y:S01]  /*3240*/  VIADD R17, R2, 0x61 ;  /* 0x0000006102117836 */ /* 0x000fe20000000000 */
[----:B------:R-:W-:Y:S01]  /*3250*/  FSEL R142, R34, -INF , !P1 ;  /* 0xff800000228e7808 */ /* 0x000fe20004800000 */
[C---:B------:R-:W-:Y:S01]  /*3260*/  VIADD R16, R2.reuse, 0x68 ;  /* 0x0000006802107836 */ /* 0x040fe20000000000 */
[----:B------:R-:W-:Y:S01]  /*3270*/  FSEL R116, R33, -INF , !P2 ;  /* 0xff80000021747808 */ /* 0x000fe20005000000 */
[----:B------:R-:W-:Y:S01]  /*3280*/  VIADD R19, R2, 0x70 ;  /* 0x0000007002137836 */ /* 0x000fe20000000000 */
[----:B------:R-:W-:Y:S01]  /*3290*/  FSEL R222, R22, -INF , !P5 ;  /* 0xff80000016de7808 */ /* 0x000fe20006800000 */
[C---:B------:R-:W-:Y:S01]  /*32a0*/  VIADD R22, R2.reuse, 0x79 ;  /* 0x0000007902167836 */ /* 0x040fe20000000000 */
[----:B------:R-:W-:Y:S01]  /*32b0*/  ISETP.GE.AND P3, PT, R9, R6, PT ;  /* 0x000000060900720c */ /* 0x000fe20003f66270 */
[----:B------:R-:W-:Y:S01]  /*32c0*/  VIADD R9, R2, 0x49 ;  /* 0x0000004902097836 */ /* 0x000fe20000000000 */
[----:B------:R-:W-:-:S02]  /*32d0*/  ISETP.GE.AND P1, PT, R7, R3, PT ;  /* 0x000000030700720c */ /* 0x000fc40003f26270 */
[C---:B------:R-:W-:Y:S02]  /*32e0*/  ISETP.GE.AND P2, PT, R7.reuse, R5, PT ;  /* 0x000000050700720c */ /* 0x040fe40003f46270 */
[----:B------:R-:W-:Y:S02]  /*32f0*/  ISETP.GE.AND P5, PT, R7, R6, PT ;  /* 0x000000060700720c */ /* 0x000fe40003fa6270 */
[----:B------:R-:W-:Y:S02]  /*3300*/  FMNMX.FTZ R7, R97, R8, !PT ;  /* 0x0000000861077209 */ /* 0x000fe40007810000 */
[----:B------:R-:W-:Y:S01]  /*3310*/  FSEL R161, R20, -INF , !P2 ;  /* 0xff80000014a17808 */ /* 0x000fe20005000000 */
[----:B------:R-:W-:Y:S01]  /*3320*/  VIADD R20, R2, 0x71 ;  /* 0x0000007102147836 */ /* 0x000fe20000000000 */
[----:B------:R-:W-:Y:S01]  /*3330*/  FMNMX.FTZ R8, R96, R7, !PT ;  /* 0x0000000760087209 */ /* 0x000fe20007810000 */
[----:B------:R-:W-:Y:S01]  /*3340*/  VIADD R7, R2, 0x50 ;  /* 0x0000005002077836 */ /* 0x000fe20000000000 */
[----:B------:R-:W-:-:S02]  /*3350*/  ISETP.GE.AND P2, PT, R9, R5, PT ;  /* 0x000000050900720c */ /* 0x000fc40003f46270 */
[----:B------:R-:W-:Y:S02]  /*3360*/  FMNMX.FTZ R8, R85, R8, !PT ;  /* 0x0000000855087209 */ /* 0x000fe40007810000 */
[----:B------:R-:W-:Y:S01]  /*3370*/  FSEL R162, R21, -INF , !P2 ;  /* 0xff80000015a27808 */ /* 0x000fe20005000000 */
[----:B------:R-:W-:Y:S01]  /*3380*/  VIADD R21, R2, 0x78 ;  /* 0x0000007802157836 */ /* 0x000fe20000000000 */
[----:B------:R-:W-:Y:S02]  /*3390*/  ISETP.GE.AND P2, PT, R9, R4, PT ;  /* 0x000000040900720c */ /* 0x000fe40003f46270 */
[----:B------:R-:W-:Y:S02]  /*33a0*/  FMNMX.FTZ R8, R84, R8, !PT ;  /* 0x0000000854087209 */ /* 0x000fe40007810000 */
[----:B------:R-:W-:Y:S02]  /*33b0*/  FSEL R223, R23, -INF , !P2 ;  /* 0xff80000017df7808 */ /* 0x000fe40005000000 */
[----:B------:R-:W-:-:S02]  /*33c0*/  ISETP.GE.AND P2, PT, R7, R3, PT ;  /* 0x000000030700720c */ /* 0x000fc40003f46270 */
[----:B------:R-:W-:Y:S02]  /*33d0*/  FMNMX.FTZ R8, R205, R8, !PT ;  /* 0x00000008cd087209 */ /* 0x000fe40007810000 */
[----:B------:R-:W-:Y:S02]  /*33e0*/  FSEL R141, R35, -INF , !P3 ;  /* 0xff800000238d7808 */ /* 0x000fe40005800000 */
[----:B------:R-:W-:Y:S01]  /*33f0*/  FSEL R129, R24, -INF , !P1 ;  /* 0xff80000018817808 */ /* 0x000fe20004800000 */
[----:B------:R-:W-:Y:S01]  /*3400*/  HMMA.16816.F32 R32, R12, R28, R172 ;  /* 0x0000001c0c20723c */ /* 0x000fe200000018ac */
[----:B------:R-:W-:Y:S02]  /*3410*/  FSEL R133, R80, -INF , !P2 ;  /* 0xff80000050857808 */ /* 0x000fe40005000000 */
[C---:B------:R-:W-:Y:S02]  /*3420*/  ISETP.GE.AND P1, PT, R7.reuse, R6, PT ;  /* 0x000000060700720c */ /* 0x040fe40003f26270 */
[----:B------:R-:W-:-:S02]  /*3430*/  ISETP.GE.AND P3, PT, R7, R5, PT ;  /* 0x000000050700720c */ /* 0x000fc40003f66270 */
[----:B------:R-:W-:Y:S01]  /*3440*/  ISETP.GE.AND P2, PT, R7, R4, PT ;  /* 0x000000040700720c */ /* 0x000fe20003f46270 */
[----:B------:R-:W-:Y:S01]  /*3450*/  VIADD R7, R2, 0x51 ;  /* 0x0000005102077836 */ /* 0x000fe20000000000 */
[----:B------:R-:W-:Y:S02]  /*3460*/  FMNMX.FTZ R8, R119, R8, !PT ;  /* 0x0000000877087209 */ /* 0x000fe40007810000 */
[----:B------:R-:W-:Y:S02]  /*3470*/  FSEL R228, R82, -INF , !P1 ;  /* 0xff80000052e47808 */ /* 0x000fe40004800000 */
[----:B------:R-:W-:Y:S02]  /*3480*/  FMNMX.FTZ R8, R111, R8, !PT ;  /* 0x000000086f087209 */ /* 0x000fe40007810000 */
[----:B------:R-:W-:Y:S02]  /*3490*/  ISETP.GE.AND P1, PT, R7, R3, PT ;  /* 0x000000030700720c */ /* 0x000fe40003f26270 */
[----:B------:R-:W-:-:S02]  /*34a0*/  FMNMX.FTZ R8, R107, R8, !PT ;  /* 0x000000086b087209 */ /* 0x000fc40007810000 */
[----:B------:R-:W-:Y:S02]  /*34b0*/  FSEL R232, R64, -INF , !P3 ;  /* 0xff80000040e87808 */ /* 0x000fe40005800000 */
[----:B------:R-:W-:Y:S02]  /*34c0*/  FSEL R234, R66, -INF , !P2 ;  /* 0xff80000042ea7808 */ /* 0x000fe40005000000 */
[----:B------:R-:W-:Y:S02]  /*34d0*/  FSEL R132, R81, -INF , !P1 ;  /* 0xff80000051847808 */ /* 0x000fe40004800000 */
[C---:B------:R-:W-:Y:S02]  /*34e0*/  ISETP.GE.AND P3, PT, R7.reuse, R6, PT ;  /* 0x000000060700720c */ /* 0x040fe40003f66270 */
[C---:B------:R-:W-:Y:S02]  /*34f0*/  ISETP.GE.AND P2, PT, R7.reuse, R5, PT ;  /* 0x000000050700720c */ /* 0x040fe40003f46270 */
[----:B------:R-:W-:-:S02]  /*3500*/  ISETP.GE.AND P1, PT, R7, R4, PT ;  /* 0x000000040700720c */ /* 0x000fc40003f26270 */
[----:B------:R-:W-:Y:S02]  /*3510*/  FMNMX.FTZ R7, R118, R8, !PT ;  /* 0x0000000876077209 */ /* 0x000fe40007810000 */
[----:B------:R-:W-:Y:S02]  /*3520*/  FSEL R227, R83, -INF , !P3 ;  /* 0xff80000053e37808 */ /* 0x000fe40005800000 */
[----:B------:R-:W-:Y:S01]  /*3530*/  FMNMX.FTZ R8, R126, R7, !PT ;  /* 0x000000077e087209 */ /* 0x000fe20007810000 */
[----:B------:R-:W-:Y:S01]  /*3540*/  VIADD R7, R2, 0x58 ;  /* 0x0000005802077836 */ /* 0x000fe20000000000 */
[----:B------:R-:W-:Y:S02]  /*3550*/  FSEL R229, R65, -INF , !P2 ;  /* 0xff80000041e57808 */ /* 0x000fe40005000000 */
[----:B------:R-:W-:Y:S02]  /*3560*/  FMNMX.FTZ R8, R117, R8, !PT ;  /* 0x0000000875087209 */ /* 0x000fe40007810000 */
[----:B------:R-:W-:-:S02]  /*3570*/  ISETP.GE.AND P3, PT, R9, R3, PT ;  /* 0x000000030900720c */ /* 0x000fc40003f66270 */
[----:B------:R-:W-:Y:S02]  /*3580*/  FMNMX.FTZ R8, R116, R8, !PT ;  /* 0x0000000874087209 */ /* 0x000fe40007810000 */
[----:B------:R-:W-:Y:S01]  /*3590*/  ISETP.GE.AND P2, PT, R9, R6, PT ;  /* 0x000000060900720c */ /* 0x000fe20003f46270 */
[----:B------:R-:W-:Y:S01]  /*35a0*/  VIADD R9, R2, 0x59 ;  /* 0x0000005902097836 */ /* 0x000fe20000000000 */
[----:B------:R-:W-:Y:S02]  /*35b0*/  FMNMX.FTZ R8, R164, R8, !PT ;  /* 0x00000008a4087209 */ /* 0x000fe40007810000 */
[----:B------:R-:W-:Y:S02]  /*35c0*/  FSEL R233, R67, -INF , !P1 ;  /* 0xff80000043e97808 */ /* 0x000fe40004800000 */
[----:B------:R-:W-:Y:S01]  /*35d0*/  FSEL R169, R26, -INF , !P5 ;  /* 0xff8000001aa97808 */ /* 0x000fe20006800000 */
[----:B------:R-:W-:Y:S01]  /*35e0*/  HMMA.16816.F32 R64, R12, R30, R188 ;  /* 0x0000001e0c40723c */ /* 0x000fe200000018bc */
        /* <DEDUP_REMOVED lines=9> */
[----:B------:R-:W-:Y:S02]  /*3680*/  ISETP.GE.AND P5, PT, R9, R3, PT ;  /* 0x000000030900720c */ /* 0x000fe40003fa6270 */
[----:B------:R-:W-:Y:S02]  /*3690*/  FMNMX.FTZ R7, R122, R7, !PT ;  /* 0x000000077a077209 */ /* 0x000fe40007810000 */
[----:B------:R-:W-:Y:S02]  /*36a0*/  FSEL R174, R46, -INF , !P2 ;  /* 0xff8000002eae7808 */ /* 0x000fe40005000000 */
[----:B------:R-:W-:Y:S01]  /*36b0*/  FMNMX.FTZ R8, R133, R7, !PT ;  /* 0x0000000785087209 */ /* 0x000fe20007810000 */
[----:B------:R-:W-:Y:S01]  /*36c0*/  VIADD R7, R2, 0x69 ;  /* 0x0000006902077836 */ /* 0x000fe20000000000 */
[----:B------:R-:W-:-:S02]  /*36d0*/  ISETP.GE.AND P2, PT, R9, R6, PT ;  /* 0x000000060900720c */ /* 0x000fc40003f46270 */
[----:B------:R-:W-:Y:S02]  /*36e0*/  FMNMX.FTZ R8, R132, R8, !PT ;  /* 0x0000000884087209 */ /* 0x000fe40007810000 */
[----:B------:R-:W-:Y:S02]  /*36f0*/  FSEL R123, R45, -INF , !P5 ;  /* 0xff8000002d7b7808 */ /* 0x000fe40006800000 */
[-C--:B------:R-:W-:Y:S02]  /*3700*/  ISETP.GE.AND P5, PT, R18, R3.reuse, PT ;  /* 0x000000031200720c */ /* 0x080fe40003fa6270 */
[----:B------:R-:W-:Y:S02]  /*3710*/  FMNMX.FTZ R8, R127, R8, !PT ;  /* 0x000000087f087209 */ /* 0x000fe40007810000 */
[----:B------:R-:W-:Y:S02]  /*3720*/  FSEL R170, R47, -INF , !P2 ;  /* 0xff8000002faa7808 */ /* 0x000fe40005000000 */
        /* <DEDUP_REMOVED lines=9> */
[----:B------:R-:W-:Y:S02]  /*37c0*/  FSEL R135, R60, -INF , !P5 ;  /* 0xff8000003c877808 */ /* 0x000fe40006800000 */
[----:B------:R-:W-:Y:S02]  /*37d0*/  FMNMX.FTZ R8, R134, R8, !PT ;  /* 0x0000000886087209 */ /* 0x000fe40007810000 */
[----:B------:R-:W-:Y:S02]  /*37e0*/  FSEL R140, R72, -INF , !P0 ;  /* 0xff800000488c7808 */ /* 0x000fe40004000000 */
[----:B------:R-:W-:-:S02]  /*37f0*/  FSEL R139, R61, -INF , !P2 ;  /* 0xff8000003d8b7808 */ /* 0x000fc40005000000 */
[----:B------:R-:W-:Y:S02]  /*3800*/  FMNMX.FTZ R8, R135, R8, !PT ;  /* 0x0000000887087209 */ /* 0x000fe40007810000 */
[-C--:B------:R-:W-:Y:S02]  /*3810*/  ISETP.GE.AND P0, PT, R21, R3.reuse, PT ;  /* 0x000000031500720c */ /* 0x080fe40003f06270 */
[----:B------:R-:W-:Y:S02]  /*3820*/  ISETP.GE.AND P2, PT, R20, R3, PT ;  /* 0x000000031400720c */ /* 0x000fe40003f46270 */
[----:B------:R-:W-:Y:S02]  /*3830*/  FMNMX.FTZ R8, R139, R8, !PT ;  /* 0x000000088b087209 */ /* 0x000fe40007810000 */
[----:B------:R-:W-:Y:S02]  /*3840*/  FSEL R145, R48, -INF , !P0 ;  /* 0xff80000030917808 */ /* 0x000fe40004000000 */
[----:B------:R-:W-:-:S02]  /*3850*/  PLOP3.LUT P0, PT, PT, PT, UP0, 0x80, 0x0 ;  /* 0x000000000000781c */ /* 0x000fc40003f0f008 */
[----:B------:R-:W-:Y:S02]  /*3860*/  FSEL R144, R73, -INF , !P2 ;  /* 0xff80000049907808 */ /* 0x000fe40005000000 */
[----:B------:R-:W-:Y:S02]  /*3870*/  FMNMX.FTZ R8, R140, R8, !PT ;  /* 0x000000088c087209 */ /* 0x000fe40007810000 */
[----:B------:R-:W-:Y:S02]  /*3880*/  FSEL R175, R36, -INF , !P1 ;  /* 0xff80000024af7808 */ /* 0x000fe40004800000 */
[----:B------:R-:W-:Y:S02]  /*3890*/  ISETP.GE.AND P1, PT, R22, R3, PT ;  /* 0x000000031600720c */ /* 0x000fe40003f26270 */
[----:B------:R-:W-:Y:S02]  /*38a0*/  FMNMX.FTZ R8, R144, R8, !PT ;  /* 0x0000000890087209 */ /* 0x000fe40007810000 */
[----:B------:R-:W-:-:S02]  /*38b0*/  FSEL R143, R49, -INF , !P1 ;  /* 0xff800000318f7808 */ /* 0x000fc40004800000 */
[----:B------:R-:W-:Y:S02]  /*38c0*/  FMNMX.FTZ R8, R145, R8, !PT ;  /* 0x0000000891087209 */ /* 0x000fe40007810000 */
[C---:B------:R-:W-:Y:S02]  /*38d0*/  ISETP.GE.AND P5, PT, R9.reuse, R5, PT ;  /* 0x000000050900720c */ /* 0x040fe40003fa6270 */
[----:B------:R-:W-:Y:S02]  /*38e0*/  ISETP.GE.AND P2, PT, R9, R4, PT ;  /* 0x000000040900720c */ /* 0x000fe40003f46270 */
[----:B------:R-:W-:Y:S01]  /*38f0*/  FMNMX.FTZ R23, R143, R8, !PT ;  /* 0x000000088f177209 */ /* 0x000fe20007810000 */
[----:B------:R-:W-:Y:S10]  /*3900*/  @!P0 BRA `(.L_x_287) ;  /* 0x0000000000688947 */ /* 0x000ff40003800000 */
[----:B------:R-:W-:Y:S02]  /*3910*/  UIADD3 UR11, UR32, -0x2, URZ ;  /* 0xfffffffe200b7890 */ /* 0x000fe4000fffe03f */
[----:B------:R-:W-:Y:S02]  /*3920*/  USHF.L.U32 UR12, UR8, 0x6, URZ ;  /* 0x00000006080c7899 */ /* 0x000fe4000800063f */
[----:B------:R-:W-:Y:S02]  /*3930*/  USHF.R.S32.HI UR10, URZ, 0x1f, UR11 ;  /* 0x0000001f3f0a7899 */ /* 0x000fe4000801140b */
[----:B------:R-:W-:Y:S01]  /*3940*/  UIMAD UR5, UR5, UR11, URZ ;  /* 0x0000000b050572a4 */ /* 0x000fe2000f8e023f */
[----:B------:R-:W-:-:S03]  /*3950*/  IMAD.U32 R8, RZ, RZ, UR11 ;  /* 0x0000000bff087e24 */ /* 0x000fc6000f8e00ff */
[----:B------:R-:W-:Y:S01]  /*3960*/  UIMAD UR5, UR10, UR16, UR5 ;  /* 0x000000100a0572a4 */ /* 0x000fe2000f8e0205 */
[----:B------:R-:W-:Y:S02]  /*3970*/  IMAD.WIDE.U32 R8, R8, UR16, R248 ;  /* 0x0000001008087c25 */ /* 0x000fe4000f8e00f8 */
[----:B------:R-:W-:-:S03]  /*3980*/  ULDC.64 UR10, c[0x0][0x218] ;  /* 0x00008600000a7ab9 */ /* 0x000fc60000000a00 */
[----:B------:R-:W-:Y:S01]  /*3990*/  VIADD R9, R9, UR5 ;  /* 0x0000000509097c36 */ /* 0x000fe20008000000 */
[----:B------:R-:W-:Y:S01]  /*39a0*/  LEA R12, P1, R8, UR10, 0x1 ;  /* 0x0000000a080c7c11 */ /* 0x000fe2000f8208ff */
[----:B------:R-:W-:-:S03]  /*39b0*/  USHF.L.U64.HI UR5, UR8, 0x6, UR9 ;  /* 0x0000000608057899 */ /* 0x000fc60008010209 */
[----:B------:R-:W-:Y:S02]  /*39c0*/  LEA.HI.X R13, R8, UR11, R9, 0x1, P1 ;  /* 0x0000000b080d7c11 */ /* 0x000fe400088f0c09 */
[----:B------:R-:W-:-:S03]  /*39d0*/  IADD3 R10, P1, R12, UR12, RZ ;  /* 0x0000000c0c0a7c10 */ /* 0x000fc6000ff3e0ff */
[----:B------:R-:W-:Y:S01]  /*39e0*/  @!PT LDS RZ, [RZ] ;  /* 0x00000000fffff984 */ /* 0x000fe20000000800 */
[----:B------:R-:W-:Y:S01]  /*39f0*/  @!PT LDS RZ, [RZ] ;  /* 0x00000000fffff984 */ /* 0x000fe20000000800 */
[----:B------:R-:W-:Y:S01]  /*3a00*/  @!PT LDS RZ, [RZ] ;  /* 0x00000000fffff984 */ /* 0x000fe20000000800 */
[----:B------:R1:W-:Y:S01]  /*3a10*/  LDGSTS.E.BYPASS.LTC128B.128 [R236+0x2000], desc[UR28][R12.64] ;  /* 0x020000000cec7fae */ /* 0x0003e2000b901d5c */
[----:B------:R-:W-:Y:S02]  /*3a20*/  IADD3.X R11, R13, UR5, RZ, P1, !PT ;  /* 0x000000050d0b7c10 */ /* 0x000fe40008ffe4ff */
[----:B------:R-:W-:-:S03]  /*3a30*/  IADD3 R8, P1, R10, UR12, RZ ;  /* 0x0000000c0a087c10 */ /* 0x000fc6000ff3e0ff */
[----:B------:R1:W-:Y:S01]  /*3a40*/  LDGSTS.E.BYPASS.LTC128B.128 [R236+0x2800], desc[UR28][R10.64] ;  /* 0x028000000aec7fae */ /* 0x0003e2000b901d5c */
[----:B------:R-:W-:Y:S02]  /*3a50*/  IADD3.X R9, R11, UR5, RZ, P1, !PT ;  /* 0x000000050b097c10 */ /* 0x000fe40008ffe4ff */
[----:B------:R-:W-:-:S03]  /*3a60*/  IADD3 R14, P1, R8, UR12, RZ ;  /* 0x0000000c080e7c10 */ /* 0x000fc6000ff3e0ff */
[----:B------:R1:W-:Y:S01]  /*3a70*/  LDGSTS.E.BYPASS.LTC128B.128 [R236+0x3000], desc[UR28][R8.64] ;  /* 0x0300000008ec7fae */ /* 0x0003e2000b901d5c */
[----:B------:R-:W-:-:S05]  /*3a80*/  IADD3.X R15, R9, UR5, RZ, P1, !PT ;  /* 0x00000005090f7c10 */ /* 0x000fca0008ffe4ff */
[----:B------:R1:W-:Y:S04]  /*3a90*/  LDGSTS.E.BYPASS.LTC128B.128 [R236+0x3800], desc[UR28][R14.64] ;  /* 0x038000000eec7fae */ /* 0x0003e8000b901d5c */
[----:B------:R-:W0:Y:S02]  /*3aa0*/  LDGDEPBAR ;  /* 0x00000000000079af */ /* 0x000e240000000000 */
.L_x_287:
[----:B-1----:R-:W1:Y:S01]  /*3ab0*/  SHFL.BFLY PT, R8, R23, 0x2, 0x1f ;  /* 0x0c401f0017087f89 */ /* 0x002e6200000e0000 */
[----:B------:R-:W-:Y:S01]  /*3ac0*/  FSEL R168, R37, -INF , !P5 ;  /* 0xff80000025a87808 */ /* 0x000fe20006800000 */
[----:B------:R-:W-:Y:S01]  /*3ad0*/  ULDC UR33, c[0x0][0x2ec] ;  /* 0x0000bb0000217ab9 */ /* 0x000fe20000000800 */
[CC--:B------:R-:W-:Y:S01]  /*3ae0*/  ISETP.GE.AND P1, PT, R18.reuse, R5.reuse, PT ;  /* 0x000000051200720c */ /* 0x0c0fe20003f26270 */
[----:B------:R-:W-:Y:S01]  /*3af0*/  UIADD3 UR18, UR30, 0x3c6ef372, URZ ;  /* 0x3c6ef3721e127890 */ /* 0x000fe2000fffe03f */
[----:B------:R-:W-:Y:S01]  /*3b00*/  ISETP.GE.AND P5, PT, R18, R4, PT ;  /* 0x000000041200720c */ /* 0x000fe20003fa6270 */
[----:B------:R-:W-:Y:S01]  /*3b10*/  IMAD.WIDE.U32 R68, R192, -0x326172a9, RZ ;  /* 0xcd9e8d57c0447825 */ /* 0x000fe200078e00ff */
[----:B------:R-:W-:Y:S01]  /*3b20*/  FSEL R37, R57, -INF , !P6 ;  /* 0xff80000039257808 */ /* 0x000fe20007000000 */
[----:B------:R-:W-:Y:S01]  /*3b30*/  UIADD3 UR20, UR30, -0x61c88647, URZ ;  /* 0x9e3779b91e147890 */ /* 0x000fe2000fffe03f */
[----:B------:R-:W-:Y:S01]  /*3b40*/  ISETP.GE.AND P6, PT, R7, R6, PT ;  /* 0x000000060700720c */ /* 0x000fe20003fc6270 */
[----:B------:R-:W-:Y:S01]  /*3b50*/  IMAD.WIDE.U32 R10, R193, -0x326172a9, RZ ;  /* 0xcd9e8d57c10a7825 */ /* 0x000fe200078e00ff */
[----:B------:R-:W-:Y:S01]  /*3b60*/  FSEL R189, R32, -INF , !P1 ;  /* 0xff80000020bd7808 */ /* 0x000fe20004800000 */
[----:B------:R-:W-:Y:S01]  /*3b70*/  UIADD3 UR17, UR31, 0x76cf5d0a, URZ ;  /* 0x76cf5d0a1f117890 */ /* 0x000fe2000fffe03f */
[----:B------:R-:W-:Y:S01]  /*3b80*/  FSEL R201, R34, -INF , !P5 ;  /* 0xff80000022c97808 */ /* 0x000fe20006800000 */
[----:B------:R-:W-:Y:S01]  /*3b90*/  UIADD3 UR15, UR31, 0x32370b8f, URZ ;  /* 0x32370b8f1f0f7890 */ /* 0x000fe2000fffe03f */
[----:B------:R-:W-:Y:S01]  /*3ba0*/  ISETP.GE.AND P1, PT, R17, R4, PT ;  /* 0x000000041100720c */ /* 0x000fe20003f26270 */
[----:B------:R-:W-:Y:S01]  /*3bb0*/  UIADD3 UR14, UR30, 0x78dde6e4, URZ ;  /* 0x78dde6e41e0e7890 */ /* 0x000fe2000fffe03f */
[-C--:B------:R-:W-:Y:S01]  /*3bc0*/  ISETP.GE.AND P5, PT, R16, R6.reuse, PT ;  /* 0x000000061000720c */ /* 0x080fe20003fa6270 */
[----:B------:R-:W-:Y:S01]  /*3bd0*/  UIADD3 UR16, UR30, -0x255992d5, URZ ;  /* 0xdaa66d2b1e107890 */ /* 0x000fe2000fffe03f */
[----:B------:R-:W-:Y:S01]  /*3be0*/  FSEL R185, R63, -INF , !P6 ;  /* 0xff8000003fb97808 */ /* 0x000fe20007000000 */
[----:B------:R-:W2:Y:S01]  /*3bf0*/  LDC.U8 R225, c[0x0][0x388] ;  /* 0x0000e200ffe17b82 */ /* 0x000ea20000000000 */
[----:B------:R-:W-:Y:S01]  /*3c00*/  ISETP.GE.AND P6, PT, R2, R6, PT ;  /* 0x000000060200720c */ /* 0x000fe20003fc6270 */
[----:B------:R-:W-:Y:S01]  /*3c10*/  STL [R1+0x70], R236 ;  /* 0x000070ec01007387 */ /* 0x000fe20000100800 */
[----:B------:R-:W-:Y:S01]  /*3c20*/  FSEL R202, R35, -INF , !P1 ;  /* 0xff80000023ca7808 */ /* 0x000fe20004800000 */
[----:B------:R-:W-:Y:S01]  /*3c30*/  UIADD3 UR13, UR31, -0x126145ec, URZ ;  /* 0xed9eba141f0d7890 */ /* 0x000fe2000fffe03f */
[----:B------:R-:W-:Y:S01]  /*3c40*/  FSEL R149, R62, -INF , !P5 ;  /* 0xff8000003e957808 */ /* 0x000fe20006800000 */
[----:B------:R-:W-:Y:S01]  /*3c50*/  STL [R1+0x6c], R216 ;  /* 0x00006cd801007387 */ /* 0x000fe20000100800 */
[C---:B------:R-:W-:Y:S01]  /*3c60*/  ISETP.GE.AND P1, PT, R7.reuse, R5, PT ;  /* 0x000000050700720c */ /* 0x040fe20003f26270 */
[----:B------:R-:W-:Y:S01]  /*3c70*/  UIADD3 UR12, UR30, 0x1715609d, URZ ;  /* 0x1715609d1e0c7890 */ /* 0x000fe2000fffe03f */
[----:B------:R-:W-:Y:S01]  /*3c80*/  ISETP.GE.AND P5, PT, R7, R4, PT ;  /* 0x000000040700720c */ /* 0x000fe20003fa6270 */
[----:B------:R-:W-:Y:S01]  /*3c90*/  STL [R1+0x68], R215 ;  /* 0x000068d701007387 */ /* 0x000fe20000100800 */
[----:B------:R-:W-:Y:S01]  /*3ca0*/  FSEL R26, R54, -INF , !P6 ;  /* 0xff800000361a7808 */ /* 0x000fe20007000000 */
[----:B------:R-:W-:Y:S01]  /*3cb0*/  UIADD3 UR5, UR31, -0x56f99767, URZ ;  /* 0xa90668991f057890 */ /* 0x000fe2000fffe03f */
[----:B-1----:R-:W-:Y:S01]  /*3cc0*/  FMNMX.FTZ R7, R23, R8, !PT ;  /* 0x0000000817077209 */ /* 0x002fe20007810000 */
[----:B------:R-:W-:Y:S01]  /*3cd0*/  STL [R1+0x64], R212 ;  /* 0x000064d401007387 */ /* 0x000fe20000100800 */
[----:B------:R-:W-:Y:S01]  /*3ce0*/  FMNMX.FTZ R8, R26, R27, !PT ;  /* 0x0000001b1a087209 */ /* 0x000fe20007810000 */
[----:B------:R-:W-:Y:S01]  /*3cf0*/  UIADD3 UR21, UR31, 0x646e171e, URZ ;  /* 0x646e171e1f157890 */ /* 0x000fe2000fffe03f */
[----:B------:R-:W-:Y:S01]  /*3d00*/  FSEL R200, R65, -INF , !P1 ;  /* 0xff80000041c87808 */ /* 0x000fe20004800000 */
[----:B------:R-:W1:Y:S01]  /*3d10*/  SHFL.BFLY PT, R9, R7, 0x1, 0x1f ;  /* 0x0c201f0007097f89 */ /* 0x000e6200000e0000 */
[----:B------:R-:W-:Y:S01]  /*3d20*/  FMNMX.FTZ R8, R92, R8, !PT ;  /* 0x000000085c087209 */ /* 0x000fe20007810000 */
[----:B------:R-:W-:Y:S01]  /*3d30*/  UIADD3 UR22, UR30, -0x4ab325aa, URZ ;  /* 0xb54cda561e167890 */ /* 0x000fe2000fffe03f */
[C---:B------:R-:W-:Y:S01]  /*3d40*/  ISETP.GE.AND P6, PT, R20.reuse, R6, PT ;  /* 0x000000061400720c */ /* 0x040fe20003fc6270 */
[----:B------:R-:W-:Y:S01]  /*3d50*/  STL [R1+0x60], R3 ;  /* 0x0000600301007387 */ /* 0x000fe20000100800 */
[----:B------:R-:W-:Y:S01]  /*3d60*/  ISETP.GE.AND P1, PT, R20, R5, PT ;  /* 0x000000051400720c */ /* 0x000fe20003f26270 */
[----:B--2---:R-:W-:Y:S01]  /*3d70*/  IMAD R94, R225, 0x10000, R225 ;  /* 0x00010000e15e7824 */ /* 0x004fe200078e02e1 */
[----:B------:R-:W-:-:S02]  /*3d80*/  FMNMX.FTZ R8, R88, R8, !PT ;  /* 0x0000000858087209 */ /* 0x000fc40007810000 */
[----:B------:R-:W-:Y:S02]  /*3d90*/  FSEL R244, R75, -INF , !P6 ;  /* 0xff8000004bf47808 */ /* 0x000fe40007000000 */
[----:B------:R-:W-:Y:S02]  /*3da0*/  FSEL R239, R77, -INF , !P1 ;  /* 0xff8000004def7808 */ /* 0x000fe40004800000 */
[C---:B------:R-:W-:Y:S02]  /*3db0*/  ISETP.GE.AND P6, PT, R21.reuse, R6, PT ;  /* 0x000000061500720c */ /* 0x040fe40003fc6270 */
[----:B------:R-:W-:Y:S02]  /*3dc0*/  ISETP.GE.AND P1, PT, R21, R5, PT ;  /* 0x000000051500720c */ /* 0x000fe40003f26270 */
[----:B------:R-:W-:Y:S02]  /*3dd0*/  FMNMX.FTZ R8, R198, R8, !PT ;  /* 0x00000008c6087209 */ /* 0x000fe40007810000 */
[----:B------:R-:W-:-:S02]  /*3de0*/  FSEL R243, R50, -INF , !P6 ;  /* 0xff80000032f37808 */ /* 0x000fc40007000000 */
[----:B------:R-:W-:Y:S02]  /*3df0*/  FSEL R237, R40, -INF , !P1 ;  /* 0xff80000028ed7808 */ /* 0x000fe40004800000 */
[C---:B------:R-:W-:Y:S02]  /*3e00*/  ISETP.GE.AND P6, PT, R2.reuse, R5, PT ;  /* 0x000000050200720c */ /* 0x040fe40003fc6270 */
[----:B------:R-:W-:Y:S02]  /*3e10*/  ISETP.GE.AND P1, PT, R2, R4, PT ;  /* 0x000000040200720c */ /* 0x000fe40003f26270 */
[----:B------:R-:W-:Y:S02]  /*3e20*/  FMNMX.FTZ R2, R199, R8, !PT ;  /* 0x00000008c7027209 */ /* 0x000fe40007810000 */
[----:B------:R-:W-:Y:S02]  /*3e30*/  FSEL R184, R39, -INF , !P2 ;  /* 0xff80000027b87808 */ /* 0x000fe40005000000 */
[----:B------:R-:W-:-:S02]  /*3e40*/  ISETP.GE.AND P2, PT, R17, R6, PT ;  /* 0x000000061100720c */ /* 0x000fc40003f46270 */
[----:B------:R-:W-:Y:S02]  /*3e50*/  FMNMX.FTZ R2, R101, R2, !PT ;  /* 0x0000000265027209 */ /* 0x000fe40007810000 */
[----:B------:R-:W-:Y:S02]  /*3e60*/  FSEL R56, R56, -INF , !P6 ;  /* 0xff80000038387808 */ /* 0x000fe40007000000 */
[----:B------:R-:W-:Y:S02]  /*3e70*/  ISETP.GE.AND P6, PT, R22, R6, PT ;  /* 0x000000061600720c */ /* 0x000fe40003fc6270 */
[----:B------:R-:W-:Y:S02]  /*3e80*/  FSEL R163, R71, -INF , !P2 ;  /* 0xff80000047a37808 */ /* 0x000fe40005000000 */
[----:B------:R-:W-:Y:S02]  /*3e90*/  FMNMX.FTZ R2, R91, R2, !PT ;  /* 0x000000025b027209 */ /* 0x000fe40007810000 */
[----:B------:R-:W-:-:S02]  /*3ea0*/  ISETP.GE.AND P2, PT, R16, R5, PT ;  /* 0x000000051000720c */ /* 0x000fc40003f46270 */
[----:B------:R-:W-:Y:S02]  /*3eb0*/  FMNMX.FTZ R8, R56, R37, !PT ;  /* 0x0000002538087209 */ /* 0x000fe40007810000 */
[----:B------:R-:W-:Y:S02]  /*3ec0*/  FSEL R241, R51, -INF , !P6 ;  /* 0xff80000033f17808 */ /* 0x000fe40007000000 */
[----:B-1----:R-:W-:Y:S02]  /*3ed0*/  FMNMX.FTZ R138, R7, R9, !PT ;  /* 0x00000009078a7209 */ /* 0x002fe40007810000 */
[----:B------:R-:W-:Y:S02]  /*3ee0*/  ISETP.GE.AND P6, PT, R22, R5, PT ;  /* 0x000000051600720c */ /* 0x000fe40003fc6270 */
[----:B------:R-:W-:Y:S01]  /*3ef0*/  FMNMX.FTZ R2, R206, R2, !PT ;  /* 0x00000002ce027209 */ /* 0x000fe20007810000 */
[----:B------:R-:W-:Y:S01]  /*3f00*/  FMUL.FTZ R7, R138, UR33 ;  /* 0x000000218a077c20 */ /* 0x000fe20008410000 */
[----:B------:R-:W-:-:S02]  /*3f10*/  FSEL R191, R64, -INF , !P2 ;  /* 0xff80000040bf7808 */ /* 0x000fc40005000000 */
[----:B------:R-:W-:Y:S02]  /*3f20*/  FMNMX.FTZ R8, R176, R8, !PT ;  /* 0x00000008b0087209 */ /* 0x000fe40007810000 */
[----:B------:R-:W-:Y:S02]  /*3f30*/  ISETP.GE.AND P2, PT, R19, R5, PT ;  /* 0x000000051300720c */ /* 0x000fe40003f46270 */
[----:B------:R-:W-:Y:S02]  /*3f40*/  FSEL R203, R41, -INF , !P6 ;  /* 0xff80000029cb7808 */ /* 0x000fe40007000000 */
[----:B------:R-:W-:Y:S02]  /*3f50*/  FSETP.NEU.FTZ.AND P6, PT, R138, -INF , PT ;  /* 0xff8000008a00780b */ /* 0x000fe40003fdd000 */
[----:B------:R-:W-:Y:S02]  /*3f60*/  FMNMX.FTZ R2, R207, R2, !PT ;  /* 0x00000002cf027209 */ /* 0x000fe40007810000 */
[----:B------:R-:W-:-:S02]  /*3f70*/  FMNMX.FTZ R8, R177, R8, !PT ;  /* 0x00000008b1087209 */ /* 0x000fc40007810000 */
[----:B------:R-:W-:Y:S02]  /*3f80*/  FSEL R235, R76, -INF , !P2 ;  /* 0xff8000004ceb7808 */ /* 0x000fe40005000000 */
[----:B------:R-:W-:Y:S02]  /*3f90*/  ISETP.GE.AND P2, PT, R20, R4, PT ;  /* 0x000000041400720c */ /* 0x000fe40003f46270 */
[----:B------:R-:W-:Y:S02]  /*3fa0*/  FSEL R20, R7, RZ, P6 ;  /* 0x000000ff07147208 */ /* 0x000fe40003000000 */
        /* <DEDUP_REMOVED lines=11> */
[----:B------:R-:W-:Y:S02]  /*4060*/  FSEL R182, R38, -INF , !P3 ;  /* 0xff80000026b67808 */ /* 0x000fe40005800000 */
[----:B------:R-:W-:Y:S02]  /*4070*/  ISETP.GE.AND P3, PT, R18, R6, PT ;  /* 0x000000061200720c */ /* 0x000fe40003f66270 */
[----:B------:R-:W-:Y:S02]  /*4080*/  FMNMX.FTZ R7, R141, R7, !PT ;  /* 0x000000078d077209 */ /* 0x000fe40007810000 */
[----:B------:R-:W-:Y:S02]  /*4090*/  FMNMX.FTZ R2, R113, R2, !PT ;  /* 0x0000000271027209 */ /* 0x000fe40007810000 */
[----:B------:R-:W-:Y:S01]  /*40a0*/  FSEL R151, R70, -INF , !P3 ;  /* 0xff80000046977808 */ /* 0x000fe20005800000 */
[----:B------:R-:W-:Y:S01]  /*40b0*/  IMAD.WIDE.U32 R70, R196, -0x326172a9, RZ ;  /* 0xcd9e8d57c4467825 */ /* 0x000fe200078e00ff */
[----:B------:R-:W-:-:S02]  /*40c0*/  FMNMX.FTZ R7, R231, R7, !PT ;  /* 0x00000007e7077209 */ /* 0x000fc40007810000 */
[----:B------:R-:W-:Y:S02]  /*40d0*/  ISETP.GE.AND P3, PT, R17, R5, PT ;  /* 0x000000051100720c */ /* 0x000fe40003f66270 */
[----:B------:R-:W-:Y:S02]  /*40e0*/  FMNMX.FTZ R2, R108, R2, !PT ;  /* 0x000000026c027209 */ /* 0x000fe40007810000 */
[----:B------:R-:W-:Y:S02]  /*40f0*/  FMNMX.FTZ R7, R230, R7, !PT ;  /* 0x00000007e6077209 */ /* 0x000fe40007810000 */
[----:B------:R-:W-:Y:S02]  /*4100*/  FSEL R190, R33, -INF , !P3 ;  /* 0xff80000021be7808 */ /* 0x000fe40005800000 */
[----:B------:R-:W-:Y:S02]  /*4110*/  FMNMX.FTZ R2, R109, R2, !PT ;  /* 0x000000026d027209 */ /* 0x000fe40007810000 */
[----:B------:R-:W-:-:S02]  /*4120*/  ISETP.GE.AND P3, PT, R16, R4, PT ;  /* 0x000000041000720c */ /* 0x000fc40003f66270 */
[--C-:B------:R-:W-:Y:S02]  /*4130*/  LOP3.LUT R105, R69, UR18, R8.reuse, 0x96, !PT ;  /* 0x0000001245697c12 */ /* 0x100fe4000f8e9608 */
[----:B------:R-:W-:Y:S02]  /*4140*/  LOP3.LUT R16, R71, UR18, R8, 0x96, !PT ;  /* 0x0000001247107c12 */ /* 0x000fe4000f8e9608 */
[----:B------:R-:W-:Y:S02]  /*4150*/  FMNMX.FTZ R8, R169, R7, !PT ;  /* 0x00000007a9087209 */ /* 0x000fe40007810000 */
[----:B------:R-:W-:Y:S01]  /*4160*/  FMNMX.FTZ R2, R130, R2, !PT ;  /* 0x0000000282027209 */ /* 0x000fe20007810000 */
[----:B------:R-:W-:Y:S01]  /*4170*/  IMAD.WIDE.U32 R124, R16, -0x2daee0ad, RZ ;  /* 0xd2511f53107c7825 */ /* 0x000fe200078e00ff */
[----:B------:R-:W-:Y:S02]  /*4180*/  FSEL R59, R59, -INF , !P4 ;  /* 0xff8000003b3b7808 */ /* 0x000fe40006000000 */
[----:B------:R-:W-:-:S02]  /*4190*/  FSEL R58, R58, -INF , !P1 ;  /* 0xff8000003a3a7808 */ /* 0x000fc40004800000 */
[----:B------:R-:W-:Y:S02]  /*41a0*/  FMNMX.FTZ R8, R171, R8, !PT ;  /* 0x00000008ab087209 */ /* 0x000fe40007810000 */
[C---:B------:R-:W-:Y:S02]  /*41b0*/  LOP3.LUT R104, R9.reuse, UR20, R238, 0x96, !PT ;  /* 0x0000001409687c12 */ /* 0x040fe4000f8e96ee */
[----:B------:R-:W-:Y:S02]  /*41c0*/  LOP3.LUT R17, R9, UR20, R240, 0x96, !PT ;  /* 0x0000001409117c12 */ /* 0x000fe4000f8e96f0 */
        /* <DEDUP_REMOVED lines=20> */
[----:B------:R-:W-:-:S02]  /*4310*/  ISETP.GE.AND P4, PT, R19, R6, PT ;  /* 0x000000061300720c */ /* 0x000fc40003f86270 */
[----:B------:R-:W-:Y:S02]  /*4320*/  FMNMX.FTZ R8, R149, R8, !PT ;  /* 0x0000000895087209 */ /* 0x000fe40007810000 */
[----:B------:R-:W-:Y:S02]  /*4330*/  FMNMX.FTZ R7, R232, R7, !PT ;  /* 0x00000007e8077209 */ /* 0x000fe40007810000 */
[----:B------:R-:W-:Y:S02]  /*4340*/  FMNMX.FTZ R2, R114, R2, !PT ;  /* 0x0000000272027209 */ /* 0x000fe40007810000 */
[----:B------:R-:W-:Y:S02]  /*4350*/  FSEL R187, R74, -INF , !P4 ;  /* 0xff8000004abb7808 */ /* 0x000fe40006000000 */
[----:B------:R-:W-:Y:S02]  /*4360*/  FMNMX.FTZ R8, R185, R8, !PT ;  /* 0x00000008b9087209 */ /* 0x000fe40007810000 */
[----:B------:R-:W-:-:S02]  /*4370*/  FMNMX.FTZ R7, R229, R7, !PT ;  /* 0x00000007e5077209 */ /* 0x000fc40007810000 */
[----:B------:R-:W-:Y:S02]  /*4380*/  FMNMX.FTZ R2, R115, R2, !PT ;  /* 0x0000000273027209 */ /* 0x000fe40007810000 */
[----:B------:R-:W-:Y:S02]  /*4390*/  FMNMX.FTZ R8, R187, R8, !PT ;  /* 0x00000008bb087209 */ /* 0x000fe40007810000 */
[----:B------:R-:W-:Y:S02]  /*43a0*/  FMNMX.FTZ R7, R175, R7, !PT ;  /* 0x00000007af077209 */ /* 0x000fe40007810000 */
[----:B------:R-:W-:Y:S02]  /*43b0*/  FMNMX.FTZ R2, R110, R2, !PT ;  /* 0x000000026e027209 */ /* 0x000fe40007810000 */
[C---:B------:R-:W-:Y:S02]  /*43c0*/  LOP3.LUT R12, R11.reuse, UR20, R238, 0x96, !PT ;  /* 0x000000140b0c7c12 */ /* 0x040fe4000f8e96ee */
[----:B------:R-:W-:-:S02]  /*43d0*/  LOP3.LUT R14, R11, UR20, R240, 0x96, !PT ;  /* 0x000000140b0e7c12 */ /* 0x000fc4000f8e96f0 */
[--C-:B------:R-:W-:Y:S01]  /*43e0*/  LOP3.LUT R11, R69, UR18, R10.reuse, 0x96, !PT ;  /* 0x00000012450b7c12 */ /* 0x100fe2000f8e960a */
[----:B------:R-:W-:Y:S01]  /*43f0*/  IMAD.WIDE.U32 R12, R12, -0x2daee0ad, RZ ;  /* 0xd2511f530c0c7825 */ /* 0x000fe200078e00ff */
[----:B------:R-:W-:Y:S02]  /*4400*/  FMNMX.FTZ R8, R244, R8, !PT ;  /* 0x00000008f4087209 */ /* 0x000fe40007810000 */
[----:B------:R-:W-:Y:S01]  /*4410*/  LOP3.LUT R15, R71, UR18, R10, 0x96, !PT ;  /* 0x00000012470f7c12 */ /* 0x000fe2000f8e960a */
[----:B------:R-:W-:Y:S01]  /*4420*/  IMAD.WIDE.U32 R30, R11, -0x2daee0ad, RZ ;  /* 0xd2511f530b1e7825 */ /* 0x000fe200078e00ff */
[----:B------:R-:W-:Y:S02]  /*4430*/  FMNMX.FTZ R9, R168, R7, !PT ;  /* 0x00000007a8097209 */ /* 0x000fe40007810000 */
[----:B------:R-:W-:Y:S01]  /*4440*/  FMNMX.FTZ R2, R106, R2, !PT ;  /* 0x000000026a027209 */ /* 0x000fe20007810000 */
[----:B------:R-:W-:Y:S01]  /*4450*/  IMAD.WIDE.U32 R10, R14, -0x2daee0ad, RZ ;  /* 0xd2511f530e0a7825 */ /* 0x000fe200078e00ff */
[----:B------:R-:W-:-:S02]  /*4460*/  FMNMX.FTZ R7, R243, R8, !PT ;  /* 0x00000008f3077209 */ /* 0x000fc40007810000 */
[----:B------:R-:W-:Y:S01]  /*4470*/  FMNMX.FTZ R8, R189, R9, !PT ;  /* 0x00000009bd087209 */ /* 0x000fe20007810000 */
[----:B------:R-:W-:Y:S01]  /*4480*/  IMAD.WIDE.U32 R28, R15, -0x2daee0ad, RZ ;  /* 0xd2511f530f1c7825 */ /* 0x000fe200078e00ff */
[----:B------:R-:W-:-:S03]  /*4490*/  FMNMX.FTZ R2, R219, R2, !PT ;  /* 0x00000002db027209 */ /* 0x000fc60007810000 */
[----:B------:R-:W-:Y:S01]  /*44a0*/  FFMA.FTZ R9, R52, UR33, -R20 ;  /* 0x0000002134097c23 */ /* 0x000fe20008010814 */
[----:B------:R-:W-:Y:S02]  /*44b0*/  FMNMX.FTZ R137, R241, R7, !PT ;  /* 0x00000007f1897209 */ /* 0x000fe40007810000 */
[----:B------:R-:W-:Y:S01]  /*44c0*/  FMNMX.FTZ R8, R190, R8, !PT ;  /* 0x00000008be087209 */ /* 0x000fe20007810000 */
[----:B------:R1:W-:Y:S01]  /*44d0*/  MUFU.EX2 R196, R9 ;  /* 0x0000000900c47308 */ /* 0x0003e20000000800 */
[----:B------:R-:W-:Y:S02]  /*44e0*/  ISETP.GE.AND P6, PT, R22, R4, PT ;  /* 0x000000041600720c */ /* 0x000fe40003fc6270 */
[----:B------:R-:W-:Y:S01]  /*44f0*/  FMNMX.FTZ R7, R218, R2, !PT ;  /* 0x00000002da077209 */ /* 0x000fe20007810000 */
[----:B------:R-:W-:Y:S01]  /*4500*/  IMAD.IADD R2, R194, 0x1, R204 ;  /* 0x00000001c2027824 */ /* 0x000fe200078e02cc */
[----:B------:R-:W-:Y:S02]  /*4510*/  LOP3.LUT R18, R11, UR17, R150, 0x96, !PT ;  /* 0x000000110b127c12 */ /* 0x000fe4000f8e9696 */
[----:B------:R-:W-:Y:S01]  /*4520*/  LOP3.LUT R22, R29, UR15, R10, 0x96, !PT ;  /* 0x0000000f1d167c12 */ /* 0x000fe2000f8e960a */
[----:B------:R-:W-:Y:S01]  /*4530*/  IMAD.WIDE.U32 R10, R17, -0x2daee0ad, RZ ;  /* 0xd2511f53110a7825 */ /* 0x000fe200078e00ff */
[----:B------:R-:W-:-:S02]  /*4540*/  LOP3.LUT R13, R13, UR17, R148, 0x96, !PT ;  /* 0x000000110d0d7c12 */ /* 0x000fc4000f8e9694 */
[----:B------:R-:W-:Y:S01]  /*4550*/  LOP3.LUT R12, R31, UR15, R12, 0x96, !PT ;  /* 0x0000000f1f0c7c12 */ /* 0x000fe2000f8e960c */
[----:B------:R-:W-:Y:S01]  /*4560*/  IMAD.WIDE.U32 R22, R22, -0x326172a9, RZ ;  /* 0xcd9e8d5716167825 */ /* 0x000fe200078e00ff */
[----:B------:R-:W-:Y:S02]  /*4570*/  FMNMX.FTZ R8, R191, R8, !PT ;  /* 0x00000008bf087209 */ /* 0x000fe40007810000 */
[----:B------:R-:W-:Y:S01]  /*4580*/  FMNMX.FTZ R7, R210, R7, !PT ;  /* 0x00000007d2077209 */ /* 0x000fe20007810000 */
[----:B------:R-:W-:Y:S01]  /*4590*/  IMAD.WIDE.U32 R24, R12, -0x326172a9, RZ ;  /* 0xcd9e8d570c187825 */ /* 0x000fe200078e00ff */
[----:B------:R-:W-:Y:S01]  /*45a0*/  LOP3.LUT R90, R11, UR17, R150, 0x96, !PT ;  /* 0x000000110b5a7c12 */ /* 0x000fe2000f8e9696 */
[----:B------:R-:W2:Y:S01]  /*45b0*/  SHFL.BFLY PT, R12, R137, 0x2, 0x1f ;  /* 0x0c401f00890c7f89 */ /* 0x000ea200000e0000 */
[----:B------:R-:W-:Y:S01]  /*45c0*/  LOP3.LUT R89, R125, UR15, R10, 0x96, !PT ;  /* 0x0000000f7d597c12 */ /* 0x000fe2000f8e960a */
[----:B------:R-:W-:Y:S01]  /*45d0*/  IMAD.WIDE.U32 R10, R13, -0x326172a9, RZ ;  /* 0xcd9e8d570d0a7825 */ /* 0x000fe200078e00ff */
[----:B------:R-:W-:-:S02]  /*45e0*/  FMNMX.FTZ R8, R200, R8, !PT ;  /* 0x00000008c8087209 */ /* 0x000fc40007810000 */
[----:B------:R-:W-:Y:S01]  /*45f0*/  ISETP.GE.AND P4, PT, R19, R4, PT ;  /* 0x000000041300720c */ /* 0x000fe20003f86270 */
[----:B------:R-:W-:Y:S01]  /*4600*/  IMAD.WIDE.U32 R18, R18, -0x326172a9, RZ ;  /* 0xcd9e8d5712127825 */ /* 0x000fe200078e00ff */
[----:B------:R-:W-:Y:S02]  /*4610*/  FMNMX.FTZ R7, R211, R7, !PT ;  /* 0x00000007d3077209 */ /* 0x000fe40007810000 */
[----:B------:R-:W-:Y:S02]  /*4620*/  FMNMX.FTZ R8, R235, R8, !PT ;  /* 0x00000008eb087209 */ /* 0x000fe40007810000 */
[----:B------:R-:W-:Y:S02]  /*4630*/  FMNMX.FTZ R7, R226, R7, !PT ;  /* 0x00000007e2077209 */ /* 0x000fe40007810000 */
[----:B------:R-:W-:Y:S02]  /*4640*/  LOP3.LUT R13, R25, UR14, R10, 0x96, !PT ;  /* 0x0000000e190d7c12 */ /* 0x000fe4000f8e960a */
[----:B------:R-:W-:-:S02]  /*4650*/  LOP3.LUT R10, R19, UR16, R70, 0x96, !PT ;  /* 0x00000010130a7c12 */ /* 0x000fc4000f8e9646 */
[----:B-1----:R-:W-:Y:S01]  /*4660*/  FMNMX.FTZ R9, R239, R8, !PT ;  /* 0x00000008ef097209 */ /* 0x002fe20007810000 */
[----:B------:R-:W-:Y:S01]  /*4670*/  IMAD.WIDE.U32 R32, R13, -0x2daee0ad, RZ ;  /* 0xd2511f530d207825 */ /* 0x000fe200078e00ff */
[----:B------:R-:W-:-:S03]  /*4680*/  FMNMX.FTZ R8, R224, R7, !PT ;  /* 0x00000007e0087209 */ /* 0x000fc60007810000 */
[--C-:B------:R-:W-:Y:S01]  /*4690*/  FFMA.FTZ R7, R53, UR33, -R20.reuse ;  /* 0x0000002135077c23 */ /* 0x100fe20008010814 */
[----:B------:R-:W-:Y:S01]  /*46a0*/  FMNMX.FTZ R9, R237, R9, !PT ;  /* 0x00000009ed097209 */ /* 0x000fe20007810000 */
[----:B------:R-:W-:Y:S01]  /*46b0*/  IMAD.WIDE.U32 R16, R10, -0x2daee0ad, RZ ;  /* 0xd2511f530a107825 */ /* 0x000fe200078e00ff */
[----:B------:R-:W-:Y:S01]  /*46c0*/  FMNMX.FTZ R10, R222, R8, !PT ;  /* 0x00000008de0a7209 */ /* 0x000fe20007810000 */
[----:B------:R1:W-:Y:S02]  /*46d0*/  MUFU.EX2 R44, R7 ;  /* 0x00000007002c7308 */ /* 0x0003e40000000800 */
[----:B------:R-:W-:Y:S01]  /*46e0*/  FFMA.FTZ R8, R87, UR33, -R20 ;  /* 0x0000002157087c23 */ /* 0x000fe20008010814 */
[----:B--2---:R-:W-:Y:S02]  /*46f0*/  FMNMX.FTZ R137, R137, R12, !PT ;  /* 0x0000000c89897209 */ /* 0x004fe40007810000 */
[----:B------:R-:W-:Y:S02]  /*4700*/  FSEL R125, R66, -INF , !P3 ;  /* 0xff800000427d7808 */ /* 0x000fe40005800000 */
[----:B------:R-:W-:Y:S01]  /*4710*/  LOP3.LUT R11, R11, UR16, R68, 0x96, !PT ;  /* 0x000000100b0b7c12 */ /* 0x000fe2000f8e9644 */
[----:B------:R2:W-:Y:S01]  /*4720*/  MUFU.EX2 R45, R8 ;  /* 0x00000008002d7308 */ /* 0x0005e20000000800 */
[----:B------:R-:W-:-:S03]  /*4730*/  FSEL R147, R67, -INF , !P5 ;  /* 0xff80000043937808 */ /* 0x000fc60006800000 */
[----:B------:R-:W-:Y:S01]  /*4740*/  IMAD.WIDE.U32 R14, R11, -0x2daee0ad, RZ ;  /* 0xd2511f530b0e7825 */ /* 0x000fe200078e00ff */
[----:B------:R-:W-:Y:S02]  /*4750*/  FSEL R172, R78, -INF , !P4 ;  /* 0xff8000004eac7808 */ /* 0x000fe40006000000 */
[----:B------:R-:W-:Y:S02]  /*4760*/  ISETP.GE.AND P1, PT, R21, R4, PT ;  /* 0x000000041500720c */ /* 0x000fe40003f26270 */
[----:B------:R-:W-:Y:S02]  /*4770*/  FSEL R180, R79, -INF , !P2 ;  /* 0xff8000004fb47808 */ /* 0x000fe40005000000 */
[----:B-1----:R-:W-:Y:S02]  /*4780*/  FMNMX.FTZ R7, R203, R9, !PT ;  /* 0x00000009cb077209 */ /* 0x002fe40007810000 */
[----:B------:R-:W-:Y:S02]  /*4790*/  FMNMX.FTZ R9, R223, R10, !PT ;  /* 0x0000000adf097209 */ /* 0x000fe40007810000 */
[----:B------:R-:W1:Y:S01]  /*47a0*/  SHFL.BFLY PT, R10, R137, 0x1, 0x1f ;  /* 0x0c201f00890a7f89 */ /* 0x000e6200000e0000 */
[----:B------:R-:W-:-:S02]  /*47b0*/  LOP3.LUT R11, R15, UR13, R30, 0x96, !PT ;  /* 0x0000000d0f0b7c12 */ /* 0x000fc4000f8e961e */
[----:B--2---:R-:W-:Y:S01]  /*47c0*/  FMNMX.FTZ R8, R234, R9, !PT ;  /* 0x00000009ea087209 */ /* 0x004fe20007810000 */
[----:B------:R-:W-:Y:S01]  /*47d0*/  FFMA.FTZ R9, R86, UR33, -R20 ;  /* 0x0000002156097c23 */ /* 0x000fe20008010814 */
[----:B------:R-:W2:Y:S01]  /*47e0*/  SHFL.BFLY PT, R136, R7, 0x2, 0x1f ;  /* 0x0c401f0007887f89 */ /* 0x000ea200000e0000 */
[----:B------:R-:W-:Y:S01]  /*47f0*/  FSEL R183, R42, -INF , !P1 ;  /* 0xff8000002ab77808 */ /* 0x000fe20004800000 */
[----:B------:R-:W-:Y:S01]  /*4800*/  IMAD.WIDE.U32 R12, R11, -0x326172a9, RZ ;  /* 0xcd9e8d570b0c7825 */ /* 0x000fe200078e00ff */
[----:B------:R-:W3:Y:S01]  /*4810*/  MUFU.EX2 R3, R9 ;  /* 0x0000000900037308 */ /* 0x000ee20000000800 */
[----:B------:R-:W-:Y:S02]  /*4820*/  FMNMX.FTZ R8, R233, R8, !PT ;  /* 0x00000008e9087209 */ /* 0x000fe40007810000 */
[----:B------:R-:W-:Y:S02]  /*4830*/  FSEL R186, R43, -INF , !P6 ;  /* 0xff8000002bba7808 */ /* 0x000fe40007000000 */
[----:B------:R-:W-:-:S02]  /*4840*/  LOP3.LUT R15, R17, UR13, R28, 0x96, !PT ;  /* 0x0000000d110f7c12 */ /* 0x000fc4000f8e961c */
[----:B------:R-:W-:Y:S02]  /*4850*/  LOP3.LUT R11, R23, UR14, R18, 0x96, !PT ;  /* 0x0000000e170b7c12 */ /* 0x000fe4000f8e9612 */
[----:B------:R-:W-:Y:S01]  /*4860*/  LOP3.LUT R17, R33, UR5, R14, 0x96, !PT ;  /* 0x0000000521117c12 */ /* 0x000fe2000f8e960e */
[----:B------:R-:W-:Y:S01]  /*4870*/  IMAD.WIDE.U32 R14, R15, -0x326172a9, RZ ;  /* 0xcd9e8d570f0e7825 */ /* 0x000fe200078e00ff */
[----:B------:R-:W-:Y:S02]  /*4880*/  LOP3.LUT R21, R13, UR12, R24, 0x96, !PT ;  /* 0x0000000c0d157c12 */ /* 0x000fe4000f8e9618 */
[----:B------:R-:W-:Y:S01]  /*4890*/  LEA R213, R2, UR4, 0x1 ;  /* 0x0000000402d57c11 */ /* 0x000fe2000f8e08ff */
[----:B------:R-:W-:Y:S01]  /*48a0*/  IMAD.WIDE.U32 R24, R11, -0x2daee0ad, RZ ;  /* 0xd2511f530b187825 */ /* 0x000fe200078e00ff */
[----:B------:R-:W-:Y:S01]  /*48b0*/  LOP3.LUT R19, R15, UR12, R22, 0x96, !PT ;  /* 0x0000000c0f137c12 */ /* 0x000fe2000f8e9616 */
[----:B---3--:R-:W-:Y:S01]  /*48c0*/  STL [R1+0x40], R3 ;  /* 0x0000400301007387 */ /* 0x008fe20000100800 */
[----:B------:R-:W-:Y:S01]  /*48d0*/  FMNMX.FTZ R9, R182, R8, !PT ;  /* 0x00000008b6097209 */ /* 0x000fe20007810000 */
[--C-:B------:R-:W-:Y:S01]  /*48e0*/  FFMA.FTZ R8, R97, UR33, -R20.reuse ;  /* 0x0000002161087c23 */ /* 0x100fe20008010814 */
[----:B-1----:R-:W-:Y:S01]  /*48f0*/  FMNMX.FTZ R137, R137, R10, !PT ;  /* 0x0000000a89897209 */ /* 0x002fe20007810000 */
[----:B------:R-:W3:Y:S01]  /*4900*/  LDL.LU R225, [R1+0x40] ;  /* 0x0000400001e17983 */ /* 0x000ee20000300800 */
[----:B------:R-:W-:Y:S01]  /*4910*/  FMNMX.FTZ R9, R184, R9, !PT ;  /* 0x00000009b8097209 */ /* 0x000fe20007810000 */
[----:B------:R1:W-:Y:S01]  /*4920*/  MUFU.EX2 R155, R8 ;  /* 0x00000008009b7308 */ /* 0x0003e20000000800 */
[----:B--2---:R-:W-:Y:S01]  /*4930*/  FMNMX.FTZ R136, R7, R136, !PT ;  /* 0x0000008807887209 */ /* 0x004fe20007810000 */
[----:B------:R-:W-:Y:S01]  /*4940*/  FFMA.FTZ R7, R85, UR33, -R20 ;  /* 0x0000002155077c23 */ /* 0x000fe20008010814 */
[----:B------:R-:W-:Y:S01]  /*4950*/  FMNMX.FTZ R9, R201, R9, !PT ;  /* 0x00000009c9097209 */ /* 0x000fe20007810000 */
[----:B------:R-:W-:Y:S01]  /*4960*/  IMAD.WIDE.U32 R10, R17, -0x326172a9, RZ ;  /* 0xcd9e8d57110a7825 */ /* 0x000fe200078e00ff */
[----:B------:R-:W-:Y:S01]  /*4970*/  FSETP.NEU.FTZ.AND P1, PT, R137, -INF , PT ;  /* 0xff8000008900780b */ /* 0x000fe20003f3d000 */
[----:B------:R-:W2:Y:S01]  /*4980*/  SHFL.BFLY PT, R18, R136, 0x1, 0x1f ;  /* 0x0c201f0088127f89 */ /* 0x000ea200000e0000 */
[----:B------:R-:W-:Y:S01]  /*4990*/  FMNMX.FTZ R9, R202, R9, !PT ;  /* 0x00000009ca097209 */ /* 0x000fe20007810000 */
[----:B------:R-:W-:Y:S01]  /*49a0*/  MUFU.EX2 R215, R7 ;  /* 0x0000000700d77308 */ /* 0x000fe20000000800 */
[----:B------:R-:W-:Y:S01]  /*49b0*/  LOP3.LUT R16, R25, UR5, R16, 0x96, !PT ;  /* 0x0000000519107c12 */ /* 0x000fe2000f8e9610 */
[----:B------:R-:W-:Y:S01]  /*49c0*/  IMAD R214, R0, 0x2, R213 ;  /* 0x0000000200d67824 */ /* 0x000fe200078e02d5 */
[----:B------:R-:W-:-:S02]  /*49d0*/  LOP3.LUT R12, R11, UR22, R12, 0x96, !PT ;  /* 0x000000160b0c7c12 */ /* 0x000fc4000f8e960c */
[C---:B------:R-:W-:Y:S02]  /*49e0*/  LOP3.LUT R30, R10.reuse, 0xffff, RZ, 0xc0, !PT ;  /* 0x0000ffff0a1e7812 */ /* 0x040fe400078ec0ff */
[----:B------:R-:W-:Y:S01]  /*49f0*/  LOP3.LUT R36, R10, 0xff, RZ, 0xc0, !PT ;  /* 0x000000ff0a247812 */ /* 0x000fe200078ec0ff */
[----:B------:R-:W-:Y:S01]  /*4a00*/  LDSM.16.MT88.4 R40, [R214+0x4400] ;  /* 0x00440000d628783b */ /* 0x000fe20000004200 */
[----:B-1----:R-:W-:Y:S01]  /*4a10*/  FFMA.FTZ R8, R96, UR33, -R20 ;  /* 0x0000002160087c23 */ /* 0x002fe20008010814 */
[--C-:B------:R-:W-:Y:S02]  /*4a20*/  SHF.R.U32.HI R31, RZ, 0x10, R10.reuse ;  /* 0x00000010ff1f7819 */ /* 0x100fe4000001160a */
[----:B------:R-:W-:Y:S01]  /*4a30*/  SHF.R.U32.HI R33, RZ, 0x18, R10 ;  /* 0x00000018ff217819 */ /* 0x000fe2000001160a */
[----:B------:R1:W-:Y:S01]  /*4a40*/  MUFU.EX2 R152, R8 ;  /* 0x0000000800987308 */ /* 0x0003e20000000800 */
[----:B------:R-:W-:-:S03]  /*4a50*/  IMAD.WIDE.U32 R10, R16, -0x326172a9, RZ ;  /* 0xcd9e8d57100a7825 */ /* 0x000fc600078e00ff */
[C---:B------:R-:W-:Y:S02]  /*4a60*/  LOP3.LUT R28, R10.reuse, 0xffff, RZ, 0xc0, !PT ;  /* 0x0000ffff0a1c7812 */ /* 0x040fe400078ec0ff */
[----:B------:R-:W-:Y:S02]  /*4a70*/  LOP3.LUT R35, R10, 0xff, RZ, 0xc0, !PT ;  /* 0x000000ff0a237812 */ /* 0x000fe400078ec0ff */
[----:B--2---:R-:W-:Y:S02]  /*4a80*/  FMNMX.FTZ R136, R136, R18, !PT ;  /* 0x0000001288887209 */ /* 0x004fe40007810000 */
[--C-:B------:R-:W-:Y:S02]  /*4a90*/  SHF.R.U32.HI R29, RZ, 0x10, R10.reuse ;  /* 0x00000010ff1d7819 */ /* 0x100fe4000001160a */
[----:B------:R-:W-:Y:S02]  /*4aa0*/  SHF.R.U32.HI R34, RZ, 0x18, R10 ;  /* 0x00000018ff227819 */ /* 0x000fe4000001160a */
[----:B-1----:R-:W-:Y:S01]  /*4ab0*/  FMNMX.FTZ R8, R125, R9, !PT ;  /* 0x000000097d087209 */ /* 0x002fe20007810000 */
[----:B------:R-:W-:-:S03]  /*4ac0*/  FFMA.FTZ R9, R84, UR33, -R20 ;  /* 0x0000002154097c23 */ /* 0x000fc60008010814 */
[----:B------:R-:W-:Y:S01]  /*4ad0*/  FMNMX.FTZ R8, R147, R8, !PT ;  /* 0x0000000893087209 */ /* 0x000fe20007810000 */
[----:B------:R-:W-:Y:S03]  /*4ae0*/  MUFU.EX2 R204, R9 ;  /* 0x0000000900cc7308 */ /* 0x000fe60000000800 */
[----:B------:R-:W-:Y:S01]  /*4af0*/  FMNMX.FTZ R7, R172, R8, !PT ;  /* 0x00000008ac077209 */ /* 0x000fe20007810000 */
[----:B------:R-:W-:-:S03]  /*4b00*/  FMUL.FTZ R8, R137, UR33 ;  /* 0x0000002189087c20 */ /* 0x000fc60008410000 */
[----:B------:R-:W-:Y:S02]  /*4b10*/  FMNMX.FTZ R7, R180, R7, !PT ;  /* 0x00000007b4077209 */ /* 0x000fe40007810000 */
[----:B------:R-:W-:Y:S02]  /*4b20*/  FSEL R23, R8, RZ, P1 ;  /* 0x000000ff08177208 */ /* 0x000fe40000800000 */
[----:B------:R-:W-:Y:S02]  /*4b30*/  FMNMX.FTZ R7, R183, R7, !PT ;  /* 0x00000007b7077209 */ /* 0x000fe40007810000 */
[----:B------:R-:W-:Y:S01]  /*4b40*/  FSETP.NEU.FTZ.AND P1, PT, R136, -INF , PT ;  /* 0xff8000008800780b */ /* 0x000fe20003f3d000 */
[--C-:B------:R-:W-:Y:S01]  /*4b50*/  FFMA.FTZ R15, R88, UR33, -R23.reuse ;  /* 0x00000021580f7c23 */ /* 0x100fe20008010817 */
[----:B------:R-:W-:Y:S01]  /*4b60*/  FMNMX.FTZ R13, R186, R7, !PT ;  /* 0x00000007ba0d7209 */ /* 0x000fe20007810000 */
[--C-:B------:R-:W-:Y:S01]  /*4b70*/  FFMA.FTZ R7, R27, UR33, -R23.reuse ;  /* 0x000000211b077c23 */ /* 0x100fe20008010817 */
[--C-:B------:R-:W-:Y:S01]  /*4b80*/  FFMA.FTZ R8, R26, UR33, -R23.reuse ;  /* 0x000000211a087c23 */ /* 0x100fe20008010817 */
[----:B------:R-:W-:Y:S02]  /*4b90*/  MUFU.EX2 R194, R15 ;  /* 0x0000000f00c27308 */ /* 0x000fe40000000800 */
[----:B------:R-:W1:Y:S06]  /*4ba0*/  SHFL.BFLY PT, R17, R13, 0x2, 0x1f ;  /* 0x0c401f000d117f89 */ /* 0x000e6c00000e0000 */
[----:B------:R2:W-:Y:S08]  /*4bb0*/  MUFU.EX2 R236, R7 ;  /* 0x0000000700ec7308 */ /* 0x0005f00000000800 */
[----:B------:R4:W-:Y:S01]  /*4bc0*/  MUFU.EX2 R188, R8 ;  /* 0x0000000800bc7308 */ /* 0x0009e20000000800 */
[----:B--2---:R-:W-:Y:S01]  /*4bd0*/  FFMA.FTZ R7, R92, UR33, -R23 ;  /* 0x000000215c077c23 */ /* 0x004fe20008010817 */
[----:B-1----:R-:W-:-:S06]  /*4be0*/  FMNMX.FTZ R13, R13, R17, !PT ;  /* 0x000000110d0d7209 */ /* 0x002fcc0007810000 */
[----:B------:R1:W-:Y:S01]  /*4bf0*/  MUFU.EX2 R156, R7 ;  /* 0x00000007009c7308 */ /* 0x0003e20000000800 */
[----:B------:R-:W2:Y:S01]  /*4c00*/  SHFL.BFLY PT, R15, R13, 0x1, 0x1f ;  /* 0x0c201f000d0f7f89 */ /* 0x000ea200000e0000 */
[----:B----4-:R-:W-:-:S05]  /*4c10*/  IMAD.WIDE.U32 R8, R21, -0x2daee0ad, RZ ;  /* 0xd2511f5315087825 */ /* 0x010fca00078e00ff */
[----:B------:R-:W-:Y:S02]  /*4c20*/  LOP3.LUT R32, R9, UR21, R32, 0x96, !PT ;  /* 0x0000001509207c12 */ /* 0x000fe4000f8e9620 */
[C---:B------:R-:W-:Y:S02]  /*4c30*/  LOP3.LUT R26, R8.reuse, 0xffff, RZ, 0xc0, !PT ;  /* 0x0000ffff081a7812 */ /* 0x040fe400078ec0ff */
[----:B------:R-:W-:Y:S02]  /*4c40*/  LOP3.LUT R27, R8, 0xff, RZ, 0xc0, !PT ;  /* 0x000000ff081b7812 */ /* 0x000fe400078ec0ff */
[--C-:B------:R-:W-:Y:S01]  /*4c50*/  SHF.R.U32.HI R25, RZ, 0x10, R8.reuse ;  /* 0x00000010ff197819 */ /* 0x100fe20000011608 */
[----:B-1----:R-:W-:Y:S01]  /*4c60*/  FMUL.FTZ R7, R136, UR33 ;  /* 0x0000002188077c20 */ /* 0x002fe20008410000 */
[----:B------:R-:W-:Y:S01]  /*4c70*/  SHF.R.U32.HI R22, RZ, 0x18, R8 ;  /* 0x00000018ff167819 */ /* 0x000fe20000011608 */
[----:B------:R-:W-:-:S03]  /*4c80*/  IMAD.WIDE.U32 R8, R19, -0x2daee0ad, RZ ;  /* 0xd2511f5313087825 */ /* 0x000fc600078e00ff */
[----:B------:R-:W-:Y:S02]  /*4c90*/  FSEL R21, R7, RZ, P1 ;  /* 0x000000ff07157208 */ /* 0x000fe40000800000 */
[----:B------:R-:W-:Y:S02]  /*4ca0*/  LOP3.LUT R17, R9, UR21, R24, 0x96, !PT ;  /* 0x0000001509117c12 */ /* 0x000fe4000f8e9618 */
[C---:B------:R-:W-:Y:S01]  /*4cb0*/  LOP3.LUT R16, R8.reuse, 0xffff, RZ, 0xc0, !PT ;  /* 0x0000ffff08107812 */ /* 0x040fe200078ec0ff */
[--C-:B------:R-:W-:Y:S01]  /*4cc0*/  FFMA.FTZ R10, R37, UR33, -R21.reuse ;  /* 0x00000021250a7c23 */ /* 0x100fe20008010815 */
[----:B------:R-:W-:Y:S02]  /*4cd0*/  LOP3.LUT R24, R8, 0xff, RZ, 0xc0, !PT ;  /* 0x000000ff08187812 */ /* 0x000fe400078ec0ff */
[--C-:B------:R-:W-:Y:S01]  /*4ce0*/  SHF.R.U32.HI R19, RZ, 0x10, R8.reuse ;  /* 0x00000010ff137819 */ /* 0x100fe20000011608 */
[----:B------:R1:W-:Y:S01]  /*4cf0*/  MUFU.EX2 R173, R10 ;  /* 0x0000000a00ad7308 */ /* 0x0003e20000000800 */
[----:B------:R-:W-:Y:S01]  /*4d00*/  SHF.R.U32.HI R18, RZ, 0x18, R8 ;  /* 0x00000018ff127819 */ /* 0x000fe20000011608 */
[----:B------:R-:W-:Y:S01]  /*4d10*/  FFMA.FTZ R8, R176, UR33, -R21 ;  /* 0x00000021b0087c23 */ /* 0x000fe20008010815 */
[----:B------:R-:W-:-:S02]  /*4d20*/  LOP3.LUT R9, R31, 0xff, RZ, 0xc0, !PT ;  /* 0x000000ff1f097812 */ /* 0x000fc400078ec0ff */
[----:B------:R-:W-:Y:S01]  /*4d30*/  LOP3.LUT R7, R11, UR22, R14, 0x96, !PT ;  /* 0x000000160b077c12 */ /* 0x000fe2000f8e960e */
[----:B------:R-:W-:Y:S01]  /*4d40*/  FFMA.FTZ R14, R56, UR33, -R21 ;  /* 0x00000021380e7c23 */ /* 0x000fe20008010815 */
[----:B------:R-:W-:Y:S01]  /*4d50*/  PRMT R33, R9, 0x5410, R33 ;  /* 0x0000541009217816 */ /* 0x000fe20000000021 */
[----:B------:R4:W-:Y:S01]  /*4d60*/  MUFU.EX2 R195, R8 ;  /* 0x0000000800c37308 */ /* 0x0009e20000000800 */
[----:B------:R-:W-:Y:S01]  /*4d70*/  FFMA.FTZ R9, R177, UR33, -R21 ;  /* 0x00000021b1097c23 */ /* 0x000fe20008010815 */
[----:B------:R-:W-:Y:S02]  /*4d80*/  SHF.R.U32.HI R11, RZ, 0x8, R30 ;  /* 0x00000008ff0b7819 */ /* 0x000fe4000001161e */
[----:B--2---:R-:W-:Y:S02]  /*4d90*/  FMNMX.FTZ R76, R13, R15, !PT ;  /* 0x0000000f0d4c7209 */ /* 0x004fe40007810000 */
[----:B------:R-:W-:Y:S01]  /*4da0*/  PRMT R36, R36, 0x5410, R11 ;  /* 0x0000541024247816 */ /* 0x000fe2000000000b */
[----:B------:R-:W-:Y:S01]  /*4db0*/  FFMA.FTZ R11, R98, UR33, -R21 ;  /* 0x00000021620b7c23 */ /* 0x000fe20008010815 */
[----:B------:R2:W2:Y:S01]  /*4dc0*/  MUFU.EX2 R158, R9 ;  /* 0x00000009009e7308 */ /* 0x0004a20000000800 */
[----:B-1----:R-:W-:-:S02]  /*4dd0*/  SHF.R.U32.HI R10, RZ, 0x8, R26 ;  /* 0x00000008ff0a7819 */ /* 0x002fc4000001161a */
[----:B------:R-:W-:Y:S02]  /*4de0*/  FSETP.NEU.FTZ.AND P1, PT, R76, -INF , PT ;  /* 0xff8000004c00780b */ /* 0x000fe40003f3d000 */
[----:B------:R-:W-:-:S03]  /*4df0*/  PRMT R77, R27, 0x5410, R10 ;  /* 0x000054101b4d7816 */ /* 0x000fc6000000000a */
[----:B------:R1:W-:Y:S01]  /*4e00*/  MUFU.EX2 R181, R14 ;  /* 0x0000000e00b57308 */ /* 0x0003e20000000800 */
[----:B----4-:R-:W-:-:S04]  /*4e10*/  LOP3.LUT R8, R25, 0xff, RZ, 0xc0, !PT ;  /* 0x000000ff19087812 */ /* 0x010fc800078ec0ff */
[----:B------:R-:W-:Y:S02]  /*4e20*/  PRMT R78, R8, 0x5410, R22 ;  /* 0x00005410084e7816 */ /* 0x000fe40000000016 */
[----:B------:R-:W-:Y:S01]  /*4e30*/  LOP3.LUT R8, R12, 0xffff, RZ, 0xc0, !PT ;  /* 0x0000ffff0c087812 */ /* 0x000fe200078ec0ff */
[----:B------:R4:W-:Y:S01]  /*4e40*/  MUFU.EX2 R247, R11 ;  /* 0x0000000b00f77308 */ /* 0x0009e20000000800 */
[----:B--2---:R-:W-:Y:S02]  /*4e50*/  SHF.R.U32.HI R9, RZ, 0x10, R12 ;  /* 0x00000010ff097819 */ /* 0x004fe4000001160c */
[----:B------:R-:W-:Y:S02]  /*4e60*/  SHF.R.U32.HI R10, RZ, 0x8, R8 ;  /* 0x00000008ff0a7819 */ /* 0x000fe40000011608 */
[----:B------:R-:W-:Y:S01]  /*4e70*/  LOP3.LUT R8, R9, 0xff, RZ, 0xc0, !PT ;  /* 0x000000ff09087812 */ /* 0x000fe200078ec0ff */
[----:B------:R-:W-:Y:S01]  /*4e80*/  FMUL.FTZ R9, R76, UR33 ;  /* 0x000000214c097c20 */ /* 0x000fe20008410000 */
[----:B-1----:R-:W-:-:S02]  /*4e90*/  LOP3.LUT R14, R12, 0xff, RZ, 0xc0, !PT ;  /* 0x000000ff0c0e7812 */ /* 0x002fc400078ec0ff */
[----:B------:R-:W-:Y:S02]  /*4ea0*/  SHF.R.U32.HI R12, RZ, 0x18, R12 ;  /* 0x00000018ff0c7819 */ /* 0x000fe4000001160c */
[----:B------:R-:W-:Y:S01]  /*4eb0*/  PRMT R15, R14, 0x5410, R10 ;  /* 0x000054100e0f7816 */ /* 0x000fe2000000000a */
[----:B------:R-:W-:Y:S01]  /*4ec0*/  FFMA.FTZ R10, R99, UR33, -R21 ;  /* 0x00000021630a7c23 */ /* 0x000fe20008010815 */
[----:B------:R-:W-:Y:S02]  /*4ed0*/  PRMT R37, R8, 0x5410, R12 ;  /* 0x0000541008257816 */ /* 0x000fe4000000000c */
[----:B----4-:R-:W-:Y:S01]  /*4ee0*/  LOP3.LUT R11, R29, 0xff, RZ, 0xc0, !PT ;  /* 0x000000ff1d0b7812 */ /* 0x010fe200078ec0ff */
[----:B------:R1:W-:Y:S01]  /*4ef0*/  MUFU.EX2 R193, R10 ;  /* 0x0000000a00c17308 */ /* 0x0003e20000000800 */
[----:B------:R-:W-:Y:S02]  /*4f00*/  FSEL R22, R9, RZ, P1 ;  /* 0x000000ff09167208 */ /* 0x000fe40000800000 */
[----:B------:R-:W-:-:S02]  /*4f10*/  LOP3.LUT R8, R19, 0xff, RZ, 0xc0, !PT ;  /* 0x000000ff13087812 */ /* 0x000fc400078ec0ff */
[----:B------:R-:W-:Y:S02]  /*4f20*/  PRMT R14, R11, 0x5410, R34 ;  /* 0x000054100b0e7816 */ /* 0x000fe40000000022 */
[----:B------:R-:W-:Y:S02]  /*4f30*/  SHF.R.U32.HI R9, RZ, 0x8, R16 ;  /* 0x00000008ff097819 */ /* 0x000fe40000011610 */
[----:B------:R-:W-:Y:S02]  /*4f40*/  PRMT R34, R8, 0x5410, R18 ;  /* 0x0000541008227816 */ /* 0x000fe40000000012 */
[----:B------:R-:W-:Y:S02]  /*4f50*/  LOP3.LUT R8, R32, 0xffff, RZ, 0xc0, !PT ;  /* 0x0000ffff20087812 */ /* 0x000fe400078ec0ff */
[----:B------:R-:W-:Y:S02]  /*4f60*/  SHF.R.U32.HI R12, RZ, 0x8, R28 ;  /* 0x00000008ff0c7819 */ /* 0x000fe4000001161c */
[----:B------:R-:W-:Y:S01]  /*4f70*/  PRMT R19, R24, 0x5410, R9 ;  /* 0x0000541018137816 */ /* 0x000fe20000000009 */
[--C-:B------:R-:W-:Y:S01]  /*4f80*/  FFMA.FTZ R9, R178, UR33, -R22.reuse ;  /* 0x00000021b2097c23 */ /* 0x100fe20008010816 */
[----:B-1----:R-:W-:Y:S01]  /*4f90*/  FFMA.FTZ R10, R58, UR33, -R22 ;  /* 0x000000213a0a7c23 */ /* 0x002fe20008010816 */
[----:B------:R-:W-:Y:S01]  /*4fa0*/  SHF.R.U32.HI R11, RZ, 0x8, R8 ;  /* 0x00000008ff0b7819 */ /* 0x000fe20000011608 */
[----:B------:R-:W-:Y:S01]  /*4fb0*/  FFMA.FTZ R8, R179, UR33, -R22 ;  /* 0x00000021b3087c23 */ /* 0x000fe20008010816 */
[----:B------:R-:W-:Y:S01]  /*4fc0*/  PRMT R13, R35, 0x5410, R12 ;  /* 0x00005410230d7816 */ /* 0x000fe2000000000c */
[----:B------:R1:W-:Y:S01]  /*4fd0*/  MUFU.EX2 R165, R10 ;  /* 0x0000000a00a57308 */ /* 0x0003e20000000800 */
[----:B------:R-:W-:Y:S01]  /*4fe0*/  LOP3.LUT R12, R32, 0xff, RZ, 0xc0, !PT ;  /* 0x000000ff200c7812 */ /* 0x000fe200078ec0ff */
[----:B------:R-:W2:Y:S01]  /*4ff0*/  LDSM.16.MT88.4 R24, [R213+0x4000] ;  /* 0x00400000d518783b */ /* 0x000ea20000004200 */
[----:B------:R-:W-:-:S02]  /*5000*/  LOP3.LUT R0, R17, 0xffff, RZ, 0xc0, !PT ;  /* 0x0000ffff11007812 */ /* 0x000fc400078ec0ff */
[----:B------:R-:W-:Y:S01]  /*5010*/  PRMT R35, R12, 0x5410, R11 ;  /* 0x000054100c237816 */ /* 0x000fe2000000000b */
[----:B------:R-:W4:Y:S02]  /*5020*/  LDSM.16.MT88.4 R28, [R214+0x4000] ;  /* 0x00400000d61c783b */ /* 0x000f240000004200 */
[----:B------:R1:W-:Y:S08]  /*5030*/  MUFU.EX2 R3, R9 ;  /* 0x0000000900037308 */ /* 0x0003f00000000800 */
[----:B------:R2:W2:Y:S01]  /*5040*/  MUFU.EX2 R192, R8 ;  /* 0x0000000800c07308 */ /* 0x0004a20000000800 */
[----:B-1----:R-:W-:-:S04]  /*5050*/  LOP3.LUT R10, R7, 0xffff, RZ, 0xc0, !PT ;  /* 0x0000ffff070a7812 */ /* 0x002fc800078ec0ff */
[----:B------:R-:W-:Y:S02]  /*5060*/  SHF.R.U32.HI R2, RZ, 0x8, R10 ;  /* 0x00000008ff027819 */ /* 0x000fe4000001160a */
[----:B------:R-:W-:-:S04]  /*5070*/  LOP3.LUT R9, R7, 0xff, RZ, 0xc0, !PT ;  /* 0x000000ff07097812 */ /* 0x000fc800078ec0ff */
[----:B------:R-:W-:Y:S02]  /*5080*/  PRMT R12, R9, 0x5410, R2 ;  /* 0x00005410090c7816 */ /* 0x000fe40000000002 */
[--C-:B------:R-:W-:Y:S02]  /*5090*/  SHF.R.U32.HI R2, RZ, 0x10, R7.reuse ;  /* 0x00000010ff027819 */ /* 0x100fe40000011607 */
[----:B------:R-:W-:Y:S02]  /*50a0*/  SHF.R.U32.HI R11, RZ, 0x18, R7 ;  /* 0x00000018ff0b7819 */ /* 0x000fe40000011607 */
[----:B------:R-:W-:Y:S02]  /*50b0*/  SHF.R.U32.HI R7, RZ, 0x8, R0 ;  /* 0x00000008ff077819 */ /* 0x000fe40000011600 */
[----:B------:R-:W-:Y:S02]  /*50c0*/  LOP3.LUT R10, R17, 0xff, RZ, 0xc0, !PT ;  /* 0x000000ff110a7812 */ /* 0x000fe400078ec0ff */
[----:B------:R-:W-:-:S02]  /*50d0*/  LOP3.LUT R9, R2, 0xff, RZ, 0xc0, !PT ;  /* 0x000000ff02097812 */ /* 0x000fc400078ec0ff */
[--C-:B------:R-:W-:Y:S01]  /*50e0*/  HSET2.LE.AND R0, R13, R94.reuse, PT ;  /* 0x0000005e0d007233 */ /* 0x100fe20003803000 */
[--C-:B--2---:R-:W-:Y:S01]  /*50f0*/  FFMA.FTZ R8, R59, UR33, -R22.reuse ;  /* 0x000000213b087c23 */ /* 0x104fe20008010816 */
[----:B------:R-:W-:Y:S02]  /*5100*/  F2FP.F16.F32.PACK_AB R2, R158, R195 ;  /* 0x000000c39e02723e */ /* 0x000fe400000000ff */
[----:B------:R-:W-:Y:S01]  /*5110*/  PRMT R18, R10, 0x5410, R7 ;  /* 0x000054100a127816 */ /* 0x000fe20000000007 */
[----:B------:R1:W2:Y:S01]  /*5120*/  MUFU.EX2 R146, R8 ;  /* 0x0000000800927308 */ /* 0x0002a20000000800 */
[----:B------:R-:W-:Y:S02]  /*5130*/  LOP3.LUT R10, R0, R2, RZ, 0xc0, !PT ;  /* 0x00000002000a7212 */ /* 0x000fe400078ec0ff */
[----:B------:R-:W-:Y:S01]  /*5140*/  HSET2.LE.AND R0, R14, R94, PT ;  /* 0x0000005e0e007233 */ /* 0x000fe20003803000 */
[----:B------:R-:W-:Y:S01]  /*5150*/  FFMA.FTZ R14, R100, UR33, -R22 ;  /* 0x00000021640e7c23 */ /* 0x000fe20008010816 */
[----:B------:R-:W-:-:S02]  /*5160*/  F2FP.F16.F32.PACK_AB R2, R192, R3 ;  /* 0x00000003c002723e */ /* 0x000fc400000000ff */
[----:B------:R-:W-:Y:S01]  /*5170*/  PRMT R9, R9, 0x5410, R11 ;  /* 0x0000541009097816 */ /* 0x000fe2000000000b */
[----:B------:R-:W4:Y:S01]  /*5180*/  MUFU.EX2 R16, R14 ;  /* 0x0000000e00107308 */ /* 0x000f220000000800 */
[----:B------:R-:W-:Y:S01]  /*5190*/  LOP3.LUT R11, R0, R2, RZ, 0xc0, !PT ;  /* 0x00000002000b7212 */ /* 0x000fe200078ec0ff */
[----:B------:R-:W-:Y:S01]  /*51a0*/  FFMA.FTZ R2, R103, UR33, -R22 ;  /* 0x0000002167027c23 */ /* 0x000fe20008010816 */
[----:B-1----:R-:W-:-:S05]  /*51b0*/  FFMA.FTZ R8, R93, UR33, -R21 ;  /* 0x000000215d087c23 */ /* 0x002fca0008010815 */
[----:B------:R1:W4:Y:S01]  /*51c0*/  MUFU.EX2 R38, R8 ;  /* 0x0000000800267308 */ /* 0x0003220000000800 */
[--C-:B------:R-:W-:Y:S02]  /*51d0*/  HSET2.LE.AND R0, R36, R94.reuse, PT ;  /* 0x0000005e24007233 */ /* 0x100fe40003803000 */
[----:B------:R-:W-:-:S05]  /*51e0*/  HSET2.LE.AND R7, R12, R94, PT ;  /* 0x0000005e0c077233 */ /* 0x000fca0003803000 */
[----:B------:R3:W-:Y:S01]  /*51f0*/  MUFU.EX2 R88, R2 ;  /* 0x0000000200587308 */ /* 0x0007e20000000800 */
[----:B-1----:R-:W-:Y:S01]  /*5200*/  FFMA.FTZ R8, R95, UR33, -R21 ;  /* 0x000000215f087c23 */ /* 0x002fe20008010815 */
[----:B------:R-:W-:Y:S01]  /*5210*/  IMAD.MOV.U32 R95, RZ, RZ, R45 ;  /* 0x000000ffff5f7224 */ /* 0x000fe200078e002d */
[----:B------:R-:W-:-:S05]  /*5220*/  HSET2.LE.AND R9, R9, R94, PT ;  /* 0x0000005e09097233 */ /* 0x000fca0003803000 */
[----:B------:R1:W4:Y:S01]  /*5230*/  MUFU.EX2 R176, R8 ;  /* 0x0000000800b07308 */ /* 0x0003220000000800 */
[----:B--2---:R-:W-:-:S04]  /*5240*/  F2FP.F16.F32.PACK_AB R12, R146, R165 ;  /* 0x000000a5920c723e */ /* 0x004fc800000000ff */
[----:B------:R-:W-:Y:S02]  /*5250*/  LOP3.LUT R9, R9, R12, RZ, 0xc0, !PT ;  /* 0x0000000c09097212 */ /* 0x000fe400078ec0ff */
[--C-:B------:R-:W-:Y:S02]  /*5260*/  HSET2.LE.AND R12, R15, R94.reuse, PT ;  /* 0x0000005e0f0c7233 */ /* 0x100fe40003803000 */
[----:B---3--:R-:W-:Y:S02]  /*5270*/  F2FP.F16.F32.PACK_AB R2, R225, R95 ;  /* 0x0000005fe102723e */ /* 0x008fe400000000ff */
[----:B-1----:R-:W-:Y:S02]  /*5280*/  F2FP.F16.F32.PACK_AB R8, R173, R181 ;  /* 0x000000b5ad08723e */ /* 0x002fe400000000ff */
[----:B------:R-:W-:Y:S01]  /*5290*/  LOP3.LUT R14, R0, R2, RZ, 0xc0, !PT ;  /* 0x00000002000e7212 */ /* 0x000fe200078ec0ff */
[----:B------:R-:W-:Y:S01]  /*52a0*/  FFMA.FTZ R0, R102, UR33, -R22 ;  /* 0x0000002166007c23 */ /* 0x000fe20008010816 */
[----:B------:R-:W-:Y:S01]  /*52b0*/  LOP3.LUT R8, R7, R8, RZ, 0xc0, !PT ;  /* 0x0000000807087212 */ /* 0x000fe200078ec0ff */
[----:B----4-:R-:W-:Y:S01]  /*52c0*/  IMAD.MOV.U32 R102, RZ, RZ, R16 ;  /* 0x000000ffff667224 */ /* 0x010fe200078e0010 */
[----:B------:R-:W-:Y:S01]  /*52d0*/  HSET2.LE.AND R7, R33, R94, PT ;  /* 0x0000005e21077233 */ /* 0x000fe20003803000 */
[----:B------:R1:W2:Y:S01]  /*52e0*/  MUFU.EX2 R159, R0 ;  /* 0x00000000009f7308 */ /* 0x0002a20000000800 */
[----:B------:R-:W-:Y:S01]  /*52f0*/  F2FP.F16.F32.PACK_AB R15, R194, R156 ;  /* 0x0000009cc20f723e */ /* 0x000fe200000000ff */
[----:B------:R-:W-:Y:S01]  /*5300*/  FFMA.FTZ R16, R197, UR33, -R22 ;  /* 0x00000021c5107c23 */ /* 0x000fe20008010816 */
[----:B------:R-:W-:-:S02]  /*5310*/  IMAD.MOV.U32 R103, RZ, RZ, R44 ;  /* 0x000000ffff677224 */ /* 0x000fc400078e002c */
[----:B------:R-:W-:Y:S02]  /*5320*/  LOP3.LUT R15, R7, R15, RZ, 0xc0, !PT ;  /* 0x0000000f070f7212 */ /* 0x000fe400078ec0ff */
[--C-:B------:R-:W-:Y:S01]  /*5330*/  SHF.R.U32.HI R7, RZ, 0x10, R17.reuse ;  /* 0x00000010ff077819 */ /* 0x100fe20000011611 */
[----:B------:R-:W3:Y:S01]  /*5340*/  MUFU.EX2 R177, R16 ;  /* 0x0000001000b17308 */ /* 0x000ee20000000800 */
[----:B------:R-:W-:Y:S01]  /*5350*/  F2FP.F16.F32.PACK_AB R13, R103, R196 ;  /* 0x000000c4670d723e */ /* 0x000fe200000000ff */
[----:B------:R-:W-:Y:S01]  /*5360*/  IMAD.MOV.U32 R197, RZ, RZ, R38 ;  /* 0x000000ffffc57224 */ /* 0x000fe200078e0026 */
[----:B------:R-:W-:Y:S02]  /*5370*/  SHF.R.U32.HI R17, RZ, 0x18, R17 ;  /* 0x00000018ff117819 */ /* 0x000fe40000011611 */
[----:B------:R-:W-:Y:S02]  /*5380*/  F2FP.F16.F32.PACK_AB R2, R236, R188 ;  /* 0x000000bcec02723e */ /* 0x000fe400000000ff */
[----:B------:R-:W-:-:S02]  /*5390*/  LOP3.LUT R7, R7, 0xff, RZ, 0xc0, !PT ;  /* 0x000000ff07077812 */ /* 0x000fc400078ec0ff */
[--C-:B-1----:R-:W-:Y:S01]  /*53a0*/  HSET2.LE.AND R0, R37, R94.reuse, PT ;  /* 0x0000005e25007233 */ /* 0x102fe20003803000 */
[C---:B------:R-:W-:Y:S01]  /*53b0*/  HMMA.16816.F32 R64, R8.reuse, R24, RZ ;  /* 0x000000180840723c */ /* 0x040fe200000018ff */
[----:B------:R-:W-:Y:S01]  /*53c0*/  LOP3.LUT R12, R12, R13, RZ, 0xc0, !PT ;  /* 0x0000000d0c0c7212 */ /* 0x000fe200078ec0ff */
[----:B------:R-:W1:Y:S02]  /*53d0*/  LDSM.16.MT88.4 R36, [R213+0x4400] ;  /* 0x00440000d524783b */ /* 0x000e640000004200 */
[----:B------:R-:W-:Y:S02]  /*53e0*/  LOP3.LUT R13, R0, R2, RZ, 0xc0, !PT ;  /* 0x00000002000d7212 */ /* 0x000fe400078ec0ff */
[----:B------:R-:W-:Y:S01]  /*53f0*/  HMMA.16816.F32 R52, R8, R28, RZ ;  /* 0x0000001c0834723c */ /* 0x000fe200000018ff */
[----:B------:R-:W-:Y:S02]  /*5400*/  HSET2.LE.AND R0, R19, R94, PT ;  /* 0x0000005e13007233 */ /* 0x000fe40003803000 */
[----:B------:R-:W-:-:S03]  /*5410*/  F2FP.F16.F32.PACK_AB R2, R176, R197 ;  /* 0x000000c5b002723e */ /* 0x000fc600000000ff */
[C---:B------:R-:W-:Y:S06]  /*5420*/  HMMA.16816.F32 R56, R8.reuse, R26, RZ ;  /* 0x0000001a0838723c */ /* 0x040fec00000018ff */
[----:B------:R-:W-:Y:S07]  /*5430*/  HMMA.16816.F32 R44, R8, R30, RZ ;  /* 0x0000001e082c723c */ /* 0x000fee00000018ff */
[----:B------:R-:W-:-:S02]  /*5440*/  PRMT R9, R7, 0x5410, R17 ;  /* 0x0000541007097816 */ /* 0x000fc40000000011 */
[--C-:B------:R-:W-:Y:S02]  /*5450*/  HSET2.LE.AND R7, R34, R94.reuse, PT ;  /* 0x0000005e22077233 */ /* 0x100fe40003803000 */
[----:B--2---:R-:W-:Y:S01]  /*5460*/  F2FP.F16.F32.PACK_AB R11, R159, R102 ;  /* 0x000000669f0b723e */ /* 0x004fe200000000ff */
[--C-:B------:R-:W-:Y:S01]  /*5470*/  FFMA.FTZ R8, R101, UR33, -R23.reuse ;  /* 0x0000002165087c23 */ /* 0x100fe20008010817 */
[----:B------:R-:W-:Y:S01]  /*5480*/  LOP3.LUT R10, R0, R2, RZ, 0xc0, !PT ;  /* 0x00000002000a7212 */ /* 0x000fe200078ec0ff */
[--C-:B------:R-:W-:Y:S01]  /*5490*/  FFMA.FTZ R2, R91, UR33, -R23.reuse ;  /* 0x000000215b027c23 */ /* 0x100fe20008010817 */
[----:B------:R-:W-:Y:S02]  /*54a0*/  LOP3.LUT R11, R7, R11, RZ, 0xc0, !PT ;  /* 0x0000000b070b7212 */ /* 0x000fe400078ec0ff */
[----:B------:R-:W-:Y:S02]  /*54b0*/  HSET2.LE.AND R7, R9, R94, PT ;  /* 0x0000005e09077233 */ /* 0x000fe40003803000 */
[----:B---3--:R-:W-:Y:S01]  /*54c0*/  F2FP.F16.F32.PACK_AB R9, R177, R88 ;  /* 0x00000058b109723e */ /* 0x008fe200000000ff */
[----:B------:R-:W-:Y:S01]  /*54d0*/  MUFU.EX2 R157, R8 ;  /* 0x00000008009d7308 */ /* 0x000fe20000000800 */
[----:B------:R-:W-:-:S02]  /*54e0*/  FFMA.FTZ R16, R198, UR33, -R23 ;  /* 0x00000021c6107c23 */ /* 0x000fc40008010817 */
[----:B------:R-:W-:Y:S01]  /*54f0*/  LOP3.LUT R9, R7, R9, RZ, 0xc0, !PT ;  /* 0x0000000907097212 */ /* 0x000fe200078ec0ff */
[----:B------:R-:W-:Y:S01]  /*5500*/  FFMA.FTZ R7, R199, UR33, -R23 ;  /* 0x00000021c7077c23 */ /* 0x000fe20008010817 */
[----:B------:R-:W-:-:S03]  /*5510*/  HSET2.LE.AND R0, R18, R94, PT ;  /* 0x0000005e12007233 */ /* 0x000fc60003803000 */
[----:B------:R2:W3:Y:S01]  /*5520*/  MUFU.EX2 R179, R2 ;  /* 0x0000000200b37308 */ /* 0x0004e20000000800 */
[C---:B------:R-:W-:Y:S07]  /*5530*/  HMMA.16816.F32 R60, R12.reuse, R24, RZ ;  /* 0x000000180c3c723c */ /* 0x040fee00000018ff */
[----:B------:R-:W-:Y:S01]  /*5540*/  MUFU.EX2 R178, R16 ;  /* 0x0000001000b27308 */ /* 0x000fe20000000800 */
[----:B------:R-:W-:Y:S01]  /*5550*/  HMMA.16816.F32 R80, R12, R26, RZ ;  /* 0x0000001a0c50723c */ /* 0x000fe200000018ff */
[----:B------:R-:W-:Y:S01]  /*5560*/  IMAD.WIDE.U32 R24, R89, -0x326172a9, RZ ;  /* 0xcd9e8d5759187825 */ /* 0x000fe200078e00ff */
[----:B--2---:R-:W-:-:S05]  /*5570*/  F2FP.F16.F32.PACK_AB R2, R193, R247 ;  /* 0x000000f7c102723e */ /* 0x004fca00000000ff */
[----:B------:R2:W4:Y:S01]  /*5580*/  MUFU.EX2 R216, R7 ;  /* 0x0000000700d87308 */ /* 0x0005220000000800 */
[----:B------:R-:W-:Y:S01]  /*5590*/  HMMA.16816.F32 R48, R12, R28, RZ ;  /* 0x0000001c0c30723c */ /* 0x000fe200000018ff */
[----:B------:R-:W-:Y:S02]  /*55a0*/  LOP3.LUT R8, R0, R2, RZ, 0xc0, !PT ;  /* 0x0000000200087212 */ /* 0x000fe400078ec0ff */
[----:B------:R-:W-:-:S03]  /*55b0*/  SHF.R.U32.HI R0, RZ, 0x10, R32 ;  /* 0x00000010ff007819 */ /* 0x000fc60000011620 */
[----:B------:R-:W-:Y:S01]  /*55c0*/  HMMA.16816.F32 R72, R12, R30, RZ ;  /* 0x0000001e0c48723c */ /* 0x000fe200000018ff */
[----:B------:R-:W-:Y:S01]  /*55d0*/  SHF.R.U32.HI R2, RZ, 0x18, R32 ;  /* 0x00000018ff027819 */ /* 0x000fe20000011620 */
[----:B------:R-:W-:Y:S01]  /*55e0*/  IMAD.WIDE.U32 R26, R104, -0x2daee0ad, RZ ;  /* 0xd2511f53681a7825 */ /* 0x000fe200078e00ff */
[----:B------:R-:W-:Y:S01]  /*55f0*/  LOP3.LUT R0, R0, 0xff, RZ, 0xc0, !PT ;  /* 0x000000ff00007812 */ /* 0x000fe200078ec0ff */
[----:B------:R-:W1:Y:S03]  /*5600*/  LDSM.16.MT88.4 R28, [R213+0x4800] ;  /* 0x00480000d51c783b */ /* 0x000e660000004200 */
[----:B------:R-:W-:Y:S01]  /*5610*/  IMAD.WIDE.U32 R12, R90, -0x326172a9, RZ ;  /* 0xcd9e8d575a0c7825 */ /* 0x000fe200078e00ff */
[----:B--2---:R-:W-:-:S04]  /*5620*/  HSET2.LE.AND R7, R78, R94, PT ;  /* 0x0000005e4e077233 */ /* 0x004fc80003803000 */
[----:B------:R-:W-:Y:S02]  /*5630*/  LOP3.LUT R15, R13, UR16, R70, 0x96, !PT ;  /* 0x000000100d0f7c12 */ /* 0x000fe4000f8e9646 */
[----:B------:R-:W-:Y:S02]  /*5640*/  LOP3.LUT R14, R25, UR14, R12, 0x96, !PT ;  /* 0x0000000e190e7c12 */ /* 0x000fe4000f8e960c */
[----:B------:R-:W-:Y:S02]  /*5650*/  PRMT R13, R0, 0x5410, R2 ;  /* 0x00005410000d7816 */ /* 0x000fe40000000002 */
[----:B---3--:R-:W-:Y:S02]  /*5660*/  F2FP.F16.F32.PACK_AB R12, R179, R157 ;  /* 0x0000009db30c723e */ /* 0x008fe400000000ff */
[----:B------:R-:W-:Y:S02]  /*5670*/  HSET2.LE.AND R0, R77, R94, PT ;  /* 0x0000005e4d007233 */ /* 0x000fe40003803000 */
[----:B------:R-:W-:-:S02]  /*5680*/  LOP3.LUT R19, R7, R12, RZ, 0xc0, !PT ;  /* 0x0000000c07137212 */ /* 0x000fc400078ec0ff */
[----:B------:R-:W-:Y:S02]  /*5690*/  F2FP.F16.F32.PACK_AB R2, R204, R215 ;  /* 0x000000d7cc02723e */ /* 0x000fe400000000ff */
[--C-:B------:R-:W-:Y:S01]  /*56a0*/  HSET2.LE.AND R7, R13, R94.reuse, PT ;  /* 0x0000005e0d077233 */ /* 0x100fe20003803000 */
[----:B------:R-:W-:Y:S01]  /*56b0*/  FFMA.FTZ R13, R112, UR33, -R21 ;  /* 0x00000021700d7c23 */ /* 0x000fe20008010815 */
[----:B----4-:R-:W-:Y:S02]  /*56c0*/  F2FP.F16.F32.PACK_AB R12, R216, R178 ;  /* 0x000000b2d80c723e */ /* 0x010fe400000000ff */
[----:B------:R-:W-:Y:S01]  /*56d0*/  LOP3.LUT R18, R0, R2, RZ, 0xc0, !PT ;  /* 0x0000000200127212 */ /* 0x000fe200078ec0ff */
[----:B------:R2:W-:Y:S01]  /*56e0*/  MUFU.EX2 R212, R13 ;  /* 0x0000000d00d47308 */ /* 0x0005e20000000800 */
[----:B------:R-:W-:Y:S01]  /*56f0*/  HSET2.LE.AND R0, R35, R94, PT ;  /* 0x0000005e23007233 */ /* 0x000fe20003803000 */
[----:B------:R-:W-:Y:S01]  /*5700*/  IMAD.WIDE.U32 R92, R14, -0x2daee0ad, RZ ;  /* 0xd2511f530e5c7825 */ /* 0x000fe200078e00ff */
[----:B------:R-:W-:-:S02]  /*5710*/  LOP3.LUT R17, R7, R12, RZ, 0xc0, !PT ;  /* 0x0000000c07117212 */ /* 0x000fc400078ec0ff */
[----:B------:R-:W-:-:S04]  /*5720*/  F2FP.F16.F32.PACK_AB R2, R152, R155 ;  /* 0x0000009b9802723e */ /* 0x000fc800000000ff */
[----:B------:R-:W-:Y:S01]  /*5730*/  LOP3.LUT R16, R0, R2, RZ, 0xc0, !PT ;  /* 0x0000000200107212 */ /* 0x000fe200078ec0ff */
[----:B--2---:R-:W-:-:S03]  /*5740*/  IMAD.WIDE.U32 R12, R15, -0x2daee0ad, RZ ;  /* 0xd2511f530f0c7825 */ /* 0x004fc600078e00ff */
[----:B------:R-:W-:Y:S01]  /*5750*/  LOP3.LUT R2, R93, UR5, R12, 0x96, !PT ;  /* 0x000000055d027c12 */ /* 0x000fe2000f8e960c */
[----:B-1----:R-:W-:Y:S01]  /*5760*/  HMMA.16816.F32 R84, R8, R36, R64 ;  /* 0x000000240854723c */ /* 0x002fe20000001840 */
[----:B------:R-:W-:-:S03]  /*5770*/  LOP3.LUT R7, R13, UR13, R124, 0x96, !PT ;  /* 0x0000000d0d077c12 */ /* 0x000fc6000f8e967c */
[----:B------:R-:W-:Y:S02]  /*5780*/  IMAD.WIDE.U32 R12, R2, -0x326172a9, RZ ;  /* 0xcd9e8d57020c7825 */ /* 0x000fe400078e00ff */
[----:B------:R-:W-:Y:S02]  /*5790*/  HMMA.16816.F32 R64, R8, R40, R52 ;  /* 0x000000280840723c */ /* 0x000fe40000001834 */
[----:B------:R-:W-:Y:S01]  /*57a0*/  IMAD.WIDE.U32 R14, R7, -0x326172a9, RZ ;  /* 0xcd9e8d57070e7825 */ /* 0x000fe200078e00ff */
[----:B------:R-:W-:-:S03]  /*57b0*/  LOP3.LUT R7, R12, 0xffff, RZ, 0xc0, !PT ;  /* 0x0000ffff0c077812 */ /* 0x000fc600078ec0ff */
[C---:B------:R-:W-:Y:S06]  /*57c0*/  HMMA.16816.F32 R56, R8.reuse, R38, R56 ;  /* 0x000000260838723c */ /* 0x040fec0000001838 */
[----:B------:R-:W-:Y:S01]  /*57d0*/  HMMA.16816.F32 R52, R8, R42, R44 ;  /* 0x0000002a0834723c */ /* 0x000fe2000000182c */
[----:B------:R-:W-:-:S06]  /*57e0*/  FFMA.FTZ R0, R113, UR33, -R21 ;  /* 0x0000002171007c23 */ /* 0x000fcc0008010815 */
[----:B------:R-:W-:Y:S01]  /*57f0*/  IMAD.WIDE.U32 R8, R246, -0x326172a9, RZ ;  /* 0xcd9e8d57f6087825 */ /* 0x000fe200078e00ff */
[----:B------:R-:W-:-:S04]  /*5800*/  SHF.R.U32.HI R7, RZ, 0x8, R7 ;  /* 0x00000008ff077819 */ /* 0x000fc80000011607 */
[C---:B------:R-:W-:Y:S02]  /*5810*/  LOP3.LUT R45, R9.reuse, UR20, R238, 0x96, !PT ;  /* 0x00000014092d7c12 */ /* 0x040fe4000f8e96ee */
[----:B------:R-:W-:Y:S02]  /*5820*/  LOP3.LUT R78, R9, UR20, R240, 0x96, !PT ;  /* 0x00000014094e7c12 */ /* 0x000fe4000f8e96f0 */
[----:B------:R-:W-:Y:S01]  /*5830*/  LOP3.LUT R9, R12, 0xff, RZ, 0xc0, !PT ;  /* 0x000000ff0c097812 */ /* 0x000fe200078ec0ff */
[----:B------:R1:W2:Y:S01]  /*5840*/  MUFU.EX2 R33, R0 ;  /* 0x0000000000217308 */ /* 0x0002a20000000800 */
[----:B------:R-:W-:Y:S01]  /*5850*/  FFMA.FTZ R2, R109, UR33, -R21 ;  /* 0x000000216d027c23 */ /* 0x000fe20008010815 */
[----:B------:R-:W-:Y:S02]  /*5860*/  LOP3.LUT R79, R15, UR12, R24, 0x96, !PT ;  /* 0x0000000c0f4f7c12 */ /* 0x000fe4000f8e9618 */
[----:B------:R-:W-:Y:S01]  /*5870*/  PRMT R15, R9, 0x5410, R7 ;  /* 0x00005410090f7816 */ /* 0x000fe20000000007 */
[----:B------:R-:W-:-:S03]  /*5880*/  FFMA.FTZ R7, R110, UR33, -R22 ;  /* 0x000000216e077c23 */ /* 0x000fc60008010816 */
[----:B------:R3:W-:Y:S01]  /*5890*/  MUFU.EX2 R113, R2 ;  /* 0x0000000200717308 */ /* 0x0007e20000000800 */
[----:B-1----:R-:W-:-:S07]  /*58a0*/  FFMA.FTZ R0, R108, UR33, -R21 ;  /* 0x000000216c007c23 */ /* 0x002fce0008010815 */
[----:B------:R1:W-:Y:S01]  /*58b0*/  MUFU.EX2 R154, R7 ;  /* 0x00000007009a7308 */ /* 0x0003e20000000800 */
[----:B------:R-:W-:Y:S01]  /*58c0*/  HMMA.16816.F32 R80, R16, R38, R80 ;  /* 0x000000261050723c */ /* 0x000fe20000001850 */
[----:B---3--:R-:W-:-:S06]  /*58d0*/  FFMA.FTZ R2, R114, UR33, -R22 ;  /* 0x0000002172027c23 */ /* 0x008fcc0008010816 */
[----:B------:R3:W4:Y:S01]  /*58e0*/  MUFU.EX2 R153, R0 ;  /* 0x0000000000997308 */ /* 0x0007220000000800 */
[----:B------:R-:W-:-:S04]  /*58f0*/  IMAD.WIDE.U32 R10, R245, -0x326172a9, RZ ;  /* 0xcd9e8d57f50a7825 */ /* 0x000fc800078e00ff */
[----:B-1----:R-:W-:-:S03]  /*5900*/  FFMA.FTZ R7, R106, UR33, -R22 ;  /* 0x000000216a077c23 */ /* 0x002fc60008010816 */
[----:B------:R1:W-:Y:S01]  /*5910*/  MUFU.EX2 R198, R2 ;  /* 0x0000000200c67308 */ /* 0x0003e20000000800 */
[----:B---3--:R-:W-:-:S07]  /*5920*/  LOP3.LUT R0, R13, UR22, R14, 0x96, !PT ;  /* 0x000000160d007c12 */ /* 0x008fce000f8e960e */
[----:B------:R3:W4:Y:S01]  /*5930*/  MUFU.EX2 R38, R7 ;  /* 0x0000000700267308 */ /* 0x0007220000000800 */
[----:B------:R-:W-:Y:S01]  /*5940*/  HMMA.16816.F32 R96, R16, R40, R48 ;  /* 0x000000281060723c */ /* 0x000fe20000001830 */
[C---:B------:R-:W-:Y:S02]  /*5950*/  LOP3.LUT R9, R0.reuse, 0xff, RZ, 0xc0, !PT ;  /* 0x000000ff00097812 */ /* 0x040fe400078ec0ff */
[----:B-1----:R-:W-:-:S04]  /*5960*/  LOP3.LUT R2, R0, 0xffff, RZ, 0xc0, !PT ;  /* 0x0000ffff00027812 */ /* 0x002fc800078ec0ff */
[----:B------:R-:W-:Y:S01]  /*5970*/  SHF.R.U32.HI R2, RZ, 0x8, R2 ;  /* 0x00000008ff027819 */ /* 0x000fe20000011602 */
[----:B---3--:R-:W-:Y:S01]  /*5980*/  FFMA.FTZ R7, R115, UR33, -R22 ;  /* 0x0000002173077c23 */ /* 0x008fe20008010816 */
[----:B------:R-:W-:Y:S01]  /*5990*/  SHF.R.U32.HI R13, RZ, 0x10, R12 ;  /* 0x00000010ff0d7819 */ /* 0x000fe2000001160c */
[----:B------:R-:W-:Y:S02]  /*59a0*/  HMMA.16816.F32 R60, R16, R36, R60 ;  /* 0x00000024103c723c */ /* 0x000fe4000000183c */
[----:B------:R1:W3:Y:S01]  /*59b0*/  MUFU.EX2 R40, R7 ;  /* 0x0000000700287308 */ /* 0x0002e20000000800 */
[----:B------:R-:W-:Y:S01]  /*59c0*/  PRMT R24, R9, 0x5410, R2 ;  /* 0x0000541009187816 */ /* 0x000fe20000000002 */
[----:B--2---:R-:W-:Y:S01]  /*59d0*/  IMAD.MOV.U32 R106, RZ, RZ, R33 ;  /* 0x000000ffff6a7224 */ /* 0x004fe200078e0021 */
[----:B------:R-:W-:Y:S01]  /*59e0*/  SHF.R.U32.HI R2, RZ, 0x10, R0 ;  /* 0x00000010ff027819 */ /* 0x000fe20000011600 */
[----:B------:R-:W2:Y:S01]  /*59f0*/  LDSM.16.MT88.4 R32, [R214+0x4800] ;  /* 0x00480000d620783b */ /* 0x000ea20000004200 */
[----:B------:R-:W-:Y:S01]  /*5a00*/  IMAD.WIDE.U32 R36, R105, -0x2daee0ad, RZ ;  /* 0xd2511f5369247825 */ /* 0x000fe200078e00ff */
[----:B------:R-:W-:-:S02]  /*5a10*/  LOP3.LUT R44, R11, UR20, R238, 0x96, !PT ;  /* 0x000000140b2c7c12 */ /* 0x000fc4000f8e96ee */
[----:B------:R-:W-:Y:S02]  /*5a20*/  LOP3.LUT R77, R11, UR20, R240, 0x96, !PT ;  /* 0x000000140b4d7c12 */ /* 0x000fe4000f8e96f0 */
[----:B------:R-:W-:Y:S02]  /*5a30*/  SHF.R.U32.HI R25, RZ, 0x18, R12 ;  /* 0x00000018ff197819 */ /* 0x000fe4000001160c */
[----:B------:R-:W-:Y:S02]  /*5a40*/  LOP3.LUT R11, R27, UR17, R148, 0x96, !PT ;  /* 0x000000111b0b7c12 */ /* 0x000fe4000f8e9694 */
[----:B------:R-:W-:Y:S02]  /*5a50*/  LOP3.LUT R12, R13, 0xff, RZ, 0xc0, !PT ;  /* 0x000000ff0d0c7812 */ /* 0x000fe400078ec0ff */
[----:B------:R-:W-:Y:S02]  /*5a60*/  SHF.R.U32.HI R9, RZ, 0x18, R0 ;  /* 0x00000018ff097819 */ /* 0x000fe40000011600 */
[----:B-1----:R-:W-:-:S02]  /*5a70*/  LOP3.LUT R7, R2, 0xff, RZ, 0xc0, !PT ;  /* 0x000000ff02077812 */ /* 0x002fc400078ec0ff */
[----:B------:R-:W-:Y:S02]  /*5a80*/  LOP3.LUT R14, R37, UR15, R26, 0x96, !PT ;  /* 0x0000000f250e7c12 */ /* 0x000fe4000f8e961a */
[----:B------:R-:W-:Y:S01]  /*5a90*/  PRMT R25, R12, 0x5410, R25 ;  /* 0x000054100c197816 */ /* 0x000fe20000000019 */
[----:B------:R-:W-:Y:S01]  /*5aa0*/  IMAD.WIDE.U32 R12, R11, -0x326172a9, RZ ;  /* 0xcd9e8d570b0c7825 */ /* 0x000fe200078e00ff */
[----:B------:R-:W-:-:S03]  /*5ab0*/  HSET2.LE.AND R0, R15, R94, PT ;  /* 0x0000005e0f007233 */ /* 0x000fc60003803000 */
[----:B------:R-:W-:Y:S01]  /*5ac0*/  FFMA.FTZ R11, R205, UR33, -R20 ;  /* 0x00000021cd0b7c23 */ /* 0x000fe20008010814 */
[----:B----4-:R-:W-:Y:S02]  /*5ad0*/  F2FP.F16.F32.PACK_AB R2, R113, R153 ;  /* 0x000000997102723e */ /* 0x010fe400000000ff */
[----:B------:R-:W-:Y:S01]  /*5ae0*/  PRMT R9, R7, 0x5410, R9 ;  /* 0x0000541007097816 */ /* 0x000fe20000000009 */
[----:B------:R-:W-:Y:S01]  /*5af0*/  IMAD.WIDE.U32 R26, R14, -0x326172a9, RZ ;  /* 0xcd9e8d570e1a7825 */ /* 0x000fe200078e00ff */
[----:B------:R-:W-:Y:S01]  /*5b00*/  HMMA.16816.F32 R72, R16, R42, R72 ;  /* 0x0000002a1048723c */ /* 0x000fe20000001848 */
[----:B------:R-:W-:Y:S01]  /*5b10*/  LOP3.LUT R14, R0, R2, RZ, 0xc0, !PT ;  /* 0x00000002000e7212 */ /* 0x000fe200078ec0ff */
[----:B------:R1:W4:Y:S01]  /*5b20*/  MUFU.EX2 R39, R11 ;  /* 0x0000000b00277308 */ /* 0x0003220000000800 */
[----:B------:R-:W-:Y:S02]  /*5b30*/  HSET2.LE.AND R0, R25, R94, PT ;  /* 0x0000005e19007233 */ /* 0x000fe40003803000 */
[----:B------:R-:W-:-:S02]  /*5b40*/  F2FP.F16.F32.PACK_AB R2, R38, R154 ;  /* 0x0000009a2602723e */ /* 0x000fc400000000ff */
[----:B------:R-:W-:Y:S02]  /*5b50*/  LOP3.LUT R17, R13, UR16, R68, 0x96, !PT ;  /* 0x000000100d117c12 */ /* 0x000fe4000f8e9644 */
[----:B---3--:R-:W-:Y:S02]  /*5b60*/  F2FP.F16.F32.PACK_AB R13, R40, R198 ;  /* 0x000000c6280d723e */ /* 0x008fe400000000ff */
[----:B------:R-:W-:Y:S01]  /*5b70*/  LOP3.LUT R16, R27, UR14, R12, 0x96, !PT ;  /* 0x0000000e1b107c12 */ /* 0x000fe2000f8e960c */
[--C-:B------:R-:W-:Y:S01]  /*5b80*/  FFMA.FTZ R12, R119, UR33, -R20.reuse ;  /* 0x00000021770c7c23 */ /* 0x100fe20008010814 */
[----:B------:R-:W-:Y:S02]  /*5b90*/  LOP3.LUT R15, R0, R2, RZ, 0xc0, !PT ;  /* 0x00000002000f7212 */ /* 0x000fe400078ec0ff */
[----:B-1----:R-:W-:Y:S01]  /*5ba0*/  HSET2.LE.AND R11, R9, R94, PT ;  /* 0x0000005e090b7233 */ /* 0x002fe20003803000 */
[----:B------:R-:W-:Y:S01]  /*5bb0*/  FFMA.FTZ R0, R111, UR33, -R20 ;  /* 0x000000216f007c23 */ /* 0x000fe20008010814 */
[----:B------:R-:W-:-:S02]  /*5bc0*/  LOP3.LUT R18, R69, UR18, R10, 0x96, !PT ;  /* 0x0000001245127c12 */ /* 0x000fc4000f8e960a */
[----:B------:R-:W-:Y:S02]  /*5bd0*/  LOP3.LUT R47, R71, UR18, R10, 0x96, !PT ;  /* 0x00000012472f7c12 */ /* 0x000fe4000f8e960a */
[----:B------:R-:W-:Y:S01]  /*5be0*/  LOP3.LUT R13, R11, R13, RZ, 0xc0, !PT ;  /* 0x0000000d0b0d7212 */ /* 0x000fe200078ec0ff */
[----:B------:R-:W-:Y:S01]  /*5bf0*/  IMAD.WIDE.U32 R10, R17, -0x2daee0ad, RZ ;  /* 0xd2511f53110a7825 */ /* 0x000fe200078e00ff */
[----:B------:R-:W-:Y:S02]  /*5c00*/  HSET2.LE.AND R7, R24, R94, PT ;  /* 0x0000005e18077233 */ /* 0x000fe40003803000 */
[----:B------:R-:W-:Y:S01]  /*5c10*/  F2FP.F16.F32.PACK_AB R9, R106, R212 ;  /* 0x000000d46a09723e */ /* 0x000fe200000000ff */
[----:B------:R-:W-:Y:S01]  /*5c20*/  IMAD.WIDE.U32 R48, R16, -0x2daee0ad, RZ ;  /* 0xd2511f5310307825 */ /* 0x000fe200078e00ff */
[----:B------:R1:W3:Y:S03]  /*5c30*/  MUFU.EX2 R108, R12 ;  /* 0x0000000c006c7308 */ /* 0x0002e60000000800 */
[----:B------:R-:W-:Y:S01]  /*5c40*/  FFMA.FTZ R2, R107, UR33, -R20 ;  /* 0x000000216b027c23 */ /* 0x000fe20008010814 */
[----:B------:R-:W-:-:S04]  /*5c50*/  LOP3.LUT R24, R69, UR18, R8, 0x96, !PT ;  /* 0x0000001245187c12 */ /* 0x000fc8000f8e9608 */
[----:B------:R2:W-:Y:S01]  /*5c60*/  MUFU.EX2 R111, R0 ;  /* 0x00000000006f7308 */ /* 0x0005e20000000800 */
[----:B------:R-:W-:Y:S02]  /*5c70*/  LOP3.LUT R37, R71, UR18, R8, 0x96, !PT ;  /* 0x0000001247257c12 */ /* 0x000fe4000f8e9608 */
[----:B-1----:R-:W-:Y:S02]  /*5c80*/  LOP3.LUT R12, R7, R9, RZ, 0xc0, !PT ;  /* 0x00000009070c7212 */ /* 0x002fe400078ec0ff */
[----:B------:R-:W-:Y:S02]  /*5c90*/  LOP3.LUT R7, R49, UR5, R10, 0x96, !PT ;  /* 0x0000000531077c12 */ /* 0x000fe4000f8e960a */
[----:B--2---:R-:W-:-:S03]  /*5ca0*/  LOP3.LUT R0, R11, UR13, R36, 0x96, !PT ;  /* 0x0000000d0b007c12 */ /* 0x004fc6000f8e9624 */
[----:B------:R-:W-:-:S04]  /*5cb0*/  IMAD.WIDE.U32 R8, R7, -0x326172a9, RZ ;  /* 0xcd9e8d5707087825 */ /* 0x000fc800078e00ff */
[----:B------:R-:W-:-:S04]  /*5cc0*/  IMAD.WIDE.U32 R10, R0, -0x326172a9, RZ ;  /* 0xcd9e8d57000a7825 */ /* 0x000fc800078e00ff */
[----:B------:R-:W-:Y:S01]  /*5cd0*/  FFMA.FTZ R0, R118, UR33, -R20 ;  /* 0x0000002176007c23 */ /* 0x000fe20008010814 */
[----:B------:R1:W2:Y:S01]  /*5ce0*/  MUFU.EX2 R252, R2 ;  /* 0x0000000200fc7308 */ /* 0x0002a20000000800 */
[----:B------:R-:W-:-:S07]  /*5cf0*/  FFMA.FTZ R7, R207, UR33, -R23 ;  /* 0x00000021cf077c23 */ /* 0x000fce0008010817 */
[----:B------:R4:W-:Y:S01]  /*5d00*/  MUFU.EX2 R251, R0 ;  /* 0x0000000000fb7308 */ /* 0x0009e20000000800 */
[----:B------:R-:W-:Y:S01]  /*5d10*/  HMMA.16816.F32 R84, R12, R28, R84 ;  /* 0x0000001c0c54723c */ /* 0x000fe20000001854 */
[----:B------:R-:W-:Y:S01]  /*5d20*/  LOP3.LUT R46, R11, UR12, R26, 0x96, !PT ;  /* 0x0000000c0b2e7c12 */ /* 0x000fe2000f8e961a */
[----:B-1----:R-:W-:-:S04]  /*5d30*/  FFMA.FTZ R2, R206, UR33, -R23 ;  /* 0x00000021ce027c23 */ /* 0x002fc80008010817 */
[C---:B------:R-:W-:Y:S01]  /*5d40*/  HMMA.16816.F32 R64, R12.reuse, R32, R64 ;  /* 0x000000200c40723c */ /* 0x040fe20000001840 */
[----:B------:R1:W-:Y:S01]  /*5d50*/  MUFU.EX2 R248, R2 ;  /* 0x0000000200f87308 */ /* 0x0003e20000000800 */
[----:B----4-:R-:W-:Y:S02]  /*5d60*/  LOP3.LUT R0, R9, UR22, R10, 0x96, !PT ;  /* 0x0000001609007c12 */ /* 0x010fe4000f8e960a */
[----:B------:R-:W-:Y:S02]  /*5d70*/  LOP3.LUT R10, R8, 0xffff, RZ, 0xc0, !PT ;  /* 0x0000ffff080a7812 */ /* 0x000fe400078ec0ff */
[----:B------:R-:W-:Y:S01]  /*5d80*/  SHF.R.U32.HI R9, RZ, 0x10, R8 ;  /* 0x00000010ff097819 */ /* 0x000fe20000011608 */
[----:B------:R-:W-:Y:S02]  /*5d90*/  HMMA.16816.F32 R56, R12, R30, R56 ;  /* 0x0000001e0c38723c */ /* 0x000fe40000001838 */
[----:B------:R4:W2:Y:S01]  /*5da0*/  MUFU.EX2 R250, R7 ;  /* 0x0000000700fa7308 */ /* 0x0008a20000000800 */
[----:B------:R-:W-:-:S02]  /*5db0*/  SHF.R.U32.HI R11, RZ, 0x8, R10 ;  /* 0x00000008ff0b7819 */ /* 0x000fc4000001160a */
[----:B------:R-:W-:Y:S01]  /*5dc0*/  LOP3.LUT R9, R9, 0xff, RZ, 0xc0, !PT ;  /* 0x000000ff09097812 */ /* 0x000fe200078ec0ff */
[----:B------:R-:W-:Y:S01]  /*5dd0*/  HMMA.16816.F32 R52, R12, R34, R52 ;  /* 0x000000220c34723c */ /* 0x000fe20000001834 */
[----:B-1----:R-:W-:-:S06]  /*5de0*/  LOP3.LUT R2, R0, 0xffff, RZ, 0xc0, !PT ;  /* 0x0000ffff00027812 */ /* 0x002fcc00078ec0ff */
[----:B------:R-:W-:Y:S02]  /*5df0*/  LOP3.LUT R14, R8, 0xff, RZ, 0xc0, !PT ;  /* 0x000000ff080e7812 */ /* 0x000fe400078ec0ff */
[----:B------:R-:W-:Y:S02]  /*5e00*/  SHF.R.U32.HI R13, RZ, 0x18, R8 ;  /* 0x00000018ff0d7819 */ /* 0x000fe40000011608 */
[----:B----4-:R-:W-:Y:S02]  /*5e10*/  SHF.R.U32.HI R7, RZ, 0x8, R2 ;  /* 0x00000008ff077819 */ /* 0x010fe40000011602 */
[----:B------:R-:W-:Y:S01]  /*5e20*/  LOP3.LUT R2, R0, 0xff, RZ, 0xc0, !PT ;  /* 0x000000ff00027812 */ /* 0x000fe200078ec0ff */
[----:B------:R-:W-:Y:S01]  /*5e30*/  FFMA.FTZ R8, R121, UR33, -R23 ;  /* 0x0000002179087c23 */ /* 0x000fe20008010817 */
[----:B------:R-:W-:Y:S02]  /*5e40*/  PRMT R14, R14, 0x5410, R11 ;  /* 0x000054100e0e7816 */ /* 0x000fe4000000000b */
[----:B------:R-:W-:-:S02]  /*5e50*/  PRMT R11, R9, 0x5410, R13 ;  /* 0x00005410090b7816 */ /* 0x000fc4000000000d */
[----:B------:R-:W-:Y:S02]  /*5e60*/  PRMT R9, R2, 0x5410, R7 ;  /* 0x0000541002097816 */ /* 0x000fe40000000007 */
[----:B------:R-:W-:Y:S01]  /*5e70*/  SHF.R.U32.HI R2, RZ, 0x10, R0 ;  /* 0x00000010ff027819 */ /* 0x000fe20000011600 */
[----:B------:R1:W-:Y:S01]  /*5e80*/  MUFU.EX2 R249, R8 ;  /* 0x0000000800f97308 */ /* 0x0003e20000000800 */
[----:B------:R-:W-:-:S04]  /*5e90*/  IMAD.WIDE.U32 R16, R44, -0x2daee0ad, RZ ;  /* 0xd2511f532c107825 */ /* 0x000fc800078e00ff */
[----:B------:R-:W-:Y:S01]  /*5ea0*/  FFMA.FTZ R7, R120, UR33, -R23 ;  /* 0x0000002178077c23 */ /* 0x000fe20008010817 */
[----:B------:R-:W-:-:S04]  /*5eb0*/  IMAD.WIDE.U32 R26, R18, -0x2daee0ad, RZ ;  /* 0xd2511f53121a7825 */ /* 0x000fc800078e00ff */
[----:B------:R-:W-:Y:S01]  /*5ec0*/  IMAD.MOV.U32 R199, RZ, RZ, R247 ;  /* 0x000000ffffc77224 */ /* 0x000fe200078e00f7 */
[----:B------:R-:W-:Y:S01]  /*5ed0*/  LOP3.LUT R10, R27, UR15, R16, 0x96, !PT ;  /* 0x0000000f1b0a7c12 */ /* 0x000fe2000f8e9610 */
[----:B------:R4:W2:Y:S01]  /*5ee0*/  MUFU.EX2 R247, R7 ;  /* 0x0000000700f77308 */ /* 0x0008a20000000800 */
[----:B-1----:R-:W-:Y:S02]  /*5ef0*/  SHF.R.U32.HI R8, RZ, 0x18, R0 ;  /* 0x00000018ff087819 */ /* 0x002fe40000011600 */
[----:B------:R-:W-:Y:S01]  /*5f00*/  LOP3.LUT R0, R2, 0xff, RZ, 0xc0, !PT ;  /* 0x000000ff02007812 */ /* 0x000fe200078ec0ff */
[----:B------:R-:W-:-:S03]  /*5f10*/  IMAD.MOV.U32 R107, RZ, RZ, R39 ;  /* 0x000000ffff6b7224 */ /* 0x000fc600078e0027 */
[----:B------:R-:W-:Y:S02]  /*5f20*/  PRMT R2, R0, 0x5410, R8 ;  /* 0x0000541000027816 */ /* 0x000fe40000000008 */
[----:B------:R-:W-:Y:S01]  /*5f30*/  LOP3.LUT R12, R17, UR17, R148, 0x96, !PT ;  /* 0x00000011110c7c12 */ /* 0x000fe2000f8e9694 */
[--C-:B----4-:R-:W-:Y:S01]  /*5f40*/  FFMA.FTZ R7, R126, UR33, -R20.reuse ;  /* 0x000000217e077c23 */ /* 0x110fe20008010814 */
[----:B------:R-:W-:Y:S01]  /*5f50*/  IMAD.WIDE.U32 R18, R10, -0x326172a9, RZ ;  /* 0xcd9e8d570a127825 */ /* 0x000fe200078e00ff */
[----:B------:R-:W-:Y:S02]  /*5f60*/  HSET2.LE.AND R0, R9, R94, PT ;  /* 0x0000005e09007233 */ /* 0x000fe40003803000 */
[----:B------:R1:W-:Y:S01]  /*5f70*/  MUFU.EX2 R246, R7 ;  /* 0x0000000700f67308 */ /* 0x0003e20000000800 */
[----:B------:R-:W-:Y:S01]  /*5f80*/  FFMA.FTZ R10, R117, UR33, -R20 ;  /* 0x00000021750a7c23 */ /* 0x000fe20008010814 */
[----:B------:R-:W-:-:S06]  /*5f90*/  IMAD.WIDE.U32 R12, R12, -0x326172a9, RZ ;  /* 0xcd9e8d570c0c7825 */ /* 0x000fcc00078e00ff */
[----:B------:R4:W-:Y:S01]  /*5fa0*/  MUFU.EX2 R245, R10 ;  /* 0x0000000a00f57308 */ /* 0x0009e20000000800 */
[----:B------:R-:W-:Y:S02]  /*5fb0*/  LOP3.LUT R13, R13, UR16, R68, 0x96, !PT ;  /* 0x000000100d0d7c12 */ /* 0x000fe4000f8e9644 */
[----:B-1----:R-:W-:Y:S02]  /*5fc0*/  HSET2.LE.AND R7, R2, R94, PT ;  /* 0x0000005e02077233 */ /* 0x002fe40003803000 */
[----:B---3--:R-:W-:-:S04]  /*5fd0*/  F2FP.F16.F32.PACK_AB R2, R108, R107 ;  /* 0x0000006b6c02723e */ /* 0x008fc800000000ff */
[----:B------:R-:W-:Y:S02]  /*5fe0*/  LOP3.LUT R8, R0, R2, RZ, 0xc0, !PT ;  /* 0x0000000200087212 */ /* 0x000fe400078ec0ff */
[----:B------:R-:W-:Y:S01]  /*5ff0*/  HSET2.LE.AND R0, R14, R94, PT ;  /* 0x0000005e0e007233 */ /* 0x000fe20003803000 */
[----:B----4-:R-:W-:Y:S01]  /*6000*/  FFMA.FTZ R10, R116, UR33, -R20 ;  /* 0x00000021740a7c23 */ /* 0x010fe20008010814 */
[----:B--2---:R-:W-:-:S03]  /*6010*/  F2FP.F16.F32.PACK_AB R2, R252, R111 ;  /* 0x0000006ffc02723e */ /* 0x004fc600000000ff */
[----:B------:R1:W-:Y:S01]  /*6020*/  MUFU.EX2 R240, R10 ;  /* 0x0000000a00f07308 */ /* 0x0003e20000000800 */
[----:B------:R-:W-:Y:S01]  /*6030*/  LOP3.LUT R15, R19, UR14, R12, 0x96, !PT ;  /* 0x0000000e130f7c12 */ /* 0x000fe2000f8e960c */
[----:B------:R-:W-:Y:S01]  /*6040*/  IMAD.WIDE.U32 R12, R13, -0x2daee0ad, RZ ;  /* 0xd2511f530d0c7825 */ /* 0x000fe200078e00ff */
[----:B------:R-:W-:-:S03]  /*6050*/  F2FP.F16.F32.PACK_AB R9, R250, R248 ;  /* 0x000000f8fa09723e */ /* 0x000fc600000000ff */
[----:B------:R-:W-:-:S04]  /*6060*/  IMAD.WIDE.U32 R16, R45, -0x2daee0ad, RZ ;  /* 0xd2511f532d107825 */ /* 0x000fc800078e00ff */
[----:B------:R-:W-:Y:S01]  /*6070*/  IMAD.WIDE.U32 R50, R24, -0x2daee0ad, RZ ;  /* 0xd2511f5318327825 */ /* 0x000fe200078e00ff */
[----:B-1----:R-:W-:-:S03]  /*6080*/  LOP3.LUT R10, R0, R2, RZ, 0xc0, !PT ;  /* 0x00000002000a7212 */ /* 0x002fc600078ec0ff */
[--C-:B------:R-:W-:Y:S01]  /*6090*/  FFMA.FTZ R2, R208, UR33, -R21.reuse ;  /* 0x00000021d0027c23 */ /* 0x100fe20008010815 */
[----:B------:R-:W-:-:S03]  /*60a0*/  FFMA.FTZ R0, R130, UR33, -R21 ;  /* 0x0000002182007c23 */ /* 0x000fc60008010815 */
[----:B------:R1:W-:Y:S01]  /*60b0*/  MUFU.EX2 R207, R2 ;  /* 0x0000000200cf7308 */ /* 0x0003e20000000800 */
[----:B------:R-:W-:Y:S01]  /*60c0*/  IMAD.WIDE.U32 R100, R15, -0x2daee0ad, RZ ;  /* 0xd2511f530f647825 */ /* 0x000fe200078e00ff */
[----:B------:R-:W-:-:S06]  /*60d0*/  LOP3.LUT R27, R17, UR17, R148, 0x96, !PT ;  /* 0x00000011111b7c12 */ /* 0x000fcc000f8e9694 */
[----:B------:R2:W-:Y:S01]  /*60e0*/  MUFU.EX2 R238, R0 ;  /* 0x0000000000ee7308 */ /* 0x0005e20000000800 */
[----:B------:R-:W-:Y:S01]  /*60f0*/  LOP3.LUT R19, R51, UR15, R16, 0x96, !PT ;  /* 0x0000000f33137c12 */ /* 0x000fe2000f8e9610 */
[----:B-1----:R-:W-:Y:S01]  /*6100*/  FFMA.FTZ R2, R131, UR33, -R21 ;  /* 0x0000002183027c23 */ /* 0x002fe20008010815 */
[----:B------:R-:W-:-:S05]  /*6110*/  LOP3.LUT R9, R7, R9, RZ, 0xc0, !PT ;  /* 0x0000000907097212 */ /* 0x000fca00078ec0ff */
[----:B------:R1:W-:Y:S01]  /*6120*/  MUFU.EX2 R206, R2 ;  /* 0x0000000200ce7308 */ /* 0x0003e20000000800 */
[----:B--2---:R-:W-:Y:S02]  /*6130*/  LOP3.LUT R0, R13, UR13, R26, 0x96, !PT ;  /* 0x0000000d0d007c12 */ /* 0x004fe4000f8e961a */
[----:B------:R-:W-:-:S03]  /*6140*/  HSET2.LE.AND R7, R11, R94, PT ;  /* 0x0000005e0b077233 */ /* 0x000fc60003803000 */
[----:B------:R-:W-:Y:S01]  /*6150*/  IMAD.WIDE.U32 R16, R0, -0x326172a9, RZ ;  /* 0xcd9e8d5700107825 */ /* 0x000fe200078e00ff */
[----:B------:R-:W-:Y:S02]  /*6160*/  LOP3.LUT R0, R101, UR5, R12, 0x96, !PT ;  /* 0x0000000565007c12 */ /* 0x000fe4000f8e960c */
[----:B------:R-:W-:Y:S01]  /*6170*/  F2FP.F16.F32.PACK_AB R11, R247, R249 ;  /* 0x000000f9f70b723e */ /* 0x000fe200000000ff */
[----:B-1----:R-:W-:Y:S01]  /*6180*/  FFMA.FTZ R2, R209, UR33, -R21 ;  /* 0x00000021d1027c23 */ /* 0x002fe20008010815 */
[----:B------:R-:W-:-:S03]  /*6190*/  IMAD.WIDE.U32 R12, R79, -0x2daee0ad, RZ ;  /* 0xd2511f534f0c7825 */ /* 0x000fc600078e00ff */
[----:B------:R1:W2:Y:S01]  /*61a0*/  MUFU.EX2 R205, R2 ;  /* 0x0000000200cd7308 */ /* 0x0002a20000000800 */
[----:B------:R-:W-:Y:S01]  /*61b0*/  IMAD.WIDE.U32 R14, R0, -0x326172a9, RZ ;  /* 0xcd9e8d57000e7825 */ /* 0x000fe200078e00ff */
[----:B------:R-:W-:-:S03]  /*61c0*/  LOP3.LUT R11, R7, R11, RZ, 0xc0, !PT ;  /* 0x0000000b070b7212 */ /* 0x000fc600078ec0ff */
[----:B------:R-:W-:Y:S01]  /*61d0*/  IMAD.MOV.U32 R120, RZ, RZ, R204 ;  /* 0x000000ffff787224 */ /* 0x000fe200078e00cc */
[----:B------:R-:W-:Y:S01]  /*61e0*/  LOP3.LUT R0, R13, UR21, R92, 0x96, !PT ;  /* 0x000000150d007c12 */ /* 0x000fe2000f8e965c */
[----:B------:R-:W-:Y:S01]  /*61f0*/  IMAD.WIDE.U32 R24, R77, -0x2daee0ad, RZ ;  /* 0xd2511f534d187825 */ /* 0x000fe200078e00ff */
[----:B------:R-:W-:Y:S02]  /*6200*/  LOP3.LUT R7, R12, 0xffff, RZ, 0xc0, !PT ;  /* 0x0000ffff0c077812 */ /* 0x000fe400078ec0ff */
[----:B------:R-:W-:Y:S01]  /*6210*/  SHF.R.U32.HI R13, RZ, 0x10, R12 ;  /* 0x00000010ff0d7819 */ /* 0x000fe2000001160c */
[----:B-1----:R-:W-:Y:S01]  /*6220*/  FFMA.FTZ R2, R210, UR33, -R22 ;  /* 0x00000021d2027c23 */ /* 0x002fe20008010816 */
[----:B------:R-:W-:-:S03]  /*6230*/  LOP3.LUT R77, R17, UR12, R18, 0x96, !PT ;  /* 0x0000000c114d7c12 */ /* 0x000fc6000f8e9612 */
[----:B------:R1:W-:Y:S01]  /*6240*/  MUFU.EX2 R204, R2 ;  /* 0x0000000200cc7308 */ /* 0x0003e20000000800 */
[----:B------:R-:W-:Y:S01]  /*6250*/  LOP3.LUT R36, R15, UR22, R16, 0x96, !PT ;  /* 0x000000160f247c12 */ /* 0x000fe2000f8e9610 */
[----:B------:R-:W-:Y:S01]  /*6260*/  IMAD.MOV.U32 R115, RZ, RZ, R199 ;  /* 0x000000ffff737224 */ /* 0x000fe200078e00c7 */
[----:B------:R-:W-:Y:S01]  /*6270*/  LOP3.LUT R17, R12, 0xff, RZ, 0xc0, !PT ;  /* 0x000000ff0c117812 */ /* 0x000fe200078ec0ff */
[----:B------:R-:W-:Y:S01]  /*6280*/  IMAD.MOV.U32 R112, RZ, RZ, R88 ;  /* 0x000000ffff707224 */ /* 0x000fe200078e0058 */
[----:B------:R-:W-:Y:S01]  /*6290*/  SHF.R.U32.HI R16, RZ, 0x18, R12 ;  /* 0x00000018ff107819 */ /* 0x000fe2000001160c */
[----:B------:R-:W-:Y:S01]  /*62a0*/  HMMA.16816.F32 R88, R8, R28, R60 ;  /* 0x0000001c0858723c */ /* 0x000fe2000000183c */
[----:B------:R-:W-:Y:S02]  /*62b0*/  SHF.R.U32.HI R12, RZ, 0x8, R7 ;  /* 0x00000008ff0c7819 */ /* 0x000fe40000011607 */
[----:B------:R-:W-:Y:S01]  /*62c0*/  LOP3.LUT R7, R13, 0xff, RZ, 0xc0, !PT ;  /* 0x000000ff0d077812 */ /* 0x000fe200078ec0ff */
[----:B------:R-:W-:-:S02]  /*62d0*/  IMAD.MOV.U32 R93, RZ, RZ, R40 ;  /* 0x000000ffff5d7224 */ /* 0x000fc400078e0028 */
[----:B-1----:R-:W-:Y:S01]  /*62e0*/  FFMA.FTZ R2, R211, UR33, -R22 ;  /* 0x00000021d3027c23 */ /* 0x002fe20008010816 */
[C---:B------:R-:W-:Y:S01]  /*62f0*/  HMMA.16816.F32 R60, R8.reuse, R30, R80 ;  /* 0x0000001e083c723c */ /* 0x040fe20000001850 */
[----:B------:R-:W1:Y:S02]  /*6300*/  LDSM.16.MT88.4 R40, [R214+0x4c00] ;  /* 0x004c0000d628783b */ /* 0x000e640000004200 */
[----:B------:R3:W4:Y:S03]  /*6310*/  MUFU.EX2 R199, R2 ;  /* 0x0000000200c77308 */ /* 0x0007260000000800 */
[----:B------:R-:W-:Y:S01]  /*6320*/  HMMA.16816.F32 R96, R8, R32, R96 ;  /* 0x000000200860723c */ /* 0x000fe20000001860 */
[----:B------:R-:W-:Y:S01]  /*6330*/  PRMT R12, R17, 0x5410, R12 ;  /* 0x00005410110c7816 */ /* 0x000fe2000000000c */
[----:B------:R-:W-:Y:S01]  /*6340*/  IMAD.MOV.U32 R118, RZ, RZ, R198 ;  /* 0x000000ffff767224 */ /* 0x000fe200078e00c6 */
[----:B------:R-:W-:-:S03]  /*6350*/  PRMT R13, R7, 0x5410, R16 ;  /* 0x00005410070d7816 */ /* 0x000fc60000000010 */
[----:B------:R-:W-:Y:S01]  /*6360*/  HMMA.16816.F32 R72, R8, R34, R72 ;  /* 0x000000220848723c */ /* 0x000fe20000001848 */
[----:B------:R-:W1:Y:S01]  /*6370*/  LDSM.16.MT88.4 R32, [R213+0x4c00] ;  /* 0x004c0000d520783b */ /* 0x000e620000004200 */
[----:B------:R-:W-:-:S05]  /*6380*/  SHF.R.U32.HI R7, RZ, 0x10, R0 ;  /* 0x00000010ff077819 */ /* 0x000fca0000011600 */
[----:B------:R-:W-:Y:S01]  /*6390*/  FFMA.FTZ R8, R219, UR33, -R22 ;  /* 0x00000021db087c23 */ /* 0x000fe20008010816 */
[----:B---3--:R-:W-:-:S03]  /*63a0*/  LOP3.LUT R2, R0, 0xffff, RZ, 0xc0, !PT ;  /* 0x0000ffff00027812 */ /* 0x008fc600078ec0ff */
[----:B------:R3:W-:Y:S01]  /*63b0*/  MUFU.EX2 R198, R8 ;  /* 0x0000000800c67308 */ /* 0x0007e20000000800 */
[----:B------:R-:W-:Y:S02]  /*63c0*/  LOP3.LUT R11, R0, 0xff, RZ, 0xc0, !PT ;  /* 0x000000ff000b7812 */ /* 0x000fe400078ec0ff */
[----:B------:R-:W-:Y:S01]  /*63d0*/  SHF.R.U32.HI R10, RZ, 0x18, R0 ;  /* 0x00000018ff0a7819 */ /* 0x000fe20000011600 */
[----:B------:R-:W-:Y:S01]  /*63e0*/  IMAD.MOV.U32 R109, RZ, RZ, R194 ;  /* 0x000000ffff6d7224 */ /* 0x000fe200078e00c2 */
[----:B------:R-:W-:Y:S02]  /*63f0*/  SHF.R.U32.HI R9, RZ, 0x8, R2 ;  /* 0x00000008ff097819 */ /* 0x000fe40000011602 */
[----:B------:R-:W-:Y:S02]  /*6400*/  LOP3.LUT R7, R7, 0xff, RZ, 0xc0, !PT ;  /* 0x000000ff07077812 */ /* 0x000fe400078ec0ff */
[----:B------:R-:W-:Y:S02]  /*6410*/  HSET2.LE.AND R0, R12, R94, PT ;  /* 0x0000005e0c007233 */ /* 0x000fe40003803000 */
[----:B--2---:R-:W-:Y:S01]  /*6420*/  F2FP.F16.F32.PACK_AB R2, R205, R206 ;  /* 0x000000cecd02723e */ /* 0x004fe200000000ff */
[----:B---3--:R-:W-:Y:S01]  /*6430*/  FFMA.FTZ R8, R218, UR33, -R22 ;  /* 0x00000021da087c23 */ /* 0x008fe20008010816 */
[----:B------:R-:W-:-:S03]  /*6440*/  PRMT R12, R7, 0x5410, R10 ;  /* 0x00005410070c7816 */ /* 0x000fc6000000000a */
[----:B------:R2:W3:Y:S01]  /*6450*/  MUFU.EX2 R194, R8 ;  /* 0x0000000800c27308 */ /* 0x0004e20000000800 */
[----:B------:R-:W-:Y:S02]  /*6460*/  LOP3.LUT R10, R0, R2, RZ, 0xc0, !PT ;  /* 0x00000002000a7212 */ /* 0x000fe400078ec0ff */
[----:B------:R-:W-:Y:S02]  /*6470*/  HSET2.LE.AND R0, R13, R94, PT ;  /* 0x0000005e0d007233 */ /* 0x000fe40003803000 */
[----:B------:R-:W-:Y:S02]  /*6480*/  PRMT R9, R11, 0x5410, R9 ;  /* 0x000054100b097816 */ /* 0x000fe40000000009 */
[----:B----4-:R-:W-:-:S04]  /*6490*/  F2FP.F16.F32.PACK_AB R2, R199, R204 ;  /* 0x000000ccc702723e */ /* 0x010fc800000000ff */
[----:B------:R-:W-:Y:S02]  /*64a0*/  LOP3.LUT R11, R0, R2, RZ, 0xc0, !PT ;  /* 0x00000002000b7212 */ /* 0x000fe400078ec0ff */
[----:B------:R-:W-:Y:S02]  /*64b0*/  HSET2.LE.AND R0, R9, R94, PT ;  /* 0x0000005e09007233 */ /* 0x000fe40003803000 */
[----:B------:R-:W-:Y:S01]  /*64c0*/  F2FP.F16.F32.PACK_AB R2, R207, R238 ;  /* 0x000000eecf02723e */ /* 0x000fe200000000ff */
[----:B------:R-:W-:-:S03]  /*64d0*/  FFMA.FTZ R7, R164, UR33, -R20 ;  /* 0x00000021a4077c23 */ /* 0x000fc60008010814 */
[----:B--2---:R-:W-:Y:S02]  /*64e0*/  LOP3.LUT R8, R0, R2, RZ, 0xc0, !PT ;  /* 0x0000000200087212 */ /* 0x004fe400078ec0ff */
[----:B------:R-:W-:Y:S02]  /*64f0*/  HSET2.LE.AND R0, R12, R94, PT ;  /* 0x0000005e0c007233 */ /* 0x000fe40003803000 */
[----:B---3--:R-:W-:Y:S01]  /*6500*/  F2FP.F16.F32.PACK_AB R2, R194, R198 ;  /* 0x000000c6c202723e */ /* 0x008fe200000000ff */
[----:B------:R-:W-:Y:S02]  /*6510*/  IMAD.MOV.U32 R209, RZ, RZ, R113 ;  /* 0x000000ffffd17224 */ /* 0x000fe400078e0071 */
[----:B------:R-:W-:Y:S01]  /*6520*/  IMAD.MOV.U32 R113, RZ, RZ, R197 ;  /* 0x000000ffff717224 */ /* 0x000fe200078e00c5 */
[----:B------:R-:W-:Y:S01]  /*6530*/  LOP3.LUT R9, R0, R2, RZ, 0xc0, !PT ;  /* 0x0000000200097212 */ /* 0x000fe200078ec0ff */
[----:B------:R2:W-:Y:S01]  /*6540*/  MUFU.EX2 R197, R7 ;  /* 0x0000000700c57308 */ /* 0x0005e20000000800 */
[----:B------:R-:W-:Y:S01]  /*6550*/  FFMA.FTZ R2, R127, UR33, -R20 ;  /* 0x000000217f027c23 */ /* 0x000fe20008010814 */
[----:B------:R-:W-:-:S02]  /*6560*/  IMAD.MOV.U32 R121, RZ, RZ, R102 ;  /* 0x000000ffff797224 */ /* 0x000fc400078e0066 */
[----:B------:R-:W-:Y:S02]  /*6570*/  IMAD.MOV.U32 R110, RZ, RZ, R178 ;  /* 0x000000ffff6e7224 */ /* 0x000fe400078e00b2 */
[----:B------:R-:W-:Y:S02]  /*6580*/  IMAD.MOV.U32 R102, RZ, RZ, R196 ;  /* 0x000000ffff667224 */ /* 0x000fe400078e00c4 */
[----:B------:R3:W-:Y:S01]  /*6590*/  MUFU.EX2 R178, R2 ;  /* 0x0000000200b27308 */ /* 0x0007e20000000800 */
[----:B------:R-:W-:Y:S02]  /*65a0*/  IMAD.MOV.U32 R208, RZ, RZ, R38 ;  /* 0x000000ffffd07224 */ /* 0x000fe400078e0026 */
[----:B------:R-:W-:Y:S01]  /*65b0*/  FFMA.FTZ R0, R122, UR33, -R20 ;  /* 0x000000217a007c23 */ /* 0x000fe20008010814 */
[----:B------:R-:W-:-:S04]  /*65c0*/  IMAD.WIDE.U32 R38, R78, -0x2daee0ad, RZ ;  /* 0xd2511f534e267825 */ /* 0x000fc800078e00ff */
[----:B--2---:R-:W-:Y:S01]  /*65d0*/  FFMA.FTZ R7, R160, UR33, -R20 ;  /* 0x00000021a0077c23 */ /* 0x004fe20008010814 */
[----:B------:R-:W-:Y:S01]  /*65e0*/  IMAD.WIDE.U32 R28, R47, -0x2daee0ad, RZ ;  /* 0xd2511f532f1c7825 */ /* 0x000fe200078e00ff */
[----:B------:R-:W-:Y:S02]  /*65f0*/  LOP3.LUT R25, R25, UR17, R150, 0x96, !PT ;  /* 0x0000001119197c12 */ /* 0x000fe4000f8e9696 */
[----:B------:R2:W-:Y:S01]  /*6600*/  MUFU.EX2 R196, R7 ;  /* 0x0000000700c47308 */ /* 0x0005e20000000800 */
[----:B------:R-:W-:-:S04]  /*6610*/  IMAD.WIDE.U32 R30, R37, -0x2daee0ad, RZ ;  /* 0xd2511f53251e7825 */ /* 0x000fc800078e00ff */
[----:B---3--:R-:W-:Y:S01]  /*6620*/  FFMA.FTZ R2, R123, UR33, -R20 ;  /* 0x000000217b027c23 */ /* 0x008fe20008010814 */
[----:B------:R-:W-:Y:S02]  /*6630*/  IMAD.MOV.U32 R124, RZ, RZ, R112 ;  /* 0x000000ffff7c7224 */ /* 0x000fe400078e0070 */
[----:B------:R-:W-:Y:S02]  /*6640*/  IMAD.MOV.U32 R112, RZ, RZ, R177 ;  /* 0x000000ffff707224 */ /* 0x000fe400078e00b1 */
[----:B------:R-:W-:Y:S01]  /*6650*/  IMAD.MOV.U32 R92, RZ, RZ, R195 ;  /* 0x000000ffff5c7224 */ /* 0x000fe200078e00c3 */
[----:B------:R3:W-:Y:S01]  /*6660*/  MUFU.EX2 R177, R2 ;  /* 0x0000000200b17308 */ /* 0x0007e20000000800 */
[----:B------:R-:W-:Y:S02]  /*6670*/  IMAD.MOV.U32 R104, RZ, RZ, R193 ;  /* 0x000000ffff687224 */ /* 0x000fe400078e00c1 */
[----:B------:R-:W-:Y:S02]  /*6680*/  IMAD.MOV.U32 R148, RZ, RZ, R159 ;  /* 0x000000ffff947224 */ /* 0x000fe400078e009f */
[----:B--2---:R-:W-:Y:S01]  /*6690*/  FFMA.FTZ R7, R129, UR33, -R20 ;  /* 0x0000002181077c23 */ /* 0x004fe20008010814 */
[----:B------:R-:W-:-:S02]  /*66a0*/  IMAD.MOV.U32 R83, RZ, RZ, R158 ;  /* 0x000000ffff537224 */ /* 0x000fc400078e009e */
[----:B------:R2:W-:Y:S01]  /*66b0*/  MUFU.EX2 R193, R0 ;  /* 0x0000000000c17308 */ /* 0x0005e20000000800 */
[----:B------:R-:W-:Y:S02]  /*66c0*/  IMAD.MOV.U32 R117, RZ, RZ, R157 ;  /* 0x000000ffff757224 */ /* 0x000fe400078e009d */
[----:B------:R-:W-:Y:S01]  /*66d0*/  IMAD.MOV.U32 R119, RZ, RZ, R156 ;  /* 0x000000ffff777224 */ /* 0x000fe200078e009c */
[----:B------:R-:W-:Y:S01]  /*66e0*/  LOP3.LUT R26, R39, UR17, R150, 0x96, !PT ;  /* 0x00000011271a7c12 */ /* 0x000fe2000f8e9696 */
[----:B------:R-:W-:Y:S01]  /*66f0*/  IMAD.MOV.U32 R105, RZ, RZ, R155 ;  /* 0x000000ffff697224 */ /* 0x000fe200078e009b */
[C---:B-1----:R-:W-:Y:S01]  /*6700*/  HMMA.16816.F32 R156, R8.reuse, R40, R64 ;  /* 0x00000028089c723c */ /* 0x042fe20000001840 */
[----:B------:R-:W-:Y:S01]  /*6710*/  IMAD.MOV.U32 R82, RZ, RZ, R154 ;  /* 0x000000ffff527224 */ /* 0x000fe200078e009a */
[----:B------:R1:W-:Y:S01]  /*6720*/  MUFU.EX2 R195, R7 ;  /* 0x0000000700c37308 */ /* 0x0003e20000000800 */
[----:B------:R-:W-:Y:S02]  /*6730*/  IMAD.MOV.U32 R81, RZ, RZ, R153 ;  /* 0x000000ffff517224 */ /* 0x000fe400078e0099 */
[----:B---3--:R-:W-:Y:S01]  /*6740*/  FFMA.FTZ R2, R128, UR33, -R20 ;  /* 0x0000002180027c23 */ /* 0x008fe20008010814 */
[----:B------:R-:W-:Y:S01]  /*6750*/  IMAD.MOV.U32 R80, RZ, RZ, R152 ;  /* 0x000000ffff507224 */ /* 0x000fe200078e0098 */
[----:B------:R-:W-:Y:S01]  /*6760*/  HMMA.16816.F32 R84, R8, R32, R84 ;  /* 0x000000200854723c */ /* 0x000fe20000001854 */
[----:B------:R-:W-:Y:S01]  /*6770*/  LOP3.LUT R16, R31, UR15, R38, 0x96, !PT ;  /* 0x0000000f1f107c12 */ /* 0x000fe2000f8e9626 */
[----:B------:R-:W-:-:S02]  /*6780*/  IMAD.MOV.U32 R150, RZ, RZ, R176 ;  /* 0x000000ffff967224 */ /* 0x000fc400078e00b0 */
[----:B--2---:R-:W-:Y:S02]  /*6790*/  FFMA.FTZ R0, R133, UR33, -R20 ;  /* 0x0000002185007c23 */ /* 0x004fe40008010814 */
[C---:B------:R-:W-:Y:S01]  /*67a0*/  HMMA.16816.F32 R152, R8.reuse, R34, R56 ;  /* 0x000000220898723c */ /* 0x040fe20000001838 */
[----:B------:R-:W-:Y:S01]  /*67b0*/  IMAD.MOV.U32 R114, RZ, RZ, R192 ;  /* 0x000000ffff727224 */ /* 0x000fe200078e00c0 */
[----:B------:R2:W-:Y:S04]  /*67c0*/  MUFU.EX2 R176, R2 ;  /* 0x0000000200b07308 */ /* 0x0005e80000000800 */
[----:B------:R-:W-:Y:S01]  /*67d0*/  HMMA.16816.F32 R64, R8, R42, R52 ;  /* 0x0000002a0840723c */ /* 0x000fe20000001834 */
[----:B-1----:R-:W-:Y:S01]  /*67e0*/  LOP3.LUT R7, R29, UR15, R24, 0x96, !PT ;  /* 0x0000000f1d077c12 */ /* 0x002fe2000f8e9618 */
[----:B------:R-:W-:Y:S01]  /*67f0*/  IMAD.WIDE.U32 R12, R46, -0x2daee0ad, RZ ;  /* 0xd2511f532e0c7825 */ /* 0x000fe200078e00ff */
[C---:B------:R-:W-:Y:S01]  /*6800*/  LOP3.LUT R69, R14.reuse, 0xffff, RZ, 0xc0, !PT ;  /* 0x0000ffff0e457812 */ /* 0x040fe200078ec0ff */
[----:B------:R1:W-:Y:S03]  /*6810*/  MUFU.EX2 R192, R0 ;  /* 0x0000000000c07308 */ /* 0x0003e60000000800 */
[----:B------:R-:W-:Y:S01]  /*6820*/  IMAD.WIDE.U32 R8, R25, -0x326172a9, RZ ;  /* 0xcd9e8d5719087825 */ /* 0x000fe200078e00ff */
[----:B------:R-:W-:-:S02]  /*6830*/  LOP3.LUT R78, R14, 0xff, RZ, 0xc0, !PT ;  /* 0x000000ff0e4e7812 */ /* 0x000fc400078ec0ff */
[--C-:B------:R-:W-:Y:S01]  /*6840*/  SHF.R.U32.HI R71, RZ, 0x10, R14.reuse ;  /* 0x00000010ff477819 */ /* 0x100fe2000001160e */
[----:B------:R-:W-:Y:S01]  /*6850*/  IMAD.WIDE.U32 R44, R19, -0x326172a9, RZ ;  /* 0xcd9e8d57132c7825 */ /* 0x000fe200078e00ff */
[----:B------:R-:W-:-:S03]  /*6860*/  SHF.R.U32.HI R79, RZ, 0x18, R14 ;  /* 0x00000018ff4f7819 */ /* 0x000fc6000001160e */
[----:B--2---:R-:W-:Y:S01]  /*6870*/  FFMA.FTZ R2, R220, UR33, -R23 ;  /* 0x00000021dc027c23 */ /* 0x004fe20008010817 */
[----:B------:R-:W-:-:S04]  /*6880*/  IMAD.WIDE.U32 R14, R27, -0x326172a9, RZ ;  /* 0xcd9e8d571b0e7825 */ /* 0x000fc800078e00ff */
[----:B------:R-:W-:-:S04]  /*6890*/  IMAD.WIDE.U32 R10, R26, -0x326172a9, RZ ;  /* 0xcd9e8d571a0a7825 */ /* 0x000fc800078e00ff */
[----:B-1----:R-:W-:Y:S01]  /*68a0*/  FFMA.FTZ R0, R132, UR33, -R20 ;  /* 0x0000002184007c23 */ /* 0x002fe20008010814 */
[----:B------:R-:W-:Y:S01]  /*68b0*/  IMAD.WIDE.U32 R38, R7, -0x326172a9, RZ ;  /* 0xcd9e8d5707267825 */ /* 0x000fe200078e00ff */
[----:B------:R-:W-:-:S03]  /*68c0*/  LOP3.LUT R7, R9, UR16, R70, 0x96, !PT ;  /* 0x0000001009077c12 */ /* 0x000fc6000f8e9646 */
[----:B------:R-:W-:Y:S01]  /*68d0*/  IMAD.WIDE.U32 R46, R16, -0x326172a9, RZ ;  /* 0xcd9e8d57102e7825 */ /* 0x000fe200078e00ff */
[----:B------:R1:W-:Y:S01]  /*68e0*/  MUFU.EX2 R129, R2 ;  /* 0x0000000200817308 */ /* 0x0003e20000000800 */
[C---:B------:R-:W-:Y:S02]  /*68f0*/  LOP3.LUT R17, R12.reuse, 0xffff, RZ, 0xc0, !PT ;  /* 0x0000ffff0c117812 */ /* 0x040fe400078ec0ff */
[----:B------:R-:W-:Y:S01]  /*6900*/  IMAD.MOV.U32 R116, RZ, RZ, R179 ;  /* 0x000000ffff747224 */ /* 0x000fe200078e00b3 */
[----:B------:R-:W-:Y:S02]  /*6910*/  LOP3.LUT R19, R12, 0xff, RZ, 0xc0, !PT ;  /* 0x000000ff0c137812 */ /* 0x000fe400078ec0ff */
[--C-:B------:R-:W-:Y:S02]  /*6920*/  SHF.R.U32.HI R18, RZ, 0x10, R12.reuse ;  /* 0x00000010ff127819 */ /* 0x100fe4000001160c */
[----:B------:R2:W-:Y:S01]  /*6930*/  MUFU.EX2 R179, R0 ;  /* 0x0000000000b37308 */ /* 0x0005e20000000800 */
[----:B------:R-:W-:-:S02]  /*6940*/  SHF.R.U32.HI R24, RZ, 0x18, R12 ;  /* 0x00000018ff187819 */ /* 0x000fc4000001160c */
[----:B------:R-:W-:Y:S02]  /*6950*/  LOP3.LUT R15, R15, UR16, R68, 0x96, !PT ;  /* 0x000000100f0f7c12 */ /* 0x000fe4000f8e9644 */
[----:B------:R-:W-:Y:S02]  /*6960*/  LOP3.LUT R14, R45, UR14, R14, 0x96, !PT ;  /* 0x0000000e2d0e7c12 */ /* 0x000fe4000f8e960e */
[----:B------:R-:W-:Y:S01]  /*6970*/  LOP3.LUT R12, R11, UR16, R70, 0x96, !PT ;  /* 0x000000100b0c7c12 */ /* 0x000fe2000f8e9646 */
[----:B-1----:R-:W-:Y:S01]  /*6980*/  FFMA.FTZ R2, R142, UR33, -R23 ;  /* 0x000000218e027c23 */ /* 0x002fe20008010817 */
[----:B------:R-:W-:Y:S01]  /*6990*/  LOP3.LUT R16, R47, UR14, R10, 0x96, !PT ;  /* 0x0000000e2f107c12 */ /* 0x000fe2000f8e960a */
[----:B------:R-:W-:Y:S01]  /*69a0*/  IMAD.WIDE.U32 R10, R7, -0x2daee0ad, RZ ;  /* 0xd2511f53070a7825 */ /* 0x000fe200078e00ff */
[----:B------:R-:W-:Y:S01]  /*69b0*/  SHF.R.U32.HI R7, RZ, 0x8, R17 ;  /* 0x00000008ff077819 */ /* 0x000fe20000011611 */
[----:B------:R1:W-:Y:S01]  /*69c0*/  MUFU.EX2 R130, R2 ;  /* 0x0000000200827308 */ /* 0x0003e20000000800 */
[----:B--2---:R-:W-:Y:S01]  /*69d0*/  LOP3.LUT R0, R13, UR21, R48, 0x96, !PT ;  /* 0x000000150d007c12 */ /* 0x004fe2000f8e9630 */
[----:B------:R-:W-:Y:S01]  /*69e0*/  IMAD.WIDE.U32 R54, R14, -0x2daee0ad, RZ ;  /* 0xd2511f530e367825 */ /* 0x000fe200078e00ff */
[----:B------:R-:W-:-:S02]  /*69f0*/  LOP3.LUT R13, R39, UR14, R8, 0x96, !PT ;  /* 0x0000000e270d7c12 */ /* 0x000fc4000f8e9608 */
[----:B------:R-:W-:Y:S01]  /*6a00*/  LOP3.LUT R28, R11, UR13, R28, 0x96, !PT ;  /* 0x0000000d0b1c7c12 */ /* 0x000fe2000f8e961c */
[----:B------:R-:W-:Y:S01]  /*6a10*/  IMAD.WIDE.U32 R8, R15, -0x2daee0ad, RZ ;  /* 0xd2511f530f087825 */ /* 0x000fe200078e00ff */
[----:B------:R-:W-:Y:S02]  /*6a20*/  PRMT R11, R19, 0x5410, R7 ;  /* 0x00005410130b7816 */ /* 0x000fe40000000007 */
[C---:B-1----:R-:W-:Y:S02]  /*6a30*/  LOP3.LUT R2, R0.reuse, 0xffff, RZ, 0xc0, !PT ;  /* 0x0000ffff00027812 */ /* 0x042fe400078ec0ff */
[----:B------:R-:W-:Y:S02]  /*6a40*/  LOP3.LUT R26, R55, UR5, R8, 0x96, !PT ;  /* 0x00000005371a7c12 */ /* 0x000fe4000f8e9608 */
[----:B------:R-:W-:Y:S02]  /*6a50*/  SHF.R.U32.HI R7, RZ, 0x8, R2 ;  /* 0x00000008ff077819 */ /* 0x000fe40000011602 */
[----:B------:R-:W-:Y:S01]  /*6a60*/  LOP3.LUT R2, R0, 0xff, RZ, 0xc0, !PT ;  /* 0x000000ff00027812 */ /* 0x000fe200078ec0ff */
[----:B------:R-:W-:Y:S01]  /*6a70*/  FFMA.FTZ R8, R141, UR33, -R23 ;  /* 0x000000218d087c23 */ /* 0x000fe20008010817 */
[----:B------:R-:W-:-:S02]  /*6a80*/  IMAD.WIDE.U32 R14, R12, -0x2daee0ad, RZ ;  /* 0xd2511f530c0e7825 */ /* 0x000fc400078e00ff */
[----:B------:R-:W-:Y:S01]  /*6a90*/  PRMT R12, R2, 0x5410, R7 ;  /* 0x00005410020c7816 */ /* 0x000fe20000000007 */
[----:B------:R1:W2:Y:S01]  /*6aa0*/  MUFU.EX2 R128, R8 ;  /* 0x0000000800807308 */ /* 0x0002a20000000800 */
[--C-:B------:R-:W-:Y:S01]  /*6ab0*/  SHF.R.U32.HI R2, RZ, 0x10, R0.reuse ;  /* 0x00000010ff027819 */ /* 0x100fe20000011600 */
[----:B------:R-:W-:Y:S01]  /*6ac0*/  IMAD.WIDE.U32 R52, R13, -0x2daee0ad, RZ ;  /* 0xd2511f530d347825 */ /* 0x000fe200078e00ff */
[----:B------:R-:W-:Y:S02]  /*6ad0*/  SHF.R.U32.HI R7, RZ, 0x18, R0 ;  /* 0x00000018ff077819 */ /* 0x000fe40000011600 */
[----:B------:R-:W-:Y:S01]  /*6ae0*/  LOP3.LUT R0, R2, 0xff, RZ, 0xc0, !PT ;  /* 0x000000ff02007812 */ /* 0x000fe200078ec0ff */
[----:B------:R-:W-:Y:S01]  /*6af0*/  FFMA.FTZ R2, R134, UR33, -R20 ;  /* 0x0000002186027c23 */ /* 0x000fe20008010814 */
[----:B------:R-:W-:Y:S01]  /*6b00*/  LOP3.LUT R27, R9, UR13, R50, 0x96, !PT ;  /* 0x0000000d091b7c12 */ /* 0x000fe2000f8e9632 */
[----:B------:R-:W-:Y:S01]  /*6b10*/  IMAD.WIDE.U32 R50, R16, -0x2daee0ad, RZ ;  /* 0xd2511f5310327825 */ /* 0x000fe200078e00ff */
[----:B------:R-:W-:Y:S01]  /*6b20*/  LOP3.LUT R17, R53, UR5, R10, 0x96, !PT ;  /* 0x0000000535117c12 */ /* 0x000fe2000f8e960a */
[----:B------:R3:W-:Y:S01]  /*6b30*/  MUFU.EX2 R134, R2 ;  /* 0x0000000200867308 */ /* 0x0007e20000000800 */
[----:B------:R-:W-:Y:S01]  /*6b40*/  LOP3.LUT R9, R18, 0xff, RZ, 0xc0, !PT ;  /* 0x000000ff12097812 */ /* 0x000fe200078ec0ff */
[----:B-1----:R-:W-:Y:S01]  /*6b50*/  FFMA.FTZ R8, R221, UR33, -R23 ;  /* 0x00000021dd087c23 */ /* 0x002fe20008010817 */
[----:B------:R-:W-:-:S05]  /*6b60*/  PRMT R10, R0, 0x5410, R7 ;  /* 0x00005410000a7816 */ /* 0x000fca0000000007 */
[----:B------:R2:W1:Y:S01]  /*6b70*/  MUFU.EX2 R127, R8 ;  /* 0x00000008007f7308 */ /* 0x0004620000000800 */
[--C-:B------:R-:W-:Y:S02]  /*6b80*/  HSET2.LE.AND R0, R11, R94.reuse, PT ;  /* 0x0000005e0b007233 */ /* 0x100fe40003803000 */
[----:B------:R-:W-:Y:S02]  /*6b90*/  PRMT R9, R9, 0x5410, R24 ;  /* 0x0000541009097816 */ /* 0x000fe40000000018 */
[----:B---3--:R-:W-:Y:S02]  /*6ba0*/  F2FP.F16.F32.PACK_AB R2, R240, R245 ;  /* 0x000000f5f002723e */ /* 0x008fe400000000ff */
[----:B------:R-:W-:Y:S02]  /*6bb0*/  LOP3.LUT R25, R51, UR5, R14, 0x96, !PT ;  /* 0x0000000533197c12 */ /* 0x000fe4000f8e960e */
[----:B------:R-:W-:Y:S02]  /*6bc0*/  LOP3.LUT R14, R0, R2, RZ, 0xc0, !PT ;  /* 0x00000002000e7212 */ /* 0x000fe400078ec0ff */
[----:B------:R-:W-:-:S02]  /*6bd0*/  HSET2.LE.AND R0, R12, R94, PT ;  /* 0x0000005e0c007233 */ /* 0x000fc40003803000 */
[----:B------:R-:W-:Y:S02]  /*6be0*/  F2FP.F16.F32.PACK_AB R2, R246, R251 ;  /* 0x000000fbf602723e */ /* 0x000fe400000000ff */
[----:B------:R-:W-:Y:S01]  /*6bf0*/  HSET2.LE.AND R7, R9, R94, PT ;  /* 0x0000005e09077233 */ /* 0x000fe20003803000 */
[----:B------:R-:W-:Y:S01]  /*6c00*/  FFMA.FTZ R9, R135, UR33, -R20 ;  /* 0x0000002187097c23 */ /* 0x000fe20008010814 */
[----:B--2---:R-:W-:Y:S02]  /*6c10*/  F2FP.F16.F32.PACK_AB R8, R128, R130 ;  /* 0x000000828008723e */ /* 0x004fe400000000ff */
[----:B------:R-:W-:Y:S01]  /*6c20*/  LOP3.LUT R12, R0, R2, RZ, 0xc0, !PT ;  /* 0x00000002000c7212 */ /* 0x000fe200078ec0ff */
[----:B------:R-:W-:Y:S01]  /*6c30*/  FFMA.FTZ R2, R161, UR33, -R21 ;  /* 0x00000021a1027c23 */ /* 0x000fe20008010815 */
[----:B------:R-:W-:Y:S01]  /*6c40*/  LOP3.LUT R29, R15, UR13, R30, 0x96, !PT ;  /* 0x0000000d0f1d7c12 */ /* 0x000fe2000f8e961e */
[----:B------:R2:W-:Y:S01]  /*6c50*/  MUFU.EX2 R133, R9 ;  /* 0x0000000900857308 */ /* 0x0005e20000000800 */
[----:B------:R-:W-:-:S02]  /*6c60*/  LOP3.LUT R15, R7, R8, RZ, 0xc0, !PT ;  /* 0x00000008070f7212 */ /* 0x000fc400078ec0ff */
[----:B------:R-:W-:Y:S01]  /*6c70*/  HSET2.LE.AND R7, R10, R94, PT ;  /* 0x0000005e0a077233 */ /* 0x000fe20003803000 */
[----:B------:R-:W-:Y:S01]  /*6c80*/  FFMA.FTZ R0, R140, UR33, -R20 ;  /* 0x000000218c007c23 */ /* 0x000fe20008010814 */
[----:B-1----:R-:W-:-:S03]  /*6c90*/  F2FP.F16.F32.PACK_AB R8, R127, R129 ;  /* 0x000000817f08723e */ /* 0x002fc600000000ff */
[----:B------:R1:W-:Y:S01]  /*6ca0*/  MUFU.EX2 R123, R2 ;  /* 0x00000002007b7308 */ /* 0x0003e20000000800 */
[----:B------:R-:W-:Y:S01]  /*6cb0*/  LOP3.LUT R13, R7, R8, RZ, 0xc0, !PT ;  /* 0x00000008070d7212 */ /* 0x000fe200078ec0ff */
[----:B------:R-:W-:-:S04]  /*6cc0*/  IMAD.WIDE.U32 R10, R27, -0x326172a9, RZ ;  /* 0xcd9e8d571b0a7825 */ /* 0x000fc800078e00ff */
[----:B--2---:R-:W-:Y:S02]  /*6cd0*/  FFMA.FTZ R9, R139, UR33, -R20 ;  /* 0x000000218b097c23 */ /* 0x004fe40008010814 */
[----:B------:R2:W-:Y:S01]  /*6ce0*/  MUFU.EX2 R131, R0 ;  /* 0x0000000000837308 */ /* 0x0005e20000000800 */
[----:B------:R-:W-:Y:S02]  /*6cf0*/  IMAD.MOV.U32 R210, RZ, RZ, R82 ;  /* 0x000000ffffd27224 */ /* 0x000fe400078e0052 */
[----:B-1----:R-:W-:-:S05]  /*6d00*/  FFMA.FTZ R2, R162, UR33, -R21 ;  /* 0x00000021a2027c23 */ /* 0x002fca0008010815 */
[----:B------:R1:W-:Y:S01]  /*6d10*/  MUFU.EX2 R132, R9 ;  /* 0x0000000900847308 */ /* 0x0003e20000000800 */
[----:B------:R-:W-:Y:S01]  /*6d20*/  LOP3.LUT R37, R11, UR12, R44, 0x96, !PT ;  /* 0x0000000c0b257c12 */ /* 0x000fe2000f8e962c */
[----:B------:R-:W-:Y:S02]  /*6d30*/  IMAD.MOV.U32 R82, RZ, RZ, R83 ;  /* 0x000000ffff527224 */ /* 0x000fe400078e0053 */
[----:B------:R-:W-:-:S04]  /*6d40*/  IMAD.MOV.U32 R83, RZ, RZ, R120 ;  /* 0x000000ffff537224 */ /* 0x000fc800078e0078 */
[----:B------:R3:W4:Y:S01]  /*6d50*/  MUFU.EX2 R122, R2 ;  /* 0x00000002007a7308 */ /* 0x0007220000000800 */
[----:B--2---:R-:W-:Y:S01]  /*6d60*/  FFMA.FTZ R0, R167, UR33, -R21 ;  /* 0x00000021a7007c23 */ /* 0x004fe20008010815 */
[----:B------:R-:W-:Y:S02]  /*6d70*/  IMAD.MOV.U32 R211, RZ, RZ, R81 ;  /* 0x000000ffffd37224 */ /* 0x000fe400078e0051 */
[----:B-1----:R-:W-:-:S04]  /*6d80*/  IMAD.WIDE.U32 R8, R26, -0x326172a9, RZ ;  /* 0xcd9e8d571a087825 */ /* 0x002fc800078e00ff */
[----:B------:R1:W-:Y:S01]  /*6d90*/  MUFU.EX2 R126, R0 ;  /* 0x00000000007e7308 */ /* 0x0003e20000000800 */
[----:B------:R-:W-:Y:S01]  /*6da0*/  LOP3.LUT R18, R9, UR22, R10, 0x96, !PT ;  /* 0x0000001609127c12 */ /* 0x000fe2000f8e960a */
[----:B---3--:R-:W-:Y:S01]  /*6db0*/  FFMA.FTZ R2, R226, UR33, -R22 ;  /* 0x00000021e2027c23 */ /* 0x008fe20008010816 */
[----:B------:R-:W-:Y:S01]  /*6dc0*/  LOP3.LUT R44, R8, 0xffff, RZ, 0xc0, !PT ;  /* 0x0000ffff082c7812 */ /* 0x000fe200078ec0ff */
[----:B------:R-:W-:Y:S01]  /*6dd0*/  IMAD.WIDE.U32 R10, R28, -0x326172a9, RZ ;  /* 0xcd9e8d571c0a7825 */ /* 0x000fe200078e00ff */
[----:B------:R-:W-:-:S03]  /*6de0*/  LOP3.LUT R48, R8, 0xff, RZ, 0xc0, !PT ;  /* 0x000000ff08307812 */ /* 0x000fc600078ec0ff */
[----:B------:R2:W-:Y:S01]  /*6df0*/  MUFU.EX2 R120, R2 ;  /* 0x0000000200787308 */ /* 0x0005e20000000800 */
[--C-:B------:R-:W-:Y:S02]  /*6e00*/  SHF.R.U32.HI R45, RZ, 0x10, R8.reuse ;  /* 0x00000010ff2d7819 */ /* 0x100fe40000011608 */
[----:B------:R-:W-:Y:S01]  /*6e10*/  SHF.R.U32.HI R47, RZ, 0x18, R8 ;  /* 0x00000018ff2f7819 */ /* 0x000fe20000011608 */
[----:B------:R-:W-:-:S04]  /*6e20*/  IMAD.WIDE.U32 R8, R17, -0x326172a9, RZ ;  /* 0xcd9e8d5711087825 */ /* 0x000fc800078e00ff */
[----:B-1----:R-:W-:Y:S01]  /*6e30*/  FFMA.FTZ R0, R166, UR33, -R21 ;  /* 0x00000021a6007c23 */ /* 0x002fe20008010815 */
[----:B------:R-:W-:Y:S01]  /*6e40*/  IMAD.MOV.U32 R81, RZ, RZ, R121 ;  /* 0x000000ffff517224 */ /* 0x000fe200078e0079 */
[----:B------:R-:W-:Y:S01]  /*6e50*/  HMMA.16816.F32 R56, R12, R32, R88 ;  /* 0x000000200c38723c */ /* 0x000fe20000001858 */
[----:B------:R-:W-:Y:S02]  /*6e60*/  IMAD.MOV.U32 R121, RZ, RZ, R124 ;  /* 0x000000ffff797224 */ /* 0x000fe400078e007c */
[----:B------:R-:W-:Y:S01]  /*6e70*/  IMAD.MOV.U32 R219, RZ, RZ, R118 ;  /* 0x000000ffffdb7224 */ /* 0x000fe200078e0076 */
[----:B------:R1:W3:Y:S01]  /*6e80*/  MUFU.EX2 R124, R0 ;  /* 0x00000000007c7308 */ /* 0x0002e20000000800 */
[----:B--2---:R-:W-:Y:S02]  /*6e90*/  FFMA.FTZ R2, R224, UR33, -R22 ;  /* 0x00000021e0027c23 */ /* 0x004fe40008010816 */
[----:B------:R-:W-:Y:S01]  /*6ea0*/  LOP3.LUT R32, R11, UR12, R38, 0x96, !PT ;  /* 0x0000000c0b207c12 */ /* 0x000fe2000f8e9626 */
[----:B------:R-:W-:Y:S01]  /*6eb0*/  IMAD.MOV.U32 R166, RZ, RZ, R80 ;  /* 0x000000ffffa67224 */ /* 0x000fe200078e0050 */
[----:B------:R-:W-:-:S03]  /*6ec0*/  LOP3.LUT R16, R8, 0xffff, RZ, 0xc0, !PT ;  /* 0x0000ffff08107812 */ /* 0x000fc600078ec0ff */
[----:B------:R2:W3:Y:S01]  /*6ed0*/  MUFU.EX2 R118, R2 ;  /* 0x0000000200767308 */ /* 0x0004e20000000800 */
[----:B------:R-:W-:Y:S02]  /*6ee0*/  LOP3.LUT R19, R8, 0xff, RZ, 0xc0, !PT ;  /* 0x000000ff08137812 */ /* 0x000fe400078ec0ff */
[--C-:B------:R-:W-:Y:S02]  /*6ef0*/  SHF.R.U32.HI R17, RZ, 0x10, R8.reuse ;  /* 0x00000010ff117819 */ /* 0x100fe40000011608 */
[----:B------:R-:W-:Y:S01]  /*6f00*/  SHF.R.U32.HI R24, RZ, 0x18, R8 ;  /* 0x00000018ff187819 */ /* 0x000fe20000011608 */
[----:B------:R-:W-:Y:S01]  /*6f10*/  IMAD.MOV.U32 R80, RZ, RZ, R92 ;  /* 0x000000ffff507224 */ /* 0x000fe200078e005c */
[----:B-1----:R-:W-:Y:S01]  /*6f20*/  LOP3.LUT R0, R9, UR22, R10, 0x96, !PT ;  /* 0x0000001609007c12 */ /* 0x002fe2000f8e960a */
[----:B------:R-:W-:Y:S01]  /*6f30*/  IMAD.WIDE.U32 R10, R29, -0x326172a9, RZ ;  /* 0xcd9e8d571d0a7825 */ /* 0x000fe200078e00ff */
[----:B------:R-:W-:Y:S01]  /*6f40*/  SHF.R.U32.HI R7, RZ, 0x8, R69 ;  /* 0x00000008ff077819 */ /* 0x000fe20000011645 */
[----:B------:R-:W1:Y:S02]  /*6f50*/  LDSM.16.MT88.4 R28, [R213+0x5000] ;  /* 0x00500000d51c783b */ /* 0x000e640000004200 */
[----:B------:R-:W-:-:S04]  /*6f60*/  IMAD.WIDE.U32 R8, R25, -0x326172a9, RZ ;  /* 0xcd9e8d5719087825 */ /* 0x000fc800078e00ff */
[----:B--2---:R-:W-:Y:S01]  /*6f70*/  FFMA.FTZ R2, R222, UR33, -R22 ;  /* 0x00000021de027c23 */ /* 0x004fe20008010816 */
[----:B------:R-:W-:Y:S01]  /*6f80*/  IMAD.MOV.U32 R92, RZ, RZ, R116 ;  /* 0x000000ffff5c7224 */ /* 0x000fe200078e0074 */
[----:B------:R-:W-:Y:S02]  /*6f90*/  LOP3.LUT R26, R11, UR12, R46, 0x96, !PT ;  /* 0x0000000c0b1a7c12 */ /* 0x000fe4000f8e962e */
[----:B------:R2:W-:Y:S01]  /*6fa0*/  MUFU.EX2 R116, R2 ;  /* 0x0000000200747308 */ /* 0x0005e20000000800 */
[----:B------:R-:W-:Y:S02]  /*6fb0*/  LOP3.LUT R27, R9, UR22, R10, 0x96, !PT ;  /* 0x00000016091b7c12 */ /* 0x000fe4000f8e960a */
[----:B------:R-:W-:Y:S02]  /*6fc0*/  LOP3.LUT R46, R8, 0xffff, RZ, 0xc0, !PT ;  /* 0x0000ffff082e7812 */ /* 0x000fe400078ec0ff */
[----:B------:R-:W-:Y:S02]  /*6fd0*/  PRMT R39, R78, 0x5410, R7 ;  /* 0x000054104e277816 */ /* 0x000fe40000000007 */
[----:B------:R-:W-:Y:S01]  /*6fe0*/  SHF.R.U32.HI R11, RZ, 0x10, R0 ;  /* 0x00000010ff0b7819 */ /* 0x000fe20000011600 */
[----:B------:R-:W-:Y:S01]  /*6ff0*/  HMMA.16816.F32 R60, R12, R34, R60 ;  /* 0x000000220c3c723c */ /* 0x000fe2000000183c */
[----:B------:R-:W-:-:S02]  /*7000*/  LOP3.LUT R9, R71, 0xff, RZ, 0xc0, !PT ;  /* 0x000000ff47097812 */ /* 0x000fc400078ec0ff */
[----:B------:R-:W-:Y:S02]  /*7010*/  LOP3.LUT R7, R17, 0xff, RZ, 0xc0, !PT ;  /* 0x000000ff11077812 */ /* 0x000fe400078ec0ff */
[----:B------:R-:W-:Y:S01]  /*7020*/  LOP3.LUT R53, R8, 0xff, RZ, 0xc0, !PT ;  /* 0x000000ff08357812 */ /* 0x000fe200078ec0ff */
[----:B------:R-:W-:Y:S01]  /*7030*/  HMMA.16816.F32 R68, R12, R40, R96 ;  /* 0x000000280c44723c */ /* 0x000fe20000001860 */
[----:B--2---:R-:W-:Y:S02]  /*7040*/  LOP3.LUT R2, R0, 0xffff, RZ, 0xc0, !PT ;  /* 0x0000ffff00027812 */ /* 0x004fe400078ec0ff */
[----:B------:R-:W-:-:S03]  /*7050*/  SHF.R.U32.HI R51, RZ, 0x10, R8 ;  /* 0x00000010ff337819 */ /* 0x000fc60000011608 */
[----:B------:R-:W-:Y:S01]  /*7060*/  HMMA.16816.F32 R72, R12, R42, R72 ;  /* 0x0000002a0c48723c */ /* 0x000fe20000001848 */
[----:B------:R-:W-:Y:S02]  /*7070*/  SHF.R.U32.HI R49, RZ, 0x18, R8 ;  /* 0x00000018ff317819 */ /* 0x000fe40000011608 */
[----:B------:R-:W-:Y:S01]  /*7080*/  SHF.R.U32.HI R10, RZ, 0x18, R0 ;  /* 0x00000018ff0a7819 */ /* 0x000fe20000011600 */
[----:B------:R-:W-:Y:S01]  /*7090*/  IMAD.MOV.U32 R218, RZ, RZ, R115 ;  /* 0x000000ffffda7224 */ /* 0x000fe200078e0073 */
[----:B------:R-:W-:Y:S01]  /*70a0*/  SHF.R.U32.HI R2, RZ, 0x8, R2 ;  /* 0x00000008ff027819 */ /* 0x000fe20000011602 */
[----:B------:R-:W-:Y:S01]  /*70b0*/  IMAD.MOV.U32 R135, RZ, RZ, R219 ;  /* 0x000000ffff877224 */ /* 0x000fe200078e00db */
[----:B------:R-:W-:Y:S01]  /*70c0*/  LOP3.LUT R12, R0, 0xff, RZ, 0xc0, !PT ;  /* 0x000000ff000c7812 */ /* 0x000fe200078ec0ff */
[----:B------:R-:W-:Y:S01]  /*70d0*/  IMAD.MOV.U32 R164, RZ, RZ, R105 ;  /* 0x000000ffffa47224 */ /* 0x000fe200078e0069 */
[----:B------:R-:W-:Y:S02]  /*70e0*/  SHF.R.U32.HI R8, RZ, 0x8, R16 ;  /* 0x00000008ff087819 */ /* 0x000fe40000011610 */
[----:B------:R-:W-:Y:S01]  /*70f0*/  PRMT R38, R9, 0x5410, R79 ;  /* 0x0000541009267816 */ /* 0x000fe2000000004f */
[----:B------:R-:W-:Y:S01]  /*7100*/  FFMA.FTZ R17, R143, UR33, -R20 ;  /* 0x000000218f117c23 */ /* 0x000fe20008010814 */
[----:B------:R-:W-:Y:S01]  /*7110*/  LOP3.LUT R0, R11, 0xff, RZ, 0xc0, !PT ;  /* 0x000000ff0b007812 */ /* 0x000fe200078ec0ff */
[----:B------:R-:W2:Y:S01]  /*7120*/  LDSM.16.MT88.4 R40, [R214+0x5000] ;  /* 0x00500000d628783b */ /* 0x000ea20000004200 */
[----:B------:R-:W-:Y:S01]  /*7130*/  PRMT R16, R7, 0x5410, R24 ;  /* 0x0000541007107816 */ /* 0x000fe20000000018 */
[----:B------:R-:W-:Y:S01]  /*7140*/  FFMA.FTZ R7, R223, UR33, -R22 ;  /* 0x00000021df077c23 */ /* 0x000fe20008010816 */
[----:B------:R-:W-:-:S02]  /*7150*/  PRMT R11, R12, 0x5410, R2 ;  /* 0x000054100c0b7816 */ /* 0x000fc40000000002 */
[----:B------:R-:W-:Y:S02]  /*7160*/  PRMT R19, R19, 0x5410, R8 ;  /* 0x0000541013137816 */ /* 0x000fe40000000008 */
[----:B------:R-:W-:Y:S01]  /*7170*/  PRMT R2, R0, 0x5410, R10 ;  /* 0x0000541000027816 */ /* 0x000fe2000000000a */
[----:B------:R3:W1:Y:S02]  /*7180*/  MUFU.EX2 R115, R7 ;  /* 0x0000000700737308 */ /* 0x0006640000000800 */
[--C-:B------:R-:W-:Y:S02]  /*7190*/  HSET2.LE.AND R0, R19, R94.reuse, PT ;  /* 0x0000005e13007233 */ /* 0x100fe40003803000 */
[----:B------:R-:W-:Y:S02]  /*71a0*/  HSET2.LE.AND R13, R2, R94, PT ;  /* 0x0000005e020d7233 */ /* 0x000fe40003803000 */
[----:B----4-:R-:W-:-:S04]  /*71b0*/  F2FP.F16.F32.PACK_AB R2, R122, R123 ;  /* 0x0000007b7a02723e */ /* 0x010fc800000000ff */
[----:B------:R-:W-:Y:S01]  /*71c0*/  LOP3.LUT R14, R0, R2, RZ, 0xc0, !PT ;  /* 0x00000002000e7212 */ /* 0x000fe200078ec0ff */
[----:B------:R-:W-:Y:S01]  /*71d0*/  FFMA.FTZ R0, R231, UR33, -R23 ;  /* 0x00000021e7007c23 */ /* 0x000fe20008010817 */
[----:B------:R-:W-:Y:S01]  /*71e0*/  FFMA.FTZ R10, R145, UR33, -R20 ;  /* 0x00000021910a7c23 */ /* 0x000fe20008010814 */
[----:B------:R-:W-:Y:S02]  /*71f0*/  IMAD.MOV.U32 R219, RZ, RZ, R80 ;  /* 0x000000ffffdb7224 */ /* 0x000fe400078e0050 */
[----:B------:R-:W-:Y:S02]  /*7200*/  IMAD.MOV.U32 R105, RZ, RZ, R114 ;  /* 0x000000ffff697224 */ /* 0x000fe400078e0072 */
[----:B---3--:R-:W-:Y:S01]  /*7210*/  FFMA.FTZ R7, R144, UR33, -R20 ;  /* 0x0000002190077c23 */ /* 0x008fe20008010814 */
[----:B------:R-:W-:Y:S01]  /*7220*/  IMAD.MOV.U32 R145, RZ, RZ, R218 ;  /* 0x000000ffff917224 */ /* 0x000fe200078e00da */
[----:B------:R3:W-:Y:S01]  /*7230*/  MUFU.EX2 R114, R0 ;  /* 0x0000000000727308 */ /* 0x0007e20000000800 */
[----:B------:R-:W-:-:S02]  /*7240*/  IMAD.MOV.U32 R144, RZ, RZ, R121 ;  /* 0x000000ffff907224 */ /* 0x000fc400078e0079 */
[----:B------:R-:W-:Y:S01]  /*7250*/  IMAD.MOV.U32 R218, RZ, RZ, R82 ;  /* 0x000000ffffda7224 */ /* 0x000fe200078e0052 */
[----:B------:R-:W-:Y:S01]  /*7260*/  HSET2.LE.AND R11, R11, R94, PT ;  /* 0x0000005e0b0b7233 */ /* 0x000fe20003803000 */
[----:B------:R-:W-:Y:S01]  /*7270*/  IMAD.MOV.U32 R82, RZ, RZ, R119 ;  /* 0x000000ffff527224 */ /* 0x000fe200078e0077 */
[----:B------:R-:W-:Y:S02]  /*7280*/  F2FP.F16.F32.PACK_AB R12, R124, R126 ;  /* 0x0000007e7c0c723e */ /* 0x000fe400000000ff */
[----:B------:R4:W-:Y:S01]  /*7290*/  MUFU.EX2 R121, R7 ;  /* 0x0000000700797308 */ /* 0x0009e20000000800 */
[----:B------:R-:W-:Y:S01]  /*72a0*/  IMAD.WIDE.U32 R8, R77, -0x2daee0ad, RZ ;  /* 0xd2511f534d087825 */ /* 0x000fe200078e00ff */
[----:B------:R-:W-:-:S03]  /*72b0*/  LOP3.LUT R2, R45, 0xff, RZ, 0xc0, !PT ;  /* 0x000000ff2d027812 */ /* 0x000fc600078ec0ff */
[----:B---3--:R-:W-:Y:S01]  /*72c0*/  FFMA.FTZ R0, R230, UR33, -R23 ;  /* 0x00000021e6007c23 */ /* 0x008fe20008010817 */
[----:B------:R-:W-:Y:S02]  /*72d0*/  IMAD.MOV.U32 R230, RZ, RZ, R164 ;  /* 0x000000ffffe67224 */ /* 0x000fe400078e00a4 */
[----:B------:R1:W-:Y:S01]  /*72e0*/  MUFU.EX2 R119, R10 ;  /* 0x0000000a00777308 */ /* 0x0003e20000000800 */
[----:B------:R-:W-:Y:S02]  /*72f0*/  IMAD.MOV.U32 R164, RZ, RZ, R219 ;  /* 0x000000ffffa47224 */ /* 0x000fe400078e00db */
[----:B------:R-:W-:Y:S01]  /*7300*/  IMAD.MOV.U32 R219, RZ, RZ, R113 ;  /* 0x000000ffffdb7224 */ /* 0x000fe200078e0071 */
[----:B----4-:R-:W-:Y:S02]  /*7310*/  HSET2.LE.AND R7, R16, R94, PT ;  /* 0x0000005e10077233 */ /* 0x010fe40003803000 */
[----:B------:R-:W-:Y:S02]  /*7320*/  F2FP.F16.F32.PACK_AB R16, R118, R120 ;  /* 0x000000787610723e */ /* 0x000fe400000000ff */
[----:B------:R3:W4:Y:S01]  /*7330*/  MUFU.EX2 R113, R0 ;  /* 0x0000000000717308 */ /* 0x0007220000000800 */
[----:B------:R-:W-:Y:S01]  /*7340*/  LOP3.LUT R12, R11, R12, RZ, 0xc0, !PT ;  /* 0x0000000c0b0c7212 */ /* 0x000fe200078ec0ff */
[----:B------:R-:W-:Y:S01]  /*7350*/  IMAD.MOV.U32 R231, RZ, RZ, R110 ;  /* 0x000000ffffe77224 */ /* 0x000fe200078e006e */
[----:B------:R-:W-:-:S02]  /*7360*/  LOP3.LUT R13, R13, R16, RZ, 0xc0, !PT ;  /* 0x000000100d0d7212 */ /* 0x000fc400078ec0ff */
[----:B-1----:R-:W-:Y:S01]  /*7370*/  F2FP.F16.F32.PACK_AB R10, R115, R116 ;  /* 0x00000074730a723e */ /* 0x002fe200000000ff */
[----:B------:R-:W-:Y:S01]  /*7380*/  IMAD.MOV.U32 R110, RZ, RZ, R95 ;  /* 0x000000ffff6e7224 */ /* 0x000fe200078e005f */
[----:B------:R-:W-:Y:S02]  /*7390*/  LOP3.LUT R24, R9, UR21, R100, 0x96, !PT ;  /* 0x0000001509187c12 */ /* 0x000fe4000f8e9664 */
[----:B------:R-:W-:Y:S01]  /*73a0*/  LOP3.LUT R15, R7, R10, RZ, 0xc0, !PT ;  /* 0x0000000a070f7212 */ /* 0x000fe200078ec0ff */
[----:B---3--:R-:W-:Y:S01]  /*73b0*/  FFMA.FTZ R0, R169, UR33, -R23 ;  /* 0x00000021a9007c23 */ /* 0x008fe20008010817 */
[----:B------:R-:W-:Y:S02]  /*73c0*/  IMAD.MOV.U32 R169, RZ, RZ, R105 ;  /* 0x000000ffffa97224 */ /* 0x000fe400078e0069 */
[----:B------:R-:W-:Y:S01]  /*73d0*/  IMAD.MOV.U32 R105, RZ, RZ, R109 ;  /* 0x000000ffff697224 */ /* 0x000fe200078e006d */
[C---:B------:R-:W-:Y:S01]  /*73e0*/  LOP3.LUT R20, R8.reuse, 0xffff, RZ, 0xc0, !PT ;  /* 0x0000ffff08147812 */ /* 0x040fe200078ec0ff */
[----:B------:R-:W-:Y:S01]  /*73f0*/  IMAD.MOV.U32 R109, RZ, RZ, R112 ;  /* 0x000000ffff6d7224 */ /* 0x000fe200078e0070 */
[----:B------:R-:W-:Y:S01]  /*7400*/  LOP3.LUT R35, R8, 0xff, RZ, 0xc0, !PT ;  /* 0x000000ff08237812 */ /* 0x000fe200078ec0ff */
[----:B------:R1:W-:Y:S01]  /*7410*/  MUFU.EX2 R112, R0 ;  /* 0x0000000000707308 */ /* 0x0003e20000000800 */
[----:B------:R-:W-:-:S02]  /*7420*/  SHF.R.U32.HI R33, RZ, 0x10, R8 ;  /* 0x00000010ff217819 */ /* 0x000fc40000011608 */
[----:B------:R-:W-:Y:S01]  /*7430*/  SHF.R.U32.HI R34, RZ, 0x18, R8 ;  /* 0x00000018ff227819 */ /* 0x000fe20000011608 */
[----:B------:R-:W-:Y:S01]  /*7440*/  IMAD.WIDE.U32 R8, R37, -0x2daee0ad, RZ ;  /* 0xd2511f5325087825 */ /* 0x000fe200078e00ff */
[----:B------:R-:W-:-:S03]  /*7450*/  PRMT R101, R2, 0x5410, R47 ;  /* 0x0000541002657816 */ /* 0x000fc6000000002f */
[----:B------:R-:W-:Y:S01]  /*7460*/  FFMA.FTZ R2, R228, UR33, -R23 ;  /* 0x00000021e4027c23 */ /* 0x000fe20008010817 */
[----:B------:R-:W-:Y:S02]  /*7470*/  IMAD.MOV.U32 R221, RZ, RZ, R164 ;  /* 0x000000ffffdd7224 */ /* 0x000fe400078e00a4 */
[----:B------:R-:W-:Y:S01]  /*7480*/  IMAD.MOV.U32 R164, RZ, RZ, R219 ;  /* 0x000000ffffa47224 */ /* 0x000fe200078e00db */
[----:B------:R-:W-:Y:S01]  /*7490*/  SHF.R.U32.HI R7, RZ, 0x8, R44 ;  /* 0x00000008ff077819 */ /* 0x000fe2000001162c */
[----:B------:R-:W-:Y:S01]  /*74a0*/  IMAD.MOV.U32 R160, RZ, RZ, R218 ;  /* 0x000000ffffa07224 */ /* 0x000fe200078e00da */
[----:B------:R-:W-:Y:S01]  /*74b0*/  HMMA.16816.F32 R140, R12, R28, R84 ;  /* 0x0000001c0c8c723c */ /* 0x000fe20000001854 */
[----:B------:R-:W-:Y:S02]  /*74c0*/  IMAD.MOV.U32 R219, RZ, RZ, R111 ;  /* 0x000000ffffdb7224 */ /* 0x000fe400078e006f */
[----:B-1----:R-:W-:Y:S01]  /*74d0*/  FFMA.FTZ R0, R171, UR33, -R23 ;  /* 0x00000021ab007c23 */ /* 0x002fe20008010817 */
[----:B------:R-:W-:Y:S01]  /*74e0*/  IMAD.MOV.U32 R228, RZ, RZ, R105 ;  /* 0x000000ffffe47224 */ /* 0x000fe200078e0069 */
[----:B------:R-:W-:Y:S01]  /*74f0*/  LOP3.LUT R25, R9, UR21, R54, 0x96, !PT ;  /* 0x0000001509197c12 */ /* 0x000fe2000f8e9636 */
[----:B------:R-:W-:Y:S01]  /*7500*/  IMAD.MOV.U32 R218, RZ, RZ, R81 ;  /* 0x000000ffffda7224 */ /* 0x000fe200078e0051 */
[----:B------:R1:W3:Y:S01]  /*7510*/  MUFU.EX2 R111, R0 ;  /* 0x00000000006f7308 */ /* 0x0002e20000000800 */
[----:B------:R-:W-:Y:S01]  /*7520*/  IMAD.MOV.U32 R105, RZ, RZ, R110 ;  /* 0x000000ffff697224 */ /* 0x000fe200078e006e */
[C---:B------:R-:W-:Y:S01]  /*7530*/  LOP3.LUT R84, R8.reuse, 0xffff, RZ, 0xc0, !PT ;  /* 0x0000ffff08547812 */ /* 0x040fe200078ec0ff */
[----:B------:R-:W-:Y:S01]  /*7540*/  IMAD.MOV.U32 R80, RZ, RZ, R117 ;  /* 0x000000ffff507224 */ /* 0x000fe200078e0075 */
[----:B------:R-:W-:-:S02]  /*7550*/  LOP3.LUT R86, R8, 0xff, RZ, 0xc0, !PT ;  /* 0x000000ff08567812 */ /* 0x000fc400078ec0ff */
[--C-:B------:R-:W-:Y:S02]  /*7560*/  SHF.R.U32.HI R81, RZ, 0x10, R8.reuse ;  /* 0x00000010ff517819 */ /* 0x100fe40000011608 */
[----:B------:R-:W-:Y:S01]  /*7570*/  SHF.R.U32.HI R85, RZ, 0x18, R8 ;  /* 0x00000018ff557819 */ /* 0x000fe20000011608 */
[----:B------:R2:W-:Y:S01]  /*7580*/  MUFU.EX2 R110, R2 ;  /* 0x00000002006e7308 */ /* 0x0005e20000000800 */
[----:B------:R-:W-:Y:S01]  /*7590*/  IMAD.WIDE.U32 R8, R26, -0x2daee0ad, RZ ;  /* 0xd2511f531a087825 */ /* 0x000fe200078e00ff */
[----:B------:R-:W-:Y:S02]  /*75a0*/  PRMT R95, R48, 0x5410, R7 ;  /* 0x00005410305f7816 */ /* 0x000fe40000000007 */
[----:B-1----:R-:W-:Y:S01]  /*75b0*/  LOP3.LUT R0, R36, 0xffff, RZ, 0xc0, !PT ;  /* 0x0000ffff24007812 */ /* 0x002fe200078ec0ff */
[----:B------:R-:W-:Y:S01]  /*75c0*/  IMAD.MOV.U32 R171, RZ, RZ, R160 ;  /* 0x000000ffffab7224 */ /* 0x000fe200078e00a0 */
[----:B------:R-:W-:Y:S01]  /*75d0*/  LOP3.LUT R89, R8, 0xff, RZ, 0xc0, !PT ;  /* 0x000000ff08597812 */ /* 0x000fe200078ec0ff */
[----:B------:R-:W-:Y:S01]  /*75e0*/  IMAD.MOV.U32 R160, RZ, RZ, R80 ;  /* 0x000000ffffa07224 */ /* 0x000fe200078e0050 */
[----:B------:R-:W-:Y:S01]  /*75f0*/  SHF.R.U32.HI R7, RZ, 0x8, R0 ;  /* 0x00000008ff077819 */ /* 0x000fe20000011600 */
[----:B------:R-:W-:Y:S01]  /*7600*/  IMAD.MOV.U32 R220, RZ, RZ, R82 ;  /* 0x000000ffffdc7224 */ /* 0x000fe200078e0052 */
[----:B--2---:R-:W-:-:S02]  /*7610*/  SHF.R.U32.HI R2, RZ, 0x10, R36 ;  /* 0x00000010ff027819 */ /* 0x004fc40000011624 */
[----:B------:R-:W-:Y:S02]  /*7620*/  LOP3.LUT R80, R8, 0xffff, RZ, 0xc0, !PT ;  /* 0x0000ffff08507812 */ /* 0x000fe400078ec0ff */
[----:B------:R-:W-:Y:S01]  /*7630*/  LOP3.LUT R0, R2, 0xff, RZ, 0xc0, !PT ;  /* 0x000000ff02007812 */ /* 0x000fe200078ec0ff */
[----:B------:R-:W-:Y:S01]  /*7640*/  FFMA.FTZ R2, R227, UR33, -R23 ;  /* 0x00000021e3027c23 */ /* 0x000fe20008010817 */
[--C-:B------:R-:W-:Y:S02]  /*7650*/  SHF.R.U32.HI R82, RZ, 0x10, R8.reuse ;  /* 0x00000010ff527819 */ /* 0x100fe40000011608 */
[----:B------:R-:W-:Y:S01]  /*7660*/  SHF.R.U32.HI R88, RZ, 0x18, R8 ;  /* 0x00000018ff587819 */ /* 0x000fe20000011608 */
[----:B------:R-:W-:Y:S01]  /*7670*/  IMAD.MOV.U32 R227, RZ, RZ, R221 ;  /* 0x000000ffffe37224 */ /* 0x000fe200078e00dd */
[----:B------:R-:W-:Y:S01]  /*7680*/  SHF.R.U32.HI R8, RZ, 0x18, R36 ;  /* 0x00000018ff087819 */ /* 0x000fe20000011624 */
[----:B------:R-:W-:Y:S02]  /*7690*/  IMAD.MOV.U32 R221, RZ, RZ, R108 ;  /* 0x000000ffffdd7224 */ /* 0x000fe400078e006c */
[----:B------:R1:W-:Y:S01]  /*76a0*/  MUFU.EX2 R108, R2 ;  /* 0x00000002006c7308 */ /* 0x0003e20000000800 */
[----:B------:R-:W-:-:S02]  /*76b0*/  PRMT R8, R0, 0x5410, R8 ;  /* 0x0000541000087816 */ /* 0x000fc40000000008 */
[----:B------:R-:W-:Y:S01]  /*76c0*/  LOP3.LUT R0, R18, 0xffff, RZ, 0xc0, !PT ;  /* 0x0000ffff12007812 */ /* 0x000fe200078ec0ff */
[----:B------:R-:W-:Y:S01]  /*76d0*/  IMAD.WIDE.U32 R10, R32, -0x2daee0ad, RZ ;  /* 0xd2511f53200a7825 */ /* 0x000fe200078e00ff */
[----:B------:R-:W-:Y:S02]  /*76e0*/  LOP3.LUT R32, R9, UR21, R50, 0x96, !PT ;  /* 0x0000001509207c12 */ /* 0x000fe4000f8e9632 */
[----:B------:R-:W-:Y:S01]  /*76f0*/  LOP3.LUT R9, R36, 0xff, RZ, 0xc0, !PT ;  /* 0x000000ff24097812 */ /* 0x000fe200078ec0ff */
[----:B-1----:R-:W-:Y:S01]  /*7700*/  FFMA.FTZ R2, R174, UR33, -R23 ;  /* 0x00000021ae027c23 */ /* 0x002fe20008010817 */
[----:B------:R-:W-:Y:S02]  /*7710*/  IMAD.MOV.U32 R174, RZ, RZ, R220 ;  /* 0x000000ffffae7224 */ /* 0x000fe400078e00dc */
[----:B------:R-:W-:Y:S02]  /*7720*/  IMAD.MOV.U32 R220, RZ, RZ, R107 ;  /* 0x000000ffffdc7224 */ /* 0x000fe400078e006b */
[----:B------:R1:W-:Y:S01]  /*7730*/  MUFU.EX2 R107, R2 ;  /* 0x00000002006b7308 */ /* 0x0003e20000000800 */
[----:B------:R-:W-:Y:S01]  /*7740*/  PRMT R9, R9, 0x5410, R7 ;  /* 0x0000541009097816 */ /* 0x000fe20000000007 */
[----:B------:R-:W-:Y:S01]  /*7750*/  FFMA.FTZ R7, R170, UR33, -R23 ;  /* 0x00000021aa077c23 */ /* 0x000fe20008010817 */
[----:B------:R-:W-:-:S02]  /*7760*/  IMAD.MOV.U32 R222, RZ, RZ, R164 ;  /* 0x000000ffffde7224 */ /* 0x000fc400078e00a4 */
[----:B------:R-:W-:-:S03]  /*7770*/  IMAD.MOV.U32 R164, RZ, RZ, R109 ;  /* 0x000000ffffa47224 */ /* 0x000fc600078e006d */
[----:B------:R2:W-:Y:S01]  /*7780*/  MUFU.EX2 R109, R7 ;  /* 0x00000007006d7308 */ /* 0x0005e20000000800 */
[----:B-1----:R-:W-:Y:S02]  /*7790*/  SHF.R.U32.HI R2, RZ, 0x8, R0 ;  /* 0x00000008ff027819 */ /* 0x002fe40000011600 */
[----:B------:R-:W-:-:S04]  /*77a0*/  LOP3.LUT R0, R18, 0xff, RZ, 0xc0, !PT ;  /* 0x000000ff12007812 */ /* 0x000fc800078ec0ff */
[----:B------:R-:W-:Y:S01]  /*77b0*/  PRMT R87, R0, 0x5410, R2 ;  /* 0x0000541000577816 */ /* 0x000fe20000000002 */
[----:B------:R-:W-:Y:S01]  /*77c0*/  FFMA.FTZ R2, R151, UR33, -R23 ;  /* 0x0000002197027c23 */ /* 0x000fe20008010817 */
[--C-:B------:R-:W-:Y:S02]  /*77d0*/  SHF.R.U32.HI R0, RZ, 0x10, R18.reuse ;  /* 0x00000010ff007819 */ /* 0x100fe40000011612 */
[----:B--2---:R-:W-:Y:S01]  /*77e0*/  SHF.R.U32.HI R7, RZ, 0x18, R18 ;  /* 0x00000018ff077819 */ /* 0x004fe20000011612 */
[----:B------:R1:W-:Y:S01]  /*77f0*/  MUFU.EX2 R100, R2 ;  /* 0x0000000200647308 */ /* 0x0003e20000000800 */
[----:B------:R-:W-:-:S04]  /*7800*/  LOP3.LUT R0, R0, 0xff, RZ, 0xc0, !PT ;  /* 0x000000ff00007812 */ /* 0x000fc800078ec0ff */
[----:B------:R-:W-:Y:S02]  /*7810*/  PRMT R96, R0, 0x5410, R7 ;  /* 0x0000541000607816 */ /* 0x000fe40000000007 */
[----:B------:R-:W-:Y:S01]  /*7820*/  HSET2.LE.AND R0, R9, R94, PT ;  /* 0x0000005e09007233 */ /* 0x000fe20003803000 */
[----:B------:R-:W-:Y:S01]  /*7830*/  HMMA.16816.F32 R152, R12, R30, R152 ;  /* 0x0000001e0c98723c */ /* 0x000fe20000001898 */
[----:B-1----:R-:W-:-:S04]  /*7840*/  FFMA.FTZ R2, R163, UR33, -R23 ;  /* 0x00000021a3027c23 */ /* 0x002fc80008010817 */
[----:B------:R1:W-:Y:S01]  /*7850*/  MUFU.EX2 R99, R2 ;  /* 0x0000000200637308 */ /* 0x0003e20000000800 */
[C---:B------:R-:W-:Y:S06]  /*7860*/  HMMA.16816.F32 R156, R12.reuse, R40, R156 ;  /* 0x000000280c9c723c */ /* 0x040fec000000189c */
[----:B------:R-:W-:Y:S01]  /*7870*/  HMMA.16816.F32 R64, R12, R42, R64 ;  /* 0x0000002a0c40723c */ /* 0x000fe20000001840 */
[----:B------:R-:W-:Y:S01]  /*7880*/  FFMA.FTZ R7, R149, UR33, -R23 ;  /* 0x0000002195077c23 */ /* 0x000fe20008010817 */
[----:B-1----:R-:W-:-:S05]  /*7890*/  F2FP.F16.F32.PACK_AB R2, R196, R197 ;  /* 0x000000c5c402723e */ /* 0x002fca00000000ff */
[----:B------:R-:W-:Y:S02]  /*78a0*/  LOP3.LUT R12, R0, R2, RZ, 0xc0, !PT ;  /* 0x00000002000c7212 */ /* 0x000fe400078ec0ff */
[--C-:B------:R-:W-:Y:S02]  /*78b0*/  HSET2.LE.AND R0, R8, R94.reuse, PT ;  /* 0x0000005e08007233 */ /* 0x100fe40003803000 */
[----:B----4-:R-:W-:Y:S01]  /*78c0*/  F2FP.F16.F32.PACK_AB R2, R113, R114 ;  /* 0x000000727102723e */ /* 0x010fe200000000ff */
[----:B------:R1:W-:Y:S03]  /*78d0*/  MUFU.EX2 R98, R7 ;  /* 0x0000000700627308 */ /* 0x0003e60000000800 */
[----:B------:R-:W-:Y:S02]  /*78e0*/  LOP3.LUT R13, R0, R2, RZ, 0xc0, !PT ;  /* 0x00000002000d7212 */ /* 0x000fe400078ec0ff */
[----:B------:R-:W-:-:S02]  /*78f0*/  HSET2.LE.AND R0, R39, R94, PT ;  /* 0x0000005e27007233 */ /* 0x000fc40003803000 */
[----:B------:R-:W-:Y:S01]  /*7900*/  F2FP.F16.F32.PACK_AB R2, R193, R195 ;  /* 0x000000c3c102723e */ /* 0x000fe200000000ff */
[----:B------:R-:W-:Y:S02]  /*7910*/  IMAD.MOV.U32 R223, RZ, RZ, R160 ;  /* 0x000000ffffdf7224 */ /* 0x000fe400078e00a0 */
[----:B------:R-:W-:Y:S01]  /*7920*/  IMAD.MOV.U32 R160, RZ, RZ, R106 ;  /* 0x000000ffffa07224 */ /* 0x000fe200078e006a */
[----:B------:R-:W-:Y:S02]  /*7930*/  LOP3.LUT R14, R0, R2, RZ, 0xc0, !PT ;  /* 0x00000002000e7212 */ /* 0x000fe400078ec0ff */
[----:B------:R-:W-:Y:S01]  /*7940*/  HSET2.LE.AND R0, R38, R94, PT ;  /* 0x0000005e26007233 */ /* 0x000fe20003803000 */
[----:B-1----:R-:W-:Y:S01]  /*7950*/  FFMA.FTZ R7, R232, UR33, -R21 ;  /* 0x00000021e8077c23 */ /* 0x002fe20008010815 */
[----:B---3--:R-:W-:Y:S01]  /*7960*/  F2FP.F16.F32.PACK_AB R2, R111, R112 ;  /* 0x000000706f02723e */ /* 0x008fe200000000ff */
[----:B------:R-:W-:Y:S01]  /*7970*/  IMAD.MOV.U32 R170, RZ, RZ, R105 ;  /* 0x000000ffffaa7224 */ /* 0x000fe200078e0069 */
[----:B------:R-:W-:Y:S01]  /*7980*/  LOP3.LUT R16, R11, UR21, R52, 0x96, !PT ;  /* 0x000000150b107c12 */ /* 0x000fe2000f8e9634 */
[----:B------:R1:W-:Y:S01]  /*7990*/  MUFU.EX2 R106, R7 ;  /* 0x00000007006a7308 */ /* 0x0003e20000000800 */
[----:B------:R-:W-:Y:S01]  /*79a0*/  LOP3.LUT R15, R0, R2, RZ, 0xc0, !PT ;  /* 0x00000002000f7212 */ /* 0x000fe200078ec0ff */
[----:B------:R-:W-:Y:S01]  /*79b0*/  FFMA.FTZ R0, R168, UR33, -R21 ;  /* 0x00000021a8007c23 */ /* 0x000fe20008010815 */
[----:B------:R-:W-:Y:S01]  /*79c0*/  IMAD.MOV.U32 R167, RZ, RZ, R104 ;  /* 0x000000ffffa77224 */ /* 0x000fe200078e0068 */
[----:B------:R-:W-:-:S02]  /*79d0*/  LOP3.LUT R2, R51, 0xff, RZ, 0xc0, !PT ;  /* 0x000000ff33027812 */ /* 0x000fc400078ec0ff */
[----:B------:R-:W-:Y:S02]  /*79e0*/  LOP3.LUT R19, R10, 0xff, RZ, 0xc0, !PT ;  /* 0x000000ff0a137812 */ /* 0x000fe400078ec0ff */
[----:B------:R-:W-:Y:S01]  /*79f0*/  MUFU.EX2 R117, R17 ;  /* 0x0000001100757308 */ /* 0x000fe20000000800 */
[----:B------:R-:W-:Y:S01]  /*7a00*/  SHF.R.U32.HI R8, RZ, 0x8, R20 ;  /* 0x00000008ff087819 */ /* 0x000fe20000011614 */
[----:B------:R-:W-:Y:S01]  /*7a10*/  IMAD.MOV.U32 R163, RZ, RZ, R102 ;  /* 0x000000ffffa37224 */ /* 0x000fe200078e0066 */
[----:B------:R-:W-:Y:S01]  /*7a20*/  LDSM.16.MT88.4 R36, [R214+0x5400] ;  /* 0x00540000d624783b */ /* 0x000fe20000004200 */
[----:B-1----:R-:W-:-:S04]  /*7a30*/  FFMA.FTZ R7, R229, UR33, -R21 ;  /* 0x00000021e5077c23 */ /* 0x002fc80008010815 */
[----:B------:R1:W2:Y:S01]  /*7a40*/  MUFU.EX2 R105, R7 ;  /* 0x0000000700697308 */ /* 0x0002a20000000800 */
[----:B------:R-:W-:Y:S01]  /*7a50*/  LOP3.LUT R11, R10, 0xffff, RZ, 0xc0, !PT ;  /* 0x0000ffff0a0b7812 */ /* 0x000fe200078ec0ff */
[----:B------:R-:W-:Y:S01]  /*7a60*/  IMAD.MOV.U32 R232, RZ, RZ, R103 ;  /* 0x000000ffffe87224 */ /* 0x000fe200078e0067 */
[----:B------:R-:W-:-:S05]  /*7a70*/  PRMT R77, R2, 0x5410, R49 ;  /* 0x00005410024d7816 */ /* 0x000fca0000000031 */
[----:B------:R3:W-:Y:S01]  /*7a80*/  MUFU.EX2 R97, R0 ;  /* 0x0000000000617308 */ /* 0x0007e20000000800 */
[----:B-1----:R-:W-:-:S07]  /*7a90*/  FFMA.FTZ R7, R175, UR33, -R21 ;  /* 0x00000021af077c23 */ /* 0x002fce0008010815 */
[----:B------:R1:W-:Y:S01]  /*7aa0*/  MUFU.EX2 R104, R7 ;  /* 0x0000000700687308 */ /* 0x0003e20000000800 */
[----:B---3--:R-:W-:Y:S01]  /*7ab0*/  FFMA.FTZ R0, R234, UR33, -R22 ;  /* 0x00000021ea007c23 */ /* 0x008fe20008010816 */
[----:B------:R-:W-:Y:S02]  /*7ac0*/  SHF.R.U32.HI R17, RZ, 0x10, R10 ;  /* 0x00000010ff117819 */ /* 0x000fe4000001160a */
[----:B------:R-:W-:-:S04]  /*7ad0*/  SHF.R.U32.HI R2, RZ, 0x8, R11 ;  /* 0x00000008ff027819 */ /* 0x000fc8000001160b */
[----:B------:R3:W-:Y:S01]  /*7ae0*/  MUFU.EX2 R103, R0 ;  /* 0x0000000000677308 */ /* 0x0007e20000000800 */
[----:B------:R-:W-:Y:S02]  /*7af0*/  SHF.R.U32.HI R10, RZ, 0x18, R10 ;  /* 0x00000018ff0a7819 */ /* 0x000fe4000001160a */
[----:B-1----:R-:W-:-:S04]  /*7b00*/  SHF.R.U32.HI R7, RZ, 0x8, R46 ;  /* 0x00000008ff077819 */ /* 0x002fc8000001162e */
[----:B------:R-:W-:Y:S02]  /*7b10*/  PRMT R78, R53, 0x5410, R7 ;  /* 0x00005410354e7816 */ /* 0x000fe40000000007 */
[----:B------:R-:W-:Y:S01]  /*7b20*/  LOP3.LUT R7, R33, 0xff, RZ, 0xc0, !PT ;  /* 0x000000ff21077812 */ /* 0x000fe200078ec0ff */
[----:B---3--:R-:W-:Y:S01]  /*7b30*/  FFMA.FTZ R0, R233, UR33, -R22 ;  /* 0x00000021e9007c23 */ /* 0x008fe20008010816 */
[----:B------:R-:W-:Y:S02]  /*7b40*/  LOP3.LUT R9, R17, 0xff, RZ, 0xc0, !PT ;  /* 0x000000ff11097812 */ /* 0x000fe400078ec0ff */
[----:B------:R-:W-:Y:S01]  /*7b50*/  PRMT R19, R19, 0x5410, R2 ;  /* 0x0000541013137816 */ /* 0x000fe20000000002 */
[----:B------:R1:W3:Y:S01]  /*7b60*/  MUFU.EX2 R102, R0 ;  /* 0x0000000000667308 */ /* 0x0002e20000000800 */
[----:B------:R-:W-:Y:S01]  /*7b70*/  PRMT R26, R35, 0x5410, R8 ;  /* 0x00005410231a7816 */ /* 0x000fe20000000008 */
[----:B------:R-:W-:Y:S01]  /*7b80*/  FFMA.FTZ R2, R182, UR33, -R22 ;  /* 0x00000021b6027c23 */ /* 0x000fe20008010816 */
[----:B------:R-:W-:Y:S01]  /*7b90*/  PRMT R33, R7, 0x5410, R34 ;  /* 0x0000541007217816 */ /* 0x000fe20000000022 */
[----:B------:R-:W-:Y:S01]  /*7ba0*/  IMAD.MOV.U32 R224, RZ, RZ, R218 ;  /* 0x000000ffffe07224 */ /* 0x000fe200078e00da */
[----:B------:R-:W-:-:S02]  /*7bb0*/  LOP3.LUT R7, R16, 0xffff, RZ, 0xc0, !PT ;  /* 0x0000ffff10077812 */ /* 0x000fc400078ec0ff */
[----:B------:R-:W-:Y:S01]  /*7bc0*/  SHF.R.U32.HI R8, RZ, 0x10, R16 ;  /* 0x00000010ff087819 */ /* 0x000fe20000011610 */
[----:B------:R-:W-:Y:S01]  /*7bd0*/  IMAD.MOV.U32 R218, RZ, RZ, R93 ;  /* 0x000000ffffda7224 */ /* 0x000fe200078e005d */
[----:B------:R-:W-:Y:S01]  /*7be0*/  PRMT R18, R9, 0x5410, R10 ;  /* 0x0000541009127816 */ /* 0x000fe2000000000a */
[----:B------:R4:W-:Y:S01]  /*7bf0*/  MUFU.EX2 R93, R2 ;  /* 0x00000002005d7308 */ /* 0x0009e20000000800 */
[----:B------:R-:W-:Y:S02]  /*7c00*/  LOP3.LUT R17, R16, 0xff, RZ, 0xc0, !PT ;  /* 0x000000ff10117812 */ /* 0x000fe400078ec0ff */
[----:B-1----:R-:W-:Y:S02]  /*7c10*/  LOP3.LUT R0, R24, 0xffff, RZ, 0xc0, !PT ;  /* 0x0000ffff18007812 */ /* 0x002fe400078ec0ff */
[----:B------:R-:W-:Y:S02]  /*7c20*/  SHF.R.U32.HI R11, RZ, 0x18, R16 ;  /* 0x00000018ff0b7819 */ /* 0x000fe40000011610 */
[----:B------:R-:W-:-:S02]  /*7c30*/  SHF.R.U32.HI R9, RZ, 0x8, R0 ;  /* 0x00000008ff097819 */ /* 0x000fc40000011600 */
[----:B------:R-:W-:Y:S01]  /*7c40*/  SHF.R.U32.HI R0, RZ, 0x8, R7 ;  /* 0x00000008ff007819 */ /* 0x000fe20000011607 */
[----:B------:R-:W-:Y:S01]  /*7c50*/  FFMA.FTZ R7, R184, UR33, -R22 ;  /* 0x00000021b8077c23 */ /* 0x000fe20008010816 */
[----:B----4-:R-:W-:Y:S02]  /*7c60*/  LOP3.LUT R2, R8, 0xff, RZ, 0xc0, !PT ;  /* 0x000000ff08027812 */ /* 0x010fe400078ec0ff */
[----:B------:R-:W-:Y:S02]  /*7c70*/  PRMT R0, R17, 0x5410, R0 ;  /* 0x0000541011007816 */ /* 0x000fe40000000000 */
[----:B------:R-:W-:Y:S01]  /*7c80*/  PRMT R2, R2, 0x5410, R11 ;  /* 0x0000541002027816 */ /* 0x000fe2000000000b */
[----:B------:R1:W4:Y:S01]  /*7c90*/  MUFU.EX2 R90, R7 ;  /* 0x00000007005a7308 */ /* 0x0003220000000800 */
[----:B------:R-:W-:Y:S01]  /*7ca0*/  FFMA.FTZ R8, R185, UR33, -R23 ;  /* 0x00000021b9087c23 */ /* 0x000fe20008010817 */
[----:B------:R-:W-:Y:S01]  /*7cb0*/  HSET2.LE.AND R0, R0, R94, PT ;  /* 0x0000005e00007233 */ /* 0x000fe20003803000 */
[----:B------:R-:W-:Y:S01]  /*7cc0*/  IMAD.MOV.U32 R162, RZ, RZ, R92 ;  /* 0x000000ffffa27224 */ /* 0x000fe200078e005c */
[----:B------:R-:W-:Y:S01]  /*7cd0*/  HMMA.16816.F32 R48, R12, R28, R56 ;  /* 0x0000001c0c30723c */ /* 0x000fe20000001838 */
[----:B------:R-:W-:-:S03]  /*7ce0*/  LOP3.LUT R10, R24, 0xff, RZ, 0xc0, !PT ;  /* 0x000000ff180a7812 */ /* 0x000fc600078ec0ff */
[----:B------:R3:W-:Y:S02]  /*7cf0*/  MUFU.EX2 R92, R8 ;  /* 0x00000008005c7308 */ /* 0x0007e40000000800 */
[----:B------:R-:W-:Y:S01]  /*7d00*/  HMMA.16816.F32 R52, R12, R30, R60 ;  /* 0x0000001e0c34723c */ /* 0x000fe2000000183c */
[----:B------:R-:W4:Y:S01]  /*7d10*/  LDSM.16.MT88.4 R28, [R213+0x5400] ;  /* 0x00540000d51c783b */ /* 0x000f220000004200 */
[----:B-1----:R-:W-:Y:S02]  /*7d20*/  HSET2.LE.AND R7, R2, R94, PT ;  /* 0x0000005e02077233 */ /* 0x002fe40003803000 */
[----:B--2---:R-:W-:Y:S02]  /*7d30*/  F2FP.F16.F32.PACK_AB R2, R105, R106 ;  /* 0x0000006a6902723e */ /* 0x004fe400000000ff */
[----:B------:R-:W-:Y:S02]  /*7d40*/  PRMT R20, R10, 0x5410, R9 ;  /* 0x000054100a147816 */ /* 0x000fe40000000009 */
[----:B---3--:R-:W-:Y:S01]  /*7d50*/  LOP3.LUT R8, R0, R2, RZ, 0xc0, !PT ;  /* 0x0000000200087212 */ /* 0x008fe200078ec0ff */
[----:B------:R-:W-:Y:S01]  /*7d60*/  FFMA.FTZ R2, R187, UR33, -R23 ;  /* 0x00000021bb027c23 */ /* 0x000fe20008010817 */
[----:B------:R-:W-:-:S02]  /*7d70*/  F2FP.F16.F32.PACK_AB R9, R102, R103 ;  /* 0x000000676609723e */ /* 0x000fc400000000ff */
[--C-:B------:R-:W-:Y:S01]  /*7d80*/  HSET2.LE.AND R0, R19, R94.reuse, PT ;  /* 0x0000005e13007233 */ /* 0x100fe20003803000 */
[----:B------:R1:W-:Y:S01]  /*7d90*/  MUFU.EX2 R91, R2 ;  /* 0x00000002005b7308 */ /* 0x0003e20000000800 */
[----:B------:R-:W-:Y:S02]  /*7da0*/  LOP3.LUT R9, R7, R9, RZ, 0xc0, !PT ;  /* 0x0000000907097212 */ /* 0x000fe400078ec0ff */
[----:B------:R-:W-:Y:S02]  /*7db0*/  HSET2.LE.AND R7, R18, R94, PT ;  /* 0x0000005e12077233 */ /* 0x000fe40003803000 */
[----:B----4-:R-:W-:-:S04]  /*7dc0*/  F2FP.F16.F32.PACK_AB R11, R90, R93 ;  /* 0x0000005d5a0b723e */ /* 0x010fc800000000ff */
[----:B------:R-:W-:Y:S02]  /*7dd0*/  LOP3.LUT R11, R7, R11, RZ, 0xc0, !PT ;  /* 0x0000000b070b7212 */ /* 0x000fe400078ec0ff */
[----:B-1----:R-:W-:-:S04]  /*7de0*/  F2FP.F16.F32.PACK_AB R2, R97, R104 ;  /* 0x000000686102723e */ /* 0x002fc800000000ff */
[----:B------:R-:W-:Y:S02]  /*7df0*/  LOP3.LUT R10, R0, R2, RZ, 0xc0, !PT ;  /* 0x00000002000a7212 */ /* 0x000fe400078ec0ff */
[----:B------:R-:W-:Y:S02]  /*7e00*/  SHF.R.U32.HI R0, RZ, 0x10, R24 ;  /* 0x00000010ff007819 */ /* 0x000fe40000011618 */
[----:B------:R-:W-:Y:S02]  /*7e10*/  F2FP.F16.F32.PACK_AB R2, R177, R178 ;  /* 0x000000b2b102723e */ /* 0x000fe400000000ff */
[----:B------:R-:W-:Y:S02]  /*7e20*/  LOP3.LUT R7, R0, 0xff, RZ, 0xc0, !PT ;  /* 0x000000ff00077812 */ /* 0x000fe400078ec0ff */
[--C-:B------:R-:W-:Y:S01]  /*7e30*/  HSET2.LE.AND R0, R26, R94.reuse, PT ;  /* 0x0000005e1a007233 */ /* 0x100fe20003803000 */
[C---:B------:R-:W-:Y:S04]  /*7e40*/  HMMA.16816.F32 R44, R12.reuse, R40, R68 ;  /* 0x000000280c2c723c */ /* 0x040fe80000001844 */
[----:B------:R-:W-:Y:S01]  /*7e50*/  LOP3.LUT R18, R0, R2, RZ, 0xc0, !PT ;  /* 0x0000000200127212 */ /* 0x000fe200078ec0ff */
[----:B------:R-:W-:Y:S01]  /*7e60*/  FFMA.FTZ R2, R191, UR33, -R21 ;  /* 0x00000021bf027c23 */ /* 0x000fe20008010815 */
[----:B------:R-:W-:Y:S01]  /*7e70*/  HMMA.16816.F32 R56, R12, R42, R72 ;  /* 0x0000002a0c38723c */ /* 0x000fe20000001848 */
[----:B------:R-:W-:-:S02]  /*7e80*/  HSET2.LE.AND R0, R33, R94, PT ;  /* 0x0000005e21007233 */ /* 0x000fc40003803000 */
[----:B------:R1:W-:Y:S04]  /*7e90*/  MUFU.EX2 R75, R2 ;  /* 0x00000002004b7308 */ /* 0x0003e80000000800 */
[----:B------:R-:W-:Y:S01]  /*7ea0*/  SHF.R.U32.HI R12, RZ, 0x18, R24 ;  /* 0x00000018ff0c7819 */ /* 0x000fe20000011618 */
[----:B------:R-:W-:-:S03]  /*7eb0*/  FFMA.FTZ R13, R190, UR33, -R21 ;  /* 0x00000021be0d7c23 */ /* 0x000fc60008010815 */
[----:B------:R-:W-:Y:S01]  /*7ec0*/  PRMT R12, R7, 0x5410, R12 ;  /* 0x00005410070c7816 */ /* 0x000fe2000000000c */
[----:B------:R2:W-:Y:S01]  /*7ed0*/  MUFU.EX2 R79, R13 ;  /* 0x0000000d004f7308 */ /* 0x0005e20000000800 */
[----:B------:R-:W-:Y:S01]  /*7ee0*/  FFMA.FTZ R16, R189, UR33, -R21 ;  /* 0x00000021bd107c23 */ /* 0x000fe20008010815 */
[----:B-1----:R-:W-:-:S04]  /*7ef0*/  F2FP.F16.F32.PACK_AB R2, R109, R107 ;  /* 0x0000006b6d02723e */ /* 0x002fc800000000ff */
[----:B------:R-:W-:Y:S01]  /*7f00*/  LOP3.LUT R19, R0, R2, RZ, 0xc0, !PT ;  /* 0x0000000200137212 */ /* 0x000fe200078ec0ff */
[----:B------:R-:W-:Y:S01]  /*7f10*/  FFMA.FTZ R2, R200, UR33, -R21 ;  /* 0x00000021c8027c23 */ /* 0x000fe20008010815 */
[--C-:B------:R-:W-:Y:S02]  /*7f20*/  HSET2.LE.AND R7, R20, R94.reuse, PT ;  /* 0x0000005e14077233 */ /* 0x100fe40003803000 */
[----:B--2---:R-:W-:Y:S01]  /*7f30*/  HSET2.LE.AND R13, R12, R94, PT ;  /* 0x0000005e0c0d7233 */ /* 0x004fe20003803000 */
[----:B------:R1:W-:Y:S01]  /*7f40*/  MUFU.EX2 R74, R2 ;  /* 0x00000002004a7308 */ /* 0x0003e20000000800 */
[----:B------:R-:W-:Y:S01]  /*7f50*/  F2FP.F16.F32.PACK_AB R12, R179, R192 ;  /* 0x000000c0b30c723e */ /* 0x000fe200000000ff */
[----:B------:R-:W-:Y:S01]  /*7f60*/  IMAD.MOV.U32 R226, RZ, RZ, R83 ;  /* 0x000000ffffe27224 */ /* 0x000fe200078e0053 */
[----:B------:R-:W-:Y:S02]  /*7f70*/  F2FP.F16.F32.PACK_AB R14, R108, R110 ;  /* 0x0000006e6c0e723e */ /* 0x000fe400000000ff */
[----:B------:R-:W-:Y:S01]  /*7f80*/  LOP3.LUT R0, R27, 0xffff, RZ, 0xc0, !PT ;  /* 0x0000ffff1b007812 */ /* 0x000fe200078ec0ff */
[----:B------:R-:W-:Y:S02]  /*7f90*/  HMMA.16816.F32 R140, R8, R28, R140 ;  /* 0x0000001c088c723c */ /* 0x000fe4000000188c */
[----:B------:R2:W3:Y:S01]  /*7fa0*/  MUFU.EX2 R83, R16 ;  /* 0x0000001000537308 */ /* 0x0004e20000000800 */
[----:B------:R-:W-:-:S03]  /*7fb0*/  LOP3.LUT R17, R13, R14, RZ, 0xc0, !PT ;  /* 0x0000000e0d117212 */ /* 0x000fc600078ec0ff */
[----:B------:R-:W-:Y:S01]  /*7fc0*/  HMMA.16816.F32 R152, R8, R30, R152 ;  /* 0x0000001e0898723c */ /* 0x000fe20000001898 */
[----:B-1----:R-:W-:-:S05]  /*7fd0*/  SHF.R.U32.HI R2, RZ, 0x10, R27 ;  /* 0x00000010ff027819 */ /* 0x002fca000001161b */
[C---:B------:R-:W-:Y:S06]  /*7fe0*/  HMMA.16816.F32 R156, R8.reuse, R36, R156 ;  /* 0x00000024089c723c */ /* 0x040fec000000189c */
[----:B------:R-:W-:Y:S01]  /*7ff0*/  HMMA.16816.F32 R60, R8, R38, R64 ;  /* 0x00000026083c723c */ /* 0x000fe20000001840 */
[----:B--2---:R-:W-:Y:S01]  /*8000*/  LOP3.LUT R16, R7, R12, RZ, 0xc0, !PT ;  /* 0x0000000c07107212 */ /* 0x004fe200078ec0ff */
[----:B------:R-:W-:Y:S01]  /*8010*/  FFMA.FTZ R7, R201, UR33, -R22 ;  /* 0x00000021c9077c23 */ /* 0x000fe20008010816 */
[----:B------:R-:W-:-:S04]  /*8020*/  SHF.R.U32.HI R12, RZ, 0x8, R84 ;  /* 0x00000008ff0c7819 */ /* 0x000fc80000011654 */
[----:B------:R-:W-:Y:S02]  /*8030*/  SHF.R.U32.HI R8, RZ, 0x8, R0 ;  /* 0x00000008ff087819 */ /* 0x000fe40000011600 */
[----:B------:R-:W-:Y:S02]  /*8040*/  SHF.R.U32.HI R9, RZ, 0x18, R27 ;  /* 0x00000018ff097819 */ /* 0x000fe4000001161b */
[----:B------:R-:W-:Y:S01]  /*8050*/  LOP3.LUT R0, R2, 0xff, RZ, 0xc0, !PT ;  /* 0x000000ff02007812 */ /* 0x000fe200078ec0ff */
[----:B------:R-:W-:Y:S01]  /*8060*/  FFMA.FTZ R2, R202, UR33, -R22 ;  /* 0x00000021ca027c23 */ /* 0x000fe20008010816 */
[----:B------:R-:W-:Y:S01]  /*8070*/  LOP3.LUT R10, R27, 0xff, RZ, 0xc0, !PT ;  /* 0x000000ff1b0a7812 */ /* 0x000fe200078ec0ff */
[----:B------:R1:W-:Y:S01]  /*8080*/  MUFU.EX2 R73, R7 ;  /* 0x0000000700497308 */ /* 0x0003e20000000800 */
[----:B------:R-:W-:Y:S02]  /*8090*/  PRMT R42, R86, 0x5410, R12 ;  /* 0x00005410562a7816 */ /* 0x000fe4000000000c */
[----:B------:R-:W-:Y:S01]  /*80a0*/  PRMT R20, R0, 0x5410, R9 ;  /* 0x0000541000147816 */ /* 0x000fe20000000009 */
[----:B------:R-:W-:Y:S01]  /*80b0*/  HMMA.16816.F32 R48, R16, R28, R48 ;  /* 0x0000001c1030723c */ /* 0x000fe20000001830 */
[----:B------:R-:W-:-:S02]  /*80c0*/  PRMT R12, R10, 0x5410, R8 ;  /* 0x000054100a0c7816 */ /* 0x000fc40000000008 */
[C---:B------:R-:W-:Y:S01]  /*80d0*/  LOP3.LUT R0, R25.reuse, 0xffff, RZ, 0xc0, !PT ;  /* 0x0000ffff19007812 */ /* 0x040fe200078ec0ff */
[----:B------:R2:W4:Y:S01]  /*80e0*/  MUFU.EX2 R71, R2 ;  /* 0x0000000200477308 */ /* 0x0005220000000800 */
[----:B------:R-:W-:Y:S01]  /*80f0*/  LOP3.LUT R9, R25, 0xff, RZ, 0xc0, !PT ;  /* 0x000000ff19097812 */ /* 0x000fe200078ec0ff */
[----:B------:R-:W-:Y:S01]  /*8100*/  HMMA.16816.F32 R52, R16, R30, R52 ;  /* 0x0000001e1034723c */ /* 0x000fe20000001834 */
[----:B------:R-:W-:Y:S01]  /*8110*/  SHF.R.U32.HI R8, RZ, 0x18, R25 ;  /* 0x00000018ff087819 */ /* 0x000fe20000011619 */
[----:B------:R-:W-:Y:S01]  /*8120*/  LDSM.16.MT88.4 R28, [R214+0x5800] ;  /* 0x00580000d61c783b */ /* 0x000fe20000004200 */
[----:B-1----:R-:W-:-:S04]  /*8130*/  FFMA.FTZ R7, R125, UR33, -R22 ;  /* 0x000000217d077c23 */ /* 0x002fc80008010816 */
[----:B------:R1:W-:Y:S01]  /*8140*/  MUFU.EX2 R72, R7 ;  /* 0x0000000700487308 */ /* 0x0003e20000000800 */
[----:B--2---:R-:W-:Y:S02]  /*8150*/  SHF.R.U32.HI R2, RZ, 0x10, R25 ;  /* 0x00000010ff027819 */ /* 0x004fe40000011619 */
[----:B------:R-:W2:Y:S01]  /*8160*/  LDSM.16.MT88.4 R24, [R213+0x5800] ;  /* 0x00580000d518783b */ /* 0x000ea20000004200 */
[----:B-1----:R-:W-:Y:S02]  /*8170*/  SHF.R.U32.HI R7, RZ, 0x8, R0 ;  /* 0x00000008ff077819 */ /* 0x002fe40000011600 */
[----:B------:R-:W-:Y:S01]  /*8180*/  LOP3.LUT R0, R2, 0xff, RZ, 0xc0, !PT ;  /* 0x000000ff02007812 */ /* 0x000fe200078ec0ff */
[----:B------:R-:W-:-:S04]  /*8190*/  FFMA.FTZ R2, R147, UR33, -R22 ;  /* 0x0000002193027c23 */ /* 0x000fc80008010816 */
[----:B------:R1:W2:Y:S01]  /*81a0*/  MUFU.EX2 R70, R2 ;  /* 0x0000000200467308 */ /* 0x0002a20000000800 */
[----:B------:R-:W-:Y:S02]  /*81b0*/  PRMT R33, R0, 0x5410, R8 ;  /* 0x0000541000217816 */ /* 0x000fe40000000008 */
[----:B------:R-:W-:Y:S02]  /*81c0*/  HSET2.LE.AND R0, R95, R94, PT ;  /* 0x0000005e5f007233 */ /* 0x000fe40003803000 */
[----:B------:R-:W-:Y:S02]  /*81d0*/  LOP3.LUT R11, R81, 0xff, RZ, 0xc0, !PT ;  /* 0x000000ff510b7812 */ /* 0x000fe400078ec0ff */
[----:B------:R-:W-:Y:S01]  /*81e0*/  PRMT R34, R9, 0x5410, R7 ;  /* 0x0000541009227816 */ /* 0x000fe20000000007 */
[----:B-1----:R-:W-:-:S04]  /*81f0*/  FFMA.FTZ R2, R235, UR33, -R21 ;  /* 0x00000021eb027c23 */ /* 0x002fc80008010815 */
[----:B------:R1:W-:Y:S01]  /*8200*/  MUFU.EX2 R69, R2 ;  /* 0x0000000200457308 */ /* 0x0003e20000000800 */
[----:B------:R-:W-:Y:S01]  /*8210*/  FFMA.FTZ R9, R239, UR33, -R21 ;  /* 0x00000021ef097c23 */ /* 0x000fe20008010815 */
[----:B------:R-:W-:Y:S02]  /*8220*/  PRMT R41, R11, 0x5410, R85 ;  /* 0x000054100b297816 */ /* 0x000fe40000000055 */
[----:B------:R-:W-:Y:S02]  /*8230*/  HSET2.LE.AND R7, R12, R94, PT ;  /* 0x0000005e0c077233 */ /* 0x000fe40003803000 */
[----:B------:R-:W-:Y:S02]  /*8240*/  SHF.R.U32.HI R11, RZ, 0x8, R80 ;  /* 0x00000008ff0b7819 */ /* 0x000fe40000011650 */
[----:B---3--:R-:W-:Y:S02]  /*8250*/  F2FP.F16.F32.PACK_AB R8, R79, R83 ;  /* 0x000000534f08723e */ /* 0x008fe400000000ff */
[----:B-1----:R-:W-:-:S04]  /*8260*/  F2FP.F16.F32.PACK_AB R2, R132, R133 ;  /* 0x000000858402723e */ /* 0x002fc800000000ff */
[----:B------:R-:W-:Y:S02]  /*8270*/  LOP3.LUT R14, R0, R2, RZ, 0xc0, !PT ;  /* 0x00000002000e7212 */ /* 0x000fe400078ec0ff */
[----:B------:R-:W-:Y:S02]  /*8280*/  HSET2.LE.AND R0, R20, R94, PT ;  /* 0x0000005e14007233 */ /* 0x000fe40003803000 */
[----:B----4-:R-:W-:Y:S01]  /*8290*/  F2FP.F16.F32.PACK_AB R2, R71, R73 ;  /* 0x000000494702723e */ /* 0x010fe200000000ff */
[----:B------:R1:W-:Y:S01]  /*82a0*/  MUFU.EX2 R68, R9 ;  /* 0x0000000900447308 */ /* 0x0003e20000000800 */
[----:B------:R-:W-:Y:S01]  /*82b0*/  LOP3.LUT R10, R82, 0xff, RZ, 0xc0, !PT ;  /* 0x000000ff520a7812 */ /* 0x000fe200078ec0ff */
[----:B------:R-:W-:Y:S01]  /*82c0*/  FFMA.FTZ R15, R203, UR33, -R21 ;  /* 0x00000021cb0f7c23 */ /* 0x000fe20008010815 */
[----:B------:R-:W-:Y:S02]  /*82d0*/  PRMT R40, R89, 0x5410, R11 ;  /* 0x0000541059287816 */ /* 0x000fe4000000000b */
[----:B------:R-:W-:-:S02]  /*82e0*/  LOP3.LUT R8, R7, R8, RZ, 0xc0, !PT ;  /* 0x0000000807087212 */ /* 0x000fc400078ec0ff */
[----:B------:R-:W-:Y:S01]  /*82f0*/  PRMT R35, R10, 0x5410, R88 ;  /* 0x000054100a237816 */ /* 0x000fe20000000058 */
[----:B------:R3:W-:Y:S01]  /*8300*/  MUFU.EX2 R66, R15 ;  /* 0x0000000f00427308 */ /* 0x0007e20000000800 */
[--C-:B------:R-:W-:Y:S02]  /*8310*/  HSET2.LE.AND R7, R78, R94.reuse, PT ;  /* 0x0000005e4e077233 */ /* 0x100fe40003803000 */
[--C-:B------:R-:W-:Y:S02]  /*8320*/  HSET2.LE.AND R11, R77, R94.reuse, PT ;  /* 0x0000005e4d0b7233 */ /* 0x100fe40003803000 */
[----:B-1----:R-:W-:Y:S02]  /*8330*/  LOP3.LUT R9, R0, R2, RZ, 0xc0, !PT ;  /* 0x0000000200097212 */ /* 0x002fe400078ec0ff */
[----:B------:R-:W-:Y:S02]  /*8340*/  HSET2.LE.AND R0, R101, R94, PT ;  /* 0x0000005e65007233 */ /* 0x000fe40003803000 */
[----:B------:R-:W-:-:S02]  /*8350*/  F2FP.F16.F32.PACK_AB R2, R92, R98 ;  /* 0x000000625c02723e */ /* 0x000fc400000000ff */
[----:B------:R-:W-:Y:S02]  /*8360*/  F2FP.F16.F32.PACK_AB R10, R74, R75 ;  /* 0x0000004b4a0a723e */ /* 0x000fe400000000ff */
[----:B--2---:R-:W-:Y:S01]  /*8370*/  F2FP.F16.F32.PACK_AB R12, R70, R72 ;  /* 0x00000048460c723e */ /* 0x004fe200000000ff */
[----:B------:R-:W-:Y:S01]  /*8380*/  FFMA.FTZ R13, R237, UR33, -R21 ;  /* 0x00000021ed0d7c23 */ /* 0x000fe20008010815 */
[----:B---3--:R-:W-:Y:S01]  /*8390*/  LOP3.LUT R15, R0, R2, RZ, 0xc0, !PT ;  /* 0x00000002000f7212 */ /* 0x008fe200078ec0ff */
[----:B------:R-:W-:Y:S01]  /*83a0*/  FFMA.FTZ R0, R172, UR33, -R22 ;  /* 0x00000021ac007c23 */ /* 0x000fe20008010816 */
[----:B------:R-:W-:Y:S02]  /*83b0*/  LOP3.LUT R10, R7, R10, RZ, 0xc0, !PT ;  /* 0x0000000a070a7212 */ /* 0x000fe400078ec0ff */
[----:B------:R-:W-:Y:S01]  /*83c0*/  LOP3.LUT R11, R11, R12, RZ, 0xc0, !PT ;  /* 0x0000000c0b0b7212 */ /* 0x000fe200078ec0ff */
[----:B------:R1:W-:Y:S01]  /*83d0*/  MUFU.EX2 R67, R13 ;  /* 0x0000000d00437308 */ /* 0x0003e20000000800 */
[----:B------:R-:W-:Y:S01]  /*83e0*/  HMMA.16816.F32 R44, R16, R36, R44 ;  /* 0x00000024102c723c */ /* 0x000fe2000000182c */
[----:B------:R-:W-:-:S06]  /*83f0*/  F2FP.F16.F32.PACK_AB R2, R99, R100 ;  /* 0x000000646302723e */ /* 0x000fcc00000000ff */
[----:B------:R2:W-:Y:S01]  /*8400*/  MUFU.EX2 R65, R0 ;  /* 0x0000000000417308 */ /* 0x0005e20000000800 */
[----:B------:R-:W-:Y:S01]  /*8410*/  HMMA.16816.F32 R36, R16, R38, R56 ;  /* 0x000000261024723c */ /* 0x000fe20000001838 */
[----:B------:R-:W-:Y:S01]  /*8420*/  HSET2.LE.AND R7, R87, R94, PT ;  /* 0x0000005e57077233 */ /* 0x000fe20003803000 */
[----:B-1----:R-:W-:-:S05]  /*8430*/  FFMA.FTZ R13, R180, UR33, -R22 ;  /* 0x00000021b40d7c23 */ /* 0x002fca0008010816 */
[----:B------:R-:W-:Y:S01]  /*8440*/  LOP3.LUT R16, R32, 0xffff, RZ, 0xc0, !PT ;  /* 0x0000ffff20107812 */ /* 0x000fe200078ec0ff */
[----:B------:R-:W-:Y:S01]  /*8450*/  HMMA.16816.F32 R140, R8, R24, R140 ;  /* 0x00000018088c723c */ /* 0x000fe2000000188c */
[----:B------:R1:W3:Y:S01]  /*8460*/  MUFU.EX2 R64, R13 ;  /* 0x0000000d00407308 */ /* 0x0002e20000000800 */
[----:B--2---:R-:W-:-:S04]  /*8470*/  HSET2.LE.AND R0, R96, R94, PT ;  /* 0x0000005e60007233 */ /* 0x004fc80003803000 */
[----:B------:R-:W-:Y:S01]  /*8480*/  HMMA.16816.F32 R152, R8, R26, R152 ;  /* 0x0000001a0898723c */ /* 0x000fe20000001898 */
[----:B------:R-:W-:Y:S02]  /*8490*/  LOP3.LUT R18, R32, 0xff, RZ, 0xc0, !PT ;  /* 0x000000ff20127812 */ /* 0x000fe400078ec0ff */
[----:B------:R-:W-:-:S03]  /*84a0*/  SHF.R.U32.HI R16, RZ, 0x8, R16 ;  /* 0x00000008ff107819 */ /* 0x000fc60000011610 */
[----:B------:R-:W-:Y:S01]  /*84b0*/  HMMA.16816.F32 R156, R8, R28, R156 ;  /* 0x0000001c089c723c */ /* 0x000fe2000000189c */
[----:B------:R-:W-:-:S05]  /*84c0*/  F2FP.F16.F32.PACK_AB R12, R134, R176 ;  /* 0x000000b0860c723e */ /* 0x000fca00000000ff */
[----:B------:R-:W-:Y:S01]  /*84d0*/  HMMA.16816.F32 R56, R8, R30, R60 ;  /* 0x0000001e0838723c */ /* 0x000fe2000000183c */
[----:B-1----:R-:W-:Y:S01]  /*84e0*/  LOP3.LUT R13, R0, R2, RZ, 0xc0, !PT ;  /* 0x00000002000d7212 */ /* 0x002fe200078ec0ff */
[----:B------:R-:W-:-:S05]  /*84f0*/  FFMA.FTZ R0, R183, UR33, -R22 ;  /* 0x00000021b7007c23 */ /* 0x000fca0008010816 */
[----:B------:R-:W-:Y:S01]  /*8500*/  FFMA.FTZ R8, R243, UR33, -R23 ;  /* 0x00000021f3087c23 */ /* 0x000fe20008010817 */
[----:B------:R-:W-:Y:S01]  /*8510*/  HSET2.LE.AND R9, R40, R94, PT ;  /* 0x0000005e28097233 */ /* 0x000fe20003803000 */
[----:B------:R1:W-:Y:S01]  /*8520*/  MUFU.EX2 R43, R0 ;  /* 0x00000000002b7308 */ /* 0x0003e20000000800 */
[----:B------:R-:W-:Y:S02]  /*8530*/  PRMT R2, R18, 0x5410, R16 ;  /* 0x0000541012027816 */ /* 0x000fe40000000010 */
[----:B------:R-:W-:-:S05]  /*8540*/  LOP3.LUT R12, R7, R12, RZ, 0xc0, !PT ;  /* 0x0000000c070c7212 */ /* 0x000fca00078ec0ff */
[----:B------:R2:W-:Y:S01]  /*8550*/  MUFU.EX2 R40, R8 ;  /* 0x0000000800287308 */ /* 0x0005e20000000800 */
[--C-:B------:R-:W-:Y:S02]  /*8560*/  SHF.R.U32.HI R7, RZ, 0x10, R32.reuse ;  /* 0x00000010ff077819 */ /* 0x100fe40000011620 */
[----:B------:R-:W-:Y:S01]  /*8570*/  SHF.R.U32.HI R17, RZ, 0x18, R32 ;  /* 0x00000018ff117819 */ /* 0x000fe20000011620 */
[----:B-1----:R-:W-:Y:S01]  /*8580*/  FFMA.FTZ R0, R186, UR33, -R22 ;  /* 0x00000021ba007c23 */ /* 0x002fe20008010816 */
[----:B------:R-:W-:Y:S01]  /*8590*/  HSET2.LE.AND R22, R41, R94, PT ;  /* 0x0000005e29167233 */ /* 0x000fe20003803000 */
[----:B--2---:R-:W-:Y:S01]  /*85a0*/  FADD.FTZ R8, R163, R232 ;  /* 0x000000e8a3087221 */ /* 0x004fe20000010000 */
[----:B------:R-:W-:Y:S02]  /*85b0*/  IMAD.MOV.U32 R163, RZ, RZ, R170 ;  /* 0x000000ffffa37224 */ /* 0x000fe400078e00aa */
[----:B------:R-:W-:Y:S02]  /*85c0*/  IMAD.MOV.U32 R170, RZ, RZ, R174 ;  /* 0x000000ffffaa7224 */ /* 0x000fe400078e00ae */
[----:B------:R-:W-:Y:S01]  /*85d0*/  IMAD.MOV.U32 R174, RZ, RZ, R227 ;  /* 0x000000ffffae7224 */ /* 0x000fe200078e00e3 */
[----:B------:R1:W2:Y:S01]  /*85e0*/  MUFU.EX2 R41, R0 ;  /* 0x0000000000297308 */ /* 0x0002a20000000800 */
[----:B------:R-:W-:-:S02]  /*85f0*/  IMAD.MOV.U32 R227, RZ, RZ, R228 ;  /* 0x000000ffffe37224 */ /* 0x000fc400078e00e4 */
[----:B------:R-:W-:Y:S01]  /*8600*/  IMAD.MOV.U32 R228, RZ, RZ, R171 ;  /* 0x000000ffffe47224 */ /* 0x000fe200078e00ab */
[----:B------:R-:W-:Y:S01]  /*8610*/  LOP3.LUT R7, R7, 0xff, RZ, 0xc0, !PT ;  /* 0x000000ff07077812 */ /* 0x000fe200078ec0ff */
[----:B------:R-:W-:Y:S02]  /*8620*/  IMAD.MOV.U32 R171, RZ, RZ, R169 ;  /* 0x000000ffffab7224 */ /* 0x000fe400078e00a9 */
[----:B------:R-:W-:Y:S02]  /*8630*/  IMAD.MOV.U32 R169, RZ, RZ, R230 ;  /* 0x000000ffffa97224 */ /* 0x000fe400078e00e6 */
[----:B------:R-:W-:Y:S01]  /*8640*/  IMAD.MOV.U32 R230, RZ, RZ, R231 ;  /* 0x000000ffffe67224 */ /* 0x000fe200078e00e7 */
[----:B------:R-:W-:Y:S01]  /*8650*/  HMMA.16816.F32 R52, R12, R26, R52 ;  /* 0x0000001a0c34723c */ /* 0x000fe20000001834 */
[----:B------:R-:W-:Y:S01]  /*8660*/  IMAD.MOV.U32 R231, RZ, RZ, R145 ;  /* 0x000000ffffe77224 */ /* 0x000fe200078e0091 */
[----:B------:R-:W-:Y:S01]  /*8670*/  PRMT R7, R7, 0x5410, R17 ;  /* 0x0000541007077816 */ /* 0x000fe20000000011 */
[----:B------:R-:W-:Y:S01]  /*8680*/  IMAD.MOV.U32 R145, RZ, RZ, R144 ;  /* 0x000000ffff917224 */ /* 0x000fe200078e0090 */
[----:B-1----:R-:W-:Y:S01]  /*8690*/  HSET2.LE.AND R0, R2, R94, PT ;  /* 0x0000005e02007233 */ /* 0x002fe20003803000 */
[--C-:B------:R-:W-:Y:S01]  /*86a0*/  FFMA.FTZ R2, R241, UR33, -R23.reuse ;  /* 0x00000021f1027c23 */ /* 0x100fe20008010817 */
[----:B------:R-:W-:Y:S01]  /*86b0*/  FFMA.FTZ R20, R244, UR33, -R23 ;  /* 0x00000021f4147c23 */ /* 0x000fe20008010817 */
[----:B------:R-:W-:-:S02]  /*86c0*/  IMAD.MOV.U32 R175, RZ, RZ, R170 ;  /* 0x000000ffffaf7224 */ /* 0x000fc400078e00aa */
[----:B------:R1:W4:Y:S01]  /*86d0*/  MUFU.EX2 R26, R2 ;  /* 0x00000002001a7308 */ /* 0x0003220000000800 */
[----:B------:R-:W-:Y:S01]  /*86e0*/  FADD.FTZ R17, R188, R236 ;  /* 0x000000ecbc117221 */ /* 0x000fe20000010000 */
[----:B------:R-:W-:Y:S01]  /*86f0*/  IMAD.MOV.U32 R170, RZ, RZ, R171 ;  /* 0x000000ffffaa7224 */ /* 0x000fe200078e00ab */
[C---:B------:R-:W-:Y:S01]  /*8700*/  HMMA.16816.F32 R48, R12.reuse, R24, R48 ;  /* 0x000000180c30723c */ /* 0x040fe20000001830 */
[----:B------:R-:W-:Y:S01]  /*8710*/  IMAD.MOV.U32 R229, RZ, RZ, R174 ;  /* 0x000000ffffe57224 */ /* 0x000fe200078e00ae */
[----:B------:R-:W-:Y:S01]  /*8720*/  HSET2.LE.AND R7, R7, R94, PT ;  /* 0x0000005e07077233 */ /* 0x000fe20003803000 */
[----:B------:R-:W-:Y:S02]  /*8730*/  IMAD.MOV.U32 R171, RZ, RZ, R145 ;  /* 0x000000ffffab7224 */ /* 0x000fe400078e0091 */
[----:B------:R-:W-:Y:S01]  /*8740*/  FADD.FTZ R23, R163, R8 ;  /* 0x00000008a3177221 */ /* 0x000fe20000010000 */
[----:B------:R-:W-:Y:S01]  /*8750*/  IMAD.MOV.U32 R145, RZ, RZ, R164 ;  /* 0x000000ffff917224 */ /* 0x000fe200078e00a4 */
[----:B------:R-:W-:Y:S01]  /*8760*/  HMMA.16816.F32 R44, R12, R28, R44 ;  /* 0x0000001c0c2c723c */ /* 0x000fe2000000182c */
[----:B------:R-:W-:Y:S01]  /*8770*/  IMAD.MOV.U32 R232, RZ, RZ, R227 ;  /* 0x000000ffffe87224 */ /* 0x000fe200078e00e3 */
[----:B---3--:R-:W-:Y:S01]  /*8780*/  F2FP.F16.F32.PACK_AB R8, R64, R65 ;  /* 0x000000414008723e */ /* 0x008fe200000000ff */
[----:B------:R-:W-:-:S03]  /*8790*/  IMAD.MOV.U32 R163, RZ, RZ, R228 ;  /* 0x000000ffffa37224 */ /* 0x000fc600078e00e4 */
[----:B------:R-:W-:Y:S01]  /*87a0*/  HMMA.16816.F32 R36, R12, R30, R36 ;  /* 0x0000001e0c24723c */ /* 0x000fe20000001824 */
[----:B-1----:R-:W-:Y:S01]  /*87b0*/  F2FP.F16.F32.PACK_AB R2, R68, R69 ;  /* 0x000000454402723e */ /* 0x002fe200000000ff */
[----:B------:R-:W1:Y:S01]  /*87c0*/  MUFU.EX2 R13, R20 ;  /* 0x00000014000d7308 */ /* 0x000e620000000800 */
[----:B------:R-:W-:Y:S01]  /*87d0*/  FADD.FTZ R18, R181, R173 ;  /* 0x000000adb5127221 */ /* 0x000fe20000010000 */
[----:B------:R-:W-:Y:S01]  /*87e0*/  FADD.FTZ R19, R165, R146 ;  /* 0x00000092a5137221 */ /* 0x000fe20000010000 */
[----:B------:R-:W-:Y:S01]  /*87f0*/  LOP3.LUT R164, R0, R2, RZ, 0xc0, !PT ;  /* 0x0000000200a47212 */ /* 0x000fe200078ec0ff */
[----:B------:R-:W-:Y:S01]  /*8800*/  FADD.FTZ R0, R175, R17 ;  /* 0x00000011af007221 */ /* 0x000fe20000010000 */
[----:B------:R-:W-:Y:S01]  /*8810*/  IMAD.MOV.U32 R175, RZ, RZ, R229 ;  /* 0x000000ffffaf7224 */ /* 0x000fe200078e00e5 */
[--C-:B------:R-:W-:Y:S01]  /*8820*/  HSET2.LE.AND R11, R35, R94.reuse, PT ;  /* 0x0000005e230b7233 */ /* 0x100fe20003803000 */
[----:B------:R-:W-:Y:S01]  /*8830*/  IMAD.MOV.U32 R144, RZ, RZ, R166 ;  /* 0x000000ffff907224 */ /* 0x000fe200078e00a6 */
[----:B--2---:R-:W-:Y:S01]  /*8840*/  F2FP.F16.F32.PACK_AB R16, R41, R43 ;  /* 0x0000002b2910723e */ /* 0x004fe200000000ff */
[----:B------:R-:W-:Y:S01]  /*8850*/  IMAD.MOV.U32 R174, RZ, RZ, R169 ;  /* 0x000000ffffae7224 */ /* 0x000fe200078e00a9 */
[----:B------:R-:W-:Y:S01]  /*8860*/  LOP3.LUT R165, R7, R8, RZ, 0xc0, !PT ;  /* 0x0000000807a57212 */ /* 0x000fe200078ec0ff */
[----:B------:R-:W-:Y:S01]  /*8870*/  IMAD.MOV.U32 R166, RZ, RZ, R216 ;  /* 0x000000ffffa67224 */ /* 0x000fe200078e00d8 */
[----:B------:R-:W-:Y:S01]  /*8880*/  F2FP.F16.F32.PACK_AB R10, R66, R67 ;  /* 0x00000043420a723e */ /* 0x000fe200000000ff */
[----:B------:R-:W-:Y:S01]  /*8890*/  IMAD.MOV.U32 R227, RZ, RZ, R230 ;  /* 0x000000ffffe37224 */ /* 0x000fe200078e00e6 */
[----:B------:R-:W-:Y:S01]  /*88a0*/  HSET2.LE.AND R21, R42, R94, PT ;  /* 0x0000005e2a157233 */ /* 0x000fe20003803000 */
[----:B------:R-:W-:-:S02]  /*88b0*/  IMAD.MOV.U32 R229, RZ, RZ, R232 ;  /* 0x000000ffffe57224 */ /* 0x000fc400078e00e8 */
[----:B------:R-:W-:Y:S01]  /*88c0*/  FADD.FTZ R7, R175, R18 ;  /* 0x00000012af077221 */ /* 0x000fe20000010000 */
[----:B------:R-:W-:Y:S02]  /*88d0*/  IMAD.MOV.U32 R228, RZ, RZ, R231 ;  /* 0x000000ffffe47224 */ /* 0x000fe400078e00e7 */
[----:B------:R-:W-:Y:S01]  /*88e0*/  FADD.FTZ R2, R3, R19 ;  /* 0x0000001303027221 */ /* 0x000fe20000010000 */
[----:B------:R-:W-:Y:S01]  /*88f0*/  IMAD.MOV.U32 R232, RZ, RZ, R163 ;  /* 0x000000ffffe87224 */ /* 0x000fe200078e00a3 */
[----:B------:R2:W5:Y:S01]  /*8900*/  LDL.LU R236, [R1+0x70] ;  /* 0x0000700001ec7983 */ /* 0x0005620000300800 */
[----:B------:R-:W-:Y:S02]  /*8910*/  IMAD.MOV.U32 R163, RZ, RZ, R170 ;  /* 0x000000ffffa37224 */ /* 0x000fe400078e00aa */
[----:B------:R-:W-:Y:S02]  /*8920*/  IMAD.MOV.U32 R169, RZ, RZ, R144 ;  /* 0x000000ffffa97224 */ /* 0x000fe400078e0090 */
[----:B------:R-:W-:Y:S01]  /*8930*/  FADD.FTZ R0, R229, R0 ;  /* 0x00000000e5007221 */ /* 0x000fe20000010000 */
[----:B------:R-:W-:-:S02]  /*8940*/  IMAD.MOV.U32 R170, RZ, RZ, R174 ;  /* 0x000000ffffaa7224 */ /* 0x000fc400078e00ae */
[----:B------:R-:W-:Y:S02]  /*8950*/  IMAD.MOV.U32 R230, RZ, RZ, R166 ;  /* 0x000000ffffe67224 */ /* 0x000fe400078e00a6 */
[----:B------:R-:W-:Y:S01]  /*8960*/  FADD.FTZ R7, R232, R7 ;  /* 0x00000007e8077221 */ /* 0x000fe20000010000 */
[----:B------:R-:W-:Y:S02]  /*8970*/  IMAD.MOV.U32 R174, RZ, RZ, R227 ;  /* 0x000000ffffae7224 */ /* 0x000fe400078e00e3 */
[----:B------:R-:W-:Y:S01]  /*8980*/  FADD.FTZ R2, R163, R2 ;  /* 0x00000002a3027221 */ /* 0x000fe20000010000 */
[----:B------:R-:W-:Y:S02]  /*8990*/  IMAD.MOV.U32 R227, RZ, RZ, R228 ;  /* 0x000000ffffe37224 */ /* 0x000fe400078e00e4 */
[----:B------:R-:W-:Y:S01]  /*89a0*/  FADD.FTZ R8, R225, R23 ;  /* 0x00000017e1087221 */ /* 0x000fe20000010000 */
[----:B------:R-:W-:Y:S02]  /*89b0*/  IMAD.MOV.U32 R228, RZ, RZ, R171 ;  /* 0x000000ffffe47224 */ /* 0x000fe400078e00ab */
[----:B------:R-:W-:Y:S01]  /*89c0*/  IMAD.MOV.U32 R231, RZ, RZ, R167 ;  /* 0x000000ffffe77224 */ /* 0x000fe200078e00a7 */
[----:B------:R-:W-:Y:S01]  /*89d0*/  LOP3.LUT R167, R11, R16, RZ, 0xc0, !PT ;  /* 0x000000100ba77212 */ /* 0x000fe200078ec0ff */
[----:B------:R-:W-:Y:S01]  /*89e0*/  IMAD.MOV.U32 R171, RZ, RZ, R169 ;  /* 0x000000ffffab7224 */ /* 0x000fe200078e00a9 */
[----:B------:R-:W-:Y:S01]  /*89f0*/  LOP3.LUT R166, R9, R10, RZ, 0xc0, !PT ;  /* 0x0000000a09a67212 */ /* 0x000fe200078ec0ff */
[----:B------:R-:W-:-:S02]  /*8a00*/  IMAD.MOV.U32 R169, RZ, RZ, R230 ;  /* 0x000000ffffa97224 */ /* 0x000fc400078e00e6 */
[----:B------:R-:W-:Y:S01]  /*8a10*/  FADD.FTZ R11, R174, R0 ;  /* 0x00000000ae0b7221 */ /* 0x000fe20000010000 */
[----:B------:R-:W-:Y:S01]  /*8a20*/  FADD.FTZ R9, R227, R7 ;  /* 0x00000007e3097221 */ /* 0x000fe20000010000 */
[----:B------:R-:W-:Y:S01]  /*8a30*/  FADD.FTZ R10, R228, R2 ;  /* 0x00000002e40a7221 */ /* 0x000fe20000010000 */
[----:B------:R-:W-:Y:S01]  /*8a40*/  F2FP.F16.F32.PACK_AB R0, R117, R119 ;  /* 0x000000777500723e */ /* 0x000fe200000000ff */
[----:B------:R-:W-:Y:S01]  /*8a50*/  FADD.FTZ R12, R170, R8 ;  /* 0x00000008aa0c7221 */ /* 0x000fe20000010000 */
[----:B------:R-:W-:Y:S01]  /*8a60*/  IMAD.MOV.U32 R227, RZ, RZ, R171 ;  /* 0x000000ffffe37224 */ /* 0x000fe200078e00ab */
[----:B----4-:R-:W-:Y:S01]  /*8a70*/  F2FP.F16.F32.PACK_AB R2, R26, R40 ;  /* 0x000000281a02723e */ /* 0x010fe200000000ff */
[----:B------:R-:W-:Y:S01]  /*8a80*/  IMAD.MOV.U32 R228, RZ, RZ, R169 ;  /* 0x000000ffffe47224 */ /* 0x000fe200078e00a9 */
[--C-:B------:R-:W-:Y:S01]  /*8a90*/  HSET2.LE.AND R24, R33, R94.reuse, PT ;  /* 0x0000005e21187233 */ /* 0x100fe20003803000 */
[----:B------:R-:W-:Y:S01]  /*8aa0*/  IMAD.MOV.U32 R230, RZ, RZ, R231 ;  /* 0x000000ffffe67224 */ /* 0x000fe200078e00e7 */
[----:B------:R-:W-:Y:S01]  /*8ab0*/  HSET2.LE.AND R25, R34, R94, PT ;  /* 0x0000005e22197233 */ /* 0x000fe20003803000 */
[----:B------:R-:W-:Y:S01]  /*8ac0*/  IMAD.MOV.U32 R144, RZ, RZ, R215 ;  /* 0x000000ffff907224 */ /* 0x000fe200078e00d7 */
[----:B-1----:R-:W-:Y:S01]  /*8ad0*/  F2FP.F16.F32.PACK_AB R8, R13, R91 ;  /* 0x0000005b0d08723e */ /* 0x002fe200000000ff */
[----:B------:R-:W-:Y:S01]  /*8ae0*/  IMAD.MOV.U32 R161, RZ, RZ, R150 ;  /* 0x000000ffffa17224 */ /* 0x000fe200078e0096 */
[----:B------:R-:W-:Y:S01]  /*8af0*/  F2FP.F16.F32.PACK_AB R7, R121, R131 ;  /* 0x000000837907723e */ /* 0x000fe200000000ff */
[----:B------:R-:W-:Y:S01]  /*8b00*/  IMAD.MOV.U32 R139, RZ, RZ, R148 ;  /* 0x000000ffff8b7224 */ /* 0x000fe200078e0094 */
[----:B------:R-:W-:Y:S01]  /*8b10*/  LOP3.LUT R170, R21, R0, RZ, 0xc0, !PT ;  /* 0x0000000015aa7212 */ /* 0x000fe200078ec0ff */
[----:B------:R-:W-:Y:S01]  /*8b20*/  FADD.FTZ R0, R227, R12 ;  /* 0x0000000ce3007221 */ /* 0x000fe20000010000 */
[----:B------:R-:W-:Y:S01]  /*8b30*/  LOP3.LUT R171, R22, R2, RZ, 0xc0, !PT ;  /* 0x0000000216ab7212 */ /* 0x000fe200078ec0ff */
[----:B------:R-:W-:-:S02]  /*8b40*/  IMAD.MOV.U32 R231, RZ, RZ, R223 ;  /* 0x000000ffffe77224 */ /* 0x000fc400078e00df */
[----:B------:R-:W-:Y:S01]  /*8b50*/  FADD.FTZ R2, R228, R11 ;  /* 0x0000000be4027221 */ /* 0x000fe20000010000 */
[----:B------:R-:W-:Y:S01]  /*8b60*/  IMAD.MOV.U32 R223, RZ, RZ, R222 ;  /* 0x000000ffffdf7224 */ /* 0x000fe200078e00de */
[----:B------:R-:W-:Y:S01]  /*8b70*/  LOP3.LUT R169, R24, R8, RZ, 0xc0, !PT ;  /* 0x0000000818a97212 */ /* 0x000fe200078ec0ff */
[----:B------:R-:W-:Y:S01]  /*8b80*/  FADD.FTZ R9, R230, R9 ;  /* 0x00000009e6097221 */ /* 0x000fe20000010000 */
[----:B------:R-:W-:Y:S01]  /*8b90*/  IMAD.MOV.U32 R222, RZ, RZ, R224 ;  /* 0x000000ffffde7224 */ /* 0x000fe200078e00e0 */
[----:B------:R-:W-:Y:S01]  /*8ba0*/  LOP3.LUT R168, R25, R7, RZ, 0xc0, !PT ;  /* 0x0000000719a87212 */ /* 0x000fe200078ec0ff */
        /* <DEDUP_REMOVED lines=94> */
[----:B------:R-:W3:Y:S01]  /*9190*/  LDSM.16.MT88.4 R32, [R214+0x5c00] ;  /* 0x005c0000d620783b */ /* 0x000ee20000004200 */
        /* <DEDUP_REMOVED lines=21> */
[----:B------:R-:W4:Y:S03]  /*92f0*/  LDC.U8 R225, c[0x0][0x388] ;  /* 0x0000e200ffe17b82 */ /* 0x000f260000000000 */
[----:B------:R2:W5:Y:S04]  /*9300*/  LDL.LU R212, [R1+0x64] ;  /* 0x0000640001d47983 */ /* 0x0005680000300800 */
[----:B------:R2:W5:Y:S04]  /*9310*/  LDL.LU R3, [R1+0x60] ;  /* 0x0000600001037983 */ /* 0x0005680000300800 */
[----:B------:R2:W-:Y:S04]  /*9320*/  STL [R1+0x1c], R7 ;  /* 0x00001c0701007387 */ /* 0x0005e80000100800 */
[----:B------:R2:W-:Y:S04]  /*9330*/  STL [R1+0x18], R229 ;  /* 0x000018e501007387 */ /* 0x0005e80000100800 */
[----:B------:R2:W-:Y:S04]  /*9340*/  STL [R1+0x24], R0 ;  /* 0x0000240001007387 */ /* 0x0005e80000100800 */
[----:B------:R2:W-:Y:S01]  /*9350*/  STL [R1+0x20], R127 ;  /* 0x0000207f01007387 */ /* 0x0005e20000100800 */
[----:B-1----:R-:W-:Y:S01]  /*9360*/  HMMA.16816.F32 R140, R164, R148, R140 ;  /* 0x00000094a48c723c */ /* 0x002fe2000000188c */
[----:B------:R-:W-:-:S05]  /*9370*/  VIADD R224, R217, 0x400 ;  /* 0x00000400d9e07836 */ /* 0x000fca0000000000 */
[----:B------:R-:W-:Y:S01]  /*9380*/  HMMA.16816.F32 R152, R164, R150, R152 ;  /* 0x00000096a498723c */ /* 0x000fe20000001898 */
[----:B------:R-:W-:-:S05]  /*9390*/  VIADD R223, R217, 0x800 ;  /* 0x00000800d9df7836 */ /* 0x000fca0000000000 */
[----:B------:R-:W-:Y:S01]  /*93a0*/  HMMA.16816.F32 R144, R168, R148, R48 ;  /* 0x00000094a890723c */ /* 0x000fe20000001830 */
[----:B------:R-:W-:-:S05]  /*93b0*/  VIADD R222, R217, 0xc00 ;  /* 0x00000c00d9de7836 */ /* 0x000fca0000000000 */
[----:B---3--:R-:W-:Y:S01]  /*93c0*/  HMMA.16816.F32 R156, R164, R32, R156 ;  /* 0x00000020a49c723c */ /* 0x008fe2000000189c */
[----:B------:R-:W-:-:S05]  /*93d0*/  VIADD R221, R217, 0x1000 ;  /* 0x00001000d9dd7836 */ /* 0x000fca0000000000 */
[----:B------:R-:W-:Y:S01]  /*93e0*/  HMMA.16816.F32 R148, R168, R150, R52 ;  /* 0x00000096a894723c */ /* 0x000fe20000001834 */
[----:B------:R-:W-:-:S05]  /*93f0*/  VIADD R220, R217, 0x1400 ;  /* 0x00001400d9dc7836 */ /* 0x000fca0000000000 */
[----:B------:R-:W-:Y:S01]  /*9400*/  HMMA.16816.F32 R160, R168, R32, R44 ;  /* 0x00000020a8a0723c */ /* 0x000fe2000000182c */
[C---:B------:R-:W-:Y:S02]  /*9410*/  VIADD R219, R217.reuse, 0x1800 ;  /* 0x00001800d9db7836 */ /* 0x040fe40000000000 */
[----:B------:R-:W-:-:S03]  /*9420*/  VIADD R218, R217, 0x1c00 ;  /* 0x00001c00d9da7836 */ /* 0x000fc60000000000 */
[-C--:B------:R-:W-:Y:S06]  /*9430*/  HMMA.16816.F32 R164, R164, R34.reuse, R56 ;  /* 0x00000022a4a4723c */ /* 0x080fec0000001838 */
[----:B------:R-:W-:Y:S01]  /*9440*/  HMMA.16816.F32 R168, R168, R34, R36 ;  /* 0x00000022a8a8723c */ /* 0x000fe20000001824 */
[----:B------:R-:W-:-:S08]  /*9450*/  NOP ;  /* 0x0000000000007918 */ /* 0x000fd00000000000 */
[----:B--2-4-:R-:W-:-:S15]  /*9460*/  @!P0 BRA `(.L_x_288) ;  /* 0x0000007c00cc8947 */ /* 0x014fde0003800000 */
[----:B------:R-:W2:Y:S04]  /*9470*/  LDL.64 R210, [R1+0x10] ;  /* 0x0000100001d27983 */ /* 0x000ea80000100a00 */
[----:B------:R-:W3:Y:S01]  /*9480*/  LDL R208, [R1+0x50] ;  /* 0x0000500001d07983 */ /* 0x000ee20000100800 */
[----:B------:R-:W-:Y:S01]  /*9490*/  UIADD3 UR10, UR32, -0x2, URZ ;  /* 0xfffffffe200a7890 */ /* 0x000fe2000fffe03f */
[----:B------:R-:W-:-:S04]  /*94a0*/  DEPBAR.LE SB0, 0x0 ;  /* 0x000080000000791a */ /* 0x000fc80000000000 */
[----:B------:R-:W-:Y:S01]  /*94b0*/  USHF.R.S32.HI UR4, URZ, 0x1f, UR10 ;  /* 0x0000001f3f047899 */ /* 0x000fe2000801140a */
[----:B------:R-:W4:Y:S01]  /*94c0*/  LDL R209, [R1+0xc] ;  /* 0x00000c0001d17983 */ /* 0x000f220000100800 */
[----:B------:R-:W-:Y:S01]  /*94d0*/  UIMAD UR11, UR24, UR10, URZ ;  /* 0x0000000a180b72a4 */ /* 0x000fe2000f8e023f */
[----:B------:R-:W-:Y:S01]  /*94e0*/  IMAD.U32 R8, RZ, RZ, UR10 ;  /* 0x0000000aff087e24 */ /* 0x000fe2000f8e00ff */
[----:B------:R-:W-:Y:S01]  /*94f0*/  USHF.L.U32 UR34, UR6, 0x6, URZ ;  /* 0x0000000606227899 */ /* 0x000fe2000800063f */
[----:B------:R-:W1:Y:S01]  /*9500*/  S2R R2, SR_TID.X ;  /* 0x0000000000027919 */ /* 0x000e620000002100 */
[----:B------:R-:W-:Y:S01]  /*9510*/  UIMAD UR4, UR4, UR25, UR11 ;  /* 0x00000019040472a4 */ /* 0x000fe2000f8e020b */
[----:B------:R-:W-:Y:S01]  /*9520*/  VIADD R200, R242, 0x4 ;  /* 0x00000004f2c87836 */ /* 0x000fe20000000000 */
[----:B------:R-:W-:Y:S01]  /*9530*/  UISETP.NE.AND UP0, UPT, UR32, 0x2, UPT ;  /* 0x000000022000788c */ /* 0x000fe2000bf05270 */
[----:B------:R-:W-:Y:S01]  /*9540*/  ULDC.64 UR10, c[0x0][0x220] ;  /* 0x00008800000a7ab9 */ /* 0x000fe20000000a00 */
[----:B-1----:R-:W-:-:S05]  /*9550*/  IMAD.SHL.U32 R2, R2, 0x2, RZ ;  /* 0x0000000202027824 */ /* 0x002fca00078e00ff */
[----:B------:R-:W-:Y:S01]  /*9560*/  LOP3.LUT R2, R2, 0x6, RZ, 0xc0, !PT ;  /* 0x0000000602027812 */ /* 0x000fe200078ec0ff */
[----:B------:R-:W-:Y:S01]  /*9570*/  BAR.SYNC.DEFER_BLOCKING 0x0 ;  /* 0x0000000000007b1d */ /* 0x000fe20000010000 */
[----:B--2---:R-:W-:-:S04]  /*9580*/  IMAD.WIDE.U32 R8, R8, UR25, R210 ;  /* 0x0000001908087c25 */ /* 0x004fc8000f8e00d2 */
[----:B------:R-:W-:Y:S01]  /*9590*/  VIADD R0, R9, UR4 ;  /* 0x0000000409007c36 */ /* 0x000fe20008000000 */
[C---:B------:R-:W-:Y:S01]  /*95a0*/  LEA R12, P0, R8.reuse, UR10, 0x1 ;  /* 0x0000000a080c7c11 */ /* 0x040fe2000f8008ff */
[----:B------:R-:W-:Y:S01]  /*95b0*/  USHF.L.U64.HI UR4, UR6, 0x6, UR7 ;  /* 0x0000000606047899 */ /* 0x000fe20008010207 */
[----:B---3--:R-:W-:Y:S02]  /*95c0*/  IMAD.MOV.U32 R230, RZ, RZ, R208 ;  /* 0x000000ffffe67224 */ /* 0x008fe400078e00d0 */
[----:B------:R-:W-:Y:S02]  /*95d0*/  LEA.HI.X R13, R8, UR11, R0, 0x1, P0 ;  /* 0x0000000b080d7c11 */ /* 0x000fe400080f0c00 */
[----:B------:R-:W-:-:S03]  /*95e0*/  IADD3 R10, P0, R12, UR34, RZ ;  /* 0x000000220c0a7c10 */ /* 0x000fc6000ff1e0ff */
[----:B------:R-:W-:Y:S01]  /*95f0*/  @!PT LDS RZ, [RZ] ;  /* 0x00000000fffff984 */ /* 0x000fe20000000800 */
[----:B------:R-:W-:Y:S01]  /*9600*/  @!PT LDS RZ, [RZ] ;  /* 0x00000000fffff984 */ /* 0x000fe20000000800 */
[----:B------:R-:W-:Y:S01]  /*9610*/  @!PT LDS RZ, [RZ] ;  /* 0x00000000fffff984 */ /* 0x000fe20000000800 */
[----:B-----5:R-:W-:Y:S01]  /*9620*/  LDGSTS.E.BYPASS.LTC128B.128 [R236+0x4000], desc[UR28][R12.64] ;  /* 0x040000000cec7fae */ /* 0x020fe2000b901d5c */
[----:B------:R-:W-:Y:S02]  /*9630*/  IADD3.X R11, R13, UR4, RZ, P0, !PT ;  /* 0x000000040d0b7c10 */ /* 0x000fe400087fe4ff */
[----:B------:R-:W-:-:S03]  /*9640*/  IADD3 R8, P0, R10, UR34, RZ ;  /* 0x000000220a087c10 */ /* 0x000fc6000ff1e0ff */
[----:B------:R-:W-:Y:S01]  /*9650*/  LDGSTS.E.BYPASS.LTC128B.128 [R236+0x4800], desc[UR28][R10.64] ;  /* 0x048000000aec7fae */ /* 0x000fe2000b901d5c */
[----:B------:R-:W-:Y:S02]  /*9660*/  IADD3.X R9, R11, UR4, RZ, P0, !PT ;  /* 0x000000040b097c10 */ /* 0x000fe400087fe4ff */
[----:B------:R-:W-:-:S03]  /*9670*/  IADD3 R14, P0, R8, UR34, RZ ;  /* 0x00000022080e7c10 */ /* 0x000fc6000ff1e0ff */
[----:B------:R1:W-:Y:S01]  /*9680*/  LDGSTS.E.BYPASS.LTC128B.128 [R236+0x5000], desc[UR28][R8.64] ;  /* 0x0500000008ec7fae */ /* 0x0003e2000b901d5c */
[----:B------:R-:W-:Y:S01]  /*9690*/  IADD3.X R15, R9, UR4, RZ, P0, !PT ;  /* 0x00000004090f7c10 */ /* 0x000fe200087fe4ff */
[----:B------:R-:W-:-:S04]  /*96a0*/  UIADD3 UR4, UR32, -0x2, URZ ;  /* 0xfffffffe20047890 */ /* 0x000fc8000fffe03f */
[----:B------:R2:W-:Y:S01]  /*96b0*/  LDGSTS.E.BYPASS.LTC128B.128 [R236+0x5800], desc[UR28][R14.64] ;  /* 0x058000000eec7fae */ /* 0x0005e2000b901d5c */
[----:B------:R-:W-:Y:S01]  /*96c0*/  USHF.L.U32 UR35, UR4, 0x2, URZ ;  /* 0x0000000204237899 */ /* 0x000fe2000800063f */
[----:B------:R-:W-:Y:S02]  /*96d0*/  IMAD.U32 R0, RZ, RZ, UR4 ;  /* 0x00000004ff007e24 */ /* 0x000fe4000f8e00ff */
[----:B------:R-:W-:Y:S02]  /*96e0*/  LDSM.16.M88.4 R20, [R215] ;  /* 0x00000000d714783b */ /* 0x000fe40000000200 */
[----:B------:R-:W-:Y:S02]  /*96f0*/  IMAD R0, R0, 0x80, R2 ;  /* 0x0000008000007824 */ /* 0x000fe400078e0202 */
[----:B------:R-:W3:Y:S02]  /*9700*/  LDSM.16.M88.4 R28, [R212+0x2000] ;  /* 0x00200000d41c783b */ /* 0x000ee40000000200 */
[C---:B------:R-:W-:Y:S01]  /*9710*/  VIADD R2, R0.reuse, 0x1 ;  /* 0x0000000100027836 */ /* 0x040fe20000000000 */
[C---:B------:R-:W-:Y:S01]  /*9720*/  ISETP.GE.AND P5, PT, R0.reuse, R5, PT ;  /* 0x000000050000720c */ /* 0x040fe20003fa6270 */
[----:B------:R-:W4:Y:S01]  /*9730*/  LDSM.16.M88.4 R16, [R215+0x1000] ;  /* 0x00100000d710783b */ /* 0x000f220000000200 */
[CC--:B------:R-:W-:Y:S01]  /*9740*/  ISETP.GE.AND P3, PT, R0.reuse, R3.reuse, PT ;  /* 0x000000030000720c */ /* 0x0c0fe20003f66270 */
[----:B------:R-:W-:Y:S01]  /*9750*/  VIADD R7, R0, 0x9 ;  /* 0x0000000900077836 */ /* 0x000fe20000000000 */
[C---:B------:R-:W-:Y:S01]  /*9760*/  ISETP.GE.AND P2, PT, R2.reuse, R3, PT ;  /* 0x000000030200720c */ /* 0x040fe20003f46270 */
[----:B------:R-:W4:Y:S01]  /*9770*/  LDSM.16.M88.4 R32, [R212+0x2400] ;  /* 0x00240000d420783b */ /* 0x000f220000000200 */
[----:B------:R-:W-:-:S02]  /*9780*/  ISETP.GE.AND P0, PT, R2, R6, PT ;  /* 0x000000060200720c */ /* 0x000fc40003f06270 */
[C---:B------:R-:W-:Y:S01]  /*9790*/  ISETP.GE.AND P6, PT, R2.reuse, R5, PT ;  /* 0x000000050200720c */ /* 0x040fe20003fc6270 */
[----:B------:R-:W-:Y:S01]  /*97a0*/  LDSM.16.M88.4 R24, [R217] ;  /* 0x00000000d918783b */ /* 0x000fe20000000200 */
[----:B------:R-:W-:Y:S01]  /*97b0*/  ISETP.GE.AND P4, PT, R2, R4, PT ;  /* 0x000000040200720c */ /* 0x000fe20003f86270 */
[C---:B------:R-:W-:Y:S01]  /*97c0*/  VIADD R2, R0.reuse, 0x8 ;  /* 0x0000000800027836 */ /* 0x040fe20000000000 */
[----:B------:R-:W-:Y:S01]  /*97d0*/  ISETP.GE.AND P1, PT, R0, R6, PT ;  /* 0x000000060000720c */ /* 0x000fe20003f26270 */
[----:B-1----:R-:W-:Y:S04]  /*97e0*/  LDSM.16.M88.4 R8, [R216+0x1000] ;  /* 0x00100000d808783b */ /* 0x002fe80000000200 */
[----:B--2---:R-:W1:Y:S04]  /*97f0*/  LDSM.16.M88.4 R12, [R216] ;  /* 0x00000000d80c783b */ /* 0x004e680000000200 */
[----:B------:R-:W2:Y:S04]  /*9800*/  LDSM.16.M88.4 R36, [R224] ;  /* 0x00000000e024783b */ /* 0x000ea80000000200 */
[----:B------:R-:W0:Y:S01]  /*9810*/  LDGDEPBAR ;  /* 0x00000000000079af */ /* 0x000e220000000000 */
[-C--:B---3--:R-:W-:Y:S06]  /*9820*/  HMMA.16816.F32 R60, R20, R28.reuse, RZ ;  /* 0x0000001c143c723c */ /* 0x088fec00000018ff */
[C---:B----4-:R-:W-:Y:S06]  /*9830*/  HMMA.16816.F32 R56, R16.reuse, R28, RZ ;  /* 0x0000001c1038723c */ /* 0x050fec00000018ff */
[-C--:B------:R-:W-:Y:S06]  /*9840*/  HMMA.16816.F32 R52, R16, R30.reuse, RZ ;  /* 0x0000001e1034723c */ /* 0x080fec00000018ff */
[C---:B------:R-:W-:Y:S01]  /*9850*/  HMMA.16816.F32 R48, R20.reuse, R30, RZ ;  /* 0x0000001e1430723c */ /* 0x040fe200000018ff */
[----:B------:R-:W3:Y:S05]  /*9860*/  LDSM.16.M88.4 R28, [R212+0x2800] ;  /* 0x00280000d41c783b */ /* 0x000eea0000000200 */
[-C--:B------:R-:W-:Y:S06]  /*9870*/  HMMA.16816.F32 R44, R20, R32.reuse, RZ ;  /* 0x00000020142c723c */ /* 0x080fec00000018ff */
[----:B------:R-:W-:Y:S06]  /*9880*/  HMMA.16816.F32 R40, R16, R32, RZ ;  /* 0x000000201028723c */ /* 0x000fec00000018ff */
[-C--:B-1----:R-:W-:Y:S06]  /*9890*/  HMMA.16816.F32 R64, R12, R24.reuse, R60 ;  /* 0x000000180c40723c */ /* 0x082fec000000183c */
[C---:B------:R-:W-:Y:S06]  /*98a0*/  HMMA.16816.F32 R60, R8.reuse, R24, R56 ;  /* 0x00000018083c723c */ /* 0x040fec0000001838 */
[-C--:B------:R-:W-:Y:S06]  /*98b0*/  HMMA.16816.F32 R80, R8, R26.reuse, R52 ;  /* 0x0000001a0850723c */ /* 0x080fec0000001834 */
[C---:B------:R-:W-:Y:S01]  /*98c0*/  HMMA.16816.F32 R72, R12.reuse, R26, R48 ;  /* 0x0000001a0c48723c */ /* 0x040fe20000001830 */
[----:B------:R-:W1:Y:S05]  /*98d0*/  LDSM.16.M88.4 R24, [R223] ;  /* 0x00000000df18783b */ /* 0x000e6a0000000200 */
[----:B--2---:R-:W-:Y:S01]  /*98e0*/  HMMA.16816.F32 R84, R12, R36, R44 ;  /* 0x000000240c54723c */ /* 0x004fe2000000182c */
[----:B------:R-:W-:-:S02]  /*98f0*/  FSEL R125, R64, -INF , !P3 ;  /* 0xff800000407d7808 */ /* 0x000fc40005800000 */
[----:B------:R-:W-:Y:S02]  /*9900*/  FSEL R132, R65, -INF , !P2 ;  /* 0xff80000041847808 */ /* 0x000fe40005000000 */
[----:B------:R-:W-:Y:S01]  /*9910*/  FSEL R129, R66, -INF , !P1 ;  /* 0xff80000042817808 */ /* 0x000fe20004800000 */
[----:B------:R-:W-:Y:S01]  /*9920*/  HMMA.16816.F32 R100, R8, R36, R40 ;  /* 0x000000240864723c */ /* 0x000fe20000001828 */
[----:B------:R-:W-:Y:S02]  /*9930*/  FSEL R121, R60, -INF , !P5 ;  /* 0xff8000003c797808 */ /* 0x000fe40006800000 */
[----:B------:R-:W-:Y:S02]  /*9940*/  ISETP.GE.AND P5, PT, R0, R4, PT ;  /* 0x000000040000720c */ /* 0x000fe40003fa6270 */
[----:B------:R-:W-:Y:S01]  /*9950*/  FSEL R135, R67, -INF , !P0 ;  /* 0xff80000043877808 */ /* 0x000fe20004000000 */
[----:B---3--:R-:W-:Y:S01]  /*9960*/  HMMA.16816.F32 R56, R20, R28, RZ ;  /* 0x0000001c1438723c */ /* 0x008fe200000018ff */
[----:B------:R-:W-:-:S02]  /*9970*/  ISETP.GE.AND P0, PT, R2, R5, PT ;  /* 0x000000050200720c */ /* 0x000fc40003f06270 */
[C---:B------:R-:W-:Y:S02]  /*9980*/  ISETP.GE.AND P1, PT, R2.reuse, R3, PT ;  /* 0x000000030200720c */ /* 0x040fe40003f26270 */
[C---:B------:R-:W-:Y:S01]  /*9990*/  ISETP.GE.AND P2, PT, R2.reuse, R6, PT ;  /* 0x000000060200720c */ /* 0x040fe20003f46270 */
[C---:B------:R-:W-:Y:S01]  /*99a0*/  HMMA.16816.F32 R44, R16.reuse, R28, RZ ;  /* 0x0000001c102c723c */ /* 0x040fe200000018ff */
[----:B------:R-:W-:Y:S01]  /*99b0*/  ISETP.GE.AND P3, PT, R2, R4, PT ;  /* 0x000000040200720c */ /* 0x000fe20003f66270 */
[----:B------:R-:W-:Y:S01]  /*99c0*/  VIADD R2, R0, 0x10 ;  /* 0x0000001000027836 */ /* 0x000fe20000000000 */
[----:B------:R-:W-:Y:S02]  /*99d0*/  FSEL R122, R62, -INF , !P5 ;  /* 0xff8000003e7a7808 */ /* 0x000fe40006800000 */
[----:B------:R-:W-:Y:S01]  /*99e0*/  ISETP.GE.AND P5, PT, R7, R5, PT ;  /* 0x000000050700720c */ /* 0x000fe20003fa6270 */
[----:B------:R-:W-:Y:S01]  /*99f0*/  HMMA.16816.F32 R52, R16, R30, RZ ;  /* 0x0000001e1034723c */ /* 0x000fe200000018ff */
[----:B------:R-:W-:-:S02]  /*9a00*/  FSEL R120, R82, -INF , !P3 ;  /* 0xff80000052787808 */ /* 0x000fc40005800000 */
[----:B------:R-:W-:Y:S02]  /*9a10*/  FSEL R128, R72, -INF , !P1 ;  /* 0xff80000048807808 */ /* 0x000fe40004800000 */
[----:B------:R-:W-:Y:S01]  /*9a20*/  FSEL R131, R74, -INF , !P2 ;  /* 0xff8000004a837808 */ /* 0x000fe20005000000 */
[-C--:B------:R-:W-:Y:S01]  /*9a30*/  HMMA.16816.F32 R40, R16, R34.reuse, RZ ;  /* 0x000000221028723c */ /* 0x080fe200000018ff */
[----:B------:R-:W-:Y:S02]  /*9a40*/  FSEL R77, R81, -INF , !P5 ;  /* 0xff800000514d7808 */ /* 0x000fe40006800000 */
[----:B------:R-:W-:Y:S02]  /*9a50*/  FSEL R123, R61, -INF , !P6 ;  /* 0xff8000003d7b7808 */ /* 0x000fe40007000000 */
[----:B------:R-:W-:Y:S01]  /*9a60*/  FSEL R124, R63, -INF , !P4 ;  /* 0xff8000003f7c7808 */ /* 0x000fe20006000000 */
[----:B------:R-:W-:Y:S01]  /*9a70*/  HMMA.16816.F32 R48, R20, R34, RZ ;  /* 0x000000221430723c */ /* 0x000fe200000018ff */
[----:B------:R-:W2:Y:S01]  /*9a80*/  LDSM.16.M88.4 R32, [R212+0x2c00] ;  /* 0x002c0000d420783b */ /* 0x000ea20000000200 */
[----:B------:R-:W-:-:S02]  /*9a90*/  FSEL R78, R80, -INF , !P0 ;  /* 0xff800000504e7808 */ /* 0x000fc40004000000 */
[C---:B------:R-:W-:Y:S02]  /*9aa0*/  ISETP.GE.AND P3, PT, R2.reuse, R3, PT ;  /* 0x000000030200720c */ /* 0x040fe40003f66270 */
[----:B------:R-:W-:Y:S01]  /*9ab0*/  HMMA.16816.F32 R28, R20, R30, RZ ;  /* 0x0000001e141c723c */ /* 0x000fe200000018ff */
[C---:B------:R-:W-:Y:S02]  /*9ac0*/  ISETP.GE.AND P1, PT, R2.reuse, R6, PT ;  /* 0x000000060200720c */ /* 0x040fe40003f26270 */
[C---:B------:R-:W-:Y:S02]  /*9ad0*/  ISETP.GE.AND P2, PT, R2.reuse, R5, PT ;  /* 0x000000050200720c */ /* 0x040fe40003f46270 */
[----:B------:R-:W-:Y:S01]  /*9ae0*/  ISETP.GE.AND P5, PT, R2, R4, PT ;  /* 0x000000040200720c */ /* 0x000fe20003fa6270 */
[----:B-1----:R-:W-:Y:S01]  /*9af0*/  HMMA.16816.F32 R104, R12, R24, R56 ;  /* 0x000000180c68723c */ /* 0x002fe20000001838 */
[C---:B------:R-:W-:Y:S01]  /*9b00*/  ISETP.GE.AND P6, PT, R7.reuse, R3, PT ;  /* 0x000000030700720c */ /* 0x040fe20003fc6270 */
[----:B------:R-:W-:Y:S01]  /*9b10*/  VIADD R2, R0, 0x11 ;  /* 0x0000001100027836 */ /* 0x000fe20000000000 */
[----:B------:R-:W-:-:S02]  /*9b20*/  ISETP.GE.AND P4, PT, R7, R6, PT ;  /* 0x000000060700720c */ /* 0x000fc40003f86270 */
[----:B------:R-:W-:Y:S01]  /*9b30*/  ISETP.GE.AND P0, PT, R7, R4, PT ;  /* 0x000000040700720c */ /* 0x000fe20003f06270 */
[C---:B------:R-:W-:Y:S01]  /*9b40*/  HMMA.16816.F32 R112, R8.reuse, R24, R44 ;  /* 0x000000180870723c */ /* 0x040fe2000000182c */
[----:B------:R-:W-:Y:S01]  /*9b50*/  FSEL R126, R73, -INF , !P6 ;  /* 0xff800000497e7808 */ /* 0x000fe20007000000 */
[----:B------:R-:W-:Y:S01]  /*9b60*/  VIADD R7, R0, 0x19 ;  /* 0x0000001900077836 */ /* 0x000fe20000000000 */
[----:B------:R-:W-:Y:S02]  /*9b70*/  FSEL R79, R83, -INF , !P0 ;  /* 0xff800000534f7808 */ /* 0x000fe40004000000 */
[----:B------:R-:W-:Y:S01]  /*9b80*/  FSEL R130, R75, -INF , !P4 ;  /* 0xff8000004b827808 */ /* 0x000fe20006000000 */
[----:B------:R-:W-:Y:S01]  /*9b90*/  HMMA.16816.F32 R116, R8, R26, R52 ;  /* 0x0000001a0874723c */ /* 0x000fe20000001834 */
[----:B------:R-:W-:Y:S02]  /*9ba0*/  FSEL R139, R84, -INF , !P3 ;  /* 0xff800000548b7808 */ /* 0x000fe40005800000 */
[----:B------:R-:W-:-:S02]  /*9bb0*/  ISETP.GE.AND P4, PT, R2, R3, PT ;  /* 0x000000030200720c */ /* 0x000fc40003f86270 */
[C---:B------:R-:W-:Y:S01]  /*9bc0*/  ISETP.GE.AND P0, PT, R2.reuse, R6, PT ;  /* 0x000000060200720c */ /* 0x040fe20003f06270 */
[----:B------:R-:W-:Y:S01]  /*9bd0*/  HMMA.16816.F32 R108, R12, R26, R28 ;  /* 0x0000001a0c6c723c */ /* 0x000fe2000000181c */
[----:B------:R-:W1:Y:S01]  /*9be0*/  LDSM.16.M88.4 R24, [R222] ;  /* 0x00000000de18783b */ /* 0x000e620000000200 */
[C---:B------:R-:W-:Y:S02]  /*9bf0*/  ISETP.GE.AND P6, PT, R2.reuse, R5, PT ;  /* 0x000000050200720c */ /* 0x040fe40003fc6270 */
[----:B------:R-:W-:Y:S01]  /*9c00*/  ISETP.GE.AND P3, PT, R2, R4, PT ;  /* 0x000000040200720c */ /* 0x000fe20003f66270 */
[----:B------:R-:W3:Y:S01]  /*9c10*/  LDSM.16.M88.4 R28, [R212+0x3000] ;  /* 0x00300000d41c783b */ /* 0x000ee20000000200 */
[----:B------:R-:W-:Y:S01]  /*9c20*/  HMMA.16816.F32 R96, R8, R38, R40 ;  /* 0x000000260860723c */ /* 0x000fe20000001828 */
[----:B------:R-:W-:Y:S01]  /*9c30*/  VIADD R2, R0, 0x18 ;  /* 0x0000001800027836 */ /* 0x000fe20000000000 */
[----:B------:R-:W-:Y:S02]  /*9c40*/  FSEL R175, R85, -INF , !P4 ;  /* 0xff80000055af7808 */ /* 0x000fe40006000000 */
[----:B------:R-:W-:-:S02]  /*9c50*/  FSEL R178, R86, -INF , !P1 ;  /* 0xff80000056b27808 */ /* 0x000fc40004800000 */
[----:B------:R-:W-:Y:S01]  /*9c60*/  HMMA.16816.F32 R68, R12, R38, R48 ;  /* 0x000000260c44723c */ /* 0x000fe20000001830 */
[----:B------:R-:W-:Y:S02]  /*9c70*/  FSEL R179, R87, -INF , !P0 ;  /* 0xff80000057b37808 */ /* 0x000fe40004000000 */
[----:B------:R-:W-:Y:S02]  /*9c80*/  FSEL R134, R100, -INF , !P2 ;  /* 0xff80000064867808 */ /* 0x000fe40005000000 */
[C---:B------:R-:W-:Y:S01]  /*9c90*/  ISETP.GE.AND P0, PT, R2.reuse, R5, PT ;  /* 0x000000050200720c */ /* 0x040fe20003f06270 */
[----:B--2---:R-:W-:Y:S01]  /*9ca0*/  HMMA.16816.F32 R36, R16, R34, RZ ;  /* 0x000000221024723c */ /* 0x004fe200000018ff */
[C---:B------:R-:W-:Y:S02]  /*9cb0*/  ISETP.GE.AND P1, PT, R2.reuse, R3, PT ;  /* 0x000000030200720c */ /* 0x040fe40003f26270 */
[C---:B------:R-:W-:Y:S02]  /*9cc0*/  ISETP.GE.AND P4, PT, R2.reuse, R6, PT ;  /* 0x000000060200720c */ /* 0x040fe40003f86270 */
[----:B------:R-:W-:Y:S01]  /*9cd0*/  ISETP.GE.AND P2, PT, R2, R4, PT ;  /* 0x000000040200720c */ /* 0x000fe20003f46270 */
[----:B------:R-:W-:Y:S01]  /*9ce0*/  HMMA.16816.F32 R48, R20, R32, RZ ;  /* 0x000000201430723c */ /* 0x000fe200000018ff */
[----:B------:R-:W-:Y:S01]  /*9cf0*/  FSEL R133, R102, -INF , !P5 ;  /* 0xff80000066857808 */ /* 0x000fe20006800000 */
[----:B------:R-:W-:Y:S01]  /*9d00*/  VIADD R2, R0, 0x20 ;  /* 0x0000002000027836 */ /* 0x000fe20000000000 */
[----:B------:R-:W-:-:S02]  /*9d10*/  ISETP.GE.AND P5, PT, R7, R5, PT ;  /* 0x000000050700720c */ /* 0x000fc40003fa6270 */
[----:B------:R-:W-:Y:S01]  /*9d20*/  FSEL R100, R101, -INF , !P6 ;  /* 0xff80000065647808 */ /* 0x000fe20007000000 */
[----:B------:R-:W-:Y:S01]  /*9d30*/  HMMA.16816.F32 R40, R16, R32, RZ ;  /* 0x000000201028723c */ /* 0x000fe200000018ff */
[----:B------:R-:W-:Y:S01]  /*9d40*/  FSEL R98, R98, -INF , !P2 ;  /* 0xff80000062627808 */ /* 0x000fe20005000000 */
[----:B------:R-:W-:Y:S01]  /*9d50*/  IMAD.MOV.U32 R101, RZ, RZ, R209 ;  /* 0x000000ffff657224 */ /* 0x000fe200078e00d1 */
[----:B------:R-:W-:Y:S02]  /*9d60*/  FSEL R97, R97, -INF , !P5 ;  /* 0xff80000061617808 */ /* 0x000fe40006800000 */
[----:B------:R-:W-:Y:S01]  /*9d70*/  FSEL R172, R103, -INF , !P3 ;  /* 0xff80000067ac7808 */ /* 0x000fe20005800000 */
[----:B------:R-:W-:Y:S01]  /*9d80*/  HMMA.16816.F32 R44, R20, R34, RZ ;  /* 0x00000022142c723c */ /* 0x000fe200000018ff */
[----:B------:R-:W2:Y:S01]  /*9d90*/  LDSM.16.M88.4 R32, [R221] ;  /* 0x00000000dd20783b */ /* 0x000ea20000000200 */
[----:B------:R-:W-:Y:S02]  /*9da0*/  FSEL R174, R68, -INF , !P1 ;  /* 0xff80000044ae7808 */ /* 0x000fe40004800000 */
[----:B------:R-:W-:-:S02]  /*9db0*/  FSEL R176, R70, -INF , !P4 ;  /* 0xff80000046b07808 */ /* 0x000fc40006000000 */
[----:B-1----:R-:W-:Y:S01]  /*9dc0*/  HMMA.16816.F32 R92, R8, R26, R36 ;  /* 0x0000001a085c723c */ /* 0x002fe20000001824 */
[----:B------:R-:W-:Y:S02]  /*9dd0*/  FSEL R96, R96, -INF , !P0 ;  /* 0xff80000060607808 */ /* 0x000fe40004000000 */
[C---:B------:R-:W-:Y:S02]  /*9de0*/  ISETP.GE.AND P2, PT, R2.reuse, R3, PT ;  /* 0x000000030200720c */ /* 0x040fe40003f46270 */
[C---:B------:R-:W-:Y:S01]  /*9df0*/  ISETP.GE.AND P1, PT, R2.reuse, R6, PT ;  /* 0x000000060200720c */ /* 0x040fe20003f26270 */
[-C--:B------:R-:W-:Y:S01]  /*9e00*/  HMMA.16816.F32 R56, R12, R24.reuse, R48 ;  /* 0x000000180c38723c */ /* 0x080fe20000001830 */
[C---:B------:R-:W-:Y:S02]  /*9e10*/  ISETP.GE.AND P4, PT, R2.reuse, R5, PT ;  /* 0x000000050200720c */ /* 0x040fe40003f86270 */
[----:B------:R-:W-:Y:S01]  /*9e20*/  ISETP.GE.AND P5, PT, R2, R4, PT ;  /* 0x000000040200720c */ /* 0x000fe20003fa6270 */
[----:B------:R-:W-:Y:S01]  /*9e30*/  VIADD R2, R0, 0x21 ;  /* 0x0000002100027836 */ /* 0x000fe20000000000 */
[C---:B------:R-:W-:Y:S01]  /*9e40*/  ISETP.GE.AND P6, PT, R7.reuse, R3, PT ;  /* 0x000000030700720c */ /* 0x040fe20003fc6270 */
[----:B------:R-:W-:Y:S01]  /*9e50*/  HMMA.16816.F32 R52, R8, R24, R40 ;  /* 0x000000180834723c */ /* 0x000fe20000001828 */
[----:B------:R-:W-:-:S02]  /*9e60*/  ISETP.GE.AND P3, PT, R7, R6, PT ;  /* 0x000000060700720c */ /* 0x000fc40003f66270 */
[----:B------:R-:W-:Y:S01]  /*9e70*/  ISETP.GE.AND P0, PT, R7, R4, PT ;  /* 0x000000040700720c */ /* 0x000fe20003f06270 */
[----:B------:R-:W-:Y:S01]  /*9e80*/  VIADD R7, R0, 0x29 ;  /* 0x0000002900077836 */ /* 0x000fe20000000000 */
[----:B------:R-:W-:Y:S01]  /*9e90*/  FSEL R173, R69, -INF , !P6 ;  /* 0xff80000045ad7808 */ /* 0x000fe20007000000 */
[----:B------:R-:W-:Y:S01]  /*9ea0*/  HMMA.16816.F32 R88, R12, R26, R44 ;  /* 0x0000001a0c58723c */ /* 0x000fe2000000182c */
[----:B------:R-:W1:Y:S01]  /*9eb0*/  LDSM.16.M88.4 R24, [R212+0x3400] ;  /* 0x00340000d418783b */ /* 0x000e620000000200 */
[----:B------:R-:W-:Y:S02]  /*9ec0*/  FSEL R99, R99, -INF , !P0 ;  /* 0xff80000063637808 */ /* 0x000fe40004000000 */
[----:B------:R-:W-:Y:S02]  /*9ed0*/  FSEL R177, R71, -INF , !P3 ;  /* 0xff80000047b17808 */ /* 0x000fe40005800000 */
[----:B---3--:R-:W-:Y:S01]  /*9ee0*/  HMMA.16816.F32 R36, R16, R28, RZ ;  /* 0x0000001c1024723c */ /* 0x008fe200000018ff */
[----:B------:R-:W-:-:S02]  /*9ef0*/  FSEL R104, R104, -INF , !P2 ;  /* 0xff80000068687808 */ /* 0x000fc40005000000 */
[C---:B------:R-:W-:Y:S02]  /*9f00*/  ISETP.GE.AND P3, PT, R2.reuse, R3, PT ;  /* 0x000000030200720c */ /* 0x040fe40003f66270 */
[C---:B------:R-:W-:Y:S01]  /*9f10*/  ISETP.GE.AND P0, PT, R2.reuse, R6, PT ;  /* 0x000000060200720c */ /* 0x040fe20003f06270 */
[----:B------:R-:W-:Y:S01]  /*9f20*/  HMMA.16816.F32 R44, R20, R28, RZ ;  /* 0x0000001c142c723c */ /* 0x000fe200000018ff */
[C---:B------:R-:W-:Y:S02]  /*9f30*/  ISETP.GE.AND P6, PT, R2.reuse, R5, PT ;  /* 0x000000050200720c */ /* 0x040fe40003fc6270 */
[----:B------:R-:W-:Y:S01]  /*9f40*/  ISETP.GE.AND P2, PT, R2, R4, PT ;  /* 0x000000040200720c */ /* 0x000fe20003f46270 */
[----:B------:R-:W-:Y:S01]  /*9f50*/  VIADD R2, R0, 0x28 ;  /* 0x0000002800027836 */ /* 0x000fe20000000000 */
[----:B------:R-:W-:Y:S01]  /*9f60*/  FSEL R105, R105, -INF , !P3 ;  /* 0xff80000069697808 */ /* 0x000fe20005800000 */
[----:B------:R-:W-:Y:S01]  /*9f70*/  HMMA.16816.F32 R40, R16, R30, RZ ;  /* 0x0000001e1028723c */ /* 0x000fe200000018ff */
[----:B------:R-:W-:-:S02]  /*9f80*/  FSEL R182, R106, -INF , !P1 ;  /* 0xff8000006ab67808 */ /* 0x000fc40004800000 */
[----:B------:R-:W-:Y:S02]  /*9f90*/  FSEL R183, R107, -INF , !P0 ;  /* 0xff8000006bb77808 */ /* 0x000fe40004000000 */
[----:B------:R-:W-:Y:S01]  /*9fa0*/  FSEL R112, R112, -INF , !P4 ;  /* 0xff80000070707808 */ /* 0x000fe20006000000 */
[----:B------:R-:W-:Y:S01]  /*9fb0*/  HMMA.16816.F32 R28, R20, R30, RZ ;  /* 0x0000001e141c723c */ /* 0x000fe200000018ff */
[C---:B------:R-:W-:Y:S02]  /*9fc0*/  ISETP.GE.AND P0, PT, R2.reuse, R5, PT ;  /* 0x000000050200720c */ /* 0x040fe40003f06270 */
[C---:B------:R-:W-:Y:S02]  /*9fd0*/  ISETP.GE.AND P1, PT, R2.reuse, R3, PT ;  /* 0x000000030200720c */ /* 0x040fe40003f26270 */
[C---:B------:R-:W-:Y:S01]  /*9fe0*/  ISETP.GE.AND P3, PT, R2.reuse, R6, PT ;  /* 0x000000060200720c */ /* 0x040fe20003f66270 */
[----:B--2---:R-:W-:Y:S01]  /*9ff0*/  HMMA.16816.F32 R72, R8, R32, R36 ;  /* 0x000000200848723c */ /* 0x004fe20000001824 */
[----:B------:R-:W2:Y:S01]  /*a000*/  LDSM.16.M88.4 R36, [R220] ;  /* 0x00000000dc24783b */ /* 0x000ea20000000200 */
[----:B------:R-:W-:Y:S01]  /*a010*/  ISETP.GE.AND P4, PT, R2, R4, PT ;  /* 0x000000040200720c */ /* 0x000fe20003f86270 */
[----:B------:R-:W-:Y:S01]  /*a020*/  VIADD R2, R0, 0x30 ;  /* 0x0000003000027836 */ /* 0x000fe20000000000 */
[----:B------:R-:W-:-:S02]  /*a030*/  FSEL R114, R114, -INF , !P5 ;  /* 0xff80000072727808 */ /* 0x000fc40006800000 */
[----:B------:R-:W-:Y:S01]  /*a040*/  HMMA.16816.F32 R64, R12, R32, R44 ;  /* 0x000000200c40723c */ /* 0x000fe2000000182c */
[----:B------:R-:W-:Y:S02]  /*a050*/  ISETP.GE.AND P5, PT, R7, R5, PT ;  /* 0x000000050700720c */ /* 0x000fe40003fa6270 */
[----:B------:R-:W-:Y:S02]  /*a060*/  FSEL R118, R118, -INF , !P4 ;  /* 0xff80000076767808 */ /* 0x000fe40006000000 */
[----:B------:R-:W-:Y:S01]  /*a070*/  FSEL R108, R108, -INF , !P1 ;  /* 0xff8000006c6c7808 */ /* 0x000fe20004800000 */
[-C--:B------:R-:W-:Y:S01]  /*a080*/  HMMA.16816.F32 R84, R8, R34.reuse, R40 ;  /* 0x000000220854723c */ /* 0x080fe20000001828 */
[----:B------:R-:W-:Y:S02]  /*a090*/  FSEL R110, R110, -INF , !P3 ;  /* 0xff8000006e6e7808 */ /* 0x000fe40005800000 */
[----:B------:R-:W-:Y:S02]  /*a0a0*/  FSEL R117, R117, -INF , !P5 ;  /* 0xff80000075757808 */ /* 0x000fe40006800000 */
[----:B------:R-:W-:Y:S01]  /*a0b0*/  FSEL R113, R113, -INF , !P6 ;  /* 0xff80000071717808 */ /* 0x000fe20007000000 */
[----:B------:R-:W-:Y:S01]  /*a0c0*/  HMMA.16816.F32 R80, R12, R34, R28 ;  /* 0x000000220c50723c */ /* 0x000fe2000000181c */
[----:B------:R-:W3:Y:S01]  /*a0d0*/  LDSM.16.M88.4 R28, [R212+0x3800] ;  /* 0x00380000d41c783b */ /* 0x000ee20000000200 */
[----:B------:R-:W-:-:S02]  /*a0e0*/  FSEL R115, R115, -INF , !P2 ;  /* 0xff80000073737808 */ /* 0x000fc40005000000 */
[----:B------:R-:W-:Y:S02]  /*a0f0*/  FSEL R116, R116, -INF , !P0 ;  /* 0xff80000074747808 */ /* 0x000fe40004000000 */
[C---:B-1----:R-:W-:Y:S01]  /*a100*/  HMMA.16816.F32 R32, R20.reuse, R26, RZ ;  /* 0x0000001a1420723c */ /* 0x042fe200000018ff */
[C---:B------:R-:W-:Y:S02]  /*a110*/  ISETP.GE.AND P4, PT, R2.reuse, R3, PT ;  /* 0x000000030200720c */ /* 0x040fe40003f86270 */
[C---:B------:R-:W-:Y:S02]  /*a120*/  ISETP.GE.AND P1, PT, R2.reuse, R6, PT ;  /* 0x000000060200720c */ /* 0x040fe40003f26270 */
[C---:B------:R-:W-:Y:S01]  /*a130*/  ISETP.GE.AND P3, PT, R2.reuse, R5, PT ;  /* 0x000000050200720c */ /* 0x040fe20003f66270 */
[----:B------:R-:W-:Y:S01]  /*a140*/  HMMA.16816.F32 R48, R20, R24, RZ ;  /* 0x000000181430723c */ /* 0x000fe200000018ff */
[----:B------:R-:W-:Y:S01]  /*a150*/  ISETP.GE.AND P5, PT, R2, R4, PT ;  /* 0x000000040200720c */ /* 0x000fe20003fa6270 */
[----:B------:R-:W-:Y:S01]  /*a160*/  VIADD R2, R0, 0x31 ;  /* 0x0000003100027836 */ /* 0x000fe20000000000 */
[----:B------:R-:W-:-:S02]  /*a170*/  ISETP.GE.AND P6, PT, R7, R3, PT ;  /* 0x000000030700720c */ /* 0x000fc40003fc6270 */
[C---:B------:R-:W-:Y:S01]  /*a180*/  ISETP.GE.AND P2, PT, R7.reuse, R6, PT ;  /* 0x000000060700720c */ /* 0x040fe20003f46270 */
[C---:B------:R-:W-:Y:S01]  /*a190*/  HMMA.16816.F32 R40, R16.reuse, R24, RZ ;  /* 0x000000181028723c */ /* 0x040fe200000018ff */
[----:B------:R-:W-:Y:S01]  /*a1a0*/  ISETP.GE.AND P0, PT, R7, R4, PT ;  /* 0x000000040700720c */ /* 0x000fe20003f06270 */
[----:B------:R-:W-:Y:S01]  /*a1b0*/  VIADD R7, R0, 0x39 ;  /* 0x0000003900077836 */ /* 0x000fe20000000000 */
[----:B------:R-:W-:Y:S02]  /*a1c0*/  FSEL R109, R109, -INF , !P6 ;  /* 0xff8000006d6d7808 */ /* 0x000fe40007000000 */
[----:B------:R-:W-:Y:S01]  /*a1d0*/  FSEL R119, R119, -INF , !P0 ;  /* 0xff80000077777808 */ /* 0x000fe20004000000 */
[----:B------:R-:W-:Y:S01]  /*a1e0*/  HMMA.16816.F32 R44, R16, R26, RZ ;  /* 0x0000001a102c723c */ /* 0x000fe200000018ff */
[----:B------:R-:W-:Y:S01]  /*a1f0*/  FSEL R111, R111, -INF , !P2 ;  /* 0xff8000006f6f7808 */ /* 0x000fe20005000000 */
[----:B------:R-:W1:Y:S01]  /*a200*/  LDSM.16.M88.4 R24, [R212+0x3c00] ;  /* 0x003c0000d418783b */ /* 0x000e620000000200 */
[----:B------:R-:W-:-:S02]  /*a210*/  FSEL R181, R56, -INF , !P4 ;  /* 0xff80000038b57808 */ /* 0x000fc40006000000 */
[C---:B------:R-:W-:Y:S02]  /*a220*/  ISETP.GE.AND P2, PT, R2.reuse, R3, PT ;  /* 0x000000030200720c */ /* 0x040fe40003f46270 */
[C---:B------:R-:W-:Y:S02]  /*a230*/  ISETP.GE.AND P0, PT, R2.reuse, R6, PT ;  /* 0x000000060200720c */ /* 0x040fe40003f06270 */
[C---:B------:R-:W-:Y:S02]  /*a240*/  ISETP.GE.AND P6, PT, R2.reuse, R5, PT ;  /* 0x000000050200720c */ /* 0x040fe40003fc6270 */
[----:B------:R-:W-:Y:S01]  /*a250*/  ISETP.GE.AND P4, PT, R2, R4, PT ;  /* 0x000000040200720c */ /* 0x000fe20003f86270 */
[----:B------:R-:W-:Y:S01]  /*a260*/  VIADD R2, R0, 0x38 ;  /* 0x0000003800027836 */ /* 0x000fe20000000000 */
[----:B------:R-:W-:Y:S01]  /*a270*/  FSEL R185, R57, -INF , !P2 ;  /* 0xff80000039b97808 */ /* 0x000fe20005000000 */
[----:B--2---:R-:W-:Y:S01]  /*a280*/  HMMA.16816.F32 R68, R12, R36, R48 ;  /* 0x000000240c44723c */ /* 0x004fe20000001830 */
[----:B------:R-:W-:-:S02]  /*a290*/  FSEL R186, R58, -INF , !P1 ;  /* 0xff8000003aba7808 */ /* 0x000fc40004800000 */
[----:B------:R-:W-:Y:S02]  /*a2a0*/  FSEL R187, R59, -INF , !P0 ;  /* 0xff8000003bbb7808 */ /* 0x000fe40004000000 */
[----:B------:R-:W-:Y:S01]  /*a2b0*/  FSEL R107, R52, -INF , !P3 ;  /* 0xff800000346b7808 */ /* 0x000fe20005800000 */
[----:B------:R-:W-:Y:S01]  /*a2c0*/  HMMA.16816.F32 R60, R8, R36, R40 ;  /* 0x00000024083c723c */ /* 0x000fe20000001828 */
[C---:B------:R-:W-:Y:S01]  /*a2d0*/  ISETP.GE.AND P0, PT, R2.reuse, R5, PT ;  /* 0x000000050200720c */ /* 0x040fe20003f06270 */
[----:B------:R-:W-:Y:S01]  /*a2e0*/  LDSM.16.M88.4 R40, [R218] ;  /* 0x00000000da28783b */ /* 0x000fe20000000200 */
[C---:B------:R-:W-:Y:S02]  /*a2f0*/  ISETP.GE.AND P2, PT, R2.reuse, R3, PT ;  /* 0x000000030200720c */ /* 0x040fe40003f46270 */
[C---:B------:R-:W-:Y:S01]  /*a300*/  ISETP.GE.AND P1, PT, R2.reuse, R6, PT ;  /* 0x000000060200720c */ /* 0x040fe20003f26270 */
[----:B---3--:R-:W-:Y:S01]  /*a310*/  HMMA.16816.F32 R56, R16, R30, RZ ;  /* 0x0000001e1038723c */ /* 0x008fe200000018ff */
[----:B------:R-:W-:Y:S01]  /*a320*/  ISETP.GE.AND P3, PT, R2, R4, PT ;  /* 0x000000040200720c */ /* 0x000fe20003f66270 */
[----:B------:R-:W-:Y:S01]  /*a330*/  VIADD R2, R0, 0x40 ;  /* 0x0000004000027836 */ /* 0x000fe20000000000 */
[----:B------:R-:W-:-:S02]  /*a340*/  FSEL R106, R53, -INF , !P6 ;  /* 0xff800000356a7808 */ /* 0x000fc40007000000 */
[----:B------:R-:W-:Y:S02]  /*a350*/  FSEL R180, R54, -INF , !P5 ;  /* 0xff80000036b47808 */ /* 0x000fe40006800000 */
[----:B------:R-:W-:Y:S02]  /*a360*/  FSEL R184, R55, -INF , !P4 ;  /* 0xff80000037b87808 */ /* 0x000fe40006000000 */
[----:B------:R-:W-:Y:S01]  /*a370*/  ISETP.GE.AND P5, PT, R7, R5, PT ;  /* 0x000000050700720c */ /* 0x000fe20003fa6270 */
[----:B------:R-:W-:Y:S01]  /*a380*/  HMMA.16816.F32 R52, R12, R38, R32 ;  /* 0x000000260c34723c */ /* 0x000fe20000001820 */
[----:B------:R-:W2:Y:S01]  /*a390*/  LDSM.16.M88.4 R32, [R219] ;  /* 0x00000000db20783b */ /* 0x000ea20000000200 */
[----:B------:R-:W-:Y:S01]  /*a3a0*/  FSEL R94, R94, -INF , !P3 ;  /* 0xff8000005e5e7808 */ /* 0x000fe20005800000 */
[----:B------:R-:W-:-:S04]  /*a3b0*/  DEPBAR.LE SB0, 0x0 ;  /* 0x000080000000791a */ /* 0x000fc80000000000 */
[----:B------:R-:W-:Y:S01]  /*a3c0*/  FSEL R88, R88, -INF , !P2 ;  /* 0xff80000058587808 */ /* 0x000fe20005000000 */
[----:B-1----:R-:W-:Y:S01]  /*a3d0*/  HMMA.16816.F32 R48, R16, R24, RZ ;  /* 0x000000181030723c */ /* 0x002fe200000018ff */
[----:B------:R-:W-:Y:S02]  /*a3e0*/  FSEL R90, R90, -INF , !P1 ;  /* 0xff8000005a5a7808 */ /* 0x000fe40004800000 */
[----:B------:R-:W-:Y:S02]  /*a3f0*/  FSEL R93, R93, -INF , !P5 ;  /* 0xff8000005d5d7808 */ /* 0x000fe40006800000 */
[----:B------:R-:W-:Y:S02]  /*a400*/  FSEL R92, R92, -INF , !P0 ;  /* 0xff8000005c5c7808 */ /* 0x000fe40004000000 */
[C---:B------:R-:W-:Y:S02]  /*a410*/  ISETP.GE.AND P3, PT, R2.reuse, R3, PT ;  /* 0x000000030200720c */ /* 0x040fe40003f66270 */
[----:B------:R-:W-:-:S02]  /*a420*/  ISETP.GE.AND P2, PT, R2, R6, PT ;  /* 0x000000060200720c */ /* 0x000fc40003f46270 */
[C---:B------:R-:W-:Y:S02]  /*a430*/  ISETP.GE.AND P1, PT, R2.reuse, R5, PT ;  /* 0x000000050200720c */ /* 0x040fe40003f26270 */
[----:B------:R-:W-:Y:S01]  /*a440*/  ISETP.GE.AND P5, PT, R2, R4, PT ;  /* 0x000000040200720c */ /* 0x000fe20003fa6270 */
[----:B------:R-:W-:Y:S01]  /*a450*/  VIADD R2, R0, 0x41 ;  /* 0x0000004100027836 */ /* 0x000fe20000000000 */
[C---:B------:R-:W-:Y:S02]  /*a460*/  ISETP.GE.AND P4, PT, R7.reuse, R6, PT ;  /* 0x000000060700720c */ /* 0x040fe40003f86270 */
[----:B------:R-:W-:Y:S02]  /*a470*/  ISETP.GE.AND P0, PT, R7, R4, PT ;  /* 0x000000040700720c */ /* 0x000fe40003f06270 */
[----:B------:R-:W-:Y:S02]  /*a480*/  FSEL R91, R91, -INF , !P4 ;  /* 0xff8000005b5b7808 */ /* 0x000fe40006000000 */
[----:B------:R-:W-:-:S02]  /*a490*/  FSEL R95, R95, -INF , !P0 ;  /* 0xff8000005f5f7808 */ /* 0x000fc40004000000 */
[CC--:B------:R-:W-:Y:S02]  /*a4a0*/  ISETP.GE.AND P4, PT, R2.reuse, R3.reuse, PT ;  /* 0x000000030200720c */ /* 0x0c0fe40003f86270 */
[----:B------:R-:W-:Y:S02]  /*a4b0*/  ISETP.GE.AND P0, PT, R2, R6, PT ;  /* 0x000000060200720c */ /* 0x000fe40003f06270 */
[----:B------:R-:W-:Y:S02]  /*a4c0*/  FSEL R203, R64, -INF , !P3 ;  /* 0xff80000040cb7808 */ /* 0x000fe40005800000 */
[----:B------:R-:W-:Y:S02]  /*a4d0*/  FSEL R204, R65, -INF , !P4 ;  /* 0xff80000041cc7808 */ /* 0x000fe40006000000 */
[----:B------:R-:W-:Y:S02]  /*a4e0*/  FSEL R206, R66, -INF , !P2 ;  /* 0xff80000042ce7808 */ /* 0x000fe40005000000 */
[----:B------:R-:W-:Y:S01]  /*a4f0*/  FSEL R208, R67, -INF , !P0 ;  /* 0xff80000043d07808 */ /* 0x000fe20004000000 */
[----:B--2---:R-:W-:Y:S01]  /*a500*/  HMMA.16816.F32 R56, R8, R34, R56 ;  /* 0x000000220838723c */ /* 0x004fe20000001838 */
[----:B------:R-:W-:Y:S01]  /*a510*/  BAR.SYNC.DEFER_BLOCKING 0x0 ;  /* 0x0000000000007b1d */ /* 0x000fe20000010000 */
[----:B------:R-:W-:Y:S01]  /*a520*/  ISETP.GE.AND P6, PT, R7, R3, PT ;  /* 0x000000030700720c */ /* 0x000fe20003fc6270 */
[----:B------:R-:W-:Y:S01]  /*a530*/  VIADD R7, R0, 0x49 ;  /* 0x0000004900077836 */ /* 0x000fe20000000000 */
[----:B------:R-:W-:-:S02]  /*a540*/  ISETP.GE.AND P3, PT, R2, R4, PT ;  /* 0x000000040200720c */ /* 0x000fc40003f66270 */
[----:B------:R-:W-:Y:S01]  /*a550*/  HMMA.16816.F32 R64, R8, R38, R44 ;  /* 0x000000260840723c */ /* 0x000fe2000000182c */
[----:B------:R-:W-:Y:S02]  /*a560*/  FSEL R89, R89, -INF , !P6 ;  /* 0xff80000059597808 */ /* 0x000fe40007000000 */
[-C--:B------:R-:W-:Y:S01]  /*a570*/  ISETP.GE.AND P6, PT, R2, R5.reuse, PT ;  /* 0x000000050200720c */ /* 0x080fe20003fc6270 */
[----:B------:R-:W-:Y:S01]  /*a580*/  VIADD R2, R0, 0x48 ;  /* 0x0000004800027836 */ /* 0x000fe20000000000 */
[----:B------:R-:W-:Y:S01]  /*a590*/  FSEL R190, R72, -INF , !P1 ;  /* 0xff80000048be7808 */ /* 0x000fe20004800000 */
[C---:B------:R-:W-:Y:S01]  /*a5a0*/  HMMA.16816.F32 R36, R16.reuse, R28, RZ ;  /* 0x0000001c1024723c */ /* 0x040fe200000018ff */
[----:B------:R-:W-:Y:S02]  /*a5b0*/  FSEL R193, R74, -INF , !P5 ;  /* 0xff8000004ac17808 */ /* 0x000fe40006800000 */
[C---:B------:R-:W-:Y:S02]  /*a5c0*/  ISETP.GE.AND P0, PT, R2.reuse, R5, PT ;  /* 0x000000050200720c */ /* 0x040fe40003f06270 */
[C---:B------:R-:W-:Y:S01]  /*a5d0*/  ISETP.GE.AND P2, PT, R2.reuse, R3, PT ;  /* 0x000000030200720c */ /* 0x040fe20003f46270 */
[----:B------:R-:W-:Y:S01]  /*a5e0*/  HMMA.16816.F32 R44, R16, R26, RZ ;  /* 0x0000001a102c723c */ /* 0x000fe200000018ff */
[----:B------:R-:W-:-:S02]  /*a5f0*/  ISETP.GE.AND P4, PT, R2, R6, PT ;  /* 0x000000060200720c */ /* 0x000fc40003f86270 */
[----:B------:R-:W-:Y:S01]  /*a600*/  ISETP.GE.AND P1, PT, R2, R4, PT ;  /* 0x000000040200720c */ /* 0x000fe20003f26270 */
[----:B------:R-:W-:Y:S01]  /*a610*/  VIADD R2, R0, 0x50 ;  /* 0x0000005000027836 */ /* 0x000fe20000000000 */
[----:B------:R-:W-:Y:S02]  /*a620*/  ISETP.GE.AND P5, PT, R7, R5, PT ;  /* 0x000000050700720c */ /* 0x000fe40003fa6270 */
[----:B------:R-:W-:Y:S02]  /*a630*/  FSEL R202, R80, -INF , !P2 ;  /* 0xff80000050ca7808 */ /* 0x000fe40005000000 */
[----:B------:R-:W-:Y:S02]  /*a640*/  FSEL R191, R86, -INF , !P1 ;  /* 0xff80000056bf7808 */ /* 0x000fe40004800000 */
[----:B------:R-:W-:Y:S02]  /*a650*/  FSEL R82, R82, -INF , !P4 ;  /* 0xff80000052527808 */ /* 0x000fe40006000000 */
[----:B------:R-:W-:-:S02]  /*a660*/  FSEL R80, R85, -INF , !P5 ;  /* 0xff80000055507808 */ /* 0x000fc40006800000 */
[----:B------:R-:W-:Y:S02]  /*a670*/  FSEL R188, R73, -INF , !P6 ;  /* 0xff80000049bc7808 */ /* 0x000fe40007000000 */
[----:B------:R-:W-:Y:S01]  /*a680*/  FSEL R196, R75, -INF , !P3 ;  /* 0xff8000004bc47808 */ /* 0x000fe20005800000 */
[----:B------:R-:W-:Y:S01]  /*a690*/  HMMA.16816.F32 R16, R8, R32, R36 ;  /* 0x000000200810723c */ /* 0x000fe20000001824 */
[----:B------:R-:W-:Y:S02]  /*a6a0*/  FSEL R189, R84, -INF , !P0 ;  /* 0xff80000054bd7808 */ /* 0x000fe40004000000 */
[C---:B------:R-:W-:Y:S02]  /*a6b0*/  ISETP.GE.AND P1, PT, R2.reuse, R3, PT ;  /* 0x000000030200720c */ /* 0x040fe40003f26270 */
[C---:B------:R-:W-:Y:S01]  /*a6c0*/  ISETP.GE.AND P2, PT, R2.reuse, R6, PT ;  /* 0x000000060200720c */ /* 0x040fe20003f46270 */
[----:B------:R-:W-:Y:S01]  /*a6d0*/  HMMA.16816.F32 R72, R20, R28, RZ ;  /* 0x0000001c1448723c */ /* 0x000fe200000018ff */
[----:B------:R-:W-:-:S02]  /*a6e0*/  ISETP.GE.AND P4, PT, R2, R5, PT ;  /* 0x000000050200720c */ /* 0x000fc40003f86270 */
[----:B------:R-:W-:Y:S01]  /*a6f0*/  ISETP.GE.AND P5, PT, R2, R4, PT ;  /* 0x000000040200720c */ /* 0x000fe20003fa6270 */
[C---:B------:R-:W-:Y:S01]  /*a700*/  VIADD R2, R0.reuse, 0x51 ;  /* 0x0000005100027836 */ /* 0x040fe20000000000 */
[C---:B------:R-:W-:Y:S01]  /*a710*/  ISETP.GE.AND P6, PT, R7.reuse, R3, PT ;  /* 0x000000030700720c */ /* 0x040fe20003fc6270 */
[----:B------:R-:W-:Y:S01]  /*a720*/  HMMA.16816.F32 R44, R8, R42, R44 ;  /* 0x0000002a082c723c */ /* 0x000fe2000000182c */
[C---:B------:R-:W-:Y:S02]  /*a730*/  ISETP.GE.AND P3, PT, R7.reuse, R6, PT ;  /* 0x000000060700720c */ /* 0x040fe40003f66270 */
[----:B------:R-:W-:Y:S01]  /*a740*/  ISETP.GE.AND P0, PT, R7, R4, PT ;  /* 0x000000040700720c */ /* 0x000fe20003f06270 */
[----:B------:R-:W-:Y:S01]  /*a750*/  VIADD R7, R0, 0x59 ;  /* 0x0000005900077836 */ /* 0x000fe20000000000 */
[----:B------:R-:W-:Y:S02]  /*a760*/  FSEL R81, R81, -INF , !P6 ;  /* 0xff80000051517808 */ /* 0x000fe40007000000 */
[----:B------:R-:W-:-:S02]  /*a770*/  FSEL R87, R87, -INF , !P0 ;  /* 0xff80000057577808 */ /* 0x000fc40004000000 */
[----:B------:R-:W-:Y:S02]  /*a780*/  FSEL R83, R83, -INF , !P3 ;  /* 0xff80000053537808 */ /* 0x000fe40005800000 */
[----:B------:R-:W-:Y:S02]  /*a790*/  FSEL R211, R68, -INF , !P1 ;  /* 0xff80000044d37808 */ /* 0x000fe40004800000 */
[C---:B------:R-:W-:Y:S02]  /*a7a0*/  ISETP.GE.AND P3, PT, R2.reuse, R3, PT ;  /* 0x000000030200720c */ /* 0x040fe40003f66270 */
[C---:B------:R-:W-:Y:S02]  /*a7b0*/  ISETP.GE.AND P0, PT, R2.reuse, R6, PT ;  /* 0x000000060200720c */ /* 0x040fe40003f06270 */
[C---:B------:R-:W-:Y:S01]  /*a7c0*/  ISETP.GE.AND P6, PT, R2.reuse, R5, PT ;  /* 0x000000050200720c */ /* 0x040fe20003fc6270 */
[----:B------:R-:W-:Y:S01]  /*a7d0*/  HMMA.16816.F32 R36, R12, R32, R72 ;  /* 0x000000200c24723c */ /* 0x000fe20000001848 */
[----:B------:R-:W-:Y:S01]  /*a7e0*/  ISETP.GE.AND P1, PT, R2, R4, PT ;  /* 0x000000040200720c */ /* 0x000fe20003f26270 */
[----:B------:R-:W-:Y:S01]  /*a7f0*/  VIADD R2, R0, 0x58 ;  /* 0x0000005800027836 */ /* 0x000fe20000000000 */
[----:B------:R-:W-:-:S02]  /*a800*/  FSEL R226, R69, -INF , !P3 ;  /* 0xff80000045e27808 */ /* 0x000fc40005800000 */
[----:B------:R-:W-:Y:S02]  /*a810*/  FSEL R231, R70, -INF , !P2 ;  /* 0xff80000046e77808 */ /* 0x000fe40005000000 */
[----:B------:R-:W-:Y:S01]  /*a820*/  FSEL R232, R71, -INF , !P0 ;  /* 0xff80000047e87808 */ /* 0x000fe20004000000 */
[----:B------:R-:W-:Y:S01]  /*a830*/  IMAD.WIDE.U32 R72, R230, -0x2daee0ad, RZ ;  /* 0xd2511f53e6487825 */ /* 0x000fe200078e00ff */
[----:B------:R-:W-:Y:S01]  /*a840*/  FSEL R243, R60, -INF , !P4 ;  /* 0xff8000003cf37808 */ /* 0x000fe20006000000 */
[C---:B------:R-:W-:Y:S01]  /*a850*/  HMMA.16816.F32 R68, R20.reuse, R30, RZ ;  /* 0x0000001e1444723c */ /* 0x040fe200000018ff */
[C---:B------:R-:W-:Y:S02]  /*a860*/  ISETP.GE.AND P2, PT, R2.reuse, R5, PT ;  /* 0x000000050200720c */ /* 0x040fe40003f46270 */
[C---:B------:R-:W-:Y:S02]  /*a870*/  ISETP.GE.AND P3, PT, R2.reuse, R3, PT ;  /* 0x000000030200720c */ /* 0x040fe40003f66270 */
[C---:B------:R-:W-:Y:S01]  /*a880*/  ISETP.GE.AND P0, PT, R2.reuse, R6, PT ;  /* 0x000000060200720c */ /* 0x040fe20003f06270 */
[----:B------:R-:W-:Y:S01]  /*a890*/  HMMA.16816.F32 R28, R20, R24, RZ ;  /* 0x00000018141c723c */ /* 0x000fe200000018ff */
[----:B------:R-:W-:Y:S01]  /*a8a0*/  ISETP.GE.AND P4, PT, R2, R4, PT ;  /* 0x000000040200720c */ /* 0x000fe20003f86270 */
[----:B------:R-:W-:Y:S01]  /*a8b0*/  VIADD R2, R0, 0x60 ;  /* 0x0000006000027836 */ /* 0x000fe20000000000 */
[----:B------:R-:W-:-:S02]  /*a8c0*/  FSEL R198, R63, -INF , !P1 ;  /* 0xff8000003fc67808 */ /* 0x000fc40004800000 */
[----:B------:R-:W-:Y:S01]  /*a8d0*/  ISETP.GE.AND P1, PT, R7, R5, PT ;  /* 0x000000050700720c */ /* 0x000fe20003f26270 */
[----:B------:R-:W-:Y:S01]  /*a8e0*/  HMMA.16816.F32 R24, R20, R26, RZ ;  /* 0x0000001a1418723c */ /* 0x000fe200000018ff */
[----:B------:R-:W-:Y:S02]  /*a8f0*/  FSEL R252, R66, -INF , !P4 ;  /* 0xff80000042fc7808 */ /* 0x000fe40006000000 */
[----:B------:R-:W-:Y:S02]  /*a900*/  FSEL R210, R52, -INF , !P3 ;  /* 0xff80000034d27808 */ /* 0x000fe40005800000 */
[----:B------:R-:W-:Y:S01]  /*a910*/  FSEL R228, R54, -INF , !P0 ;  /* 0xff80000036e47808 */ /* 0x000fe20004000000 */
[----:B------:R-:W-:Y:S01]  /*a920*/  HMMA.16816.F32 R20, R8, R40, R48 ;  /* 0x000000280814723c */ /* 0x000fe20000001830 */
[----:B------:R-:W-:Y:S02]  /*a930*/  FSEL R240, R65, -INF , !P1 ;  /* 0xff80000041f07808 */ /* 0x000fe40004800000 */
[----:B------:R-:W-:-:S02]  /*a940*/  FSEL R245, R61, -INF , !P6 ;  /* 0xff8000003df57808 */ /* 0x000fc40007000000 */
[----:B------:R-:W-:Y:S01]  /*a950*/  FSEL R250, R62, -INF , !P5 ;  /* 0xff8000003efa7808 */ /* 0x000fe20006800000 */
[C---:B------:R-:W-:Y:S01]  /*a960*/  HMMA.16816.F32 R32, R12.reuse, R34, R68 ;  /* 0x000000220c20723c */ /* 0x040fe20000001844 */
[----:B------:R-:W-:Y:S02]  /*a970*/  FSEL R246, R64, -INF , !P2 ;  /* 0xff80000040f67808 */ /* 0x000fe40005000000 */
[C---:B------:R-:W-:Y:S02]  /*a980*/  ISETP.GE.AND P4, PT, R2.reuse, R3, PT ;  /* 0x000000030200720c */ /* 0x040fe40003f86270 */
[C---:B------:R-:W-:Y:S01]  /*a990*/  ISETP.GE.AND P3, PT, R2.reuse, R6, PT ;  /* 0x000000060200720c */ /* 0x040fe20003f66270 */
[----:B------:R-:W-:Y:S01]  /*a9a0*/  HMMA.16816.F32 R28, R12, R40, R28 ;  /* 0x000000280c1c723c */ /* 0x000fe2000000181c */
[C---:B------:R-:W-:Y:S02]  /*a9b0*/  ISETP.GE.AND P0, PT, R2.reuse, R5, PT ;  /* 0x000000050200720c */ /* 0x040fe40003f06270 */
[----:B------:R-:W-:Y:S01]  /*a9c0*/  ISETP.GE.AND P1, PT, R2, R4, PT ;  /* 0x000000040200720c */ /* 0x000fe20003f26270 */
[----:B------:R-:W-:Y:S01]  /*a9d0*/  VIADD R2, R0, 0x61 ;  /* 0x0000006100027836 */ /* 0x000fe20000000000 */
[----:B------:R-:W-:-:S02]  /*a9e0*/  ISETP.GE.AND P6, PT, R7, R3, PT ;  /* 0x000000030700720c */ /* 0x000fc40003fc6270 */
[C---:B------:R-:W-:Y:S02]  /*a9f0*/  ISETP.GE.AND P5, PT, R7.reuse, R6, PT ;  /* 0x000000060700720c */ /* 0x040fe40003fa6270 */
[----:B------:R-:W-:Y:S02]  /*aa00*/  ISETP.GE.AND P2, PT, R7, R4, PT ;  /* 0x000000040700720c */ /* 0x000fe40003f46270 */
[----:B------:R-:W-:Y:S02]  /*aa10*/  FSEL R209, R53, -INF , !P6 ;  /* 0xff80000035d17808 */ /* 0x000fe40007000000 */
[----:B------:R-:W-:Y:S01]  /*aa20*/  FSEL R251, R67, -INF , !P2 ;  /* 0xff80000043fb7808 */ /* 0x000fe20005000000 */
[----:B------:R-:W-:Y:S01]  /*aa30*/  IMAD.WIDE.U32 R66, R200, -0x326172a9, RZ ;  /* 0xcd9e8d57c8427825 */ /* 0x000fe200078e00ff */
[----:B------:R-:W-:Y:S02]  /*aa40*/  FSEL R227, R55, -INF , !P5 ;  /* 0xff80000037e37808 */ /* 0x000fe40006800000 */
[----:B------:R-:W-:Y:S01]  /*aa50*/  FSEL R239, R16, -INF , !P0 ;  /* 0xff80000010ef7808 */ /* 0x000fe20004000000 */
[----:B------:R-:W-:Y:S01]  /*aa60*/  VIADD R16, R0, 0x68 ;  /* 0x0000006800107836 */ /* 0x000fe20000000000 */
[C---:B------:R-:W-:Y:S01]  /*aa70*/  ISETP.GE.AND P6, PT, R2.reuse, R3, PT ;  /* 0x000000030200720c */ /* 0x040fe20003fc6270 */
[----:B------:R-:W-:Y:S01]  /*aa80*/  HMMA.16816.F32 R52, R12, R42, R24 ;  /* 0x0000002a0c34723c */ /* 0x000fe20000001818 */
[----:B------:R-:W-:-:S02]  /*aa90*/  ISETP.GE.AND P2, PT, R2, R6, PT ;  /* 0x000000060200720c */ /* 0x000fc40003f46270 */
[C---:B------:R-:W-:Y:S02]  /*aaa0*/  ISETP.GE.AND P5, PT, R2.reuse, R5, PT ;  /* 0x000000050200720c */ /* 0x040fe40003fa6270 */
[----:B------:R-:W-:Y:S02]  /*aab0*/  ISETP.GE.AND P0, PT, R2, R4, PT ;  /* 0x000000040200720c */ /* 0x000fe40003f06270 */
[----:B------:R-:W-:Y:S02]  /*aac0*/  FMNMX.FTZ R2, R136, R121, !PT ;  /* 0x0000007988027209 */ /* 0x000fe40007810000 */
[----:B------:R-:W-:Y:S02]  /*aad0*/  FMNMX.FTZ R7, R76, R122, !PT ;  /* 0x0000007a4c077209 */ /* 0x000fe40007810000 */
[----:B------:R-:W-:Y:S01]  /*aae0*/  FMNMX.FTZ R9, R123, R2, !PT ;  /* 0x000000027b097209 */ /* 0x000fe20007810000 */
[----:B------:R-:W-:Y:S01]  /*aaf0*/  VIADD R2, R0, 0x70 ;  /* 0x0000007000027836 */ /* 0x000fe20000000000 */
[----:B------:R-:W-:Y:S01]  /*ab00*/  FMNMX.FTZ R8, R124, R7, !PT ;  /* 0x000000077c087209 */ /* 0x000fe20007810000 */
[----:B------:R-:W-:Y:S01]  /*ab10*/  VIADD R7, R0, 0x71 ;  /* 0x0000007100077836 */ /* 0x000fe20000000000 */
        /* <DEDUP_REMOVED lines=11> */
[----:B------:R-:W-:Y:S01]  /*abd0*/  FSEL R195, R18, -INF , !P1 ;  /* 0xff80000012c37808 */ /* 0x000fe20004800000 */
[----:B------:R-:W-:Y:S01]  /*abe0*/  VIADD R18, R0, 0x69 ;  /* 0x0000006900127836 */ /* 0x000fe20000000000 */
[----:B------:R-:W-:-:S02]  /*abf0*/  FSEL R194, R19, -INF , !P0 ;  /* 0xff80000013c27808 */ /* 0x000fc40004000000 */
[----:B------:R-:W-:Y:S01]  /*ac00*/  FMNMX.FTZ R8, R99, R10, !PT ;  /* 0x0000000a63087209 */ /* 0x000fe20007810000 */
[----:B------:R1:W-:Y:S01]  /*ac10*/  STL [R1+0x8], R195 ;  /* 0x000008c301007387 */ /* 0x0003e20000100800 */
[C---:B------:R-:W-:Y:S02]  /*ac20*/  ISETP.GE.AND P0, PT, R2.reuse, R5, PT ;  /* 0x000000050200720c */ /* 0x040fe40003f06270 */
[----:B------:R-:W-:Y:S01]  /*ac30*/  ISETP.GE.AND P1, PT, R2, R4, PT ;  /* 0x000000040200720c */ /* 0x000fe20003f26270 */
[----:B------:R1:W-:Y:S01]  /*ac40*/  STL [R1+0x4], R194 ;  /* 0x000004c201007387 */ /* 0x0003e20000100800 */
[----:B------:R-:W-:Y:S02]  /*ac50*/  FMNMX.FTZ R9, R112, R9, !PT ;  /* 0x0000000970097209 */ /* 0x000fe40007810000 */
[----:B------:R-:W-:Y:S01]  /*ac60*/  FSEL R233, R17, -INF , !P5 ;  /* 0xff80000011e97808 */ /* 0x000fe20006800000 */
[----:B------:R-:W-:Y:S01]  /*ac70*/  VIADD R17, R0, 0x78 ;  /* 0x0000007800117836 */ /* 0x000fe20000000000 */
[----:B------:R-:W-:Y:S01]  /*ac80*/  FMNMX.FTZ R8, R114, R8, !PT ;  /* 0x0000000872087209 */ /* 0x000fe20007810000 */
[----:B------:R-:W-:Y:S01]  /*ac90*/  VIADD R0, R0, 0x79 ;  /* 0x0000007900007836 */ /* 0x000fe20000000000 */
[----:B------:R-:W-:-:S02]  /*aca0*/  FSEL R249, R20, -INF , !P0 ;  /* 0xff80000014f97808 */ /* 0x000fc40004000000 */
[----:B------:R-:W-:Y:S02]  /*acb0*/  FSEL R197, R22, -INF , !P1 ;  /* 0xff80000016c57808 */ /* 0x000fe40004800000 */
[----:B------:R-:W-:Y:S02]  /*acc0*/  FMNMX.FTZ R9, R113, R9, !PT ;  /* 0x0000000971097209 */ /* 0x000fe40007810000 */
[CC--:B------:R-:W-:Y:S02]  /*acd0*/  ISETP.GE.AND P5, PT, R7.reuse, R5.reuse, PT ;  /* 0x000000050700720c */ /* 0x0c0fe40003fa6270 */
[----:B------:R-:W-:Y:S02]  /*ace0*/  ISETP.GE.AND P0, PT, R7, R4, PT ;  /* 0x000000040700720c */ /* 0x000fe40003f06270 */
[----:B------:R-:W-:Y:S02]  /*acf0*/  ISETP.GE.AND P1, PT, R16, R5, PT ;  /* 0x000000051000720c */ /* 0x000fe40003f26270 */
[----:B------:R-:W-:-:S02]  /*ad00*/  FMNMX.FTZ R8, R115, R8, !PT ;  /* 0x0000000873087209 */ /* 0x000fc40007810000 */
[----:B------:R-:W-:Y:S02]  /*ad10*/  FMNMX.FTZ R9, R116, R9, !PT ;  /* 0x0000000974097209 */ /* 0x000fe40007810000 */
[----:B------:R-:W-:Y:S02]  /*ad20*/  FSEL R248, R21, -INF , !P5 ;  /* 0xff80000015f87808 */ /* 0x000fe40006800000 */
[----:B------:R-:W-:Y:S02]  /*ad30*/  FSEL R192, R23, -INF , !P0 ;  /* 0xff80000017c07808 */ /* 0x000fe40004000000 */
[----:B------:R-:W-:Y:S02]  /*ad40*/  FSEL R244, R56, -INF , !P1 ;  /* 0xff80000038f47808 */ /* 0x000fe40004800000 */
[-C--:B------:R-:W-:Y:S01]  /*ad50*/  ISETP.GE.AND P5, PT, R18, R5.reuse, PT ;  /* 0x000000051200720c */ /* 0x080fe20003fa6270 */
[----:B------:R1:W-:Y:S01]  /*ad60*/  STL [R1], R192 ;  /* 0x000000c001007387 */ /* 0x0003e20000100800 */
[----:B------:R-:W-:-:S02]  /*ad70*/  ISETP.GE.AND P0, PT, R17, R5, PT ;  /* 0x000000051100720c */ /* 0x000fc40003f06270 */
[----:B------:R-:W-:Y:S02]  /*ad80*/  ISETP.GE.AND P1, PT, R0, R5, PT ;  /* 0x000000050000720c */ /* 0x000fe40003f26270 */
        /* <DEDUP_REMOVED lines=8> */
[----:B------:R-:W-:Y:S01]  /*ae10*/  FSEL R237, R57, -INF , !P5 ;  /* 0xff80000039ed7808 */ /* 0x000fe20006800000 */
[----:B------:R-:W-:Y:S01]  /*ae20*/  IMAD.MOV.U32 R57, RZ, RZ, R197 ;  /* 0x000000ffff397224 */ /* 0x000fe200078e00c5 */
[----:B------:R-:W-:Y:S02]  /*ae30*/  FSEL R234, R45, -INF , !P1 ;  /* 0xff8000002dea7808 */ /* 0x000fe40004800000 */
[----:B------:R-:W-:-:S02]  /*ae40*/  ISETP.GE.AND P5, PT, R2, R3, PT ;  /* 0x000000030200720c */ /* 0x000fc40003fa6270 */
[----:B------:R-:W-:Y:S02]  /*ae50*/  ISETP.GE.AND P1, PT, R2, R6, PT ;  /* 0x000000060200720c */ /* 0x000fe40003f26270 */
[----:B------:R-:W-:Y:S02]  /*ae60*/  FSEL R235, R44, -INF , !P0 ;  /* 0xff8000002ceb7808 */ /* 0x000fe40004000000 */
[----:B------:R-:W-:Y:S02]  /*ae70*/  FMNMX.FTZ R2, R94, R5, !PT ;  /* 0x000000055e027209 */ /* 0x000fe40007810000 */
[----:B------:R-:W-:Y:S02]  /*ae80*/  ISETP.GE.AND P0, PT, R16, R4, PT ;  /* 0x000000041000720c */ /* 0x000fe40003f06270 */
[----:B------:R-:W-:Y:S02]  /*ae90*/  FMNMX.FTZ R5, R93, R8, !PT ;  /* 0x000000085d057209 */ /* 0x000fe40007810000 */
[----:B------:R-:W-:-:S02]  /*aea0*/  FSEL R247, R58, -INF , !P0 ;  /* 0xff8000003af77808 */ /* 0x000fc40004000000 */
[----:B------:R-:W-:Y:S02]  /*aeb0*/  FMNMX.FTZ R2, R95, R2, !PT ;  /* 0x000000025f027209 */ /* 0x000fe40007810000 */
[----:B------:R-:W-:Y:S02]  /*aec0*/  FMNMX.FTZ R5, R190, R5, !PT ;  /* 0x00000005be057209 */ /* 0x000fe40007810000 */
[----:B------:R-:W-:Y:S02]  /*aed0*/  ISETP.GE.AND P0, PT, R18, R4, PT ;  /* 0x000000041200720c */ /* 0x000fe40003f06270 */
[----:B------:R-:W-:Y:S02]  /*aee0*/  FMNMX.FTZ R2, R193, R2, !PT ;  /* 0x00000002c1027209 */ /* 0x000fe40007810000 */
[----:B------:R-:W-:Y:S02]  /*aef0*/  FMNMX.FTZ R5, R188, R5, !PT ;  /* 0x00000005bc057209 */ /* 0x000fe40007810000 */
[----:B------:R-:W-:Y:S01]  /*af00*/  FSEL R241, R59, -INF , !P0 ;  /* 0xff8000003bf17808 */ /* 0x000fe20004000000 */
[----:B------:R-:W-:Y:S01]  /*af10*/  IMAD.MOV.U32 R59, RZ, RZ, R198 ;  /* 0x000000ffff3b7224 */ /* 0x000fe200078e00c6 */
[----:B------:R-:W-:-:S02]  /*af20*/  ISETP.GE.AND P0, PT, R17, R4, PT ;  /* 0x000000041100720c */ /* 0x000fc40003f06270 */
[----:B------:R-:W-:Y:S02]  /*af30*/  FMNMX.FTZ R2, R196, R2, !PT ;  /* 0x00000002c4027209 */ /* 0x000fe40007810000 */
[----:B------:R-:W-:Y:S02]  /*af40*/  FMNMX.FTZ R5, R189, R5, !PT ;  /* 0x00000005bd057209 */ /* 0x000fe40007810000 */
[----:B------:R-:W-:Y:S02]  /*af50*/  FSEL R238, R46, -INF , !P0 ;  /* 0xff8000002eee7808 */ /* 0x000fe40004000000 */
[----:B------:R-:W-:Y:S02]  /*af60*/  ISETP.GE.AND P0, PT, R0, R4, PT ;  /* 0x000000040000720c */ /* 0x000fe40003f06270 */
[----:B------:R-:W-:Y:S02]  /*af70*/  FMNMX.FTZ R2, R191, R2, !PT ;  /* 0x00000002bf027209 */ /* 0x000fe40007810000 */
[----:B------:R-:W-:Y:S01]  /*af80*/  FMNMX.FTZ R4, R80, R5, !PT ;  /* 0x0000000550047209 */ /* 0x000fe20007810000 */
[----:B------:R-:W-:Y:S01]  /*af90*/  IMAD.U32 R5, RZ, RZ, UR35 ;  /* 0x00000023ff057e24 */ /* 0x000fe2000f8e00ff */
        /* <DEDUP_REMOVED lines=8> */
[----:B------:R-:W-:Y:S02]  /*b020*/  LOP3.LUT R8, R67, R101, RZ, 0x3c, !PT ;  /* 0x0000006543087212 */ /* 0x000fe400078e3cff */
[----:B------:R-:W-:Y:S02]  /*b030*/  FMNMX.FTZ R2, R251, R2, !PT ;  /* 0x00000002fb027209 */ /* 0x000fe40007810000 */
[----:B------:R-:W-:Y:S01]  /*b040*/  FMNMX.FTZ R4, R239, R4, !PT ;  /* 0x00000004ef047209 */ /* 0x000fe20007810000 */
[----:B------:R-:W-:Y:S01]  /*b050*/  IMAD.WIDE.U32 R74, R8, -0x2daee0ad, RZ ;  /* 0xd2511f53084a7825 */ /* 0x000fe200078e00ff */
[----:B------:R-:W-:Y:S02]  /*b060*/  FMNMX.FTZ R2, R195, R2, !PT ;  /* 0x00000002c3027209 */ /* 0x000fe40007810000 */
[----:B------:R-:W-:-:S02]  /*b070*/  FMNMX.FTZ R4, R233, R4, !PT ;  /* 0x00000004e9047209 */ /* 0x000fc40007810000 */
[----:B------:R-:W-:Y:S02]  /*b080*/  FSEL R230, R47, -INF , !P0 ;  /* 0xff8000002fe67808 */ /* 0x000fe40004000000 */
[----:B------:R-:W-:Y:S02]  /*b090*/  LOP3.LUT R8, R73, UR31, R5, 0x96, !PT ;  /* 0x0000001f49087c12 */ /* 0x000fe4000f8e9605 */
[----:B------:R-:W-:Y:S02]  /*b0a0*/  FMNMX.FTZ R2, R194, R2, !PT ;  /* 0x00000002c2027209 */ /* 0x000fe40007810000 */
[----:B------:R-:W-:Y:S01]  /*b0b0*/  FMNMX.FTZ R4, R244, R4, !PT ;  /* 0x00000004f4047209 */ /* 0x000fe20007810000 */
[----:B------:R-:W-:Y:S01]  /*b0c0*/  IMAD.WIDE.U32 R24, R8, -0x326172a9, RZ ;  /* 0xcd9e8d5708187825 */ /* 0x000fe200078e00ff */
[----:B------:R-:W-:Y:S02]  /*b0d0*/  LOP3.LUT R5, R75, UR19, R72, 0x96, !PT ;  /* 0x000000134b057c12 */ /* 0x000fe4000f8e9648 */
[----:B------:R-:W-:-:S02]  /*b0e0*/  PLOP3.LUT P0, PT, PT, PT, UP0, 0x80, 0x0 ;  /* 0x000000000000781c */ /* 0x000fc40003f0f008 */
[----:B------:R-:W-:Y:S01]  /*b0f0*/  FMNMX.FTZ R2, R247, R2, !PT ;  /* 0x00000002f7027209 */ /* 0x000fe20007810000 */
[----:B------:R-:W-:Y:S01]  /*b100*/  IMAD.WIDE.U32 R60, R5, -0x326172a9, RZ ;  /* 0xcd9e8d57053c7825 */ /* 0x000fe200078e00ff */
[----:B------:R-:W-:Y:S02]  /*b110*/  FMNMX.FTZ R4, R237, R4, !PT ;  /* 0x00000004ed047209 */ /* 0x000fe40007810000 */
[----:B------:R-:W-:Y:S02]  /*b120*/  FMNMX.FTZ R2, R241, R2, !PT ;  /* 0x00000002f1027209 */ /* 0x000fe40007810000 */
[----:B------:R-:W-:Y:S02]  /*b130*/  FMNMX.FTZ R4, R249, R4, !PT ;  /* 0x00000004f9047209 */ /* 0x000fe40007810000 */
[----:B------:R-:W-:Y:S02]  /*b140*/  LOP3.LUT R8, R25, UR20, R66, 0x96, !PT ;  /* 0x0000001419087c12 */ /* 0x000fe4000f8e9642 */
[----:B------:R-:W-:-:S02]  /*b150*/  LOP3.LUT R5, R61, UR18, R24, 0x96, !PT ;  /* 0x000000123d057c12 */ /* 0x000fc4000f8e9618 */
[----:B------:R-:W-:Y:S01]  /*b160*/  FMNMX.FTZ R2, R57, R2, !PT ;  /* 0x0000000239027209 */ /* 0x000fe20007810000 */
[----:B------:R-:W-:Y:S01]  /*b170*/  IMAD.WIDE.U32 R14, R8, -0x2daee0ad, RZ ;  /* 0xd2511f53080e7825 */ /* 0x000fe200078e00ff */
[----:B------:R-:W-:Y:S02]  /*b180*/  FMNMX.FTZ R4, R248, R4, !PT ;  /* 0x00000004f8047209 */ /* 0x000fe40007810000 */
[----:B------:R-:W-:Y:S01]  /*b190*/  FSEL R199, R36, -INF , !P4 ;  /* 0xff80000024c77808 */ /* 0x000fe20006000000 */
[----:B------:R-:W-:Y:S01]  /*b1a0*/  IMAD.WIDE.U32 R20, R5, -0x2daee0ad, RZ ;  /* 0xd2511f5305147825 */ /* 0x000fe200078e00ff */
[----:B------:R-:W-:Y:S02]  /*b1b0*/  ISETP.GE.AND P4, PT, R7, R3, PT ;  /* 0x000000030700720c */ /* 0x000fe40003f86270 */
[----:B------:R-:W-:Y:S02]  /*b1c0*/  FMNMX.FTZ R19, R192, R2, !PT ;  /* 0x00000002c0137209 */ /* 0x000fe40007810000 */
[----:B------:R-:W-:Y:S01]  /*b1d0*/  FMNMX.FTZ R22, R235, R4, !PT ;  /* 0x00000004eb167209 */ /* 0x000fe20007810000 */
[----:B-1----:R-:W-:Y:S08]  /*b1e0*/  @!P0 BRA `(.L_x_289) ;  /* 0x0000000000808947 */ /* 0x002ff00003800000 */
[----:B------:R-:W2:Y:S04]  /*b1f0*/  LDL.64 R194, [R1+0x38] ;  /* 0x0000380001c27983 */ /* 0x000ea80000100a00 */
[----:B------:R-:W3:Y:S01]  /*b200*/  LDL.64 R200, [R1+0x30] ;  /* 0x0000300001c87983 */ /* 0x000ee20000100a00 */
[----:B------:R-:W-:Y:S02]  /*b210*/  UIADD3 UR11, UR32, -0x3, URZ ;  /* 0xfffffffd200b7890 */ /* 0x000fe4000fffe03f */
[----:B------:R-:W-:Y:S02]  /*b220*/  USHF.L.U32 UR34, UR8, 0x6, URZ ;  /* 0x0000000608227899 */ /* 0x000fe4000800063f */
[----:B------:R-:W-:Y:S02]  /*b230*/  USHF.R.S32.HI UR10, URZ, 0x1f, UR11 ;  /* 0x0000001f3f0a7899 */ /* 0x000fe4000801140b */
[----:B------:R-:W-:-:S02]  /*b240*/  UIMAD.WIDE.U32 UR36, UR11, UR8, URZ ;  /* 0x000000080b2472a5 */ /* 0x000fc4000f8e003f */
[----:B------:R-:W-:-:S04]  /*b250*/  UIMAD UR10, UR10, UR8, URZ ;  /* 0x000000080a0a72a4 */ /* 0x000fc8000f8e023f */
[----:B------:R-:W-:Y:S01]  /*b260*/  UIMAD UR10, UR11, UR9, UR10 ;  /* 0x000000090b0a72a4 */ /* 0x000fe2000f8e020a */
[----:B------:R-:W-:Y:S02]  /*b270*/  IMAD.U32 R2, RZ, RZ, UR36 ;  /* 0x00000024ff027e24 */ /* 0x000fe4000f8e00ff */
[----:B------:R-:W-:Y:S01]  /*b280*/  IMAD.U32 R5, RZ, RZ, UR36 ;  /* 0x00000024ff057e24 */ /* 0x000fe2000f8e00ff */
[----:B------:R-:W-:-:S06]  /*b290*/  UIADD3 UR10, UR37, UR10, URZ ;  /* 0x0000000a250a7290 */ /* 0x000fcc000fffe03f */
[----:B------:R-:W-:Y:S01]  /*b2a0*/  IMAD.U32 R4, RZ, RZ, UR10 ;  /* 0x0000000aff047e24 */ /* 0x000fe2000f8e00ff */
[----:B------:R-:W-:Y:S01]  /*b2b0*/  ULDC.64 UR10, c[0x0][0x218] ;  /* 0x00008600000a7ab9 */ /* 0x000fe20000000a00 */
[----:B--2---:R-:W-:-:S04]  /*b2c0*/  LEA R2, P0, R2, R194, 0x7 ;  /* 0x000000c202027211 */ /* 0x004fc800078038ff */
[----:B---3--:R-:W-:Y:S02]  /*b2d0*/  LEA.HI.X R4, R5, R201, R4, 0x7, P0 ;  /* 0x000000c905047211 */ /* 0x008fe400000f3c04 */
        /* <DEDUP_REMOVED lines=17> */
.L_x_289:
[----:B-1----:R-:W-:Y:S01]  /*b3f0*/  FMNMX.FTZ R8, R238, R19, !PT ;  /* 0x00000013ee087209 */ /* 0x002fe20007810000 */
[----:B------:R-:W-:Y:S01]  /*b400*/  IMAD.MOV.U32 R23, RZ, RZ, R127 ;  /* 0x000000ffff177224 */ /* 0x000fe200078e007f */
[----:B------:R-:W-:Y:S01]  /*b410*/  FMNMX.FTZ R2, R234, R22, !PT ;  /* 0x00000016ea027209 */ /* 0x000fe20007810000 */
[----:B------:R-:W-:Y:S01]  /*b420*/  STL [R1+0x8c], R236 ;  /* 0x00008cec01007387 */ /* 0x000fe20000100800 */
[----:B------:R-:W-:Y:S02]  /*b430*/  ISETP.GE.AND P0, PT, R7, R6, PT ;  /* 0x000000060700720c */ /* 0x000fe40003f06270 */
[----:B------:R-:W-:Y:S01]  /*b440*/  FMNMX.FTZ R7, R230, R8, !PT ;  /* 0x00000008e6077209 */ /* 0x000fe20007810000 */
[----:B------:R-:W-:Y:S01]  /*b450*/  STL [R1+0x88], R224 ;  /* 0x000088e001007387 */ /* 0x000fe20000100800 */
[----:B------:R-:W-:Y:S02]  /*b460*/  LOP3.LUT R5, R15, UR17, R74, 0x96, !PT ;  /* 0x000000110f057c12 */ /* 0x000fe4000f8e964a */
[----:B------:R-:W-:Y:S01]  /*b470*/  LOP3.LUT R4, R21, UR15, R14, 0x96, !PT ;  /* 0x0000000f15047c12 */ /* 0x000fe2000f8e960e */
[----:B------:R-:W1:Y:S01]  /*b480*/  SHFL.BFLY PT, R8, R2, 0x2, 0x1f ;  /* 0x0c401f0002087f89 */ /* 0x000e6200000e0000 */
[----:B------:R-:W-:Y:S01]  /*b490*/  FSEL R192, R37, -INF , !P6 ;  /* 0xff80000025c07808 */ /* 0x000fe20007000000 */
[----:B------:R-:W-:Y:S01]  /*b4a0*/  IMAD.WIDE.U32 R10, R5, -0x326172a9, RZ ;  /* 0xcd9e8d57050a7825 */ /* 0x000fe200078e00ff */
[----:B------:R-:W-:Y:S01]  /*b4b0*/  FSEL R200, R39, -INF , !P2 ;  /* 0xff80000027c87808 */ /* 0x000fe20005000000 */
[----:B------:R-:W2:Y:S01]  /*b4c0*/  SHFL.BFLY PT, R9, R7, 0x2, 0x1f ;  /* 0x0c401f0007097f89 */ /* 0x000ea200000e0000 */
[----:B------:R-:W-:Y:S01]  /*b4d0*/  FSEL R195, R29, -INF , !P4 ;  /* 0xff8000001dc37808 */ /* 0x000fe20006000000 */
[----:B------:R-:W-:Y:S01]  /*b4e0*/  IMAD.WIDE.U32 R14, R4, -0x326172a9, RZ ;  /* 0xcd9e8d57040e7825 */ /* 0x000fe200078e00ff */
[----:B------:R-:W-:Y:S01]  /*b4f0*/  LOP3.LUT R5, R11, UR16, R60, 0x96, !PT ;  /* 0x000000100b057c12 */ /* 0x000fe2000f8e963c */
[----:B------:R-:W-:Y:S01]  /*b500*/  STL [R1+0x84], R223 ;  /* 0x000084df01007387 */ /* 0x000fe20000100800 */
[----:B------:R-:W-:-:S02]  /*b510*/  FSEL R207, R30, -INF , !P1 ;  /* 0xff8000001ecf7808 */ /* 0x000fc40004800000 */
[----:B------:R-:W-:Y:S01]  /*b520*/  LOP3.LUT R4, R15, UR14, R10, 0x96, !PT ;  /* 0x0000000e0f047c12 */ /* 0x000fe2000f8e960a */
[----:B------:R-:W-:Y:S01]  /*b530*/  IMAD.WIDE.U32 R10, R5, -0x2daee0ad, RZ ;  /* 0xd2511f53050a7825 */ /* 0x000fe200078e00ff */
[-C--:B------:R-:W-:Y:S01]  /*b540*/  ISETP.GE.AND P6, PT, R16, R3.reuse, PT ;  /* 0x000000031000720c */ /* 0x080fe20003fc6270 */
[----:B------:R-:W-:Y:S01]  /*b550*/  STL [R1+0x80], R222 ;  /* 0x000080de01007387 */ /* 0x000fe20000100800 */
[-C--:B------:R-:W-:Y:S01]  /*b560*/  ISETP.GE.AND P2, PT, R18, R3.reuse, PT ;  /* 0x000000031200720c */ /* 0x080fe20003f46270 */
[----:B------:R-:W-:Y:S01]  /*b570*/  IMAD.WIDE.U32 R26, R4, -0x2daee0ad, RZ ;  /* 0xd2511f53041a7825 */ /* 0x000fe200078e00ff */
[-C--:B------:R-:W-:Y:S01]  /*b580*/  ISETP.GE.AND P4, PT, R17, R3.reuse, PT ;  /* 0x000000031100720c */ /* 0x080fe20003f86270 */
[----:B------:R-:W-:Y:S01]  /*b590*/  STL [R1+0x7c], R221 ;  /* 0x00007cdd01007387 */ /* 0x000fe20000100800 */
[----:B------:R-:W-:Y:S02]  /*b5a0*/  ISETP.GE.AND P1, PT, R0, R3, PT ;  /* 0x000000030000720c */ /* 0x000fe40003f26270 */
[----:B------:R-:W-:Y:S01]  /*b5b0*/  LOP3.LUT R5, R11, UR13, R20, 0x96, !PT ;  /* 0x0000000d0b057c12 */ /* 0x000fe2000f8e9614 */
[----:B------:R-:W-:Y:S01]  /*b5c0*/  STL [R1+0x78], R220 ;  /* 0x000078dc01007387 */ /* 0x000fe20000100800 */
[----:B------:R-:W-:-:S02]  /*b5d0*/  LOP3.LUT R4, R27, UR5, R10, 0x96, !PT ;  /* 0x000000051b047c12 */ /* 0x000fc4000f8e960a */
[----:B-1----:R-:W-:Y:S01]  /*b5e0*/  FMNMX.FTZ R3, R2, R8, !PT ;  /* 0x0000000802037209 */ /* 0x002fe20007810000 */
[----:B------:R-:W-:Y:S01]  /*b5f0*/  IMAD.WIDE.U32 R20, R5, -0x326172a9, RZ ;  /* 0xcd9e8d5705147825 */ /* 0x000fe200078e00ff */
[----:B------:R-:W-:Y:S01]  /*b600*/  FSEL R201, R38, -INF , !P3 ;  /* 0xff80000026c97808 */ /* 0x000fe20005800000 */
[----:B------:R-:W-:Y:S01]  /*b610*/  STL [R1+0x74], R219 ;  /* 0x000074db01007387 */ /* 0x000fe20000100800 */
[----:B--2---:R-:W-:Y:S01]  /*b620*/  FMNMX.FTZ R2, R7, R9, !PT ;  /* 0x0000000907027209 */ /* 0x004fe20007810000 */
[----:B------:R-:W-:Y:S01]  /*b630*/  IMAD.WIDE.U32 R4, R4, -0x326172a9, RZ ;  /* 0xcd9e8d5704047825 */ /* 0x000fe200078e00ff */
[----:B------:R-:W-:Y:S01]  /*b640*/  FSEL R194, R28, -INF , !P5 ;  /* 0xff8000001cc27808 */ /* 0x000fe20006800000 */
[----:B------:R-:W1:Y:S01]  /*b650*/  SHFL.BFLY PT, R9, R3, 0x1, 0x1f ;  /* 0x0c201f0003097f89 */ /* 0x000e6200000e0000 */
[----:B------:R-:W-:Y:S02]  /*b660*/  FSEL R205, R31, -INF , !P0 ;  /* 0xff8000001fcd7808 */ /* 0x000fe40004000000 */
[----:B------:R-:W-:Y:S01]  /*b670*/  FSEL R75, R32, -INF , !P6 ;  /* 0xff800000204b7808 */ /* 0x000fe20007000000 */
[----:B------:R-:W2:Y:S01]  /*b680*/  SHFL.BFLY PT, R10, R2, 0x1, 0x1f ;  /* 0x0c201f00020a7f89 */ /* 0x000ea200000e0000 */
[----:B------:R-:W-:-:S02]  /*b690*/  ISETP.GE.AND P3, PT, R16, R6, PT ;  /* 0x000000061000720c */ /* 0x000fc40003f66270 */
[-C--:B------:R-:W-:Y:S01]  /*b6a0*/  ISETP.GE.AND P5, PT, R18, R6.reuse, PT ;  /* 0x000000061200720c */ /* 0x080fe20003fa6270 */
[----:B------:R-:W-:Y:S01]  /*b6b0*/  STL [R1+0x70], R218 ;  /* 0x000070da01007387 */ /* 0x000fe20000100800 */
[-C--:B------:R-:W-:Y:S02]  /*b6c0*/  ISETP.GE.AND P0, PT, R17, R6.reuse, PT ;  /* 0x000000061100720c */ /* 0x080fe40003f06270 */
[----:B------:R-:W-:Y:S01]  /*b6d0*/  ISETP.GE.AND P6, PT, R0, R6, PT ;  /* 0x000000060000720c */ /* 0x000fe20003fc6270 */
[----:B------:R-:W-:Y:S01]  /*b6e0*/  STL [R1+0x6c], R217 ;  /* 0x00006cd901007387 */ /* 0x000fe20000100800 */
[----:B------:R-:W-:Y:S02]  /*b6f0*/  FMNMX.FTZ R6, R138, R125, !PT ;  /* 0x0000007d8a067209 */ /* 0x000fe40007810000 */
[----:B------:R-:W-:Y:S01]  /*b700*/  LOP3.LUT R0, R5, UR22, R20, 0x96, !PT ;  /* 0x0000001605007c12 */ /* 0x000fe2000f8e9614 */
[----:B------:R-:W-:Y:S01]  /*b710*/  STL [R1+0x68], R216 ;  /* 0x000068d801007387 */ /* 0x000fe20000100800 */
[----:B------:R-:W-:-:S02]  /*b720*/  LOP3.LUT R7, R4, 0xffff, RZ, 0xc0, !PT ;  /* 0x0000ffff04077812 */ /* 0x000fc400078ec0ff */
[----:B------:R-:W-:Y:S01]  /*b730*/  FMNMX.FTZ R5, R132, R6, !PT ;  /* 0x0000000684057209 */ /* 0x000fe20007810000 */
[----:B------:R-:W-:Y:S01]  /*b740*/  STL [R1+0x64], R215 ;  /* 0x000064d701007387 */ /* 0x000fe20000100800 */
[----:B------:R-:W-:Y:S02]  /*b750*/  LOP3.LUT R8, R4, 0xff, RZ, 0xc0, !PT ;  /* 0x000000ff04087812 */ /* 0x000fe400078ec0ff */
[--C-:B------:R-:W-:Y:S01]  /*b760*/  SHF.R.U32.HI R11, RZ, 0x10, R4.reuse ;  /* 0x00000010ff0b7819 */ /* 0x100fe20000011604 */
[----:B------:R-:W-:Y:S01]  /*b770*/  STL [R1+0x60], R212 ;  /* 0x000060d401007387 */ /* 0x000fe20000100800 */
[----:B------:R-:W-:Y:S02]  /*b780*/  SHF.R.U32.HI R12, RZ, 0x18, R4 ;  /* 0x00000018ff0c7819 */ /* 0x000fe40000011604 */
[----:B------:R-:W-:Y:S01]  /*b790*/  FMNMX.FTZ R4, R128, R5, !PT ;  /* 0x0000000580047209 */ /* 0x000fe20007810000 */
[----:B------:R-:W-:Y:S01]  /*b7a0*/  STL [R1+0xa4], R238 ;  /* 0x0000a4ee01007387 */ /* 0x000fe20000100800 */
[----:B------:R-:W-:-:S02]  /*b7b0*/  SHF.R.U32.HI R6, RZ, 0x8, R7 ;  /* 0x00000008ff067819 */ /* 0x000fc40000011607 */
[----:B------:R-:W-:Y:S01]  /*b7c0*/  FMNMX.FTZ R4, R126, R4, !PT ;  /* 0x000000047e047209 */ /* 0x000fe20007810000 */
[----:B------:R-:W-:Y:S01]  /*b7d0*/  IMAD.MOV.U32 R36, RZ, RZ, R23 ;  /* 0x000000ffff247224 */ /* 0x000fe200078e0017 */
[----:B------:R-:W-:Y:S01]  /*b7e0*/  PRMT R13, R8, 0x5410, R6 ;  /* 0x00005410080d7816 */ /* 0x000fe20000000006 */
[----:B------:R-:W3:Y:S01]  /*b7f0*/  LDSM.16.MT88.4 R16, [R213+0x4000] ;  /* 0x00400000d510783b */ /* 0x000ee20000004200 */
[----:B------:R-:W-:Y:S02]  /*b800*/  FMNMX.FTZ R5, R137, R129, !PT ;  /* 0x0000008189057209 */ /* 0x000fe40007810000 */
[----:B------:R-:W-:Y:S01]  /*b810*/  FMNMX.FTZ R6, R139, R4, !PT ;  /* 0x000000048b067209 */ /* 0x000fe20007810000 */
[----:B------:R-:W4:Y:S01]  /*b820*/  LDSM.16.MT88.4 R28, [R214+0x4000] ;  /* 0x00400000d61c783b */ /* 0x000f220000004200 */
[----:B------:R-:W-:Y:S02]  /*b830*/  LOP3.LUT R4, R0, 0xffff, RZ, 0xc0, !PT ;  /* 0x0000ffff00047812 */ /* 0x000fe400078ec0ff */
[----:B------:R-:W-:-:S02]  /*b840*/  FMNMX.FTZ R5, R135, R5, !PT ;  /* 0x0000000587057209 */ /* 0x000fc40007810000 */
[----:B------:R-:W-:Y:S02]  /*b850*/  FMNMX.FTZ R7, R175, R6, !PT ;  /* 0x00000006af077209 */ /* 0x000fe40007810000 */
[----:B-1----:R-:W-:Y:S02]  /*b860*/  FMNMX.FTZ R127, R3, R9, !PT ;  /* 0x00000009037f7209 */ /* 0x002fe40007810000 */
[----:B------:R-:W-:Y:S02]  /*b870*/  SHF.R.U32.HI R6, RZ, 0x8, R4 ;  /* 0x00000008ff067819 */ /* 0x000fe40000011604 */
[----:B------:R-:W-:Y:S01]  /*b880*/  FMNMX.FTZ R3, R131, R5, !PT ;  /* 0x0000000583037209 */ /* 0x000fe20007810000 */
[----:B------:R1:W-:Y:S01]  /*b890*/  STL [R1+0x90], R127 ;  /* 0x0000907f01007387 */ /* 0x0003e20000100800 */
[----:B------:R-:W-:Y:S02]  /*b8a0*/  FMNMX.FTZ R4, R174, R7, !PT ;  /* 0x00000007ae047209 */ /* 0x000fe40007810000 */
[----:B------:R-:W-:-:S02]  /*b8b0*/  FMNMX.FTZ R5, R130, R3, !PT ;  /* 0x0000000382057209 */ /* 0x000fc40007810000 */
[----:B------:R-:W-:Y:S01]  /*b8c0*/  FMNMX.FTZ R3, R173, R4, !PT ;  /* 0x00000004ad037209 */ /* 0x000fe20007810000 */
[C---:B------:R-:W-:Y:S01]  /*b8d0*/  FMUL.FTZ R4, R127.reuse, UR33 ;  /* 0x000000217f047c20 */ /* 0x040fe20008410000 */
[----:B------:R-:W-:Y:S02]  /*b8e0*/  FSEL R197, R34, -INF , !P3 ;  /* 0xff80000022c57808 */ /* 0x000fe40005800000 */
[----:B------:R-:W-:Y:S02]  /*b8f0*/  FMNMX.FTZ R3, R104, R3, !PT ;  /* 0x0000000368037209 */ /* 0x000fe40007810000 */
[----:B------:R-:W-:Y:S02]  /*b900*/  FSETP.NEU.FTZ.AND P3, PT, R127, -INF , PT ;  /* 0xff8000007f00780b */ /* 0x000fe40003f7d000 */
[----:B--2---:R-:W-:Y:S02]  /*b910*/  FMNMX.FTZ R103, R2, R10, !PT ;  /* 0x0000000a02677209 */ /* 0x004fe40007810000 */
[----:B------:R-:W-:-:S02]  /*b920*/  FMNMX.FTZ R2, R178, R5, !PT ;  /* 0x00000005b2027209 */ /* 0x000fc40007810000 */
[----:B------:R-:W-:Y:S02]  /*b930*/  LOP3.LUT R11, R11, 0xff, RZ, 0xc0, !PT ;  /* 0x000000ff0b0b7812 */ /* 0x000fe400078ec0ff */
[----:B------:R-:W-:Y:S02]  /*b940*/  FMNMX.FTZ R3, R105, R3, !PT ;  /* 0x0000000369037209 */ /* 0x000fe40007810000 */
[----:B------:R-:W-:Y:S02]  /*b950*/  LOP3.LUT R8, R0, 0xff, RZ, 0xc0, !PT ;  /* 0x000000ff00087812 */ /* 0x000fe400078ec0ff */
[----:B------:R-:W-:Y:S02]  /*b960*/  FSEL R15, R4, RZ, P3 ;  /* 0x000000ff040f7208 */ /* 0x000fe40001800000 */
[----:B------:R-:W-:Y:S02]  /*b970*/  SHF.R.U32.HI R4, RZ, 0x10, R0 ;  /* 0x00000010ff047819 */ /* 0x000fe40000011600 */
[----:B------:R-:W-:-:S02]  /*b980*/  FMNMX.FTZ R2, R179, R2, !PT ;  /* 0x00000002b3027209 */ /* 0x000fc40007810000 */
[----:B------:R-:W-:Y:S02]  /*b990*/  PRMT R11, R11, 0x5410, R12 ;  /* 0x000054100b0b7816 */ /* 0x000fe4000000000c */
[----:B------:R-:W-:Y:S02]  /*b9a0*/  FMNMX.FTZ R3, R108, R3, !PT ;  /* 0x000000036c037209 */ /* 0x000fe40007810000 */
[----:B------:R-:W-:Y:S02]  /*b9b0*/  PRMT R12, R8, 0x5410, R6 ;  /* 0x00005410080c7816 */ /* 0x000fe40000000006 */
[----:B------:R-:W-:Y:S02]  /*b9c0*/  LOP3.LUT R6, R4, 0xff, RZ, 0xc0, !PT ;  /* 0x000000ff04067812 */ /* 0x000fe400078ec0ff */
[----:B------:R-:W-:Y:S02]  /*b9d0*/  FMNMX.FTZ R4, R176, R2, !PT ;  /* 0x00000002b0047209 */ /* 0x000fe40007810000 */
[----:B------:R-:W-:Y:S01]  /*b9e0*/  FMNMX.FTZ R2, R109, R3, !PT ;  /* 0x000000036d027209 */ /* 0x000fe20007810000 */
[--C-:B------:R-:W-:Y:S01]  /*b9f0*/  FFMA.FTZ R3, R77, UR33, -R15.reuse ;  /* 0x000000214d037c23 */ /* 0x100fe2000801080f */
[----:B------:R-:W-:Y:S01]  /*ba00*/  SHF.R.U32.HI R7, RZ, 0x18, R0 ;  /* 0x00000018ff077819 */ /* 0x000fe20000011600 */
[----:B------:R-:W-:Y:S01]  /*ba10*/  FFMA.FTZ R0, R78, UR33, -R15 ;  /* 0x000000214e007c23 */ /* 0x000fe2000801080f */
[----:B------:R-:W-:-:S02]  /*ba20*/  FMNMX.FTZ R5, R181, R2, !PT ;  /* 0x00000002b5057209 */ /* 0x000fc40007810000 */
[----:B------:R-:W2:Y:S01]  /*ba30*/  MUFU.EX2 R2, R3 ;  /* 0x0000000300027308 */ /* 0x000ea20000000800 */
[----:B------:R-:W-:Y:S02]  /*ba40*/  FSEL R86, R33, -INF , !P2 ;  /* 0xff80000021567808 */ /* 0x000fe40005000000 */
[----:B------:R-:W-:Y:S02]  /*ba50*/  FSETP.NEU.FTZ.AND P2, PT, R103, -INF , PT ;  /* 0xff8000006700780b */ /* 0x000fe40003f5d000 */
[----:B------:R-:W-:Y:S02]  /*ba60*/  FMNMX.FTZ R4, R177, R4, !PT ;  /* 0x00000004b1047209 */ /* 0x000fe40007810000 */
[----:B------:R-:W-:Y:S01]  /*ba70*/  FSEL R85, R52, -INF , !P4 ;  /* 0xff80000034557808 */ /* 0x000fe20006000000 */
[----:B------:R3:W-:Y:S01]  /*ba80*/  MUFU.EX2 R56, R0 ;  /* 0x0000000000387308 */ /* 0x0007e20000000800 */
[----:B------:R-:W-:Y:S02]  /*ba90*/  FSEL R84, R53, -INF , !P1 ;  /* 0xff80000035547808 */ /* 0x000fe40004800000 */
[----:B------:R-:W-:Y:S01]  /*baa0*/  FSEL R198, R35, -INF , !P5 ;  /* 0xff80000023c67808 */ /* 0x000fe20006800000 */
[----:B--2---:R2:W-:Y:S01]  /*bab0*/  STL [R1+0x58], R2 ;  /* 0x0000580201007387 */ /* 0x0045e20000100800 */
[----:B---3--:R-:W-:-:S05]  /*bac0*/  FMUL.FTZ R0, R103, UR33 ;  /* 0x0000002167007c20 */ /* 0x008fca0008410000 */
[----:B------:R-:W-:Y:S02]  /*bad0*/  FSEL R20, R0, RZ, P2 ;  /* 0x000000ff00147208 */ /* 0x000fe40001000000 */
[----:B------:R-:W-:Y:S02]  /*bae0*/  FSEL R0, R127, RZ, P3 ;  /* 0x000000ff7f007208 */ /* 0x000fe40001800000 */
[----:B-1----:R-:W3:Y:S01]  /*baf0*/  LDL.LU R127, [R1+0x58] ;  /* 0x00005800017f7983 */ /* 0x002ee20000300800 */
[----:B------:R-:W-:Y:S01]  /*bb00*/  FFMA.FTZ R3, R120, UR33, -R20 ;  /* 0x0000002178037c23 */ /* 0x000fe20008010814 */
[----:B------:R-:W-:Y:S02]  /*bb10*/  IMAD.MOV.U32 R23, RZ, RZ, R229 ;  /* 0x000000ffff177224 */ /* 0x000fe400078e00e5 */
[----:B------:R-:W-:Y:S01]  /*bb20*/  FADD.FTZ R9, R136, -R0 ;  /* 0x8000000088097221 */ /* 0x000fe20000010000 */
[----:B------:R-:W-:Y:S02]  /*bb30*/  PRMT R229, R225, 0x7054, R225 ;  /* 0x00007054e1e57816 */ /* 0x000fe400000000e1 */
[----:B------:R-:W-:-:S02]  /*bb40*/  PRMT R10, R6, 0x5410, R7 ;  /* 0x00005410060a7816 */ /* 0x000fc40000000007 */
[----:B--2---:R-:W-:Y:S02]  /*bb50*/  FMNMX.FTZ R2, R182, R4, !PT ;  /* 0x00000004b6027209 */ /* 0x004fe40007810000 */
[----:B------:R-:W-:Y:S01]  /*bb60*/  FMNMX.FTZ R4, R185, R5, !PT ;  /* 0x00000005b9047209 */ /* 0x000fe20007810000 */
[----:B------:R-:W-:Y:S01]  /*bb70*/  FFMA.FTZ R5, R121, UR33, -R15 ;  /* 0x0000002179057c23 */ /* 0x000fe2000801080f */
[----:B------:R-:W-:Y:S02]  /*bb80*/  FMNMX.FTZ R0, R183, R2, !PT ;  /* 0x00000002b7007209 */ /* 0x000fe40007810000 */
[----:B------:R-:W1:Y:S02]  /*bb90*/  MUFU.EX2 R2, R3 ;  /* 0x0000000300027308 */ /* 0x000e640000000800 */
[----:B------:R-:W-:Y:S01]  /*bba0*/  FMNMX.FTZ R0, R110, R0, !PT ;  /* 0x000000006e007209 */ /* 0x000fe20007810000 */
[----:B-1----:R1:W-:Y:S01]  /*bbb0*/  STL [R1+0x54], R2 ;  /* 0x0000540201007387 */ /* 0x0023e20000100800 */
[----:B------:R-:W-:-:S03]  /*bbc0*/  FFMA.FTZ R3, R79, UR33, -R20 ;  /* 0x000000214f037c23 */ /* 0x000fc60008010814 */
[----:B------:R-:W-:Y:S01]  /*bbd0*/  STL [R1+0x94], R103 ;  /* 0x0000946701007387 */ /* 0x000fe20000100800 */
[----:B------:R2:W-:Y:S02]  /*bbe0*/  MUFU.EX2 R221, R3 ;  /* 0x0000000300dd7308 */ /* 0x0005e40000000800 */
[----:B--2---:R-:W-:-:S06]  /*bbf0*/  FMNMX.FTZ R3, R111, R0, !PT ;  /* 0x000000006f037209 */ /* 0x004fcc0007810000 */
[----:B------:R2:W-:Y:S01]  /*bc00*/  MUFU.EX2 R215, R5 ;  /* 0x0000000500d77308 */ /* 0x0005e20000000800 */
[----:B------:R-:W-:Y:S02]  /*bc10*/  HSET2.LE.AND R0, R13, R229, PT ;  /* 0x000000e50d007233 */ /* 0x000fe40003803000 */
[----:B-1----:R-:W-:Y:S02]  /*bc20*/  FMNMX.FTZ R2, R88, R4, !PT ;  /* 0x0000000458027209 */ /* 0x002fe40007810000 */
[----:B------:R-:W-:Y:S02]  /*bc30*/  FSEL R4, R103, RZ, P2 ;  /* 0x000000ff67047208 */ /* 0x000fe40001000000 */
[----:B------:R-:W-:-:S03]  /*bc40*/  FMNMX.FTZ R2, R89, R2, !PT ;  /* 0x0000000259027209 */ /* 0x000fc60007810000 */
[----:B------:R-:W-:Y:S01]  /*bc50*/  FADD.FTZ R8, R76, -R4 ;  /* 0x800000044c087221 */ /* 0x000fe20000010000 */
[----:B------:R-:W-:Y:S02]  /*bc60*/  FMNMX.FTZ R2, R203, R2, !PT ;  /* 0x00000002cb027209 */ /* 0x000fe40007810000 */
[----:B------:R-:W-:Y:S02]  /*bc70*/  FMNMX.FTZ R4, R186, R3, !PT ;  /* 0x00000003ba047209 */ /* 0x000fe40007810000 */
[----:B------:R-:W-:Y:S02]  /*bc80*/  FMNMX.FTZ R3, R204, R2, !PT ;  /* 0x00000002cc037209 */ /* 0x000fe40007810000 */
[----:B---3--:R-:W-:Y:S01]  /*bc90*/  F2FP.F16.F32.PACK_AB R2, R127, R56 ;  /* 0x000000387f02723e */ /* 0x008fe200000000ff */
[----:B------:R1:W-:Y:S04]  /*bca0*/  STL [R1+0x98], R127 ;  /* 0x0000987f01007387 */ /* 0x0003e80000100800 */
[----:B-1----:R-:W3:Y:S01]  /*bcb0*/  LDL.LU R127, [R1+0x54] ;  /* 0x00005400017f7983 */ /* 0x002ee20000300800 */
[----:B------:R-:W-:Y:S01]  /*bcc0*/  FMNMX.FTZ R4, R187, R4, !PT ;  /* 0x00000004bb047209 */ /* 0x000fe20007810000 */
[----:B------:R-:W-:Y:S01]  /*bcd0*/  FMUL.FTZ R9, R9, UR33 ;  /* 0x0000002109097c20 */ /* 0x000fe20008410000 */
[----:B--2---:R-:W-:Y:S01]  /*bce0*/  FMNMX.FTZ R5, R202, R3, !PT ;  /* 0x00000003ca057209 */ /* 0x004fe20007810000 */
[----:B------:R-:W-:Y:S01]  /*bcf0*/  IMAD.WIDE.U32 R32, R242, -0x326172a9, RZ ;  /* 0xcd9e8d57f2207825 */ /* 0x000fe200078e00ff */
[----:B------:R-:W-:Y:S01]  /*bd00*/  FMNMX.FTZ R3, R90, R4, !PT ;  /* 0x000000045a037209 */ /* 0x000fe20007810000 */
[----:B------:R-:W-:Y:S01]  /*bd10*/  UIADD3 UR10, UR35, 0x1, URZ ;  /* 0x00000001230a7890 */ /* 0x000fe2000fffe03f */
[----:B------:R-:W-:Y:S01]  /*bd20*/  LOP3.LUT R6, R0, R2, RZ, 0xc0, !PT ;  /* 0x0000000200067212 */ /* 0x000fe200078ec0ff */
[----:B------:R-:W-:Y:S01]  /*bd30*/  FFMA.FTZ R2, R123, UR33, -R15 ;  /* 0x000000217b027c23 */ /* 0x000fe2000801080f */
[----:B------:R-:W-:Y:S01]  /*bd40*/  FMNMX.FTZ R4, R81, R5, !PT ;  /* 0x0000000551047209 */ /* 0x000fe20007810000 */
[----:B------:R-:W-:Y:S01]  /*bd50*/  FFMA.FTZ R5, R122, UR33, -R20 ;  /* 0x000000217a057c23 */ /* 0x000fe20008010814 */
[----:B------:R-:W-:Y:S01]  /*bd60*/  FMNMX.FTZ R3, R91, R3, !PT ;  /* 0x000000035b037209 */ /* 0x000fe20007810000 */
[----:B------:R-:W-:Y:S01]  /*bd70*/  MUFU.EX2 R58, R2 ;  /* 0x00000002003a7308 */ /* 0x000fe20000000800 */
[----:B------:R-:W-:Y:S01]  /*bd80*/  FMNMX.FTZ R4, R211, R4, !PT ;  /* 0x00000004d3047209 */ /* 0x000fe20007810000 */
[----:B------:R-:W-:Y:S01]  /*bd90*/  IMAD.MOV.U32 R64, RZ, RZ, R36 ;  /* 0x000000ffff407224 */ /* 0x000fe200078e0024 */
[----:B------:R-:W-:-:S02]  /*bda0*/  HSET2.LE.AND R0, R11, R229, PT ;  /* 0x000000e50b007233 */ /* 0x000fc40003803000 */
[----:B------:R-:W-:Y:S01]  /*bdb0*/  FMNMX.FTZ R3, R206, R3, !PT ;  /* 0x00000003ce037209 */ /* 0x000fe20007810000 */
[----:B------:R-:W-:Y:S01]  /*bdc0*/  IMAD.MOV.U32 R65, RZ, RZ, R64 ;  /* 0x000000ffff417224 */ /* 0x000fe200078e0040 */
[----:B------:R-:W-:Y:S01]  /*bdd0*/  FMNMX.FTZ R4, R226, R4, !PT ;  /* 0x00000004e2047209 */ /* 0x000fe20007810000 */
[----:B------:R1:W-:Y:S01]  /*bde0*/  MUFU.EX2 R103, R5 ;  /* 0x0000000500677308 */ /* 0x0003e20000000800 */
[----:B------:R-:W-:Y:S01]  /*bdf0*/  FSEL R136, R54, -INF , !P0 ;  /* 0xff80000036887808 */ /* 0x000fe20004000000 */
[----:B------:R-:W-:Y:S02]  /*be00*/  IMAD.MOV.U32 R64, RZ, RZ, R23 ;  /* 0x000000ffff407224 */ /* 0x000fe400078e0017 */
[----:B------:R-:W-:Y:S02]  /*be10*/  IMAD.MOV.U32 R224, RZ, RZ, R65 ;  /* 0x000000ffffe07224 */ /* 0x000fe400078e0041 */
[----:B------:R-:W-:Y:S02]  /*be20*/  IMAD.MOV.U32 R223, RZ, RZ, R64 ;  /* 0x000000ffffdf7224 */ /* 0x000fe400078e0040 */
[----:B------:R-:W2:Y:S01]  /*be30*/  MUFU.EX2 R123, R9 ;  /* 0x00000009007b7308 */ /* 0x000ea20000000800 */
[----:B-1----:R-:W-:Y:S01]  /*be40*/  FFMA.FTZ R5, R124, UR33, -R20 ;  /* 0x000000217c057c23 */ /* 0x002fe20008010814 */
[----:B------:R-:W-:-:S06]  /*be50*/  FSEL R124, R55, -INF , !P6 ;  /* 0xff800000377c7808 */ /* 0x000fcc0007000000 */
[----:B------:R1:W-:Y:S01]  /*be60*/  MUFU.EX2 R236, R5 ;  /* 0x0000000500ec7308 */ /* 0x0003e20000000800 */
        /* <DEDUP_REMOVED lines=8> */
[----:B---3--:R-:W-:Y:S01]  /*bef0*/  F2FP.F16.F32.PACK_AB R2, R221, R127 ;  /* 0x0000007fdd02723e */ /* 0x008fe200000000ff */
[----:B------:R-:W-:Y:S03]  /*bf00*/  STL [R1+0xa0], R127 ;  /* 0x0000a07f01007387 */ /* 0x000fe60000100800 */
[----:B------:R-:W-:Y:S01]  /*bf10*/  LOP3.LUT R7, R0, R2, RZ, 0xc0, !PT ;  /* 0x0000000200077212 */ /* 0x000fe200078ec0ff */
[----:B------:R-:W-:Y:S01]  /*bf20*/  STL [R1+0x9c], R221 ;  /* 0x00009cdd01007387 */ /* 0x000fe20000100800 */
[----:B------:R-:W-:-:S02]  /*bf30*/  FMNMX.FTZ R0, R208, R3, !PT ;  /* 0x00000003d0007209 */ /* 0x000fc40007810000 */
[----:B------:R-:W-:Y:S02]  /*bf40*/  FMNMX.FTZ R3, R210, R4, !PT ;  /* 0x00000004d2037209 */ /* 0x000fe40007810000 */
[----:B------:R-:W-:Y:S02]  /*bf50*/  FMNMX.FTZ R2, R82, R0, !PT ;  /* 0x0000000052027209 */ /* 0x000fe40007810000 */
[----:B------:R-:W-:Y:S02]  /*bf60*/  FMNMX.FTZ R4, R209, R3, !PT ;  /* 0x00000003d1047209 */ /* 0x000fe40007810000 */
[----:B------:R-:W-:Y:S02]  /*bf70*/  FMNMX.FTZ R3, R83, R2, !PT ;  /* 0x0000000253037209 */ /* 0x000fe40007810000 */
[----:B------:R-:W-:Y:S02]  /*bf80*/  FMNMX.FTZ R4, R199, R4, !PT ;  /* 0x00000004c7047209 */ /* 0x000fe40007810000 */
[----:B------:R-:W-:-:S02]  /*bf90*/  HSET2.LE.AND R0, R12, R229, PT ;  /* 0x000000e50c007233 */ /* 0x000fc40003803000 */
[----:B------:R-:W-:Y:S02]  /*bfa0*/  F2FP.F16.F32.PACK_AB R2, R58, R215 ;  /* 0x000000d73a02723e */ /* 0x000fe400000000ff */
[----:B------:R-:W-:Y:S02]  /*bfb0*/  FMNMX.FTZ R3, R231, R3, !PT ;  /* 0x00000003e7037209 */ /* 0x000fe40007810000 */
[----:B-1----:R-:W-:Y:S02]  /*bfc0*/  FMNMX.FTZ R5, R192, R4, !PT ;  /* 0x00000004c0057209 */ /* 0x002fe40007810000 */
[----:B------:R-:W-:Y:S01]  /*bfd0*/  LOP3.LUT R4, R0, R2, RZ, 0xc0, !PT ;  /* 0x0000000200047212 */ /* 0x000fe200078ec0ff */
[----:B------:R-:W-:Y:S01]  /*bfe0*/  FMUL.FTZ R2, R8, UR33 ;  /* 0x0000002108027c20 */ /* 0x000fe20008410000 */
[----:B------:R-:W-:Y:S02]  /*bff0*/  FMNMX.FTZ R0, R232, R3, !PT ;  /* 0x00000003e8007209 */ /* 0x000fe40007810000 */
[----:B------:R-:W-:Y:S01]  /*c000*/  FMNMX.FTZ R3, R75, R5, !PT ;  /* 0x000000054b037209 */ /* 0x000fe20007810000 */
[----:B------:R1:W2:Y:S01]  /*c010*/  MUFU.EX2 R122, R2 ;  /* 0x00000002007a7308 */ /* 0x0002a20000000800 */
[----:B------:R-:W-:-:S02]  /*c020*/  FMNMX.FTZ R0, R228, R0, !PT ;  /* 0x00000000e4007209 */ /* 0x000fc40007810000 */
[----:B------:R-:W-:Y:S02]  /*c030*/  FMNMX.FTZ R3, R86, R3, !PT ;  /* 0x0000000356037209 */ /* 0x000fe40007810000 */
[----:B------:R-:W-:Y:S02]  /*c040*/  LOP3.LUT R12, R21, UR12, R14, 0x96, !PT ;  /* 0x0000000c150c7c12 */ /* 0x000fe4000f8e960e */
[----:B------:R-:W-:-:S04]  /*c050*/  FMNMX.FTZ R3, R194, R3, !PT ;  /* 0x00000003c2037209 */ /* 0x000fc80007810000 */
[----:B------:R-:W-:-:S04]  /*c060*/  FMNMX.FTZ R3, R195, R3, !PT ;  /* 0x00000003c3037209 */ /* 0x000fc80007810000 */
[----:B------:R-:W-:Y:S02]  /*c070*/  FMNMX.FTZ R3, R85, R3, !PT ;  /* 0x0000000355037209 */ /* 0x000fe40007810000 */
[----:B-1----:R-:W-:Y:S01]  /*c080*/  FMNMX.FTZ R2, R227, R0, !PT ;  /* 0x00000000e3027209 */ /* 0x002fe20007810000 */
[-C--:B--2---:R-:W-:Y:S01]  /*c090*/  FMUL.FTZ R142, R142, R122.reuse ;  /* 0x0000007a8e8e7220 */ /* 0x084fe20000410000 */
[----:B------:R-:W-:Y:S01]  /*c0a0*/  HSET2.LE.AND R0, R10, R229, PT ;  /* 0x000000e50a007233 */ /* 0x000fe20003803000 */
[----:B------:R-:W-:Y:S01]  /*c0b0*/  FMUL.FTZ R143, R143, R122 ;  /* 0x0000007a8f8f7220 */ /* 0x000fe20000410000 */
[----:B------:R-:W-:Y:S01]  /*c0c0*/  FMNMX.FTZ R5, R201, R2, !PT ;  /* 0x00000002c9057209 */ /* 0x000fe20007810000 */
[-C--:B------:R-:W-:Y:S01]  /*c0d0*/  FMUL.FTZ R154, R154, R122.reuse ;  /* 0x0000007a9a9a7220 */ /* 0x080fe20000410000 */
[----:B------:R-:W-:Y:S01]  /*c0e0*/  F2FP.F16.F32.PACK_AB R2, R236, R103 ;  /* 0x00000067ec02723e */ /* 0x000fe200000000ff */
[-C--:B------:R-:W-:Y:S01]  /*c0f0*/  FMUL.FTZ R155, R155, R122.reuse ;  /* 0x0000007a9b9b7220 */ /* 0x080fe20000410000 */
[----:B------:R-:W-:Y:S01]  /*c100*/  FMNMX.FTZ R8, R200, R5, !PT ;  /* 0x00000005c8087209 */ /* 0x000fe20007810000 */
[-C--:B------:R-:W-:Y:S01]  /*c110*/  FMUL.FTZ R158, R158, R122.reuse ;  /* 0x0000007a9e9e7220 */ /* 0x080fe20000410000 */
[----:B------:R-:W-:Y:S01]  /*c120*/  FMNMX.FTZ R3, R84, R3, !PT ;  /* 0x0000000354037209 */ /* 0x000fe20007810000 */
[----:B------:R-:W-:Y:S01]  /*c130*/  FMUL.FTZ R159, R159, R122 ;  /* 0x0000007a9f9f7220 */ /* 0x000fe20000410000 */
[----:B------:R-:W-:Y:S01]  /*c140*/  LOP3.LUT R5, R0, R2, RZ, 0xc0, !PT ;  /* 0x0000000200057212 */ /* 0x000fe200078ec0ff */
[----:B------:R-:W-:Y:S01]  /*c150*/  FMUL.FTZ R166, R166, R122 ;  /* 0x0000007aa6a67220 */ /* 0x000fe20000410000 */
[----:B------:R-:W-:Y:S01]  /*c160*/  FMNMX.FTZ R0, R197, R8, !PT ;  /* 0x00000008c5007209 */ /* 0x000fe20007810000 */
[----:B------:R-:W-:Y:S01]  /*c170*/  FMUL.FTZ R167, R167, R122 ;  /* 0x0000007aa7a77220 */ /* 0x000fe20000410000 */
[----:B------:R-:W1:Y:S01]  /*c180*/  SHFL.BFLY PT, R8, R3, 0x2, 0x1f ;  /* 0x0c401f0003087f89 */ /* 0x000e6200000e0000 */
[----:B------:R-:W-:-:S02]  /*c190*/  LOP3.LUT R2, R33, R101, RZ, 0x3c, !PT ;  /* 0x0000006521027212 */ /* 0x000fc400078e3cff */
[----:B------:R-:W-:Y:S01]  /*c1a0*/  FMNMX.FTZ R0, R198, R0, !PT ;  /* 0x00000000c6007209 */ /* 0x000fe20007810000 */
[----:B------:R-:W-:Y:S02]  /*c1b0*/  HMMA.16816.F32 R48, R4, R16, R140 ;  /* 0x000000100430723c */ /* 0x000fe4000000188c */
[----:B------:R-:W-:Y:S01]  /*c1c0*/  IMAD.WIDE.U32 R62, R2, -0x2daee0ad, RZ ;  /* 0xd2511f53023e7825 */ /* 0x000fe200078e00ff */
[----:B------:R-:W-:-:S03]  /*c1d0*/  FMNMX.FTZ R0, R207, R0, !PT ;  /* 0x00000000cf007209 */ /* 0x000fc60007810000 */
[C---:B------:R-:W-:Y:S01]  /*c1e0*/  HMMA.16816.F32 R44, R4.reuse, R18, R152 ;  /* 0x00000012042c723c */ /* 0x040fe20000001898 */
[----:B------:R-:W-:Y:S02]  /*c1f0*/  FMNMX.FTZ R0, R205, R0, !PT ;  /* 0x00000000cd007209 */ /* 0x000fe40007810000 */
[----:B------:R-:W-:Y:S02]  /*c200*/  LOP3.LUT R2, R63, UR19, R72, 0x96, !PT ;  /* 0x000000133f027c12 */ /* 0x000fe4000f8e9648 */
[----:B------:R-:W-:Y:S01]  /*c210*/  FMNMX.FTZ R0, R136, R0, !PT ;  /* 0x0000000088007209 */ /* 0x000fe20007810000 */
[----:B----4-:R-:W-:Y:S02]  /*c220*/  HMMA.16816.F32 R40, R4, R28, R156 ;  /* 0x0000001c0428723c */ /* 0x010fe4000000189c */
[----:B------:R-:W-:-:S04]  /*c230*/  IMAD.WIDE.U32 R34, R2, -0x326172a9, RZ ;  /* 0xcd9e8d5702227825 */ /* 0x000fc800078e00ff */
[----:B------:R-:W-:Y:S01]  /*c240*/  HMMA.16816.F32 R36, R4, R30, R164 ;  /* 0x0000001e0424723c */ /* 0x000fe200000018a4 */
[----:B------:R-:W-:-:S06]  /*c250*/  LOP3.LUT R2, R35, UR18, R24, 0x96, !PT ;  /* 0x0000001223027c12 */ /* 0x000fcc000f8e9618 */
[----:B------:R-:W-:Y:S02]  /*c260*/  FMNMX.FTZ R6, R124, R0, !PT ;  /* 0x000000007c067209 */ /* 0x000fe40007810000 */
[----:B-1----:R-:W-:Y:S02]  /*c270*/  FMNMX.FTZ R0, R3, R8, !PT ;  /* 0x0000000803007209 */ /* 0x002fe40007810000 */
[----:B------:R-:W-:Y:S01]  /*c280*/  LOP3.LUT R3, R25, UR20, R32, 0x96, !PT ;  /* 0x0000001419037c12 */ /* 0x000fe2000f8e9620 */
[----:B------:R-:W1:Y:S04]  /*c290*/  SHFL.BFLY PT, R7, R6, 0x2, 0x1f ;  /* 0x0c401f0006077f89 */ /* 0x000e6800000e0000 */
[----:B------:R-:W2:Y:S01]  /*c2a0*/  SHFL.BFLY PT, R8, R0, 0x1, 0x1f ;  /* 0x0c201f0000087f89 */ /* 0x000ea200000e0000 */
[----:B------:R-:W-:-:S04]  /*c2b0*/  IMAD.WIDE.U32 R10, R3, -0x2daee0ad, RZ ;  /* 0xd2511f53030a7825 */ /* 0x000fc800078e00ff */
[----:B------:R-:W-:Y:S01]  /*c2c0*/  IMAD.WIDE.U32 R2, R2, -0x2daee0ad, RZ ;  /* 0xd2511f5302027825 */ /* 0x000fe200078e00ff */
[----:B------:R-:W-:-:S04]  /*c2d0*/  LOP3.LUT R4, R11, UR17, R62, 0x96, !PT ;  /* 0x000000110b047c12 */ /* 0x000fc8000f8e963e */
[----:B------:R-:W-:Y:S01]  /*c2e0*/  LOP3.LUT R3, R3, UR15, R10, 0x96, !PT ;  /* 0x0000000f03037c12 */ /* 0x000fe2000f8e960a */
[----:B------:R-:W-:-:S04]  /*c2f0*/  IMAD.WIDE.U32 R10, R4, -0x326172a9, RZ ;  /* 0xcd9e8d57040a7825 */ /* 0x000fc800078e00ff */
[----:B------:R-:W-:Y:S01]  /*c300*/  IMAD.WIDE.U32 R4, R3, -0x326172a9, RZ ;  /* 0xcd9e8d5703047825 */ /* 0x000fe200078e00ff */
[----:B------:R-:W-:Y:S02]  /*c310*/  LOP3.LUT R3, R11, UR16, R34, 0x96, !PT ;  /* 0x000000100b037c12 */ /* 0x000fe4000f8e9622 */
[----:B-1----:R-:W-:Y:S02]  /*c320*/  FMNMX.FTZ R6, R6, R7, !PT ;  /* 0x0000000706067209 */ /* 0x002fe40007810000 */
[----:B------:R-:W-:Y:S02]  /*c330*/  LOP3.LUT R5, R5, UR14, R10, 0x96, !PT ;  /* 0x0000000e05057c12 */ /* 0x000fe4000f8e960a */
[----:B--2---:R-:W-:Y:S01]  /*c340*/  FMNMX.FTZ R102, R0, R8, !PT ;  /* 0x0000000800667209 */ /* 0x004fe20007810000 */
[----:B------:R-:W1:Y:S01]  /*c350*/  SHFL.BFLY PT, R10, R6, 0x1, 0x1f ;  /* 0x0c201f00060a7f89 */ /* 0x000e6200000e0000 */
[----:B------:R-:W-:Y:S02]  /*c360*/  IMAD.WIDE.U32 R8, R3, -0x2daee0ad, RZ ;  /* 0xd2511f5303087825 */ /* 0x000fe400078e00ff */
[----:B------:R-:W-:-:S02]  /*c370*/  FSETP.NEU.FTZ.AND P1, PT, R102, -INF , PT ;  /* 0xff8000006600780b */ /* 0x000fc40003f3d000 */
[----:B------:R-:W-:Y:S01]  /*c380*/  FMUL.FTZ R0, R102, UR33 ;  /* 0x0000002166007c20 */ /* 0x000fe20008410000 */
[----:B------:R-:W-:Y:S01]  /*c390*/  IMAD.WIDE.U32 R22, R5, -0x2daee0ad, RZ ;  /* 0xd2511f5305167825 */ /* 0x000fe200078e00ff */
[----:B------:R-:W-:-:S03]  /*c3a0*/  LOP3.LUT R2, R9, UR13, R2, 0x96, !PT ;  /* 0x0000000d09027c12 */ /* 0x000fc6000f8e9602 */
[----:B------:R-:W-:Y:S02]  /*c3b0*/  FSEL R11, R0, RZ, P1 ;  /* 0x000000ff000b7208 */ /* 0x000fe40000800000 */
[----:B------:R-:W-:Y:S01]  /*c3c0*/  LOP3.LUT R3, R23, UR5, R8, 0x96, !PT ;  /* 0x0000000517037c12 */ /* 0x000fe2000f8e9608 */
[----:B------:R-:W-:-:S04]  /*c3d0*/  IMAD.WIDE.U32 R8, R2, -0x326172a9, RZ ;  /* 0xcd9e8d5702087825 */ /* 0x000fc800078e00ff */
[----:B------:R-:W-:Y:S01]  /*c3e0*/  IMAD.WIDE.U32 R2, R3, -0x326172a9, RZ ;  /* 0xcd9e8d5703027825 */ /* 0x000fe200078e00ff */
[----:B------:R-:W-:-:S03]  /*c3f0*/  LOP3.LUT R13, R9, UR12, R4, 0x96, !PT ;  /* 0x0000000c090d7c12 */ /* 0x000fc6000f8e9604 */
[----:B------:R-:W-:Y:S01]  /*c400*/  FFMA.FTZ R4, R125, UR33, -R11 ;  /* 0x000000217d047c23 */ /* 0x000fe2000801080b */
[----:B------:R-:W-:-:S03]  /*c410*/  LOP3.LUT R0, R3, UR22, R8, 0x96, !PT ;  /* 0x0000001603007c12 */ /* 0x000fc6000f8e9608 */
[----:B------:R2:W-:Y:S01]  /*c420*/  MUFU.EX2 R143, R4 ;  /* 0x00000004008f7308 */ /* 0x0005e20000000800 */
[C---:B------:R-:W-:Y:S02]  /*c430*/  LOP3.LUT R3, R2.reuse, 0xffff, RZ, 0xc0, !PT ;  /* 0x0000ffff02037812 */ /* 0x040fe400078ec0ff */
[--C-:B------:R-:W-:Y:S02]  /*c440*/  SHF.R.U32.HI R7, RZ, 0x10, R2.reuse ;  /* 0x00000010ff077819 */ /* 0x100fe40000011602 */
[----:B------:R-:W-:Y:S02]  /*c450*/  LOP3.LUT R8, R2, 0xff, RZ, 0xc0, !PT ;  /* 0x000000ff02087812 */ /* 0x000fe400078ec0ff */
[----:B------:R-:W-:Y:S02]  /*c460*/  SHF.R.U32.HI R5, RZ, 0x18, R2 ;  /* 0x00000018ff057819 */ /* 0x000fe40000011602 */
[----:B------:R-:W-:Y:S02]  /*c470*/  SHF.R.U32.HI R3, RZ, 0x8, R3 ;  /* 0x00000008ff037819 */ /* 0x000fe40000011603 */
[----:B------:R-:W-:-:S02]  /*c480*/  LOP3.LUT R2, R7, 0xff, RZ, 0xc0, !PT ;  /* 0x000000ff07027812 */ /* 0x000fc400078ec0ff */
[----:B-1----:R-:W-:Y:S02]  /*c490*/  FMNMX.FTZ R101, R6, R10, !PT ;  /* 0x0000000a06657209 */ /* 0x002fe40007810000 */
[----:B------:R-:W-:Y:S01]  /*c4a0*/  PRMT R6, R8, 0x5410, R3 ;  /* 0x0000541008067816 */ /* 0x000fe20000000003 */
[----:B------:R-:W-:Y:S01]  /*c4b0*/  FFMA.FTZ R3, R128, UR33, -R11 ;  /* 0x0000002180037c23 */ /* 0x000fe2000801080b */
[----:B------:R-:W-:Y:S01]  /*c4c0*/  PRMT R7, R2, 0x5410, R5 ;  /* 0x0000541002077816 */ /* 0x000fe20000000005 */
[C---:B------:R-:W-:Y:S01]  /*c4d0*/  FMUL.FTZ R2, R101.reuse, UR33 ;  /* 0x0000002165027c20 */ /* 0x040fe20008410000 */
[----:B------:R-:W-:Y:S01]  /*c4e0*/  FSETP.NEU.FTZ.AND P0, PT, R101, -INF , PT ;  /* 0xff8000006500780b */ /* 0x000fe20003f1d000 */
[----:B------:R1:W-:Y:S01]  /*c4f0*/  MUFU.EX2 R158, R3 ;  /* 0x00000003009e7308 */ /* 0x0003e20000000800 */
[----:B--2---:R-:W-:Y:S01]  /*c500*/  FFMA.FTZ R4, R132, UR33, -R11 ;  /* 0x0000002184047c23 */ /* 0x004fe2000801080b */
[----:B------:R-:W-:Y:S01]  /*c510*/  IMAD.MOV.U32 R132, RZ, RZ, R59 ;  /* 0x000000ffff847224 */ /* 0x000fe200078e003b */
[----:B------:R-:W-:-:S02]  /*c520*/  FSEL R14, R2, RZ, P0 ;  /* 0x000000ff020e7208 */ /* 0x000fc40000000000 */
[----:B------:R-:W-:-:S03]  /*c530*/  LOP3.LUT R2, R0, 0xffff, RZ, 0xc0, !PT ;  /* 0x0000ffff00027812 */ /* 0x000fc600078ec0ff */
[----:B------:R2:W-:Y:S01]  /*c540*/  MUFU.EX2 R159, R4 ;  /* 0x00000004009f7308 */ /* 0x0005e20000000800 */
[----:B-1----:R-:W-:-:S07]  /*c550*/  FFMA.FTZ R3, R126, UR33, -R11 ;  /* 0x000000217e037c23 */ /* 0x002fce000801080b */
[----:B------:R1:W3:Y:S01]  /*c560*/  MUFU.EX2 R167, R3 ;  /* 0x0000000300a77308 */ /* 0x0002e20000000800 */
[----:B--2---:R-:W-:Y:S01]  /*c570*/  FFMA.FTZ R4, R129, UR33, -R14 ;  /* 0x0000002181047c23 */ /* 0x004fe2000801080e */
[----:B------:R-:W-:-:S06]  /*c580*/  IMAD.WIDE.U32 R128, R242, -0x326172a9, RZ ;  /* 0xcd9e8d57f2807825 */ /* 0x000fcc00078e00ff */
[----:B------:R2:W-:Y:S01]  /*c590*/  MUFU.EX2 R141, R4 ;  /* 0x00000004008d7308 */ /* 0x0005e20000000800 */
[----:B-1----:R-:W-:Y:S02]  /*c5a0*/  SHF.R.U32.HI R3, RZ, 0x8, R2 ;  /* 0x00000008ff037819 */ /* 0x002fe40000011602 */
[----:B------:R-:W-:-:S04]  /*c5b0*/  LOP3.LUT R2, R0, 0xff, RZ, 0xc0, !PT ;  /* 0x000000ff00027812 */ /* 0x000fc800078ec0ff */
[----:B--2---:R-:W-:Y:S01]  /*c5c0*/  PRMT R4, R2, 0x5410, R3 ;  /* 0x0000541002047816 */ /* 0x004fe20000000003 */
[----:B------:R-:W-:Y:S01]  /*c5d0*/  FFMA.FTZ R2, R131, UR33, -R14 ;  /* 0x0000002183027c23 */ /* 0x000fe2000801080e */
[----:B------:R-:W-:-:S03]  /*c5e0*/  SHF.R.U32.HI R3, RZ, 0x10, R0 ;  /* 0x00000010ff037819 */ /* 0x000fc60000011600 */
[----:B------:R1:W-:Y:S02]  /*c5f0*/  MUFU.EX2 R157, R2 ;  /* 0x00000002009d7308 */ /* 0x0003e40000000800 */
[----:B-1----:R-:W-:Y:S02]  /*c600*/  SHF.R.U32.HI R2, RZ, 0x18, R0 ;  /* 0x00000018ff027819 */ /* 0x002fe40000011600 */
[----:B------:R-:W-:Y:S01]  /*c610*/  LOP3.LUT R0, R3, 0xff, RZ, 0xc0, !PT ;  /* 0x000000ff03007812 */ /* 0x000fe200078ec0ff */
[----:B------:R-:W-:-:S03]  /*c620*/  FFMA.FTZ R3, R130, UR33, -R14 ;  /* 0x0000002182037c23 */ /* 0x000fc6000801080e */
[----:B------:R-:W-:Y:S01]  /*c630*/  PRMT R5, R0, 0x5410, R2 ;  /* 0x0000541000057816 */ /* 0x000fe20000000002 */
[----:B------:R-:W-:Y:S01]  /*c640*/  FFMA.FTZ R0, R135, UR33, -R14 ;  /* 0x0000002187007c23 */ /* 0x000fe2000801080e */
[----:B------:R-:W-:Y:S01]  /*c650*/  FSEL R2, R102, RZ, P1 ;  /* 0x000000ff66027208 */ /* 0x000fe20000800000 */
[----:B------:R-:W-:Y:S04]  /*c660*/  MUFU.EX2 R164, R3 ;  /* 0x0000000300a47308 */ /* 0x000fe80000000800 */
[----:B------:R-:W-:-:S04]  /*c670*/  FADD.FTZ R2, R138, -R2 ;  /* 0x800000028a027221 */ /* 0x000fc80000010000 */
[----:B------:R1:W-:Y:S01]  /*c680*/  MUFU.EX2 R154, R0 ;  /* 0x00000000009a7308 */ /* 0x0003e20000000800 */
[----:B------:R-:W-:-:S07]  /*c690*/  FMUL.FTZ R2, R2, UR33 ;  /* 0x0000002102027c20 */ /* 0x000fce0008410000 */
[----:B------:R3:W2:Y:S01]  /*c6a0*/  MUFU.EX2 R121, R2 ;  /* 0x0000000200797308 */ /* 0x0006a20000000800 */
[----:B-1----:R-:W-:-:S05]  /*c6b0*/  FSEL R0, R101, RZ, P0 ;  /* 0x000000ff65007208 */ /* 0x002fca0000000000 */
[----:B------:R-:W-:Y:S01]  /*c6c0*/  FADD.FTZ R3, R137, -R0 ;  /* 0x8000000089037221 */ /* 0x000fe20000010000 */
[--C-:B------:R-:W-:Y:S02]  /*c6d0*/  HSET2.LE.AND R0, R6, R229.reuse, PT ;  /* 0x000000e506007233 */ /* 0x100fe40003803000 */
[----:B---3--:R-:W-:Y:S01]  /*c6e0*/  F2FP.F16.F32.PACK_AB R2, R167, R158 ;  /* 0x0000009ea702723e */ /* 0x008fe200000000ff */
[----:B------:R-:W-:Y:S01]  /*c6f0*/  FMUL.FTZ R3, R3, UR33 ;  /* 0x0000002103037c20 */ /* 0x000fe20008410000 */
[-C--:B--2---:R-:W-:Y:S01]  /*c700*/  FMUL.FTZ R144, R144, R121.reuse ;  /* 0x0000007990907220 */ /* 0x084fe20000410000 */
[-C--:B------:R-:W-:Y:S01]  /*c710*/  FMUL.FTZ R145, R145, R121.reuse ;  /* 0x0000007991917220 */ /* 0x080fe20000410000 */
[----:B------:R-:W-:Y:S01]  /*c720*/  LOP3.LUT R6, R0, R2, RZ, 0xc0, !PT ;  /* 0x0000000200067212 */ /* 0x000fe200078ec0ff */
[----:B------:R-:W1:Y:S01]  /*c730*/  MUFU.EX2 R120, R3 ;  /* 0x0000000300787308 */ /* 0x000e620000000800 */
[--C-:B------:R-:W-:Y:S01]  /*c740*/  HSET2.LE.AND R0, R7, R229.reuse, PT ;  /* 0x000000e507007233 */ /* 0x100fe20003803000 */
[----:B------:R-:W-:Y:S01]  /*c750*/  FMUL.FTZ R148, R148, R121 ;  /* 0x0000007994947220 */ /* 0x000fe20000410000 */
[----:B------:R-:W-:Y:S01]  /*c760*/  F2FP.F16.F32.PACK_AB R2, R164, R157 ;  /* 0x0000009da402723e */ /* 0x000fe200000000ff */
[-C--:B------:R-:W-:Y:S01]  /*c770*/  FMUL.FTZ R149, R149, R121.reuse ;  /* 0x0000007995957220 */ /* 0x080fe20000410000 */
[-C--:B------:R-:W-:Y:S01]  /*c780*/  FMUL.FTZ R160, R160, R121.reuse ;  /* 0x00000079a0a07220 */ /* 0x080fe20000410000 */
[-C--:B------:R-:W-:Y:S01]  /*c790*/  FMUL.FTZ R161, R161, R121.reuse ;  /* 0x00000079a1a17220 */ /* 0x080fe20000410000 */
[----:B------:R-:W-:Y:S01]  /*c7a0*/  LOP3.LUT R7, R0, R2, RZ, 0xc0, !PT ;  /* 0x0000000200077212 */ /* 0x000fe200078ec0ff */
[-C--:B------:R-:W-:Y:S01]  /*c7b0*/  FMUL.FTZ R168, R168, R121.reuse ;  /* 0x00000079a8a87220 */ /* 0x080fe20000410000 */
[----:B------:R-:W-:Y:S01]  /*c7c0*/  HSET2.LE.AND R0, R4, R229, PT ;  /* 0x000000e504007233 */ /* 0x000fe20003803000 */
[----:B------:R-:W-:Y:S01]  /*c7d0*/  FMUL.FTZ R169, R169, R121 ;  /* 0x00000079a9a97220 */ /* 0x000fe20000410000 */
[----:B------:R-:W-:-:S04]  /*c7e0*/  F2FP.F16.F32.PACK_AB R2, R159, R143 ;  /* 0x0000008f9f02723e */ /* 0x000fc800000000ff */
[----:B------:R-:W-:Y:S02]  /*c7f0*/  LOP3.LUT R4, R0, R2, RZ, 0xc0, !PT ;  /* 0x0000000200047212 */ /* 0x000fe400078ec0ff */
[----:B------:R-:W-:Y:S01]  /*c800*/  HSET2.LE.AND R0, R5, R229, PT ;  /* 0x000000e505007233 */ /* 0x000fe20003803000 */
[-C--:B-1----:R-:W-:Y:S01]  /*c810*/  FMUL.FTZ R146, R146, R120.reuse ;  /* 0x0000007892927220 */ /* 0x082fe20000410000 */
[----:B------:R-:W-:Y:S01]  /*c820*/  F2FP.F16.F32.PACK_AB R2, R154, R141 ;  /* 0x0000008d9a02723e */ /* 0x000fe200000000ff */
[-C--:B------:R-:W-:Y:S01]  /*c830*/  FMUL.FTZ R147, R147, R120.reuse ;  /* 0x0000007893937220 */ /* 0x080fe20000410000 */
[-C--:B------:R-:W-:Y:S01]  /*c840*/  FMUL.FTZ R150, R150, R120.reuse ;  /* 0x0000007896967220 */ /* 0x080fe20000410000 */
[----:B------:R-:W-:Y:S01]  /*c850*/  FMUL.FTZ R151, R151, R120 ;  /* 0x0000007897977220 */ /* 0x000fe20000410000 */
[----:B------:R-:W-:Y:S01]  /*c860*/  LOP3.LUT R5, R0, R2, RZ, 0xc0, !PT ;  /* 0x0000000200057212 */ /* 0x000fe200078ec0ff */
[----:B------:R-:W-:Y:S01]  /*c870*/  FFMA.FTZ R0, R139, UR33, -R11 ;  /* 0x000000218b007c23 */ /* 0x000fe2000801080b */
[----:B------:R-:W-:-:S04]  /*c880*/  IMAD.WIDE.U32 R2, R12, -0x2daee0ad, RZ ;  /* 0xd2511f530c027825 */ /* 0x000fc800078e00ff */
[-C--:B------:R-:W-:Y:S01]  /*c890*/  FMUL.FTZ R162, R162, R120.reuse ;  /* 0x00000078a2a27220 */ /* 0x080fe20000410000 */
[-C--:B------:R-:W-:Y:S01]  /*c8a0*/  FMUL.FTZ R163, R163, R120.reuse ;  /* 0x00000078a3a37220 */ /* 0x080fe20000410000 */
[----:B------:R1:W-:Y:S01]  /*c8b0*/  MUFU.EX2 R165, R0 ;  /* 0x0000000000a57308 */ /* 0x0003e20000000800 */
[-C--:B------:R-:W-:Y:S01]  /*c8c0*/  FMUL.FTZ R170, R170, R120.reuse ;  /* 0x00000078aaaa7220 */ /* 0x080fe20000410000 */
[C---:B------:R-:W-:Y:S01]  /*c8d0*/  LOP3.LUT R8, R2.reuse, 0xffff, RZ, 0xc0, !PT ;  /* 0x0000ffff02087812 */ /* 0x040fe200078ec0ff */
[C---:B------:R-:W-:Y:S01]  /*c8e0*/  HMMA.16816.F32 R144, R4.reuse, R16, R144 ;  /* 0x000000100490723c */ /* 0x040fe20000001890 */
[----:B------:R-:W-:Y:S01]  /*c8f0*/  FMUL.FTZ R171, R171, R120 ;  /* 0x00000078abab7220 */ /* 0x000fe20000410000 */
[----:B------:R-:W-:Y:S02]  /*c900*/  LOP3.LUT R10, R2, 0xff, RZ, 0xc0, !PT ;  /* 0x000000ff020a7812 */ /* 0x000fe400078ec0ff */
[--C-:B------:R-:W-:Y:S02]  /*c910*/  SHF.R.U32.HI R9, RZ, 0x10, R2.reuse ;  /* 0x00000010ff097819 */ /* 0x100fe40000011602 */
[----:B------:R-:W-:Y:S01]  /*c920*/  HMMA.16816.F32 R148, R4, R18, R148 ;  /* 0x000000120494723c */ /* 0x000fe20000001894 */
[----:B------:R-:W2:Y:S01]  /*c930*/  LDSM.16.MT88.4 R16, [R213+0x4400] ;  /* 0x00440000d510783b */ /* 0x000ea20000004200 */
[----:B------:R-:W-:-:S02]  /*c940*/  SHF.R.U32.HI R12, RZ, 0x18, R2 ;  /* 0x00000018ff0c7819 */ /* 0x000fc40000011602 */
[----:B------:R-:W-:Y:S02]  /*c950*/  SHF.R.U32.HI R8, RZ, 0x8, R8 ;  /* 0x00000008ff087819 */ /* 0x000fe40000011608 */
[----:B------:R-:W-:Y:S01]  /*c960*/  HMMA.16816.F32 R160, R4, R28, R160 ;  /* 0x0000001c04a0723c */ /* 0x000fe200000018a0 */
[----:B-1----:R-:W-:Y:S01]  /*c970*/  FFMA.FTZ R0, R134, UR33, -R15 ;  /* 0x0000002186007c23 */ /* 0x002fe2000801080f */
[----:B------:R-:W-:-:S03]  /*c980*/  PRMT R10, R10, 0x5410, R8 ;  /* 0x000054100a0a7816 */ /* 0x000fc60000000008 */
[----:B------:R1:W-:Y:S01]  /*c990*/  MUFU.EX2 R220, R0 ;  /* 0x0000000000dc7308 */ /* 0x0003e20000000800 */
[----:B------:R-:W-:Y:S07]  /*c9a0*/  HMMA.16816.F32 R168, R4, R30, R168 ;  /* 0x0000001e04a8723c */ /* 0x000fee00000018a8 */
[----:B------:R-:W-:Y:S01]  /*c9b0*/  LOP3.LUT R7, R9, 0xff, RZ, 0xc0, !PT ;  /* 0x000000ff09077812 */ /* 0x000fe200078ec0ff */
[----:B-1----:R-:W-:-:S04]  /*c9c0*/  FFMA.FTZ R0, R100, UR33, -R15 ;  /* 0x0000002164007c23 */ /* 0x002fc8000801080f */
[----:B------:R1:W-:Y:S02]  /*c9d0*/  MUFU.EX2 R222, R0 ;  /* 0x0000000000de7308 */ /* 0x0003e40000000800 */
[----:B-1----:R-:W-:-:S06]  /*c9e0*/  FFMA.FTZ R0, R96, UR33, -R15 ;  /* 0x0000002160007c23 */ /* 0x002fcc000801080f */
[----:B------:R1:W-:Y:S02]  /*c9f0*/  MUFU.EX2 R216, R0 ;  /* 0x0000000000d87308 */ /* 0x0003e40000000800 */
[----:B-1----:R-:W-:-:S06]  /*ca00*/  FFMA.FTZ R0, R97, UR33, -R15 ;  /* 0x0000002161007c23 */ /* 0x002fcc000801080f */
[----:B------:R1:W3:Y:S02]  /*ca10*/  MUFU.EX2 R218, R0 ;  /* 0x0000000000da7308 */ /* 0x0002e40000000800 */
[----:B-1----:R-:W-:-:S06]  /*ca20*/  FFMA.FTZ R0, R133, UR33, -R20 ;  /* 0x0000002185007c23 */ /* 0x002fcc0008010814 */
[----:B------:R1:W-:Y:S02]  /*ca30*/  MUFU.EX2 R166, R0 ;  /* 0x0000000000a67308 */ /* 0x0003e40000000800 */
[----:B-1----:R-:W-:-:S06]  /*ca40*/  FFMA.FTZ R0, R98, UR33, -R20 ;  /* 0x0000002162007c23 */ /* 0x002fcc0008010814 */
[----:B------:R1:W-:Y:S02]  /*ca50*/  MUFU.EX2 R217, R0 ;  /* 0x0000000000d97308 */ /* 0x0003e40000000800 */
[----:B-1----:R-:W-:Y:S01]  /*ca60*/  LOP3.LUT R0, R3, UR21, R26, 0x96, !PT ;  /* 0x0000001503007c12 */ /* 0x002fe2000f8e961a */
[----:B------:R-:W-:Y:S01]  /*ca70*/  FFMA.FTZ R3, R99, UR33, -R20 ;  /* 0x0000002163037c23 */ /* 0x000fe20008010814 */
[----:B------:R-:W1:Y:S02]  /*ca80*/  LDSM.16.MT88.4 R24, [R214+0x4400] ;  /* 0x00440000d618783b */ /* 0x000e640000004200 */
[----:B------:R-:W-:Y:S02]  /*ca90*/  LOP3.LUT R2, R0, 0xffff, RZ, 0xc0, !PT ;  /* 0x0000ffff00027812 */ /* 0x000fe400078ec0ff */
[----:B------:R4:W2:Y:S01]  /*caa0*/  MUFU.EX2 R219, R3 ;  /* 0x0000000300db7308 */ /* 0x0008a20000000800 */
[----:B------:R-:W-:Y:S02]  /*cab0*/  SHF.R.U32.HI R4, RZ, 0x10, R0 ;  /* 0x00000010ff047819 */ /* 0x000fe40000011600 */
[----:B------:R-:W-:-:S02]  /*cac0*/  SHF.R.U32.HI R5, RZ, 0x8, R2 ;  /* 0x00000008ff057819 */ /* 0x000fc40000011602 */
[----:B------:R-:W-:Y:S02]  /*cad0*/  LOP3.LUT R6, R0, 0xff, RZ, 0xc0, !PT ;  /* 0x000000ff00067812 */ /* 0x000fe400078ec0ff */
[----:B------:R-:W-:Y:S02]  /*cae0*/  SHF.R.U32.HI R2, RZ, 0x18, R0 ;  /* 0x00000018ff027819 */ /* 0x000fe40000011600 */
[----:B------:R-:W-:Y:S02]  /*caf0*/  LOP3.LUT R0, R4, 0xff, RZ, 0xc0, !PT ;  /* 0x000000ff04007812 */ /* 0x000fe400078ec0ff */
[----:B------:R-:W-:Y:S02]  /*cb00*/  PRMT R4, R7, 0x5410, R12 ;  /* 0x0000541007047816 */ /* 0x000fe4000000000c */
[----:B------:R-:W-:Y:S02]  /*cb10*/  PRMT R8, R6, 0x5410, R5 ;  /* 0x0000541006087816 */ /* 0x000fe40000000005 */
[----:B------:R-:W-:Y:S01]  /*cb20*/  PRMT R5, R0, 0x5410, R2 ;  /* 0x0000541000057816 */ /* 0x000fe20000000002 */
[----:B----4-:R-:W-:Y:S01]  /*cb30*/  FFMA.FTZ R3, R172, UR33, -R20 ;  /* 0x00000021ac037c23 */ /* 0x010fe20008010814 */
[----:B------:R-:W-:-:S02]  /*cb40*/  HSET2.LE.AND R0, R10, R229, PT ;  /* 0x000000e50a007233 */ /* 0x000fc40003803000 */
[----:B---3--:R-:W-:Y:S01]  /*cb50*/  F2FP.F16.F32.PACK_AB R2, R218, R216 ;  /* 0x000000d8da02723e */ /* 0x008fe200000000ff */
[----:B------:R3:W4:Y:S01]  /*cb60*/  MUFU.EX2 R156, R3 ;  /* 0x00000003009c7308 */ /* 0x0007220000000800 */
[----:B--2---:R-:W-:Y:S02]  /*cb70*/  F2FP.F16.F32.PACK_AB R7, R219, R217 ;  /* 0x000000d9db07723e */ /* 0x004fe400000000ff */
[----:B------:R-:W-:Y:S02]  /*cb80*/  LOP3.LUT R6, R0, R2, RZ, 0xc0, !PT ;  /* 0x0000000200067212 */ /* 0x000fe400078ec0ff */
[----:B------:R-:W-:Y:S02]  /*cb90*/  HSET2.LE.AND R0, R8, R229, PT ;  /* 0x000000e508007233 */ /* 0x000fe40003803000 */
[----:B------:R-:W-:Y:S01]  /*cba0*/  F2FP.F16.F32.PACK_AB R2, R222, R220 ;  /* 0x000000dcde02723e */ /* 0x000fe200000000ff */
[----:B---3--:R-:W-:-:S04]  /*cbb0*/  FFMA.FTZ R3, R175, UR33, -R11 ;  /* 0x00000021af037c23 */ /* 0x008fc8000801080b */
[----:B------:R2:W-:Y:S02]  /*cbc0*/  MUFU.EX2 R152, R3 ;  /* 0x0000000300987308 */ /* 0x0005e40000000800 */
[----:B--2---:R-:W-:Y:S01]  /*cbd0*/  HSET2.LE.AND R3, R4, R229, PT ;  /* 0x000000e504037233 */ /* 0x004fe20003803000 */
[----:B------:R-:W-:-:S05]  /*cbe0*/  FFMA.FTZ R4, R174, UR33, -R11 ;  /* 0x00000021ae047c23 */ /* 0x000fca000801080b */
[----:B------:R2:W-:Y:S01]  /*cbf0*/  MUFU.EX2 R155, R4 ;  /* 0x00000004009b7308 */ /* 0x0005e20000000800 */
[----:B------:R-:W-:Y:S02]  /*cc00*/  LOP3.LUT R7, R3, R7, RZ, 0xc0, !PT ;  /* 0x0000000703077212 */ /* 0x000fe400078ec0ff */
[----:B------:R-:W-:Y:S02]  /*cc10*/  HSET2.LE.AND R3, R5, R229, PT ;  /* 0x000000e505037233 */ /* 0x000fe40003803000 */
[----:B----4-:R-:W-:-:S04]  /*cc20*/  F2FP.F16.F32.PACK_AB R5, R156, R166 ;  /* 0x000000a69c05723e */ /* 0x010fc800000000ff */
[----:B------:R-:W-:Y:S01]  /*cc30*/  LOP3.LUT R5, R3, R5, RZ, 0xc0, !PT ;  /* 0x0000000503057212 */ /* 0x000fe200078ec0ff */
[----:B--2---:R-:W-:Y:S01]  /*cc40*/  FFMA.FTZ R4, R173, UR33, -R11 ;  /* 0x00000021ad047c23 */ /* 0x004fe2000801080b */
[----:B------:R-:W-:-:S03]  /*cc50*/  IMAD.MOV.U32 R173, RZ, RZ, R215 ;  /* 0x000000ffffad7224 */ /* 0x000fc600078e00d7 */
[----:B------:R2:W3:Y:S01]  /*cc60*/  MUFU.EX2 R32, R4 ;  /* 0x0000000400207308 */ /* 0x0004e20000000800 */
[----:B------:R-:W-:Y:S01]  /*cc70*/  IMAD.MOV.U32 R72, RZ, RZ, R173 ;  /* 0x000000ffff487224 */ /* 0x000fe200078e00ad */
[----:B--2---:R-:W-:Y:S01]  /*cc80*/  LOP3.LUT R4, R0, R2, RZ, 0xc0, !PT ;  /* 0x0000000200047212 */ /* 0x004fe200078ec0ff */
[----:B------:R-:W-:-:S04]  /*cc90*/  IMAD.WIDE.U32 R2, R13, -0x2daee0ad, RZ ;  /* 0xd2511f530d027825 */ /* 0x000fc800078e00ff */
[----:B------:R-:W-:Y:S01]  /*cca0*/  FFMA.FTZ R0, R178, UR33, -R14 ;  /* 0x00000021b2007c23 */ /* 0x000fe2000801080e */
[----:B------:R-:W-:-:S03]  /*ccb0*/  IMAD.MOV.U32 R178, RZ, RZ, R224 ;  /* 0x000000ffffb27224 */ /* 0x000fc600078e00e0 */
[----:B------:R2:W-:Y:S01]  /*ccc0*/  MUFU.EX2 R140, R0 ;  /* 0x00000000008c7308 */ /* 0x0005e20000000800 */
[C---:B------:R-:W-:Y:S01]  /*ccd0*/  LOP3.LUT R8, R2.reuse, 0xffff, RZ, 0xc0, !PT ;  /* 0x0000ffff02087812 */ /* 0x040fe200078ec0ff */
[C---:B------:R-:W-:Y:S01]  /*cce0*/  HMMA.16816.F32 R48, R4.reuse, R16, R48 ;  /* 0x000000100430723c */ /* 0x040fe20000001830 */
[----:B------:R-:W-:Y:S02]  /*ccf0*/  LOP3.LUT R12, R2, 0xff, RZ, 0xc0, !PT ;  /* 0x000000ff020c7812 */ /* 0x000fe400078ec0ff */
[--C-:B------:R-:W-:Y:S02]  /*cd00*/  SHF.R.U32.HI R9, RZ, 0x10, R2.reuse ;  /* 0x00000010ff097819 */ /* 0x100fe40000011602 */
[----:B------:R-:W-:Y:S01]  /*cd10*/  SHF.R.U32.HI R10, RZ, 0x18, R2 ;  /* 0x00000018ff0a7819 */ /* 0x000fe20000011602 */
[----:B------:R-:W-:Y:S01]  /*cd20*/  FFMA.FTZ R2, R177, UR33, -R14 ;  /* 0x00000021b1027c23 */ /* 0x000fe2000801080e */
[----:B------:R-:W-:Y:S01]  /*cd30*/  HMMA.16816.F32 R44, R4, R18, R44 ;  /* 0x00000012042c723c */ /* 0x000fe2000000182c */
[----:B------:R-:W-:-:S02]  /*cd40*/  SHF.R.U32.HI R8, RZ, 0x8, R8 ;  /* 0x00000008ff087819 */ /* 0x000fc40000011608 */
[----:B------:R4:W-:Y:S02]  /*cd50*/  MUFU.EX2 R153, R2 ;  /* 0x0000000200997308 */ /* 0x0009e40000000800 */
[----:B------:R-:W-:Y:S01]  /*cd60*/  PRMT R8, R12, 0x5410, R8 ;  /* 0x000054100c087816 */ /* 0x000fe20000000008 */
[----:B-1----:R-:W-:Y:S01]  /*cd70*/  HMMA.16816.F32 R40, R4, R24, R40 ;  /* 0x000000180428723c */ /* 0x002fe20000001828 */
[----:B--2---:R-:W-:Y:S01]  /*cd80*/  LOP3.LUT R0, R3, UR21, R22, 0x96, !PT ;  /* 0x0000001503007c12 */ /* 0x004fe2000f8e9616 */
[----:B------:R-:W-:Y:S01]  /*cd90*/  FFMA.FTZ R3, R176, UR33, -R14 ;  /* 0x00000021b0037c23 */ /* 0x000fe2000801080e */
[----:B---3--:R-:W-:-:S03]  /*cda0*/  IMAD.MOV.U32 R176, RZ, RZ, R32 ;  /* 0x000000ffffb07224 */ /* 0x008fc600078e0020 */
[----:B------:R-:W-:Y:S01]  /*cdb0*/  HMMA.16816.F32 R36, R4, R26, R36 ;  /* 0x0000001a0424723c */ /* 0x000fe20000001824 */
[----:B------:R1:W2:Y:S06]  /*cdc0*/  MUFU.EX2 R142, R3 ;  /* 0x00000003008e7308 */ /* 0x0002ac0000000800 */
[----:B------:R-:W-:Y:S01]  /*cdd0*/  FFMA.FTZ R4, R179, UR33, -R14 ;  /* 0x00000021b3047c23 */ /* 0x000fe2000801080e */
[C---:B----4-:R-:W-:Y:S01]  /*cde0*/  LOP3.LUT R2, R0.reuse, 0xffff, RZ, 0xc0, !PT ;  /* 0x0000ffff00027812 */ /* 0x050fe200078ec0ff */
[----:B------:R-:W-:Y:S01]  /*cdf0*/  IMAD.MOV.U32 R179, RZ, RZ, R216 ;  /* 0x000000ffffb37224 */ /* 0x000fe200078e00d8 */
[----:B------:R-:W-:Y:S01]  /*ce00*/  LOP3.LUT R6, R0, 0xff, RZ, 0xc0, !PT ;  /* 0x000000ff00067812 */ /* 0x000fe200078ec0ff */
[----:B------:R3:W4:Y:S01]  /*ce10*/  MUFU.EX2 R138, R4 ;  /* 0x00000004008a7308 */ /* 0x0007220000000800 */
[----:B------:R-:W-:-:S02]  /*ce20*/  SHF.R.U32.HI R7, RZ, 0x18, R0 ;  /* 0x00000018ff077819 */ /* 0x000fc40000011600 */
[----:B------:R-:W-:Y:S02]  /*ce30*/  SHF.R.U32.HI R5, RZ, 0x8, R2 ;  /* 0x00000008ff057819 */ /* 0x000fe40000011602 */
[----:B------:R-:W-:Y:S02]  /*ce40*/  F2FP.F16.F32.PACK_AB R2, R176, R155 ;  /* 0x0000009bb002723e */ /* 0x000fe400000000ff */
[----:B-1----:R-:W-:Y:S02]  /*ce50*/  LOP3.LUT R3, R9, 0xff, RZ, 0xc0, !PT ;  /* 0x000000ff09037812 */ /* 0x002fe400078ec0ff */
[----:B------:R-:W-:Y:S02]  /*ce60*/  PRMT R5, R6, 0x5410, R5 ;  /* 0x0000541006057816 */ /* 0x000fe40000000005 */
[----:B------:R-:W-:Y:S02]  /*ce70*/  PRMT R10, R3, 0x5410, R10 ;  /* 0x00005410030a7816 */ /* 0x000fe4000000000a */
[----:B------:R-:W-:-:S02]  /*ce80*/  SHF.R.U32.HI R3, RZ, 0x10, R0 ;  /* 0x00000010ff037819 */ /* 0x000fc40000011600 */
[--C-:B------:R-:W-:Y:S01]  /*ce90*/  HSET2.LE.AND R0, R8, R229.reuse, PT ;  /* 0x000000e508007233 */ /* 0x100fe20003803000 */
[----:B---3--:R-:W-:Y:S01]  /*cea0*/  IMAD.U32 R4, RZ, RZ, UR10 ;  /* 0x0000000aff047e24 */ /* 0x008fe2000f8e00ff */
[----:B------:R-:W-:Y:S01]  /*ceb0*/  LOP3.LUT R3, R3, 0xff, RZ, 0xc0, !PT ;  /* 0x000000ff03037812 */ /* 0x000fe200078ec0ff */
[----:B------:R-:W-:Y:S02]  /*cec0*/  UIADD3 UR10, UR35, 0x2, URZ ;  /* 0x00000002230a7890 */ /* 0x000fe4000fffe03f */
[----:B------:R-:W-:Y:S01]  /*ced0*/  LOP3.LUT R6, R0, R2, RZ, 0xc0, !PT ;  /* 0x0000000200067212 */ /* 0x000fe200078ec0ff */
[----:B------:R-:W-:Y:S01]  /*cee0*/  UIADD3 UR35, UR35, 0x3, URZ ;  /* 0x0000000323237890 */ /* 0x000fe2000fffe03f */
[----:B------:R-:W-:Y:S02]  /*cef0*/  LOP3.LUT R9, R73, UR31, R4, 0x96, !PT ;  /* 0x0000001f49097c12 */ /* 0x000fe4000f8e9604 */
[----:B------:R-:W-:Y:S02]  /*cf00*/  PRMT R7, R3, 0x5410, R7 ;  /* 0x0000541003077816 */ /* 0x000fe40000000007 */
[----:B------:R-:W-:Y:S01]  /*cf10*/  HSET2.LE.AND R0, R10, R229, PT ;  /* 0x000000e50a007233 */ /* 0x000fe20003803000 */
[----:B------:R-:W-:Y:S01]  /*cf20*/  IMAD.WIDE.U32 R28, R9, -0x326172a9, RZ ;  /* 0xcd9e8d57091c7825 */ /* 0x000fe200078e00ff */
[----:B--2---:R-:W-:-:S02]  /*cf30*/  F2FP.F16.F32.PACK_AB R2, R153, R142 ;  /* 0x0000008e9902723e */ /* 0x004fc400000000ff */
[--C-:B------:R-:W-:Y:S02]  /*cf40*/  HSET2.LE.AND R3, R5, R229.reuse, PT ;  /* 0x000000e505037233 */ /* 0x100fe40003803000 */
[----:B------:R-:W-:Y:S02]  /*cf50*/  HSET2.LE.AND R5, R7, R229, PT ;  /* 0x000000e507057233 */ /* 0x000fe40003803000 */
[----:B------:R-:W-:Y:S02]  /*cf60*/  LOP3.LUT R7, R0, R2, RZ, 0xc0, !PT ;  /* 0x0000000200077212 */ /* 0x000fe400078ec0ff */
[----:B------:R-:W-:Y:S02]  /*cf70*/  F2FP.F16.F32.PACK_AB R4, R152, R165 ;  /* 0x000000a59804723e */ /* 0x000fe400000000ff */
[----:B------:R-:W-:Y:S02]  /*cf80*/  LOP3.LUT R2, R29, UR20, R66, 0x96, !PT ;  /* 0x000000141d027c12 */ /* 0x000fe4000f8e9642 */
[----:B----4-:R-:W-:-:S02]  /*cf90*/  F2FP.F16.F32.PACK_AB R8, R138, R140 ;  /* 0x0000008c8a08723e */ /* 0x010fc400000000ff */
[----:B------:R-:W-:Y:S02]  /*cfa0*/  LOP3.LUT R0, R61, UR18, R28, 0x96, !PT ;  /* 0x000000123d007c12 */ /* 0x000fe4000f8e961c */
[----:B------:R-:W-:Y:S01]  /*cfb0*/  LOP3.LUT R4, R3, R4, RZ, 0xc0, !PT ;  /* 0x0000000403047212 */ /* 0x000fe200078ec0ff */
[----:B------:R-:W-:Y:S01]  /*cfc0*/  IMAD.WIDE.U32 R2, R2, -0x2daee0ad, RZ ;  /* 0xd2511f5302027825 */ /* 0x000fe200078e00ff */
[----:B------:R-:W-:-:S03]  /*cfd0*/  LOP3.LUT R5, R5, R8, RZ, 0xc0, !PT ;  /* 0x0000000805057212 */ /* 0x000fc600078ec0ff */
[----:B------:R-:W-:Y:S01]  /*cfe0*/  IMAD.WIDE.U32 R8, R0, -0x2daee0ad, RZ ;  /* 0xd2511f5300087825 */ /* 0x000fe200078e00ff */
[----:B------:R-:W-:-:S03]  /*cff0*/  LOP3.LUT R3, R3, UR17, R74, 0x96, !PT ;  /* 0x0000001103037c12 */ /* 0x000fc6000f8e964a */
[--C-:B------:R-:W-:Y:S01]  /*d000*/  FFMA.FTZ R0, R112, UR33, -R15.reuse ;  /* 0x0000002170007c23 */ /* 0x100fe2000801080f */
[C---:B------:R-:W-:Y:S01]  /*d010*/  HMMA.16816.F32 R144, R4.reuse, R16, R144 ;  /* 0x000000100490723c */ /* 0x040fe20000001890 */
[----:B------:R-:W-:Y:S01]  /*d020*/  LOP3.LUT R9, R9, UR15, R2, 0x96, !PT ;  /* 0x0000000f09097c12 */ /* 0x000fe2000f8e9602 */
[----:B------:R-:W-:Y:S01]  /*d030*/  IMAD.WIDE.U32 R2, R3, -0x326172a9, RZ ;  /* 0xcd9e8d5703027825 */ /* 0x000fe200078e00ff */
[----:B------:R1:W-:Y:S03]  /*d040*/  MUFU.EX2 R225, R0 ;  /* 0x0000000000e17308 */ /* 0x0003e60000000800 */
[----:B------:R-:W-:Y:S01]  /*d050*/  IMAD.WIDE.U32 R30, R9, -0x326172a9, RZ ;  /* 0xcd9e8d57091e7825 */ /* 0x000fe200078e00ff */
[----:B------:R-:W-:Y:S01]  /*d060*/  LOP3.LUT R3, R3, UR16, R60, 0x96, !PT ;  /* 0x0000001003037c12 */ /* 0x000fe2000f8e963c */
[----:B------:R-:W-:Y:S02]  /*d070*/  HMMA.16816.F32 R148, R4, R18, R148 ;  /* 0x000000120494723c */ /* 0x000fe40000001894 */
[----:B------:R-:W-:Y:S01]  /*d080*/  FFMA.FTZ R9, R113, UR33, -R15 ;  /* 0x0000002171097c23 */ /* 0x000fe2000801080f */
[----:B------:R-:W2:Y:S01]  /*d090*/  LDSM.16.MT88.4 R16, [R213+0x4800] ;  /* 0x00480000d510783b */ /* 0x000ea20000004200 */
[----:B------:R-:W-:-:S02]  /*d0a0*/  IMAD.MOV.U32 R112, RZ, RZ, R58 ;  /* 0x000000ffff707224 */ /* 0x000fc400078e003a */
[----:B------:R-:W-:Y:S01]  /*d0b0*/  MUFU.EX2 R212, R9 ;  /* 0x0000000900d47308 */ /* 0x000fe20000000800 */
[----:B------:R-:W-:Y:S01]  /*d0c0*/  HMMA.16816.F32 R64, R4, R24, R160 ;  /* 0x000000180440723c */ /* 0x000fe200000018a0 */
[----:B------:R-:W-:Y:S01]  /*d0d0*/  IMAD.MOV.U32 R113, RZ, RZ, R57 ;  /* 0x000000ffff717224 */ /* 0x000fe200078e0039 */
[----:B-1----:R-:W-:Y:S01]  /*d0e0*/  LOP3.LUT R0, R31, UR14, R2, 0x96, !PT ;  /* 0x0000000e1f007c12 */ /* 0x002fe2000f8e9602 */
[----:B------:R-:W-:-:S03]  /*d0f0*/  IMAD.WIDE.U32 R2, R3, -0x2daee0ad, RZ ;  /* 0xd2511f5303027825 */ /* 0x000fc600078e00ff */
[----:B------:R-:W-:Y:S01]  /*d100*/  HMMA.16816.F32 R168, R4, R26, R168 ;  /* 0x0000001a04a8723c */ /* 0x000fe200000018a8 */
[----:B------:R-:W1:Y:S01]  /*d110*/  LDSM.16.MT88.4 R24, [R214+0x4800] ;  /* 0x00480000d618783b */ /* 0x000e620000004200 */
[----:B------:R-:W-:Y:S01]  /*d120*/  IMAD.WIDE.U32 R32, R0, -0x2daee0ad, RZ ;  /* 0xd2511f5300207825 */ /* 0x000fe200078e00ff */
[----:B------:R-:W-:-:S03]  /*d130*/  LOP3.LUT R0, R3, UR13, R8, 0x96, !PT ;  /* 0x0000000d03007c12 */ /* 0x000fc6000f8e9608 */
[--C-:B------:R-:W-:Y:S01]  /*d140*/  FFMA.FTZ R3, R116, UR33, -R15.reuse ;  /* 0x0000002174037c23 */ /* 0x100fe2000801080f */
[----:B------:R-:W-:Y:S01]  /*d150*/  FFMA.FTZ R8, R117, UR33, -R15 ;  /* 0x0000002175087c23 */ /* 0x000fe2000801080f */
[----:B------:R-:W-:Y:S01]  /*d160*/  FFMA.FTZ R5, R118, UR33, -R20 ;  /* 0x0000002176057c23 */ /* 0x000fe20008010814 */
[----:B------:R-:W-:Y:S01]  /*d170*/  LOP3.LUT R2, R33, UR5, R2, 0x96, !PT ;  /* 0x0000000521027c12 */ /* 0x000fe2000f8e9602 */
[----:B------:R3:W-:Y:S01]  /*d180*/  MUFU.EX2 R125, R3 ;  /* 0x00000003007d7308 */ /* 0x0007e20000000800 */
[----:B------:R-:W-:-:S04]  /*d190*/  IMAD.WIDE.U32 R22, R0, -0x326172a9, RZ ;  /* 0xcd9e8d5700167825 */ /* 0x000fc800078e00ff */
[----:B------:R-:W-:Y:S02]  /*d1a0*/  IMAD.MOV.U32 R118, RZ, RZ, R218 ;  /* 0x000000ffff767224 */ /* 0x000fe400078e00da */
[----:B------:R-:W-:Y:S01]  /*d1b0*/  IMAD.MOV.U32 R117, RZ, RZ, R223 ;  /* 0x000000ffff757224 */ /* 0x000fe200078e00df */
[----:B------:R4:W2:Y:S01]  /*d1c0*/  MUFU.EX2 R174, R8 ;  /* 0x0000000800ae7308 */ /* 0x0008a20000000800 */
[----:B------:R-:W-:-:S07]  /*d1d0*/  IMAD.MOV.U32 R116, RZ, RZ, R56 ;  /* 0x000000ffff747224 */ /* 0x000fce00078e0038 */
[----:B------:R-:W-:Y:S01]  /*d1e0*/  MUFU.EX2 R127, R5 ;  /* 0x00000005007f7308 */ /* 0x000fe20000000800 */
[----:B---3--:R-:W-:-:S03]  /*d1f0*/  IMAD.WIDE.U32 R2, R2, -0x326172a9, RZ ;  /* 0xcd9e8d5702027825 */ /* 0x008fc600078e00ff */
[----:B------:R-:W-:Y:S02]  /*d200*/  SHF.R.U32.HI R4, RZ, 0x10, R2 ;  /* 0x00000010ff047819 */ /* 0x000fe40000011602 */
[----:B------:R-:W-:Y:S02]  /*d210*/  LOP3.LUT R0, R3, UR22, R22, 0x96, !PT ;  /* 0x0000001603007c12 */ /* 0x000fe4000f8e9616 */
[----:B------:R-:W-:Y:S01]  /*d220*/  LOP3.LUT R6, R4, 0xff, RZ, 0xc0, !PT ;  /* 0x000000ff04067812 */ /* 0x000fe200078ec0ff */
[----:B------:R-:W-:Y:S01]  /*d230*/  FFMA.FTZ R4, R119, UR33, -R20 ;  /* 0x0000002177047c23 */ /* 0x000fe20008010814 */
[C---:B------:R-:W-:Y:S02]  /*d240*/  LOP3.LUT R3, R2.reuse, 0xffff, RZ, 0xc0, !PT ;  /* 0x0000ffff02037812 */ /* 0x040fe400078ec0ff */
[----:B------:R-:W-:Y:S01]  /*d250*/  LOP3.LUT R12, R2, 0xff, RZ, 0xc0, !PT ;  /* 0x000000ff020c7812 */ /* 0x000fe200078ec0ff */
[----:B------:R3:W1:Y:S01]  /*d260*/  MUFU.EX2 R175, R4 ;  /* 0x0000000400af7308 */ /* 0x0006620000000800 */
[----:B------:R-:W-:-:S02]  /*d270*/  SHF.R.U32.HI R10, RZ, 0x18, R2 ;  /* 0x00000018ff0a7819 */ /* 0x000fc40000011602 */
[C---:B------:R-:W-:Y:S02]  /*d280*/  LOP3.LUT R2, R0.reuse, 0xffff, RZ, 0xc0, !PT ;  /* 0x0000ffff00027812 */ /* 0x040fe400078ec0ff */
[----:B------:R-:W-:Y:S02]  /*d290*/  SHF.R.U32.HI R7, RZ, 0x8, R3 ;  /* 0x00000008ff077819 */ /* 0x000fe40000011603 */
[----:B----4-:R-:W-:Y:S02]  /*d2a0*/  LOP3.LUT R8, R0, 0xff, RZ, 0xc0, !PT ;  /* 0x000000ff00087812 */ /* 0x010fe400078ec0ff */
[----:B------:R-:W-:Y:S02]  /*d2b0*/  SHF.R.U32.HI R3, RZ, 0x10, R0 ;  /* 0x00000010ff037819 */ /* 0x000fe40000011600 */
[----:B------:R-:W-:Y:S02]  /*d2c0*/  SHF.R.U32.HI R2, RZ, 0x8, R2 ;  /* 0x00000008ff027819 */ /* 0x000fe40000011602 */
[----:B------:R-:W-:-:S02]  /*d2d0*/  SHF.R.U32.HI R9, RZ, 0x18, R0 ;  /* 0x00000018ff097819 */ /* 0x000fc40000011600 */
[----:B------:R-:W-:Y:S01]  /*d2e0*/  LOP3.LUT R0, R3, 0xff, RZ, 0xc0, !PT ;  /* 0x000000ff03007812 */ /* 0x000fe200078ec0ff */
[----:B------:R-:W-:Y:S01]  /*d2f0*/  FFMA.FTZ R3, R114, UR33, -R20 ;  /* 0x0000002172037c23 */ /* 0x000fe20008010814 */
[----:B---3--:R-:W-:Y:S02]  /*d300*/  PRMT R4, R12, 0x5410, R7 ;  /* 0x000054100c047816 */ /* 0x008fe40000000007 */
[----:B------:R-:W-:Y:S01]  /*d310*/  PRMT R8, R8, 0x5410, R2 ;  /* 0x0000541008087816 */ /* 0x000fe20000000002 */
[----:B------:R-:W-:Y:S01]  /*d320*/  FFMA.FTZ R2, R115, UR33, -R20 ;  /* 0x0000002173027c23 */ /* 0x000fe20008010814 */
[----:B------:R-:W-:Y:S01]  /*d330*/  PRMT R9, R0, 0x5410, R9 ;  /* 0x0000541000097816 */ /* 0x000fe20000000009 */
[----:B------:R-:W-:Y:S01]  /*d340*/  MUFU.EX2 R177, R3 ;  /* 0x0000000300b17308 */ /* 0x000fe20000000800 */
[----:B------:R-:W-:Y:S02]  /*d350*/  HSET2.LE.AND R0, R4, R229, PT ;  /* 0x000000e504007233 */ /* 0x000fe40003803000 */
[----:B------:R-:W-:-:S05]  /*d360*/  PRMT R5, R6, 0x5410, R10 ;  /* 0x0000541006057816 */ /* 0x000fca000000000a */
[----:B------:R2:W3:Y:S02]  /*d370*/  MUFU.EX2 R221, R2 ;  /* 0x0000000200dd7308 */ /* 0x0004e40000000800 */
[----:B--2---:R-:W-:-:S04]  /*d380*/  F2FP.F16.F32.PACK_AB R2, R174, R125 ;  /* 0x0000007dae02723e */ /* 0x004fc800000000ff */
[----:B------:R-:W-:Y:S02]  /*d390*/  LOP3.LUT R6, R0, R2, RZ, 0xc0, !PT ;  /* 0x0000000200067212 */ /* 0x000fe400078ec0ff */
[----:B------:R-:W-:Y:S02]  /*d3a0*/  HSET2.LE.AND R0, R5, R229, PT ;  /* 0x000000e505007233 */ /* 0x000fe40003803000 */
[----:B-1----:R-:W-:-:S04]  /*d3b0*/  F2FP.F16.F32.PACK_AB R2, R175, R127 ;  /* 0x0000007faf02723e */ /* 0x002fc800000000ff */
[----:B------:R-:W-:Y:S02]  /*d3c0*/  LOP3.LUT R7, R0, R2, RZ, 0xc0, !PT ;  /* 0x0000000200077212 */ /* 0x000fe400078ec0ff */
[----:B------:R-:W-:Y:S02]  /*d3d0*/  HSET2.LE.AND R0, R8, R229, PT ;  /* 0x000000e508007233 */ /* 0x000fe40003803000 */
[----:B------:R-:W-:-:S04]  /*d3e0*/  F2FP.F16.F32.PACK_AB R2, R212, R225 ;  /* 0x000000e1d402723e */ /* 0x000fc800000000ff */
[----:B------:R-:W-:Y:S02]  /*d3f0*/  LOP3.LUT R4, R0, R2, RZ, 0xc0, !PT ;  /* 0x0000000200047212 */ /* 0x000fe400078ec0ff */
[----:B------:R-:W-:Y:S02]  /*d400*/  HSET2.LE.AND R0, R9, R229, PT ;  /* 0x000000e509007233 */ /* 0x000fe40003803000 */
[----:B---3--:R-:W-:-:S04]  /*d410*/  F2FP.F16.F32.PACK_AB R2, R221, R177 ;  /* 0x000000b1dd02723e */ /* 0x008fc800000000ff */
[----:B------:R-:W-:Y:S02]  /*d420*/  LOP3.LUT R5, R0, R2, RZ, 0xc0, !PT ;  /* 0x0000000200057212 */ /* 0x000fe400078ec0ff */
[----:B------:R-:W-:Y:S02]  /*d430*/  LOP3.LUT R0, R29, UR20, R128, 0x96, !PT ;  /* 0x000000141d007c12 */ /* 0x000fe4000f8e9680 */
[----:B------:R-:W-:-:S03]  /*d440*/  LOP3.LUT R2, R35, UR18, R28, 0x96, !PT ;  /* 0x0000001223027c12 */ /* 0x000fc6000f8e961c */
[----:B------:R-:W-:Y:S02]  /*d450*/  HMMA.16816.F32 R48, R4, R16, R48 ;  /* 0x000000100430723c */ /* 0x000fe40000001830 */
[----:B------:R-:W-:-:S04]  /*d460*/  IMAD.WIDE.U32 R2, R2, -0x2daee0ad, RZ ;  /* 0xd2511f5302027825 */ /* 0x000fc800078e00ff */
[C---:B------:R-:W-:Y:S06]  /*d470*/  HMMA.16816.F32 R52, R4.reuse, R18, R44 ;  /* 0x000000120434723c */ /* 0x040fec000000182c */
[C---:B------:R-:W-:Y:S06]  /*d480*/  HMMA.16816.F32 R76, R4.reuse, R24, R40 ;  /* 0x00000018044c723c */ /* 0x040fec0000001828 */
[----:B------:R-:W-:Y:S07]  /*d490*/  HMMA.16816.F32 R68, R4, R26, R36 ;  /* 0x0000001a0444723c */ /* 0x000fee0000001824 */
[----:B------:R-:W-:-:S04]  /*d4a0*/  IMAD.WIDE.U32 R4, R0, -0x2daee0ad, RZ ;  /* 0xd2511f5300047825 */ /* 0x000fc800078e00ff */
[----:B------:R-:W-:Y:S01]  /*d4b0*/  FFMA.FTZ R6, R104, UR33, -R11 ;  /* 0x0000002168067c23 */ /* 0x000fe2000801080b */
[----:B------:R-:W-:-:S03]  /*d4c0*/  LOP3.LUT R0, R5, UR17, R62, 0x96, !PT ;  /* 0x0000001105007c12 */ /* 0x000fc6000f8e963e */
[----:B------:R1:W-:Y:S01]  /*d4d0*/  MUFU.EX2 R137, R6 ;  /* 0x0000000600897308 */ /* 0x0003e20000000800 */
[----:B------:R-:W-:Y:S01]  /*d4e0*/  LOP3.LUT R3, R3, UR15, R4, 0x96, !PT ;  /* 0x0000000f03037c12 */ /* 0x000fe2000f8e9604 */
[----:B------:R-:W-:-:S04]  /*d4f0*/  IMAD.WIDE.U32 R4, R0, -0x326172a9, RZ ;  /* 0xcd9e8d5700047825 */ /* 0x000fc800078e00ff */
[----:B------:R-:W-:Y:S01]  /*d500*/  IMAD.WIDE.U32 R12, R3, -0x326172a9, RZ ;  /* 0xcd9e8d57030c7825 */ /* 0x000fe200078e00ff */
[----:B------:R-:W-:-:S04]  /*d510*/  LOP3.LUT R3, R5, UR16, R34, 0x96, !PT ;  /* 0x0000001005037c12 */ /* 0x000fc8000f8e9622 */
[----:B------:R-:W-:Y:S01]  /*d520*/  LOP3.LUT R0, R13, UR14, R4, 0x96, !PT ;  /* 0x0000000e0d007c12 */ /* 0x000fe2000f8e9604 */
[----:B------:R-:W-:-:S04]  /*d530*/  IMAD.WIDE.U32 R4, R3, -0x2daee0ad, RZ ;  /* 0xd2511f5303047825 */ /* 0x000fc800078e00ff */
[----:B------:R-:W-:Y:S01]  /*d540*/  IMAD.WIDE.U32 R28, R0, -0x2daee0ad, RZ ;  /* 0xd2511f53001c7825 */ /* 0x000fe200078e00ff */
[----:B-1----:R-:W-:-:S03]  /*d550*/  LOP3.LUT R6, R5, UR13, R2, 0x96, !PT ;  /* 0x0000000d05067c12 */ /* 0x002fc6000f8e9602 */
[--C-:B------:R-:W-:Y:S01]  /*d560*/  FFMA.FTZ R0, R105, UR33, -R11.reuse ;  /* 0x0000002169007c23 */ /* 0x100fe2000801080b */
[--C-:B------:R-:W-:Y:S01]  /*d570*/  FFMA.FTZ R5, R109, UR33, -R11.reuse ;  /* 0x000000216d057c23 */ /* 0x100fe2000801080b */
[----:B------:R-:W-:Y:S02]  /*d580*/  LOP3.LUT R2, R29, UR5, R4, 0x96, !PT ;  /* 0x000000051d027c12 */ /* 0x000fe4000f8e9604 */
[----:B------:R1:W2:Y:S01]  /*d590*/  MUFU.EX2 R218, R0 ;  /* 0x0000000000da7308 */ /* 0x0002a20000000800 */
[----:B------:R-:W-:Y:S01]  /*d5a0*/  FFMA.FTZ R4, R108, UR33, -R11 ;  /* 0x000000216c047c23 */ /* 0x000fe2000801080b */
[----:B------:R-:W-:-:S04]  /*d5b0*/  IMAD.WIDE.U32 R8, R6, -0x326172a9, RZ ;  /* 0xcd9e8d5706087825 */ /* 0x000fc800078e00ff */
[----:B------:R-:W-:Y:S01]  /*d5c0*/  IMAD.WIDE.U32 R2, R2, -0x326172a9, RZ ;  /* 0xcd9e8d5702027825 */ /* 0x000fe200078e00ff */
[----:B------:R-:W-:Y:S01]  /*d5d0*/  LOP3.LUT R13, R9, UR12, R12, 0x96, !PT ;  /* 0x0000000c090d7c12 */ /* 0x000fe2000f8e960c */
[----:B------:R3:W-:Y:S02]  /*d5e0*/  MUFU.EX2 R223, R4 ;  /* 0x0000000400df7308 */ /* 0x0007e40000000800 */
[----:B------:R-:W-:-:S06]  /*d5f0*/  FFMA.FTZ R9, R95, UR33, -R20 ;  /* 0x000000215f097c23 */ /* 0x000fcc0008010814 */
[----:B------:R4:W-:Y:S01]  /*d600*/  MUFU.EX2 R114, R5 ;  /* 0x0000000500727308 */ /* 0x0009e20000000800 */
[----:B-1----:R-:W-:-:S07]  /*d610*/  LOP3.LUT R0, R2, 0xffff, RZ, 0xc0, !PT ;  /* 0x0000ffff02007812 */ /* 0x002fce00078ec0ff */
[----:B------:R-:W-:Y:S01]  /*d620*/  MUFU.EX2 R238, R9 ;  /* 0x0000000900ee7308 */ /* 0x000fe20000000800 */
[----:B---3--:R-:W-:Y:S02]  /*d630*/  SHF.R.U32.HI R4, RZ, 0x8, R0 ;  /* 0x00000008ff047819 */ /* 0x008fe40000011600 */
[----:B------:R-:W-:-:S04]  /*d640*/  LOP3.LUT R0, R2, 0xff, RZ, 0xc0, !PT ;  /* 0x000000ff02007812 */ /* 0x000fc800078ec0ff */
[----:B------:R-:W-:Y:S01]  /*d650*/  PRMT R10, R0, 0x5410, R4 ;  /* 0x00005410000a7816 */ /* 0x000fe20000000004 */
[----:B------:R-:W-:Y:S01]  /*d660*/  FFMA.FTZ R4, R182, UR33, -R14 ;  /* 0x00000021b6047c23 */ /* 0x000fe2000801080e */
[--C-:B------:R-:W-:Y:S02]  /*d670*/  SHF.R.U32.HI R0, RZ, 0x10, R2.reuse ;  /* 0x00000010ff007819 */ /* 0x100fe40000011602 */
[----:B----4-:R-:W-:Y:S01]  /*d680*/  SHF.R.U32.HI R5, RZ, 0x18, R2 ;  /* 0x00000018ff057819 */ /* 0x010fe20000011602 */
[----:B------:R1:W-:Y:S01]  /*d690*/  MUFU.EX2 R216, R4 ;  /* 0x0000000400d87308 */ /* 0x0003e20000000800 */
[----:B------:R-:W-:Y:S01]  /*d6a0*/  LOP3.LUT R2, R3, UR22, R8, 0x96, !PT ;  /* 0x0000001603027c12 */ /* 0x000fe2000f8e9608 */
[----:B------:R-:W-:Y:S01]  /*d6b0*/  FFMA.FTZ R3, R183, UR33, -R14 ;  /* 0x00000021b7037c23 */ /* 0x000fe2000801080e */
[----:B------:R-:W-:Y:S01]  /*d6c0*/  LOP3.LUT R0, R0, 0xff, RZ, 0xc0, !PT ;  /* 0x000000ff00007812 */ /* 0x000fe200078ec0ff */
[----:B------:R-:W-:Y:S01]  /*d6d0*/  FFMA.FTZ R8, R94, UR33, -R20 ;  /* 0x000000215e087c23 */ /* 0x000fe20008010814 */
[----:B------:R-:W-:-:S02]  /*d6e0*/  IMAD.MOV.U32 R183, RZ, RZ, R117 ;  /* 0x000000ffffb77224 */ /* 0x000fc400078e0075 */
[----:B------:R-:W-:Y:S01]  /*d6f0*/  PRMT R7, R0, 0x5410, R5 ;  /* 0x0000541000077816 */ /* 0x000fe20000000005 */
[----:B------:R3:W4:Y:S01]  /*d700*/  MUFU.EX2 R215, R3 ;  /* 0x0000000300d77308 */ /* 0x0007220000000800 */
[C---:B------:R-:W-:Y:S02]  /*d710*/  LOP3.LUT R0, R2.reuse, 0xffff, RZ, 0xc0, !PT ;  /* 0x0000ffff02007812 */ /* 0x040fe400078ec0ff */
[----:B------:R-:W-:Y:S02]  /*d720*/  LOP3.LUT R5, R2, 0xff, RZ, 0xc0, !PT ;  /* 0x000000ff02057812 */ /* 0x000fe400078ec0ff */
[----:B------:R-:W-:-:S03]  /*d730*/  SHF.R.U32.HI R0, RZ, 0x8, R0 ;  /* 0x00000008ff007819 */ /* 0x000fc60000011600 */
[----:B------:R-:W-:Y:S01]  /*d740*/  MUFU.EX2 R130, R8 ;  /* 0x0000000800827308 */ /* 0x000fe20000000800 */
[----:B-1----:R-:W-:Y:S02]  /*d750*/  SHF.R.U32.HI R4, RZ, 0x18, R2 ;  /* 0x00000018ff047819 */ /* 0x002fe40000011602 */
[----:B------:R-:W-:-:S05]  /*d760*/  PRMT R0, R5, 0x5410, R0 ;  /* 0x0000541005007816 */ /* 0x000fca0000000000 */
[----:B------:R-:W-:Y:S02]  /*d770*/  HSET2.LE.AND R0, R0, R229, PT ;  /* 0x000000e500007233 */ /* 0x000fe40003803000 */
[----:B---3--:R-:W-:-:S04]  /*d780*/  SHF.R.U32.HI R3, RZ, 0x10, R2 ;  /* 0x00000010ff037819 */ /* 0x008fc80000011602 */
[----:B------:R-:W-:Y:S01]  /*d790*/  LOP3.LUT R2, R3, 0xff, RZ, 0xc0, !PT ;  /* 0x000000ff03027812 */ /* 0x000fe200078ec0ff */
[----:B------:R-:W-:-:S04]  /*d7a0*/  FFMA.FTZ R3, R110, UR33, -R14 ;  /* 0x000000216e037c23 */ /* 0x000fc8000801080e */
[----:B------:R1:W-:Y:S02]  /*d7b0*/  MUFU.EX2 R126, R3 ;  /* 0x00000003007e7308 */ /* 0x0003e40000000800 */
[----:B-1----:R-:W-:Y:S01]  /*d7c0*/  PRMT R3, R2, 0x5410, R4 ;  /* 0x0000541002037816 */ /* 0x002fe20000000004 */
[----:B------:R-:W-:-:S05]  /*d7d0*/  FFMA.FTZ R2, R111, UR33, -R14 ;  /* 0x000000216f027c23 */ /* 0x000fca000801080e */
[----:B------:R2:W1:Y:S02]  /*d7e0*/  MUFU.EX2 R224, R2 ;  /* 0x0000000200e07308 */ /* 0x0004640000000800 */
[----:B--2---:R-:W-:-:S04]  /*d7f0*/  F2FP.F16.F32.PACK_AB R2, R218, R137 ;  /* 0x00000089da02723e */ /* 0x004fc800000000ff */
        /* <DEDUP_REMOVED lines=8> */
[----:B-1----:R-:W-:-:S04]  /*d880*/  F2FP.F16.F32.PACK_AB R2, R224, R126 ;  /* 0x0000007ee002723e */ /* 0x002fc800000000ff */
[----:B------:R-:W-:Y:S01]  /*d890*/  LOP3.LUT R7, R0, R2, RZ, 0xc0, !PT ;  /* 0x0000000200077212 */ /* 0x000fe200078ec0ff */
[----:B------:R-:W-:Y:S01]  /*d8a0*/  FFMA.FTZ R0, R181, UR33, -R11 ;  /* 0x00000021b5007c23 */ /* 0x000fe2000801080b */
[----:B------:R-:W-:Y:S01]  /*d8b0*/  LOP3.LUT R2, R23, UR12, R30, 0x96, !PT ;  /* 0x0000000c17027c12 */ /* 0x000fe2000f8e961e */
[----:B------:R-:W-:Y:S02]  /*d8c0*/  IMAD.MOV.U32 R181, RZ, RZ, R112 ;  /* 0x000000ffffb57224 */ /* 0x000fe400078e0070 */
[----:B------:R1:W-:Y:S02]  /*d8d0*/  MUFU.EX2 R21, R0 ;  /* 0x0000000000157308 */ /* 0x0003e40000000800 */
[----:B------:R-:W-:Y:S01]  /*d8e0*/  IMAD.WIDE.U32 R2, R2, -0x2daee0ad, RZ ;  /* 0xd2511f5302027825 */ /* 0x000fe200078e00ff */
[----:B------:R-:W-:Y:S02]  /*d8f0*/  HMMA.16816.F32 R40, R4, R16, R144 ;  /* 0x000000100428723c */ /* 0x000fe40000001890 */
[----:B------:R-:W-:-:S04]  /*d900*/  LOP3.LUT R10, R2, 0xff, RZ, 0xc0, !PT ;  /* 0x000000ff020a7812 */ /* 0x000fc800078ec0ff */
[C---:B------:R-:W-:Y:S01]  /*d910*/  HMMA.16816.F32 R36, R4.reuse, R18, R148 ;  /* 0x000000120424723c */ /* 0x040fe20000001894 */
[----:B------:R-:W2:Y:S01]  /*d920*/  LDSM.16.MT88.4 R16, [R213+0x4c00] ;  /* 0x004c0000d510783b */ /* 0x000ea20000004200 */
[----:B------:R-:W-:Y:S01]  /*d930*/  SHF.R.U32.HI R12, RZ, 0x18, R2 ;  /* 0x00000018ff0c7819 */ /* 0x000fe20000011602 */
[----:B------:R-:W-:Y:S02]  /*d940*/  IMAD.MOV.U32 R147, RZ, RZ, R114 ;  /* 0x000000ffff937224 */ /* 0x000fe400078e0072 */
[----:B------:R-:W-:Y:S01]  /*d950*/  IMAD.MOV.U32 R146, RZ, RZ, R116 ;  /* 0x000000ffff927224 */ /* 0x000fe200078e0074 */
[----:B------:R-:W-:Y:S01]  /*d960*/  HMMA.16816.F32 R64, R4, R24, R64 ;  /* 0x000000180440723c */ /* 0x000fe20000001840 */
[----:B------:R-:W-:-:S04]  /*d970*/  IMAD.WIDE.U32 R150, R242, -0x326172a9, RZ ;  /* 0xcd9e8d57f2967825 */ /* 0x000fc800078e00ff */
[----:B-1----:R-:W-:Y:S01]  /*d980*/  FFMA.FTZ R0, R107, UR33, -R15 ;  /* 0x000000216b007c23 */ /* 0x002fe2000801080f */
[----:B------:R-:W-:-:S03]  /*d990*/  IMAD.MOV.U32 R144, RZ, RZ, R113 ;  /* 0x000000ffff907224 */ /* 0x000fc600078e0071 */
[----:B------:R1:W-:Y:S01]  /*d9a0*/  MUFU.EX2 R99, R0 ;  /* 0x0000000000637308 */ /* 0x0003e20000000800 */
[----:B------:R-:W-:Y:S01]  /*d9b0*/  HMMA.16816.F32 R44, R4, R26, R168 ;  /* 0x0000001a042c723c */ /* 0x000fe200000018a8 */
        /* <DEDUP_REMOVED lines=8> */
[----:B-1----:R-:W-:Y:S01]  /*da40*/  FFMA.FTZ R0, R106, UR33, -R15 ;  /* 0x000000216a007c23 */ /* 0x002fe2000801080f */
[----:B------:R-:W-:Y:S02]  /*da50*/  IMAD.MOV.U32 R147, RZ, RZ, R177 ;  /* 0x000000ffff937224 */ /* 0x000fe400078e00b1 */
[----:B------:R-:W-:Y:S01]  /*da60*/  IMAD.MOV.U32 R169, RZ, RZ, R174 ;  /* 0x000000ffffa97224 */ /* 0x000fe200078e00ae */
[----:B------:R1:W-:Y:S01]  /*da70*/  MUFU.EX2 R96, R0 ;  /* 0x0000000000607308 */ /* 0x0003e20000000800 */
[----:B------:R-:W-:Y:S02]  /*da80*/  IMAD.MOV.U32 R168, RZ, RZ, R175 ;  /* 0x000000ffffa87224 */ /* 0x000fe400078e00af */
[----:B-1----:R-:W-:Y:S01]  /*da90*/  FFMA.FTZ R0, R92, UR33, -R15 ;  /* 0x000000215c007c23 */ /* 0x002fe2000801080f */
[----:B------:R-:W-:-:S04]  /*daa0*/  VIADD R92, R242, 0x4 ;  /* 0x00000004f25c7836 */ /* 0x000fc80000000000 */
[----:B------:R1:W-:Y:S02]  /*dab0*/  MUFU.EX2 R135, R0 ;  /* 0x0000000000877308 */ /* 0x0003e40000000800 */
[----:B-1----:R-:W-:Y:S01]  /*dac0*/  FFMA.FTZ R0, R93, UR33, -R15 ;  /* 0x000000215d007c23 */ /* 0x002fe2000801080f */
[----:B------:R-:W-:-:S05]  /*dad0*/  IMAD.WIDE.U32 R92, R92, -0x326172a9, RZ ;  /* 0xcd9e8d575c5c7825 */ /* 0x000fca00078e00ff */
[----:B------:R1:W4:Y:S02]  /*dae0*/  MUFU.EX2 R128, R0 ;  /* 0x0000000000807308 */ /* 0x0003240000000800 */
[----:B-1----:R-:W-:-:S06]  /*daf0*/  FFMA.FTZ R0, R180, UR33, -R20 ;  /* 0x00000021b4007c23 */ /* 0x002fcc0008010814 */
[----:B------:R1:W-:Y:S02]  /*db00*/  MUFU.EX2 R98, R0 ;  /* 0x0000000000627308 */ /* 0x0003e40000000800 */
[----:B-1----:R-:W-:-:S04]  /*db10*/  LOP3.LUT R0, R2, 0xffff, RZ, 0xc0, !PT ;  /* 0x0000ffff02007812 */ /* 0x002fc800078ec0ff */
[----:B------:R-:W-:Y:S02]  /*db20*/  SHF.R.U32.HI R8, RZ, 0x8, R0 ;  /* 0x00000008ff087819 */ /* 0x000fe40000011600 */
[----:B------:R-:W-:Y:S02]  /*db30*/  LOP3.LUT R0, R3, UR21, R32, 0x96, !PT ;  /* 0x0000001503007c12 */ /* 0x000fe4000f8e9620 */
[----:B------:R-:W-:Y:S02]  /*db40*/  SHF.R.U32.HI R3, RZ, 0x10, R2 ;  /* 0x00000010ff037819 */ /* 0x000fe40000011602 */
[----:B------:R-:W-:Y:S02]  /*db50*/  LOP3.LUT R2, R0, 0xffff, RZ, 0xc0, !PT ;  /* 0x0000ffff00027812 */ /* 0x000fe400078ec0ff */
[----:B------:R-:W-:Y:S01]  /*db60*/  LOP3.LUT R5, R3, 0xff, RZ, 0xc0, !PT ;  /* 0x000000ff03057812 */ /* 0x000fe200078ec0ff */
[----:B------:R-:W-:Y:S01]  /*db70*/  FFMA.FTZ R3, R184, UR33, -R20 ;  /* 0x00000021b8037c23 */ /* 0x000fe20008010814 */
[----:B------:R-:W-:-:S02]  /*db80*/  SHF.R.U32.HI R4, RZ, 0x10, R0 ;  /* 0x00000010ff047819 */ /* 0x000fc40000011600 */
[----:B------:R-:W-:Y:S01]  /*db90*/  SHF.R.U32.HI R6, RZ, 0x8, R2 ;  /* 0x00000008ff067819 */ /* 0x000fe20000011602 */
[----:B------:R1:W2:Y:S01]  /*dba0*/  MUFU.EX2 R100, R3 ;  /* 0x0000000300647308 */ /* 0x0002a20000000800 */
[----:B------:R-:W-:Y:S02]  /*dbb0*/  LOP3.LUT R7, R0, 0xff, RZ, 0xc0, !PT ;  /* 0x000000ff00077812 */ /* 0x000fe400078ec0ff */
[----:B------:R-:W-:Y:S02]  /*dbc0*/  SHF.R.U32.HI R2, RZ, 0x18, R0 ;  /* 0x00000018ff027819 */ /* 0x000fe40000011600 */
[----:B------:R-:W-:Y:S02]  /*dbd0*/  LOP3.LUT R0, R4, 0xff, RZ, 0xc0, !PT ;  /* 0x000000ff04007812 */ /* 0x000fe400078ec0ff */
[----:B------:R-:W-:Y:S02]  /*dbe0*/  PRMT R10, R10, 0x5410, R8 ;  /* 0x000054100a0a7816 */ /* 0x000fe40000000008 */
[----:B------:R-:W-:-:S02]  /*dbf0*/  PRMT R4, R5, 0x5410, R12 ;  /* 0x0000541005047816 */ /* 0x000fc4000000000c */
[----:B------:R-:W-:Y:S02]  /*dc00*/  PRMT R5, R0, 0x5410, R2 ;  /* 0x0000541000057816 */ /* 0x000fe40000000002 */
[----:B------:R-:W-:Y:S02]  /*dc10*/  PRMT R8, R7, 0x5410, R6 ;  /* 0x0000541007087816 */ /* 0x000fe40000000006 */
[----:B------:R-:W-:Y:S01]  /*dc20*/  HSET2.LE.AND R0, R10, R229, PT ;  /* 0x000000e50a007233 */ /* 0x000fe20003803000 */
[----:B-1----:R-:W-:Y:S01]  /*dc30*/  FFMA.FTZ R3, R185, UR33, -R11 ;  /* 0x00000021b9037c23 */ /* 0x002fe2000801080b */
[----:B----4-:R-:W-:Y:S02]  /*dc40*/  F2FP.F16.F32.PACK_AB R2, R128, R135 ;  /* 0x000000878002723e */ /* 0x010fe400000000ff */
[----:B------:R-:W-:Y:S01]  /*dc50*/  F2FP.F16.F32.PACK_AB R7, R238, R130 ;  /* 0x00000082ee07723e */ /* 0x000fe200000000ff */
[----:B------:R1:W-:Y:S01]  /*dc60*/  MUFU.EX2 R133, R3 ;  /* 0x0000000300857308 */ /* 0x0003e20000000800 */
[----:B------:R-:W-:-:S02]  /*dc70*/  LOP3.LUT R6, R0, R2, RZ, 0xc0, !PT ;  /* 0x0000000200067212 */ /* 0x000fc400078ec0ff */
[--C-:B------:R-:W-:Y:S02]  /*dc80*/  HSET2.LE.AND R0, R8, R229.reuse, PT ;  /* 0x000000e508007233 */ /* 0x100fe40003803000 */
[----:B------:R-:W-:Y:S02]  /*dc90*/  F2FP.F16.F32.PACK_AB R2, R96, R99 ;  /* 0x000000636002723e */ /* 0x000fe400000000ff */
[----:B-1----:R-:W-:Y:S01]  /*dca0*/  HSET2.LE.AND R3, R4, R229, PT ;  /* 0x000000e504037233 */ /* 0x002fe20003803000 */
[----:B------:R-:W-:-:S04]  /*dcb0*/  FFMA.FTZ R4, R88, UR33, -R11 ;  /* 0x0000002158047c23 */ /* 0x000fc8000801080b */
[----:B------:R1:W-:Y:S01]  /*dcc0*/  MUFU.EX2 R134, R4 ;  /* 0x0000000400867308 */ /* 0x0003e20000000800 */
[----:B------:R-:W-:Y:S02]  /*dcd0*/  LOP3.LUT R7, R3, R7, RZ, 0xc0, !PT ;  /* 0x0000000703077212 */ /* 0x000fe400078ec0ff */
[----:B------:R-:W-:Y:S02]  /*dce0*/  HSET2.LE.AND R3, R5, R229, PT ;  /* 0x000000e505037233 */ /* 0x000fe40003803000 */
[----:B--2---:R-:W-:-:S04]  /*dcf0*/  F2FP.F16.F32.PACK_AB R5, R100, R98 ;  /* 0x000000626405723e */ /* 0x004fc800000000ff */
[----:B------:R-:W-:Y:S01]  /*dd00*/  LOP3.LUT R5, R3, R5, RZ, 0xc0, !PT ;  /* 0x0000000503057212 */ /* 0x000fe200078ec0ff */
[----:B-1----:R-:W-:-:S04]  /*dd10*/  FFMA.FTZ R4, R89, UR33, -R11 ;  /* 0x0000002159047c23 */ /* 0x002fc8000801080b */
[----:B------:R1:W-:Y:S02]  /*dd20*/  MUFU.EX2 R131, R4 ;  /* 0x0000000400837308 */ /* 0x0003e40000000800 */
[----:B-1----:R-:W-:Y:S01]  /*dd30*/  LOP3.LUT R4, R0, R2, RZ, 0xc0, !PT ;  /* 0x0000000200047212 */ /* 0x002fe200078ec0ff */
[----:B------:R-:W-:-:S04]  /*dd40*/  IMAD.WIDE.U32 R2, R13, -0x2daee0ad, RZ ;  /* 0xd2511f530d027825 */ /* 0x000fc800078e00ff */
[----:B------:R-:W-:-:S04]  /*dd50*/  FFMA.FTZ R0, R186, UR33, -R14 ;  /* 0x00000021ba007c23 */ /* 0x000fc8000801080e */
[----:B------:R1:W2:Y:S01]  /*dd60*/  MUFU.EX2 R172, R0 ;  /* 0x0000000000ac7308 */ /* 0x0002a20000000800 */
        /* <DEDUP_REMOVED lines=10> */
[----:B---3--:R-:W-:Y:S01]  /*de10*/  HMMA.16816.F32 R48, R4, R24, R76 ;  /* 0x000000180430723c */ /* 0x008fe2000000184c */
[----:B-1----:R-:W-:Y:S01]  /*de20*/  LOP3.LUT R0, R3, UR21, R28, 0x96, !PT ;  /* 0x0000001503007c12 */ /* 0x002fe2000f8e961c */
[----:B------:R-:W-:Y:S01]  /*de30*/  FFMA.FTZ R3, R90, UR33, -R14 ;  /* 0x000000215a037c23 */ /* 0x000fe2000801080e */
[----:B--2---:R-:W-:-:S03]  /*de40*/  IMAD.MOV.U32 R63, RZ, RZ, R172 ;  /* 0x000000ffff3f7224 */ /* 0x004fc600078e00ac */
[----:B------:R-:W-:Y:S01]  /*de50*/  HMMA.16816.F32 R28, R4, R26, R68 ;  /* 0x0000001a041c723c */ /* 0x000fe20000001844 */
[----:B------:R1:W2:Y:S06]  /*de60*/  MUFU.EX2 R139, R3 ;  /* 0x00000003008b7308 */ /* 0x0002ac0000000800 */
[----:B------:R-:W-:Y:S01]  /*de70*/  FFMA.FTZ R4, R187, UR33, -R14 ;  /* 0x00000021bb047c23 */ /* 0x000fe2000801080e */
[C---:B----4-:R-:W-:Y:S02]  /*de80*/  LOP3.LUT R2, R0.reuse, 0xffff, RZ, 0xc0, !PT ;  /* 0x0000ffff00027812 */ /* 0x050fe400078ec0ff */
        /* <DEDUP_REMOVED lines=9> */
[----:B------:R-:W-:Y:S01]  /*df20*/  HSET2.LE.AND R0, R8, R229, PT ;  /* 0x000000e508007233 */ /* 0x000fe20003803000 */
[----:B---3--:R-:W-:Y:S01]  /*df30*/  IMAD.U32 R4, RZ, RZ, UR10 ;  /* 0x0000000aff047e24 */ /* 0x008fe2000f8e00ff */
[----:B------:R-:W-:-:S03]  /*df40*/  LOP3.LUT R3, R3, 0xff, RZ, 0xc0, !PT ;  /* 0x000000ff03037812 */ /* 0x000fc600078ec0ff */
[----:B------:R-:W-:Y:S02]  /*df50*/  LOP3.LUT R6, R0, R2, RZ, 0xc0, !PT ;  /* 0x0000000200067212 */ /* 0x000fe400078ec0ff */
[----:B------:R-:W-:Y:S02]  /*df60*/  LOP3.LUT R9, R73, UR31, R4, 0x96, !PT ;  /* 0x0000001f49097c12 */ /* 0x000fe4000f8e9604 */
[----:B------:R-:W-:Y:S02]  /*df70*/  PRMT R7, R3, 0x5410, R7 ;  /* 0x0000541003077816 */ /* 0x000fe40000000007 */
[--C-:B------:R-:W-:Y:S01]  /*df80*/  HSET2.LE.AND R0, R10, R229.reuse, PT ;  /* 0x000000e50a007233 */ /* 0x100fe20003803000 */
[----:B------:R-:W-:Y:S01]  /*df90*/  IMAD.WIDE.U32 R22, R9, -0x326172a9, RZ ;  /* 0xcd9e8d5709167825 */ /* 0x000fe200078e00ff */
[----:B--2---:R-:W-:Y:S02]  /*dfa0*/  F2FP.F16.F32.PACK_AB R2, R129, R139 ;  /* 0x0000008b8102723e */ /* 0x004fe400000000ff */
[----:B------:R-:W-:-:S02]  /*dfb0*/  HSET2.LE.AND R3, R5, R229, PT ;  /* 0x000000e505037233 */ /* 0x000fc40003803000 */
[----:B------:R-:W-:Y:S02]  /*dfc0*/  HSET2.LE.AND R5, R7, R229, PT ;  /* 0x000000e507057233 */ /* 0x000fe40003803000 */
[----:B------:R-:W-:Y:S02]  /*dfd0*/  LOP3.LUT R7, R0, R2, RZ, 0xc0, !PT ;  /* 0x0000000200077212 */ /* 0x000fe400078ec0ff */
[----:B------:R-:W-:Y:S02]  /*dfe0*/  F2FP.F16.F32.PACK_AB R4, R133, R21 ;  /* 0x000000158504723e */ /* 0x000fe400000000ff */
[----:B------:R-:W-:Y:S02]  /*dff0*/  LOP3.LUT R2, R23, UR20, R92, 0x96, !PT ;  /* 0x0000001417027c12 */ /* 0x000fe4000f8e965c */
[----:B----4-:R-:W-:Y:S02]  /*e000*/  F2FP.F16.F32.PACK_AB R8, R97, R172 ;  /* 0x000000ac6108723e */ /* 0x010fe400000000ff */
[----:B------:R-:W-:-:S02]  /*e010*/  LOP3.LUT R0, R61, UR18, R22, 0x96, !PT ;  /* 0x000000123d007c12 */ /* 0x000fc4000f8e9616 */
[----:B------:R-:W-:Y:S01]  /*e020*/  LOP3.LUT R4, R3, R4, RZ, 0xc0, !PT ;  /* 0x0000000403047212 */ /* 0x000fe200078ec0ff */
[----:B------:R-:W-:Y:S01]  /*e030*/  IMAD.WIDE.U32 R2, R2, -0x2daee0ad, RZ ;  /* 0xd2511f5302027825 */ /* 0x000fe200078e00ff */
[----:B------:R-:W-:-:S03]  /*e040*/  LOP3.LUT R5, R5, R8, RZ, 0xc0, !PT ;  /* 0x0000000805057212 */ /* 0x000fc600078ec0ff */
[----:B------:R-:W-:Y:S01]  /*e050*/  IMAD.WIDE.U32 R8, R0, -0x2daee0ad, RZ ;  /* 0xd2511f5300087825 */ /* 0x000fe200078e00ff */
[----:B------:R-:W-:-:S03]  /*e060*/  LOP3.LUT R3, R3, UR17, R74, 0x96, !PT ;  /* 0x0000001103037c12 */ /* 0x000fc6000f8e964a */
[----:B------:R-:W-:Y:S01]  /*e070*/  FFMA.FTZ R0, R190, UR33, -R15 ;  /* 0x00000021be007c23 */ /* 0x000fe2000801080f */
[C---:B------:R-:W-:Y:S01]  /*e080*/  HMMA.16816.F32 R68, R4.reuse, R16, R40 ;  /* 0x000000100444723c */ /* 0x040fe20000001828 */
[----:B------:R-:W-:Y:S01]  /*e090*/  LOP3.LUT R9, R9, UR15, R2, 0x96, !PT ;  /* 0x0000000f09097c12 */ /* 0x000fe2000f8e9602 */
[----:B------:R-:W-:Y:S01]  /*e0a0*/  IMAD.WIDE.U32 R2, R3, -0x326172a9, RZ ;  /* 0xcd9e8d5703027825 */ /* 0x000fe200078e00ff */
[----:B------:R1:W-:Y:S03]  /*e0b0*/  MUFU.EX2 R145, R0 ;  /* 0x0000000000917308 */ /* 0x0003e60000000800 */
[----:B------:R-:W-:Y:S01]  /*e0c0*/  HMMA.16816.F32 R104, R4, R18, R36 ;  /* 0x000000120468723c */ /* 0x000fe20000001824 */
[----:B------:R-:W-:Y:S01]  /*e0d0*/  IMAD.WIDE.U32 R16, R9, -0x326172a9, RZ ;  /* 0xcd9e8d5709107825 */ /* 0x000fe200078e00ff */
[----:B------:R-:W-:-:S03]  /*e0e0*/  LOP3.LUT R3, R3, UR16, R60, 0x96, !PT ;  /* 0x0000001003037c12 */ /* 0x000fc6000f8e963c */
[----:B------:R-:W-:Y:S01]  /*e0f0*/  FFMA.FTZ R9, R188, UR33, -R15 ;  /* 0x00000021bc097c23 */ /* 0x000fe2000801080f */
[C---:B------:R-:W-:Y:S01]  /*e100*/  HMMA.16816.F32 R160, R4.reuse, R24, R64 ;  /* 0x0000001804a0723c */ /* 0x040fe20000001840 */
[----:B------:R-:W-:Y:S02]  /*e110*/  LDSM.16.MT88.4 R64, [R214+0x5000] ;  /* 0x00500000d640783b */ /* 0x000fe40000004200 */
[----:B------:R-:W-:Y:S03]  /*e120*/  MUFU.EX2 R115, R9 ;  /* 0x0000000900737308 */ /* 0x000fe60000000800 */
[----:B------:R-:W-:Y:S01]  /*e130*/  HMMA.16816.F32 R108, R4, R26, R44 ;  /* 0x0000001a046c723c */ /* 0x000fe2000000182c */
[----:B------:R-:W2:Y:S01]  /*e140*/  LDSM.16.MT88.4 R44, [R213+0x5000] ;  /* 0x00500000d52c783b */ /* 0x000ea20000004200 */
[----:B-1----:R-:W-:Y:S01]  /*e150*/  LOP3.LUT R0, R17, UR14, R2, 0x96, !PT ;  /* 0x0000000e11007c12 */ /* 0x002fe2000f8e9602 */
[----:B------:R-:W-:-:S04]  /*e160*/  IMAD.WIDE.U32 R2, R3, -0x2daee0ad, RZ ;  /* 0xd2511f5303027825 */ /* 0x000fc800078e00ff */
[----:B------:R-:W-:Y:S01]  /*e170*/  IMAD.WIDE.U32 R40, R0, -0x2daee0ad, RZ ;  /* 0xd2511f5300287825 */ /* 0x000fe200078e00ff */
[----:B------:R-:W-:-:S03]  /*e180*/  LOP3.LUT R0, R3, UR13, R8, 0x96, !PT ;  /* 0x0000000d03007c12 */ /* 0x000fc6000f8e9608 */
[--C-:B------:R-:W-:Y:S01]  /*e190*/  FFMA.FTZ R3, R189, UR33, -R15.reuse ;  /* 0x00000021bd037c23 */ /* 0x100fe2000801080f */
[----:B------:R-:W-:Y:S01]  /*e1a0*/  FFMA.FTZ R8, R80, UR33, -R15 ;  /* 0x0000002150087c23 */ /* 0x000fe2000801080f */
[----:B------:R-:W-:Y:S01]  /*e1b0*/  FFMA.FTZ R5, R191, UR33, -R20 ;  /* 0x00000021bf057c23 */ /* 0x000fe20008010814 */
[----:B------:R-:W-:Y:S01]  /*e1c0*/  LOP3.LUT R2, R41, UR5, R2, 0x96, !PT ;  /* 0x0000000529027c12 */ /* 0x000fe2000f8e9602 */
[----:B------:R1:W-:Y:S01]  /*e1d0*/  MUFU.EX2 R119, R3 ;  /* 0x0000000300777308 */ /* 0x0003e20000000800 */
[----:B------:R-:W-:-:S05]  /*e1e0*/  IMAD.WIDE.U32 R12, R0, -0x326172a9, RZ ;  /* 0xcd9e8d57000c7825 */ /* 0x000fca00078e00ff */
[----:B------:R-:W-:Y:S02]  /*e1f0*/  LOP3.LUT R39, R13, UR12, R16, 0x96, !PT ;  /* 0x0000000c0d277c12 */ /* 0x000fe4000f8e9610 */
[----:B------:R-:W3:Y:S08]  /*e200*/  MUFU.EX2 R182, R8 ;  /* 0x0000000800b67308 */ /* 0x000ef00000000800 */
[----:B------:R-:W-:Y:S01]  /*e210*/  MUFU.EX2 R190, R5 ;  /* 0x0000000500be7308 */ /* 0x000fe20000000800 */
[----:B-1----:R-:W-:-:S03]  /*e220*/  IMAD.WIDE.U32 R2, R2, -0x326172a9, RZ ;  /* 0xcd9e8d5702027825 */ /* 0x002fc600078e00ff */
[----:B------:R-:W-:Y:S02]  /*e230*/  SHF.R.U32.HI R4, RZ, 0x10, R2 ;  /* 0x00000010ff047819 */ /* 0x000fe40000011602 */
[----:B------:R-:W-:Y:S01]  /*e240*/  LOP3.LUT R0, R3, UR22, R12, 0x96, !PT ;  /* 0x0000001603007c12 */ /* 0x000fe2000f8e960c */
[----:B---3--:R-:W-:Y:S01]  /*e250*/  IMAD.MOV.U32 R191, RZ, RZ, R182 ;  /* 0x000000ffffbf7224 */ /* 0x008fe200078e00b6 */
[----:B------:R-:W-:Y:S01]  /*e260*/  LOP3.LUT R3, R2, 0xffff, RZ, 0xc0, !PT ;  /* 0x0000ffff02037812 */ /* 0x000fe200078ec0ff */
[----:B------:R-:W-:Y:S01]  /*e270*/  IMAD.MOV.U32 R182, RZ, RZ, R118 ;  /* 0x000000ffffb67224 */ /* 0x000fe200078e0076 */
[----:B------:R-:W-:Y:S01]  /*e280*/  LOP3.LUT R6, R4, 0xff, RZ, 0xc0, !PT ;  /* 0x000000ff04067812 */ /* 0x000fe200078ec0ff */
[----:B------:R-:W-:Y:S01]  /*e290*/  FFMA.FTZ R4, R87, UR33, -R20 ;  /* 0x0000002157047c23 */ /* 0x000fe20008010814 */
[----:B------:R-:W-:Y:S02]  /*e2a0*/  LOP3.LUT R12, R2, 0xff, RZ, 0xc0, !PT ;  /* 0x000000ff020c7812 */ /* 0x000fe400078ec0ff */
[----:B------:R-:W-:Y:S01]  /*e2b0*/  SHF.R.U32.HI R10, RZ, 0x18, R2 ;  /* 0x00000018ff0a7819 */ /* 0x000fe20000011602 */
[----:B------:R1:W3:Y:S01]  /*e2c0*/  MUFU.EX2 R189, R4 ;  /* 0x0000000400bd7308 */ /* 0x0002e20000000800 */
[----:B------:R-:W-:-:S02]  /*e2d0*/  LOP3.LUT R2, R0, 0xffff, RZ, 0xc0, !PT ;  /* 0x0000ffff00027812 */ /* 0x000fc400078ec0ff */
[----:B------:R-:W-:Y:S02]  /*e2e0*/  SHF.R.U32.HI R7, RZ, 0x8, R3 ;  /* 0x00000008ff077819 */ /* 0x000fe40000011603 */
[----:B------:R-:W-:Y:S02]  /*e2f0*/  SHF.R.U32.HI R3, RZ, 0x10, R0 ;  /* 0x00000010ff037819 */ /* 0x000fe40000011600 */
[----:B------:R-:W-:Y:S02]  /*e300*/  LOP3.LUT R8, R0, 0xff, RZ, 0xc0, !PT ;  /* 0x000000ff00087812 */ /* 0x000fe400078ec0ff */
[----:B------:R-:W-:Y:S02]  /*e310*/  SHF.R.U32.HI R2, RZ, 0x8, R2 ;  /* 0x00000008ff027819 */ /* 0x000fe40000011602 */
[----:B------:R-:W-:Y:S02]  /*e320*/  SHF.R.U32.HI R9, RZ, 0x18, R0 ;  /* 0x00000018ff097819 */ /* 0x000fe40000011600 */
[----:B------:R-:W-:Y:S01]  /*e330*/  LOP3.LUT R0, R3, 0xff, RZ, 0xc0, !PT ;  /* 0x000000ff03007812 */ /* 0x000fe200078ec0ff */
[----:B------:R-:W-:Y:S01]  /*e340*/  FFMA.FTZ R3, R193, UR33, -R20 ;  /* 0x00000021c1037c23 */ /* 0x000fe20008010814 */
[----:B------:R-:W-:Y:S01]  /*e350*/  PRMT R8, R8, 0x5410, R2 ;  /* 0x0000541008087816 */ /* 0x000fe20000000002 */
[----:B------:R-:W-:Y:S01]  /*e360*/  IMAD.MOV.U32 R193, RZ, RZ, R119 ;  /* 0x000000ffffc17224 */ /* 0x000fe200078e0077 */
[----:B-1----:R-:W-:Y:S01]  /*e370*/  PRMT R4, R12, 0x5410, R7 ;  /* 0x000054100c047816 */ /* 0x002fe20000000007 */
[----:B------:R-:W-:Y:S01]  /*e380*/  FFMA.FTZ R2, R196, UR33, -R20 ;  /* 0x00000021c4027c23 */ /* 0x000fe20008010814 */
[----:B------:R-:W-:Y:S01]  /*e390*/  PRMT R9, R0, 0x5410, R9 ;  /* 0x0000541000097816 */ /* 0x000fe20000000009 */
[----:B------:R-:W-:Y:S01]  /*e3a0*/  MUFU.EX2 R187, R3 ;  /* 0x0000000300bb7308 */ /* 0x000fe20000000800 */
[----:B------:R-:W-:Y:S01]  /*e3b0*/  PRMT R5, R6, 0x5410, R10 ;  /* 0x0000541006057816 */ /* 0x000fe2000000000a */
[----:B------:R-:W-:Y:S01]  /*e3c0*/  IMAD.MOV.U32 R196, RZ, RZ, R115 ;  /* 0x000000ffffc47224 */ /* 0x000fe200078e0073 */
[----:B------:R-:W-:-:S05]  /*e3d0*/  HSET2.LE.AND R0, R4, R229, PT ;  /* 0x000000e504007233 */ /* 0x000fca0003803000 */
[----:B------:R1:W4:Y:S02]  /*e3e0*/  MUFU.EX2 R188, R2 ;  /* 0x0000000200bc7308 */ /* 0x0003240000000800 */
[----:B-1----:R-:W-:-:S04]  /*e3f0*/  F2FP.F16.F32.PACK_AB R2, R191, R193 ;  /* 0x000000c1bf02723e */ /* 0x002fc800000000ff */
        /* <DEDUP_REMOVED lines=8> */
[----:B----4-:R-:W-:-:S04]  /*e480*/  F2FP.F16.F32.PACK_AB R2, R188, R187 ;  /* 0x000000bbbc02723e */ /* 0x010fc800000000ff */
[----:B------:R-:W-:Y:S02]  /*e490*/  LOP3.LUT R5, R0, R2, RZ, 0xc0, !PT ;  /* 0x0000000200057212 */ /* 0x000fe400078ec0ff */
[----:B------:R-:W-:Y:S02]  /*e4a0*/  LOP3.LUT R0, R23, UR20, R150, 0x96, !PT ;  /* 0x0000001417007c12 */ /* 0x000fe4000f8e9696 */
[----:B------:R-:W-:-:S03]  /*e4b0*/  LOP3.LUT R2, R35, UR18, R22, 0x96, !PT ;  /* 0x0000001223027c12 */ /* 0x000fc6000f8e9616 */
[----:B--2---:R-:W-:Y:S02]  /*e4c0*/  HMMA.16816.F32 R56, R4, R44, R56 ;  /* 0x0000002c0438723c */ /* 0x004fe40000001838 */
[----:B------:R-:W-:-:S04]  /*e4d0*/  IMAD.WIDE.U32 R2, R2, -0x2daee0ad, RZ ;  /* 0xd2511f5302027825 */ /* 0x000fc800078e00ff */
[C---:B------:R-:W-:Y:S06]  /*e4e0*/  HMMA.16816.F32 R52, R4.reuse, R46, R52 ;  /* 0x0000002e0434723c */ /* 0x040fec0000001834 */
[C---:B------:R-:W-:Y:S06]  /*e4f0*/  HMMA.16816.F32 R112, R4.reuse, R64, R48 ;  /* 0x000000400470723c */ /* 0x040fec0000001830 */
[----:B------:R-:W-:Y:S01]  /*e500*/  HMMA.16816.F32 R116, R4, R66, R28 ;  /* 0x000000420474723c */ /* 0x000fe2000000181c */
[----:B------:R-:W-:-:S02]  /*e510*/  IMAD.MOV.U32 R49, RZ, RZ, R131 ;  /* 0x000000ffff317224 */ /* 0x000fc400078e0083 */
[----:B------:R-:W-:Y:S02]  /*e520*/  IMAD.MOV.U32 R48, RZ, RZ, R130 ;  /* 0x000000ffff307224 */ /* 0x000fe400078e0082 */
[----:B------:R-:W-:Y:S02]  /*e530*/  IMAD.MOV.U32 R50, RZ, RZ, R129 ;  /* 0x000000ffff327224 */ /* 0x000fe400078e0081 */
[----:B------:R-:W-:-:S04]  /*e540*/  IMAD.WIDE.U32 R4, R0, -0x2daee0ad, RZ ;  /* 0xd2511f5300047825 */ /* 0x000fc800078e00ff */
[----:B------:R-:W-:Y:S01]  /*e550*/  IMAD.U32 R6, RZ, RZ, UR35 ;  /* 0x00000023ff067e24 */ /* 0x000fe2000f8e00ff */
[----:B------:R-:W-:Y:S01]  /*e560*/  LOP3.LUT R0, R5, UR17, R62, 0x96, !PT ;  /* 0x0000001105007c12 */ /* 0x000fe2000f8e963e */
[----:B------:R-:W-:Y:S01]  /*e570*/  IMAD.MOV.U32 R51, RZ, RZ, R128 ;  /* 0x000000ffff337224 */ /* 0x000fe200078e0080 */
[----:B------:R-:W-:Y:S02]  /*e580*/  LOP3.LUT R3, R3, UR15, R4, 0x96, !PT ;  /* 0x0000000f03037c12 */ /* 0x000fe4000f8e9604 */
[----:B------:R-:W-:Y:S01]  /*e590*/  LOP3.LUT R8, R73, UR31, R6, 0x96, !PT ;  /* 0x0000001f49087c12 */ /* 0x000fe2000f8e9606 */
[----:B------:R-:W-:-:S04]  /*e5a0*/  IMAD.WIDE.U32 R6, R0, -0x326172a9, RZ ;  /* 0xcd9e8d5700067825 */ /* 0x000fc800078e00ff */
[----:B------:R-:W-:Y:S01]  /*e5b0*/  IMAD.WIDE.U32 R4, R3, -0x326172a9, RZ ;  /* 0xcd9e8d5703047825 */ /* 0x000fe200078e00ff */
[----:B------:R-:W-:-:S03]  /*e5c0*/  LOP3.LUT R3, R7, UR16, R34, 0x96, !PT ;  /* 0x0000001007037c12 */ /* 0x000fc6000f8e9622 */
[----:B------:R-:W-:Y:S01]  /*e5d0*/  IMAD.WIDE.U32 R8, R8, -0x326172a9, RZ ;  /* 0xcd9e8d5708087825 */ /* 0x000fe200078e00ff */
[----:B------:R-:W-:-:S03]  /*e5e0*/  LOP3.LUT R0, R5, UR14, R6, 0x96, !PT ;  /* 0x0000000e05007c12 */ /* 0x000fc6000f8e9606 */
[----:B------:R-:W-:Y:S01]  /*e5f0*/  IMAD.WIDE.U32 R6, R3, -0x2daee0ad, RZ ;  /* 0xd2511f5303067825 */ /* 0x000fe200078e00ff */
[C---:B------:R-:W-:Y:S02]  /*e600*/  LOP3.LUT R10, R9.reuse, UR20, R150, 0x96, !PT ;  /* 0x00000014090a7c12 */ /* 0x040fe4000f8e9696 */
[----:B------:R-:W-:Y:S01]  /*e610*/  LOP3.LUT R12, R9, UR20, R92, 0x96, !PT ;  /* 0x00000014090c7c12 */ /* 0x000fe2000f8e965c */
[----:B------:R-:W-:Y:S01]  /*e620*/  IMAD.WIDE.U32 R18, R0, -0x2daee0ad, RZ ;  /* 0xd2511f5300127825 */ /* 0x000fe200078e00ff */
[----:B------:R-:W-:Y:S02]  /*e630*/  LOP3.LUT R3, R7, UR13, R2, 0x96, !PT ;  /* 0x0000000d07037c12 */ /* 0x000fe4000f8e9602 */
[----:B------:R-:W-:Y:S01]  /*e640*/  LOP3.LUT R9, R35, UR18, R8, 0x96, !PT ;  /* 0x0000001223097c12 */ /* 0x000fe2000f8e9608 */
[----:B------:R-:W-:Y:S01]  /*e650*/  IMAD.MOV.U32 R150, RZ, RZ, R182 ;  /* 0x000000ffff967224 */ /* 0x000fe200078e00b6 */
[----:B------:R-:W-:Y:S01]  /*e660*/  LOP3.LUT R2, R19, UR5, R6, 0x96, !PT ;  /* 0x0000000513027c12 */ /* 0x000fe2000f8e9606 */
[----:B------:R-:W-:Y:S01]  /*e670*/  IMAD.WIDE.U32 R6, R3, -0x326172a9, RZ ;  /* 0xcd9e8d5703067825 */ /* 0x000fe200078e00ff */
[----:B------:R-:W-:-:S03]  /*e680*/  LOP3.LUT R8, R61, UR18, R8, 0x96, !PT ;  /* 0x000000123d087c12 */ /* 0x000fc6000f8e9608 */
[----:B------:R-:W-:Y:S01]  /*e690*/  IMAD.WIDE.U32 R2, R2, -0x326172a9, RZ ;  /* 0xcd9e8d5702027825 */ /* 0x000fe200078e00ff */
[----:B------:R-:W-:-:S03]  /*e6a0*/  LOP3.LUT R30, R7, UR12, R4, 0x96, !PT ;  /* 0x0000000c071e7c12 */ /* 0x000fc6000f8e9604 */
[----:B------:R-:W-:Y:S01]  /*e6b0*/  IMAD.WIDE.U32 R22, R8, -0x2daee0ad, RZ ;  /* 0xd2511f5308167825 */ /* 0x000fe200078e00ff */
[C---:B------:R-:W-:Y:S02]  /*e6c0*/  LOP3.LUT R4, R2.reuse, 0xffff, RZ, 0xc0, !PT ;  /* 0x0000ffff02047812 */ /* 0x040fe400078ec0ff */
[----:B------:R-:W-:Y:S01]  /*e6d0*/  LOP3.LUT R0, R3, UR22, R6, 0x96, !PT ;  /* 0x0000001603007c12 */ /* 0x000fe2000f8e9606 */
[----:B------:R-:W-:Y:S01]  /*e6e0*/  IMAD.MOV.U32 R73, RZ, RZ, R178 ;  /* 0x000000ffff497224 */ /* 0x000fe200078e00b2 */
[----:B------:R-:W-:Y:S01]  /*e6f0*/  SHF.R.U32.HI R5, RZ, 0x8, R4 ;  /* 0x00000008ff057819 */ /* 0x000fe20000011604 */
[----:B------:R-:W-:Y:S01]  /*e700*/  IMAD.MOV.U32 R61, RZ, RZ, R97 ;  /* 0x000000ffff3d7224 */ /* 0x000fe200078e0061 */
[--C-:B------:R-:W-:Y:S02]  /*e710*/  SHF.R.U32.HI R3, RZ, 0x10, R2.reuse ;  /* 0x00000010ff037819 */ /* 0x100fe40000011602 */
[----:B------:R-:W-:Y:S02]  /*e720*/  LOP3.LUT R4, R2, 0xff, RZ, 0xc0, !PT ;  /* 0x000000ff02047812 */ /* 0x000fe400078ec0ff */
[----:B------:R-:W-:-:S02]  /*e730*/  SHF.R.U32.HI R6, RZ, 0x18, R2 ;  /* 0x00000018ff067819 */ /* 0x000fc40000011602 */
[----:B------:R-:W-:Y:S02]  /*e740*/  LOP3.LUT R3, R3, 0xff, RZ, 0xc0, !PT ;  /* 0x000000ff03037812 */ /* 0x000fe400078ec0ff */
[----:B------:R-:W-:Y:S01]  /*e750*/  PRMT R26, R4, 0x5410, R5 ;  /* 0x00005410041a7816 */ /* 0x000fe20000000005 */
[----:B------:R-:W-:Y:S01]  /*e760*/  FFMA.FTZ R4, R203, UR33, -R11 ;  /* 0x00000021cb047c23 */ /* 0x000fe2000801080b */
[----:B------:R-:W-:Y:S01]  /*e770*/  LOP3.LUT R2, R0, 0xffff, RZ, 0xc0, !PT ;  /* 0x0000ffff00027812 */ /* 0x000fe200078ec0ff */
[----:B------:R-:W-:Y:S01]  /*e780*/  IMAD.MOV.U32 R203, RZ, RZ, R21 ;  /* 0x000000ffffcb7224 */ /* 0x000fe200078e0015 */
[----:B------:R-:W-:Y:S01]  /*e790*/  PRMT R21, R3, 0x5410, R6 ;  /* 0x0000541003157816 */ /* 0x000fe20000000006 */
[----:B------:R1:W-:Y:S01]  /*e7a0*/  MUFU.EX2 R186, R4 ;  /* 0x0000000400ba7308 */ /* 0x0003e20000000800 */
[----:B------:R-:W-:Y:S01]  /*e7b0*/  SHF.R.U32.HI R3, RZ, 0x8, R2 ;  /* 0x00000008ff037819 */ /* 0x000fe20000011602 */
[----:B------:R-:W-:Y:S01]  /*e7c0*/  IMAD.WIDE.U32 R6, R10, -0x2daee0ad, RZ ;  /* 0xd2511f530a067825 */ /* 0x000fe200078e00ff */
[----:B------:R-:W-:-:S04]  /*e7d0*/  LOP3.LUT R2, R0, 0xff, RZ, 0xc0, !PT ;  /* 0x000000ff00027812 */ /* 0x000fc800078ec0ff */
[----:B------:R-:W-:Y:S02]  /*e7e0*/  PRMT R19, R2, 0x5410, R3 ;  /* 0x0000541002137816 */ /* 0x000fe40000000003 */
[--C-:B------:R-:W-:Y:S02]  /*e7f0*/  SHF.R.U32.HI R2, RZ, 0x10, R0.reuse ;  /* 0x00000010ff027819 */ /* 0x100fe40000011600 */
[----:B------:R-:W-:Y:S02]  /*e800*/  SHF.R.U32.HI R3, RZ, 0x18, R0 ;  /* 0x00000018ff037819 */ /* 0x000fe40000011600 */
[----:B------:R-:W-:Y:S01]  /*e810*/  LOP3.LUT R0, R2, 0xff, RZ, 0xc0, !PT ;  /* 0x000000ff02007812 */ /* 0x000fe200078ec0ff */
[----:B------:R-:W-:Y:S01]  /*e820*/  FFMA.FTZ R2, R202, UR33, -R11 ;  /* 0x00000021ca027c23 */ /* 0x000fe2000801080b */
[----:B------:R-:W-:Y:S02]  /*e830*/  IMAD.MOV.U32 R202, RZ, RZ, R139 ;  /* 0x000000ffffca7224 */ /* 0x000fe400078e008b */
[----:B------:R-:W-:Y:S01]  /*e840*/  PRMT R16, R0, 0x5410, R3 ;  /* 0x0000541000107816 */ /* 0x000fe20000000003 */
[----:B------:R2:W-:Y:S01]  /*e850*/  MUFU.EX2 R184, R2 ;  /* 0x0000000200b87308 */ /* 0x0005e20000000800 */
[--C-:B-1----:R-:W-:Y:S01]  /*e860*/  FFMA.FTZ R4, R204, UR33, -R11.reuse ;  /* 0x00000021cc047c23 */ /* 0x102fe2000801080b */
[----:B------:R-:W-:Y:S01]  /*e870*/  FFMA.FTZ R0, R81, UR33, -R11 ;  /* 0x0000002151007c23 */ /* 0x000fe2000801080b */
[----:B------:R-:W-:-:S05]  /*e880*/  IMAD.MOV.U32 R204, RZ, RZ, R135 ;  /* 0x000000ffffcc7224 */ /* 0x000fca00078e0087 */
[----:B------:R1:W3:Y:S08]  /*e890*/  MUFU.EX2 R185, R4 ;  /* 0x0000000400b97308 */ /* 0x0002f00000000800 */
[----:B------:R4:W-:Y:S01]  /*e8a0*/  MUFU.EX2 R183, R0 ;  /* 0x0000000000b77308 */ /* 0x0009e20000000800 */
[----:B--2---:R-:W-:-:S05]  /*e8b0*/  IMAD.WIDE.U32 R2, R9, -0x2daee0ad, RZ ;  /* 0xd2511f5309027825 */ /* 0x004fca00078e00ff */
[----:B------:R-:W-:Y:S02]  /*e8c0*/  LOP3.LUT R3, R3, UR15, R6, 0x96, !PT ;  /* 0x0000000f03037c12 */ /* 0x000fe4000f8e9606 */
[----:B-1----:R-:W-:Y:S01]  /*e8d0*/  LOP3.LUT R4, R7, UR17, R62, 0x96, !PT ;  /* 0x0000001107047c12 */ /* 0x002fe2000f8e963e */
[----:B------:R-:W-:-:S04]  /*e8e0*/  IMAD.WIDE.U32 R6, R12, -0x2daee0ad, RZ ;  /* 0xd2511f530c067825 */ /* 0x000fc800078e00ff */
[----:B------:R-:W-:Y:S01]  /*e8f0*/  IMAD.WIDE.U32 R4, R4, -0x326172a9, RZ ;  /* 0xcd9e8d5704047825 */ /* 0x000fe200078e00ff */
[----:B------:R-:W-:-:S03]  /*e900*/  LOP3.LUT R9, R7, UR17, R74, 0x96, !PT ;  /* 0x0000001107097c12 */ /* 0x000fc6000f8e964a */
[----:B----4-:R-:W-:Y:S01]  /*e910*/  FFMA.FTZ R0, R206, UR33, -R14 ;  /* 0x00000021ce007c23 */ /* 0x010fe2000801080e */
[----:B------:R-:W-:Y:S01]  /*e920*/  LOP3.LUT R8, R23, UR15, R6, 0x96, !PT ;  /* 0x0000000f17087c12 */ /* 0x000fe2000f8e9606 */
[----:B------:R-:W-:Y:S01]  /*e930*/  IMAD.WIDE.U32 R6, R3, -0x326172a9, RZ ;  /* 0xcd9e8d5703067825 */ /* 0x000fe200078e00ff */
[----:B------:R-:W-:Y:S01]  /*e940*/  LOP3.LUT R12, R5, UR16, R34, 0x96, !PT ;  /* 0x00000010050c7c12 */ /* 0x000fe2000f8e9622 */
[----:B------:R1:W-:Y:S02]  /*e950*/  MUFU.EX2 R182, R0 ;  /* 0x0000000000b67308 */ /* 0x0003e40000000800 */
[----:B------:R-:W-:Y:S01]  /*e960*/  IMAD.WIDE.U32 R28, R8, -0x326172a9, RZ ;  /* 0xcd9e8d57081c7825 */ /* 0x000fe200078e00ff */
[----:B------:R-:W-:-:S03]  /*e970*/  LOP3.LUT R10, R7, UR14, R4, 0x96, !PT ;  /* 0x0000000e070a7c12 */ /* 0x000fc6000f8e9604 */
[----:B------:R-:W-:-:S04]  /*e980*/  IMAD.WIDE.U32 R4, R9, -0x326172a9, RZ ;  /* 0xcd9e8d5709047825 */ /* 0x000fc800078e00ff */
[----:B------:R-:W-:Y:S01]  /*e990*/  IMAD.MOV.U32 R206, RZ, RZ, R100 ;  /* 0x000000ffffce7224 */ /* 0x000fe200078e0064 */
[----:B------:R-:W-:Y:S01]  /*e9a0*/  LOP3.LUT R3, R5, UR16, R60, 0x96, !PT ;  /* 0x0000001005037c12 */ /* 0x000fe2000f8e963c */
[----:B------:R-:W-:Y:S01]  /*e9b0*/  IMAD.MOV.U32 R62, RZ, RZ, R134 ;  /* 0x000000ffff3e7224 */ /* 0x000fe200078e0086 */
[----:B------:R-:W-:Y:S01]  /*e9c0*/  LOP3.LUT R7, R29, UR14, R4, 0x96, !PT ;  /* 0x0000000e1d077c12 */ /* 0x000fe2000f8e9604 */
[----:B------:R-:W-:-:S04]  /*e9d0*/  IMAD.WIDE.U32 R4, R12, -0x2daee0ad, RZ ;  /* 0xd2511f530c047825 */ /* 0x000fc800078e00ff */
[----:B-1----:R-:W-:Y:S01]  /*e9e0*/  FFMA.FTZ R0, R208, UR33, -R14 ;  /* 0x00000021d0007c23 */ /* 0x002fe2000801080e */
[----:B------:R-:W-:Y:S01]  /*e9f0*/  IMAD.WIDE.U32 R32, R7, -0x2daee0ad, RZ ;  /* 0xd2511f5307207825 */ /* 0x000fe200078e00ff */
[----:B------:R-:W-:Y:S02]  /*ea00*/  LOP3.LUT R5, R5, UR13, R2, 0x96, !PT ;  /* 0x0000000d05057c12 */ /* 0x000fe4000f8e9602 */
[----:B------:R1:W2:Y:S01]  /*ea10*/  MUFU.EX2 R181, R0 ;  /* 0x0000000000b57308 */ /* 0x0002a20000000800 */
[----:B------:R-:W-:-:S04]  /*ea20*/  IMAD.WIDE.U32 R2, R3, -0x2daee0ad, RZ ;  /* 0xd2511f5303027825 */ /* 0x000fc800078e00ff */
[----:B------:R-:W-:Y:S01]  /*ea30*/  IMAD.WIDE.U32 R12, R10, -0x2daee0ad, RZ ;  /* 0xd2511f530a0c7825 */ /* 0x000fe200078e00ff */
[----:B------:R-:W-:Y:S02]  /*ea40*/  LOP3.LUT R10, R33, UR5, R2, 0x96, !PT ;  /* 0x00000005210a7c12 */ /* 0x000fe4000f8e9602 */
[----:B------:R-:W-:Y:S01]  /*ea50*/  LOP3.LUT R17, R3, UR13, R22, 0x96, !PT ;  /* 0x0000000d03117c12 */ /* 0x000fe2000f8e9616 */
[----:B------:R-:W-:Y:S01]  /*ea60*/  IMAD.MOV.U32 R208, RZ, RZ, R96 ;  /* 0x000000ffffd07224 */ /* 0x000fe200078e0060 */
[----:B------:R-:W-:Y:S01]  /*ea70*/  LOP3.LUT R8, R13, UR5, R4, 0x96, !PT ;  /* 0x000000050d087c12 */ /* 0x000fe2000f8e9604 */
[----:B------:R-:W-:Y:S01]  /*ea80*/  IMAD.MOV.U32 R60, RZ, RZ, R133 ;  /* 0x000000ffff3c7224 */ /* 0x000fe200078e0085 */
[----:B------:R-:W-:Y:S02]  /*ea90*/  HSET2.LE.AND R2, R19, R229, PT ;  /* 0x000000e513027233 */ /* 0x000fe40003803000 */
[----:B---3--:R-:W-:Y:S01]  /*eaa0*/  F2FP.F16.F32.PACK_AB R4, R185, R186 ;  /* 0x000000bab904723e */ /* 0x008fe200000000ff */
[----:B-1----:R-:W-:Y:S01]  /*eab0*/  FFMA.FTZ R0, R82, UR33, -R14 ;  /* 0x0000002152007c23 */ /* 0x002fe2000801080e */
[----:B--2---:R-:W-:-:S02]  /*eac0*/  F2FP.F16.F32.PACK_AB R3, R181, R182 ;  /* 0x000000b6b503723e */ /* 0x004fc400000000ff */
[----:B------:R-:W-:Y:S01]  /*ead0*/  LOP3.LUT R24, R2, R4, RZ, 0xc0, !PT ;  /* 0x0000000402187212 */ /* 0x000fe200078ec0ff */
[----:B------:R1:W-:Y:S01]  /*eae0*/  MUFU.EX2 R180, R0 ;  /* 0x0000000000b47308 */ /* 0x0003e20000000800 */
[----:B------:R-:W-:Y:S02]  /*eaf0*/  HSET2.LE.AND R2, R26, R229, PT ;  /* 0x000000e51a027233 */ /* 0x000fe40003803000 */
[----:B------:R-:W-:-:S04]  /*eb00*/  F2FP.F16.F32.PACK_AB R4, R183, R184 ;  /* 0x000000b8b704723e */ /* 0x000fc800000000ff */
[----:B------:R-:W-:Y:S01]  /*eb10*/  LOP3.LUT R26, R2, R4, RZ, 0xc0, !PT ;  /* 0x00000004021a7212 */ /* 0x000fe200078ec0ff */
[----:B------:R-:W-:-:S04]  /*eb20*/  IMAD.WIDE.U32 R4, R5, -0x326172a9, RZ ;  /* 0xcd9e8d5705047825 */ /* 0x000fc800078e00ff */
[----:B-1----:R-:W-:-:S04]  /*eb30*/  FFMA.FTZ R0, R83, UR33, -R14 ;  /* 0x0000002153007c23 */ /* 0x002fc8000801080e */
[----:B------:R1:W2:Y:S02]  /*eb40*/  MUFU.EX2 R179, R0 ;  /* 0x0000000000b37308 */ /* 0x0002a40000000800 */
[----:B-1----:R-:W-:Y:S02]  /*eb50*/  HSET2.LE.AND R0, R16, R229, PT ;  /* 0x000000e510007233 */ /* 0x002fe40003803000 */
[----:B------:R-:W-:-:S03]  /*eb60*/  LOP3.LUT R16, R5, UR12, R6, 0x96, !PT ;  /* 0x0000000c05107c12 */ /* 0x000fc6000f8e9606 */
[----:B------:R-:W-:Y:S02]  /*eb70*/  LOP3.LUT R25, R0, R3, RZ, 0xc0, !PT ;  /* 0x0000000300197212 */ /* 0x000fe400078ec0ff */
[----:B------:R-:W-:Y:S02]  /*eb80*/  HSET2.LE.AND R0, R21, R229, PT ;  /* 0x000000e515007233 */ /* 0x000fe40003803000 */
[----:B--2---:R-:W-:-:S04]  /*eb90*/  F2FP.F16.F32.PACK_AB R3, R179, R180 ;  /* 0x000000b4b303723e */ /* 0x004fc800000000ff */
[----:B------:R-:W-:Y:S01]  /*eba0*/  LOP3.LUT R27, R0, R3, RZ, 0xc0, !PT ;  /* 0x00000003001b7212 */ /* 0x000fe200078ec0ff */
[----:B------:R-:W-:-:S05]  /*ebb0*/  IMAD.WIDE.U32 R2, R8, -0x326172a9, RZ ;  /* 0xcd9e8d5708027825 */ /* 0x000fca00078e00ff */
[----:B------:R-:W-:Y:S01]  /*ebc0*/  LOP3.LUT R0, R3, UR22, R4, 0x96, !PT ;  /* 0x0000001603007c12 */ /* 0x000fe2000f8e9604 */
[----:B------:R-:W-:Y:S01]  /*ebd0*/  IMAD.WIDE.U32 R4, R17, -0x326172a9, RZ ;  /* 0xcd9e8d5711047825 */ /* 0x000fe200078e00ff */
[C---:B------:R-:W-:Y:S01]  /*ebe0*/  LOP3.LUT R7, R2.reuse, 0xffff, RZ, 0xc0, !PT ;  /* 0x0000ffff02077812 */ /* 0x040fe200078ec0ff */
[C---:B------:R-:W-:Y:S01]  /*ebf0*/  HMMA.16816.F32 R80, R24.reuse, R44, R68 ;  /* 0x0000002c1850723c */ /* 0x040fe20000001844 */
[----:B------:R-:W-:Y:S02]  /*ec00*/  LOP3.LUT R13, R2, 0xff, RZ, 0xc0, !PT ;  /* 0x000000ff020d7812 */ /* 0x000fe400078ec0ff */
[--C-:B------:R-:W-:Y:S02]  /*ec10*/  SHF.R.U32.HI R9, RZ, 0x10, R2.reuse ;  /* 0x00000010ff097819 */ /* 0x100fe40000011602 */
[----:B------:R-:W-:Y:S01]  /*ec20*/  SHF.R.U32.HI R8, RZ, 0x18, R2 ;  /* 0x00000018ff087819 */ /* 0x000fe20000011602 */
[----:B------:R-:W-:Y:S01]  /*ec30*/  IMAD.WIDE.U32 R2, R10, -0x326172a9, RZ ;  /* 0xcd9e8d570a027825 */ /* 0x000fe200078e00ff */
[----:B------:R-:W-:Y:S01]  /*ec40*/  LOP3.LUT R5, R5, UR12, R28, 0x96, !PT ;  /* 0x0000000c05057c12 */ /* 0x000fe2000f8e961c */
[----:B------:R-:W-:Y:S02]  /*ec50*/  HMMA.16816.F32 R160, R24, R64, R160 ;  /* 0x0000004018a0723c */ /* 0x000fe400000018a0 */
[----:B------:R-:W-:Y:S01]  /*ec60*/  IMAD.MOV.U32 R69, RZ, RZ, R98 ;  /* 0x000000ffff457224 */ /* 0x000fe200078e0062 */
[----:B------:R-:W-:Y:S01]  /*ec70*/  LOP3.LUT R6, R3, UR22, R4, 0x96, !PT ;  /* 0x0000001603067c12 */ /* 0x000fe2000f8e9604 */
[----:B------:R-:W-:Y:S01]  /*ec80*/  FFMA.FTZ R4, R210, UR33, -R11 ;  /* 0x00000021d2047c23 */ /* 0x000fe2000801080b */
[C---:B------:R-:W-:Y:S01]  /*ec90*/  LOP3.LUT R17, R2.reuse, 0xffff, RZ, 0xc0, !PT ;  /* 0x0000ffff02117812 */ /* 0x040fe200078ec0ff */
[----:B------:R-:W-:Y:S01]  /*eca0*/  IMAD.MOV.U32 R70, RZ, RZ, R99 ;  /* 0x000000ffff467224 */ /* 0x000fe200078e0063 */
[----:B------:R-:W-:Y:S01]  /*ecb0*/  LOP3.LUT R22, R2, 0xff, RZ, 0xc0, !PT ;  /* 0x000000ff02167812 */ /* 0x000fe200078ec0ff */
[----:B------:R1:W-:Y:S01]  /*ecc0*/  MUFU.EX2 R177, R4 ;  /* 0x0000000400b17308 */ /* 0x0003e20000000800 */
[----:B------:R-:W-:Y:S01]  /*ecd0*/  SHF.R.U32.HI R21, RZ, 0x10, R2 ;  /* 0x00000010ff157819 */ /* 0x000fe20000011602 */
[----:B------:R-:W-:Y:S01]  /*ece0*/  IMAD.MOV.U32 R45, RZ, RZ, R132 ;  /* 0x000000ffff2d7224 */ /* 0x000fe200078e0084 */
[----:B------:R-:W-:Y:S01]  /*ecf0*/  SHF.R.U32.HI R19, RZ, 0x18, R2 ;  /* 0x00000018ff137819 */ /* 0x000fe20000011602 */
[----:B------:R-:W-:-:S04]  /*ed00*/  IMAD.WIDE.U32 R2, R30, -0x2daee0ad, RZ ;  /* 0xd2511f531e027825 */ /* 0x000fc800078e00ff */
[----:B------:R-:W-:Y:S01]  /*ed10*/  IMAD.MOV.U32 R44, RZ, RZ, R70 ;  /* 0x000000ffff2c7224 */ /* 0x000fe200078e0046 */
[----:B------:R-:W-:Y:S01]  /*ed20*/  LOP3.LUT R10, R3, UR21, R18, 0x96, !PT ;  /* 0x00000015030a7c12 */ /* 0x000fe2000f8e9612 */
[----:B------:R-:W-:Y:S01]  /*ed30*/  HMMA.16816.F32 R64, R24, R66, R108 ;  /* 0x000000421840723c */ /* 0x000fe2000000186c */
[C---:B------:R-:W-:Y:S01]  /*ed40*/  LOP3.LUT R35, R2.reuse, 0xffff, RZ, 0xc0, !PT ;  /* 0x0000ffff02237812 */ /* 0x040fe200078ec0ff */
[----:B------:R-:W-:Y:S01]  /*ed50*/  FFMA.FTZ R3, R211, UR33, -R11 ;  /* 0x00000021d3037c23 */ /* 0x000fe2000801080b */
[----:B------:R-:W-:Y:S01]  /*ed60*/  LOP3.LUT R38, R2, 0xff, RZ, 0xc0, !PT ;  /* 0x000000ff02267812 */ /* 0x000fe200078ec0ff */
[----:B------:R-:W-:Y:S01]  /*ed70*/  IMAD.MOV.U32 R210, RZ, RZ, R73 ;  /* 0x000000ffffd27224 */ /* 0x000fe200078e0049 */
[--C-:B------:R-:W-:Y:S01]  /*ed80*/  SHF.R.U32.HI R37, RZ, 0x10, R2.reuse ;  /* 0x00000010ff257819 */ /* 0x100fe20000011602 */
[----:B------:R2:W-:Y:S01]  /*ed90*/  MUFU.EX2 R178, R3 ;  /* 0x0000000300b27308 */ /* 0x0005e20000000800 */
[----:B------:R-:W-:Y:S01]  /*eda0*/  SHF.R.U32.HI R36, RZ, 0x18, R2 ;  /* 0x00000018ff247819 */ /* 0x000fe20000011602 */
[----:B-1----:R-:W-:Y:S01]  /*edb0*/  FFMA.FTZ R4, R209, UR33, -R11 ;  /* 0x00000021d1047c23 */ /* 0x002fe2000801080b */
[----:B------:R-:W-:Y:S01]  /*edc0*/  SHF.R.U32.HI R2, RZ, 0x8, R7 ;  /* 0x00000008ff027819 */ /* 0x000fe20000011607 */
[----:B------:R-:W-:Y:S01]  /*edd0*/  IMAD.MOV.U32 R209, RZ, RZ, R170 ;  /* 0x000000ffffd17224 */ /* 0x000fe200078e00aa */
[----:B------:R-:W-:Y:S01]  /*ede0*/  LOP3.LUT R7, R0, 0xff, RZ, 0xc0, !PT ;  /* 0x000000ff00077812 */ /* 0x000fe200078ec0ff */
[----:B------:R-:W-:Y:S01]  /*edf0*/  IMAD.MOV.U32 R211, RZ, RZ, R63 ;  /* 0x000000ffffd37224 */ /* 0x000fe200078e003f */
[----:B------:R-:W-:Y:S01]  /*ee00*/  PRMT R91, R13, 0x5410, R2 ;  /* 0x000054100d5b7816 */ /* 0x000fe20000000002 */
[----:B------:R1:W-:Y:S01]  /*ee10*/  MUFU.EX2 R174, R4 ;  /* 0x0000000400ae7308 */ /* 0x0003e20000000800 */
[----:B------:R-:W-:Y:S01]  /*ee20*/  LOP3.LUT R2, R9, 0xff, RZ, 0xc0, !PT ;  /* 0x000000ff09027812 */ /* 0x000fe200078ec0ff */
[----:B------:R-:W-:-:S02]  /*ee30*/  IMAD.MOV.U32 R170, RZ, RZ, R171 ;  /* 0x000000ffffaa7224 */ /* 0x000fc400078e00ab */
[----:B------:R-:W-:Y:S01]  /*ee40*/  IMAD.MOV.U32 R171, RZ, RZ, R149 ;  /* 0x000000ffffab7224 */ /* 0x000fe200078e0095 */
[----:B------:R-:W-:Y:S01]  /*ee50*/  PRMT R90, R2, 0x5410, R8 ;  /* 0x00005410025a7816 */ /* 0x000fe20000000008 */
[----:B------:R-:W-:Y:S02]  /*ee60*/  IMAD.MOV.U32 R149, RZ, RZ, R126 ;  /* 0x000000ffff957224 */ /* 0x000fe400078e007e */
[----:B--2---:R-:W-:Y:S01]  /*ee70*/  FFMA.FTZ R3, R226, UR33, -R11 ;  /* 0x00000021e2037c23 */ /* 0x004fe2000801080b */
[----:B------:R-:W-:-:S03]  /*ee80*/  IMAD.MOV.U32 R226, RZ, RZ, R72 ;  /* 0x000000ffffe27224 */ /* 0x000fc600078e0048 */
[----:B------:R2:W-:Y:S01]  /*ee90*/  MUFU.EX2 R176, R3 ;  /* 0x0000000300b07308 */ /* 0x0005e20000000800 */
[----:B-1----:R-:W-:Y:S01]  /*eea0*/  FFMA.FTZ R4, R199, UR33, -R11 ;  /* 0x00000021c7047c23 */ /* 0x002fe2000801080b */
[----:B------:R-:W-:Y:S02]  /*eeb0*/  IMAD.MOV.U32 R199, RZ, RZ, R148 ;  /* 0x000000ffffc77224 */ /* 0x000fe400078e0094 */
[--C-:B------:R-:W-:Y:S01]  /*eec0*/  FFMA.FTZ R63, R207, UR33, -R14.reuse ;  /* 0x00000021cf3f7c23 */ /* 0x100fe2000801080e */
[----:B------:R-:W-:-:S03]  /*eed0*/  FFMA.FTZ R73, R205, UR33, -R14 ;  /* 0x00000021cd497c23 */ /* 0x000fc6000801080e */
[----:B------:R1:W-:Y:S01]  /*eee0*/  MUFU.EX2 R175, R4 ;  /* 0x0000000400af7308 */ /* 0x0003e20000000800 */
[----:B------:R-:W-:Y:S01]  /*eef0*/  FFMA.FTZ R72, R124, UR33, -R14 ;  /* 0x000000217c487c23 */ /* 0x000fe2000801080e */
[----:B------:R-:W-:Y:S02]  /*ef00*/  IMAD.MOV.U32 R148, RZ, RZ, R125 ;  /* 0x000000ffff947224 */ /* 0x000fe400078e007d */
[----:B--2---:R-:W-:-:S05]  /*ef10*/  IMAD.WIDE.U32 R2, R16, -0x2daee0ad, RZ ;  /* 0xd2511f5310027825 */ /* 0x004fca00078e00ff */
[----:B------:R-:W-:Y:S02]  /*ef20*/  LOP3.LUT R8, R3, UR21, R12, 0x96, !PT ;  /* 0x0000001503087c12 */ /* 0x000fe4000f8e960c */
[----:B------:R-:W-:Y:S01]  /*ef30*/  LOP3.LUT R30, R2, 0xffff, RZ, 0xc0, !PT ;  /* 0x0000ffff021e7812 */ /* 0x000fe200078ec0ff */
[----:B-1----:R-:W-:Y:S01]  /*ef40*/  FFMA.FTZ R4, R192, UR33, -R11 ;  /* 0x00000021c0047c23 */ /* 0x002fe2000801080b */
[----:B------:R-:W-:Y:S02]  /*ef50*/  LOP3.LUT R34, R2, 0xff, RZ, 0xc0, !PT ;  /* 0x000000ff02227812 */ /* 0x000fe400078ec0ff */
[--C-:B------:R-:W-:Y:S01]  /*ef60*/  SHF.R.U32.HI R33, RZ, 0x10, R2.reuse ;  /* 0x00000010ff217819 */ /* 0x100fe20000011602 */
[----:B------:R1:W-:Y:S01]  /*ef70*/  MUFU.EX2 R98, R4 ;  /* 0x0000000400627308 */ /* 0x0003e20000000800 */
[----:B------:R-:W-:Y:S01]  /*ef80*/  SHF.R.U32.HI R31, RZ, 0x18, R2 ;  /* 0x00000018ff1f7819 */ /* 0x000fe20000011602 */
[----:B------:R-:W-:Y:S02]  /*ef90*/  IMAD.WIDE.U32 R2, R39, -0x2daee0ad, RZ ;  /* 0xd2511f5327027825 */ /* 0x000fe400078e00ff */
[----:B------:R-:W2:Y:S03]  /*efa0*/  LDL.LU R39, [R1+0x8] ;  /* 0x0000080001277983 */ /* 0x000ea60000300800 */
[----:B------:R-:W-:-:S02]  /*efb0*/  LOP3.LUT R9, R3, UR21, R40, 0x96, !PT ;  /* 0x0000001503097c12 */ /* 0x000fc4000f8e9628 */
[C---:B------:R-:W-:Y:S01]  /*efc0*/  LOP3.LUT R18, R2.reuse, 0xffff, RZ, 0xc0, !PT ;  /* 0x0000ffff02127812 */ /* 0x040fe200078ec0ff */
[----:B------:R-:W-:Y:S01]  /*efd0*/  HMMA.16816.F32 R40, R24, R46, R104 ;  /* 0x0000002e1828723c */ /* 0x000fe20000001868 */
[----:B------:R-:W-:Y:S01]  /*efe0*/  LOP3.LUT R29, R2, 0xff, RZ, 0xc0, !PT ;  /* 0x000000ff021d7812 */ /* 0x000fe200078ec0ff */
[----:B------:R-:W-:Y:S01]  /*eff0*/  LDSM.16.MT88.4 R24, [R214+0x5400] ;  /* 0x00540000d618783b */ /* 0x000fe20000004200 */
[--C-:B------:R-:W-:Y:S02]  /*f000*/  SHF.R.U32.HI R28, RZ, 0x10, R2.reuse ;  /* 0x00000010ff1c7819 */ /* 0x100fe40000011602 */
[----:B------:R-:W-:Y:S01]  /*f010*/  SHF.R.U32.HI R23, RZ, 0x18, R2 ;  /* 0x00000018ff177819 */ /* 0x000fe20000011602 */
[----:B------:R-:W-:Y:S01]  /*f020*/  FFMA.FTZ R2, R75, UR33, -R11 ;  /* 0x000000214b027c23 */ /* 0x000fe2000801080b */
[----:B------:R-:W-:Y:S01]  /*f030*/  SHF.R.U32.HI R3, RZ, 0x8, R17 ;  /* 0x00000008ff037819 */ /* 0x000fe20000011611 */
[----:B-1----:R-:W-:Y:S02]  /*f040*/  FFMA.FTZ R4, R194, UR33, -R11 ;  /* 0x00000021c2047c23 */ /* 0x002fe4000801080b */
[----:B------:R1:W-:Y:S01]  /*f050*/  MUFU.EX2 R97, R2 ;  /* 0x0000000200617308 */ /* 0x0003e20000000800 */
[----:B------:R-:W-:-:S02]  /*f060*/  PRMT R75, R22, 0x5410, R3 ;  /* 0x00005410164b7816 */ /* 0x000fc40000000003 */
[----:B------:R-:W-:-:S04]  /*f070*/  LOP3.LUT R3, R21, 0xff, RZ, 0xc0, !PT ;  /* 0x000000ff15037812 */ /* 0x000fc800078ec0ff */
[----:B------:R-:W-:Y:S01]  /*f080*/  PRMT R74, R3, 0x5410, R19 ;  /* 0x00005410034a7816 */ /* 0x000fe20000000013 */
[----:B------:R3:W-:Y:S01]  /*f090*/  MUFU.EX2 R100, R4 ;  /* 0x0000000400647308 */ /* 0x0007e20000000800 */
[----:B-1----:R-:W-:-:S07]  /*f0a0*/  FFMA.FTZ R2, R86, UR33, -R11 ;  /* 0x0000002156027c23 */ /* 0x002fce000801080b */
[----:B------:R1:W-:Y:S01]  /*f0b0*/  MUFU.EX2 R96, R2 ;  /* 0x0000000200607308 */ /* 0x0003e20000000800 */
[----:B---3--:R-:W-:-:S07]  /*f0c0*/  FFMA.FTZ R4, R195, UR33, -R11 ;  /* 0x00000021c3047c23 */ /* 0x008fce000801080b */
[----:B------:R3:W-:Y:S01]  /*f0d0*/  MUFU.EX2 R99, R4 ;  /* 0x0000000400637308 */ /* 0x0007e20000000800 */
[----:B-1----:R-:W-:Y:S01]  /*f0e0*/  IMAD.WIDE.U32 R2, R5, -0x2daee0ad, RZ ;  /* 0xd2511f5305027825 */ /* 0x002fe200078e00ff */
[----:B------:R-:W-:Y:S02]  /*f0f0*/  SHF.R.U32.HI R5, RZ, 0x18, R0 ;  /* 0x00000018ff057819 */ /* 0x000fe40000011600 */
[C---:B------:R-:W-:Y:S02]  /*f100*/  LOP3.LUT R12, R2.reuse, 0xffff, RZ, 0xc0, !PT ;  /* 0x0000ffff020c7812 */ /* 0x040fe400078ec0ff */
[----:B------:R-:W-:Y:S02]  /*f110*/  LOP3.LUT R17, R2, 0xff, RZ, 0xc0, !PT ;  /* 0x000000ff02117812 */ /* 0x000fe400078ec0ff */
[--C-:B------:R-:W-:Y:S02]  /*f120*/  SHF.R.U32.HI R16, RZ, 0x10, R2.reuse ;  /* 0x00000010ff107819 */ /* 0x100fe40000011602 */
[----:B------:R-:W-:-:S02]  /*f130*/  SHF.R.U32.HI R13, RZ, 0x18, R2 ;  /* 0x00000018ff0d7819 */ /* 0x000fc40000011602 */
[----:B------:R-:W-:Y:S02]  /*f140*/  LOP3.LUT R2, R0, 0xffff, RZ, 0xc0, !PT ;  /* 0x0000ffff00027812 */ /* 0x000fe400078ec0ff */
[----:B------:R-:W-:Y:S02]  /*f150*/  LOP3.LUT R32, R3, UR21, R32, 0x96, !PT ;  /* 0x0000001503207c12 */ /* 0x000fe4000f8e9620 */
[----:B------:R-:W-:Y:S02]  /*f160*/  SHF.R.U32.HI R3, RZ, 0x10, R0 ;  /* 0x00000010ff037819 */ /* 0x000fe40000011600 */
[----:B---3--:R-:W-:Y:S01]  /*f170*/  SHF.R.U32.HI R4, RZ, 0x8, R2 ;  /* 0x00000008ff047819 */ /* 0x008fe20000011602 */
[----:B------:R-:W-:Y:S01]  /*f180*/  FFMA.FTZ R2, R85, UR33, -R11 ;  /* 0x0000002155027c23 */ /* 0x000fe2000801080b */
[----:B------:R-:W-:Y:S01]  /*f190*/  LOP3.LUT R0, R3, 0xff, RZ, 0xc0, !PT ;  /* 0x000000ff03007812 */ /* 0x000fe200078ec0ff */
[----:B------:R-:W-:Y:S01]  /*f1a0*/  FFMA.FTZ R3, R231, UR33, -R14 ;  /* 0x00000021e7037c23 */ /* 0x000fe2000801080e */
[----:B------:R-:W-:Y:S01]  /*f1b0*/  PRMT R77, R7, 0x5410, R4 ;  /* 0x00005410074d7816 */ /* 0x000fe20000000004 */
[----:B------:R1:W-:Y:S01]  /*f1c0*/  MUFU.EX2 R95, R2 ;  /* 0x00000002005f7308 */ /* 0x0003e20000000800 */
[----:B------:R-:W-:-:S02]  /*f1d0*/  PRMT R76, R0, 0x5410, R5 ;  /* 0x00005410004c7816 */ /* 0x000fc40000000005 */
[----:B------:R-:W-:Y:S02]  /*f1e0*/  LOP3.LUT R0, R6, 0xffff, RZ, 0xc0, !PT ;  /* 0x0000ffff06007812 */ /* 0x000fe400078ec0ff */
[----:B------:R-:W-:Y:S02]  /*f1f0*/  LOP3.LUT R5, R10, 0xff, RZ, 0xc0, !PT ;  /* 0x000000ff0a057812 */ /* 0x000fe400078ec0ff */
[----:B------:R-:W-:Y:S01]  /*f200*/  SHF.R.U32.HI R4, RZ, 0x18, R10 ;  /* 0x00000018ff047819 */ /* 0x000fe2000001160a */
[----:B------:R3:W-:Y:S01]  /*f210*/  MUFU.EX2 R172, R3 ;  /* 0x0000000300ac7308 */ /* 0x0007e20000000800 */
[----:B-1----:R-:W-:-:S07]  /*f220*/  FFMA.FTZ R2, R84, UR33, -R11 ;  /* 0x0000002154027c23 */ /* 0x002fce000801080b */
[----:B------:R1:W-:Y:S01]  /*f230*/  MUFU.EX2 R94, R2 ;  /* 0x00000002005e7308 */ /* 0x0003e20000000800 */
[----:B---3--:R-:W-:Y:S02]  /*f240*/  SHF.R.U32.HI R3, RZ, 0x18, R6 ;  /* 0x00000018ff037819 */ /* 0x008fe40000011606 */
[----:B-1----:R-:W-:Y:S02]  /*f250*/  SHF.R.U32.HI R2, RZ, 0x8, R0 ;  /* 0x00000008ff027819 */ /* 0x002fe40000011600 */
[----:B------:R-:W-:-:S04]  /*f260*/  LOP3.LUT R0, R6, 0xff, RZ, 0xc0, !PT ;  /* 0x000000ff06007812 */ /* 0x000fc800078ec0ff */
[----:B------:R-:W-:Y:S01]  /*f270*/  PRMT R71, R0, 0x5410, R2 ;  /* 0x0000541000477816 */ /* 0x000fe20000000002 */
[----:B------:R-:W-:Y:S01]  /*f280*/  FFMA.FTZ R2, R232, UR33, -R14 ;  /* 0x00000021e8027c23 */ /* 0x000fe2000801080e */
[----:B------:R-:W-:-:S03]  /*f290*/  SHF.R.U32.HI R0, RZ, 0x10, R6 ;  /* 0x00000010ff007819 */ /* 0x000fc60000011606 */
[----:B------:R1:W-:Y:S01]  /*f2a0*/  MUFU.EX2 R173, R2 ;  /* 0x0000000200ad7308 */ /* 0x0003e20000000800 */
[----:B------:R-:W-:-:S04]  /*f2b0*/  LOP3.LUT R0, R0, 0xff, RZ, 0xc0, !PT ;  /* 0x000000ff00007812 */ /* 0x000fc800078ec0ff */
[----:B------:R-:W-:Y:S01]  /*f2c0*/  PRMT R68, R0, 0x5410, R3 ;  /* 0x0000541000447816 */ /* 0x000fe20000000003 */
[----:B------:R-:W-:Y:S01]  /*f2d0*/  FFMA.FTZ R0, R227, UR33, -R14 ;  /* 0x00000021e3007c23 */ /* 0x000fe2000801080e */
[----:B------:R-:W-:-:S03]  /*f2e0*/  SHF.R.U32.HI R3, RZ, 0x8, R12 ;  /* 0x00000008ff037819 */ /* 0x000fc6000001160c */
[----:B------:R3:W-:Y:S01]  /*f2f0*/  MUFU.EX2 R135, R0 ;  /* 0x0000000000877308 */ /* 0x0007e20000000800 */
[----:B------:R-:W-:Y:S01]  /*f300*/  PRMT R85, R17, 0x5410, R3 ;  /* 0x0000541011557816 */ /* 0x000fe20000000003 */
[----:B------:R-:W-:Y:S01]  /*f310*/  FFMA.FTZ R3, R246, UR33, -R15 ;  /* 0x00000021f6037c23 */ /* 0x000fe2000801080f */
[----:B-1----:R-:W-:-:S05]  /*f320*/  FFMA.FTZ R2, R228, UR33, -R14 ;  /* 0x00000021e4027c23 */ /* 0x002fca000801080e */
[----:B------:R1:W-:Y:S08]  /*f330*/  MUFU.EX2 R132, R3 ;  /* 0x0000000300847308 */ /* 0x0003f00000000800 */
[----:B------:R4:W-:Y:S01]  /*f340*/  MUFU.EX2 R139, R2 ;  /* 0x00000002008b7308 */ /* 0x0009e20000000800 */
[----:B---3--:R-:W-:-:S07]  /*f350*/  FFMA.FTZ R0, R201, UR33, -R14 ;  /* 0x00000021c9007c23 */ /* 0x008fce000801080e */
[----:B------:R3:W-:Y:S01]  /*f360*/  MUFU.EX2 R89, R0 ;  /* 0x0000000000597308 */ /* 0x0007e20000000800 */
[----:B-1----:R-:W-:-:S07]  /*f370*/  FFMA.FTZ R3, R240, UR33, -R15 ;  /* 0x00000021f0037c23 */ /* 0x002fce000801080f */
[----:B------:R1:W-:Y:S01]  /*f380*/  MUFU.EX2 R131, R3 ;  /* 0x0000000300837308 */ /* 0x0003e20000000800 */
[----:B----4-:R-:W-:-:S04]  /*f390*/  SHF.R.U32.HI R2, RZ, 0x8, R35 ;  /* 0x00000008ff027819 */ /* 0x010fc80000011623 */
[----:B------:R-:W-:Y:S02]  /*f3a0*/  PRMT R38, R38, 0x5410, R2 ;  /* 0x0000541026267816 */ /* 0x000fe40000000002 */
[----:B------:R-:W-:Y:S01]  /*f3b0*/  LOP3.LUT R2, R37, 0xff, RZ, 0xc0, !PT ;  /* 0x000000ff25027812 */ /* 0x000fe200078ec0ff */
[----:B---3--:R-:W-:-:S03]  /*f3c0*/  FFMA.FTZ R0, R200, UR33, -R14 ;  /* 0x00000021c8007c23 */ /* 0x008fc6000801080e */
[----:B------:R-:W-:Y:S02]  /*f3d0*/  PRMT R36, R2, 0x5410, R36 ;  /* 0x0000541002247816 */ /* 0x000fe40000000024 */
[----:B------:R-:W-:Y:S01]  /*f3e0*/  SHF.R.U32.HI R2, RZ, 0x8, R30 ;  /* 0x00000008ff027819 */ /* 0x000fe2000001161e */
[----:B------:R3:W-:Y:S03]  /*f3f0*/  MUFU.EX2 R88, R0 ;  /* 0x0000000000587308 */ /* 0x0007e60000000800 */
[----:B------:R-:W-:Y:S01]  /*f400*/  PRMT R93, R34, 0x5410, R2 ;  /* 0x00005410225d7816 */ /* 0x000fe20000000002 */
[----:B-1----:R-:W-:Y:S01]  /*f410*/  FFMA.FTZ R3, R239, UR33, -R15 ;  /* 0x00000021ef037c23 */ /* 0x002fe2000801080f */
[----:B------:R-:W-:-:S03]  /*f420*/  LOP3.LUT R2, R33, 0xff, RZ, 0xc0, !PT ;  /* 0x000000ff21027812 */ /* 0x000fc600078ec0ff */
[----:B------:R1:W-:Y:S01]  /*f430*/  MUFU.EX2 R130, R3 ;  /* 0x0000000300827308 */ /* 0x0003e20000000800 */
[----:B------:R-:W-:Y:S01]  /*f440*/  PRMT R92, R2, 0x5410, R31 ;  /* 0x00005410025c7816 */ /* 0x000fe2000000001f */
[----:B------:R-:W-:-:S06]  /*f450*/  FFMA.FTZ R2, R198, UR33, -R14 ;  /* 0x00000021c6027c23 */ /* 0x000fcc000801080e */
[----:B------:R4:W-:Y:S01]  /*f460*/  MUFU.EX2 R86, R2 ;  /* 0x0000000200567308 */ /* 0x0009e20000000800 */
[----:B---3--:R-:W-:-:S07]  /*f470*/  FFMA.FTZ R0, R197, UR33, -R14 ;  /* 0x00000021c5007c23 */ /* 0x008fce000801080e */
[----:B------:R3:W-:Y:S01]  /*f480*/  MUFU.EX2 R87, R0 ;  /* 0x0000000000577308 */ /* 0x0007e20000000800 */
[----:B-1----:R-:W-:-:S07]  /*f490*/  FFMA.FTZ R3, R233, UR33, -R15 ;  /* 0x00000021e9037c23 */ /* 0x002fce000801080f */
[----:B------:R1:W-:Y:S01]  /*f4a0*/  MUFU.EX2 R129, R3 ;  /* 0x0000000300817308 */ /* 0x0003e20000000800 */
[----:B----4-:R-:W-:-:S07]  /*f4b0*/  FFMA.FTZ R2, R243, UR33, -R15 ;  /* 0x00000021f3027c23 */ /* 0x010fce000801080f */
[----:B------:R4:W-:Y:S01]  /*f4c0*/  MUFU.EX2 R134, R2 ;  /* 0x0000000200867308 */ /* 0x0009e20000000800 */
[----:B---3--:R-:W-:-:S04]  /*f4d0*/  SHF.R.U32.HI R0, RZ, 0x8, R18 ;  /* 0x00000008ff007819 */ /* 0x008fc80000011612 */
[----:B------:R-:W-:Y:S02]  /*f4e0*/  PRMT R21, R29, 0x5410, R0 ;  /* 0x000054101d157816 */ /* 0x000fe40000000000 */
[----:B------:R-:W-:Y:S01]  /*f4f0*/  LOP3.LUT R0, R28, 0xff, RZ, 0xc0, !PT ;  /* 0x000000ff1c007812 */ /* 0x000fe200078ec0ff */
[--C-:B-1----:R-:W-:Y:S01]  /*f500*/  FFMA.FTZ R3, R250, UR33, -R20.reuse ;  /* 0x00000021fa037c23 */ /* 0x102fe20008010814 */
[----:B------:R-:W-:Y:S02]  /*f510*/  FFMA.FTZ R22, R241, UR33, -R20 ;  /* 0x00000021f1167c23 */ /* 0x000fe40008010814 */
[----:B------:R-:W-:Y:S01]  /*f520*/  PRMT R7, R0, 0x5410, R23 ;  /* 0x0000541000077816 */ /* 0x000fe20000000017 */
[----:B------:R-:W-:Y:S01]  /*f530*/  FFMA.FTZ R0, R245, UR33, -R15 ;  /* 0x00000021f5007c23 */ /* 0x000fe2000801080f */
[----:B------:R1:W-:Y:S01]  /*f540*/  MUFU.EX2 R128, R3 ;  /* 0x0000000300807308 */ /* 0x0003e20000000800 */
[----:B------:R-:W-:Y:S01]  /*f550*/  LDSM.16.MT88.4 R28, [R213+0x5800] ;  /* 0x00580000d51c783b */ /* 0x000fe20000004200 */
[----:B----4-:R-:W-:-:S03]  /*f560*/  LOP3.LUT R2, R16, 0xff, RZ, 0xc0, !PT ;  /* 0x000000ff10027812 */ /* 0x010fc600078ec0ff */
[----:B------:R-:W3:Y:S03]  /*f570*/  LDSM.16.MT88.4 R16, [R213+0x5400] ;  /* 0x00540000d510783b */ /* 0x000ee60000004200 */
[----:B------:R4:W3:Y:S01]  /*f580*/  MUFU.EX2 R133, R0 ;  /* 0x0000000000857308 */ /* 0x0008e20000000800 */
[----:B------:R-:W-:Y:S02]  /*f590*/  PRMT R79, R2, 0x5410, R13 ;  /* 0x00005410024f7816 */ /* 0x000fe4000000000d */
[----:B------:R-:W-:-:S04]  /*f5a0*/  SHF.R.U32.HI R2, RZ, 0x10, R10 ;  /* 0x00000010ff027819 */ /* 0x000fc8000001160a */
[----:B------:R-:W-:Y:S01]  /*f5b0*/  LOP3.LUT R2, R2, 0xff, RZ, 0xc0, !PT ;  /* 0x000000ff02027812 */ /* 0x000fe200078ec0ff */
[----:B-1----:R-:W-:Y:S01]  /*f5c0*/  FFMA.FTZ R3, R45, UR33, -R20 ;  /* 0x000000212d037c23 */ /* 0x002fe20008010814 */
[----:B------:R-:W-:Y:S02]  /*f5d0*/  IMAD.MOV.U32 R45, RZ, RZ, R69 ;  /* 0x000000ffff2d7224 */ /* 0x000fe400078e0045 */
[----:B------:R-:W-:Y:S02]  /*f5e0*/  PRMT R11, R2, 0x5410, R4 ;  /* 0x00005410020b7816 */ /* 0x000fe40000000004 */
[----:B------:R-:W-:Y:S02]  /*f5f0*/  LOP3.LUT R4, R8, 0xff, RZ, 0xc0, !PT ;  /* 0x000000ff08047812 */ /* 0x000fe400078ec0ff */
[----:B----4-:R-:W-:-:S04]  /*f600*/  LOP3.LUT R0, R10, 0xffff, RZ, 0xc0, !PT ;  /* 0x0000ffff0a007812 */ /* 0x010fc800078ec0ff */
[----:B------:R-:W-:-:S04]  /*f610*/  SHF.R.U32.HI R0, RZ, 0x8, R0 ;  /* 0x00000008ff007819 */ /* 0x000fc80000011600 */
[----:B------:R-:W-:Y:S02]  /*f620*/  PRMT R12, R5, 0x5410, R0 ;  /* 0x00005410050c7816 */ /* 0x000fe40000000000 */
[----:B------:R-:W-:-:S04]  /*f630*/  LOP3.LUT R0, R8, 0xffff, RZ, 0xc0, !PT ;  /* 0x0000ffff08007812 */ /* 0x000fc800078ec0ff */
[----:B------:R-:W-:Y:S02]  /*f640*/  SHF.R.U32.HI R2, RZ, 0x8, R0 ;  /* 0x00000008ff027819 */ /* 0x000fe40000011600 */
[----:B------:R-:W-:Y:S02]  /*f650*/  SHF.R.U32.HI R0, RZ, 0x10, R8 ;  /* 0x00000010ff007819 */ /* 0x000fe40000011608 */
[----:B------:R-:W-:Y:S02]  /*f660*/  PRMT R84, R4, 0x5410, R2 ;  /* 0x0000541004547816 */ /* 0x000fe40000000002 */
[----:B------:R-:W-:Y:S02]  /*f670*/  SHF.R.U32.HI R4, RZ, 0x18, R8 ;  /* 0x00000018ff047819 */ /* 0x000fe40000011608 */
[----:B------:R-:W-:Y:S02]  /*f680*/  LOP3.LUT R2, R0, 0xff, RZ, 0xc0, !PT ;  /* 0x000000ff00027812 */ /* 0x000fe400078ec0ff */
[----:B------:R-:W-:-:S02]  /*f690*/  LOP3.LUT R0, R9, 0xffff, RZ, 0xc0, !PT ;  /* 0x0000ffff09007812 */ /* 0x000fc400078ec0ff */
[----:B------:R-:W-:Y:S02]  /*f6a0*/  PRMT R78, R2, 0x5410, R4 ;  /* 0x00005410024e7816 */ /* 0x000fe40000000004 */
[----:B------:R-:W-:Y:S02]  /*f6b0*/  SHF.R.U32.HI R2, RZ, 0x8, R0 ;  /* 0x00000008ff027819 */ /* 0x000fe40000011600 */
[----:B------:R-:W-:-:S04]  /*f6c0*/  LOP3.LUT R0, R9, 0xff, RZ, 0xc0, !PT ;  /* 0x000000ff09007812 */ /* 0x000fc800078ec0ff */
[----:B------:R-:W-:Y:S02]  /*f6d0*/  PRMT R6, R0, 0x5410, R2 ;  /* 0x0000541000067816 */ /* 0x000fe40000000002 */
[----:B------:R-:W-:Y:S02]  /*f6e0*/  SHF.R.U32.HI R2, RZ, 0x10, R9 ;  /* 0x00000010ff027819 */ /* 0x000fe40000011609 */
[----:B------:R-:W-:Y:S02]  /*f6f0*/  LOP3.LUT R0, R32, 0xffff, RZ, 0xc0, !PT ;  /* 0x0000ffff20007812 */ /* 0x000fe400078ec0ff */
[----:B------:R-:W-:Y:S02]  /*f700*/  LOP3.LUT R4, R2, 0xff, RZ, 0xc0, !PT ;  /* 0x000000ff02047812 */ /* 0x000fe400078ec0ff */
[----:B------:R-:W-:Y:S02]  /*f710*/  SHF.R.U32.HI R2, RZ, 0x8, R0 ;  /* 0x00000008ff027819 */ /* 0x000fe40000011600 */
[----:B------:R-:W-:-:S04]  /*f720*/  LOP3.LUT R0, R32, 0xff, RZ, 0xc0, !PT ;  /* 0x000000ff20007812 */ /* 0x000fc800078ec0ff */
[----:B------:R-:W-:Y:S01]  /*f730*/  PRMT R70, R0, 0x5410, R2 ;  /* 0x0000541000467816 */ /* 0x000fe20000000002 */
[----:B------:R-:W-:Y:S01]  /*f740*/  FFMA.FTZ R0, R251, UR33, -R20 ;  /* 0x00000021fb007c23 */ /* 0x000fe20008010814 */
[----:B------:R-:W-:-:S03]  /*f750*/  SHF.R.U32.HI R5, RZ, 0x18, R9 ;  /* 0x00000018ff057819 */ /* 0x000fc60000011609 */
[----:B------:R1:W-:Y:S01]  /*f760*/  MUFU.EX2 R107, R0 ;  /* 0x00000000006b7308 */ /* 0x0003e20000000800 */
[----:B------:R-:W-:Y:S01]  /*f770*/  PRMT R5, R4, 0x5410, R5 ;  /* 0x0000541004057816 */ /* 0x000fe20000000005 */
[----:B------:R-:W-:Y:S01]  /*f780*/  FFMA.FTZ R4, R237, UR33, -R15 ;  /* 0x00000021ed047c23 */ /* 0x000fe2000801080f */
[----:B---3--:R-:W-:-:S05]  /*f790*/  F2FP.F16.F32.PACK_AB R2, R133, R134 ;  /* 0x000000868502723e */ /* 0x008fca00000000ff */
[----:B------:R-:W-:Y:S01]  /*f7a0*/  MUFU.EX2 R110, R4 ;  /* 0x00000004006e7308 */ /* 0x000fe20000000800 */
[----:B-1----:R-:W-:-:S07]  /*f7b0*/  FFMA.FTZ R0, R244, UR33, -R15 ;  /* 0x00000021f4007c23 */ /* 0x002fce000801080f */
[----:B------:R1:W-:Y:S02]  /*f7c0*/  MUFU.EX2 R111, R0 ;  /* 0x00000000006f7308 */ /* 0x0003e40000000800 */
[----:B-1----:R-:W-:-:S05]  /*f7d0*/  HSET2.LE.AND R0, R6, R229, PT ;  /* 0x000000e506007233 */ /* 0x002fca0003803000 */
[----:B------:R-:W-:Y:S02]  /*f7e0*/  LOP3.LUT R4, R0, R2, RZ, 0xc0, !PT ;  /* 0x0000000200047212 */ /* 0x000fe400078ec0ff */
[----:B------:R-:W-:Y:S02]  /*f7f0*/  HSET2.LE.AND R0, R21, R229, PT ;  /* 0x000000e515007233 */ /* 0x000fe40003803000 */
[----:B------:R-:W-:-:S04]  /*f800*/  F2FP.F16.F32.PACK_AB R2, R131, R132 ;  /* 0x000000848302723e */ /* 0x000fc800000000ff */
[----:B------:R-:W-:Y:S01]  /*f810*/  LOP3.LUT R6, R0, R2, RZ, 0xc0, !PT ;  /* 0x0000000200067212 */ /* 0x000fe200078ec0ff */
[----:B--2---:R-:W-:Y:S02]  /*f820*/  FFMA.FTZ R2, R39, UR33, -R20 ;  /* 0x0000002127027c23 */ /* 0x004fe40008010814 */
[----:B------:R-:W2:Y:S01]  /*f830*/  LDL.LU R39, [R1+0x4] ;  /* 0x0000040001277983 */ /* 0x000ea20000300800 */
[----:B------:R-:W-:-:S04]  /*f840*/  FFMA.FTZ R8, R249, UR33, -R15 ;  /* 0x00000021f9087c23 */ /* 0x000fc8000801080f */
[----:B------:R2:W-:Y:S02]  /*f850*/  MUFU.EX2 R109, R8 ;  /* 0x00000008006d7308 */ /* 0x0005e40000000800 */
[----:B--2---:R-:W-:Y:S01]  /*f860*/  FFMA.FTZ R8, R39, UR33, -R20 ;  /* 0x0000002127087c23 */ /* 0x004fe20008010814 */
[----:B------:R-:W-:Y:S02]  /*f870*/  IMAD.MOV.U32 R39, RZ, RZ, R199 ;  /* 0x000000ffff277224 */ /* 0x000fe400078e00c7 */
[----:B------:R-:W-:Y:S02]  /*f880*/  IMAD.MOV.U32 R199, RZ, RZ, R209 ;  /* 0x000000ffffc77224 */ /* 0x000fe400078e00d1 */
[----:B------:R-:W-:Y:S02]  /*f890*/  IMAD.MOV.U32 R209, RZ, RZ, R210 ;  /* 0x000000ffffd17224 */ /* 0x000fe400078e00d2 */
[----:B------:R-:W-:Y:S01]  /*f8a0*/  FFMA.FTZ R34, R39, UR33, -R20 ;  /* 0x0000002127227c23 */ /* 0x000fe20008010814 */
        /* <DEDUP_REMOVED lines=29> */
[----:B------:R-:W-:Y:S01]  /*fa80*/  IMAD.MOV.U32 R202, RZ, RZ, R204 ;  /* 0x000000ffffca7224 */ /* 0x000fe200078e00cc */
[----:B------:R-:W2:Y:S01]  /*fa90*/  LDL.LU R238, [R1+0xa4] ;  /* 0x0000a40001ee7983 */ /* 0x000ea20000300800 */
[----:B------:R-:W-:-:S02]  /*faa0*/  IMAD.MOV.U32 R204, RZ, RZ, R48 ;  /* 0x000000ffffcc7224 */ /* 0x000fc400078e0030 */
[----:B------:R-:W-:Y:S01]  /*fab0*/  IMAD.MOV.U32 R48, RZ, RZ, R49 ;  /* 0x000000ffff307224 */ /* 0x000fe200078e0031 */
[----:B------:R-:W3:Y:S01]  /*fac0*/  LDL.LU R60, [R1] ;  /* 0x00000000013c7983 */ /* 0x000ee20000300800 */
[----:B------:R-:W-:Y:S02]  /*fad0*/  IMAD.MOV.U32 R49, RZ, RZ, R50 ;  /* 0x000000ffff317224 */ /* 0x000fe400078e0032 */
[----:B------:R-:W-:Y:S02]  /*fae0*/  IMAD.MOV.U32 R50, RZ, RZ, R51 ;  /* 0x000000ffff327224 */ /* 0x000fe400078e0033 */
[----:B------:R-:W-:Y:S02]  /*faf0*/  IMAD.MOV.U32 R51, RZ, RZ, R171 ;  /* 0x000000ffff337224 */ /* 0x000fe400078e00ab */
[----:B------:R-:W-:Y:S02]  /*fb00*/  IMAD.MOV.U32 R171, RZ, RZ, R127 ;  /* 0x000000ffffab7224 */ /* 0x000fe400078e007f */
[----:B------:R-:W4:Y:S01]  /*fb10*/  LDL.LU R127, [R1+0xa0] ;  /* 0x0000a000017f7983 */ /* 0x000f220000300800 */
[----:B------:R-:W-:-:S02]  /*fb20*/  IMAD.MOV.U32 R195, RZ, RZ, R39 ;  /* 0x000000ffffc37224 */ /* 0x000fc400078e0027 */
[----:B------:R-:W-:Y:S02]  /*fb30*/  IMAD.MOV.U32 R39, RZ, RZ, R210 ;  /* 0x000000ffff277224 */ /* 0x000fe400078e00d2 */
[----:B------:R-:W-:Y:S02]  /*fb40*/  IMAD.MOV.U32 R210, RZ, RZ, R44 ;  /* 0x000000ffffd27224 */ /* 0x000fe400078e002c */
[----:B------:R-:W-:Y:S02]  /*fb50*/  IMAD.MOV.U32 R192, RZ, RZ, R209 ;  /* 0x000000ffffc07224 */ /* 0x000fe400078e00d1 */
[----:B------:R-:W-:Y:S02]  /*fb60*/  IMAD.MOV.U32 R44, RZ, RZ, R208 ;  /* 0x000000ffff2c7224 */ /* 0x000fe400078e00d0 */
[----:B------:R-:W-:Y:S01]  /*fb70*/  IMAD.MOV.U32 R209, RZ, RZ, R211 ;  /* 0x000000ffffd17224 */ /* 0x000fe200078e00d3 */
[----:B------:R1:W4:Y:S01]  /*fb80*/  MUFU.EX2 R126, R3 ;  /* 0x00000003007e7308 */ /* 0x0003220000000800 */
[----:B------:R-:W-:-:S02]  /*fb90*/  IMAD.MOV.U32 R211, RZ, RZ, R61 ;  /* 0x000000ffffd37224 */ /* 0x000fc400078e003d */
[----:B------:R-:W-:Y:S01]  /*fba0*/  FFMA.FTZ R21, R247, UR33, -R20 ;  /* 0x00000021f7157c23 */ /* 0x000fe20008010814 */
[----:B------:R-:W-:Y:S02]  /*fbb0*/  IMAD.MOV.U32 R208, RZ, RZ, R62 ;  /* 0x000000ffffd07224 */ /* 0x000fe400078e003e */
[----:B------:R-:W-:Y:S01]  /*fbc0*/  FFMA.FTZ R62, R230, UR33, -R20 ;  /* 0x00000021e63e7c23 */ /* 0x000fe20008010814 */
        /* <DEDUP_REMOVED lines=8> */
[----:B------:R-:W-:Y:S01]  /*fc50*/  FFMA.FTZ R69, R136, UR33, -R14 ;  /* 0x0000002188457c23 */ /* 0x000fe2000801080e */
[----:B------:R-:W-:Y:S02]  /*fc60*/  IMAD.MOV.U32 R144, RZ, RZ, R221 ;  /* 0x000000ffff907224 */ /* 0x000fe400078e00dd */
[----:B------:R-:W-:Y:S01]  /*fc70*/  FFMA.FTZ R14, R227, R123, R37 ;  /* 0x0000007be30e7223 */ /* 0x000fe20000010025 */
[--C-:B--2---:R-:W-:Y:S01]  /*fc80*/  FFMA.FTZ R61, R238, UR33, -R20.reuse ;  /* 0x00000021ee3d7c23 */ /* 0x104fe20008010814 */
[----:B---3--:R-:W-:Y:S01]  /*fc90*/  FFMA.FTZ R60, R60, UR33, -R20 ;  /* 0x000000213c3c7c23 */ /* 0x008fe20008010814 */
[----:B------:R-:W-:-:S02]  /*fca0*/  FFMA.FTZ R20, R195, R121, R143 ;  /* 0x00000079c3147223 */ /* 0x000fc4000001008f */
[----:B------:R-:W2:Y:S04]  /*fcb0*/  LDL.LU R195, [R1+0x1c] ;  /* 0x00001c0001c37983 */ /* 0x000ea80000300800 */
[----:B------:R-:W3:Y:S01]  /*fcc0*/  LDL.LU R221, [R1+0x9c] ;  /* 0x00009c0001dd7983 */ /* 0x000ee20000300800 */
[----:B----4-:R-:W-:-:S03]  /*fcd0*/  IMAD.MOV.U32 R45, RZ, RZ, R127 ;  /* 0x000000ffff2d7224 */ /* 0x010fc600078e007f */
[----:B------:R-:W4:Y:S04]  /*fce0*/  LDL.LU R127, [R1+0x98] ;  /* 0x00009800017f7983 */ /* 0x000f280000300800 */
[----:B------:R-:W2:Y:S01]  /*fcf0*/  LDL.LU R227, [R1+0x24] ;  /* 0x0000240001e37983 */ /* 0x000ea20000300800 */
[----:B------:R-:W-:-:S04]  /*fd00*/  IMAD.MOV.U32 R228, RZ, RZ, R51 ;  /* 0x000000ffffe47224 */ /* 0x000fc800078e0033 */
[----:B------:R-:W-:Y:S01]  /*fd10*/  IMAD.MOV.U32 R201, RZ, RZ, R228 ;  /* 0x000000ffffc97224 */ /* 0x000fe200078e00e4 */
[----:B------:R1:W1:Y:S01]  /*fd20*/  MUFU.EX2 R125, R3 ;  /* 0x00000003007d7308 */ /* 0x0002620000000800 */
[----:B------:R-:W-:Y:S01]  /*fd30*/  HSET2.LE.AND R0, R38, R229, PT ;  /* 0x000000e526007233 */ /* 0x000fe20003803000 */
[----:B------:R-:W-:-:S06]  /*fd40*/  FFMA.FTZ R9, R248, UR33, -R15 ;  /* 0x00000021f8097c23 */ /* 0x000fcc000801080f */
[----:B------:R1:W-:Y:S02]  /*fd50*/  MUFU.EX2 R106, R2 ;  /* 0x00000002006a7308 */ /* 0x0003e40000000800 */
[----:B-1----:R-:W-:Y:S02]  /*fd60*/  HSET2.LE.AND R3, R5, R229, PT ;  /* 0x000000e505037233 */ /* 0x002fe40003803000 */
[----:B------:R-:W-:-:S04]  /*fd70*/  F2FP.F16.F32.PACK_AB R5, R126, R128 ;  /* 0x000000807e05723e */ /* 0x000fc800000000ff */
[----:B------:R-:W-:Y:S02]  /*fd80*/  LOP3.LUT R5, R3, R5, RZ, 0xc0, !PT ;  /* 0x0000000503057212 */ /* 0x000fe400078ec0ff */
[----:B------:R-:W-:Y:S02]  /*fd90*/  HSET2.LE.AND R3, R7, R229, PT ;  /* 0x000000e507037233 */ /* 0x000fe40003803000 */
[----:B------:R-:W-:Y:S02]  /*fda0*/  F2FP.F16.F32.PACK_AB R7, R107, R125 ;  /* 0x0000007d6b07723e */ /* 0x000fe400000000ff */
[----:B------:R-:W-:Y:S01]  /*fdb0*/  F2FP.F16.F32.PACK_AB R2, R174, R177 ;  /* 0x000000b1ae02723e */ /* 0x000fe200000000ff */
[----:B------:R1:W-:Y:S01]  /*fdc0*/  MUFU.EX2 R108, R9 ;  /* 0x00000009006c7308 */ /* 0x0003e20000000800 */
[----:B------:R-:W-:Y:S02]  /*fdd0*/  LOP3.LUT R7, R3, R7, RZ, 0xc0, !PT ;  /* 0x0000000703077212 */ /* 0x000fe400078ec0ff */
[----:B------:R-:W-:-:S02]  /*fde0*/  LOP3.LUT R10, R0, R2, RZ, 0xc0, !PT ;  /* 0x00000002000a7212 */ /* 0x000fc400078ec0ff */
[--C-:B------:R-:W-:Y:S02]  /*fdf0*/  HSET2.LE.AND R0, R36, R229.reuse, PT ;  /* 0x000000e524007233 */ /* 0x100fe40003803000 */
[--C-:B------:R-:W-:Y:S01]  /*fe00*/  HSET2.LE.AND R3, R12, R229.reuse, PT ;  /* 0x000000e50c037233 */ /* 0x100fe20003803000 */
[----:B------:R1:W3:Y:S01]  /*fe10*/  MUFU.EX2 R105, R8 ;  /* 0x0000000800697308 */ /* 0x0002e20000000800 */
[----:B------:R-:W-:Y:S02]  /*fe20*/  F2FP.F16.F32.PACK_AB R2, R135, R139 ;  /* 0x0000008b8702723e */ /* 0x000fe400000000ff */
[----:B------:R-:W-:Y:S02]  /*fe30*/  F2FP.F16.F32.PACK_AB R12, R173, R172 ;  /* 0x000000acad0c723e */ /* 0x000fe400000000ff */
[----:B-1----:R-:W-:Y:S02]  /*fe40*/  HSET2.LE.AND R9, R11, R229, PT ;  /* 0x000000e50b097233 */ /* 0x002fe40003803000 */
[----:B------:R-:W-:-:S02]  /*fe50*/  LOP3.LUT R11, R0, R2, RZ, 0xc0, !PT ;  /* 0x00000002000b7212 */ /* 0x000fc400078ec0ff */
[----:B------:R-:W-:Y:S02]  /*fe60*/  F2FP.F16.F32.PACK_AB R8, R176, R178 ;  /* 0x000000b2b008723e */ /* 0x000fe400000000ff */
[----:B------:R-:W-:Y:S02]  /*fe70*/  LOP3.LUT R9, R9, R12, RZ, 0xc0, !PT ;  /* 0x0000000c09097212 */ /* 0x000fe400078ec0ff */
[----:B------:R-:W-:Y:S01]  /*fe80*/  LOP3.LUT R8, R3, R8, RZ, 0xc0, !PT ;  /* 0x0000000803087212 */ /* 0x000fe200078ec0ff */
[----:B------:R-:W-:Y:S02]  /*fe90*/  IMAD.MOV.U32 R37, RZ, RZ, R44 ;  /* 0x000000ffff257224 */ /* 0x000fe400078e002c */
[----:B------:R-:W-:Y:S01]  /*fea0*/  FADD.FTZ R2, R201, R14 ;  /* 0x0000000ec9027221 */ /* 0x000fe20000010000 */
[----:B------:R-:W-:Y:S01]  /*feb0*/  MUFU.EX2 R104, R21 ;  /* 0x0000001500687308 */ /* 0x000fe20000000800 */
[----:B------:R-:W-:Y:S02]  /*fec0*/  IMAD.MOV.U32 R197, RZ, RZ, R37 ;  /* 0x000000ffffc57224 */ /* 0x000fe400078e0025 */
[----:B------:R-:W-:Y:S01]  /*fed0*/  FADD.FTZ R0, R159, R20 ;  /* 0x000000149f007221 */ /* 0x000fe20000010000 */
[--C-:B------:R-:W-:Y:S01]  /*fee0*/  FFMA.FTZ R33, R235, UR33, -R15.reuse ;  /* 0x00000021eb217c23 */ /* 0x100fe2000801080f */
[----:B------:R-:W-:Y:S01]  /*fef0*/  FFMA.FTZ R35, R234, UR33, -R15 ;  /* 0x00000021ea237c23 */ /* 0x000fe2000801080f */
[----:B------:R-:W-:-:S02]  /*ff00*/  IMAD.MOV.U32 R194, RZ, RZ, R226 ;  /* 0x000000ffffc27224 */ /* 0x000fc400078e00e2 */
[----:B------:R-:W-:Y:S02]  /*ff10*/  IMAD.MOV.U32 R192, RZ, RZ, R211 ;  /* 0x000000ffffc07224 */ /* 0x000fe400078e00d3 */
[----:B------:R-:W-:Y:S02]  /*ff20*/  IMAD.MOV.U32 R226, RZ, RZ, R206 ;  /* 0x000000ffffe27224 */ /* 0x000fe400078e00ce */
[----:B------:R-:W-:Y:S02]  /*ff30*/  IMAD.MOV.U32 R211, RZ, RZ, R202 ;  /* 0x000000ffffd37224 */ /* 0x000fe400078e00ca */
[----:B------:R-:W-:Y:S02]  /*ff40*/  IMAD.MOV.U32 R206, RZ, RZ, R48 ;  /* 0x000000ffffce7224 */ /* 0x000fe400078e0030 */
[----:B------:R-:W-:Y:S01]  /*ff50*/  IMAD.MOV.U32 R202, RZ, RZ, R49 ;  /* 0x000000ffffca7224 */ /* 0x000fe200078e0031 */
[----:B------:R-:W-:Y:S01]  /*ff60*/  HMMA.16816.F32 R52, R4, R18, R52 ;  /* 0x000000120434723c */ /* 0x000fe20000001834 */
[----:B------:R-:W-:Y:S01]  /*ff70*/  FADD.FTZ R2, R197, R2 ;  /* 0x00000002c5027221 */ /* 0x000fe20000010000 */
[----:B------:R-:W-:-:S04]  /*ff80*/  HSET2.LE.AND R12, R74, R229, PT ;  /* 0x000000e54a0c7233 */ /* 0x000fc80003803000 */
[----:B------:R-:W-:Y:S01]  /*ff90*/  HMMA.16816.F32 R160, R8, R24, R160 ;  /* 0x0000001808a0723c */ /* 0x000fe200000018a0 */
[----:B------:R-:W-:Y:S01]  /*ffa0*/  MUFU.EX2 R34, R34 ;  /* 0x0000002200227308 */ /* 0x000fe20000000800 */
[----:B------:R-:W-:-:S04]  /*ffb0*/  IMAD.MOV.U32 R246, RZ, RZ, R220 ;  /* 0x000000fffff67224 */ /* 0x000fc800078e00dc */
[----:B------:R-:W-:Y:S03]  /*ffc0*/  HMMA.16816.F32 R40, R8, R18, R40 ;  /* 0x000000120828723c */ /* 0x000fe60000001828 */
[----:B------:R-:W-:Y:S08]  /*ffd0*/  MUFU.EX2 R60, R60 ;  /* 0x0000003c003c7308 */ /* 0x000ff00000000800 */
[----:B------:R-:W-:Y:S08]  /*ffe0*/  MUFU.EX2 R33, R33 ;  /* 0x0000002100217308 */ /* 0x000ff00000000800 */
[----:B------:R-:W-:Y:S01]  /*fff0*/  MUFU.EX2 R35, R35 ;  /* 0x0000002300237308 */ /* 0x000fe20000000800 */
[----:B------:R-:W-:-:S02]  /*10000*/  IMAD.MOV.U32 R245, RZ, RZ, R151 ;  /* 0x000000fffff57224 */ /* 0x000fc400078e0097 */
[----:B------:R-:W-:-:S05]  /*10010*/  IMAD.MOV.U32 R243, RZ, RZ, R150 ;  /* 0x000000fffff37224 */ /* 0x000fca00078e0096 */
[----:B------:R-:W-:Y:S08]  /*10020*/  MUFU.EX2 R61, R61 ;  /* 0x0000003d003d7308 */ /* 0x000ff00000000800 */
[----:B------:R-:W-:Y:S01]  /*10030*/  MUFU.EX2 R62, R62 ;  /* 0x0000003e003e7308 */ /* 0x000fe20000000800 */
[----:B----4-:R-:W-:Y:S02]  /*10040*/  IMAD.MOV.U32 R228, RZ, RZ, R127 ;  /* 0x000000ffffe47224 */ /* 0x010fe400078e007f */
[----:B--2---:R-:W-:-:S02]  /*10050*/  FFMA.FTZ R13, R227, R122, R103 ;  /* 0x0000007ae30d7223 */ /* 0x004fc40000010067 */
[----:B------:R-:W2:Y:S04]  /*10060*/  LDL.LU R103, [R1+0x94] ;  /* 0x0000940001677983 */ /* 0x000ea80000300800 */
[----:B------:R-:W4:Y:S01]  /*10070*/  LDL.LU R127, [R1+0x90] ;  /* 0x00009000017f7983 */ /* 0x000f220000300800 */
[----:B------:R-:W-:Y:S02]  /*10080*/  IMAD.MOV.U32 R201, RZ, RZ, R228 ;  /* 0x000000ffffc97224 */ /* 0x000fe400078e00e4 */
[----:B------:R-:W-:Y:S02]  /*10090*/  IMAD.MOV.U32 R228, RZ, RZ, R39 ;  /* 0x000000ffffe47224 */ /* 0x000fe400078e0027 */
[----:B------:R-:W-:Y:S01]  /*100a0*/  HMMA.16816.F32 R36, R8, R16, R80 ;  /* 0x000000100824723c */ /* 0x000fe20000001850 */
[----:B------:R1:W3:Y:S01]  /*100b0*/  MUFU.EX2 R80, R22 ;  /* 0x0000001600507308 */ /* 0x0002e20000000800 */
[----:B------:R-:W-:-:S02]  /*100c0*/  IMAD.MOV.U32 R227, RZ, RZ, R45 ;  /* 0x000000ffffe37224 */ /* 0x000fc400078e002d */
[----:B------:R-:W-:Y:S01]  /*100d0*/  FFMA.FTZ R15, R195, R120, R141 ;  /* 0x00000078c30f7223 */ /* 0x000fe2000001008d */
[----:B------:R-:W-:Y:S02]  /*100e0*/  IMAD.MOV.U32 R195, RZ, RZ, R210 ;  /* 0x000000ffffc37224 */ /* 0x000fe400078e00d2 */
[----:B------:R-:W-:Y:S02]  /*100f0*/  IMAD.MOV.U32 R210, RZ, RZ, R208 ;  /* 0x000000ffffd27224 */ /* 0x000fe400078e00d0 */
[----:B------:R-:W-:Y:S02]  /*10100*/  IMAD.MOV.U32 R208, RZ, RZ, R204 ;  /* 0x000000ffffd07224 */ /* 0x000fe400078e00cc */
[----:B------:R-:W-:Y:S01]  /*10110*/  IMAD.MOV.U32 R200, RZ, RZ, R227 ;  /* 0x000000ffffc87224 */ /* 0x000fe200078e00e3 */
[----:B-1----:R-:W1:Y:S01]  /*10120*/  LDSM.16.MT88.4 R20, [R214+0x5800] ;  /* 0x00580000d614783b */ /* 0x002e620000004200 */
[----:B------:R-:W-:Y:S01]  /*10130*/  IMAD.MOV.U32 R204, RZ, RZ, R50 ;  /* 0x000000ffffcc7224 */ /* 0x000fe200078e0032 */
[----:B------:R-:W-:Y:S01]  /*10140*/  HMMA.16816.F32 R44, R4, R26, R116 ;  /* 0x0000001a042c723c */ /* 0x000fe20000001874 */
[----:B------:R-:W-:-:S02]  /*10150*/  IMAD.MOV.U32 R197, RZ, RZ, R200 ;  /* 0x000000ffffc57224 */ /* 0x000fc400078e00c8 */
[----:B------:R-:W-:-:S03]  /*10160*/  IMAD.MOV.U32 R200, RZ, RZ, R201 ;  /* 0x000000ffffc87224 */ /* 0x000fc600078e00c9 */
[----:B------:R-:W-:Y:S01]  /*10170*/  HMMA.16816.F32 R48, R4, R16, R56 ;  /* 0x000000100430723c */ /* 0x000fe20000001838 */
[----:B------:R-:W-:-:S05]  /*10180*/  IMAD.MOV.U32 R227, RZ, RZ, R203 ;  /* 0x000000ffffe37224 */ /* 0x000fca00078e00cb */
[----:B------:R-:W-:Y:S01]  /*10190*/  HMMA.16816.F32 R56, R4, R24, R112 ;  /* 0x000000180438723c */ /* 0x000fe20000001870 */
[----:B------:R-:W-:Y:S01]  /*101a0*/  FADD.FTZ R3, R154, R15 ;  /* 0x0000000f9a037221 */ /* 0x000fe20000010000 */
[----:B------:R-:W-:-:S05]  /*101b0*/  IMAD.MOV.U32 R203, RZ, RZ, R168 ;  /* 0x000000ffffcb7224 */ /* 0x000fca00078e00a8 */
[----:B------:R-:W-:Y:S01]  /*101c0*/  FADD.FTZ R5, R236, R13 ;  /* 0x0000000dec057221 */ /* 0x000fe20000010000 */
[----:B------:R-:W-:Y:S01]  /*101d0*/  FADD.FTZ R4, R158, R0 ;  /* 0x000000009e047221 */ /* 0x000fe20000010000 */
[----:B------:R-:W-:Y:S02]  /*101e0*/  IMAD.MOV.U32 R168, RZ, RZ, R169 ;  /* 0x000000ffffa87224 */ /* 0x000fe400078e00a9 */
[----:B------:R-:W-:Y:S01]  /*101f0*/  FADD.FTZ R3, R157, R3 ;  /* 0x000000039d037221 */ /* 0x000fe20000010000 */
[----:B------:R-:W-:Y:S01]  /*10200*/  FADD.FTZ R0, R197, R5 ;  /* 0x00000005c5007221 */ /* 0x000fe20000010000 */
[----:B------:R-:W-:Y:S01]  /*10210*/  IMAD.MOV.U32 R197, RZ, RZ, R200 ;  /* 0x000000ffffc57224 */ /* 0x000fe200078e00c8 */
[----:B------:R-:W-:Y:S01]  /*10220*/  HSET2.LE.AND R6, R75, R229, PT ;  /* 0x000000e54b067233 */ /* 0x000fe20003803000 */
[----:B------:R-:W-:Y:S02]  /*10230*/  IMAD.MOV.U32 R169, RZ, RZ, R224 ;  /* 0x000000ffffa97224 */ /* 0x000fe400078e00e0 */
[----:B---3--:R-:W-:Y:S01]  /*10240*/  FADD.FTZ R15, R221, R0 ;  /* 0x00000000dd0f7221 */ /* 0x008fe20000010000 */
[----:B------:R-:W-:-:S02]  /*10250*/  IMAD.MOV.U32 R201, RZ, RZ, R203 ;  /* 0x000000ffffc97224 */ /* 0x000fc400078e00cb */
[----:B------:R-:W-:Y:S01]  /*10260*/  FADD.FTZ R16, R197, R2 ;  /* 0x00000002c5107221 */ /* 0x000fe20000010000 */
[----:B------:R-:W-:Y:S01]  /*10270*/  IMAD.MOV.U32 R203, RZ, RZ, R168 ;  /* 0x000000ffffcb7224 */ /* 0x000fe200078e00a8 */
[--C-:B------:R-:W-:Y:S01]  /*10280*/  HSET2.LE.AND R0, R71, R229.reuse, PT ;  /* 0x000000e547007233 */ /* 0x100fe20003803000 */
[----:B------:R-:W-:Y:S01]  /*10290*/  IMAD.MOV.U32 R168, RZ, RZ, R169 ;  /* 0x000000ffffa87224 */ /* 0x000fe200078e00a9 */
[----:B------:R-:W-:Y:S01]  /*102a0*/  F2FP.F16.F32.PACK_AB R2, R129, R130 ;  /* 0x000000828102723e */ /* 0x000fe200000000ff */
[----:B------:R-:W-:Y:S02]  /*102b0*/  IMAD.MOV.U32 R169, RZ, RZ, R170 ;  /* 0x000000ffffa97224 */ /* 0x000fe400078e00aa */
[----:B------:R-:W-:Y:S01]  /*102c0*/  FADD.FTZ R17, R164, R3 ;  /* 0x00000003a4117221 */ /* 0x000fe20000010000 */
[----:B------:R-:W-:Y:S02]  /*102d0*/  IMAD.MOV.U32 R170, RZ, RZ, R171 ;  /* 0x000000ffffaa7224 */ /* 0x000fe400078e00ab */
[----:B------:R-:W-:Y:S01]  /*102e0*/  FADD.FTZ R14, R167, R4 ;  /* 0x00000004a70e7221 */ /* 0x000fe20000010000 */
[----:B------:R-:W-:Y:S01]  /*102f0*/  IMAD.MOV.U32 R171, RZ, RZ, R148 ;  /* 0x000000ffffab7224 */ /* 0x000fe200078e0094 */
[--C-:B------:R-:W-:Y:S01]  /*10300*/  HSET2.LE.AND R3, R68, R229.reuse, PT ;  /* 0x000000e544037233 */ /* 0x100fe20003803000 */
[----:B------:R-:W-:Y:S01]  /*10310*/  IMAD.MOV.U32 R200, RZ, RZ, R203 ;  /* 0x000000ffffc87224 */ /* 0x000fe200078e00cb */
[----:B------:R-:W-:Y:S01]  /*10320*/  F2FP.F16.F32.PACK_AB R5, R105, R106 ;  /* 0x0000006a6905723e */ /* 0x000fe200000000ff */
[----:B------:R-:W-:Y:S01]  /*10330*/  IMAD.MOV.U32 R148, RZ, RZ, R149 ;  /* 0x000000ffff947224 */ /* 0x000fe200078e0095 */
[----:B------:R-:W-:Y:S01]  /*10340*/  LOP3.LUT R4, R0, R2, RZ, 0xc0, !PT ;  /* 0x0000000200047212 */ /* 0x000fe200078ec0ff */
[----:B------:R-:W-:Y:S01]  /*10350*/  IMAD.MOV.U32 R203, RZ, RZ, R168 ;  /* 0x000000ffffcb7224 */ /* 0x000fe200078e00a8 */
[--C-:B------:R-:W-:Y:S01]  /*10360*/  HSET2.LE.AND R0, R91, R229.reuse, PT ;  /* 0x000000e55b007233 */ /* 0x100fe20003803000 */
[----:B------:R-:W-:Y:S01]  /*10370*/  IMAD.MOV.U32 R149, RZ, RZ, R223 ;  /* 0x000000ffff957224 */ /* 0x000fe200078e00df */
[----:B------:R-:W-:Y:S01]  /*10380*/  F2FP.F16.F32.PACK_AB R2, R96, R97 ;  /* 0x000000616002723e */ /* 0x000fe200000000ff */
[----:B------:R-:W-:Y:S01]  /*10390*/  IMAD.MOV.U32 R168, RZ, RZ, R169 ;  /* 0x000000ffffa87224 */ /* 0x000fe200078e00a9 */
[----:B------:R-:W-:Y:S01]  /*103a0*/  F2FP.F16.F32.PACK_AB R7, R110, R111 ;  /* 0x0000006f6e07723e */ /* 0x000fe200000000ff */
[----:B------:R-:W-:Y:S01]  /*103b0*/  IMAD.MOV.U32 R169, RZ, RZ, R170 ;  /* 0x000000ffffa97224 */ /* 0x000fe200078e00aa */
[----:B------:R-:W-:Y:S01]  /*103c0*/  LOP3.LUT R5, R3, R5, RZ, 0xc0, !PT ;  /* 0x0000000503057212 */ /* 0x000fe200078ec0ff */
[----:B------:R-:W-:Y:S01]  /*103d0*/  IMAD.MOV.U32 R170, RZ, RZ, R171 ;  /* 0x000000ffffaa7224 */ /* 0x000fe200078e00ab */
[----:B------:R-:W-:Y:S01]  /*103e0*/  F2FP.F16.F32.PACK_AB R13, R80, R104 ;  /* 0x00000068500d723e */ /* 0x000fe200000000ff */
[----:B------:R-:W-:Y:S01]  /*103f0*/  IMAD.MOV.U32 R171, RZ, RZ, R148 ;  /* 0x000000ffffab7224 */ /* 0x000fe200078e0094 */
[----:B------:R-:W-:Y:S01]  /*10400*/  HMMA.16816.F32 R24, R8, R26, R64 ;  /* 0x0000001a0818723c */ /* 0x000fe20000001840 */
[----:B------:R-:W-:Y:S01]  /*10410*/  IMAD.MOV.U32 R148, RZ, RZ, R149 ;  /* 0x000000ffff947224 */ /* 0x000fe200078e0095 */
[----:B------:R-:W-:Y:S01]  /*10420*/  HSET2.LE.AND R3, R90, R229, PT ;  /* 0x000000e55a037233 */ /* 0x000fe20003803000 */
[----:B------:R-:W-:Y:S01]  /*10430*/  IMAD.MOV.U32 R149, RZ, RZ, R222 ;  /* 0x000000ffff957224 */ /* 0x000fe200078e00de */
[----:B------:R-:W-:Y:S01]  /*10440*/  LOP3.LUT R6, R6, R7, RZ, 0xc0, !PT ;  /* 0x0000000706067212 */ /* 0x000fe200078ec0ff */
[----:B------:R-:W-:Y:S01]  /*10450*/  IMAD.MOV.U32 R233, RZ, RZ, R212 ;  /* 0x000000ffffe97224 */ /* 0x000fe200078e00d4 */
[----:B------:R3:W5:Y:S01]  /*10460*/  LDL.LU R236, [R1+0x8c] ;  /* 0x00008c0001ec7983 */ /* 0x0007620000300800 */
[----:B------:R-:W-:-:S02]  /*10470*/  F2FP.F16.F32.PACK_AB R11, R86, R87 ;  /* 0x00000057560b723e */ /* 0x000fc400000000ff */
[----:B------:R-:W-:Y:S02]  /*10480*/  LOP3.LUT R10, R0, R2, RZ, 0xc0, !PT ;  /* 0x00000002000a7212 */ /* 0x000fe400078ec0ff */
[----:B------:R-:W-:Y:S01]  /*10490*/  SHF.R.U32.HI R8, RZ, 0x10, R32 ;  /* 0x00000010ff087819 */ /* 0x000fe20000011620 */
[----:B------:R-:W-:Y:S01]  /*104a0*/  IMAD.MOV.U32 R198, RZ, RZ, R149 ;  /* 0x000000ffffc67224 */ /* 0x000fe200078e0095 */
[----:B------:R-:W-:Y:S01]  /*104b0*/  HSET2.LE.AND R0, R77, R229, PT ;  /* 0x000000e54d007233 */ /* 0x000fe20003803000 */
[----:B------:R-:W-:Y:S01]  /*104c0*/  FADD.FTZ R14, R165, R14 ;  /* 0x0000000ea50e7221 */ /* 0x000fe20000010000 */
[----:B------:R-:W-:Y:S01]  /*104d0*/  F2FP.F16.F32.PACK_AB R2, R98, R175 ;  /* 0x000000af6202723e */ /* 0x000fe200000000ff */
[----:B------:R-:W-:Y:S01]  /*104e0*/  IMAD.MOV.U32 R197, RZ, RZ, R203 ;  /* 0x000000ffffc57224 */ /* 0x000fe200078e00cb */
[----:B------:R-:W-:Y:S01]  /*104f0*/  LOP3.LUT R7, R12, R13, RZ, 0xc0, !PT ;  /* 0x0000000d0c077212 */ /* 0x000fe200078ec0ff */
[----:B------:R3:W5:Y:S01]  /*10500*/  LDL.LU R224, [R1+0x88] ;  /* 0x0000880001e07983 */ /* 0x0007620000300800 */
[----:B------:R-:W-:-:S02]  /*10510*/  LOP3.LUT R11, R3, R11, RZ, 0xc0, !PT ;  /* 0x0000000b030b7212 */ /* 0x000fc400078ec0ff */
[--C-:B------:R-:W-:Y:S02]  /*10520*/  HSET2.LE.AND R3, R76, R229.reuse, PT ;  /* 0x000000e54c037233 */ /* 0x100fe40003803000 */
[----:B------:R-:W-:Y:S02]  /*10530*/  F2FP.F16.F32.PACK_AB R9, R88, R89 ;  /* 0x000000595809723e */ /* 0x000fe400000000ff */
[----:B------:R-:W-:Y:S02]  /*10540*/  LOP3.LUT R12, R8, 0xff, RZ, 0xc0, !PT ;  /* 0x000000ff080c7812 */ /* 0x000fe400078ec0ff */
[----:B------:R-:W-:Y:S01]  /*10550*/  SHF.R.U32.HI R13, RZ, 0x18, R32 ;  /* 0x00000018ff0d7819 */ /* 0x000fe20000011620 */
[C---:B------:R-:W-:Y:S01]  /*10560*/  HMMA.16816.F32 R48, R4.reuse, R28, R48 ;  /* 0x0000001c0430723c */ /* 0x040fe20000001830 */
[----:B------:R-:W-:Y:S01]  /*10570*/  LOP3.LUT R8, R0, R2, RZ, 0xc0, !PT ;  /* 0x0000000200087212 */ /* 0x000fe200078ec0ff */
[----:B------:R-:W-:Y:S01]  /*10580*/  FADD.FTZ R0, R140, R17 ;  /* 0x000000118c007221 */ /* 0x000fe20000010000 */
[----:B------:R-:W-:Y:S01]  /*10590*/  FADD.FTZ R2, R246, R16 ;  /* 0x00000010f6027221 */ /* 0x000fe20000010000 */
[----:B------:R-:W-:Y:S01]  /*105a0*/  IMAD.MOV.U32 R246, RZ, RZ, R198 ;  /* 0x000000fffff67224 */ /* 0x000fe200078e00c6 */
[----:B------:R-:W-:Y:S01]  /*105b0*/  LOP3.LUT R9, R3, R9, RZ, 0xc0, !PT ;  /* 0x0000000903097212 */ /* 0x000fe200078ec0ff */
[----:B------:R-:W-:Y:S01]  /*105c0*/  HMMA.16816.F32 R52, R4, R30, R52 ;  /* 0x0000001e0434723c */ /* 0x000fe20000001834 */
[----:B------:R-:W-:Y:S01]  /*105d0*/  FADD.FTZ R3, R138, R0 ;  /* 0x000000008a037221 */ /* 0x000fe20000010000 */
[----:B------:R-:W-:-:S04]  /*105e0*/  HSET2.LE.AND R0, R70, R229, PT ;  /* 0x000000e546007233 */ /* 0x000fc80003803000 */
[C---:B-1----:R-:W-:Y:S06]  /*105f0*/  HMMA.16816.F32 R56, R4.reuse, R20, R56 ;  /* 0x000000140438723c */ /* 0x042fec0000001838 */
[----:B------:R-:W-:Y:S01]  /*10600*/  HMMA.16816.F32 R44, R4, R22, R44 ;  /* 0x00000016042c723c */ /* 0x000fe2000000182c */
[----:B------:R-:W-:Y:S01]  /*10610*/  IMAD.MOV.U32 R203, RZ, RZ, R168 ;  /* 0x000000ffffcb7224 */ /* 0x000fe200078e00a8 */
[----:B------:R-:W-:Y:S04]  /*10620*/  LDSM.16.MT88.4 R16, [R214+0x5c00] ;  /* 0x005c0000d610783b */ /* 0x000fe80000004200 */
[----:B------:R3:W5:Y:S01]  /*10630*/  LDL.LU R223, [R1+0x84] ;  /* 0x0000840001df7983 */ /* 0x0007620000300800 */
[----:B------:R-:W-:Y:S01]  /*10640*/  PRMT R6, R12, 0x5410, R13 ;  /* 0x000054100c067816 */ /* 0x000fe2000000000d */
[----:B------:R-:W-:Y:S01]  /*10650*/  FADD.FTZ R12, R246, R2 ;  /* 0x00000002f60c7221 */ /* 0x000fe20000010000 */
[----:B------:R-:W-:Y:S01]  /*10660*/  F2FP.F16.F32.PACK_AB R2, R108, R109 ;  /* 0x0000006d6c02723e */ /* 0x000fe200000000ff */
[----:B------:R-:W-:Y:S01]  /*10670*/  FADD.FTZ R4, R152, R14 ;  /* 0x0000000e98047221 */ /* 0x000fe20000010000 */
[----:B------:R-:W-:Y:S01]  /*10680*/  FADD.FTZ R5, R166, R15 ;  /* 0x0000000fa6057221 */ /* 0x000fe20000010000 */
[----:B------:R-:W-:Y:S01]  /*10690*/  IMAD.MOV.U32 R198, RZ, RZ, R219 ;  /* 0x000000ffffc67224 */ /* 0x000fe200078e00db */
[----:B------:R-:W-:Y:S01]  /*106a0*/  LOP3.LUT R164, R0, R2, RZ, 0xc0, !PT ;  /* 0x0000000200a47212 */ /* 0x000fe200078ec0ff */
[----:B------:R-:W-:Y:S01]  /*106b0*/  HMMA.16816.F32 R36, R8, R28, R36 ;  /* 0x0000001c0824723c */ /* 0x000fe20000001824 */
[----:B------:R-:W-:Y:S01]  /*106c0*/  HSET2.LE.AND R0, R6, R229, PT ;  /* 0x000000e506007233 */ /* 0x000fe20003803000 */
[----:B------:R-:W-:Y:S01]  /*106d0*/  IMAD.MOV.U32 R246, RZ, RZ, R245 ;  /* 0x000000fffff67224 */ /* 0x000fe200078e00f5 */
[----:B------:R-:W-:Y:S01]  /*106e0*/  F2FP.F16.F32.PACK_AB R2, R60, R34 ;  /* 0x000000223c02723e */ /* 0x000fe200000000ff */
[----:B------:R-:W-:-:S02]  /*106f0*/  IMAD.MOV.U32 R245, RZ, RZ, R146 ;  /* 0x000000fffff57224 */ /* 0x000fc400078e0092 */
[----:B------:R-:W-:Y:S01]  /*10700*/  FADD.FTZ R13, R142, R3 ;  /* 0x000000038e0d7221 */ /* 0x000fe20000010000 */
[----:B------:R-:W-:Y:S01]  /*10710*/  FADD.FTZ R14, R155, R4 ;  /* 0x000000049b0e7221 */ /* 0x000fe20000010000 */
[----:B------:R-:W-:Y:S01]  /*10720*/  HSET2.LE.AND R3, R85, R229, PT ;  /* 0x000000e555037233 */ /* 0x000fe20003803000 */
[C---:B------:R-:W-:Y:S01]  /*10730*/  HMMA.16816.F32 R40, R8.reuse, R30, R40 ;  /* 0x0000001e0828723c */ /* 0x040fe20000001828 */
[----:B------:R-:W-:Y:S01]  /*10740*/  LOP3.LUT R165, R0, R2, RZ, 0xc0, !PT ;  /* 0x0000000200a57212 */ /* 0x000fe200078ec0ff */
[----:B------:R-:W-:Y:S01]  /*10750*/  FADD.FTZ R2, R246, R12 ;  /* 0x0000000cf6027221 */ /* 0x000fe20000010000 */
[----:B------:R-:W-:Y:S01]  /*10760*/  F2FP.F16.F32.PACK_AB R4, R35, R33 ;  /* 0x000000212304723e */ /* 0x000fe200000000ff */
[----:B------:R-:W-:Y:S01]  /*10770*/  IMAD.MOV.U32 R168, RZ, RZ, R169 ;  /* 0x000000ffffa87224 */ /* 0x000fe200078e00a9 */
[----:B------:R-:W-:Y:S01]  /*10780*/  MUFU.EX2 R29, R63 ;  /* 0x0000003f001d7308 */ /* 0x000fe20000000800 */
[----:B------:R-:W-:Y:S01]  /*10790*/  HMMA.16816.F32 R160, R8, R20, R160 ;  /* 0x0000001408a0723c */ /* 0x000fe200000018a0 */
[----:B------:R-:W-:Y:S01]  /*107a0*/  FADD.FTZ R7, R156, R5 ;  /* 0x000000059c077221 */ /* 0x000fe20000010000 */
[----:B------:R-:W-:Y:S01]  /*107b0*/  IMAD.MOV.U32 R246, RZ, RZ, R245 ;  /* 0x000000fffff67224 */ /* 0x000fe200078e00f5 */
[----:B------:R3:W5:Y:S01]  /*107c0*/  LDL.LU R222, [R1+0x80] ;  /* 0x0000800001de7983 */ /* 0x0007620000300800 */
[----:B------:R-:W-:-:S02]  /*107d0*/  IMAD.MOV.U32 R169, RZ, RZ, R170 ;  /* 0x000000ffffa97224 */ /* 0x000fc400078e00aa */
[----:B------:R-:W-:Y:S01]  /*107e0*/  HMMA.16816.F32 R24, R8, R22, R24 ;  /* 0x000000160818723c */ /* 0x000fe20000001818 */
[----:B------:R-:W1:Y:S01]  /*107f0*/  MUFU.EX2 R11, R73 ;  /* 0x00000049000b7308 */ /* 0x000e620000000800 */
[----:B------:R-:W-:Y:S01]  /*10800*/  IMAD.MOV.U32 R245, RZ, RZ, R243 ;  /* 0x000000fffff57224 */ /* 0x000fe200078e00f3 */
[----:B------:R-:W-:Y:S01]  /*10810*/  LOP3.LUT R166, R3, R4, RZ, 0xc0, !PT ;  /* 0x0000000403a67212 */ /* 0x000fe200078ec0ff */
[----:B------:R-:W-:-:S05]  /*10820*/  IMAD.MOV.U32 R170, RZ, RZ, R171 ;  /* 0x000000ffffaa7224 */ /* 0x000fca00078e00ab */
[----:B------:R-:W-:Y:S01]  /*10830*/  MUFU.EX2 R28, R69 ;  /* 0x00000045001c7308 */ /* 0x000fe20000000800 */
[----:B------:R-:W-:Y:S02]  /*10840*/  IMAD.MOV.U32 R243, RZ, RZ, R198 ;  /* 0x000000fffff37224 */ /* 0x000fe400078e00c6 */
[----:B------:R-:W-:Y:S01]  /*10850*/  FADD.FTZ R3, R217, R7 ;  /* 0x00000007d9037221 */ /* 0x000fe20000010000 */
[----:B------:R-:W-:-:S04]  /*10860*/  IMAD.MOV.U32 R171, RZ, RZ, R148 ;  /* 0x000000ffffab7224 */ /* 0x000fc800078e0094 */
[----:B------:R-:W3:Y:S01]  /*10870*/  MUFU.EX2 R15, R72 ;  /* 0x00000048000f7308 */ /* 0x000ee20000000800 */
[----:B------:R-:W-:Y:S02]  /*10880*/  IMAD.MOV.U32 R198, RZ, RZ, R203 ;  /* 0x000000ffffc67224 */ /* 0x000fe400078e00cb */
[----:B------:R-:W-:Y:S01]  /*10890*/  FADD.FTZ R7, R246, R14 ;  /* 0x0000000ef6077221 */ /* 0x000fe20000010000 */
[----:B------:R-:W-:Y:S01]  /*108a0*/  IMAD.MOV.U32 R203, RZ, RZ, R168 ;  /* 0x000000ffffcb7224 */ /* 0x000fe200078e00a8 */
[--C-:B------:R-:W-:Y:S01]  /*108b0*/  HSET2.LE.AND R5, R79, R229.reuse, PT ;  /* 0x000000e54f057233 */ /* 0x100fe20003803000 */
[----:B------:R-:W-:Y:S01]  /*108c0*/  IMAD.MOV.U32 R168, RZ, RZ, R169 ;  /* 0x000000ffffa87224 */ /* 0x000fe200078e00a9 */
[----:B------:R-:W-:Y:S01]  /*108d0*/  F2FP.F16.F32.PACK_AB R6, R62, R61 ;  /* 0x0000003d3e06723e */ /* 0x000fe200000000ff */
[----:B------:R-:W-:Y:S01]  /*108e0*/  IMAD.MOV.U32 R169, RZ, RZ, R170 ;  /* 0x000000ffffa97224 */ /* 0x000fe200078e00aa */
[--C-:B------:R-:W-:Y:S01]  /*108f0*/  HSET2.LE.AND R0, R93, R229.reuse, PT ;  /* 0x000000e55d007233 */ /* 0x100fe20003803000 */
[----:B------:R-:W-:Y:S01]  /*10900*/  IMAD.MOV.U32 R246, RZ, RZ, R245 ;  /* 0x000000fffff67224 */ /* 0x000fe200078e00f5 */
[----:B------:R-:W-:Y:S01]  /*10910*/  HSET2.LE.AND R4, R92, R229, PT ;  /* 0x000000e55c047233 */ /* 0x000fe20003803000 */
[----:B------:R-:W-:-:S02]  /*10920*/  IMAD.MOV.U32 R170, RZ, RZ, R171 ;  /* 0x000000ffffaa7224 */ /* 0x000fc400078e00ab */
[----:B------:R-:W-:Y:S01]  /*10930*/  FADD.FTZ R10, R153, R13 ;  /* 0x0000000d990a7221 */ /* 0x000fe20000010000 */
[----:B------:R-:W-:Y:S01]  /*10940*/  IMAD.MOV.U32 R245, RZ, RZ, R243 ;  /* 0x000000fffff57224 */ /* 0x000fe200078e00f3 */
[----:B------:R-:W2:Y:S01]  /*10950*/  LDSM.16.MT88.4 R148, [R213+0x5c00] ;  /* 0x005c0000d594783b */ /* 0x000ea20000004200 */
[----:B------:R-:W-:Y:S02]  /*10960*/  IMAD.MOV.U32 R171, RZ, RZ, R144 ;  /* 0x000000ffffab7224 */ /* 0x000fe400078e0090 */
[----:B------:R-:W-:Y:S01]  /*10970*/  IMAD.MOV.U32 R243, RZ, RZ, R203 ;  /* 0x000000fffff37224 */ /* 0x000fe200078e00cb */
[----:B------:R2:W5:Y:S01]  /*10980*/  LDL.LU R221, [R1+0x7c] ;  /* 0x00007c0001dd7983 */ /* 0x0005620000300800 */
[----:B------:R-:W-:Y:S02]  /*10990*/  IMAD.MOV.U32 R203, RZ, RZ, R168 ;  /* 0x000000ffffcb7224 */ /* 0x000fe400078e00a8 */
[----:B------:R-:W-:Y:S02]  /*109a0*/  IMAD.MOV.U32 R144, RZ, RZ, R216 ;  /* 0x000000ffff907224 */ /* 0x000fe400078e00d8 */
[----:B------:R-:W-:Y:S01]  /*109b0*/  FADD.FTZ R9, R246, R2 ;  /* 0x00000002f6097221 */ /* 0x000fe20000010000 */
[----:B------:R-:W-:Y:S01]  /*109c0*/  IMAD.MOV.U32 R168, RZ, RZ, R169 ;  /* 0x000000ffffa87224 */ /* 0x000fe200078e00a9 */
[----:B------:R-:W-:Y:S01]  /*109d0*/  LOP3.LUT R167, R5, R6, RZ, 0xc0, !PT ;  /* 0x0000000605a77212 */ /* 0x000fe200078ec0ff */
[----:B------:R-:W-:Y:S01]  /*109e0*/  IMAD.MOV.U32 R169, RZ, RZ, R170 ;  /* 0x000000ffffa97224 */ /* 0x000fe200078e00aa */
[----:B------:R-:W-:Y:S01]  /*109f0*/  F2FP.F16.F32.PACK_AB R2, R94, R95 ;  /* 0x0000005f5e02723e */ /* 0x000fe200000000ff */
[----:B------:R-:W-:-:S02]  /*10a00*/  IMAD.MOV.U32 R170, RZ, RZ, R171 ;  /* 0x000000ffffaa7224 */ /* 0x000fc400078e00ab */
[----:B------:R-:W-:Y:S01]  /*10a10*/  FADD.FTZ R8, R245, R3 ;  /* 0x00000003f5087221 */ /* 0x000fe20000010000 */
[----:B------:R-:W-:Y:S01]  /*10a20*/  IMAD.MOV.U32 R171, RZ, RZ, R144 ;  /* 0x000000ffffab7224 */ /* 0x000fe200078e0090 */
[--C-:B------:R-:W-:Y:S01]  /*10a30*/  HSET2.LE.AND R6, R78, R229.reuse, PT ;  /* 0x000000e54e067233 */ /* 0x100fe20003803000 */
[----:B------:R-:W-:Y:S01]  /*10a40*/  IMAD.MOV.U32 R144, RZ, RZ, R147 ;  /* 0x000000ffff907224 */ /* 0x000fe200078e0093 */
[----:B------:R-:W-:Y:S01]  /*10a50*/  HSET2.LE.AND R5, R84, R229, PT ;  /* 0x000000e554057233 */ /* 0x000fe20003803000 */
[----:B------:R-:W-:Y:S01]  /*10a60*/  IMAD.MOV.U32 R239, RZ, RZ, R170 ;  /* 0x000000ffffef7224 */ /* 0x000fe200078e00aa */
[----:B------:R-:W-:Y:S01]  /*10a70*/  LOP3.LUT R170, R0, R2, RZ, 0xc0, !PT ;  /* 0x0000000200aa7212 */ /* 0x000fe200078ec0ff */
[----:B------:R-:W-:Y:S01]  /*10a80*/  IMAD.MOV.U32 R146, RZ, RZ, R218 ;  /* 0x000000ffff927224 */ /* 0x000fe200078e00da */
[----:B-1----:R-:W-:Y:S01]  /*10a90*/  F2FP.F16.F32.PACK_AB R3, R11, R29 ;  /* 0x0000001d0b03723e */ /* 0x002fe200000000ff */
[----:B------:R-:W-:Y:S01]  /*10aa0*/  IMAD.MOV.U32 R147, RZ, RZ, R215 ;  /* 0x000000ffff937224 */ /* 0x000fe200078e00d7 */
[----:B------:R-:W-:Y:S01]  /*10ab0*/  F2FP.F16.F32.PACK_AB R2, R99, R100 ;  /* 0x000000646302723e */ /* 0x000fe200000000ff */
[----:B------:R-:W-:Y:S01]  /*10ac0*/  IMAD.MOV.U32 R207, RZ, RZ, R171 ;  /* 0x000000ffffcf7224 */ /* 0x000fe200078e00ab */
[----:B---3--:R-:W-:Y:S01]  /*10ad0*/  F2FP.F16.F32.PACK_AB R0, R15, R28 ;  /* 0x0000001c0f00723e */ /* 0x008fe200000000ff */
[----:B------:R-:W-:-:S02]  /*10ae0*/  IMAD.MOV.U32 R240, RZ, RZ, R169 ;  /* 0x000000fffff07224 */ /* 0x000fc400078e00a9 */
[----:B------:R-:W-:Y:S01]  /*10af0*/  FADD.FTZ R7, R137, R7 ;  /* 0x0000000789077221 */ /* 0x000fe20000010000 */
[----:B------:R-:W-:Y:S01]  /*10b00*/  IMAD.MOV.U32 R251, RZ, RZ, R144 ;  /* 0x000000fffffb7224 */ /* 0x000fe200078e0090 */
[----:B------:R-:W-:Y:S01]  /*10b10*/  LOP3.LUT R169, R6, R3, RZ, 0xc0, !PT ;  /* 0x0000000306a97212 */ /* 0x000fe200078ec0ff */
[----:B------:R-:W-:Y:S01]  /*10b20*/  IMAD.MOV.U32 R246, RZ, RZ, R168 ;  /* 0x000000fffff67224 */ /* 0x000fe200078e00a8 */
[----:B------:R-:W-:Y:S01]  /*10b30*/  LOP3.LUT R168, R5, R2, RZ, 0xc0, !PT ;  /* 0x0000000205a87212 */ /* 0x000fe200078ec0ff */
[----:B------:R-:W-:Y:S02]  /*10b40*/  IMAD.MOV.U32 R252, RZ, RZ, R146 ;  /* 0x000000fffffc7224 */ /* 0x000fe400078e0092 */
[----:B------:R-:W-:Y:S01]  /*10b50*/  FADD.FTZ R3, R207, R10 ;  /* 0x0000000acf037221 */ /* 0x000fe20000010000 */
[----:B------:R-:W-:Y:S01]  /*10b60*/  IMAD.MOV.U32 R250, RZ, RZ, R147 ;  /* 0x000000fffffa7224 */ /* 0x000fe200078e0093 */
[----:B------:R-:W-:Y:S01]  /*10b70*/  LOP3.LUT R171, R4, R0, RZ, 0xc0, !PT ;  /* 0x0000000004ab7212 */ /* 0x000fe200078ec0ff */
        /* <DEDUP_REMOVED lines=97> */
[----:B------:R-:W-:Y:S01]  /*11190*/  UISETP.GE.AND UP0, UPT, UR32, 0x3, UPT ;  /* 0x000000032000788c */ /* 0x000fe2000bf06270 */
[----:B------:R1:W5:Y:S01]  /*111a0*/  LDL.LU R218, [R1+0x70] ;  /* 0x0000700001da7983 */ /* 0x0003620000300800 */
[----:B------:R-:W-:Y:S01]  /*111b0*/  FADD.FTZ R0, R62, R0 ;  /* 0x000000003e007221 */ /* 0x000fe20000010000 */
[----:B------:R-:W3:Y:S02]  /*111c0*/  LDC.U8 R225, c[0x0][0x388] ;  /* 0x0000e200ffe17b82 */ /* 0x000ee40000000000 */
        /* <DEDUP_REMOVED lines=8> */
[----:B------:R-:W-:Y:S01]  /*11250*/  PLOP3.LUT P0, PT, PT, PT, UP0, 0x80, 0x0 ;  /* 0x000000000000781c */ /* 0x000fe20003f0f008 */
[----:B--2---:R-:W-:Y:S01]  /*11260*/  HMMA.16816.F32 R140, R164, R148, R48 ;  /* 0x00000094a48c723c */ /* 0x004fe20000001830 */
[----:B------:R-:W-:Y:S01]  /*11270*/  @UP0 UIADD3 UR32, UR32, -0x3, URZ ;  /* 0xfffffffd20200890 */ /* 0x000fe2000fffe03f */
[----:B------:R-:W-:-:S04]  /*11280*/  UMOV UR34, UR4 ;  /* 0x0000000400227c82 */ /* 0x000fc80008000000 */
[----:B------:R-:W-:Y:S01]  /*11290*/  HMMA.16816.F32 R152, R164, R150, R52 ;  /* 0x00000096a498723c */ /* 0x000fe20000001834 */
[----:B------:R-:W-:-:S05]  /*112a0*/  IMAD.MOV.U32 R137, RZ, RZ, R101 ;  /* 0x000000ffff897224 */ /* 0x000fca00078e0065 */
[----:B------:R-:W-:Y:S01]  /*112b0*/  HMMA.16816.F32 R144, R168, R148, R36 ;  /* 0x00000094a890723c */ /* 0x000fe20000001824 */
[----:B------:R-:W-:Y:S02]  /*112c0*/  IMAD.MOV.U32 R138, RZ, RZ, R102 ;  /* 0x000000ffff8a7224 */ /* 0x000fe400078e0066 */
[----:B------:R-:W-:-:S03]  /*112d0*/  IMAD.MOV.U32 R76, RZ, RZ, R103 ;  /* 0x000000ffff4c7224 */ /* 0x000fc600078e0067 */
[----:B------:R-:W-:Y:S01]  /*112e0*/  HMMA.16816.F32 R156, R164, R16, R56 ;  /* 0x00000010a49c723c */ /* 0x000fe20000001838 */
[----:B----4-:R-:W-:-:S05]  /*112f0*/  IMAD.MOV.U32 R136, RZ, RZ, R127 ;  /* 0x000000ffff887224 */ /* 0x010fca00078e007f */
[----:B------:R-:W-:Y:S01]  /*11300*/  HMMA.16816.F32 R148, R168, R150, R40 ;  /* 0x00000096a894723c */ /* 0x000fe20000001828 */
[----:B------:R-:W-:-:S05]  /*11310*/  @P0 IMAD.MOV.U32 R137, RZ, RZ, R101 ;  /* 0x000000ffff890224 */ /* 0x000fca00078e0065 */
[----:B------:R-:W-:Y:S01]  /*11320*/  HMMA.16816.F32 R160, R168, R16, R160 ;  /* 0x00000010a8a0723c */ /* 0x000fe200000018a0 */
[----:B------:R-:W-:Y:S02]  /*11330*/  @P0 IMAD.MOV.U32 R138, RZ, RZ, R102 ;  /* 0x000000ffff8a0224 */ /* 0x000fe400078e0066 */
[----:B------:R-:W-:-:S03]  /*11340*/  @P0 IMAD.MOV.U32 R76, RZ, RZ, R103 ;  /* 0x000000ffff4c0224 */ /* 0x000fc600078e0067 */
[----:B------:R-:W-:Y:S01]  /*11350*/  HMMA.16816.F32 R164, R164, R18, R44 ;  /* 0x00000012a4a4723c */ /* 0x000fe2000000182c */
[----:B------:R-:W-:-:S05]  /*11360*/  @P0 IMAD.MOV.U32 R136, RZ, RZ, R127 ;  /* 0x000000ffff880224 */ /* 0x000fca00078e007f */
[----:B------:R-:W-:Y:S01]  /*11370*/  HMMA.16816.F32 R168, R168, R18, R24 ;  /* 0x00000012a8a8723c */ /* 0x000fe20000001818 */
[----:B------:R-:W-:-:S08]  /*11380*/  NOP ;  /* 0x0000000000007918 */ /* 0x000fd00000000000 */
[----:B-1-3--:R-:W-:-:S15]  /*11390*/  @P0 BRA `(.L_x_290) ;  /* 0x0000000000040947 */ /* 0x00afde0003800000 */
.L_x_288:
[----:B------:R-:W-:-:S12]  /*113a0*/  UIADD3 UR32, UR34, -0x1, URZ ;  /* 0xffffffff22207890 */ /* 0x000fd8000fffe03f */
.L_x_290:
[----:B------:R-:W-:-:S13]  /*113b0*/  ISETP.LE.AND P0, PT, RZ, UR32, PT ;  /* 0x00000020ff007c0c */ /* 0x000fda000bf03270 */
[----:B------:R-:W-:Y:S05]  /*113c0*/  @!P0 BRA `(.L_x_291) ;  /* 0x0000006400908947 */ /* 0x000fea0003800000 */
[----:B------:R-:W2:Y:S01]  /*113d0*/  LDL.LU R2, [R1+0xc] ;  /* 0x00000c0001027983 */ /* 0x000ea20000300800 */
[C---:B-----5:R-:W-:Y:S01]  /*113e0*/  IADD3 R3, R242.reuse, 0x4, RZ ;  /* 0x00000004f2037810 */ /* 0x060fe20007ffe0ff */
[----:B------:R-:W-:Y:S01]  /*113f0*/  IMAD.WIDE.U32 R234, R242, -0x326172a9, RZ ;  /* 0xcd9e8d57f2ea7825 */ /* 0x000fe200078e00ff */
[----:B------:R-:W-:Y:S01]  /*11400*/  PRMT R225, R225, 0x7054, R225 ;  /* 0x00007054e1e17816 */ /* 0x000fe200000000e1 */
[----:B------:R-:W3:Y:S01]  /*11410*/  LDL.LU R0, [R1+0x50] ;  /* 0x0000500001007983 */ /* 0x000ee20000300800 */
[----:B------:R-:W-:Y:S01]  /*11420*/  MOV R133, R137 ;  /* 0x0000008900857202 */ /* 0x000fe20000000f00 */
[----:B------:R-:W-:Y:S01]  /*11430*/  IMAD.WIDE.U32 R232, R3, -0x326172a9, RZ ;  /* 0xcd9e8d5703e87825 */ /* 0x000fe200078e00ff */
[----:B------:R-:W-:Y:S01]  /*11440*/  MOV R132, R138 ;  /* 0x0000008a00847202 */ /* 0x000fe20000000f00 */
[----:B------:R-:W4:Y:S01]  /*11450*/  LDL.LU.64 R4, [R1+0x10] ;  /* 0x0000100001047983 */ /* 0x000f220000300a00 */
[----:B------:R-:W-:Y:S01]  /*11460*/  MOV R134, R136 ;  /* 0x0000008800867202 */ /* 0x000fe20000000f00 */
[----:B------:R-:W-:Y:S01]  /*11470*/  IMAD.MOV.U32 R135, RZ, RZ, R76 ;  /* 0x000000ffff877224 */ /* 0x000fe200078e004c */
[----:B------:R-:W-:-:S02]  /*11480*/  USHF.L.U64.HI UR33, UR6, 0x6, UR7 ;  /* 0x0000000606217899 */ /* 0x000fc40008010207 */
[----:B------:R-:W-:Y:S02]  /*11490*/  USHF.L.U32 UR34, UR6, 0x6, URZ ;  /* 0x0000000606227899 */ /* 0x000fe4000800063f */
[----:B------:R-:W-:Y:S02]  /*114a0*/  USHF.L.U64.HI UR35, UR8, 0x6, UR9 ;  /* 0x0000000608237899 */ /* 0x000fe40008010209 */
[----:B------:R-:W-:Y:S01]  /*114b0*/  USHF.L.U32 UR36, UR8, 0x6, URZ ;  /* 0x0000000608247899 */ /* 0x000fe2000800063f */
[----:B------:R-:W-:Y:S01]  /*114c0*/  ULDC UR4, c[0x0][0x2ec] ;  /* 0x0000bb0000047ab9 */ /* 0x000fe20000000800 */
[----:B------:R-:W-:Y:S01]  /*114d0*/  ULDC.64 UR6, c[0x0][0x218] ;  /* 0x0000860000067ab9 */ /* 0x000fe20000000a00 */
[----:B------:R-:W-:Y:S01]  /*114e0*/  ULDC.64 UR10, c[0x0][0x220] ;  /* 0x00008800000a7ab9 */ /* 0x000fe20000000a00 */
[----:B------:R-:W-:Y:S01]  /*114f0*/  ULDC.64 UR8, c[0x0][0x248] ;  /* 0x0000920000087ab9 */ /* 0x000fe20000000a00 */
[-C--:B--2---:R-:W-:Y:S02]  /*11500*/  LOP3.LUT R230, R235, R2.reuse, RZ, 0x3c, !PT ;  /* 0x00000002ebe67212 */ /* 0x084fe400078e3cff */
[----:B------:R-:W-:-:S02]  /*11510*/  LOP3.LUT R228, R233, R2, RZ, 0x3c, !PT ;  /* 0x00000002e9e47212 */ /* 0x000fc400078e3cff */
[----:B------:R-:W4:Y:S01]  /*11520*/  LDL.LU.64 R2, [R1+0x48] ;  /* 0x0000480001027983 */ /* 0x000f220000300a00 */
[----:B---3--:R-:W-:-:S04]  /*11530*/  IMAD.WIDE.U32 R226, R0, -0x2daee0ad, RZ ;  /* 0xd2511f5300e27825 */ /* 0x008fc800078e00ff */
[----:B------:R-:W-:-:S04]  /*11540*/  IMAD.WIDE.U32 R230, R230, -0x2daee0ad, RZ ;  /* 0xd2511f53e6e67825 */ /* 0x000fc800078e00ff */
[----:B------:R-:W-:-:S04]  /*11550*/  IMAD.WIDE.U32 R228, R228, -0x2daee0ad, RZ ;  /* 0xd2511f53e4e47825 */ /* 0x000fc800078e00ff */
[----:B----4-:R-:W-:-:S05]  /*11560*/  IMAD.MOV.U32 R3, RZ, RZ, R5 ;  /* 0x000000ffff037224 */ /* 0x010fca00078e0005 */
[----:B------:R1:W-:Y:S01]  /*11570*/  STL.64 [R1+0x28], R2 ;  /* 0x0000280201007387 */ /* 0x0003e20000100a00 */
[----:B------:R-:W-:Y:S05]  /*11580*/  BRA `(.L_x_292) ;  /* 0x0000000000787947 */ /* 0x000fea0003800000 */
.L_x_294:
[----:B------:R-:W2:Y:S01]  /*11590*/  LDL.64 R240, [R1+0x38] ;  /* 0x0000380001f07983 */ /* 0x000ea20000100a00 */
[----:B------:R-:W-:Y:S03]  /*115a0*/  UIADD3 UR38, UR32, -0x1, URZ ;  /* 0xffffffff20267890 */ /* 0x000fe6000fffe03f */
[----:B------:R-:W3:Y:S01]  /*115b0*/  LDL.64 R238, [R1+0x30] ;  /* 0x0000300001ee7983 */ /* 0x000ee20000100a00 */
[----:B------:R-:W-:Y:S02]  /*115c0*/  USHF.R.S32.HI UR37, URZ, 0x1f, UR38 ;  /* 0x0000001f3f257899 */ /* 0x000fe40008011426 */
[----:B------:R-:W-:Y:S02]  /*115d0*/  UIMAD.WIDE.U32 UR40, UR38, UR8, URZ ;  /* 0x00000008262872a5 */ /* 0x000fe4000f8e003f */
[----:B------:R-:W-:Y:S04]  /*115e0*/  UIMAD UR37, UR37, UR8, URZ ;  /* 0x00000008252572a4 */ /* 0x000fe8000f8e023f */
[----:B------:R-:W-:Y:S01]  /*115f0*/  UIMAD UR37, UR38, UR9, UR37 ;  /* 0x00000009262572a4 */ /* 0x000fe2000f8e0225 */
[----:B------:R-:W-:Y:S02]  /*11600*/  IMAD.U32 R0, RZ, RZ, UR40 ;  /* 0x00000028ff007e24 */ /* 0x000fe4000f8e00ff */
[----:B------:R-:W-:Y:S01]  /*11610*/  IMAD.U32 R3, RZ, RZ, UR40 ;  /* 0x00000028ff037e24 */ /* 0x000fe2000f8e00ff */
[----:B------:R-:W-:Y:S06]  /*11620*/  UIADD3 UR37, UR41, UR37, URZ ;  /* 0x0000002529257290 */ /* 0x000fec000fffe03f */
[----:B------:R-:W-:Y:S01]  /*11630*/  IMAD.U32 R2, RZ, RZ, UR37 ;  /* 0x00000025ff027e24 */ /* 0x000fe2000f8e00ff */
        /* <DEDUP_REMOVED lines=19> */
.L_x_292:
[----:B--2---:R-:W2:Y:S01]  /*11770*/  LDL.64 R4, [R1+0x28] ;  /* 0x0000280001047983 */ /* 0x004ea20000100a00 */
[----:B------:R-:W-:Y:S04]  /*11780*/  DEPBAR.LE SB0, 0x0 ;  /* 0x000080000000791a */ /* 0x000fe80000000000 */
[----:B------:R-:W-:Y:S01]  /*11790*/  USHF.R.S32.HI UR38, URZ, 0x1f, UR32 ;  /* 0x0000001f3f267899 */ /* 0x000fe20008011420 */
[----:B------:R-:W-:Y:S01]  /*117a0*/  BAR.SYNC.DEFER_BLOCKING 0x0 ;  /* 0x0000000000007b1d */ /* 0x000fe20000010000 */
[----:B------:R-:W-:Y:S01]  /*117b0*/  UIMAD UR37, UR24, UR32, URZ ;  /* 0x00000020182572a4 */ /* 0x000fe2000f8e023f */
[----:B-1----:R-:W-:Y:S03]  /*117c0*/  IMAD.U32 R2, RZ, RZ, UR32 ;  /* 0x00000020ff027e24 */ /* 0x002fe6000f8e00ff */
[----:B------:R-:W-:Y:S01]  /*117d0*/  UIMAD UR37, UR38, UR25, UR37 ;  /* 0x00000019262572a4 */ /* 0x000fe2000f8e0225 */
[----:B--2---:R-:W-:Y:S05]  /*117e0*/  IMAD.WIDE.U32 R2, R2, UR25, R4 ;  /* 0x0000001902027c25 */ /* 0x004fea000f8e0004 */
[----:B------:R-:W-:Y:S01]  /*117f0*/  VIADD R0, R3, UR37 ;  /* 0x0000002503007c36 */ /* 0x000fe20008000000 */
[C---:B------:R-:W-:Y:S04]  /*11800*/  LEA R6, P0, R2.reuse, UR10, 0x1 ;  /* 0x0000000a02067c11 */ /* 0x040fe8000f8008ff */
[----:B------:R-:W-:Y:S02]  /*11810*/  LEA.HI.X R7, R2, UR11, R0, 0x1, P0 ;  /* 0x0000000b02077c11 */ /* 0x000fe400080f0c00 */
[----:B------:R-:W-:Y:S03]  /*11820*/  IADD3 R4, P0, R6, UR34, RZ ;  /* 0x0000002206047c10 */ /* 0x000fe6000ff1e0ff */
[----:B------:R-:W-:Y:S01]  /*11830*/  @!PT LDS RZ, [RZ] ;  /* 0x00000000fffff984 */ /* 0x000fe20000000800 */
[----:B------:R-:W-:Y:S01]  /*11840*/  @!PT LDS RZ, [RZ] ;  /* 0x00000000fffff984 */ /* 0x000fe20000000800 */
[----:B------:R-:W-:Y:S01]  /*11850*/  @!PT LDS RZ, [RZ] ;  /* 0x00000000fffff984 */ /* 0x000fe20000000800 */
[----:B------:R-:W-:Y:S01]  /*11860*/  LDGSTS.E.BYPASS.LTC128B.128 [R236+0x4000], desc[UR28][R6.64] ;  /* 0x0400000006ec7fae */ /* 0x000fe2000b901d5c */
[----:B------:R-:W-:Y:S02]  /*11870*/  IADD3.X R5, R7, UR33, RZ, P0, !PT ;  /* 0x0000002107057c10 */ /* 0x000fe400087fe4ff */
[----:B------:R-:W-:Y:S04]  /*11880*/  IADD3 R2, P0, R4, UR34, RZ ;  /* 0x0000002204027c10 */ /* 0x000fe8000ff1e0ff */
[----:B------:R-:W-:Y:S01]  /*11890*/  IADD3.X R3, R5, UR33, RZ, P0, !PT ;  /* 0x0000002105037c10 */ /* 0x000fe200087fe4ff */
[----:B------:R1:W-:Y:S01]  /*118a0*/  LDGSTS.E.BYPASS.LTC128B.128 [R236+0x4800], desc[UR28][R4.64] ;  /* 0x0480000004ec7fae */ /* 0x0003e2000b901d5c */
[----:B------:R-:W-:Y:S04]  /*118b0*/  IADD3 R8, P0, R2, UR34, RZ ;  /* 0x0000002202087c10 */ /* 0x000fe8000ff1e0ff */
[----:B------:R-:W-:Y:S02]  /*118c0*/  IADD3.X R9, R3, UR33, RZ, P0, !PT ;  /* 0x0000002103097c10 */ /* 0x000fe400087fe4ff */
[----:B------:R-:W-:Y:S01]  /*118d0*/  ISETP.LT.AND P0, PT, RZ, UR32, PT ;  /* 0x00000020ff007c0c */ /* 0x000fe2000bf01270 */
[----:B------:R-:W-:Y:S08]  /*118e0*/  LDGSTS.E.BYPASS.LTC128B.128 [R236+0x5000], desc[UR28][R2.64] ;  /* 0x0500000002ec7fae */ /* 0x000ff0000b901d5c */
        /* <DEDUP_REMOVED lines=210> */
.L_x_293:
[----:B-1----:R-:W-:Y:S01]  /*12610*/  FMNMX.FTZ R3, R121, R177, !PT ;  /* 0x000000b179037209 */ /* 0x002fe20007810000 */
[----:B------:R-:W1:Y:S01]  /*12620*/  SHFL.BFLY PT, R138, R174, 0x2, 0x1f ;  /* 0x0c401f00ae8a7f89 */ /* 0x000e6200000e0000 */
[----:B------:R-:W-:Y:S01]  /*12630*/  FMNMX.FTZ R0, R122, R176, !PT ;  /* 0x000000b07a007209 */ /* 0x000fe20007810000 */
[----:B------:R-:W-:Y:S01]  /*12640*/  USHF.L.U32 UR38, UR32, 0x2, URZ ;  /* 0x0000000220267899 */ /* 0x000fe2000800063f */
[----:B------:R-:W-:Y:S05]  /*12650*/  FMNMX.FTZ R3, R124, R3, !PT ;  /* 0x000000037c037209 */ /* 0x000fea0007810000 */
[----:B------:R-:W2:Y:S01]  /*12660*/  SHFL.BFLY PT, R139, R175, 0x2, 0x1f ;  /* 0x0c401f00af8b7f89 */ /* 0x000ea200000e0000 */
[----:B------:R-:W-:Y:S01]  /*12670*/  FMNMX.FTZ R0, R123, R0, !PT ;  /* 0x000000007b007209 */ /* 0x000fe20007810000 */
[----:B------:R-:W-:Y:S01]  /*12680*/  UIADD3 UR37, UR38, 0x1, URZ ;  /* 0x0000000126257890 */ /* 0x000fe2000fffe03f */
[----:B------:R-:W-:Y:S01]  /*12690*/  FMNMX.FTZ R3, R125, R3, !PT ;  /* 0x000000037d037209 */ /* 0x000fe20007810000 */
[----:B------:R-:W-:Y:S01]  /*126a0*/  IMAD.U32 R2, RZ, RZ, UR31 ;  /* 0x0000001fff027e24 */ /* 0x000fe2000f8e00ff */
[----:B------:R-:W-:Y:S01]  /*126b0*/  FMNMX.FTZ R0, R126, R0, !PT ;  /* 0x000000007e007209 */ /* 0x000fe20007810000 */
[----:B------:R-:W-:Y:S01]  /*126c0*/  UIADD3 UR32, UR32, -0x1, URZ ;  /* 0xffffffff20207890 */ /* 0x000fe2000fffe03f */
[----:B------:R-:W-:Y:S01]  /*126d0*/  LOP3.LUT R184, R231, UR19, R226, 0x96, !PT ;  /* 0x00000013e7b87c12 */ /* 0x000fe2000f8e96e2 */
[----:B------:R-:W-:Y:S01]  /*126e0*/  SHFL.BFLY PT, R173, R3, 0x2, 0x1f ;  /* 0x0c401f0003ad7f89 */ /* 0x000fe200000e0000 */
[----:B------:R-:W-:Y:S02]  /*126f0*/  FMNMX.FTZ R0, R127, R0, !PT ;  /* 0x000000007f007209 */ /* 0x000fe40007810000 */
[----:B------:R-:W-:Y:S01]  /*12700*/  LOP3.LUT R136, R227, UR38, R2, 0x96, !PT ;  /* 0x00000026e3887c12 */ /* 0x000fe2000f8e9602 */
[----:B------:R-:W-:Y:S01]  /*12710*/  IMAD.WIDE.U32 R184, R184, -0x326172a9, RZ ;  /* 0xcd9e8d57b8b87825 */ /* 0x000fe200078e00ff */
[----:B------:R-:W-:Y:S03]  /*12720*/  LOP3.LUT R186, R229, UR19, R226, 0x96, !PT ;  /* 0x00000013e5ba7c12 */ /* 0x000fe6000f8e96e2 */
[----:B------:R-:W3:Y:S01]  /*12730*/  SHFL.BFLY PT, R2, R0, 0x2, 0x1f ;  /* 0x0c401f0000027f89 */ /* 0x000ee200000e0000 */
[----:B------:R-:W-:Y:S01]  /*12740*/  IMAD.WIDE.U32 R180, R136, -0x326172a9, RZ ;  /* 0xcd9e8d5788b47825 */ /* 0x000fe200078e00ff */
[----:B-1----:R-:W-:Y:S03]  /*12750*/  FMNMX.FTZ R138, R174, R138, !PT ;  /* 0x0000008aae8a7209 */ /* 0x002fe60007810000 */
[----:B------:R-:W-:Y:S01]  /*12760*/  IMAD.WIDE.U32 R186, R186, -0x326172a9, RZ ;  /* 0xcd9e8d57baba7825 */ /* 0x000fe200078e00ff */
[----:B------:R-:W-:Y:S02]  /*12770*/  LOP3.LUT R136, R181, UR20, R234, 0x96, !PT ;  /* 0x00000014b5887c12 */ /* 0x000fe4000f8e96ea */
[----:B--2---:R-:W-:Y:S01]  /*12780*/  FMNMX.FTZ R139, R175, R139, !PT ;  /* 0x0000008baf8b7209 */ /* 0x004fe20007810000 */
[----:B------:R-:W1:Y:S01]  /*12790*/  SHFL.BFLY PT, R178, R138, 0x1, 0x1f ;  /* 0x0c201f008ab27f89 */ /* 0x000e6200000e0000 */
[----:B------:R-:W-:Y:S01]  /*127a0*/  LOP3.LUT R176, R185, UR18, R180, 0x96, !PT ;  /* 0x00000012b9b07c12 */ /* 0x000fe2000f8e96b4 */
[----:B------:R-:W-:Y:S01]  /*127b0*/  IMAD.U32 R175, RZ, RZ, UR37 ;  /* 0x00000025ffaf7e24 */ /* 0x000fe2000f8e00ff */
[----:B------:R-:W-:Y:S05]  /*127c0*/  LOP3.LUT R172, R181, UR20, R232, 0x96, !PT ;  /* 0x00000014b5ac7c12 */ /* 0x000fea000f8e96e8 */
[----:B------:R-:W2:Y:S01]  /*127d0*/  SHFL.BFLY PT, R179, R139, 0x1, 0x1f ;  /* 0x0c201f008bb37f89 */ /* 0x000ea200000e0000 */
[----:B------:R-:W-:Y:S01]  /*127e0*/  LOP3.LUT R174, R187, UR18, R180, 0x96, !PT ;  /* 0x00000012bbae7c12 */ /* 0x000fe2000f8e96b4 */
[----:B------:R-:W-:Y:S01]  /*127f0*/  IMAD.WIDE.U32 R176, R176, -0x2daee0ad, RZ ;  /* 0xd2511f53b0b07825 */ /* 0x000fe200078e00ff */
[----:B------:R-:W-:Y:S02]  /*12800*/  UIADD3 UR37, UR38, 0x2, URZ ;  /* 0x0000000226257890 */ /* 0x000fe4000fffe03f */
[----:B------:R-:W-:Y:S01]  /*12810*/  UIADD3 UR38, UR38, 0x3, URZ ;  /* 0x0000000326267890 */ /* 0x000fe2000fffe03f */
[----:B------:R-:W-:Y:S01]  /*12820*/  IMAD.WIDE.U32 R136, R136, -0x2daee0ad, RZ ;  /* 0xd2511f5388887825 */ /* 0x000fe200078e00ff */
[----:B---3--:R-:W-:Y:S03]  /*12830*/  FMNMX.FTZ R2, R0, R2, !PT ;  /* 0x0000000200027209 */ /* 0x008fe60007810000 */
[----:B------:R-:W-:Y:S01]  /*12840*/  IMAD.WIDE.U32 R180, R172, -0x2daee0ad, RZ ;  /* 0xd2511f53acb47825 */ /* 0x000fe200078e00ff */
[----:B------:R-:W-:Y:S02]  /*12850*/  FMNMX.FTZ R172, R3, R173, !PT ;  /* 0x000000ad03ac7209 */ /* 0x000fe40007810000 */
[----:B------:R-:W-:Y:S01]  /*12860*/  LOP3.LUT R190, R177, UR15, R136, 0x96, !PT ;  /* 0x0000000fb1be7c12 */ /* 0x000fe2000f8e9688 */
[----:B------:R-:W-:Y:S01]  /*12870*/  SHFL.BFLY PT, R3, R2, 0x1, 0x1f ;  /* 0x0c201f0002037f89 */ /* 0x000fe200000e0000 */
[----:B------:R-:W-:Y:S01]  /*12880*/  LOP3.LUT R136, R227, UR31, R175, 0x96, !PT ;  /* 0x0000001fe3887c12 */ /* 0x000fe2000f8e96af */
[----:B------:R-:W-:Y:S01]  /*12890*/  IMAD.WIDE.U32 R174, R174, -0x2daee0ad, RZ ;  /* 0xd2511f53aeae7825 */ /* 0x000fe200078e00ff */
[----:B------:R-:W-:Y:S05]  /*128a0*/  LOP3.LUT R137, R137, UR17, R230, 0x96, !PT ;  /* 0x0000001189897c12 */ /* 0x000fea000f8e96e6 */
[----:B------:R-:W3:Y:S01]  /*128b0*/  SHFL.BFLY PT, R177, R172, 0x1, 0x1f ;  /* 0x0c201f00acb17f89 */ /* 0x000ee200000e0000 */
[----:B------:R-:W-:Y:S01]  /*128c0*/  LOP3.LUT R0, R181, UR17, R228, 0x96, !PT ;  /* 0x00000011b5007c12 */ /* 0x000fe2000f8e96e4 */
[----:B------:R-:W-:Y:S01]  /*128d0*/  IMAD.WIDE.U32 R182, R136, -0x326172a9, RZ ;  /* 0xcd9e8d5788b67825 */ /* 0x000fe200078e00ff */
[----:B------:R-:W-:Y:S02]  /*128e0*/  LOP3.LUT R180, R175, UR15, R180, 0x96, !PT ;  /* 0x0000000fafb47c12 */ /* 0x000fe4000f8e96b4 */
[----:B-1----:R-:W-:Y:S01]  /*128f0*/  FMNMX.FTZ R138, R138, R178, !PT ;  /* 0x000000b28a8a7209 */ /* 0x002fe20007810000 */
[----:B------:R-:W-:Y:S01]  /*12900*/  IMAD.WIDE.U32 R136, R137, -0x326172a9, RZ ;  /* 0xcd9e8d5789887825 */ /* 0x000fe200078e00ff */
[C---:B------:R-:W-:Y:S02]  /*12910*/  LOP3.LUT R173, R183.reuse, UR20, R234, 0x96, !PT ;  /* 0x00000014b7ad7c12 */ /* 0x040fe4000f8e96ea */
[----:B------:R-:W-:Y:S01]  /*12920*/  LOP3.LUT R175, R183, UR20, R232, 0x96, !PT ;  /* 0x00000014b7af7c12 */ /* 0x000fe2000f8e96e8 */
[----:B------:R-:W-:Y:S01]  /*12930*/  IMAD.WIDE.U32 R190, R190, -0x326172a9, RZ ;  /* 0xcd9e8d57bebe7825 */ /* 0x000fe200078e00ff */
[----:B------:R-:W-:Y:S02]  /*12940*/  LOP3.LUT R183, R137, UR16, R184, 0x96, !PT ;  /* 0x0000001089b77c12 */ /* 0x000fe4000f8e96b8 */
[----:B--2---:R-:W-:Y:S01]  /*12950*/  FMNMX.FTZ R137, R139, R179, !PT ;  /* 0x000000b38b897209 */ /* 0x004fe20007810000 */
[----:B------:R-:W-:Y:S01]  /*12960*/  IMAD.WIDE.U32 R178, R0, -0x326172a9, RZ ;  /* 0xcd9e8d5700b27825 */ /* 0x000fe200078e00ff */
[--C-:B------:R-:W-:Y:S02]  /*12970*/  LOP3.LUT R188, R185, UR18, R182.reuse, 0x96, !PT ;  /* 0x00000012b9bc7c12 */ /* 0x100fe4000f8e96b6 */
[----:B------:R-:W-:Y:S01]  /*12980*/  LOP3.LUT R182, R187, UR18, R182, 0x96, !PT ;  /* 0x00000012bbb67c12 */ /* 0x000fe2000f8e96b6 */
[----:B------:R-:W-:Y:S01]  /*12990*/  FADD.FTZ R0, -R138, R132 ;  /* 0x000000848a007221 */ /* 0x000fe20000010100 */
[----:B------:R-:W-:Y:S01]  /*129a0*/  LOP3.LUT R192, R179, UR16, R186, 0x96, !PT ;  /* 0x00000010b3c07c12 */ /* 0x000fe2000f8e96ba */
[----:B------:R-:W-:Y:S01]  /*129b0*/  IMAD.WIDE.U32 R188, R188, -0x2daee0ad, RZ ;  /* 0xd2511f53bcbc7825 */ /* 0x000fe200078e00ff */
[----:B------:R-:W-:Y:S02]  /*129c0*/  LOP3.LUT R195, R191, UR14, R136, 0x96, !PT ;  /* 0x0000000ebfc37c12 */ /* 0x000fe4000f8e9688 */
[----:B------:R-:W-:Y:S01]  /*129d0*/  FSETP.NEU.FTZ.AND P1, PT, R138, -INF , PT ;  /* 0xff8000008a00780b */ /* 0x000fe20003f3d000 */
[----:B------:R-:W-:Y:S01]  /*129e0*/  IMAD.WIDE.U32 R196, R173, -0x2daee0ad, RZ ;  /* 0xd2511f53adc47825 */ /* 0x000fe200078e00ff */
[----:B---3--:R-:W-:Y:S03]  /*129f0*/  FMNMX.FTZ R136, R172, R177, !PT ;  /* 0x000000b1ac887209 */ /* 0x008fe60007810000 */
[----:B------:R-:W-:Y:S01]  /*12a00*/  FMUL.FTZ R132, R0, UR4 ;  /* 0x0000000400847c20 */ /* 0x000fe20008410000 */
[----:B------:R-:W-:Y:S01]  /*12a10*/  IMAD.WIDE.U32 R180, R180, -0x326172a9, RZ ;  /* 0xcd9e8d57b4b47825 */ /* 0x000fe200078e00ff */
[----:B------:R-:W-:Y:S02]  /*12a20*/  LOP3.LUT R194, R197, UR17, R230, 0x96, !PT ;  /* 0x00000011c5c27c12 */ /* 0x000fe4000f8e96e6 */
[----:B------:R-:W-:Y:S01]  /*12a30*/  LOP3.LUT R189, R189, UR15, R196, 0x96, !PT ;  /* 0x0000000fbdbd7c12 */ /* 0x000fe2000f8e96c4 */
[----:B------:R-:W-:Y:S01]  /*12a40*/  IMAD.WIDE.U32 R192, R192, -0x2daee0ad, RZ ;  /* 0xd2511f53c0c07825 */ /* 0x000fe200078e00ff */
[----:B------:R-:W-:Y:S01]  /*12a50*/  LOP3.LUT R191, R181, UR14, R178, 0x96, !PT ;  /* 0x0000000eb5bf7c12 */ /* 0x000fe2000f8e96b2 */
[----:B------:R-:W-:Y:S02]  /*12a60*/  MUFU.EX2 R132, R132 ;  /* 0x0000008400847308 */ /* 0x000fe40000000800 */
[----:B------:R-:W-:Y:S01]  /*12a70*/  FADD.FTZ R0, -R137, R133 ;  /* 0x0000008589007221 */ /* 0x000fe20000010100 */
[----:B------:R-:W-:Y:S01]  /*12a80*/  FMNMX.FTZ R133, R2, R3, !PT ;  /* 0x0000000302857209 */ /* 0x000fe20007810000 */
[----:B------:R-:W-:Y:S01]  /*12a90*/  IMAD.WIDE.U32 R196, R175, -0x2daee0ad, RZ ;  /* 0xd2511f53afc47825 */ /* 0x000fe200078e00ff */
[----:B------:R-:W-:Y:S03]  /*12aa0*/  LOP3.LUT R193, R193, UR13, R174, 0x96, !PT ;  /* 0x0000000dc1c17c12 */ /* 0x000fe6000f8e96ae */
[----:B------:R-:W-:Y:S01]  /*12ab0*/  FMUL.FTZ R2, R0, UR4 ;  /* 0x0000000400027c20 */ /* 0x000fe20008410000 */
[----:B------:R-:W-:Y:S01]  /*12ac0*/  IMAD.WIDE.U32 R172, R183, -0x2daee0ad, RZ ;  /* 0xd2511f53b7ac7825 */ /* 0x000fe200078e00ff */
[----:B------:R-:W-:Y:S02]  /*12ad0*/  LOP3.LUT R181, R197, UR17, R228, 0x96, !PT ;  /* 0x00000011c5b57c12 */ /* 0x000fe4000f8e96e4 */
[----:B------:R1:W2:Y:S01]  /*12ae0*/  MUFU.EX2 R3, R2 ;  /* 0x0000000200037308 */ /* 0x0002a20000000800 */
[----:B------:R-:W-:Y:S01]  /*12af0*/  IMAD.WIDE.U32 R178, R182, -0x2daee0ad, RZ ;  /* 0xd2511f53b6b27825 */ /* 0x000fe200078e00ff */
[----:B------:R-:W-:Y:S03]  /*12b00*/  LOP3.LUT R173, R173, UR13, R176, 0x96, !PT ;  /* 0x0000000dadad7c12 */ /* 0x000fe6000f8e96b0 */
[----:B------:R-:W-:Y:S01]  /*12b10*/  FMUL.FTZ R182, R138, UR4 ;  /* 0x000000048ab67c20 */ /* 0x000fe20008410000 */
[----:B------:R-:W-:Y:S01]  /*12b20*/  IMAD.WIDE.U32 R174, R195, -0x2daee0ad, RZ ;  /* 0xd2511f53c3ae7825 */ /* 0x000fe200078e00ff */
[----:B------:R-:W-:Y:S03]  /*12b30*/  LOP3.LUT R139, R179, UR15, R196, 0x96, !PT ;  /* 0x0000000fb38b7c12 */ /* 0x000fe6000f8e96c4 */
[----:B------:R-:W-:Y:S01]  /*12b40*/  FADD.FTZ R0, -R136, R134 ;  /* 0x0000008688007221 */ /* 0x000fe20000010100 */
[----:B------:R-:W-:Y:S01]  /*12b50*/  FSEL R182, R182, RZ, P1 ;  /* 0x000000ffb6b67208 */ /* 0x000fe20000800000 */
[----:B------:R-:W-:Y:S01]  /*12b60*/  IMAD.WIDE.U32 R194, R194, -0x326172a9, RZ ;  /* 0xcd9e8d57c2c27825 */ /* 0x000fe200078e00ff */
[----:B------:R-:W-:Y:S02]  /*12b70*/  FSETP.NEU.FTZ.AND P1, PT, R137, -INF , PT ;  /* 0xff8000008900780b */ /* 0x000fe40003f3d000 */
[----:B------:R-:W-:Y:S01]  /*12b80*/  LOP3.LUT R134, R175, UR5, R172, 0x96, !PT ;  /* 0x00000005af867c12 */ /* 0x000fe2000f8e96ac */
[----:B------:R-:W-:Y:S01]  /*12b90*/  IMAD.WIDE.U32 R200, R189, -0x326172a9, RZ ;  /* 0xcd9e8d57bdc87825 */ /* 0x000fe200078e00ff */
[----:B------:R-:W-:Y:S03]  /*12ba0*/  LOP3.LUT R196, R195, UR16, R184, 0x96, !PT ;  /* 0x00000010c3c47c12 */ /* 0x000fe6000f8e96b8 */
[----:B------:R-:W-:Y:S01]  /*12bb0*/  FFMA.FTZ R16, R16, UR4, -R182 ;  /* 0x0000000410107c23 */ /* 0x000fe200080108b6 */
[----:B------:R-:W-:Y:S01]  /*12bc0*/  IMAD.WIDE.U32 R176, R191, -0x2daee0ad, RZ ;  /* 0xd2511f53bfb07825 */ /* 0x000fe200078e00ff */
[----:B------:R-:W-:Y:S02]  /*12bd0*/  LOP3.LUT R191, R201, UR14, R194, 0x96, !PT ;  /* 0x0000000ec9bf7c12 */ /* 0x000fe4000f8e96c2 */
[----:B------:R-:W-:Y:S01]  /*12be0*/  MUFU.EX2 R238, R16 ;  /* 0x0000001000ee7308 */ /* 0x000fe20000000800 */
[----:B------:R-:W-:Y:S01]  /*12bf0*/  IMAD.WIDE.U32 R194, R181, -0x326172a9, RZ ;  /* 0xcd9e8d57b5c27825 */ /* 0x000fe200078e00ff */
[----:B------:R-:W-:Y:S03]  /*12c00*/  LOP3.LUT R175, R177, UR5, R192, 0x96, !PT ;  /* 0x00000005b1af7c12 */ /* 0x000fe6000f8e96c0 */
[----:B------:R-:W-:Y:S01]  /*12c10*/  FMUL.FTZ R181, R137, UR4 ;  /* 0x0000000489b57c20 */ /* 0x000fe20008410000 */
[----:B------:R-:W-:Y:S01]  /*12c20*/  FFMA.FTZ R52, R52, UR4, -R182 ;  /* 0x0000000434347c23 */ /* 0x000fe200080108b6 */
[----:B------:R-:W-:Y:S01]  /*12c30*/  LOP3.LUT R189, R195, UR16, R186, 0x96, !PT ;  /* 0x00000010c3bd7c12 */ /* 0x000fe2000f8e96ba */
[--C-:B------:R-:W-:Y:S01]  /*12c40*/  FFMA.FTZ R17, R17, UR4, -R182.reuse ;  /* 0x0000000411117c23 */ /* 0x100fe200080108b6 */
[--C-:B------:R-:W-:Y:S01]  /*12c50*/  FFMA.FTZ R48, R48, UR4, -R182.reuse ;  /* 0x0000000430307c23 */ /* 0x100fe200080108b6 */
[----:B------:R-:W-:Y:S01]  /*12c60*/  FSEL R181, R181, RZ, P1 ;  /* 0x000000ffb5b57208 */ /* 0x000fe20000800000 */
[--C-:B------:R-:W-:Y:S01]  /*12c70*/  FFMA.FTZ R65, R65, UR4, -R182.reuse ;  /* 0x0000000441417c23 */ /* 0x100fe200080108b6 */
[----:B------:R3:W-:Y:S01]  /*12c80*/  MUFU.EX2 R246, R17 ;  /* 0x0000001100f67308 */ /* 0x0007e20000000800 */
[----:B------:R-:W-:Y:S01]  /*12c90*/  FSETP.NEU.FTZ.AND P1, PT, R136, -INF , PT ;  /* 0xff8000008800780b */ /* 0x000fe20003f3d000 */
[--C-:B------:R-:W-:Y:S01]  /*12ca0*/  FFMA.FTZ R4, R4, UR4, -R182.reuse ;  /* 0x0000000404047c23 */ /* 0x100fe200080108b6 */
[----:B------:R-:W-:Y:S01]  /*12cb0*/  FFMA.FTZ R18, R18, UR4, -R181 ;  /* 0x0000000412127c23 */ /* 0x000fe200080108b5 */
[----:B------:R-:W-:Y:S01]  /*12cc0*/  FFMA.FTZ R5, R5, UR4, -R182 ;  /* 0x0000000405057c23 */ /* 0x000fe200080108b6 */
[----:B------:R-:W-:Y:S04]  /*12cd0*/  IMAD.WIDE.U32 R172, R173, -0x326172a9, RZ ;  /* 0xcd9e8d57adac7825 */ /* 0x000fe800078e00ff */
[----:B-1----:R-:W-:Y:S01]  /*12ce0*/  FMUL.FTZ R2, R0, UR4 ;  /* 0x0000000400027c20 */ /* 0x002fe20008410000 */
[----:B------:R1:W-:Y:S01]  /*12cf0*/  MUFU.EX2 R207, R18 ;  /* 0x0000001200cf7308 */ /* 0x0003e20000000800 */
[----:B------:R-:W-:Y:S01]  /*12d00*/  FADD.FTZ R0, -R133, R135 ;  /* 0x0000008785007221 */ /* 0x000fe20000010100 */
[----:B------:R-:W-:Y:S01]  /*12d10*/  LOP3.LUT R190, R173, UR12, R190, 0x96, !PT ;  /* 0x0000000cadbe7c12 */ /* 0x000fe2000f8e96be */
[----:B------:R-:W-:Y:S04]  /*12d20*/  IMAD.WIDE.U32 R198, R139, -0x326172a9, RZ ;  /* 0xcd9e8d578bc67825 */ /* 0x000fe800078e00ff */
[--C-:B------:R-:W-:Y:S01]  /*12d30*/  FFMA.FTZ R66, R66, UR4, -R181.reuse ;  /* 0x0000000442427c23 */ /* 0x100fe200080108b5 */
[--C-:B------:R-:W-:Y:S01]  /*12d40*/  FFMA.FTZ R6, R6, UR4, -R181.reuse ;  /* 0x0000000406067c23 */ /* 0x100fe200080108b5 */
[----:B------:R-:W-:Y:S01]  /*12d50*/  IMAD.WIDE.U32 R192, R193, -0x326172a9, RZ ;  /* 0xcd9e8d57c1c07825 */ /* 0x000fe200078e00ff */
[----:B------:R-:W-:Y:S01]  /*12d60*/  LOP3.LUT R204, R199, UR14, R194, 0x96, !PT ;  /* 0x0000000ec7cc7c12 */ /* 0x000fe2000f8e96c2 */
[----:B------:R-:W-:Y:S02]  /*12d70*/  MUFU.EX2 R205, R4 ;  /* 0x0000000400cd7308 */ /* 0x000fe40000000800 */
[----:B------:R-:W-:Y:S01]  /*12d80*/  FMUL.FTZ R0, R0, UR4 ;  /* 0x0000000400007c20 */ /* 0x000fe20008410000 */
[----:B------:R-:W-:Y:S01]  /*12d90*/  IMAD.WIDE.U32 R134, R134, -0x326172a9, RZ ;  /* 0xcd9e8d5786867825 */ /* 0x000fe200078e00ff */
[----:B------:R-:W-:Y:S03]  /*12da0*/  LOP3.LUT R180, R193, UR12, R180, 0x96, !PT ;  /* 0x0000000cc1b47c12 */ /* 0x000fe6000f8e96b4 */
[--C-:B------:R-:W-:Y:S01]  /*12db0*/  FFMA.FTZ R22, R22, UR4, -R181.reuse ;  /* 0x0000000416167c23 */ /* 0x100fe200080108b5 */
[----:B---3--:R-:W-:Y:S01]  /*12dc0*/  IMAD.WIDE.U32 R16, R175, -0x326172a9, RZ ;  /* 0xcd9e8d57af107825 */ /* 0x008fe200078e00ff */
[----:B------:R-:W-:Y:S01]  /*12dd0*/  LOP3.LUT R172, R135, UR22, R172, 0x96, !PT ;  /* 0x0000001687ac7c12 */ /* 0x000fe2000f8e96ac */
[----:B------:R-:W-:Y:S01]  /*12de0*/  MUFU.EX2 R211, R5 ;  /* 0x0000000500d37308 */ /* 0x000fe20000000800 */
[C---:B------:R-:W-:Y:S01]  /*12df0*/  LOP3.LUT R173, R134.reuse, 0xffff, RZ, 0xc0, !PT ;  /* 0x0000ffff86ad7812 */ /* 0x040fe200078ec0ff */
[--C-:B-1----:R-:W-:Y:S01]  /*12e00*/  FFMA.FTZ R18, R19, UR4, -R181.reuse ;  /* 0x0000000413127c23 */ /* 0x102fe200080108b5 */
[--C-:B------:R-:W-:Y:S01]  /*12e10*/  SHF.R.U32.HI R177, RZ, 0x10, R134.reuse ;  /* 0x00000010ffb17819 */ /* 0x100fe20000011686 */
[----:B------:R-:W-:Y:S01]  /*12e20*/  IMAD.WIDE.U32 R194, R191, -0x2daee0ad, RZ ;  /* 0xd2511f53bfc27825 */ /* 0x000fe200078e00ff */
[----:B------:R-:W-:Y:S02]  /*12e30*/  LOP3.LUT R183, R134, 0xff, RZ, 0xc0, !PT ;  /* 0x000000ff86b77812 */ /* 0x000fe400078ec0ff */
[----:B------:R-:W-:Y:S03]  /*12e40*/  SHF.R.U32.HI R179, RZ, 0x18, R134 ;  /* 0x00000018ffb37819 */ /* 0x000fe60000011686 */
[----:B------:R1:W-:Y:S01]  /*12e50*/  MUFU.EX2 R249, R18 ;  /* 0x0000001200f97308 */ /* 0x0003e20000000800 */
[----:B------:R-:W-:Y:S01]  /*12e60*/  LOP3.LUT R19, R17, UR22, R192, 0x96, !PT ;  /* 0x0000001611137c12 */ /* 0x000fe2000f8e96c0 */
[----:B------:R-:W-:Y:S01]  /*12e70*/  IMAD.WIDE.U32 R134, R196, -0x2daee0ad, RZ ;  /* 0xd2511f53c4867825 */ /* 0x000fe200078e00ff */
[C---:B------:R-:W-:Y:S02]  /*12e80*/  LOP3.LUT R139, R16.reuse, 0xffff, RZ, 0xc0, !PT ;  /* 0x0000ffff108b7812 */ /* 0x040fe400078ec0ff */
[--C-:B------:R-:W-:Y:S01]  /*12e90*/  SHF.R.U32.HI R175, RZ, 0x10, R16.reuse ;  /* 0x00000010ffaf7819 */ /* 0x100fe20000011610 */
[----:B------:R-:W-:Y:S01]  /*12ea0*/  IMAD.WIDE.U32 R202, R189, -0x2daee0ad, RZ ;  /* 0xd2511f53bdca7825 */ /* 0x000fe200078e00ff */
[----:B------:R-:W-:Y:S03]  /*12eb0*/  LOP3.LUT R193, R16, 0xff, RZ, 0xc0, !PT ;  /* 0x000000ff10c17812 */ /* 0x000fe600078ec0ff */
[----:B------:R-:W3:Y:S01]  /*12ec0*/  MUFU.EX2 R0, R0 ;  /* 0x0000000000007308 */ /* 0x000ee20000000800 */
[----:B------:R-:W-:Y:S01]  /*12ed0*/  SHF.R.U32.HI R192, RZ, 0x18, R16 ;  /* 0x00000018ffc07819 */ /* 0x000fe20000011610 */
[----:B------:R-:W-:Y:S01]  /*12ee0*/  IMAD.WIDE.U32 R16, R190, -0x2daee0ad, RZ ;  /* 0xd2511f53be107825 */ /* 0x000fe200078e00ff */
[----:B------:R-:W-:Y:S02]  /*12ef0*/  LOP3.LUT R201, R195, UR5, R134, 0x96, !PT ;  /* 0x00000005c3c97c12 */ /* 0x000fe4000f8e9686 */
[----:B------:R-:W-:Y:S01]  /*12f00*/  LOP3.LUT R197, R203, UR13, R178, 0x96, !PT ;  /* 0x0000000dcbc57c12 */ /* 0x000fe2000f8e96b2 */
[--C-:B------:R-:W-:Y:S01]  /*12f10*/  FFMA.FTZ R39, R39, UR4, -R181.reuse ;  /* 0x0000000427277c23 */ /* 0x100fe200080108b5 */
[----:B------:R-:W-:Y:S03]  /*12f20*/  LOP3.LUT R134, R16, 0xffff, RZ, 0xc0, !PT ;  /* 0x0000ffff10867812 */ /* 0x000fe600078ec0ff */
[----:B------:R4:W-:Y:S01]  /*12f30*/  MUFU.EX2 R203, R6 ;  /* 0x0000000600cb7308 */ /* 0x0009e20000000800 */
[----:B-1----:R-:W-:Y:S01]  /*12f40*/  LOP3.LUT R18, R17, UR21, R174, 0x96, !PT ;  /* 0x0000001511127c12 */ /* 0x002fe2000f8e96ae */
[----:B------:R-:W-:Y:S01]  /*12f50*/  FFMA.FTZ R38, R38, UR4, -R181 ;  /* 0x0000000426267c23 */ /* 0x000fe200080108b5 */
[----:B------:R-:W-:Y:S01]  /*12f60*/  SHF.R.U32.HI R17, RZ, 0x8, R173 ;  /* 0x00000008ff117819 */ /* 0x000fe200000116ad */
[----:B------:R-:W-:Y:S01]  /*12f70*/  IMAD.WIDE.U32 R4, R180, -0x2daee0ad, RZ ;  /* 0xd2511f53b4047825 */ /* 0x000fe200078e00ff */
[----:B------:R-:W-:Y:S02]  /*12f80*/  LOP3.LUT R199, R135, UR13, R188, 0x96, !PT ;  /* 0x0000000d87c77c12 */ /* 0x000fe4000f8e96bc */
[----:B------:R-:W-:Y:S01]  /*12f90*/  PRMT R183, R183, 0x5410, R17 ;  /* 0x00005410b7b77816 */ /* 0x000fe20000000011 */
[----:B------:R-:W-:Y:S01]  /*12fa0*/  FMUL.FTZ R180, R136, UR4 ;  /* 0x0000000488b47c20 */ /* 0x000fe20008410000 */
[----:B------:R-:W-:Y:S01]  /*12fb0*/  SHF.R.U32.HI R17, RZ, 0x8, R139 ;  /* 0x00000008ff117819 */ /* 0x000fe2000001168b */
[----:B------:R-:W-:Y:S01]  /*12fc0*/  FFMA.FTZ R7, R7, UR4, -R181 ;  /* 0x0000000407077c23 */ /* 0x000fe200080108b5 */
[----:B------:R-:W-:Y:S01]  /*12fd0*/  SHF.R.U32.HI R188, RZ, 0x10, R4 ;  /* 0x00000010ffbc7819 */ /* 0x000fe20000011604 */
[----:B------:R-:W-:Y:S01]  /*12fe0*/  MUFU.EX2 R240, R22 ;  /* 0x0000001600f07308 */ /* 0x000fe20000000800 */
[----:B------:R-:W-:Y:S01]  /*12ff0*/  FSEL R180, R180, RZ, P1 ;  /* 0x000000ffb4b47208 */ /* 0x000fe20000800000 */
[C---:B------:R-:W-:Y:S01]  /*13000*/  FMUL.FTZ R139, R133.reuse, UR4 ;  /* 0x00000004858b7c20 */ /* 0x040fe20008410000 */
[----:B------:R-:W-:Y:S01]  /*13010*/  FSETP.NEU.FTZ.AND P1, PT, R133, -INF , PT ;  /* 0xff8000008500780b */ /* 0x000fe20003f3d000 */
[----:B------:R-:W-:Y:S01]  /*13020*/  FFMA.FTZ R64, R64, UR4, -R182 ;  /* 0x0000000440407c23 */ /* 0x000fe200080108b6 */
[----:B----4-:R-:W-:Y:S01]  /*13030*/  LOP3.LUT R6, R177, 0xff, RZ, 0xc0, !PT ;  /* 0x000000ffb1067812 */ /* 0x010fe200078ec0ff */
[--C-:B------:R-:W-:Y:S01]  /*13040*/  FFMA.FTZ R72, R72, UR4, -R180.reuse ;  /* 0x0000000448487c23 */ /* 0x100fe200080108b4 */
[----:B------:R-:W-:Y:S03]  /*13050*/  FSEL R139, R139, RZ, P1 ;  /* 0x000000ff8b8b7208 */ /* 0x000fe60000800000 */
[----:B------:R1:W-:Y:S01]  /*13060*/  MUFU.EX2 R241, R7 ;  /* 0x0000000700f17308 */ /* 0x0003e20000000800 */
[----:B------:R-:W-:Y:S01]  /*13070*/  LOP3.LUT R177, R4, 0xffff, RZ, 0xc0, !PT ;  /* 0x0000ffff04b17812 */ /* 0x000fe200078ec0ff */
[----:B------:R-:W-:Y:S01]  /*13080*/  FFMA.FTZ R8, R8, UR4, -R180 ;  /* 0x0000000408087c23 */ /* 0x000fe200080108b4 */
[----:B------:R-:W-:Y:S01]  /*13090*/  LOP3.LUT R190, R4, 0xff, RZ, 0xc0, !PT ;  /* 0x000000ff04be7812 */ /* 0x000fe200078ec0ff */
[--C-:B------:R-:W-:Y:S01]  /*130a0*/  FFMA.FTZ R10, R10, UR4, -R139.reuse ;  /* 0x000000040a0a7c23 */ /* 0x100fe2000801088b */
[----:B------:R-:W-:Y:S01]  /*130b0*/  SHF.R.U32.HI R189, RZ, 0x18, R4 ;  /* 0x00000018ffbd7819 */ /* 0x000fe20000011604 */
[----:B------:R-:W-:Y:S01]  /*130c0*/  FFMA.FTZ R15, R15, UR4, -R139 ;  /* 0x000000040f0f7c23 */ /* 0x000fe2000801088b */
[----:B------:R-:W-:Y:S03]  /*130d0*/  LOP3.LUT R4, R172, 0xffff, RZ, 0xc0, !PT ;  /* 0x0000ffffac047812 */ /* 0x000fe600078ec0ff */
[----:B------:R4:W-:Y:S01]  /*130e0*/  MUFU.EX2 R206, R8 ;  /* 0x0000000800ce7308 */ /* 0x0009e20000000800 */
[----:B------:R-:W-:Y:S01]  /*130f0*/  SHF.R.U32.HI R174, RZ, 0x10, R16 ;  /* 0x00000010ffae7819 */ /* 0x000fe20000011610 */
[--C-:B------:R-:W-:Y:S01]  /*13100*/  FFMA.FTZ R60, R60, UR4, -R180.reuse ;  /* 0x000000043c3c7c23 */ /* 0x100fe200080108b4 */
[----:B------:R-:W-:Y:S01]  /*13110*/  LOP3.LUT R178, R16, 0xff, RZ, 0xc0, !PT ;  /* 0x000000ff10b27812 */ /* 0x000fe200078ec0ff */
[----:B------:R-:W-:Y:S01]  /*13120*/  FFMA.FTZ R9, R9, UR4, -R180 ;  /* 0x0000000409097c23 */ /* 0x000fe200080108b4 */
[----:B------:R-:W-:Y:S01]  /*13130*/  SHF.R.U32.HI R135, RZ, 0x18, R16 ;  /* 0x00000018ff877819 */ /* 0x000fe20000011610 */
[----:B------:R-:W-:Y:S01]  /*13140*/  FFMA.FTZ R12, R12, UR4, -R180 ;  /* 0x000000040c0c7c23 */ /* 0x000fe200080108b4 */
[----:B------:R-:W-:Y:S03]  /*13150*/  LOP3.LUT R16, R5, UR21, R176, 0x96, !PT ;  /* 0x0000001505107c12 */ /* 0x000fe6000f8e96b0 */
[----:B------:R5:W-:Y:S01]  /*13160*/  MUFU.EX2 R247, R10 ;  /* 0x0000000a00f77308 */ /* 0x000be20000000800 */
[----:B-1----:R-:W-:Y:S01]  /*13170*/  SHF.R.U32.HI R7, RZ, 0x10, R172 ;  /* 0x00000010ff077819 */ /* 0x002fe200000116ac */
[--C-:B------:R-:W-:Y:S01]  /*13180*/  FFMA.FTZ R13, R13, UR4, -R180.reuse ;  /* 0x000000040d0d7c23 */ /* 0x100fe200080108b4 */
[----:B------:R-:W-:Y:S01]  /*13190*/  PRMT R179, R6, 0x5410, R179 ;  /* 0x0000541006b37816 */ /* 0x000fe200000000b3 */
[----:B------:R-:W-:Y:S01]  /*131a0*/  FFMA.FTZ R24, R24, UR4, -R180 ;  /* 0x0000000418187c23 */ /* 0x000fe200080108b4 */
[----:B------:R-:W-:Y:S01]  /*131b0*/  LOP3.LUT R6, R172, 0xff, RZ, 0xc0, !PT ;  /* 0x000000ffac067812 */ /* 0x000fe200078ec0ff */
[----:B--2---:R-:W-:Y:S01]  /*131c0*/  FMUL.FTZ R22, R3, R162 ;  /* 0x000000a203167220 */ /* 0x004fe20000410000 */
[----:B------:R-:W-:Y:S03]  /*131d0*/  SHF.R.U32.HI R5, RZ, 0x8, R4 ;  /* 0x00000008ff057819 */ /* 0x000fe60000011604 */
[----:B------:R3:W-:Y:S01]  /*131e0*/  MUFU.EX2 R250, R15 ;  /* 0x0000000f00fa7308 */ /* 0x0007e20000000800 */
[----:B------:R-:W-:Y:S01]  /*131f0*/  SHF.R.U32.HI R172, RZ, 0x18, R172 ;  /* 0x00000018ffac7819 */ /* 0x000fe200000116ac */
[--C-:B------:R-:W-:Y:S01]  /*13200*/  FFMA.FTZ R44, R44, UR4, -R180.reuse ;  /* 0x000000042c2c7c23 */ /* 0x100fe200080108b4 */
[----:B------:R-:W-:Y:S01]  /*13210*/  LOP3.LUT R4, R7, 0xff, RZ, 0xc0, !PT ;  /* 0x000000ff07047812 */ /* 0x000fe200078ec0ff */
[----:B------:R-:W-:Y:S01]  /*13220*/  FFMA.FTZ R45, R45, UR4, -R180 ;  /* 0x000000042d2d7c23 */ /* 0x000fe200080108b4 */
[----:B----4-:R-:W-:Y:S01]  /*13230*/  LOP3.LUT R8, R175, 0xff, RZ, 0xc0, !PT ;  /* 0x000000ffaf087812 */ /* 0x010fe200078ec0ff */
[--C-:B------:R-:W-:Y:S01]  /*13240*/  FFMA.FTZ R46, R46, UR4, -R139.reuse ;  /* 0x000000042e2e7c23 */ /* 0x100fe2000801088b */
[----:B------:R-:W-:Y:S03]  /*13250*/  PRMT R173, R4, 0x5410, R172 ;  /* 0x0000541004ad7816 */ /* 0x000fe600000000ac */
[----:B------:R1:W-:Y:S01]  /*13260*/  MUFU.EX2 R252, R9 ;  /* 0x0000000900fc7308 */ /* 0x0003e20000000800 */
[----:B------:R-:W-:Y:S01]  /*13270*/  LOP3.LUT R4, R19, 0xffff, RZ, 0xc0, !PT ;  /* 0x0000ffff13047812 */ /* 0x000fe200078ec0ff */
[----:B------:R-:W-:Y:S01]  /*13280*/  FFMA.FTZ R43, R43, UR4, -R139 ;  /* 0x000000042b2b7c23 */ /* 0x000fe2000801088b */
[----:B-----5:R-:W-:Y:S01]  /*13290*/  PRMT R10, R6, 0x5410, R5 ;  /* 0x00005410060a7816 */ /* 0x020fe20000000005 */
[--C-:B------:R-:W-:Y:S01]  /*132a0*/  FFMA.FTZ R58, R58, UR4, -R139.reuse ;  /* 0x000000043a3a7c23 */ /* 0x100fe2000801088b */
[----:B------:R-:W-:Y:S01]  /*132b0*/  SHF.R.U32.HI R7, RZ, 0x8, R4 ;  /* 0x00000008ff077819 */ /* 0x000fe20000011604 */
[----:B------:R-:W-:Y:S01]  /*132c0*/  FFMA.FTZ R42, R42, UR4, -R139 ;  /* 0x000000042a2a7c23 */ /* 0x000fe2000801088b */
[----:B------:R-:W-:Y:S03]  /*132d0*/  SHF.R.U32.HI R5, RZ, 0x10, R19 ;  /* 0x00000010ff057819 */ /* 0x000fe60000011613 */
[----:B------:R-:W-:Y:S01]  /*132e0*/  MUFU.EX2 R251, R24 ;  /* 0x0000001800fb7308 */ /* 0x000fe20000000800 */
[----:B------:R-:W-:Y:S01]  /*132f0*/  LOP3.LUT R4, R174, 0xff, RZ, 0xc0, !PT ;  /* 0x000000ffae047812 */ /* 0x000fe200078ec0ff */
[----:B---3--:R-:W-:Y:S01]  /*13300*/  FMUL.FTZ R15, R0, R155 ;  /* 0x0000009b000f7220 */ /* 0x008fe20000410000 */
[----:B------:R-:W-:Y:S01]  /*13310*/  PRMT R192, R8, 0x5410, R192 ;  /* 0x0000541008c07816 */ /* 0x000fe200000000c0 */
[----:B------:R-:W-:Y:S01]  /*13320*/  FFMA.FTZ R67, R67, UR4, -R181 ;  /* 0x0000000443437c23 */ /* 0x000fe200080108b5 */
[----:B------:R-:W-:Y:S01]  /*13330*/  LOP3.LUT R8, R19, 0xff, RZ, 0xc0, !PT ;  /* 0x000000ff13087812 */ /* 0x000fe200078ec0ff */
[----:B------:R-:W-:Y:S01]  /*13340*/  FFMA.FTZ R63, R63, UR4, -R139 ;  /* 0x000000043f3f7c23 */ /* 0x000fe2000801088b */
[----:B------:R-:W-:Y:S03]  /*13350*/  SHF.R.U32.HI R19, RZ, 0x18, R19 ;  /* 0x00000018ff137819 */ /* 0x000fe60000011613 */
[----:B------:R-:W-:Y:S01]  /*13360*/  MUFU.EX2 R237, R12 ;  /* 0x0000000c00ed7308 */ /* 0x000fe20000000800 */
[----:B------:R-:W-:Y:S01]  /*13370*/  LOP3.LUT R5, R5, 0xff, RZ, 0xc0, !PT ;  /* 0x000000ff05057812 */ /* 0x000fe200078ec0ff */
[----:B------:R-:W-:Y:S01]  /*13380*/  FFMA.FTZ R83, R83, UR4, -R181 ;  /* 0x0000000453537c23 */ /* 0x000fe200080108b5 */
[----:B------:R-:W-:Y:S01]  /*13390*/  SHF.R.U32.HI R6, RZ, 0x8, R134 ;  /* 0x00000008ff067819 */ /* 0x000fe20000011686 */
[----:B------:R-:W-:Y:S01]  /*133a0*/  FFMA.FTZ R134, R26, UR4, -R139 ;  /* 0x000000041a867c23 */ /* 0x000fe2000801088b */
[----:B------:R-:W-:Y:S01]  /*133b0*/  PRMT R191, R4, 0x5410, R135 ;  /* 0x0000541004bf7816 */ /* 0x000fe20000000087 */
[----:B------:R-:W-:Y:S01]  /*133c0*/  FFMA.FTZ R135, R27, UR4, -R139 ;  /* 0x000000041b877c23 */ /* 0x000fe2000801088b */
[----:B------:R-:W-:Y:S03]  /*133d0*/  LOP3.LUT R4, R18, 0xffff, RZ, 0xc0, !PT ;  /* 0x0000ffff12047812 */ /* 0x000fe600078ec0ff */
[----:B------:R-:W-:Y:S01]  /*133e0*/  MUFU.EX2 R244, R13 ;  /* 0x0000000d00f47308 */ /* 0x000fe20000000800 */
[----:B------:R-:W-:Y:S01]  /*133f0*/  PRMT R17, R193, 0x5410, R17 ;  /* 0x00005410c1117816 */ /* 0x000fe20000000011 */
[----:B------:R-:W-:Y:S01]  /*13400*/  FMUL.FTZ R26, R0, R158 ;  /* 0x0000009e001a7220 */ /* 0x000fe20000410000 */
[----:B------:R-:W-:Y:S01]  /*13410*/  PRMT R176, R8, 0x5410, R7 ;  /* 0x0000541008b07816 */ /* 0x000fe20000000007 */
[----:B------:R-:W-:Y:S01]  /*13420*/  FMUL.FTZ R27, R0, R159 ;  /* 0x0000009f001b7220 */ /* 0x000fe20000410000 */
[----:B------:R-:W-:Y:S01]  /*13430*/  PRMT R19, R5, 0x5410, R19 ;  /* 0x0000541005137816 */ /* 0x000fe20000000013 */
[----:B------:R-:W-:Y:S01]  /*13440*/  FFMA.FTZ R70, R70, UR4, -R181 ;  /* 0x0000000446467c23 */ /* 0x000fe200080108b5 */
[----:B------:R-:W-:Y:S03]  /*13450*/  PRMT R193, R178, 0x5410, R6 ;  /* 0x00005410b2c17816 */ /* 0x000fe60000000006 */
[----:B------:R-:W2:Y:S01]  /*13460*/  MUFU.EX2 R2, R2 ;  /* 0x0000000200027308 */ /* 0x000ea20000000800 */
[----:B------:R-:W-:Y:S01]  /*13470*/  LOP3.LUT R8, R188, 0xff, RZ, 0xc0, !PT ;  /* 0x000000ffbc087812 */ /* 0x000fe200078ec0ff */
[----:B------:R-:W-:Y:S01]  /*13480*/  FFMA.FTZ R61, R61, UR4, -R180 ;  /* 0x000000043d3d7c23 */ /* 0x000fe200080108b4 */
[----:B-1----:R-:W-:Y:S01]  /*13490*/  SHF.R.U32.HI R9, RZ, 0x8, R177 ;  /* 0x00000008ff097819 */ /* 0x002fe200000116b1 */
[----:B------:R-:W-:Y:S01]  /*134a0*/  FFMA.FTZ R59, R59, UR4, -R139 ;  /* 0x000000043b3b7c23 */ /* 0x000fe2000801088b */
[----:B------:R-:W-:Y:S01]  /*134b0*/  SHF.R.U32.HI R6, RZ, 0x10, R18 ;  /* 0x00000010ff067819 */ /* 0x000fe20000011612 */
[----:B------:R-:W-:Y:S01]  /*134c0*/  FFMA.FTZ R56, R56, UR4, -R180 ;  /* 0x0000000438387c23 */ /* 0x000fe200080108b4 */
[----:B------:R-:W-:Y:S01]  /*134d0*/  LOP3.LUT R7, R18, 0xff, RZ, 0xc0, !PT ;  /* 0x000000ff12077812 */ /* 0x000fe200078ec0ff */
[----:B------:R-:W-:Y:S01]  /*134e0*/  FFMA.FTZ R68, R68, UR4, -R182 ;  /* 0x0000000444447c23 */ /* 0x000fe200080108b6 */
[----:B------:R-:W-:Y:S01]  /*134f0*/  SHF.R.U32.HI R5, RZ, 0x8, R4 ;  /* 0x00000008ff057819 */ /* 0x000fe20000011604 */
[--C-:B------:R-:W-:Y:S01]  /*13500*/  FFMA.FTZ R129, R129, UR4, -R182.reuse ;  /* 0x0000000481817c23 */ /* 0x100fe200080108b6 */
[----:B------:R-:W-:Y:S01]  /*13510*/  PRMT R195, R8, 0x5410, R189 ;  /* 0x0000541008c37816 */ /* 0x000fe200000000bd */
[----:B------:R-:W-:Y:S01]  /*13520*/  FFMA.FTZ R8, R34, UR4, -R181 ;  /* 0x0000000422087c23 */ /* 0x000fe200080108b5 */
[----:B------:R-:W-:Y:S01]  /*13530*/  LOP3.LUT R4, R6, 0xff, RZ, 0xc0, !PT ;  /* 0x000000ff06047812 */ /* 0x000fe200078ec0ff */
[--C-:B------:R-:W-:Y:S01]  /*13540*/  FFMA.FTZ R6, R32, UR4, -R182.reuse ;  /* 0x0000000420067c23 */ /* 0x100fe200080108b6 */
[----:B------:R-:W-:Y:S01]  /*13550*/  PRMT R196, R190, 0x5410, R9 ;  /* 0x00005410bec47816 */ /* 0x000fe20000000009 */
[----:B------:R1:W-:Y:S01]  /*13560*/  MUFU.EX2 R209, R8 ;  /* 0x0000000800d17308 */ /* 0x0003e20000000800 */
[----:B------:R-:W-:Y:S01]  /*13570*/  PRMT R189, R7, 0x5410, R5 ;  /* 0x0000541007bd7816 */ /* 0x000fe20000000005 */
[----:B------:R-:W-:Y:S01]  /*13580*/  FFMA.FTZ R7, R33, UR4, -R182 ;  /* 0x0000000421077c23 */ /* 0x000fe200080108b6 */
[----:B------:R-:W-:Y:S01]  /*13590*/  SHF.R.U32.HI R18, RZ, 0x18, R18 ;  /* 0x00000018ff127819 */ /* 0x000fe20000011612 */
[----:B------:R-:W-:Y:S01]  /*135a0*/  FFMA.FTZ R9, R35, UR4, -R181 ;  /* 0x0000000423097c23 */ /* 0x000fe200080108b5 */
[--C-:B------:R-:W-:Y:S01]  /*135b0*/  HSET2.LE.AND R5, R179, R225.reuse, PT ;  /* 0x000000e1b3057233 */ /* 0x100fe20003803000 */
[----:B------:R-:W3:Y:S01]  /*135c0*/  LDSM.16.MT88.4 R32, [R213+0x4000] ;  /* 0x00400000d520783b */ /* 0x000ee20000004200 */
[----:B------:R-:W-:Y:S03]  /*135d0*/  PRMT R190, R4, 0x5410, R18 ;  /* 0x0000541004be7816 */ /* 0x000fe60000000012 */
[----:B------:R-:W-:Y:S01]  /*135e0*/  MUFU.EX2 R248, R6 ;  /* 0x0000000600f87308 */ /* 0x000fe20000000800 */
[--C-:B------:R-:W-:Y:S01]  /*135f0*/  HSET2.LE.AND R4, R183, R225.reuse, PT ;  /* 0x000000e1b7047233 */ /* 0x100fe20003803000 */
[--C-:B------:R-:W-:Y:S01]  /*13600*/  FFMA.FTZ R11, R11, UR4, -R139.reuse ;  /* 0x000000040b0b7c23 */ /* 0x100fe2000801088b */
[----:B------:R-:W-:Y:S01]  /*13610*/  F2FP.F16.F32.PACK_AB R174, R246, R238 ;  /* 0x000000eef6ae723e */ /* 0x000fe200000000ff */
[----:B------:R-:W-:Y:S01]  /*13620*/  FFMA.FTZ R14, R14, UR4, -R139 ;  /* 0x000000040e0e7c23 */ /* 0x000fe2000801088b */
[----:B------:R-:W-:Y:S01]  /*13630*/  F2FP.F16.F32.PACK_AB R175, R249, R207 ;  /* 0x000000cff9af723e */ /* 0x000fe200000000ff */
[----:B------:R-:W-:Y:S01]  /*13640*/  FMUL.FTZ R18, R3, R150 ;  /* 0x0000009603127220 */ /* 0x000fe20000410000 */
[----:B------:R-:W-:Y:S03]  /*13650*/  LOP3.LUT R174, R4, R174, RZ, 0xc0, !PT ;  /* 0x000000ae04ae7212 */ /* 0x000fe600078ec0ff */
[----:B------:R4:W5:Y:S01]  /*13660*/  MUFU.EX2 R239, R11 ;  /* 0x0000000b00ef7308 */ /* 0x0009620000000800 */
[----:B------:R-:W-:Y:S01]  /*13670*/  LOP3.LUT R175, R5, R175, RZ, 0xc0, !PT ;  /* 0x000000af05af7212 */ /* 0x000fe200078ec0ff */
[C---:B--2---:R-:W-:Y:S01]  /*13680*/  FMUL.FTZ R24, R2.reuse, R156 ;  /* 0x0000009c02187220 */ /* 0x044fe20000410000 */
[--C-:B------:R-:W-:Y:S01]  /*13690*/  HSET2.LE.AND R172, R10, R225.reuse, PT ;  /* 0x000000e10aac7233 */ /* 0x100fe20003803000 */
[----:B-1----:R-:W-:Y:S01]  /*136a0*/  FMUL.FTZ R8, R2, R140 ;  /* 0x0000008c02087220 */ /* 0x002fe20000410000 */
[--C-:B------:R-:W-:Y:S01]  /*136b0*/  HSET2.LE.AND R173, R173, R225.reuse, PT ;  /* 0x000000e1adad7233 */ /* 0x100fe20003803000 */
[----:B------:R-:W-:Y:S01]  /*136c0*/  FMUL.FTZ R10, R0, R142 ;  /* 0x0000008e000a7220 */ /* 0x000fe20000410000 */
[----:B------:R-:W-:Y:S03]  /*136d0*/  F2FP.F16.F32.PACK_AB R4, R211, R205 ;  /* 0x000000cdd304723e */ /* 0x000fe600000000ff */
[----:B------:R-:W1:Y:S01]  /*136e0*/  MUFU.EX2 R210, R14 ;  /* 0x0000000e00d27308 */ /* 0x000e620000000800 */
[----:B------:R-:W-:Y:S01]  /*136f0*/  F2FP.F16.F32.PACK_AB R5, R241, R203 ;  /* 0x000000cbf105723e */ /* 0x000fe200000000ff */
[--C-:B------:R-:W-:Y:S01]  /*13700*/  FFMA.FTZ R131, R131, UR4, -R181.reuse ;  /* 0x0000000483837c23 */ /* 0x100fe200080108b5 */
[--C-:B------:R-:W-:Y:S01]  /*13710*/  HSET2.LE.AND R176, R176, R225.reuse, PT ;  /* 0x000000e1b0b07233 */ /* 0x100fe20003803000 */
[--C-:B------:R-:W-:Y:S01]  /*13720*/  FFMA.FTZ R20, R20, UR4, -R182.reuse ;  /* 0x0000000414147c23 */ /* 0x100fe200080108b6 */
[----:B------:R-:W-:Y:S01]  /*13730*/  LOP3.LUT R172, R172, R4, RZ, 0xc0, !PT ;  /* 0x00000004acac7212 */ /* 0x000fe200078ec0ff */
[----:B------:R-:W-:Y:S01]  /*13740*/  FFMA.FTZ R21, R21, UR4, -R182 ;  /* 0x0000000415157c23 */ /* 0x000fe200080108b6 */
[----:B------:R-:W-:Y:S03]  /*13750*/  LOP3.LUT R173, R173, R5, RZ, 0xc0, !PT ;  /* 0x00000005adad7212 */ /* 0x000fe600078ec0ff */
[----:B------:R2:W3:Y:S01]  /*13760*/  MUFU.EX2 R208, R7 ;  /* 0x0000000700d07308 */ /* 0x0004e20000000800 */
[--C-:B------:R-:W-:Y:S01]  /*13770*/  HSET2.LE.AND R178, R17, R225.reuse, PT ;  /* 0x000000e111b27233 */ /* 0x100fe20003803000 */
[----:B------:R-:W-:Y:S01]  /*13780*/  FMUL.FTZ R17, R132, R149 ;  /* 0x0000009584117220 */ /* 0x000fe20000410000 */
[--C-:B------:R-:W-:Y:S01]  /*13790*/  HSET2.LE.AND R179, R192, R225.reuse, PT ;  /* 0x000000e1c0b37233 */ /* 0x100fe20003803000 */
[----:B----4-:R-:W-:Y:S01]  /*137a0*/  FMUL.FTZ R11, R0, R143 ;  /* 0x0000008f000b7220 */ /* 0x010fe20000410000 */
[--C-:B------:R-:W-:Y:S01]  /*137b0*/  HSET2.LE.AND R177, R19, R225.reuse, PT ;  /* 0x000000e113b17233 */ /* 0x100fe20003803000 */
[----:B------:R-:W-:Y:S01]  /*137c0*/  FMUL.FTZ R19, R3, R151 ;  /* 0x0000009703137220 */ /* 0x000fe20000410000 */
[----:B------:R-:W-:Y:S03]  /*137d0*/  F2FP.F16.F32.PACK_AB R6, R252, R206 ;  /* 0x000000cefc06723e */ /* 0x000fe600000000ff */
[----:B------:R4:W-:Y:S01]  /*137e0*/  MUFU.EX2 R192, R9 ;  /* 0x0000000900c07308 */ /* 0x0009e20000000800 */
[----:B-----5:R-:W-:Y:S01]  /*137f0*/  F2FP.F16.F32.PACK_AB R4, R239, R247 ;  /* 0x000000f7ef04723e */ /* 0x020fe200000000ff */
[----:B------:R-:W-:Y:S01]  /*13800*/  FFMA.FTZ R23, R23, UR4, -R181 ;  /* 0x0000000417177c23 */ /* 0x000fe200080108b5 */
[----:B------:R-:W-:Y:S01]  /*13810*/  F2FP.F16.F32.PACK_AB R5, R244, R237 ;  /* 0x000000edf405723e */ /* 0x000fe200000000ff */
[--C-:B------:R-:W-:Y:S01]  /*13820*/  FFMA.FTZ R25, R25, UR4, -R180.reuse ;  /* 0x0000000419197c23 */ /* 0x100fe200080108b4 */
[----:B------:R-:W-:Y:S01]  /*13830*/  LOP3.LUT R176, R176, R6, RZ, 0xc0, !PT ;  /* 0x00000006b0b07212 */ /* 0x000fe200078ec0ff */
[--C-:B------:R-:W-:Y:S01]  /*13840*/  FFMA.FTZ R28, R28, UR4, -R180.reuse ;  /* 0x000000041c1c7c23 */ /* 0x100fe200080108b4 */
[----:B------:R-:W-:Y:S03]  /*13850*/  LOP3.LUT R177, R177, R4, RZ, 0xc0, !PT ;  /* 0x00000004b1b17212 */ /* 0x000fe600078ec0ff */
[----:B------:R5:W-:Y:S01]  /*13860*/  MUFU.EX2 R243, R20 ;  /* 0x0000001400f37308 */ /* 0x000be20000000800 */
[----:B------:R-:W-:Y:S01]  /*13870*/  LOP3.LUT R178, R178, R5, RZ, 0xc0, !PT ;  /* 0x00000005b2b27212 */ /* 0x000fe200078ec0ff */
[----:B--2---:R-:W-:Y:S01]  /*13880*/  FMUL.FTZ R7, R3, R147 ;  /* 0x0000009303077220 */ /* 0x004fe20000410000 */
[----:B-1----:R-:W-:Y:S01]  /*13890*/  F2FP.F16.F32.PACK_AB R6, R250, R210 ;  /* 0x000000d2fa06723e */ /* 0x002fe200000000ff */
[----:B------:R-:W-:Y:S01]  /*138a0*/  FFMA.FTZ R29, R29, UR4, -R180 ;  /* 0x000000041d1d7c23 */ /* 0x000fe200080108b4 */
[----:B------:R-:W-:Y:S01]  /*138b0*/  LOP3.LUT R4, R16, 0xffff, RZ, 0xc0, !PT ;  /* 0x0000ffff10047812 */ /* 0x000fe200078ec0ff */
[----:B------:R-:W-:Y:S01]  /*138c0*/  FFMA.FTZ R30, R30, UR4, -R139 ;  /* 0x000000041e1e7c23 */ /* 0x000fe2000801088b */
[----:B------:R-:W-:Y:S03]  /*138d0*/  SHF.R.U32.HI R5, RZ, 0x10, R16 ;  /* 0x00000010ff057819 */ /* 0x000fe60000011610 */
[----:B------:R-:W1:Y:S01]  /*138e0*/  MUFU.EX2 R245, R21 ;  /* 0x0000001500f57308 */ /* 0x000e620000000800 */
[----:B------:R-:W-:Y:S01]  /*138f0*/  LOP3.LUT R179, R179, R6, RZ, 0xc0, !PT ;  /* 0x00000006b3b37212 */ /* 0x000fe200078ec0ff */
[----:B------:R-:W-:Y:S01]  /*13900*/  FMUL.FTZ R6, R3, R146 ;  /* 0x0000009203067220 */ /* 0x000fe20000410000 */
[----:B------:R-:W-:Y:S01]  /*13910*/  SHF.R.U32.HI R13, RZ, 0x8, R4 ;  /* 0x00000008ff0d7819 */ /* 0x000fe20000011604 */
[C---:B------:R-:W-:Y:S01]  /*13920*/  FMUL.FTZ R4, R132.reuse, R144 ;  /* 0x0000009084047220 */ /* 0x040fe20000410000 */
[----:B------:R-:W-:Y:S01]  /*13930*/  LOP3.LUT R12, R5, 0xff, RZ, 0xc0, !PT ;  /* 0x000000ff050c7812 */ /* 0x000fe200078ec0ff */
[----:B------:R-:W-:Y:S01]  /*13940*/  FMUL.FTZ R5, R132, R145 ;  /* 0x0000009184057220 */ /* 0x000fe20000410000 */
[----:B------:R-:W-:Y:S03]  /*13950*/  LOP3.LUT R14, R16, 0xff, RZ, 0xc0, !PT ;  /* 0x000000ff100e7812 */ /* 0x000fe600078ec0ff */
[----:B------:R2:W2:Y:S01]  /*13960*/  MUFU.EX2 R242, R23 ;  /* 0x0000001700f27308 */ /* 0x0004a20000000800 */
[----:B------:R-:W-:Y:S01]  /*13970*/  SHF.R.U32.HI R16, RZ, 0x18, R16 ;  /* 0x00000018ff107819 */ /* 0x000fe20000011610 */
[----:B------:R-:W2:Y:S01]  /*13980*/  LDSM.16.MT88.4 R144, [R214+0x4000] ;  /* 0x00400000d690783b */ /* 0x000ea20000004200 */
[----:B------:R-:W-:Y:S01]  /*13990*/  PRMT R183, R14, 0x5410, R13 ;  /* 0x000054100eb77816 */ /* 0x000fe2000000000d */
[----:B----4-:R-:W-:Y:S01]  /*139a0*/  FMUL.FTZ R9, R2, R141 ;  /* 0x0000008d02097220 */ /* 0x010fe20000410000 */
[----:B------:R-:W-:Y:S01]  /*139b0*/  PRMT R188, R12, 0x5410, R16 ;  /* 0x000054100cbc7816 */ /* 0x000fe20000000010 */
[-C--:B---3--:R-:W-:Y:S01]  /*139c0*/  HMMA.16816.F32 R4, R172, R32.reuse, R4 ;  /* 0x00000020ac04723c */ /* 0x088fe20000001804 */
[----:B-----5:R-:W-:Y:S03]  /*139d0*/  IMAD.U32 R20, RZ, RZ, UR37 ;  /* 0x00000025ff147e24 */ /* 0x020fe6000f8e00ff */
[----:B------:R-:W-:Y:S01]  /*139e0*/  MUFU.EX2 R129, R129 ;  /* 0x0000008100817308 */ /* 0x000fe20000000800 */
[----:B------:R-:W-:Y:S01]  /*139f0*/  F2FP.F16.F32.PACK_AB R142, R208, R248 ;  /* 0x000000f8d08e723e */ /* 0x000fe200000000ff */
[----:B------:R-:W-:Y:S01]  /*13a00*/  FMUL.FTZ R13, R2, R153 ;  /* 0x00000099020d7220 */ /* 0x000fe20000410000 */
[----:B-1----:R-:W-:Y:S01]  /*13a10*/  F2FP.F16.F32.PACK_AB R140, R245, R243 ;  /* 0x000000f3f58c723e */ /* 0x002fe200000000ff */
[----:B------:R-:W-:Y:S01]  /*13a20*/  FMUL.FTZ R14, R0, R154 ;  /* 0x0000009a000e7220 */ /* 0x000fe20000410000 */
[C---:B------:R-:W-:Y:S05]  /*13a30*/  HMMA.16816.F32 R8, R176.reuse, R32, R8 ;  /* 0x00000020b008723c */ /* 0x040fea0000001808 */
[----:B------:R-:W-:Y:S01]  /*13a40*/  MUFU.EX2 R131, R131 ;  /* 0x0000008300837308 */ /* 0x000fe20000000800 */
[----:B------:R-:W-:Y:S01]  /*13a50*/  FMUL.FTZ R12, R2, R152 ;  /* 0x00000098020c7220 */ /* 0x000fe20000410000 */
[C---:B------:R-:W-:Y:S01]  /*13a60*/  FMUL.FTZ R16, R132.reuse, R148 ;  /* 0x0000009484107220 */ /* 0x040fe20000410000 */
[----:B------:R-:W-:Y:S03]  /*13a70*/  IMAD.MOV.U32 R154, RZ, RZ, R240 ;  /* 0x000000ffff9a7224 */ /* 0x000fe600078e00f0 */
[--C-:B------:R-:W-:Y:S01]  /*13a80*/  HSET2.LE.AND R33, R191, R225.reuse, PT ;  /* 0x000000e1bf217233 */ /* 0x100fe20003803000 */
[----:B------:R-:W-:Y:S03]  /*13a90*/  IMAD.MOV.U32 R141, RZ, RZ, R249 ;  /* 0x000000ffff8d7224 */ /* 0x000fe600078e00f9 */
[----:B------:R1:W-:Y:S01]  /*13aa0*/  MUFU.EX2 R240, R25 ;  /* 0x0000001900f07308 */ /* 0x0003e20000000800 */
[----:B------:R-:W3:Y:S01]  /*13ab0*/  LDSM.16.MT88.4 R148, [R213+0x4400] ;  /* 0x00440000d594783b */ /* 0x000ee20000004200 */
[--C-:B------:R-:W-:Y:S01]  /*13ac0*/  HSET2.LE.AND R32, R193, R225.reuse, PT ;  /* 0x000000e1c1207233 */ /* 0x100fe20003803000 */
[-C--:B------:R-:W-:Y:S03]  /*13ad0*/  HMMA.16816.F32 R12, R176, R34.reuse, R12 ;  /* 0x00000022b00c723c */ /* 0x080fe6000000180c */
[----:B------:R-:W-:Y:S01]  /*13ae0*/  FMUL.FTZ R21, R132, R161 ;  /* 0x000000a184157220 */ /* 0x000fe20000410000 */
[----:B------:R-:W-:Y:S03]  /*13af0*/  LOP3.LUT R142, R32, R142, RZ, 0xc0, !PT ;  /* 0x0000008e208e7212 */ /* 0x000fe600078ec0ff */
[----:B------:R4:W-:Y:S01]  /*13b00*/  MUFU.EX2 R249, R134 ;  /* 0x0000008600f97308 */ /* 0x0009e20000000800 */
[C---:B------:R-:W-:Y:S04]  /*13b10*/  HMMA.16816.F32 R16, R172.reuse, R34, R16 ;  /* 0x00000022ac10723c */ /* 0x040fe80000001810 */
[----:B------:R-:W-:Y:S02]  /*13b20*/  IMAD.MOV.U32 R191, RZ, RZ, R192 ;  /* 0x000000ffffbf7224 */ /* 0x000fe400078e00c0 */
[----:B--2---:R-:W-:Y:S01]  /*13b30*/  FMUL.FTZ R23, R3, R163 ;  /* 0x000000a303177220 */ /* 0x004fe20000410000 */
[----:B------:R-:W-:Y:S01]  /*13b40*/  LOP3.LUT R34, R227, UR31, R20, 0x96, !PT ;  /* 0x0000001fe3227c12 */ /* 0x000fe2000f8e9614 */
[----:B------:R-:W-:Y:S03]  /*13b50*/  FMUL.FTZ R20, R132, R160 ;  /* 0x000000a084147220 */ /* 0x000fe60000410000 */
[----:B------:R-:W-:Y:S01]  /*13b60*/  F2FP.F16.F32.PACK_AB R143, R191, R209 ;  /* 0x000000d1bf8f723e */ /* 0x000fe200000000ff */
[----:B-1----:R-:W-:Y:S01]  /*13b70*/  FMUL.FTZ R25, R2, R157 ;  /* 0x0000009d02197220 */ /* 0x002fe20000410000 */
[----:B------:R-:W-:Y:S04]  /*13b80*/  IMAD.WIDE.U32 R192, R34, -0x326172a9, RZ ;  /* 0xcd9e8d5722c07825 */ /* 0x000fe800078e00ff */
[C---:B------:R-:W-:Y:S01]  /*13b90*/  FMUL.FTZ R32, R2.reuse, R164 ;  /* 0x000000a402207220 */ /* 0x040fe20000410000 */
[-C--:B------:R-:W-:Y:S03]  /*13ba0*/  HMMA.16816.F32 R20, R172, R144.reuse, R20 ;  /* 0x00000090ac14723c */ /* 0x080fe60000001814 */
[----:B------:R-:W-:Y:S01]  /*13bb0*/  LOP3.LUT R143, R33, R143, RZ, 0xc0, !PT ;  /* 0x0000008f218f7212 */ /* 0x000fe200078ec0ff */
[----:B------:R-:W-:Y:S01]  /*13bc0*/  FMUL.FTZ R33, R2, R165 ;  /* 0x000000a502217220 */ /* 0x000fe20000410000 */
[--C-:B----4-:R-:W-:Y:S01]  /*13bd0*/  HSET2.LE.AND R134, R189, R225.reuse, PT ;  /* 0x000000e1bd867233 */ /* 0x110fe20003803000 */
[C---:B------:R-:W-:Y:S01]  /*13be0*/  FMUL.FTZ R34, R0.reuse, R166 ;  /* 0x000000a600227220 */ /* 0x040fe20000410000 */
[----:B------:R-:W-:Y:S01]  /*13bf0*/  LOP3.LUT R152, R193, UR20, R234, 0x96, !PT ;  /* 0x00000014c1987c12 */ /* 0x000fe2000f8e96ea */
[----:B------:R-:W-:Y:S01]  /*13c00*/  FMUL.FTZ R35, R0, R167 ;  /* 0x000000a700237220 */ /* 0x000fe20000410000 */
[C---:B------:R-:W-:Y:S01]  /*13c10*/  HMMA.16816.F32 R24, R176.reuse, R144, R24 ;  /* 0x00000090b018723c */ /* 0x040fe20000001818 */
[----:B------:R1:W-:Y:S03]  /*13c20*/  MUFU.EX2 R166, R28 ;  /* 0x0000001c00a67308 */ /* 0x0003e60000000800 */
[----:B------:R-:W-:Y:S01]  /*13c30*/  LOP3.LUT R140, R134, R140, RZ, 0xc0, !PT ;  /* 0x0000008c868c7212 */ /* 0x000fe200078ec0ff */
[----:B------:R-:W-:Y:S01]  /*13c40*/  IMAD.MOV.U32 R189, RZ, RZ, R250 ;  /* 0x000000ffffbd7224 */ /* 0x000fe200078e00fa */
[-C--:B------:R-:W-:Y:S05]  /*13c50*/  HMMA.16816.F32 R32, R176, R146.reuse, R32 ;  /* 0x00000092b020723c */ /* 0x080fea0000001820 */
[----:B------:R2:W4:Y:S01]  /*13c60*/  MUFU.EX2 R250, R135 ;  /* 0x0000008700fa7308 */ /* 0x0005220000000800 */
[--C-:B------:R-:W-:Y:S01]  /*13c70*/  HSET2.LE.AND R145, R188, R225.reuse, PT ;  /* 0x000000e1bc917233 */ /* 0x100fe20003803000 */
[----:B------:R-:W-:Y:S01]  /*13c80*/  FFMA.FTZ R31, R31, UR4, -R139 ;  /* 0x000000041f1f7c23 */ /* 0x000fe2000801088b */
[--C-:B------:R-:W-:Y:S03]  /*13c90*/  HSET2.LE.AND R144, R183, R225.reuse, PT ;  /* 0x000000e1b7907233 */ /* 0x100fe60003803000 */
[----:B------:R-:W-:Y:S04]  /*13ca0*/  IMAD.MOV.U32 R177, RZ, RZ, R248 ;  /* 0x000000ffffb17224 */ /* 0x000fe800078e00f8 */
[----:B------:R5:W3:Y:S01]  /*13cb0*/  MUFU.EX2 R167, R29 ;  /* 0x0000001d00a77308 */ /* 0x000ae20000000800 */
[----:B------:R-:W-:Y:S02]  /*13cc0*/  IMAD.MOV.U32 R179, RZ, RZ, R154 ;  /* 0x000000ffffb37224 */ /* 0x000fe400078e009a */
[----:B------:R-:W-:Y:S01]  /*13cd0*/  FFMA.FTZ R49, R49, UR4, -R182 ;  /* 0x0000000431317c23 */ /* 0x000fe200080108b6 */
[----:B------:R-:W-:Y:S01]  /*13ce0*/  IMAD.MOV.U32 R178, RZ, RZ, R141 ;  /* 0x000000ffffb27224 */ /* 0x000fe200078e008d */
[--C-:B------:R-:W-:Y:S01]  /*13cf0*/  HSET2.LE.AND R141, R190, R225.reuse, PT ;  /* 0x000000e1be8d7233 */ /* 0x100fe20003803000 */
[----:B------:R-:W-:Y:S01]  /*13d00*/  IMAD.WIDE.U32 R152, R152, -0x2daee0ad, RZ ;  /* 0xd2511f5398987825 */ /* 0x000fe200078e00ff */
[----:B-1----:R-:W-:Y:S03]  /*13d10*/  F2FP.F16.F32.PACK_AB R28, R242, R179 ;  /* 0x000000b3f21c723e */ /* 0x002fe600000000ff */
[----:B------:R1:W-:Y:S01]  /*13d20*/  MUFU.EX2 R248, R30 ;  /* 0x0000001e00f87308 */ /* 0x0003e20000000800 */
[----:B--2---:R-:W-:Y:S01]  /*13d30*/  LOP3.LUT R135, R185, UR18, R192, 0x96, !PT ;  /* 0x00000012b9877c12 */ /* 0x004fe2000f8e96c0 */
[----:B------:R-:W-:Y:S01]  /*13d40*/  IMAD.WIDE.U32 R162, R204, -0x2daee0ad, RZ ;  /* 0xd2511f53cca27825 */ /* 0x000fe200078e00ff */
[----:B------:R-:W-:Y:S02]  /*13d50*/  LOP3.LUT R160, R153, UR17, R230, 0x96, !PT ;  /* 0x0000001199a07c12 */ /* 0x000fe4000f8e96e6 */
[----:B------:R-:W-:Y:S01]  /*13d60*/  LOP3.LUT R141, R141, R28, RZ, 0xc0, !PT ;  /* 0x0000001c8d8d7212 */ /* 0x000fe200078ec0ff */
[----:B------:R-:W-:Y:S01]  /*13d70*/  IMAD.WIDE.U32 R134, R135, -0x2daee0ad, RZ ;  /* 0xd2511f5387867825 */ /* 0x000fe200078e00ff */
[----:B----4-:R-:W-:Y:S03]  /*13d80*/  F2FP.F16.F32.PACK_AB R28, R250, R249 ;  /* 0x000000f9fa1c723e */ /* 0x010fe600000000ff */
[----:B------:R-:W2:Y:S01]  /*13d90*/  MUFU.EX2 R188, R31 ;  /* 0x0000001f00bc7308 */ /* 0x000ea20000000800 */
[----:B-----5:R-:W-:Y:S01]  /*13da0*/  F2FP.F16.F32.PACK_AB R29, R240, R251 ;  /* 0x000000fbf01d723e */ /* 0x020fe200000000ff */
[----:B---3--:R-:W-:Y:S01]  /*13db0*/  IMAD.MOV.U32 R204, RZ, RZ, R167 ;  /* 0x000000ffffcc7224 */ /* 0x008fe200078e00a7 */
[----:B------:R-:W-:Y:S01]  /*13dc0*/  LOP3.LUT R145, R145, R28, RZ, 0xc0, !PT ;  /* 0x0000001c91917212 */ /* 0x000fe200078ec0ff */
[----:B------:R-:W-:Y:S01]  /*13dd0*/  FMUL.FTZ R28, R132, R168 ;  /* 0x000000a8841c7220 */ /* 0x000fe20000410000 */
[----:B------:R-:W-:Y:S01]  /*13de0*/  LOP3.LUT R144, R144, R29, RZ, 0xc0, !PT ;  /* 0x0000001d90907212 */ /* 0x000fe200078ec0ff */
[----:B------:R-:W-:Y:S01]  /*13df0*/  IMAD.WIDE.U32 R160, R160, -0x326172a9, RZ ;  /* 0xcd9e8d57a0a07825 */ /* 0x000fe200078e00ff */
[----:B------:R-:W-:Y:S03]  /*13e00*/  LOP3.LUT R156, R135, UR15, R152, 0x96, !PT ;  /* 0x0000000f879c7c12 */ /* 0x000fe6000f8e9698 */
[----:B------:R-:W-:Y:S01]  /*13e10*/  FMUL.FTZ R29, R132, R169 ;  /* 0x000000a9841d7220 */ /* 0x000fe20000410000 */
[----:B-1----:R-:W-:Y:S01]  /*13e20*/  FMUL.FTZ R30, R3, R170 ;  /* 0x000000aa031e7220 */ /* 0x002fe20000410000 */
[----:B------:R-:W-:Y:S01]  /*13e30*/  LOP3.LUT R158, R161, UR16, R184, 0x96, !PT ;  /* 0x00000010a19e7c12 */ /* 0x000fe2000f8e96b8 */
[----:B------:R-:W1:Y:S01]  /*13e40*/  LDSM.16.MT88.4 R152, [R214+0x4400] ;  /* 0x00440000d698783b */ /* 0x000e620000004200 */
[----:B------:R-:W-:Y:S04]  /*13e50*/  IMAD.WIDE.U32 R156, R156, -0x326172a9, RZ ;  /* 0xcd9e8d579c9c7825 */ /* 0x000fe800078e00ff */
[----:B------:R-:W-:Y:S01]  /*13e60*/  FFMA.FTZ R50, R50, UR4, -R181 ;  /* 0x0000000432327c23 */ /* 0x000fe200080108b5 */
[----:B------:R-:W-:Y:S01]  /*13e70*/  FFMA.FTZ R36, R36, UR4, -R182 ;  /* 0x0000000424247c23 */ /* 0x000fe200080108b6 */
[----:B--2---:R-:W-:Y:S01]  /*13e80*/  F2FP.F16.F32.PACK_AB R135, R188, R248 ;  /* 0x000000f8bc87723e */ /* 0x004fe200000000ff */
[----:B------:R-:W-:Y:S01]  /*13e90*/  FMUL.FTZ R31, R3, R171 ;  /* 0x000000ab031f7220 */ /* 0x000fe20000410000 */
[----:B------:R-:W-:Y:S01]  /*13ea0*/  LOP3.LUT R164, R157, UR14, R160, 0x96, !PT ;  /* 0x0000000e9da47c12 */ /* 0x000fe2000f8e96a0 */
[----:B------:R-:W-:Y:S01]  /*13eb0*/  IMAD.WIDE.U32 R158, R158, -0x2daee0ad, RZ ;  /* 0xd2511f539e9e7825 */ /* 0x000fe200078e00ff */
[----:B------:R-:W-:Y:S03]  /*13ec0*/  LOP3.LUT R157, R163, UR5, R202, 0x96, !PT ;  /* 0x00000005a39d7c12 */ /* 0x000fe6000f8e96ca */
[----:B------:R-:W-:Y:S01]  /*13ed0*/  FFMA.FTZ R37, R37, UR4, -R182 ;  /* 0x0000000425257c23 */ /* 0x000fe200080108b6 */
[----:B------:R-:W-:Y:S01]  /*13ee0*/  IMAD.WIDE.U32 R164, R164, -0x2daee0ad, RZ ;  /* 0xd2511f53a4a47825 */ /* 0x000fe200078e00ff */
[----:B------:R-:W-:Y:S01]  /*13ef0*/  LOP3.LUT R161, R159, UR13, R134, 0x96, !PT ;  /* 0x0000000d9fa17c12 */ /* 0x000fe2000f8e9686 */
[----:B------:R-:W-:Y:S04]  /*13f00*/  HMMA.16816.F32 R28, R172, R146, R28 ;  /* 0x00000092ac1c723c */ /* 0x000fe8000000181c */
[----:B------:R-:W-:Y:S01]  /*13f10*/  F2FP.F16.F32.PACK_AB R134, R167, R166 ;  /* 0x000000a6a786723e */ /* 0x000fe200000000ff */
[----:B------:R-:W-:Y:S01]  /*13f20*/  IMAD.WIDE.U32 R160, R161, -0x326172a9, RZ ;  /* 0xcd9e8d57a1a07825 */ /* 0x000fe200078e00ff */
[----:B------:R-:W-:Y:S01]  /*13f30*/  LOP3.LUT R165, R165, UR5, R158, 0x96, !PT ;  /* 0x00000005a5a57c12 */ /* 0x000fe2000f8e969e */
[-C--:B------:R-:W-:Y:S05]  /*13f40*/  HMMA.16816.F32 R4, R140, R148.reuse, R4 ;  /* 0x000000948c04723c */ /* 0x080fea0000001804 */
[--C-:B------:R-:W-:Y:S01]  /*13f50*/  HSET2.LE.AND R146, R196, R225.reuse, PT ;  /* 0x000000e1c4927233 */ /* 0x100fe20003803000 */
[----:B------:R-:W-:Y:S01]  /*13f60*/  IMAD.WIDE.U32 R158, R197, -0x326172a9, RZ ;  /* 0xcd9e8d57c59e7825 */ /* 0x000fe200078e00ff */
[--C-:B------:R-:W-:Y:S04]  /*13f70*/  HSET2.LE.AND R147, R195, R225.reuse, PT ;  /* 0x000000e1c3937233 */ /* 0x100fe80003803000 */
[----:B------:R-:W-:Y:S01]  /*13f80*/  LOP3.LUT R146, R146, R134, RZ, 0xc0, !PT ;  /* 0x0000008692927212 */ /* 0x000fe200078ec0ff */
[----:B------:R-:W-:Y:S01]  /*13f90*/  IMAD.MOV.U32 R197, RZ, RZ, R243 ;  /* 0x000000ffffc57224 */ /* 0x000fe200078e00f3 */
[----:B------:R-:W-:Y:S01]  /*13fa0*/  LOP3.LUT R147, R147, R135, RZ, 0xc0, !PT ;  /* 0x0000008793937212 */ /* 0x000fe200078ec0ff */
[----:B------:R-:W-:Y:S01]  /*13fb0*/  IMAD.WIDE.U32 R134, R201, -0x326172a9, RZ ;  /* 0xcd9e8d57c9867825 */ /* 0x000fe200078e00ff */
[----:B------:R-:W-:Y:S01]  /*13fc0*/  LOP3.LUT R168, R159, UR12, R198, 0x96, !PT ;  /* 0x0000000c9fa87c12 */ /* 0x000fe2000f8e96c6 */
[----:B------:R-:W-:Y:S01]  /*13fd0*/  MUFU.EX2 R243, R50 ;  /* 0x0000003200f37308 */ /* 0x000fe20000000800 */
[----:B------:R-:W-:Y:S01]  /*13fe0*/  LOP3.LUT R173, R161, UR12, R156, 0x96, !PT ;  /* 0x0000000ca1ad7c12 */ /* 0x000fe2000f8e969c */
[----:B------:R-:W-:Y:S01]  /*13ff0*/  IMAD.MOV.U32 R195, RZ, RZ, R242 ;  /* 0x000000ffffc37224 */ /* 0x000fe200078e00f2 */
[C---:B------:R-:W-:Y:S01]  /*14000*/  LOP3.LUT R169, R134.reuse, 0xffff, RZ, 0xc0, !PT ;  /* 0x0000ffff86a97812 */ /* 0x040fe200078ec0ff */
[C---:B------:R-:W-:Y:S04]  /*14010*/  HMMA.16816.F32 R8, R144.reuse, R148, R8 ;  /* 0x000000949008723c */ /* 0x040fe80000001808 */
[--C-:B------:R-:W-:Y:S02]  /*14020*/  SHF.R.U32.HI R171, RZ, 0x10, R134.reuse ;  /* 0x00000010ffab7819 */ /* 0x100fe40000011686 */
[----:B------:R-:W-:Y:S01]  /*14030*/  MUFU.EX2 R242, R37 ;  /* 0x0000002500f27308 */ /* 0x000fe20000000800 */
[----:B------:R-:W-:Y:S01]  /*14040*/  LOP3.LUT R174, R134, 0xff, RZ, 0xc0, !PT ;  /* 0x000000ff86ae7812 */ /* 0x000fe200078ec0ff */
[-C--:B------:R-:W-:Y:S03]  /*14050*/  HMMA.16816.F32 R12, R144, R150.reuse, R12 ;  /* 0x00000096900c723c */ /* 0x080fe6000000180c */
[----:B------:R-:W-:Y:S01]  /*14060*/  SHF.R.U32.HI R172, RZ, 0x18, R134 ;  /* 0x00000018ffac7819 */ /* 0x000fe20000011686 */
[----:B------:R-:W-:Y:S02]  /*14070*/  IMAD.WIDE.U32 R148, R199, -0x326172a9, RZ ;  /* 0xcd9e8d57c7947825 */ /* 0x000fe400078e00ff */
[C---:B------:R-:W-:Y:S05]  /*14080*/  HMMA.16816.F32 R16, R140.reuse, R150, R16 ;  /* 0x000000968c10723c */ /* 0x040fea0000001810 */
[----:B------:R-:W-:Y:S01]  /*14090*/  LOP3.LUT R163, R149, UR12, R200, 0x96, !PT ;  /* 0x0000000c95a37c12 */ /* 0x000fe2000f8e96c8 */
[-C--:B-1----:R-:W-:Y:S05]  /*140a0*/  HMMA.16816.F32 R20, R140, R152.reuse, R20 ;  /* 0x000000988c14723c */ /* 0x082fea0000001814 */
[----:B------:R-:W-:Y:S01]  /*140b0*/  LOP3.LUT R159, R135, UR22, R148, 0x96, !PT ;  /* 0x00000016879f7c12 */ /* 0x000fe2000f8e9694 */
[C---:B------:R-:W-:Y:S05]  /*140c0*/  HMMA.16816.F32 R24, R144.reuse, R152, R24 ;  /* 0x000000989018723c */ /* 0x040fea0000001818 */
[----:B------:R-:W-:Y:S01]  /*140d0*/  IMAD.WIDE.U32 R148, R157, -0x326172a9, RZ ;  /* 0xcd9e8d579d947825 */ /* 0x000fe200078e00ff */
[-C--:B------:R-:W-:Y:S05]  /*140e0*/  HMMA.16816.F32 R32, R144, R154.reuse, R32 ;  /* 0x0000009a9020723c */ /* 0x080fea0000001820 */
[----:B------:R-:W-:Y:S01]  /*140f0*/  LOP3.LUT R158, R149, UR22, R158, 0x96, !PT ;  /* 0x00000016959e7c12 */ /* 0x000fe2000f8e969e */
[----:B------:R-:W-:Y:S01]  /*14100*/  IMAD.WIDE.U32 R134, R165, -0x326172a9, RZ ;  /* 0xcd9e8d57a5867825 */ /* 0x000fe200078e00ff */
[C---:B------:R-:W-:Y:S01]  /*14110*/  LOP3.LUT R161, R148.reuse, 0xffff, RZ, 0xc0, !PT ;  /* 0x0000ffff94a17812 */ /* 0x040fe200078ec0ff */
[----:B------:R-:W-:Y:S04]  /*14120*/  HMMA.16816.F32 R28, R140, R154, R28 ;  /* 0x0000009a8c1c723c */ /* 0x000fe8000000181c */
[----:B------:R-:W-:Y:S01]  /*14130*/  LOP3.LUT R167, R148, 0xff, RZ, 0xc0, !PT ;  /* 0x000000ff94a77812 */ /* 0x000fe200078ec0ff */
[----:B------:R-:W-:Y:S01]  /*14140*/  IMAD.WIDE.U32 R150, R163, -0x2daee0ad, RZ ;  /* 0xd2511f53a3967825 */ /* 0x000fe200078e00ff */
[----:B------:R-:W-:Y:S02]  /*14150*/  LOP3.LUT R156, R135, UR22, R160, 0x96, !PT ;  /* 0x00000016879c7c12 */ /* 0x000fe4000f8e96a0 */
[----:B------:R-:W-:Y:S03]  /*14160*/  SHF.R.U32.HI R170, RZ, 0x18, R148 ;  /* 0x00000018ffaa7819 */ /* 0x000fe60000011694 */
[----:B------:R-:W-:Y:S01]  /*14170*/  IMAD.MOV.U32 R200, RZ, RZ, R177 ;  /* 0x000000ffffc87224 */ /* 0x000fe200078e00b1 */
[----:B------:R-:W-:Y:S01]  /*14180*/  LOP3.LUT R157, R151, UR21, R194, 0x96, !PT ;  /* 0x00000015979d7c12 */ /* 0x000fe2000f8e96c2 */
[----:B------:R-:W-:Y:S01]  /*14190*/  IMAD.MOV.U32 R202, RZ, RZ, R166 ;  /* 0x000000ffffca7224 */ /* 0x000fe200078e00a6 */
[----:B------:R-:W-:Y:S01]  /*141a0*/  LOP3.LUT R177, R150, 0xffff, RZ, 0xc0, !PT ;  /* 0x0000ffff96b17812 */ /* 0x000fe200078ec0ff */
[----:B------:R-:W-:Y:S01]  /*141b0*/  IMAD.MOV.U32 R196, RZ, RZ, R179 ;  /* 0x000000ffffc47224 */ /* 0x000fe200078e00b3 */
[----:B------:R-:W-:Y:S01]  /*141c0*/  SHF.R.U32.HI R166, RZ, 0x10, R148 ;  /* 0x00000010ffa67819 */ /* 0x000fe20000011694 */
[----:B------:R-:W-:Y:S01]  /*141d0*/  IMAD.WIDE.U32 R148, R168, -0x2daee0ad, RZ ;  /* 0xd2511f53a8947825 */ /* 0x000fe200078e00ff */
[C---:B------:R-:W-:Y:S02]  /*141e0*/  LOP3.LUT R151, R134.reuse, 0xffff, RZ, 0xc0, !PT ;  /* 0x0000ffff86977812 */ /* 0x040fe400078ec0ff */
[----:B------:R-:W-:Y:S01]  /*141f0*/  SHF.R.U32.HI R152, RZ, 0x10, R134 ;  /* 0x00000010ff987819 */ /* 0x000fe20000011686 */
[----:B------:R-:W-:Y:S01]  /*14200*/  IMAD.MOV.U32 R190, RZ, RZ, R178 ;  /* 0x000000ffffbe7224 */ /* 0x000fe200078e00b2 */
[----:B------:R-:W-:Y:S01]  /*14210*/  LOP3.LUT R160, R134, 0xff, RZ, 0xc0, !PT ;  /* 0x000000ff86a07812 */ /* 0x000fe200078ec0ff */
[----:B------:R-:W-:Y:S01]  /*14220*/  IMAD.MOV.U32 R201, RZ, RZ, R246 ;  /* 0x000000ffffc97224 */ /* 0x000fe200078e00f6 */
[----:B------:R-:W-:Y:S01]  /*14230*/  SHF.R.U32.HI R153, RZ, 0x18, R134 ;  /* 0x00000018ff997819 */ /* 0x000fe20000011686 */
[----:B------:R-:W-:Y:S01]  /*14240*/  MUFU.EX2 R246, R49 ;  /* 0x0000003100f67308 */ /* 0x000fe20000000800 */
[----:B------:R-:W-:Y:S01]  /*14250*/  IMAD.WIDE.U32 R134, R173, -0x2daee0ad, RZ ;  /* 0xd2511f53ad867825 */ /* 0x000fe200078e00ff */
[----:B------:R-:W-:Y:S02]  /*14260*/  LOP3.LUT R179, R150, 0xff, RZ, 0xc0, !PT ;  /* 0x000000ff96b37812 */ /* 0x000fe400078ec0ff */
[----:B------:R-:W-:Y:S01]  /*14270*/  SHF.R.U32.HI R178, RZ, 0x10, R150 ;  /* 0x00000010ffb27819 */ /* 0x000fe20000011696 */
[----:B------:R-:W-:Y:S01]  /*14280*/  IMAD.MOV.U32 R199, RZ, RZ, R244 ;  /* 0x000000ffffc77224 */ /* 0x000fe200078e00f4 */
[----:B------:R-:W-:Y:S01]  /*14290*/  SHF.R.U32.HI R183, RZ, 0x18, R150 ;  /* 0x00000018ffb77819 */ /* 0x000fe20000011696 */
[----:B------:R-:W-:Y:S01]  /*142a0*/  IMAD.MOV.U32 R198, RZ, RZ, R237 ;  /* 0x000000ffffc67224 */ /* 0x000fe200078e00ed */
[----:B------:R-:W-:Y:S02]  /*142b0*/  LOP3.LUT R150, R149, UR21, R162, 0x96, !PT ;  /* 0x0000001595967c12 */ /* 0x000fe4000f8e96a2 */
[----:B------:R-:W-:Y:S01]  /*142c0*/  MUFU.EX2 R237, R38 ;  /* 0x0000002600ed7308 */ /* 0x000fe20000000800 */
[----:B------:R-:W-:Y:S01]  /*142d0*/  LOP3.LUT R144, R135, UR21, R164, 0x96, !PT ;  /* 0x0000001587907c12 */ /* 0x000fe2000f8e96a4 */
[----:B------:R-:W-:Y:S01]  /*142e0*/  IMAD.MOV.U32 R194, RZ, RZ, R238 ;  /* 0x000000ffffc27224 */ /* 0x000fe200078e00ee */
[C---:B------:R-:W-:Y:S01]  /*142f0*/  LOP3.LUT R162, R134.reuse, 0xffff, RZ, 0xc0, !PT ;  /* 0x0000ffff86a27812 */ /* 0x040fe200078ec0ff */
[----:B------:R-:W-:Y:S01]  /*14300*/  IMAD.MOV.U32 R154, RZ, RZ, R209 ;  /* 0x000000ffff9a7224 */ /* 0x000fe200078e00d1 */
[--C-:B------:R-:W-:Y:S01]  /*14310*/  SHF.R.U32.HI R163, RZ, 0x10, R134.reuse ;  /* 0x00000010ffa37819 */ /* 0x100fe20000011686 */
[----:B------:R-:W-:Y:S01]  /*14320*/  FFMA.FTZ R47, R47, UR4, -R139 ;  /* 0x000000042f2f7c23 */ /* 0x000fe2000801088b */
[----:B------:R-:W-:Y:S03]  /*14330*/  SHF.R.U32.HI R164, RZ, 0x18, R134 ;  /* 0x00000018ffa47819 */ /* 0x000fe60000011686 */
[----:B------:R-:W-:Y:S01]  /*14340*/  MUFU.EX2 R238, R44 ;  /* 0x0000002c00ee7308 */ /* 0x000fe20000000800 */
[----:B------:R-:W-:Y:S01]  /*14350*/  LOP3.LUT R165, R134, 0xff, RZ, 0xc0, !PT ;  /* 0x000000ff86a57812 */ /* 0x000fe200078ec0ff */
[----:B------:R-:W-:Y:S01]  /*14360*/  FFMA.FTZ R41, R41, UR4, -R180 ;  /* 0x0000000429297c23 */ /* 0x000fe200080108b4 */
[----:B------:R-:W-:Y:S01]  /*14370*/  LOP3.LUT R135, R193, UR20, R232, 0x96, !PT ;  /* 0x00000014c1877c12 */ /* 0x000fe2000f8e96e8 */
[----:B------:R-:W-:Y:S01]  /*14380*/  IMAD.MOV.U32 R193, RZ, RZ, R239 ;  /* 0x000000ffffc17224 */ /* 0x000fe200078e00ef */
[----:B------:R-:W-:Y:S01]  /*14390*/  LOP3.LUT R134, R187, UR18, R192, 0x96, !PT ;  /* 0x00000012bb867c12 */ /* 0x000fe2000f8e96c0 */
[----:B------:R-:W-:Y:S01]  /*143a0*/  IMAD.MOV.U32 R192, RZ, RZ, R204 ;  /* 0x000000ffffc07224 */ /* 0x000fe200078e00cc */
[C---:B------:R-:W-:Y:S03]  /*143b0*/  LOP3.LUT R168, R148.reuse, 0xffff, RZ, 0xc0, !PT ;  /* 0x0000ffff94a87812 */ /* 0x040fe600078ec0ff */
[----:B------:R-:W-:Y:S01]  /*143c0*/  MUFU.EX2 R239, R39 ;  /* 0x0000002700ef7308 */ /* 0x000fe20000000800 */
[----:B------:R-:W-:Y:S01]  /*143d0*/  LOP3.LUT R175, R148, 0xff, RZ, 0xc0, !PT ;  /* 0x000000ff94af7812 */ /* 0x000fe200078ec0ff */
[----:B------:R-:W-:Y:S01]  /*143e0*/  IMAD.MOV.U32 R204, RZ, RZ, R241 ;  /* 0x000000ffffcc7224 */ /* 0x000fe200078e00f1 */
[----:B------:R-:W-:Y:S01]  /*143f0*/  SHF.R.U32.HI R173, RZ, 0x10, R148 ;  /* 0x00000010ffad7819 */ /* 0x000fe20000011694 */
[----:B------:R-:W-:Y:S01]  /*14400*/  FFMA.FTZ R53, R53, UR4, -R182 ;  /* 0x0000000435357c23 */ /* 0x000fe200080108b6 */
[----:B------:R-:W-:Y:S01]  /*14410*/  SHF.R.U32.HI R176, RZ, 0x18, R148 ;  /* 0x00000018ffb07819 */ /* 0x000fe20000011694 */
[----:B------:R-:W-:Y:S01]  /*14420*/  IMAD.WIDE.U32 R148, R135, -0x2daee0ad, RZ ;  /* 0xd2511f5387947825 */ /* 0x000fe200078e00ff */
[----:B------:R-:W-:Y:S03]  /*14430*/  SHF.R.U32.HI R146, RZ, 0x8, R169 ;  /* 0x00000008ff927819 */ /* 0x000fe600000116a9 */
[----:B------:R-:W-:Y:S01]  /*14440*/  MUFU.EX2 R241, R36 ;  /* 0x0000002400f17308 */ /* 0x000fe20000000800 */
[----:B------:R-:W-:Y:S01]  /*14450*/  LOP3.LUT R145, R171, 0xff, RZ, 0xc0, !PT ;  /* 0x000000ffab917812 */ /* 0x000fe200078ec0ff */
[----:B------:R-:W-:Y:S01]  /*14460*/  IMAD.WIDE.U32 R134, R134, -0x2daee0ad, RZ ;  /* 0xd2511f5386867825 */ /* 0x000fe200078e00ff */
[----:B------:R-:W-:Y:S02]  /*14470*/  PRMT R174, R174, 0x5410, R146 ;  /* 0x00005410aeae7816 */ /* 0x000fe40000000092 */
[----:B------:R-:W-:Y:S01]  /*14480*/  LOP3.LUT R146, R149, UR17, R228, 0x96, !PT ;  /* 0x0000001195927c12 */ /* 0x000fe2000f8e96e4 */
[----:B------:R-:W-:Y:S01]  /*14490*/  IMAD.MOV.U32 R171, RZ, RZ, R240 ;  /* 0x000000ffffab7224 */ /* 0x000fe200078e00f0 */
[----:B------:R-:W-:Y:S03]  /*144a0*/  LOP3.LUT R147, R135, UR15, R148, 0x96, !PT ;  /* 0x0000000f87937c12 */ /* 0x000fe6000f8e9694 */
[----:B------:R-:W-:Y:S01]  /*144b0*/  MUFU.EX2 R240, R45 ;  /* 0x0000002d00f07308 */ /* 0x000fe20000000800 */
[----:B------:R-:W-:Y:S01]  /*144c0*/  LOP3.LUT R135, R166, 0xff, RZ, 0xc0, !PT ;  /* 0x000000ffa6877812 */ /* 0x000fe200078ec0ff */
[----:B------:R-:W-:Y:S01]  /*144d0*/  IMAD.MOV.U32 R166, RZ, RZ, R202 ;  /* 0x000000ffffa67224 */ /* 0x000fe200078e00ca */
[----:B------:R-:W-:Y:S01]  /*144e0*/  PRMT R172, R145, 0x5410, R172 ;  /* 0x0000541091ac7816 */ /* 0x000fe200000000ac */
[----:B------:R-:W-:Y:S01]  /*144f0*/  IMAD.MOV.U32 R202, RZ, RZ, R190 ;  /* 0x000000ffffca7224 */ /* 0x000fe200078e00be */
[----:B------:R-:W-:Y:S01]  /*14500*/  SHF.R.U32.HI R145, RZ, 0x8, R161 ;  /* 0x00000008ff917819 */ /* 0x000fe200000116a1 */
[----:B------:R-:W-:Y:S01]  /*14510*/  IMAD.MOV.U32 R190, RZ, RZ, R245 ;  /* 0x000000ffffbe7224 */ /* 0x000fe200078e00f5 */
[----:B------:R-:W-:Y:S03]  /*14520*/  PRMT R170, R135, 0x5410, R170 ;  /* 0x0000541087aa7816 */ /* 0x000fe600000000aa */
[----:B------:R1:W2:Y:S01]  /*14530*/  MUFU.EX2 R245, R48 ;  /* 0x0000003000f57308 */ /* 0x0002a20000000800 */
[----:B------:R-:W-:Y:S01]  /*14540*/  IMAD.WIDE.U32 R148, R146, -0x326172a9, RZ ;  /* 0xcd9e8d5792947825 */ /* 0x000fe200078e00ff */
[----:B------:R-:W-:Y:S03]  /*14550*/  PRMT R167, R167, 0x5410, R145 ;  /* 0x00005410a7a77816 */ /* 0x000fe60000000091 */
[--C-:B------:R-:W-:Y:S01]  /*14560*/  FFMA.FTZ R54, R54, UR4, -R181.reuse ;  /* 0x0000000436367c23 */ /* 0x100fe200080108b5 */
[----:B------:R-:W-:Y:S02]  /*14570*/  IMAD.MOV.U32 R146, RZ, RZ, R196 ;  /* 0x000000ffff927224 */ /* 0x000fe400078e00c4 */
[----:B------:R-:W-:Y:S01]  /*14580*/  FFMA.FTZ R55, R55, UR4, -R181 ;  /* 0x0000000437377c23 */ /* 0x000fe200080108b5 */
[----:B------:R-:W-:Y:S01]  /*14590*/  IMAD.MOV.U32 R196, RZ, RZ, R211 ;  /* 0x000000ffffc47224 */ /* 0x000fe200078e00d3 */
[----:B------:R-:W-:Y:S01]  /*145a0*/  MUFU.EX2 R209, R65 ;  /* 0x0000004100d17308 */ /* 0x000fe20000000800 */
[----:B------:R-:W-:Y:S02]  /*145b0*/  IMAD.MOV.U32 R155, RZ, RZ, R166 ;  /* 0x000000ffff9b7224 */ /* 0x000fe400078e00a6 */
[----:B------:R-:W-:Y:S01]  /*145c0*/  FFMA.FTZ R57, R57, UR4, -R180 ;  /* 0x0000000439397c23 */ /* 0x000fe200080108b4 */
[----:B------:R-:W-:Y:S02]  /*145d0*/  IMAD.MOV.U32 R166, RZ, RZ, R200 ;  /* 0x000000ffffa67224 */ /* 0x000fe400078e00c8 */
[----:B------:R-:W-:Y:S01]  /*145e0*/  FFMA.FTZ R62, R62, UR4, -R139 ;  /* 0x000000043e3e7c23 */ /* 0x000fe2000801088b */
[----:B------:R-:W-:Y:S02]  /*145f0*/  IMAD.MOV.U32 R143, RZ, RZ, R208 ;  /* 0x000000ffff8f7224 */ /* 0x000fe400078e00d0 */
[----:B------:R-:W-:Y:S01]  /*14600*/  FFMA.FTZ R80, R80, UR4, -R182 ;  /* 0x0000000450507c23 */ /* 0x000fe200080108b6 */
[----:B------:R-:W-:Y:S01]  /*14610*/  IMAD.MOV.U32 R142, RZ, RZ, R154 ;  /* 0x000000ffff8e7224 */ /* 0x000fe200078e009a */
[----:B------:R3:W-:Y:S01]  /*14620*/  MUFU.EX2 R211, R47 ;  /* 0x0000002f00d37308 */ /* 0x0007e20000000800 */
[----:B-1----:R-:W-:Y:S01]  /*14630*/  LOP3.LUT R48, R149, UR16, R186, 0x96, !PT ;  /* 0x0000001095307c12 */ /* 0x002fe2000f8e96ba */
[--C-:B------:R-:W-:Y:S01]  /*14640*/  FFMA.FTZ R76, R76, UR4, -R180.reuse ;  /* 0x000000044c4c7c23 */ /* 0x100fe200080108b4 */
[----:B------:R-:W-:Y:S01]  /*14650*/  FFMA.FTZ R71, R71, UR4, -R181 ;  /* 0x0000000447477c23 */ /* 0x000fe200080108b5 */
[--C-:B------:R-:W-:Y:S01]  /*14660*/  FFMA.FTZ R73, R73, UR4, -R180.reuse ;  /* 0x0000000449497c23 */ /* 0x100fe200080108b4 */
[--C-:B------:R-:W-:Y:S01]  /*14670*/  FFMA.FTZ R74, R74, UR4, -R139.reuse ;  /* 0x000000044a4a7c23 */ /* 0x100fe2000801088b */
[----:B------:R-:W-:Y:S04]  /*14680*/  IMAD.WIDE.U32 R48, R48, -0x2daee0ad, RZ ;  /* 0xd2511f5330307825 */ /* 0x000fe800078e00ff */
[--C-:B------:R-:W-:Y:S01]  /*14690*/  FFMA.FTZ R78, R78, UR4, -R139.reuse ;  /* 0x000000044e4e7c23 */ /* 0x100fe2000801088b */
[----:B------:R-:W-:Y:S01]  /*146a0*/  MUFU.EX2 R200, R43 ;  /* 0x0000002b00c87308 */ /* 0x000fe20000000800 */
[----:B------:R-:W-:Y:S01]  /*146b0*/  FFMA.FTZ R79, R79, UR4, -R139 ;  /* 0x000000044f4f7c23 */ /* 0x000fe2000801088b */
[----:B------:R-:W-:Y:S01]  /*146c0*/  FFMA.FTZ R77, R77, UR4, -R180 ;  /* 0x000000044d4d7c23 */ /* 0x000fe200080108b4 */
[----:B------:R-:W-:Y:S01]  /*146d0*/  LOP3.LUT R145, R49, UR13, R134, 0x96, !PT ;  /* 0x0000000d31917c12 */ /* 0x000fe2000f8e9686 */
[----:B------:R-:W-:Y:S01]  /*146e0*/  FFMA.FTZ R49, R51, UR4, -R181 ;  /* 0x0000000433317c23 */ /* 0x000fe200080108b5 */
[----:B------:R-:W-:Y:S04]  /*146f0*/  IMAD.WIDE.U32 R50, R147, -0x326172a9, RZ ;  /* 0xcd9e8d5793327825 */ /* 0x000fe800078e00ff */
[----:B------:R-:W-:Y:S01]  /*14700*/  FFMA.FTZ R75, R75, UR4, -R139 ;  /* 0x000000044b4b7c23 */ /* 0x000fe2000801088b */
[----:B------:R1:W4:Y:S01]  /*14710*/  MUFU.EX2 R244, R49 ;  /* 0x0000003100f47308 */ /* 0x0003220000000800 */
[----:B---3--:R-:W-:Y:S01]  /*14720*/  LOP3.LUT R47, R158, 0xff, RZ, 0xc0, !PT ;  /* 0x000000ff9e2f7812 */ /* 0x008fe200078ec0ff */
[----:B------:R-:W-:Y:S01]  /*14730*/  IMAD.MOV.U32 R147, RZ, RZ, R202 ;  /* 0x000000ffff937224 */ /* 0x000fe200078e00ca */
[----:B------:R-:W-:Y:S01]  /*14740*/  LOP3.LUT R134, R51, UR14, R148, 0x96, !PT ;  /* 0x0000000e33867c12 */ /* 0x000fe2000f8e9694 */
[----:B------:R-:W-:Y:S02]  /*14750*/  IMAD.MOV.U32 R148, RZ, RZ, R201 ;  /* 0x000000ffff947224 */ /* 0x000fe400078e00c9 */
[--C-:B------:R-:W-:Y:S01]  /*14760*/  FFMA.FTZ R128, R128, UR4, -R182.reuse ;  /* 0x0000000480807c23 */ /* 0x100fe200080108b6 */
[----:B------:R-:W-:Y:S01]  /*14770*/  FFMA.FTZ R116, R116, UR4, -R182 ;  /* 0x0000000474747c23 */ /* 0x000fe200080108b6 */
[----:B------:R-:W-:Y:S01]  /*14780*/  FFMA.FTZ R130, R130, UR4, -R181 ;  /* 0x0000000482827c23 */ /* 0x000fe200080108b5 */
[----:B------:R-:W-:Y:S01]  /*14790*/  IMAD.WIDE.U32 R134, R134, -0x2daee0ad, RZ ;  /* 0xd2511f5386867825 */ /* 0x000fe200078e00ff */
[----:B------:R-:W-:Y:S03]  /*147a0*/  MUFU.EX2 R201, R41 ;  /* 0x0000002900c97308 */ /* 0x000fe60000000800 */
[--C-:B------:R-:W-:Y:S01]  /*147b0*/  FFMA.FTZ R94, R94, UR4, -R139.reuse ;  /* 0x000000045e5e7c23 */ /* 0x100fe2000801088b */
[--C-:B------:R-:W-:Y:S01]  /*147c0*/  FFMA.FTZ R95, R95, UR4, -R139.reuse ;  /* 0x000000045f5f7c23 */ /* 0x100fe2000801088b */
[----:B------:R-:W-:Y:S01]  /*147d0*/  LOP3.LUT R36, R135, UR5, R48, 0x96, !PT ;  /* 0x0000000587247c12 */ /* 0x000fe2000f8e9630 */
[--C-:B------:R-:W-:Y:S01]  /*147e0*/  FFMA.FTZ R90, R90, UR4, -R139.reuse ;  /* 0x000000045a5a7c23 */ /* 0x100fe2000801088b */
[--C-:B------:R-:W-:Y:S01]  /*147f0*/  FFMA.FTZ R91, R91, UR4, -R139.reuse ;  /* 0x000000045b5b7c23 */ /* 0x100fe2000801088b */
[--C-:B------:R-:W-:Y:S01]  /*14800*/  FFMA.FTZ R106, R106, UR4, -R139.reuse ;  /* 0x000000046a6a7c23 */ /* 0x100fe2000801088b */
[----:B-1----:R-:W-:Y:S01]  /*14810*/  IMAD.WIDE.U32 R48, R145, -0x326172a9, RZ ;  /* 0xcd9e8d5791307825 */ /* 0x002fe200078e00ff */
[----:B------:R-:W-:Y:S03]  /*14820*/  MUFU.EX2 R208, R64 ;  /* 0x0000004000d07308 */ /* 0x000fe60000000800 */
[--C-:B------:R-:W-:Y:S01]  /*14830*/  FFMA.FTZ R107, R107, UR4, -R139.reuse ;  /* 0x000000046b6b7c23 */ /* 0x100fe2000801088b */
[----:B------:R-:W-:Y:S01]  /*14840*/  IMAD.WIDE.U32 R36, R36, -0x326172a9, RZ ;  /* 0xcd9e8d5724247825 */ /* 0x000fe200078e00ff */
[----:B------:R-:W-:Y:S02]  /*14850*/  LOP3.LUT R51, R49, UR12, R50, 0x96, !PT ;  /* 0x0000000c31337c12 */ /* 0x000fe4000f8e9632 */
[----:B------:R-:W-:Y:S01]  /*14860*/  LOP3.LUT R50, R152, 0xff, RZ, 0xc0, !PT ;  /* 0x000000ff98327812 */ /* 0x000fe200078ec0ff */
[----:B------:R-:W-:Y:S01]  /*14870*/  IMAD.MOV.U32 R152, RZ, RZ, R210 ;  /* 0x000000ffff987224 */ /* 0x000fe200078e00d2 */
[----:B------:R-:W-:Y:S01]  /*14880*/  SHF.R.U32.HI R39, RZ, 0x10, R36 ;  /* 0x00000010ff277819 */ /* 0x000fe20000011624 */
[----:B------:R1:W3:Y:S01]  /*14890*/  MUFU.EX2 R210, R46 ;  /* 0x0000002e00d27308 */ /* 0x0002e20000000800 */
[----:B------:R-:W-:Y:S01]  /*148a0*/  LOP3.LUT R38, R37, UR22, R48, 0x96, !PT ;  /* 0x0000001625267c12 */ /* 0x000fe2000f8e9630 */
[--C-:B------:R-:W-:Y:S01]  /*148b0*/  FFMA.FTZ R110, R110, UR4, -R139.reuse ;  /* 0x000000046e6e7c23 */ /* 0x100fe2000801088b */
[----:B------:R-:W-:Y:S01]  /*148c0*/  LOP3.LUT R37, R36, 0xffff, RZ, 0xc0, !PT ;  /* 0x0000ffff24257812 */ /* 0x000fe200078ec0ff */
[--C-:B------:R-:W-:Y:S01]  /*148d0*/  FFMA.FTZ R111, R111, UR4, -R139.reuse ;  /* 0x000000046f6f7c23 */ /* 0x100fe2000801088b */
[----:B------:R-:W-:Y:S01]  /*148e0*/  SHF.R.U32.HI R44, RZ, 0x18, R36 ;  /* 0x00000018ff2c7819 */ /* 0x000fe20000011624 */
[--C-:B------:R-:W-:Y:S01]  /*148f0*/  FFMA.FTZ R122, R122, UR4, -R139.reuse ;  /* 0x000000047a7a7c23 */ /* 0x100fe2000801088b */
[----:B------:R-:W-:Y:S03]  /*14900*/  LOP3.LUT R39, R39, 0xff, RZ, 0xc0, !PT ;  /* 0x000000ff27277812 */ /* 0x000fe600078ec0ff */
[----:B------:R-:W-:Y:S01]  /*14910*/  MUFU.EX2 R128, R128 ;  /* 0x0000008000807308 */ /* 0x000fe20000000800 */
[----:B------:R-:W-:Y:S01]  /*14920*/  LOP3.LUT R48, R36, 0xff, RZ, 0xc0, !PT ;  /* 0x000000ff24307812 */ /* 0x000fe200078ec0ff */
[----:B------:R-:W-:Y:S01]  /*14930*/  FFMA.FTZ R123, R123, UR4, -R139 ;  /* 0x000000047b7b7c23 */ /* 0x000fe2000801088b */
[----:B------:R-:W-:Y:S01]  /*14940*/  SHF.R.U32.HI R37, RZ, 0x8, R37 ;  /* 0x00000008ff257819 */ /* 0x000fe20000011625 */
[--C-:B------:R-:W-:Y:S01]  /*14950*/  FFMA.FTZ R126, R126, UR4, -R139.reuse ;  /* 0x000000047e7e7c23 */ /* 0x100fe2000801088b */
[----:B------:R-:W-:Y:S01]  /*14960*/  PRMT R169, R39, 0x5410, R44 ;  /* 0x0000541027a97816 */ /* 0x000fe2000000002c */
[----:B------:R-:W-:Y:S01]  /*14970*/  FFMA.FTZ R139, R127, UR4, -R139 ;  /* 0x000000047f8b7c23 */ /* 0x000fe2000801088b */
[----:B------:R-:W-:Y:S03]  /*14980*/  SHF.R.U32.HI R39, RZ, 0x10, R159 ;  /* 0x00000010ff277819 */ /* 0x000fe6000001169f */
[----:B------:R-:W-:Y:S01]  /*14990*/  MUFU.EX2 R116, R116 ;  /* 0x0000007400747308 */ /* 0x000fe20000000800 */
[----:B------:R-:W-:Y:S01]  /*149a0*/  PRMT R161, R48, 0x5410, R37 ;  /* 0x0000541030a17816 */ /* 0x000fe20000000025 */
[--C-:B------:R-:W-:Y:S01]  /*149b0*/  FFMA.FTZ R92, R92, UR4, -R180.reuse ;  /* 0x000000045c5c7c23 */ /* 0x100fe200080108b4 */
[----:B------:R-:W-:Y:S01]  /*149c0*/  LOP3.LUT R36, R159, 0xffff, RZ, 0xc0, !PT ;  /* 0x0000ffff9f247812 */ /* 0x000fe200078ec0ff */
[--C-:B------:R-:W-:Y:S01]  /*149d0*/  FFMA.FTZ R93, R93, UR4, -R180.reuse ;  /* 0x000000045d5d7c23 */ /* 0x100fe200080108b4 */
[----:B------:R-:W-:Y:S01]  /*149e0*/  LOP3.LUT R37, R159, 0xff, RZ, 0xc0, !PT ;  /* 0x000000ff9f257812 */ /* 0x000fe200078ec0ff */
[--C-:B------:R-:W-:Y:S01]  /*149f0*/  FFMA.FTZ R88, R88, UR4, -R180.reuse ;  /* 0x0000000458587c23 */ /* 0x100fe200080108b4 */
[----:B------:R-:W-:Y:S03]  /*14a00*/  SHF.R.U32.HI R159, RZ, 0x18, R159 ;  /* 0x00000018ff9f7819 */ /* 0x000fe6000001169f */
[----:B------:R-:W-:Y:S01]  /*14a10*/  MUFU.EX2 R139, R139 ;  /* 0x0000008b008b7308 */ /* 0x000fe20000000800 */
[----:B------:R-:W-:Y:S01]  /*14a20*/  LOP3.LUT R39, R39, 0xff, RZ, 0xc0, !PT ;  /* 0x000000ff27277812 */ /* 0x000fe200078ec0ff */
[----:B------:R-:W-:Y:S01]  /*14a30*/  FFMA.FTZ R89, R89, UR4, -R180 ;  /* 0x0000000459597c23 */ /* 0x000fe200080108b4 */
[----:B------:R-:W-:Y:S01]  /*14a40*/  SHF.R.U32.HI R36, RZ, 0x8, R36 ;  /* 0x00000008ff247819 */ /* 0x000fe20000011624 */
[--C-:B------:R-:W-:Y:S01]  /*14a50*/  FFMA.FTZ R104, R104, UR4, -R180.reuse ;  /* 0x0000000468687c23 */ /* 0x100fe200080108b4 */
[----:B------:R-:W-:Y:S01]  /*14a60*/  PRMT R159, R39, 0x5410, R159 ;  /* 0x00005410279f7816 */ /* 0x000fe2000000009f */
[----:B------:R-:W-:Y:S01]  /*14a70*/  FFMA.FTZ R39, R40, UR4, -R180 ;  /* 0x0000000428277c23 */ /* 0x000fe200080108b4 */
[----:B------:R-:W-:Y:S01]  /*14a80*/  PRMT R145, R37, 0x5410, R36 ;  /* 0x0000541025917816 */ /* 0x000fe20000000024 */
[----:B------:R-:W-:Y:S01]  /*14a90*/  IMAD.WIDE.U32 R36, R51, -0x2daee0ad, RZ ;  /* 0xd2511f5333247825 */ /* 0x000fe200078e00ff */
[----:B------:R-:W-:Y:S01]  /*14aa0*/  LOP3.LUT R40, R158, 0xffff, RZ, 0xc0, !PT ;  /* 0x0000ffff9e287812 */ /* 0x000fe200078ec0ff */
[----:B------:R5:W3:Y:S01]  /*14ab0*/  MUFU.EX2 R202, R39 ;  /* 0x0000002700ca7308 */ /* 0x000ae20000000800 */
[----:B------:R-:W-:Y:S01]  /*14ac0*/  SHF.R.U32.HI R44, RZ, 0x10, R158 ;  /* 0x00000010ff2c7819 */ /* 0x000fe2000001169e */
[----:B------:R-:W-:Y:S01]  /*14ad0*/  FFMA.FTZ R105, R105, UR4, -R180 ;  /* 0x0000000469697c23 */ /* 0x000fe200080108b4 */
[----:B------:R-:W-:Y:S01]  /*14ae0*/  SHF.R.U32.HI R45, RZ, 0x8, R40 ;  /* 0x00000008ff2d7819 */ /* 0x000fe20000011628 */
[--C-:B------:R-:W-:Y:S01]  /*14af0*/  FFMA.FTZ R108, R108, UR4, -R180.reuse ;  /* 0x000000046c6c7c23 */ /* 0x100fe200080108b4 */
[----:B------:R-:W-:Y:S01]  /*14b00*/  LOP3.LUT R40, R44, 0xff, RZ, 0xc0, !PT ;  /* 0x000000ff2c287812 */ /* 0x000fe200078ec0ff */
[----:B------:R-:W-:Y:S01]  /*14b10*/  FFMA.FTZ R109, R109, UR4, -R180 ;  /* 0x000000046d6d7c23 */ /* 0x000fe200080108b4 */
[----:B------:R-:W-:Y:S03]  /*14b20*/  LOP3.LUT R134, R37, UR21, R134, 0x96, !PT ;  /* 0x0000001525867c12 */ /* 0x000fe6000f8e9686 */
[----:B------:R-:W-:Y:S01]  /*14b30*/  MUFU.EX2 R130, R130 ;  /* 0x0000008200827308 */ /* 0x000fe20000000800 */
[----:B------:R-:W-:Y:S01]  /*14b40*/  LOP3.LUT R44, R36, 0xffff, RZ, 0xc0, !PT ;  /* 0x0000ffff242c7812 */ /* 0x000fe200078ec0ff */
[----:B------:R-:W-:Y:S01]  /*14b50*/  FFMA.FTZ R120, R120, UR4, -R180 ;  /* 0x0000000478787c23 */ /* 0x000fe200080108b4 */
[----:B------:R-:W-:Y:S01]  /*14b60*/  SHF.R.U32.HI R49, RZ, 0x8, R151 ;  /* 0x00000008ff317819 */ /* 0x000fe20000011697 */
[----:B------:R-:W-:Y:S01]  /*14b70*/  IMAD.MOV.U32 R151, RZ, RZ, R195 ;  /* 0x000000ffff977224 */ /* 0x000fe200078e00c3 */
[----:B------:R-:W-:Y:S01]  /*14b80*/  SHF.R.U32.HI R37, RZ, 0x10, R156 ;  /* 0x00000010ff257819 */ /* 0x000fe2000001169c */
[----:B------:R-:W-:Y:S01]  /*14b90*/  IMAD.MOV.U32 R195, RZ, RZ, R199 ;  /* 0x000000ffffc37224 */ /* 0x000fe200078e00c7 */
[C---:B-1----:R-:W-:Y:S01]  /*14ba0*/  LOP3.LUT R46, R156.reuse, 0xff, RZ, 0xc0, !PT ;  /* 0x000000ff9c2e7812 */ /* 0x042fe200078ec0ff */
[----:B------:R-:W-:Y:S01]  /*14bb0*/  IMAD.MOV.U32 R48, RZ, RZ, R151 ;  /* 0x000000ffff307224 */ /* 0x000fe200078e0097 */
[----:B-----5:R-:W-:Y:S01]  /*14bc0*/  LOP3.LUT R39, R156, 0xffff, RZ, 0xc0, !PT ;  /* 0x0000ffff9c277812 */ /* 0x020fe200078ec0ff */
[----:B------:R-:W-:Y:S01]  /*14bd0*/  IMAD.MOV.U32 R65, RZ, RZ, R195 ;  /* 0x000000ffff417224 */ /* 0x000fe200078e00c3 */
[----:B------:R-:W-:Y:S01]  /*14be0*/  PRMT R160, R160, 0x5410, R49 ;  /* 0x00005410a0a07816 */ /* 0x000fe20000000031 */
[----:B------:R-:W-:Y:S01]  /*14bf0*/  IMAD.MOV.U32 R195, RZ, RZ, R204 ;  /* 0x000000ffffc37224 */ /* 0x000fe200078e00cc */
[----:B------:R-:W-:Y:S01]  /*14c00*/  PRMT R153, R50, 0x5410, R153 ;  /* 0x0000541032997816 */ /* 0x000fe20000000099 */
[----:B------:R1:W-:Y:S01]  /*14c10*/  MUFU.EX2 R204, R66 ;  /* 0x0000004200cc7308 */ /* 0x0003e20000000800 */
[----:B------:R-:W-:Y:S01]  /*14c20*/  SHF.R.U32.HI R156, RZ, 0x18, R156 ;  /* 0x00000018ff9c7819 */ /* 0x000fe2000001169c */
[----:B------:R-:W-:Y:S01]  /*14c30*/  IMAD.MOV.U32 R154, RZ, RZ, R48 ;  /* 0x000000ffff9a7224 */ /* 0x000fe200078e0030 */
[----:B------:R-:W-:Y:S01]  /*14c40*/  LOP3.LUT R37, R37, 0xff, RZ, 0xc0, !PT ;  /* 0x000000ff25257812 */ /* 0x000fe200078ec0ff */
[----:B------:R-:W-:Y:S01]  /*14c50*/  IMAD.MOV.U32 R48, RZ, RZ, R147 ;  /* 0x000000ffff307224 */ /* 0x000fe200078e0093 */
[----:B------:R-:W-:Y:S01]  /*14c60*/  SHF.R.U32.HI R39, RZ, 0x8, R39 ;  /* 0x00000008ff277819 */ /* 0x000fe20000011627 */
[----:B------:R-:W-:Y:S01]  /*14c70*/  IMAD.MOV.U32 R147, RZ, RZ, R193 ;  /* 0x000000ffff937224 */ /* 0x000fe200078e00c1 */
[----:B------:R-:W-:Y:S01]  /*14c80*/  LOP3.LUT R49, R36, 0xff, RZ, 0xc0, !PT ;  /* 0x000000ff24317812 */ /* 0x000fe200078ec0ff */
[----:B------:R-:W-:Y:S01]  /*14c90*/  IMAD.MOV.U32 R193, RZ, RZ, R196 ;  /* 0x000000ffffc17224 */ /* 0x000fe200078e00c4 */
[--C-:B------:R-:W-:Y:S01]  /*14ca0*/  SHF.R.U32.HI R50, RZ, 0x10, R36.reuse ;  /* 0x00000010ff327819 */ /* 0x100fe20000011624 */
[----:B------:R-:W-:Y:S01]  /*14cb0*/  IMAD.MOV.U32 R196, RZ, RZ, R207 ;  /* 0x000000ffffc47224 */ /* 0x000fe200078e00cf */
[----:B------:R-:W-:Y:S01]  /*14cc0*/  SHF.R.U32.HI R51, RZ, 0x18, R36 ;  /* 0x00000018ff337819 */ /* 0x000fe20000011624 */
[----:B------:R-:W-:Y:S01]  /*14cd0*/  IMAD.MOV.U32 R64, RZ, RZ, R193 ;  /* 0x000000ffff407224 */ /* 0x000fe200078e00c1 */
[----:B------:R-:W-:Y:S01]  /*14ce0*/  LOP3.LUT R36, R38, 0xffff, RZ, 0xc0, !PT ;  /* 0x0000ffff26247812 */ /* 0x000fe200078ec0ff */
[----:B------:R-:W-:Y:S01]  /*14cf0*/  MUFU.EX2 R207, R67 ;  /* 0x0000004300cf7308 */ /* 0x000fe20000000800 */
[----:B------:R-:W-:Y:S01]  /*14d00*/  PRMT R156, R37, 0x5410, R156 ;  /* 0x00005410259c7816 */ /* 0x000fe2000000009c */
[----:B------:R-:W-:Y:S01]  /*14d10*/  FFMA.FTZ R121, R121, UR4, -R180 ;  /* 0x0000000479797c23 */ /* 0x000fe200080108b4 */
[----:B------:R-:W-:Y:S01]  /*14d20*/  PRMT R149, R46, 0x5410, R39 ;  /* 0x000054102e957816 */ /* 0x000fe20000000027 */
[----:B------:R-:W-:Y:S01]  /*14d30*/  IMAD.U32 R37, RZ, RZ, UR38 ;  /* 0x00000026ff257e24 */ /* 0x000fe2000f8e00ff */
[----:B------:R-:W-:Y:S01]  /*14d40*/  LOP3.LUT R39, R38, 0xff, RZ, 0xc0, !PT ;  /* 0x000000ff26277812 */ /* 0x000fe200078ec0ff */
[----:B-1----:R-:W5:Y:S01]  /*14d50*/  LDL.LU R66, [R1+0x18] ;  /* 0x0000180001427983 */ /* 0x002f620000300800 */
[----:B------:R-:W-:Y:S01]  /*14d60*/  SHF.R.U32.HI R36, RZ, 0x8, R36 ;  /* 0x00000008ff247819 */ /* 0x000fe20000011624 */
[----:B------:R-:W-:Y:S01]  /*14d70*/  IMAD.MOV.U32 R46, RZ, RZ, R152 ;  /* 0x000000ffff2e7224 */ /* 0x000fe200078e0098 */
[----:B------:R-:W-:Y:S01]  /*14d80*/  LOP3.LUT R37, R227, UR31, R37, 0x96, !PT ;  /* 0x0000001fe3257c12 */ /* 0x000fe2000f8e9625 */
[----:B------:R1:W3:Y:S01]  /*14d90*/  MUFU.EX2 R199, R42 ;  /* 0x0000002a00c77308 */ /* 0x0002e20000000800 */
[----:B------:R-:W-:Y:S01]  /*14da0*/  PRMT R152, R39, 0x5410, R36 ;  /* 0x0000541027987816 */ /* 0x000fe20000000024 */
[----:B------:R-:W-:Y:S01]  /*14db0*/  FFMA.FTZ R124, R124, UR4, -R180 ;  /* 0x000000047c7c7c23 */ /* 0x000fe200080108b4 */
[----:B------:R-:W-:Y:S01]  /*14dc0*/  SHF.R.U32.HI R36, RZ, 0x10, R38 ;  /* 0x00000010ff247819 */ /* 0x000fe20000011626 */
[----:B------:R-:W-:Y:S01]  /*14dd0*/  FFMA.FTZ R180, R125, UR4, -R180 ;  /* 0x000000047db47c23 */ /* 0x000fe200080108b4 */
[----:B------:R-:W-:Y:S01]  /*14de0*/  SHF.R.U32.HI R38, RZ, 0x18, R38 ;  /* 0x00000018ff267819 */ /* 0x000fe20000011626 */
[----:B------:R-:W-:Y:S01]  /*14df0*/  IMAD.WIDE.U32 R140, R37, -0x326172a9, RZ ;  /* 0xcd9e8d57258c7825 */ /* 0x000fe200078e00ff */
[----:B------:R-:W-:Y:S03]  /*14e00*/  LOP3.LUT R36, R36, 0xff, RZ, 0xc0, !PT ;  /* 0x000000ff24247812 */ /* 0x000fe600078ec0ff */
[----:B------:R-:W-:Y:S01]  /*14e10*/  MUFU.EX2 R193, R54 ;  /* 0x0000003600c17308 */ /* 0x000fe20000000800 */
[----:B------:R-:W-:Y:S01]  /*14e20*/  SHF.R.U32.HI R39, RZ, 0x8, R177 ;  /* 0x00000008ff277819 */ /* 0x000fe200000116b1 */
[----:B------:R-:W-:Y:S01]  /*14e30*/  IMAD.MOV.U32 R177, RZ, RZ, R196 ;  /* 0x000000ffffb17224 */ /* 0x000fe200078e00c4 */
[----:B------:R-:W-:Y:S01]  /*14e40*/  PRMT R151, R36, 0x5410, R38 ;  /* 0x0000541024977816 */ /* 0x000fe20000000026 */
[----:B------:R-:W-:Y:S01]  /*14e50*/  FFMA.FTZ R82, R82, UR4, -R181 ;  /* 0x0000000452527c23 */ /* 0x000fe200080108b5 */
[----:B------:R-:W-:Y:S01]  /*14e60*/  LOP3.LUT R38, R141, UR20, R234, 0x96, !PT ;  /* 0x000000148d267c12 */ /* 0x000fe2000f8e96ea */
[----:B------:R-:W-:Y:S01]  /*14e70*/  FFMA.FTZ R81, R81, UR4, -R182 ;  /* 0x0000000451517c23 */ /* 0x000fe200080108b6 */
[----:B------:R-:W-:Y:S03]  /*14e80*/  LOP3.LUT R36, R178, 0xff, RZ, 0xc0, !PT ;  /* 0x000000ffb2247812 */ /* 0x000fe600078ec0ff */
[----:B------:R-:W-:Y:S01]  /*14e90*/  MUFU.EX2 R180, R180 ;  /* 0x000000b400b47308 */ /* 0x000fe20000000800 */
[----:B------:R-:W-:Y:S01]  /*14ea0*/  PRMT R179, R179, 0x5410, R39 ;  /* 0x00005410b3b37816 */ /* 0x000fe20000000027 */
[----:B------:R-:W-:Y:S01]  /*14eb0*/  IMAD.WIDE.U32 R38, R38, -0x2daee0ad, RZ ;  /* 0xd2511f5326267825 */ /* 0x000fe200078e00ff */
[----:B------:R-:W-:Y:S02]  /*14ec0*/  SHF.R.U32.HI R158, RZ, 0x18, R158 ;  /* 0x00000018ff9e7819 */ /* 0x000fe4000001169e */
[----:B------:R-:W-:Y:S01]  /*14ed0*/  PRMT R183, R36, 0x5410, R183 ;  /* 0x0000541024b77816 */ /* 0x000fe200000000b7 */
[----:B------:R-:W-:Y:S01]  /*14ee0*/  FFMA.FTZ R69, R69, UR4, -R182 ;  /* 0x0000000445457c23 */ /* 0x000fe200080108b6 */
[----:B------:R-:W-:Y:S01]  /*14ef0*/  LOP3.LUT R36, R173, 0xff, RZ, 0xc0, !PT ;  /* 0x000000ffad247812 */ /* 0x000fe200078ec0ff */
[----:B------:R-:W-:Y:S01]  /*14f00*/  IMAD.MOV.U32 R173, RZ, RZ, R195 ;  /* 0x000000ffffad7224 */ /* 0x000fe200078e00c3 */
[----:B------:R-:W-:Y:S01]  /*14f10*/  PRMT R158, R40, 0x5410, R158 ;  /* 0x00005410289e7816 */ /* 0x000fe2000000009e */
[----:B------:R-:W-:Y:S01]  /*14f20*/  IMAD.MOV.U32 R195, RZ, RZ, R198 ;  /* 0x000000ffffc37224 */ /* 0x000fe200078e00c6 */
[----:B------:R-:W-:Y:S01]  /*14f30*/  LOP3.LUT R40, R39, UR17, R230, 0x96, !PT ;  /* 0x0000001127287c12 */ /* 0x000fe2000f8e96e6 */
[----:B------:R2:W-:Y:S01]  /*14f40*/  MUFU.EX2 R198, R53 ;  /* 0x0000003500c67308 */ /* 0x0005e20000000800 */
[----:B------:R-:W-:Y:S01]  /*14f50*/  PRMT R176, R36, 0x5410, R176 ;  /* 0x0000541024b07816 */ /* 0x000fe200000000b0 */
[----:B------:R-:W-:Y:S01]  /*14f60*/  FFMA.FTZ R96, R96, UR4, -R182 ;  /* 0x0000000460607c23 */ /* 0x000fe200080108b6 */
[----:B------:R-:W-:Y:S01]  /*14f70*/  SHF.R.U32.HI R37, RZ, 0x8, R168 ;  /* 0x00000008ff257819 */ /* 0x000fe200000116a8 */
[----:B------:R-:W-:Y:S01]  /*14f80*/  IMAD.WIDE.U32 R40, R40, -0x326172a9, RZ ;  /* 0xcd9e8d5728287825 */ /* 0x000fe200078e00ff */
[----:B------:R-:W-:Y:S02]  /*14f90*/  LOP3.LUT R36, R185, UR18, R140, 0x96, !PT ;  /* 0x00000012b9247c12 */ /* 0x000fe4000f8e968c */
[----:B------:R-:W-:Y:S03]  /*14fa0*/  PRMT R175, R175, 0x5410, R37 ;  /* 0x00005410afaf7816 */ /* 0x000fe60000000025 */
[----:B------:R-:W-:Y:S01]  /*14fb0*/  MUFU.EX2 R196, R55 ;  /* 0x0000003700c47308 */ /* 0x000fe20000000800 */
[----:B------:R-:W-:Y:S01]  /*14fc0*/  LOP3.LUT R39, R41, UR16, R184, 0x96, !PT ;  /* 0x0000001029277c12 */ /* 0x000fe2000f8e96b8 */
[----:B------:R-:W-:Y:S01]  /*14fd0*/  IMAD.WIDE.U32 R36, R36, -0x2daee0ad, RZ ;  /* 0xd2511f5324247825 */ /* 0x000fe200078e00ff */
[----:B------:R-:W-:Y:S02]  /*14fe0*/  PRMT R135, R47, 0x5410, R45 ;  /* 0x000054102f877816 */ /* 0x000fe4000000002d */
[----:B------:R-:W-:Y:S01]  /*14ff0*/  SHF.R.U32.HI R41, RZ, 0x8, R162 ;  /* 0x00000008ff297819 */ /* 0x000fe200000116a2 */
[----:B------:R-:W-:Y:S01]  /*15000*/  IMAD.MOV.U32 R168, RZ, RZ, R143 ;  /* 0x000000ffffa87224 */ /* 0x000fe200078e008f */
[----:B------:R-:W-:Y:S03]  /*15010*/  LOP3.LUT R43, R37, UR15, R38, 0x96, !PT ;  /* 0x0000000f252b7c12 */ /* 0x000fe6000f8e9626 */
[----:B------:R-:W-:Y:S01]  /*15020*/  MUFU.EX2 R184, R57 ;  /* 0x0000003900b87308 */ /* 0x000fe20000000800 */
[----:B------:R-:W-:Y:S01]  /*15030*/  SHF.R.U32.HI R37, RZ, 0x8, R44 ;  /* 0x00000008ff257819 */ /* 0x000fe2000001162c */
[----:B------:R-:W-:Y:S01]  /*15040*/  IMAD.MOV.U32 R143, RZ, RZ, R155 ;  /* 0x000000ffff8f7224 */ /* 0x000fe200078e009b */
[----:B-1----:R-:W-:Y:S01]  /*15050*/  LOP3.LUT R42, R163, 0xff, RZ, 0xc0, !PT ;  /* 0x000000ffa32a7812 */ /* 0x002fe200078ec0ff */
[----:B------:R-:W-:Y:S01]  /*15060*/  IMAD.MOV.U32 R155, RZ, RZ, R148 ;  /* 0x000000ffff9b7224 */ /* 0x000fe200078e0094 */
[----:B------:R-:W-:Y:S01]  /*15070*/  LOP3.LUT R44, R157, 0xff, RZ, 0xc0, !PT ;  /* 0x000000ff9d2c7812 */ /* 0x000fe200078ec0ff */
[----:B------:R-:W-:Y:S01]  /*15080*/  IMAD.MOV.U32 R148, RZ, RZ, R146 ;  /* 0x000000ffff947224 */ /* 0x000fe200078e0092 */
[----:B------:R-:W-:Y:S03]  /*15090*/  PRMT R67, R42, 0x5410, R164 ;  /* 0x000054102a437816 */ /* 0x000fe600000000a4 */
[----:B------:R-:W-:Y:S01]  /*150a0*/  MUFU.EX2 R178, R56 ;  /* 0x0000003800b27308 */ /* 0x000fe20000000800 */
[----:B------:R-:W-:Y:S04]  /*150b0*/  IMAD.WIDE.U32 R38, R39, -0x2daee0ad, RZ ;  /* 0xd2511f5327267825 */ /* 0x000fe800078e00ff */
[----:B------:R-:W-:Y:S01]  /*150c0*/  FFMA.FTZ R97, R97, UR4, -R182 ;  /* 0x0000000461617c23 */ /* 0x000fe200080108b6 */
[--C-:B------:R-:W-:Y:S01]  /*150d0*/  HSET2.LE.AND R67, R67, R225.reuse, PT ;  /* 0x000000e143437233 */ /* 0x100fe20003803000 */
[----:B--2---:R-:W-:Y:S02]  /*150e0*/  IMAD.MOV.U32 R53, RZ, RZ, R142 ;  /* 0x000000ffff357224 */ /* 0x004fe400078e008e */
[--C-:B------:R-:W-:Y:S01]  /*150f0*/  FFMA.FTZ R84, R84, UR4, -R182.reuse ;  /* 0x0000000454547c23 */ /* 0x100fe200080108b6 */
[----:B------:R-:W-:Y:S01]  /*15100*/  IMAD.MOV.U32 R185, RZ, RZ, R143 ;  /* 0x000000ffffb97224 */ /* 0x000fe200078e008f */
[----:B------:R-:W-:Y:S01]  /*15110*/  MUFU.EX2 R120, R120 ;  /* 0x0000007800787308 */ /* 0x000fe20000000800 */
[----:B------:R-:W-:Y:S02]  /*15120*/  IMAD.MOV.U32 R142, RZ, RZ, R155 ;  /* 0x000000ffff8e7224 */ /* 0x000fe400078e009b */
[----:B------:R-:W-:Y:S01]  /*15130*/  FFMA.FTZ R85, R85, UR4, -R182 ;  /* 0x0000000455557c23 */ /* 0x000fe200080108b6 */
[----:B------:R-:W-:Y:S02]  /*15140*/  IMAD.MOV.U32 R143, RZ, RZ, R154 ;  /* 0x000000ffff8f7224 */ /* 0x000fe400078e009a */
[----:B------:R-:W-:Y:S01]  /*15150*/  FFMA.FTZ R112, R112, UR4, -R182 ;  /* 0x0000000470707c23 */ /* 0x000fe200080108b6 */
[----:B------:R-:W-:Y:S01]  /*15160*/  IMAD.MOV.U32 R155, RZ, RZ, R148 ;  /* 0x000000ffff9b7224 */ /* 0x000fe200078e0094 */
[----:B------:R-:W-:Y:S01]  /*15170*/  PRMT R148, R49, 0x5410, R37 ;  /* 0x0000541031947816 */ /* 0x000fe20000000025 */
[----:B------:R-:W-:Y:S01]  /*15180*/  IMAD.MOV.U32 R154, RZ, RZ, R48 ;  /* 0x000000ffff9a7224 */ /* 0x000fe200078e0030 */
[----:B------:R-:W-:Y:S01]  /*15190*/  LOP3.LUT R48, R39, UR13, R36, 0x96, !PT ;  /* 0x0000000d27307c12 */ /* 0x000fe2000f8e9624 */
[----:B------:R-:W-:Y:S01]  /*151a0*/  IMAD.WIDE.U32 R36, R43, -0x326172a9, RZ ;  /* 0xcd9e8d572b247825 */ /* 0x000fe200078e00ff */
[----:B------:R-:W-:Y:S01]  /*151b0*/  LOP3.LUT R43, R50, 0xff, RZ, 0xc0, !PT ;  /* 0x000000ff322b7812 */ /* 0x000fe200078ec0ff */
[----:B------:R-:W-:Y:S01]  /*151c0*/  MUFU.EX2 R121, R121 ;  /* 0x0000007900797308 */ /* 0x000fe20000000800 */
[----:B------:R-:W-:Y:S01]  /*151d0*/  LOP3.LUT R39, R157, 0xffff, RZ, 0xc0, !PT ;  /* 0x0000ffff9d277812 */ /* 0x000fe200078ec0ff */
[----:B------:R-:W-:Y:S01]  /*151e0*/  IMAD.MOV.U32 R45, RZ, RZ, R147 ;  /* 0x000000ffff2d7224 */ /* 0x000fe200078e0093 */
[----:B------:R-:W-:Y:S01]  /*151f0*/  PRMT R147, R43, 0x5410, R51 ;  /* 0x000054102b937816 */ /* 0x000fe20000000033 */
[----:B------:R-:W-:Y:S01]  /*15200*/  IMAD.MOV.U32 R51, RZ, RZ, R177 ;  /* 0x000000ffff337224 */ /* 0x000fe200078e00b1 */
[----:B------:R-:W-:Y:S01]  /*15210*/  SHF.R.U32.HI R42, RZ, 0x8, R39 ;  /* 0x00000008ff2a7819 */ /* 0x000fe20000011627 */
[----:B------:R-:W2:Y:S01]  /*15220*/  LDL.LU R43, [R1+0x1c] ;  /* 0x00001c00012b7983 */ /* 0x000ea20000300800 */
[----:B------:R-:W-:Y:S03]  /*15230*/  LOP3.LUT R54, R37, UR14, R40, 0x96, !PT ;  /* 0x0000000e25367c12 */ /* 0x000fe6000f8e9628 */
[----:B------:R1:W-:Y:S01]  /*15240*/  MUFU.EX2 R177, R58 ;  /* 0x0000003a00b17308 */ /* 0x0003e20000000800 */
[----:B------:R-:W-:Y:S01]  /*15250*/  LOP3.LUT R37, R150, 0xffff, RZ, 0xc0, !PT ;  /* 0x0000ffff96257812 */ /* 0x000fe200078ec0ff */
[----:B------:R-:W-:Y:S02]  /*15260*/  IMAD.MOV.U32 R50, RZ, RZ, R64 ;  /* 0x000000ffff327224 */ /* 0x000fe400078e0040 */
[----:B------:R-:W-:Y:S01]  /*15270*/  FFMA.FTZ R113, R113, UR4, -R182 ;  /* 0x0000000471717c23 */ /* 0x000fe200080108b6 */
[----:B------:R-:W-:Y:S01]  /*15280*/  IMAD.MOV.U32 R64, RZ, RZ, R191 ;  /* 0x000000ffff407224 */ /* 0x000fe200078e00bf */
[----:B------:R-:W-:Y:S01]  /*15290*/  SHF.R.U32.HI R40, RZ, 0x8, R37 ;  /* 0x00000008ff287819 */ /* 0x000fe20000011625 */
[----:B------:R-:W-:Y:S02]  /*152a0*/  IMAD.MOV.U32 R146, RZ, RZ, R194 ;  /* 0x000000ffff927224 */ /* 0x000fe400078e00c2 */
[----:B------:R-:W-:Y:S01]  /*152b0*/  FFMA.FTZ R100, R100, UR4, -R182 ;  /* 0x0000000464647c23 */ /* 0x000fe200080108b6 */
[----:B------:R-:W-:Y:S01]  /*152c0*/  IMAD.MOV.U32 R164, RZ, RZ, R195 ;  /* 0x000000ffffa47224 */ /* 0x000fe200078e00c3 */
[----:B------:R-:W-:Y:S01]  /*152d0*/  MUFU.EX2 R191, R62 ;  /* 0x0000003e00bf7308 */ /* 0x000fe20000000800 */
[----:B------:R-:W-:Y:S01]  /*152e0*/  IMAD.MOV.U32 R47, RZ, RZ, R146 ;  /* 0x000000ffff2f7224 */ /* 0x000fe200078e0092 */
[----:B------:R-:W-:Y:S01]  /*152f0*/  PRMT R146, R165, 0x5410, R41 ;  /* 0x00005410a5927816 */ /* 0x000fe20000000029 */
[----:B------:R-:W-:Y:S01]  /*15300*/  IMAD.WIDE.U32 R48, R48, -0x326172a9, RZ ;  /* 0xcd9e8d5730307825 */ /* 0x000fe200078e00ff */
[--C-:B------:R-:W-:Y:S02]  /*15310*/  SHF.R.U32.HI R41, RZ, 0x10, R157.reuse ;  /* 0x00000010ff297819 */ /* 0x100fe4000001169d */
[----:B------:R-:W-:Y:S01]  /*15320*/  SHF.R.U32.HI R157, RZ, 0x18, R157 ;  /* 0x00000018ff9d7819 */ /* 0x000fe2000001169d */
[----:B------:R-:W-:Y:S01]  /*15330*/  IMAD.MOV.U32 R194, RZ, RZ, R197 ;  /* 0x000000ffffc27224 */ /* 0x000fe200078e00c5 */
[----:B------:R-:W-:Y:S01]  /*15340*/  LOP3.LUT R39, R41, 0xff, RZ, 0xc0, !PT ;  /* 0x000000ff29277812 */ /* 0x000fe200078ec0ff */
[----:B-1----:R-:W-:Y:S01]  /*15350*/  IMAD.MOV.U32 R58, RZ, RZ, R46 ;  /* 0x000000ffff3a7224 */ /* 0x002fe200078e002e */
[--C-:B------:R-:W-:Y:S01]  /*15360*/  HSET2.LE.AND R46, R167, R225.reuse, PT ;  /* 0x000000e1a72e7233 */ /* 0x100fe20003803000 */
[----:B------:R-:W-:Y:S01]  /*15370*/  IMAD.MOV.U32 R167, RZ, RZ, R64 ;  /* 0x000000ffffa77224 */ /* 0x000fe200078e0040 */
[----:B------:R-:W-:Y:S01]  /*15380*/  PRMT R157, R39, 0x5410, R157 ;  /* 0x00005410279d7816 */ /* 0x000fe2000000009d */
[----:B------:R-:W3:Y:S01]  /*15390*/  LDL.LU R64, [R1+0x20] ;  /* 0x0000200001407983 */ /* 0x000ee20000300800 */
[--C-:B------:R-:W-:Y:S01]  /*153a0*/  SHF.R.U32.HI R39, RZ, 0x10, R150.reuse ;  /* 0x00000010ff277819 */ /* 0x100fe20000011696 */
[----:B------:R1:W-:Y:S01]  /*153b0*/  MUFU.EX2 R195, R60 ;  /* 0x0000003c00c37308 */ /* 0x0003e20000000800 */
[----:B------:R-:W-:Y:S01]  /*153c0*/  LOP3.LUT R41, R150, 0xff, RZ, 0xc0, !PT ;  /* 0x000000ff96297812 */ /* 0x000fe200078ec0ff */
[----:B------:R-:W-:Y:S01]  /*153d0*/  IMAD.WIDE.U32 R54, R54, -0x2daee0ad, RZ ;  /* 0xd2511f5336367825 */ /* 0x000fe200078e00ff */
[----:B------:R-:W-:Y:S02]  /*153e0*/  SHF.R.U32.HI R150, RZ, 0x18, R150 ;  /* 0x00000018ff967819 */ /* 0x000fe40000011696 */
[----:B------:R-:W-:Y:S01]  /*153f0*/  LOP3.LUT R37, R39, 0xff, RZ, 0xc0, !PT ;  /* 0x000000ff27257812 */ /* 0x000fe200078ec0ff */
[----:B------:R-:W-:Y:S01]  /*15400*/  IMAD.MOV.U32 R163, RZ, RZ, R47 ;  /* 0x000000ffffa37224 */ /* 0x000fe200078e002f */
[--C-:B------:R-:W-:Y:S03]  /*15410*/  HSET2.LE.AND R39, R172, R225.reuse, PT ;  /* 0x000000e1ac277233 */ /* 0x100fe60003803000 */
[----:B------:R4:W-:Y:S01]  /*15420*/  MUFU.EX2 R197, R52 ;  /* 0x0000003400c57308 */ /* 0x0009e20000000800 */
[----:B------:R-:W-:Y:S01]  /*15430*/  PRMT R150, R37, 0x5410, R150 ;  /* 0x0000541025967816 */ /* 0x000fe20000000096 */
[----:B------:R-:W-:Y:S01]  /*15440*/  IMAD.MOV.U32 R47, RZ, RZ, R192 ;  /* 0x000000ffff2f7224 */ /* 0x000fe200078e00c0 */
[----:B------:R-:W-:Y:S01]  /*15450*/  LOP3.LUT R37, R144, 0xffff, RZ, 0xc0, !PT ;  /* 0x0000ffff90257812 */ /* 0x000fe200078ec0ff */
[----:B------:R-:W-:Y:S02]  /*15460*/  IMAD.MOV.U32 R57, RZ, RZ, R65 ;  /* 0x000000ffff397224 */ /* 0x000fe400078e0041 */
[----:B------:R-:W-:Y:S01]  /*15470*/  FFMA.FTZ R101, R101, UR4, -R182 ;  /* 0x0000000465657c23 */ /* 0x000fe200080108b6 */
[----:B------:R-:W-:Y:S01]  /*15480*/  IMAD.MOV.U32 R65, RZ, RZ, R155 ;  /* 0x000000ffff417224 */ /* 0x000fe200078e009b */
[----:B------:R-:W-:Y:S02]  /*15490*/  SHF.R.U32.HI R37, RZ, 0x8, R37 ;  /* 0x00000008ff257819 */ /* 0x000fe40000011625 */
[----:B------:R4:W-:Y:S01]  /*154a0*/  MUFU.EX2 R192, R63 ;  /* 0x0000003f00c07308 */ /* 0x0009e20000000800 */
[----:B-1----:R-:W-:Y:S01]  /*154b0*/  PRMT R60, R44, 0x5410, R42 ;  /* 0x000054102c3c7816 */ /* 0x002fe2000000002a */
[----:B------:R-:W-:Y:S01]  /*154c0*/  IMAD.MOV.U32 R62, RZ, RZ, R164 ;  /* 0x000000ffff3e7224 */ /* 0x000fe200078e00a4 */
[----:B------:R-:W-:Y:S01]  /*154d0*/  LOP3.LUT R44, R55, UR5, R38, 0x96, !PT ;  /* 0x00000005372c7c12 */ /* 0x000fe2000f8e9626 */
[----:B------:R-:W-:Y:S01]  /*154e0*/  IMAD.MOV.U32 R164, RZ, RZ, R53 ;  /* 0x000000ffffa47224 */ /* 0x000fe200078e0035 */
[----:B------:R-:W-:Y:S01]  /*154f0*/  LOP3.LUT R38, R144, 0xff, RZ, 0xc0, !PT ;  /* 0x000000ff90267812 */ /* 0x000fe200078ec0ff */
[----:B------:R-:W-:Y:S02]  /*15500*/  IMAD.MOV.U32 R162, RZ, RZ, R45 ;  /* 0x000000ffffa27224 */ /* 0x000fe400078e002d */
[----:B------:R-:W-:Y:S01]  /*15510*/  FFMA.FTZ R182, R117, UR4, -R182 ;  /* 0x0000000475b67c23 */ /* 0x000fe200080108b6 */
[----:B------:R-:W-:Y:S01]  /*15520*/  IMAD.MOV.U32 R45, RZ, RZ, R143 ;  /* 0x000000ffff2d7224 */ /* 0x000fe200078e008f */
[----:B------:R-:W-:Y:S01]  /*15530*/  PRMT R143, R38, 0x5410, R37 ;  /* 0x00005410268f7816 */ /* 0x000fe20000000025 */
[----:B------:R-:W-:Y:S01]  /*15540*/  IMAD.MOV.U32 R165, RZ, RZ, R194 ;  /* 0x000000ffffa57224 */ /* 0x000fe200078e00c2 */
[----:B----4-:R-:W-:Y:S01]  /*15550*/  LOP3.LUT R52, R49, UR12, R36, 0x96, !PT ;  /* 0x0000000c31347c12 */ /* 0x010fe2000f8e9624 */
[----:B------:R1:W-:Y:S01]  /*15560*/  MUFU.EX2 R194, R61 ;  /* 0x0000003d00c27308 */ /* 0x0003e20000000800 */
[--C-:B------:R-:W-:Y:S01]  /*15570*/  HSET2.LE.AND R38, R174, R225.reuse, PT ;  /* 0x000000e1ae267233 */ /* 0x100fe20003803000 */
[----:B------:R-:W-:Y:S01]  /*15580*/  IMAD.MOV.U32 R56, RZ, RZ, R165 ;  /* 0x000000ffff387224 */ /* 0x000fe200078e00a5 */
[----:B------:R-:W-:Y:S01]  /*15590*/  F2FP.F16.F32.PACK_AB R36, R246, R245 ;  /* 0x000000f5f624723e */ /* 0x000fe200000000ff */
[----:B------:R-:W-:Y:S01]  /*155a0*/  IMAD.MOV.U32 R165, RZ, RZ, R173 ;  /* 0x000000ffffa57224 */ /* 0x000fe200078e00ad */
[----:B------:R-:W-:Y:S01]  /*155b0*/  F2FP.F16.F32.PACK_AB R37, R244, R243 ;  /* 0x000000f3f425723e */ /* 0x000fe200000000ff */
[----:B------:R-:W-:Y:S01]  /*155c0*/  IMAD.MOV.U32 R63, RZ, RZ, R185 ;  /* 0x000000ffff3f7224 */ /* 0x000fe200078e00b9 */
[----:B------:R-:W-:Y:S03]  /*155d0*/  LOP3.LUT R38, R38, R36, RZ, 0xc0, !PT ;  /* 0x0000002426267212 */ /* 0x000fe600078ec0ff */
[----:B------:R4:W-:Y:S01]  /*155e0*/  MUFU.EX2 R173, R68 ;  /* 0x0000004400ad7308 */ /* 0x0009e20000000800 */
[--C-:B------:R-:W-:Y:S01]  /*155f0*/  HSET2.LE.AND R36, R145, R225.reuse, PT ;  /* 0x000000e191247233 */ /* 0x100fe20003803000 */
[----:B------:R-:W-:Y:S01]  /*15600*/  IMAD.MOV.U32 R145, RZ, RZ, R45 ;  /* 0x000000ffff917224 */ /* 0x000fe200078e002d */
[----:B------:R-:W-:Y:S01]  /*15610*/  LOP3.LUT R39, R39, R37, RZ, 0xc0, !PT ;  /* 0x0000002527277212 */ /* 0x000fe200078ec0ff */
[----:B------:R-:W-:Y:S01]  /*15620*/  IMAD.WIDE.U32 R44, R44, -0x326172a9, RZ ;  /* 0xcd9e8d572c2c7825 */ /* 0x000fe200078e00ff */
[--C-:B------:R-:W-:Y:S03]  /*15630*/  HSET2.LE.AND R37, R159, R225.reuse, PT ;  /* 0x000000e19f257233 */ /* 0x100fe60003803000 */
[--C-:B------:R-:W-:Y:S02]  /*15640*/  FFMA.FTZ R98, R98, UR4, -R181.reuse ;  /* 0x0000000462627c23 */ /* 0x100fe400080108b5 */
[----:B------:R4:W-:Y:S01]  /*15650*/  MUFU.EX2 R174, R59 ;  /* 0x0000003b00ae7308 */ /* 0x0009e20000000800 */
[----:B------:R-:W-:Y:S01]  /*15660*/  LOP3.LUT R55, R45, UR22, R48, 0x96, !PT ;  /* 0x000000162d377c12 */ /* 0x000fe2000f8e9630 */
[----:B------:R-:W-:Y:S01]  /*15670*/  IMAD.MOV.U32 R155, RZ, RZ, R190 ;  /* 0x000000ffff9b7224 */ /* 0x000fe200078e00be */
[----:B------:R-:W-:Y:S01]  /*15680*/  SHF.R.U32.HI R48, RZ, 0x18, R44 ;  /* 0x00000018ff307819 */ /* 0x000fe2000001162c */
[----:B------:R-:W-:Y:S01]  /*15690*/  IMAD.MOV.U32 R159, RZ, RZ, R142 ;  /* 0x000000ffff9f7224 */ /* 0x000fe200078e008e */
[----:B-1----:R-:W-:Y:S01]  /*156a0*/  PRMT R61, R41, 0x5410, R40 ;  /* 0x00005410293d7816 */ /* 0x002fe20000000028 */
[----:B------:R-:W-:Y:S01]  /*156b0*/  IMAD.WIDE.U32 R52, R52, -0x2daee0ad, RZ ;  /* 0xd2511f5334347825 */ /* 0x000fe200078e00ff */
[----:B------:R-:W-:Y:S03]  /*156c0*/  F2FP.F16.F32.PACK_AB R40, R239, R237 ;  /* 0x000000edef28723e */ /* 0x000fe600000000ff */
[----:B------:R1:W-:Y:S01]  /*156d0*/  MUFU.EX2 R190, R80 ;  /* 0x0000005000be7308 */ /* 0x0003e20000000800 */
[----:B------:R-:W-:Y:S01]  /*156e0*/  F2FP.F16.F32.PACK_AB R41, R240, R238 ;  /* 0x000000eef029723e */ /* 0x000fe200000000ff */
[----:B----4-:R-:W-:Y:S01]  /*156f0*/  IMAD.MOV.U32 R68, RZ, RZ, R162 ;  /* 0x000000ffff447224 */ /* 0x010fe200078e00a2 */
[----:B------:R-:W-:Y:S01]  /*15700*/  LOP3.LUT R37, R37, R40, RZ, 0xc0, !PT ;  /* 0x0000002825257212 */ /* 0x000fe200078ec0ff */
[--C-:B------:R-:W-:Y:S01]  /*15710*/  FFMA.FTZ R99, R99, UR4, -R181.reuse ;  /* 0x0000000463637c23 */ /* 0x100fe200080108b5 */
[----:B------:R-:W-:Y:S01]  /*15720*/  LOP3.LUT R46, R46, R41, RZ, 0xc0, !PT ;  /* 0x000000292e2e7212 */ /* 0x000fe200078ec0ff */
[----:B------:R-:W-:Y:S01]  /*15730*/  FFMA.FTZ R86, R86, UR4, -R181 ;  /* 0x0000000456567c23 */ /* 0x000fe200080108b5 */
[----:B------:R-:W-:Y:S03]  /*15740*/  LOP3.LUT R54, R53, UR21, R54, 0x96, !PT ;  /* 0x0000001535367c12 */ /* 0x000fe6000f8e9636 */
[----:B------:R4:W-:Y:S01]  /*15750*/  MUFU.EX2 R185, R82 ;  /* 0x0000005200b97308 */ /* 0x0009e20000000800 */
[----:B------:R-:W-:Y:S02]  /*15760*/  IMAD.MOV.U32 R59, RZ, RZ, R189 ;  /* 0x000000ffff3b7224 */ /* 0x000fe400078e00bd */
[--C-:B------:R-:W-:Y:S01]  /*15770*/  FFMA.FTZ R87, R87, UR4, -R181.reuse ;  /* 0x0000000457577c23 */ /* 0x100fe200080108b5 */
[--C-:B------:R-:W-:Y:S01]  /*15780*/  FFMA.FTZ R114, R114, UR4, -R181.reuse ;  /* 0x0000000472727c23 */ /* 0x100fe200080108b5 */
[--C-:B------:R-:W-:Y:S01]  /*15790*/  FFMA.FTZ R115, R115, UR4, -R181.reuse ;  /* 0x0000000473737c23 */ /* 0x100fe200080108b5 */
[--C-:B------:R-:W-:Y:S01]  /*157a0*/  FFMA.FTZ R102, R102, UR4, -R181.reuse ;  /* 0x0000000466667c23 */ /* 0x100fe200080108b5 */
[--C-:B------:R-:W-:Y:S01]  /*157b0*/  FFMA.FTZ R103, R103, UR4, -R181.reuse ;  /* 0x0000000467677c23 */ /* 0x100fe200080108b5 */
[----:B------:R-:W-:Y:S02]  /*157c0*/  FFMA.FTZ R118, R118, UR4, -R181 ;  /* 0x0000000476767c23 */ /* 0x000fe400080108b5 */
[----:B------:R4:W-:Y:S01]  /*157d0*/  MUFU.EX2 R189, R81 ;  /* 0x0000005100bd7308 */ /* 0x0009e20000000800 */
[----:B-1----:R-:W-:Y:S02]  /*157e0*/  IMAD.MOV.U32 R80, RZ, RZ, R163 ;  /* 0x000000ffff507224 */ /* 0x002fe400078e00a3 */
[----:B------:R-:W-:Y:S07]  /*157f0*/  FFMA.FTZ R181, R119, UR4, -R181 ;  /* 0x0000000477b57c23 */ /* 0x000fee00080108b5 */
[----:B------:R-:W-:Y:S01]  /*15800*/  MUFU.EX2 R163, R70 ;  /* 0x0000004600a37308 */ /* 0x000fe20000000800 */
[----:B----4-:R-:W-:Y:S09]  /*15810*/  IMAD.MOV.U32 R82, RZ, RZ, R145 ;  /* 0x000000ffff527224 */ /* 0x010ff200078e0091 */
[----:B------:R-:W-:Y:S01]  /*15820*/  MUFU.EX2 R172, R69 ;  /* 0x0000004500ac7308 */ /* 0x000fe20000000800 */
[----:B------:R-:W-:Y:S09]  /*15830*/  IMAD.MOV.U32 R81, RZ, RZ, R159 ;  /* 0x000000ffff517224 */ /* 0x000ff200078e009f */
[----:B------:R1:W-:Y:S10]  /*15840*/  MUFU.EX2 R159, R76 ;  /* 0x0000004c009f7308 */ /* 0x0003f40000000800 */
[----:B------:R4:W-:Y:S10]  /*15850*/  MUFU.EX2 R162, R71 ;  /* 0x0000004700a27308 */ /* 0x0009f40000000800 */
[----:B------:R-:W-:Y:S01]  /*15860*/  MUFU.EX2 R182, R182 ;  /* 0x000000b600b67308 */ /* 0x000fe20000000800 */
[----:B-1----:R-:W-:Y:S09]  /*15870*/  IMAD.MOV.U32 R76, RZ, RZ, R82 ;  /* 0x000000ffff4c7224 */ /* 0x002ff200078e0052 */
[----:B------:R-:W-:Y:S01]  /*15880*/  MUFU.EX2 R126, R126 ;  /* 0x0000007e007e7308 */ /* 0x000fe20000000800 */
[----:B----4-:R-:W-:Y:S09]  /*15890*/  IMAD.MOV.U32 R71, RZ, RZ, R81 ;  /* 0x000000ffff477224 */ /* 0x010ff200078e0051 */
        /* <DEDUP_REMOVED lines=9> */
[----:B-----5:R-:W-:Y:S01]  /*15930*/  FFMA.FTZ R132, R132, R66, R205 ;  /* 0x0000004284847223 */ /* 0x020fe200000100cd */
[----:B------:R-:W-:Y:S02]  /*15940*/  IMAD.MOV.U32 R205, RZ, RZ, R154 ;  /* 0x000000ffffcd7224 */ /* 0x000fe400078e009a */
[----:B------:R-:W-:Y:S06]  /*15950*/  IMAD.MOV.U32 R154, RZ, RZ, R188 ;  /* 0x000000ffff9a7224 */ /* 0x000fec00078e00bc */
[----:B------:R-:W-:Y:S01]  /*15960*/  MUFU.EX2 R95, R95 ;  /* 0x0000005f005f7308 */ /* 0x000fe20000000800 */
[----:B------:R-:W-:Y:S02]  /*15970*/  IMAD.MOV.U32 R69, RZ, RZ, R205 ;  /* 0x000000ffff457224 */ /* 0x000fe400078e00cd */
[----:B------:R-:W-:Y:S07]  /*15980*/  IMAD.MOV.U32 R205, RZ, RZ, R154 ;  /* 0x000000ffffcd7224 */ /* 0x000fee00078e009a */
[----:B------:R1:W-:Y:S10]  /*15990*/  MUFU.EX2 R188, R83 ;  /* 0x0000005300bc7308 */ /* 0x0003f40000000800 */
[----:B------:R-:W-:Y:S10]  /*159a0*/  MUFU.EX2 R154, R79 ;  /* 0x0000004f009a7308 */ /* 0x000ff40000000800 */
[----:B------:R-:W-:Y:S01]  /*159b0*/  MUFU.EX2 R90, R90 ;  /* 0x0000005a005a7308 */ /* 0x000fe20000000800 */
[----:B-1----:R-:W-:Y:S02]  /*159c0*/  IMAD.MOV.U32 R83, RZ, RZ, R58 ;  /* 0x000000ffff537224 */ /* 0x002fe400078e003a */
[----:B------:R-:W-:Y:S02]  /*159d0*/  IMAD.MOV.U32 R58, RZ, RZ, R51 ;  /* 0x000000ffff3a7224 */ /* 0x000fe400078e0033 */
[----:B------:R-:W-:Y:S02]  /*159e0*/  IMAD.MOV.U32 R70, RZ, RZ, R83 ;  /* 0x000000ffff467224 */ /* 0x000fe400078e0053 */
[----:B------:R-:W-:Y:S03]  /*159f0*/  IMAD.MOV.U32 R83, RZ, RZ, R65 ;  /* 0x000000ffff537224 */ /* 0x000fe600078e0041 */
[----:B------:R-:W-:Y:S10]  /*15a00*/  MUFU.EX2 R91, R91 ;  /* 0x0000005b005b7308 */ /* 0x000ff40000000800 */
[----:B------:R-:W-:Y:S10]  /*15a10*/  MUFU.EX2 R96, R96 ;  /* 0x0000006000607308 */ /* 0x000ff40000000800 */
[----:B------:R-:W-:Y:S10]  /*15a20*/  MUFU.EX2 R97, R97 ;  /* 0x0000006100617308 */ /* 0x000ff40000000800 */
[----:B------:R-:W-:Y:S10]  /*15a30*/  MUFU.EX2 R86, R86 ;  /* 0x0000005600567308 */ /* 0x000ff40000000800 */
[----:B------:R-:W-:Y:S10]  /*15a40*/  MUFU.EX2 R87, R87 ;  /* 0x0000005700577308 */ /* 0x000ff40000000800 */
[----:B------:R-:W-:Y:S01]  /*15a50*/  MUFU.EX2 R88, R88 ;  /* 0x0000005800587308 */ /* 0x000fe20000000800 */
[----:B--2---:R-:W-:Y:S01]  /*15a60*/  FFMA.FTZ R66, R3, R43, R203 ;  /* 0x0000002b03427223 */ /* 0x004fe200000100cb */
[----:B------:R-:W-:Y:S01]  /*15a70*/  F2FP.F16.F32.PACK_AB R3, R242, R241 ;  /* 0x000000f1f203723e */ /* 0x000fe200000000ff */
[----:B------:R-:W-:Y:S01]  /*15a80*/  IMAD.MOV.U32 R203, RZ, RZ, R47 ;  /* 0x000000ffffcb7224 */ /* 0x000fe200078e002f */
[--C-:B------:R-:W-:Y:S01]  /*15a90*/  HSET2.LE.AND R47, R170, R225.reuse, PT ;  /* 0x000000e1aa2f7233 */ /* 0x100fe20003803000 */
[----:B------:R-:W1:Y:S01]  /*15aa0*/  LDSM.16.MT88.4 R40, [R213+0x4800] ;  /* 0x00480000d528783b */ /* 0x000e620000004200 */
[----:B------:R-:W-:Y:S01]  /*15ab0*/  LOP3.LUT R36, R36, R3, RZ, 0xc0, !PT ;  /* 0x0000000324247212 */ /* 0x000fe200078ec0ff */
[----:B------:R-:W-:Y:S01]  /*15ac0*/  IMAD.MOV.U32 R170, RZ, RZ, R59 ;  /* 0x000000ffffaa7224 */ /* 0x000fe200078e003b */
[----:B---3--:R-:W-:Y:S01]  /*15ad0*/  F2FP.F16.F32.PACK_AB R3, R211, R210 ;  /* 0x000000d2d303723e */ /* 0x008fe200000000ff */
[----:B------:R-:W-:Y:S01]  /*15ae0*/  IMAD.MOV.U32 R59, RZ, RZ, R50 ;  /* 0x000000ffff3b7224 */ /* 0x000fe200078e0032 */
[----:B------:R-:W-:Y:S02]  /*15af0*/  MUFU.EX2 R89, R89 ;  /* 0x0000005900597308 */ /* 0x000fe40000000800 */
[----:B------:R-:W-:Y:S02]  /*15b00*/  LOP3.LUT R47, R47, R3, RZ, 0xc0, !PT ;  /* 0x000000032f2f7212 */ /* 0x000fe400078ec0ff */
[C---:B------:R-:W-:Y:S02]  /*15b10*/  LOP3.LUT R3, R44.reuse, 0xffff, RZ, 0xc0, !PT ;  /* 0x0000ffff2c037812 */ /* 0x040fe400078ec0ff */
[----:B------:R-:W-:Y:S02]  /*15b20*/  LOP3.LUT R45, R44, 0xff, RZ, 0xc0, !PT ;  /* 0x000000ff2c2d7812 */ /* 0x000fe400078ec0ff */
[----:B------:R-:W-:Y:S02]  /*15b30*/  SHF.R.U32.HI R3, RZ, 0x8, R3 ;  /* 0x00000008ff037819 */ /* 0x000fe40000011603 */
[----:B------:R-:W-:Y:S02]  /*15b40*/  MUFU.EX2 R110, R110 ;  /* 0x0000006e006e7308 */ /* 0x000fe40000000800 */
[----:B------:R-:W-:Y:S02]  /*15b50*/  PRMT R142, R45, 0x5410, R3 ;  /* 0x000054102d8e7816 */ /* 0x000fe40000000003 */
[----:B------:R-:W-:Y:S01]  /*15b60*/  SHF.R.U32.HI R3, RZ, 0x10, R44 ;  /* 0x00000010ff037819 */ /* 0x000fe2000001162c */
[----:B------:R-:W-:Y:S01]  /*15b70*/  FFMA.FTZ R64, R2, R64, R206 ;  /* 0x0000004002407223 */ /* 0x000fe200000100ce */
[----:B------:R-:W-:Y:S01]  /*15b80*/  F2FP.F16.F32.PACK_AB R44, R201, R202 ;  /* 0x000000cac92c723e */ /* 0x000fe200000000ff */
[----:B------:R-:W-:Y:S01]  /*15b90*/  IMAD.MOV.U32 R206, RZ, RZ, R68 ;  /* 0x000000ffffce7224 */ /* 0x000fe200078e0044 */
[----:B------:R-:W-:Y:S02]  /*15ba0*/  LOP3.LUT R45, R3, 0xff, RZ, 0xc0, !PT ;  /* 0x000000ff032d7812 */ /* 0x000fe400078ec0ff */
[----:B------:R-:W-:Y:S01]  /*15bb0*/  MUFU.EX2 R111, R111 ;  /* 0x0000006f006f7308 */ /* 0x000fe20000000800 */
[--C-:B------:R-:W-:Y:S02]  /*15bc0*/  HSET2.LE.AND R3, R135, R225.reuse, PT ;  /* 0x000000e187037233 */ /* 0x100fe40003803000 */
[----:B------:R-:W-:Y:S02]  /*15bd0*/  PRMT R135, R45, 0x5410, R48 ;  /* 0x000054102d877816 */ /* 0x000fe40000000030 */
[----:B------:R-:W-:Y:S01]  /*15be0*/  F2FP.F16.F32.PACK_AB R45, R200, R199 ;  /* 0x000000c7c82d723e */ /* 0x000fe200000000ff */
[----:B------:R-:W2:Y:S01]  /*15bf0*/  LDSM.16.MT88.4 R48, [R214+0x4800] ;  /* 0x00480000d630783b */ /* 0x000ea20000004200 */
[----:B------:R-:W-:Y:S03]  /*15c00*/  LOP3.LUT R44, R3, R44, RZ, 0xc0, !PT ;  /* 0x0000002c032c7212 */ /* 0x000fe600078ec0ff */
[----:B------:R-:W-:Y:S01]  /*15c10*/  MUFU.EX2 R118, R118 ;  /* 0x0000007600767308 */ /* 0x000fe20000000800 */
[--C-:B------:R-:W-:Y:S01]  /*15c20*/  HSET2.LE.AND R3, R158, R225.reuse, PT ;  /* 0x000000e19e037233 */ /* 0x100fe20003803000 */
[----:B------:R-:W-:Y:S01]  /*15c30*/  IMAD.MOV.U32 R158, RZ, RZ, R57 ;  /* 0x000000ffff9e7224 */ /* 0x000fe200078e0039 */
[C---:B------:R-:W-:Y:S01]  /*15c40*/  LOP3.LUT R2, R52.reuse, 0xff, RZ, 0xc0, !PT ;  /* 0x000000ff34027812 */ /* 0x040fe200078ec0ff */
[----:B------:R-:W-:Y:S02]  /*15c50*/  IMAD.MOV.U32 R57, RZ, RZ, R62 ;  /* 0x000000ffff397224 */ /* 0x000fe400078e003e */
[----:B------:R-:W-:Y:S01]  /*15c60*/  LOP3.LUT R45, R3, R45, RZ, 0xc0, !PT ;  /* 0x0000002d032d7212 */ /* 0x000fe200078ec0ff */
[----:B------:R-:W-:Y:S01]  /*15c70*/  IMAD.MOV.U32 R62, RZ, RZ, R171 ;  /* 0x000000ffff3e7224 */ /* 0x000fe200078e00ab */
[----:B------:R-:W-:Y:S01]  /*15c80*/  LOP3.LUT R3, R52, 0xffff, RZ, 0xc0, !PT ;  /* 0x0000ffff34037812 */ /* 0x000fe200078ec0ff */
[-C--:B-1----:R-:W-:Y:S01]  /*15c90*/  HMMA.16816.F32 R4, R36, R40.reuse, R4 ;  /* 0x000000282404723c */ /* 0x082fe20000001804 */
[----:B------:R-:W-:Y:S04]  /*15ca0*/  MUFU.EX2 R181, R181 ;  /* 0x000000b500b57308 */ /* 0x000fe80000000800 */
[----:B------:R-:W-:Y:S01]  /*15cb0*/  SHF.R.U32.HI R3, RZ, 0x8, R3 ;  /* 0x00000008ff037819 */ /* 0x000fe20000011603 */
[C---:B------:R-:W-:Y:S05]  /*15cc0*/  HMMA.16816.F32 R8, R44.reuse, R40, R8 ;  /* 0x000000282c08723c */ /* 0x040fea0000001808 */
[----:B------:R-:W-:Y:S01]  /*15cd0*/  MUFU.EX2 R122, R122 ;  /* 0x0000007a007a7308 */ /* 0x000fe20000000800 */
[----:B------:R-:W-:Y:S01]  /*15ce0*/  PRMT R145, R2, 0x5410, R3 ;  /* 0x0000541002917816 */ /* 0x000fe20000000003 */
[-C--:B------:R-:W-:Y:S04]  /*15cf0*/  HMMA.16816.F32 R12, R44, R42.reuse, R12 ;  /* 0x0000002a2c0c723c */ /* 0x080fe8000000180c */
[--C-:B------:R-:W-:Y:S02]  /*15d00*/  SHF.R.U32.HI R2, RZ, 0x10, R144.reuse ;  /* 0x00000010ff027819 */ /* 0x100fe40000011690 */
[C---:B------:R-:W-:Y:S02]  /*15d10*/  HMMA.16816.F32 R16, R36.reuse, R42, R16 ;  /* 0x0000002a2410723c */ /* 0x040fe40000001810 */
[----:B------:R-:W-:Y:S03]  /*15d20*/  MUFU.EX2 R112, R112 ;  /* 0x0000007000707308 */ /* 0x000fe60000000800 */
[----:B------:R-:W-:Y:S01]  /*15d30*/  SHF.R.U32.HI R144, RZ, 0x18, R144 ;  /* 0x00000018ff907819 */ /* 0x000fe20000011690 */
[----:B------:R-:W-:Y:S01]  /*15d40*/  IMAD.MOV.U32 R53, RZ, RZ, R155 ;  /* 0x000000ffff357224 */ /* 0x000fe200078e009b */
[----:B------:R-:W-:Y:S05]  /*15d50*/  LOP3.LUT R2, R2, 0xff, RZ, 0xc0, !PT ;  /* 0x000000ff02027812 */ /* 0x000fea00078ec0ff */
[----:B------:R-:W-:Y:S01]  /*15d60*/  MUFU.EX2 R155, R78 ;  /* 0x0000004e009b7308 */ /* 0x000fe20000000800 */
[----:B------:R-:W-:Y:S01]  /*15d70*/  PRMT R65, R2, 0x5410, R144 ;  /* 0x0000541002417816 */ /* 0x000fe20000000090 */
[-C--:B--2---:R-:W-:Y:S03]  /*15d80*/  HMMA.16816.F32 R20, R36, R48.reuse, R20 ;  /* 0x000000302414723c */ /* 0x084fe60000001814 */
[--C-:B------:R-:W-:Y:S02]  /*15d90*/  SHF.R.U32.HI R3, RZ, 0x10, R52.reuse ;  /* 0x00000010ff037819 */ /* 0x100fe40000011634 */
[----:B------:R-:W-:Y:S03]  /*15da0*/  SHF.R.U32.HI R52, RZ, 0x18, R52 ;  /* 0x00000018ff347819 */ /* 0x000fe60000011634 */
[----:B------:R1:W-:Y:S03]  /*15db0*/  MUFU.EX2 R144, R72 ;  /* 0x0000004800907308 */ /* 0x0003e60000000800 */
[----:B------:R-:W-:Y:S01]  /*15dc0*/  LOP3.LUT R3, R3, 0xff, RZ, 0xc0, !PT ;  /* 0x000000ff03037812 */ /* 0x000fe200078ec0ff */
[C---:B------:R-:W-:Y:S04]  /*15dd0*/  HMMA.16816.F32 R24, R44.reuse, R48, R24 ;  /* 0x000000302c18723c */ /* 0x040fe80000001818 */
[----:B------:R-:W-:Y:S01]  /*15de0*/  PRMT R171, R3, 0x5410, R52 ;  /* 0x0000541003ab7816 */ /* 0x000fe20000000034 */
[----:B------:R-:W-:Y:S01]  /*15df0*/  IMAD.MOV.U32 R52, RZ, RZ, R158 ;  /* 0x000000ffff347224 */ /* 0x000fe200078e009e */
[C---:B------:R-:W-:Y:S01]  /*15e00*/  LOP3.LUT R2, R55.reuse, 0xffff, RZ, 0xc0, !PT ;  /* 0x0000ffff37027812 */ /* 0x040fe200078ec0ff */
[-C--:B------:R-:W-:Y:S01]  /*15e10*/  HMMA.16816.F32 R32, R44, R50.reuse, R32 ;  /* 0x000000322c20723c */ /* 0x080fe20000001820 */
[----:B------:R-:W2:Y:S01]  /*15e20*/  LDSM.16.MT88.4 R44, [R213+0x4c00] ;  /* 0x004c0000d52c783b */ /* 0x000ea20000004200 */
[----:B------:R-:W3:Y:S02]  /*15e30*/  MUFU.EX2 R158, R77 ;  /* 0x0000004d009e7308 */ /* 0x000ee40000000800 */
[C---:B------:R-:W-:Y:S02]  /*15e40*/  LOP3.LUT R3, R134.reuse, 0xffff, RZ, 0xc0, !PT ;  /* 0x0000ffff86037812 */ /* 0x040fe400078ec0ff */
[----:B------:R-:W-:Y:S01]  /*15e50*/  LOP3.LUT R42, R55, 0xff, RZ, 0xc0, !PT ;  /* 0x000000ff372a7812 */ /* 0x000fe200078ec0ff */
[----:B------:R-:W-:Y:S02]  /*15e60*/  HMMA.16816.F32 R28, R36, R50, R28 ;  /* 0x00000032241c723c */ /* 0x000fe4000000181c */
[----:B-1----:R-:W4:Y:S03]  /*15e70*/  LDL.LU R72, [R1+0x24] ;  /* 0x0000240001487983 */ /* 0x002f260000300800 */
[----:B------:R-:W-:Y:S01]  /*15e80*/  MUFU.EX2 R113, R113 ;  /* 0x0000007100717308 */ /* 0x000fe20000000800 */
[----:B------:R-:W-:Y:S02]  /*15e90*/  SHF.R.U32.HI R41, RZ, 0x8, R2 ;  /* 0x00000008ff297819 */ /* 0x000fe40000011602 */
[----:B------:R-:W-:Y:S01]  /*15ea0*/  LOP3.LUT R40, R134, 0xff, RZ, 0xc0, !PT ;  /* 0x000000ff86287812 */ /* 0x000fe200078ec0ff */
[----:B------:R-:W-:Y:S02]  /*15eb0*/  LDSM.16.MT88.4 R36, [R213+0x5000] ;  /* 0x00500000d524783b */ /* 0x000fe40000004200 */
[----:B------:R-:W-:Y:S02]  /*15ec0*/  SHF.R.U32.HI R2, RZ, 0x8, R3 ;  /* 0x00000008ff027819 */ /* 0x000fe40000011603 */
[----:B------:R-:W-:Y:S02]  /*15ed0*/  SHF.R.U32.HI R3, RZ, 0x10, R55 ;  /* 0x00000010ff037819 */ /* 0x000fe40000011637 */
[----:B------:R-:W-:Y:S01]  /*15ee0*/  MUFU.EX2 R102, R102 ;  /* 0x0000006600667308 */ /* 0x000fe20000000800 */
[----:B------:R-:W-:Y:S02]  /*15ef0*/  PRMT R82, R42, 0x5410, R41 ;  /* 0x000054102a527816 */ /* 0x000fe40000000029 */
[----:B------:R-:W-:Y:S02]  /*15f00*/  PRMT R68, R40, 0x5410, R2 ;  /* 0x0000541028447816 */ /* 0x000fe40000000002 */
[----:B------:R-:W-:Y:S02]  /*15f10*/  LOP3.LUT R42, R141, UR20, R232, 0x96, !PT ;  /* 0x000000148d2a7c12 */ /* 0x000fe4000f8e96e8 */
[--C-:B------:R-:W-:Y:S03]  /*15f20*/  SHF.R.U32.HI R2, RZ, 0x10, R134.reuse ;  /* 0x00000010ff027819 */ /* 0x100fe60000011686 */
[----:B------:R1:W5:Y:S01]  /*15f30*/  MUFU.EX2 R141, R73 ;  /* 0x00000049008d7308 */ /* 0x0003620000000800 */
[----:B------:R-:W-:Y:S02]  /*15f40*/  SHF.R.U32.HI R55, RZ, 0x18, R55 ;  /* 0x00000018ff377819 */ /* 0x000fe40000011637 */
[----:B------:R-:W-:Y:S02]  /*15f50*/  LOP3.LUT R3, R3, 0xff, RZ, 0xc0, !PT ;  /* 0x000000ff03037812 */ /* 0x000fe400078ec0ff */
[----:B------:R-:W-:Y:S02]  /*15f60*/  SHF.R.U32.HI R134, RZ, 0x18, R134 ;  /* 0x00000018ff867819 */ /* 0x000fe40000011686 */
[----:B------:R-:W-:Y:S03]  /*15f70*/  LOP3.LUT R2, R2, 0xff, RZ, 0xc0, !PT ;  /* 0x000000ff02027812 */ /* 0x000fe600078ec0ff */
[----:B------:R-:W-:Y:S01]  /*15f80*/  MUFU.EX2 R103, R103 ;  /* 0x0000006700677308 */ /* 0x000fe20000000800 */
[----:B------:R-:W-:Y:S01]  /*15f90*/  PRMT R81, R3, 0x5410, R55 ;  /* 0x0000541003517816 */ /* 0x000fe20000000037 */
[----:B------:R-:W-:Y:S01]  /*15fa0*/  IMAD.MOV.U32 R55, RZ, RZ, R76 ;  /* 0x000000ffff377224 */ /* 0x000fe200078e004c */
[----:B------:R-:W-:Y:S01]  /*15fb0*/  LOP3.LUT R41, R54, 0xff, RZ, 0xc0, !PT ;  /* 0x000000ff36297812 */ /* 0x000fe200078ec0ff */
[----:B------:R-:W-:Y:S01]  /*15fc0*/  IMAD.MOV.U32 R76, RZ, RZ, R69 ;  /* 0x000000ffff4c7224 */ /* 0x000fe200078e0045 */
[----:B------:R-:W-:Y:S02]  /*15fd0*/  PRMT R69, R2, 0x5410, R134 ;  /* 0x0000541002457816 */ /* 0x000fe40000000086 */
[----:B------:R-:W-:Y:S03]  /*15fe0*/  LOP3.LUT R2, R54, 0xffff, RZ, 0xc0, !PT ;  /* 0x0000ffff36027812 */ /* 0x000fe600078ec0ff */
[----:B------:R2:W-:Y:S01]  /*15ff0*/  MUFU.EX2 R134, R74 ;  /* 0x0000004a00867308 */ /* 0x0005e20000000800 */
[----:B------:R-:W-:Y:S01]  /*16000*/  SHF.R.U32.HI R3, RZ, 0x10, R54 ;  /* 0x00000010ff037819 */ /* 0x000fe20000011636 */
[----:B-1----:R-:W-:Y:S01]  /*16010*/  IMAD.MOV.U32 R73, RZ, RZ, R53 ;  /* 0x000000ffff497224 */ /* 0x002fe200078e0035 */
[----:B------:R-:W-:Y:S01]  /*16020*/  SHF.R.U32.HI R40, RZ, 0x8, R2 ;  /* 0x00000008ff287819 */ /* 0x000fe20000011602 */
[----:B------:R-:W-:Y:S01]  /*16030*/  IMAD.MOV.U32 R53, RZ, RZ, R70 ;  /* 0x000000ffff357224 */ /* 0x000fe200078e0046 */
[----:B------:R-:W-:Y:S01]  /*16040*/  LOP3.LUT R49, R187, UR18, R140, 0x96, !PT ;  /* 0x00000012bb317c12 */ /* 0x000fe2000f8e968c */
[----:B------:R-:W-:Y:S01]  /*16050*/  IMAD.MOV.U32 R70, RZ, RZ, R206 ;  /* 0x000000ffff467224 */ /* 0x000fe200078e00ce */
[----:B------:R-:W-:Y:S01]  /*16060*/  SHF.R.U32.HI R54, RZ, 0x18, R54 ;  /* 0x00000018ff367819 */ /* 0x000fe20000011636 */
[----:B------:R-:W-:Y:S01]  /*16070*/  IMAD.MOV.U32 R206, RZ, RZ, R168 ;  /* 0x000000ffffce7224 */ /* 0x000fe200078e00a8 */
[----:B------:R-:W-:Y:S01]  /*16080*/  PRMT R168, R41, 0x5410, R40 ;  /* 0x0000541029a87816 */ /* 0x000fe20000000028 */
[----:B------:R-:W-:Y:S01]  /*16090*/  IMAD.WIDE.U32 R40, R42, -0x2daee0ad, RZ ;  /* 0xd2511f532a287825 */ /* 0x000fe200078e00ff */
[----:B------:R-:W-:Y:S01]  /*160a0*/  LOP3.LUT R2, R3, 0xff, RZ, 0xc0, !PT ;  /* 0x000000ff03027812 */ /* 0x000fe200078ec0ff */
[----:B------:R1:W5:Y:S01]  /*160b0*/  MUFU.EX2 R140, R75 ;  /* 0x0000004b008c7308 */ /* 0x0003620000000800 */
[----:B---3--:R-:W-:Y:S01]  /*160c0*/  F2FP.F16.F32.PACK_AB R50, R158, R159 ;  /* 0x0000009f9e32723e */ /* 0x008fe200000000ff */
[----:B------:R-:W-:Y:S01]  /*160d0*/  IMAD.MOV.U32 R77, RZ, RZ, R70 ;  /* 0x000000ffff4d7224 */ /* 0x000fe200078e0046 */
[----:B------:R-:W-:Y:S01]  /*160e0*/  LOP3.LUT R42, R41, UR17, R228, 0x96, !PT ;  /* 0x00000011292a7c12 */ /* 0x000fe2000f8e96e4 */
[----:B------:R-:W-:Y:S01]  /*160f0*/  IMAD.MOV.U32 R70, RZ, RZ, R80 ;  /* 0x000000ffff467224 */ /* 0x000fe200078e0050 */
[--C-:B------:R-:W-:Y:S01]  /*16100*/  HSET2.LE.AND R51, R169, R225.reuse, PT ;  /* 0x000000e1a9337233 */ /* 0x100fe20003803000 */
[----:B--2---:R-:W-:Y:S01]  /*16110*/  IMAD.MOV.U32 R74, RZ, RZ, R83 ;  /* 0x000000ffff4a7224 */ /* 0x004fe200078e0053 */
[----:B------:R-:W-:Y:S01]  /*16120*/  PRMT R83, R2, 0x5410, R54 ;  /* 0x0000541002537816 */ /* 0x000fe20000000036 */
[----:B------:R-:W-:Y:S01]  /*16130*/  IMAD.WIDE.U32 R2, R49, -0x2daee0ad, RZ ;  /* 0xd2511f5331027825 */ /* 0x000fe200078e00ff */
[--C-:B------:R-:W-:Y:S01]  /*16140*/  HSET2.LE.AND R69, R69, R225.reuse, PT ;  /* 0x000000e145457233 */ /* 0x100fe20003803000 */
[----:B------:R-:W-:Y:S01]  /*16150*/  MUFU.EX2 R104, R104 ;  /* 0x0000006800687308 */ /* 0x000fe20000000800 */
[--C-:B------:R-:W-:Y:S01]  /*16160*/  HSET2.LE.AND R65, R65, R225.reuse, PT ;  /* 0x000000e141417233 */ /* 0x100fe20003803000 */
[----:B------:R-:W-:Y:S01]  /*16170*/  IMAD.WIDE.U32 R42, R42, -0x326172a9, RZ ;  /* 0xcd9e8d572a2a7825 */ /* 0x000fe200078e00ff */
[----:B------:R-:W-:Y:S02]  /*16180*/  LOP3.LUT R40, R3, UR15, R40, 0x96, !PT ;  /* 0x0000000f03287c12 */ /* 0x000fe4000f8e9628 */
[--C-:B------:R-:W-:Y:S01]  /*16190*/  HSET2.LE.AND R68, R68, R225.reuse, PT ;  /* 0x000000e144447233 */ /* 0x100fe20003803000 */
[----:B------:R-:W-:Y:S01]  /*161a0*/  IMAD.MOV.U32 R187, RZ, RZ, R53 ;  /* 0x000000ffffbb7224 */ /* 0x000fe200078e0035 */
[----:B------:R-:W-:Y:S01]  /*161b0*/  LOP3.LUT R48, R43, UR16, R186, 0x96, !PT ;  /* 0x000000102b307c12 */ /* 0x000fe2000f8e96ba */
[----:B------:R-:W-:Y:S01]  /*161c0*/  IMAD.WIDE.U32 R40, R40, -0x326172a9, RZ ;  /* 0xcd9e8d5728287825 */ /* 0x000fe200078e00ff */
[--C-:B------:R-:W-:Y:S01]  /*161d0*/  HSET2.LE.AND R168, R168, R225.reuse, PT ;  /* 0x000000e1a8a87233 */ /* 0x100fe20003803000 */
[----:B------:R-:W2:Y:S01]  /*161e0*/  MUFU.EX2 R105, R105 ;  /* 0x0000006900697308 */ /* 0x000ea20000000800 */
[----:B------:R-:W-:Y:S01]  /*161f0*/  F2FP.F16.F32.PACK_AB R169, R181, R118 ;  /* 0x00000076b5a9723e */ /* 0x000fe200000000ff */
[----:B------:R-:W-:Y:S01]  /*16200*/  IMAD.WIDE.U32 R48, R48, -0x2daee0ad, RZ ;  /* 0xd2511f5330307825 */ /* 0x000fe200078e00ff */
[----:B------:R-:W-:Y:S02]  /*16210*/  LOP3.LUT R42, R41, UR14, R42, 0x96, !PT ;  /* 0x0000000e292a7c12 */ /* 0x000fe4000f8e962a */
[--C-:B------:R-:W-:Y:S01]  /*16220*/  HSET2.LE.AND R171, R171, R225.reuse, PT ;  /* 0x000000e1abab7233 */ /* 0x100fe20003803000 */
[----:B------:R-:W-:Y:S01]  /*16230*/  IMAD.MOV.U32 R53, RZ, RZ, R58 ;  /* 0x000000ffff357224 */ /* 0x000fe200078e003a */
[----:B------:R-:W-:Y:S01]  /*16240*/  LOP3.LUT R2, R49, UR13, R2, 0x96, !PT ;  /* 0x0000000d31027c12 */ /* 0x000fe2000f8e9602 */
[----:B------:R-:W-:Y:S02]  /*16250*/  IMAD.WIDE.U32 R42, R42, -0x2daee0ad, RZ ;  /* 0xd2511f532a2a7825 */ /* 0x000fe400078e00ff */
[----:B------:R-:W-:Y:S02]  /*16260*/  MUFU.EX2 R114, R114 ;  /* 0x0000007200727308 */ /* 0x000fe40000000800 */
[----:B------:R-:W-:Y:S01]  /*16270*/  IMAD.WIDE.U32 R2, R2, -0x326172a9, RZ ;  /* 0xcd9e8d5702027825 */ /* 0x000fe200078e00ff */
[----:B------:R-:W-:Y:S03]  /*16280*/  LOP3.LUT R41, R43, UR5, R48, 0x96, !PT ;  /* 0x000000052b297c12 */ /* 0x000fe6000f8e9630 */
[----:B------:R-:W-:Y:S01]  /*16290*/  IMAD.MOV.U32 R58, RZ, RZ, R56 ;  /* 0x000000ffff3a7224 */ /* 0x000fe200078e0038 */
[----:B------:R-:W-:Y:S01]  /*162a0*/  LOP3.LUT R48, R3, UR12, R40, 0x96, !PT ;  /* 0x0000000c03307c12 */ /* 0x000fe2000f8e9628 */
[----:B------:R-:W-:Y:S02]  /*162b0*/  IMAD.WIDE.U32 R40, R41, -0x326172a9, RZ ;  /* 0xcd9e8d5729287825 */ /* 0x000fe400078e00ff */
[----:B------:R-:W3:Y:S02]  /*162c0*/  MUFU.EX2 R115, R115 ;  /* 0x0000007300737308 */ /* 0x000ee40000000800 */
[----:B------:R-:W-:Y:S01]  /*162d0*/  IMAD.MOV.U32 R56, RZ, RZ, R164 ;  /* 0x000000ffff387224 */ /* 0x000fe200078e00a4 */
[----:B------:R-:W-:Y:S01]  /*162e0*/  LOP3.LUT R2, R41, UR22, R2, 0x96, !PT ;  /* 0x0000001629027c12 */ /* 0x000fe2000f8e9602 */
[----:B------:R-:W-:Y:S03]  /*162f0*/  IMAD.WIDE.U32 R48, R48, -0x2daee0ad, RZ ;  /* 0xd2511f5330307825 */ /* 0x000fe600078e00ff */
[C---:B------:R-:W-:Y:S01]  /*16300*/  LOP3.LUT R3, R2.reuse, 0xffff, RZ, 0xc0, !PT ;  /* 0x0000ffff02037812 */ /* 0x040fe200078ec0ff */
[----:B-1----:R-:W-:Y:S01]  /*16310*/  IMAD.MOV.U32 R75, RZ, RZ, R71 ;  /* 0x000000ffff4b7224 */ /* 0x002fe200078e0047 */
[----:B------:R-:W-:Y:S01]  /*16320*/  LOP3.LUT R43, R2, 0xff, RZ, 0xc0, !PT ;  /* 0x000000ff022b7812 */ /* 0x000fe200078ec0ff */
[----:B------:R-:W-:Y:S01]  /*16330*/  IMAD.MOV.U32 R71, RZ, RZ, R59 ;  /* 0x000000ffff477224 */ /* 0x000fe200078e003b */
[----:B------:R-:W-:Y:S01]  /*16340*/  SHF.R.U32.HI R3, RZ, 0x8, R3 ;  /* 0x00000008ff037819 */ /* 0x000fe20000011603 */
[----:B------:R-:W-:Y:S01]  /*16350*/  IMAD.MOV.U32 R59, RZ, RZ, R57 ;  /* 0x000000ffff3b7224 */ /* 0x000fe200078e0039 */
[----:B------:R-:W-:Y:S01]  /*16360*/  MUFU.EX2 R100, R100 ;  /* 0x0000006400647308 */ /* 0x000fe20000000800 */
[----:B------:R-:W-:Y:S01]  /*16370*/  IMAD.MOV.U32 R57, RZ, RZ, R63 ;  /* 0x000000ffff397224 */ /* 0x000fe200078e003f */
[----:B------:R-:W-:Y:S01]  /*16380*/  PRMT R78, R43, 0x5410, R3 ;  /* 0x000054102b4e7816 */ /* 0x000fe20000000003 */
[----:B------:R-:W-:Y:S01]  /*16390*/  IMAD.MOV.U32 R186, RZ, RZ, R166 ;  /* 0x000000ffffba7224 */ /* 0x000fe200078e00a6 */
[----:B------:R-:W-:Y:S01]  /*163a0*/  SHF.R.U32.HI R3, RZ, 0x10, R2 ;  /* 0x00000010ff037819 */ /* 0x000fe20000011602 */
[----:B------:R-:W-:Y:S01]  /*163b0*/  IMAD.MOV.U32 R54, RZ, RZ, R76 ;  /* 0x000000ffff367224 */ /* 0x000fe200078e004c */
[----:B------:R-:W-:Y:S01]  /*163c0*/  SHF.R.U32.HI R43, RZ, 0x18, R2 ;  /* 0x00000018ff2b7819 */ /* 0x000fe20000011602 */
[----:B------:R-:W-:Y:S01]  /*163d0*/  IMAD.MOV.U32 R117, RZ, RZ, R186 ;  /* 0x000000ffff757224 */ /* 0x000fe200078e00ba */
[----:B------:R-:W-:Y:S01]  /*163e0*/  LOP3.LUT R2, R3, 0xff, RZ, 0xc0, !PT ;  /* 0x000000ff03027812 */ /* 0x000fe200078ec0ff */
[----:B------:R-:W-:Y:S01]  /*163f0*/  IMAD.MOV.U32 R186, RZ, RZ, R75 ;  /* 0x000000ffffba7224 */ /* 0x000fe200078e004b */
[----:B------:R-:W-:Y:S01]  /*16400*/  LOP3.LUT R3, R40, 0xff, RZ, 0xc0, !PT ;  /* 0x000000ff28037812 */ /* 0x000fe200078ec0ff */
[----:B------:R-:W-:Y:S01]  /*16410*/  IMAD.MOV.U32 R119, RZ, RZ, R187 ;  /* 0x000000ffff777224 */ /* 0x000fe200078e00bb */
[----:B------:R-:W-:Y:S01]  /*16420*/  PRMT R79, R2, 0x5410, R43 ;  /* 0x00005410024f7816 */ /* 0x000fe2000000002b */
[----:B------:R-:W-:Y:S01]  /*16430*/  IMAD.MOV.U32 R187, RZ, RZ, R54 ;  /* 0x000000ffffbb7224 */ /* 0x000fe200078e0036 */
[----:B------:R-:W-:Y:S01]  /*16440*/  LOP3.LUT R2, R40, 0xffff, RZ, 0xc0, !PT ;  /* 0x0000ffff28027812 */ /* 0x000fe200078ec0ff */
[----:B------:R-:W-:Y:S01]  /*16450*/  IMAD.MOV.U32 R75, RZ, RZ, R74 ;  /* 0x000000ffff4b7224 */ /* 0x000fe200078e004a */
[--C-:B------:R-:W-:Y:S01]  /*16460*/  HSET2.LE.AND R54, R175, R225.reuse, PT ;  /* 0x000000e1af367233 */ /* 0x100fe20003803000 */
[----:B------:R-:W-:Y:S01]  /*16470*/  IMAD.MOV.U32 R74, RZ, RZ, R73 ;  /* 0x000000ffff4a7224 */ /* 0x000fe200078e0049 */
[----:B------:R-:W-:Y:S01]  /*16480*/  SHF.R.U32.HI R2, RZ, 0x8, R2 ;  /* 0x00000008ff027819 */ /* 0x000fe20000011602 */
[----:B------:R-:W-:Y:S01]  /*16490*/  IMAD.MOV.U32 R175, RZ, RZ, R186 ;  /* 0x000000ffffaf7224 */ /* 0x000fe200078e00ba */
[--C-:B------:R-:W-:Y:S01]  /*164a0*/  HSET2.LE.AND R43, R183, R225.reuse, PT ;  /* 0x000000e1b72b7233 */ /* 0x100fe20003803000 */
[----:B------:R-:W-:Y:S01]  /*164b0*/  IMAD.MOV.U32 R186, RZ, RZ, R56 ;  /* 0x000000ffffba7224 */ /* 0x000fe200078e0038 */
[----:B------:R-:W-:Y:S01]  /*164c0*/  PRMT R80, R3, 0x5410, R2 ;  /* 0x0000541003507816 */ /* 0x000fe20000000002 */
        /* <DEDUP_REMOVED lines=14> */
[----:B------:R-:W-:Y:S01]  /*165b0*/  FADD.FTZ R75, R75, R132 ;  /* 0x000000844b4b7221 */ /* 0x000fe20000010000 */
[--C-:B------:R-:W-:Y:S01]  /*165c0*/  SHF.R.U32.HI R41, RZ, 0x10, R2.reuse ;  /* 0x00000010ff297819 */ /* 0x100fe20000011602 */
[----:B------:R-:W-:Y:S01]  /*165d0*/  IMAD.MOV.U32 R73, RZ, RZ, R55 ;  /* 0x000000ffff497224 */ /* 0x000fe200078e0037 */
[----:B------:R-:W-:Y:S01]  /*165e0*/  SHF.R.U32.HI R3, RZ, 0x18, R2 ;  /* 0x00000018ff037819 */ /* 0x000fe20000011602 */
[----:B------:R-:W1:Y:S01]  /*165f0*/  MUFU.EX2 R101, R101 ;  /* 0x0000006500657308 */ /* 0x000e620000000800 */
[----:B------:R-:W-:Y:S01]  /*16600*/  LOP3.LUT R2, R41, 0xff, RZ, 0xc0, !PT ;  /* 0x000000ff29027812 */ /* 0x000fe200078ec0ff */
        /* <DEDUP_REMOVED lines=8> */
[----:B------:R-:W-:Y:S01]  /*16690*/  MUFU.EX2 R106, R106 ;  /* 0x0000006a006a7308 */ /* 0x000fe20000000800 */
[----:B------:R-:W-:Y:S01]  /*166a0*/  LOP3.LUT R2, R2, 0xff, RZ, 0xc0, !PT ;  /* 0x000000ff02027812 */ /* 0x000fe200078ec0ff */
[----:B------:R-:W-:Y:S01]  /*166b0*/  FADD.FTZ R73, R73, R66 ;  /* 0x0000004249497221 */ /* 0x000fe20000010000 */
[----:B------:R-:W-:Y:S01]  /*166c0*/  LOP3.LUT R3, R48, 0xffff, RZ, 0xc0, !PT ;  /* 0x0000ffff30037812 */ /* 0x000fe200078ec0ff */
[----:B------:R-:W-:Y:S01]  /*166d0*/  IMAD.MOV.U32 R132, RZ, RZ, R138 ;  /* 0x000000ffff847224 */ /* 0x000fe200078e008a */
[----:B------:R-:W-:Y:S02]  /*166e0*/  PRMT R76, R2, 0x5410, R40 ;  /* 0x00005410024c7816 */ /* 0x000fe40000000028 */
[----:B------:R-:W-:Y:S03]  /*166f0*/  LOP3.LUT R40, R48, 0xff, RZ, 0xc0, !PT ;  /* 0x000000ff30287812 */ /* 0x000fe600078ec0ff */
[----:B------:R-:W1:Y:S01]  /*16700*/  MUFU.EX2 R107, R107 ;  /* 0x0000006b006b7308 */ /* 0x000e620000000800 */
[----:B------:R-:W-:Y:S02]  /*16710*/  SHF.R.U32.HI R3, RZ, 0x8, R3 ;  /* 0x00000008ff037819 */ /* 0x000fe40000011603 */
[----:B------:R-:W-:Y:S02]  /*16720*/  F2FP.F16.F32.PACK_AB R2, R209, R208 ;  /* 0x000000d0d102723e */ /* 0x000fe400000000ff */
[----:B------:R-:W-:Y:S02]  /*16730*/  PRMT R166, R40, 0x5410, R3 ;  /* 0x0000541028a67816 */ /* 0x000fe40000000003 */
[----:B------:R-:W-:Y:S03]  /*16740*/  LOP3.LUT R42, R42, R2, RZ, 0xc0, !PT ;  /* 0x000000022a2a7212 */ /* 0x000fe600078ec0ff */
[----:B------:R-:W-:Y:S01]  /*16750*/  MUFU.EX2 R108, R108 ;  /* 0x0000006c006c7308 */ /* 0x000fe20000000800 */
[--C-:B------:R-:W-:Y:S02]  /*16760*/  HSET2.LE.AND R40, R60, R225.reuse, PT ;  /* 0x000000e13c287233 */ /* 0x100fe40003803000 */
[----:B------:R-:W-:Y:S02]  /*16770*/  F2FP.F16.F32.PACK_AB R2, R198, R197 ;  /* 0x000000c5c602723e */ /* 0x000fe400000000ff */
[----:B------:R-:W-:Y:S02]  /*16780*/  F2FP.F16.F32.PACK_AB R3, R196, R193 ;  /* 0x000000c1c403723e */ /* 0x000fe400000000ff */
[----:B------:R-:W-:Y:S03]  /*16790*/  LOP3.LUT R40, R40, R2, RZ, 0xc0, !PT ;  /* 0x0000000228287212 */ /* 0x000fe600078ec0ff */
[----:B------:R-:W1:Y:S01]  /*167a0*/  MUFU.EX2 R109, R109 ;  /* 0x0000006d006d7308 */ /* 0x000e620000000800 */
[----:B------:R-:W-:Y:S02]  /*167b0*/  LOP3.LUT R41, R41, R3, RZ, 0xc0, !PT ;  /* 0x0000000329297212 */ /* 0x000fe400078ec0ff */
[--C-:B------:R-:W-:Y:S01]  /*167c0*/  HSET2.LE.AND R53, R150, R225.reuse, PT ;  /* 0x000000e196357233 */ /* 0x100fe20003803000 */
[----:B------:R-:W-:Y:S01]  /*167d0*/  IMAD.MOV.U32 R150, RZ, RZ, R70 ;  /* 0x000000ffff967224 */ /* 0x000fe200078e0046 */
[--C-:B------:R-:W-:Y:S01]  /*167e0*/  HSET2.LE.AND R55, R176, R225.reuse, PT ;  /* 0x000000e1b0377233 */ /* 0x100fe20003803000 */
[----:B------:R-:W-:Y:S01]  /*167f0*/  IMAD.MOV.U32 R176, RZ, RZ, R119 ;  /* 0x000000ffffb07224 */ /* 0x000fe200078e0077 */
[----:B------:R-:W-:Y:S01]  /*16800*/  F2FP.F16.F32.PACK_AB R2, R192, R191 ;  /* 0x000000bfc002723e */ /* 0x000fe200000000ff */
[----:B------:R-:W-:Y:S01]  /*16810*/  IMAD.MOV.U32 R119, RZ, RZ, R170 ;  /* 0x000000ffff777224 */ /* 0x000fe200078e00aa */
[----:B------:R-:W-:Y:S01]  /*16820*/  F2FP.F16.F32.PACK_AB R3, R184, R178 ;  /* 0x000000b2b803723e */ /* 0x000fe200000000ff */
[----:B------:R-:W-:Y:S01]  /*16830*/  IMAD.MOV.U32 R170, RZ, RZ, R62 ;  /* 0x000000ffffaa7224 */ /* 0x000fe200078e003e */
[----:B------:R-:W-:Y:S02]  /*16840*/  LOP3.LUT R55, R55, R2, RZ, 0xc0, !PT ;  /* 0x0000000237377212 */ /* 0x000fe400078ec0ff */
[----:B------:R-:W-:Y:S02]  /*16850*/  LOP3.LUT R52, R52, R3, RZ, 0xc0, !PT ;  /* 0x0000000334347212 */ /* 0x000fe400078ec0ff */
[--C-:B------:R-:W-:Y:S02]  /*16860*/  SHF.R.U32.HI R49, RZ, 0x10, R48.reuse ;  /* 0x00000010ff317819 */ /* 0x100fe40000011630 */
[--C-:B------:R-:W-:Y:S01]  /*16870*/  HSET2.LE.AND R62, R160, R225.reuse, PT ;  /* 0x000000e1a03e7233 */ /* 0x100fe20003803000 */
[----:B------:R-:W-:Y:S01]  /*16880*/  IMAD.MOV.U32 R160, RZ, RZ, R77 ;  /* 0x000000ffffa07224 */ /* 0x000fe200078e004d */
[--C-:B------:R-:W-:Y:S02]  /*16890*/  HSET2.LE.AND R63, R153, R225.reuse, PT ;  /* 0x000000e1993f7233 */ /* 0x100fe40003803000 */
[----:B------:R-:W-:Y:S01]  /*168a0*/  SHF.R.U32.HI R48, RZ, 0x18, R48 ;  /* 0x00000018ff307819 */ /* 0x000fe20000011630 */
[----:B------:R-:W-:Y:S01]  /*168b0*/  IMAD.MOV.U32 R153, RZ, RZ, R160 ;  /* 0x000000ffff997224 */ /* 0x000fe200078e00a0 */
[----:B------:R-:W-:Y:S01]  /*168c0*/  F2FP.F16.F32.PACK_AB R2, R189, R190 ;  /* 0x000000bebd02723e */ /* 0x000fe200000000ff */
[----:B------:R-:W-:Y:S01]  /*168d0*/  IMAD.MOV.U32 R160, RZ, RZ, R74 ;  /* 0x000000ffffa07224 */ /* 0x000fe200078e004a */
[----:B------:R-:W-:Y:S01]  /*168e0*/  F2FP.F16.F32.PACK_AB R3, R188, R185 ;  /* 0x000000b9bc03723e */ /* 0x000fe200000000ff */
[----:B------:R-:W-:Y:S01]  /*168f0*/  FADD.FTZ R74, R252, R64 ;  /* 0x00000040fc4a7221 */ /* 0x000fe20000010000 */
[--C-:B------:R-:W-:Y:S02]  /*16900*/  HSET2.LE.AND R60, R149, R225.reuse, PT ;  /* 0x000000e1953c7233 */ /* 0x100fe40003803000 */
[----:B------:R-:W-:Y:S02]  /*16910*/  LOP3.LUT R62, R62, R2, RZ, 0xc0, !PT ;  /* 0x000000023e3e7212 */ /* 0x000fe400078ec0ff */
[----:B------:R-:W-:Y:S02]  /*16920*/  LOP3.LUT R63, R63, R3, RZ, 0xc0, !PT ;  /* 0x000000033f3f7212 */ /* 0x000fe400078ec0ff */
[--C-:B------:R-:W-:Y:S02]  /*16930*/  HSET2.LE.AND R61, R156, R225.reuse, PT ;  /* 0x000000e19c3d7233 */ /* 0x100fe40003803000 */
[--C-:B------:R-:W-:Y:S02]  /*16940*/  HSET2.LE.AND R3, R161, R225.reuse, PT ;  /* 0x000000e1a1037233 */ /* 0x100fe40003803000 */
[----:B------:R-:W-:Y:S02]  /*16950*/  F2FP.F16.F32.PACK_AB R2, R162, R163 ;  /* 0x000000a3a202723e */ /* 0x000fe400000000ff */
[--C-:B------:R-:W-:Y:S02]  /*16960*/  HSET2.LE.AND R70, R148, R225.reuse, PT ;  /* 0x000000e194467233 */ /* 0x100fe40003803000 */
[----:B------:R-:W-:Y:S02]  /*16970*/  LOP3.LUT R61, R61, R2, RZ, 0xc0, !PT ;  /* 0x000000023d3d7212 */ /* 0x000fe400078ec0ff */
[----:B------:R-:W-:Y:S02]  /*16980*/  LOP3.LUT R50, R3, R50, RZ, 0xc0, !PT ;  /* 0x0000003203327212 */ /* 0x000fe400078ec0ff */
[----:B-----5:R-:W-:Y:S02]  /*16990*/  F2FP.F16.F32.PACK_AB R2, R141, R144 ;  /* 0x000000908d02723e */ /* 0x020fe400000000ff */
[----:B------:R-:W-:Y:S02]  /*169a0*/  F2FP.F16.F32.PACK_AB R3, R140, R134 ;  /* 0x000000868c03723e */ /* 0x000fe400000000ff */
[----:B------:R-:W-:Y:S02]  /*169b0*/  F2FP.F16.F32.PACK_AB R64, R85, R84 ;  /* 0x000000545540723e */ /* 0x000fe400000000ff */
[--C-:B------:R-:W-:Y:S02]  /*169c0*/  HSET2.LE.AND R66, R146, R225.reuse, PT ;  /* 0x000000e192427233 */ /* 0x100fe40003803000 */
[--C-:B------:R-:W-:Y:S02]  /*169d0*/  HSET2.LE.AND R164, R164, R225.reuse, PT ;  /* 0x000000e1a4a47233 */ /* 0x100fe40003803000 */
[--C-:B------:R-:W-:Y:S02]  /*169e0*/  HSET2.LE.AND R165, R165, R225.reuse, PT ;  /* 0x000000e1a5a57233 */ /* 0x100fe40003803000 */
[--C-:B------:R-:W-:Y:S01]  /*169f0*/  HSET2.LE.AND R166, R166, R225.reuse, PT ;  /* 0x000000e1a6a67233 */ /* 0x100fe20003803000 */
[----:B----4-:R-:W-:Y:S01]  /*16a00*/  FFMA.FTZ R72, R0, R72, R247 ;  /* 0x0000004800487223 */ /* 0x010fe200000100f7 */
[----:B------:R-:W-:Y:S01]  /*16a10*/  IMAD.MOV.U32 R247, RZ, RZ, R58 ;  /* 0x000000fffff77224 */ /* 0x000fe200078e003a */
[----:B------:R-:W-:Y:S01]  /*16a20*/  F2FP.F16.F32.PACK_AB R0, R207, R204 ;  /* 0x000000cccf00723e */ /* 0x000fe200000000ff */
[----:B------:R-:W4:Y:S01]  /*16a30*/  LDSM.16.MT88.4 R56, [R214+0x4c00] ;  /* 0x004c0000d638783b */ /* 0x000f220000004200 */
[----:B------:R-:W-:Y:S01]  /*16a40*/  FADD.FTZ R72, R153, R72 ;  /* 0x0000004899487221 */ /* 0x000fe20000010000 */
[----:B------:R-:W-:Y:S01]  /*16a50*/  IMAD.MOV.U32 R153, RZ, RZ, R71 ;  /* 0x000000ffff997224 */ /* 0x000fe200078e0047 */
[----:B------:R-:W-:Y:S02]  /*16a60*/  LOP3.LUT R43, R43, R0, RZ, 0xc0, !PT ;  /* 0x000000002b2b7212 */ /* 0x000fe400078ec0ff */
[----:B------:R-:W-:Y:S02]  /*16a70*/  F2FP.F16.F32.PACK_AB R0, R194, R195 ;  /* 0x000000c3c200723e */ /* 0x000fe400000000ff */
[--C-:B------:R-:W-:Y:S02]  /*16a80*/  HSET2.LE.AND R71, R147, R225.reuse, PT ;  /* 0x000000e193477233 */ /* 0x100fe40003803000 */
[----:B------:R-:W-:Y:S01]  /*16a90*/  LOP3.LUT R54, R54, R0, RZ, 0xc0, !PT ;  /* 0x0000000036367212 */ /* 0x000fe200078ec0ff */
[-C--:B------:R-:W-:Y:S05]  /*16aa0*/  HMMA.16816.F32 R4, R40, R44.reuse, R4 ;  /* 0x0000002c2804723c */ /* 0x080fea0000001804 */
[----:B------:R-:W-:Y:S06]  /*16ab0*/  F2FP.F16.F32.PACK_AB R0, R174, R177 ;  /* 0x000000b1ae00723e */ /* 0x000fec00000000ff */
[----:B------:R-:W-:Y:S02]  /*16ac0*/  LOP3.LUT R53, R53, R0, RZ, 0xc0, !PT ;  /* 0x0000000035357212 */ /* 0x000fe400078ec0ff */
[----:B------:R-:W-:Y:S02]  /*16ad0*/  LOP3.LUT R0, R49, 0xff, RZ, 0xc0, !PT ;  /* 0x000000ff31007812 */ /* 0x000fe400078ec0ff */
[--C-:B------:R-:W-:Y:S02]  /*16ae0*/  HSET2.LE.AND R49, R151, R225.reuse, PT ;  /* 0x000000e197317233 */ /* 0x100fe40003803000 */
[----:B------:R-:W-:Y:S01]  /*16af0*/  PRMT R77, R0, 0x5410, R48 ;  /* 0x00005410004d7816 */ /* 0x000fe20000000030 */
[C---:B------:R-:W-:Y:S04]  /*16b00*/  HMMA.16816.F32 R8, R52.reuse, R44, R8 ;  /* 0x0000002c3408723c */ /* 0x040fe80000001808 */
[----:B------:R-:W-:Y:S02]  /*16b10*/  LOP3.LUT R49, R49, R3, RZ, 0xc0, !PT ;  /* 0x0000000331317212 */ /* 0x000fe400078ec0ff */
[-C--:B------:R-:W-:Y:S05]  /*16b20*/  HMMA.16816.F32 R12, R52, R46.reuse, R12 ;  /* 0x0000002e340c723c */ /* 0x080fea000000180c */
[----:B------:R-:W-:Y:S01]  /*16b30*/  F2FP.F16.F32.PACK_AB R0, R172, R173 ;  /* 0x000000adac00723e */ /* 0x000fe200000000ff */
[C---:B------:R-:W-:Y:S01]  /*16b40*/  HMMA.16816.F32 R16, R40.reuse, R46, R16 ;  /* 0x0000002e2810723c */ /* 0x040fe20000001810 */
[----:B------:R-:W5:Y:S04]  /*16b50*/  LDSM.16.MT88.4 R44, [R214+0x5000] ;  /* 0x00500000d62c783b */ /* 0x000f680000004200 */
[----:B------:R-:W-:Y:S01]  /*16b60*/  LOP3.LUT R60, R60, R0, RZ, 0xc0, !PT ;  /* 0x000000003c3c7212 */ /* 0x000fe200078ec0ff */
[-C--:B----4-:R-:W-:Y:S05]  /*16b70*/  HMMA.16816.F32 R20, R40, R56.reuse, R20 ;  /* 0x000000382814723c */ /* 0x090fea0000001814 */
[--C-:B------:R-:W-:Y:S01]  /*16b80*/  HSET2.LE.AND R48, R152, R225.reuse, PT ;  /* 0x000000e198307233 */ /* 0x100fe20003803000 */
[C---:B------:R-:W-:Y:S05]  /*16b90*/  HMMA.16816.F32 R24, R52.reuse, R56, R24 ;  /* 0x000000383418723c */ /* 0x040fea0000001818 */
[----:B------:R-:W-:Y:S01]  /*16ba0*/  LOP3.LUT R48, R48, R2, RZ, 0xc0, !PT ;  /* 0x0000000230307212 */ /* 0x000fe200078ec0ff */
[-C--:B------:R-:W-:Y:S05]  /*16bb0*/  HMMA.16816.F32 R32, R52, R58.reuse, R32 ;  /* 0x0000003a3420723c */ /* 0x080fea0000001820 */
[----:B------:R-:W-:Y:S01]  /*16bc0*/  F2FP.F16.F32.PACK_AB R0, R154, R155 ;  /* 0x0000009b9a00723e */ /* 0x000fe200000000ff */
[----:B------:R-:W-:Y:S01]  /*16bd0*/  HMMA.16816.F32 R28, R40, R58, R28 ;  /* 0x0000003a281c723c */ /* 0x000fe2000000181c */
[----:B------:R-:W4:Y:S04]  /*16be0*/  LDSM.16.MT88.4 R40, [R213+0x5400] ;  /* 0x00540000d528783b */ /* 0x000f280000004200 */
[----:B------:R-:W-:Y:S01]  /*16bf0*/  LOP3.LUT R51, R51, R0, RZ, 0xc0, !PT ;  /* 0x0000000033337212 */ /* 0x000fe200078ec0ff */
[-C--:B------:R-:W-:Y:S05]  /*16c00*/  HMMA.16816.F32 R4, R60, R36.reuse, R4 ;  /* 0x000000243c04723c */ /* 0x080fea0000001804 */
[----:B------:R-:W-:Y:S01]  /*16c10*/  F2FP.F16.F32.PACK_AB R2, R99, R98 ;  /* 0x000000626302723e */ /* 0x000fe200000000ff */
[C---:B------:R-:W-:Y:S05]  /*16c20*/  HMMA.16816.F32 R8, R48.reuse, R36, R8 ;  /* 0x000000243008723c */ /* 0x040fea0000001808 */
[--C-:B------:R-:W-:Y:S01]  /*16c30*/  HSET2.LE.AND R3, R143, R225.reuse, PT ;  /* 0x000000e18f037233 */ /* 0x100fe20003803000 */
[-C--:B------:R-:W-:Y:S05]  /*16c40*/  HMMA.16816.F32 R12, R48, R38.reuse, R12 ;  /* 0x00000026300c723c */ /* 0x080fea000000180c */
[----:B------:R-:W-:Y:S01]  /*16c50*/  LOP3.LUT R67, R67, R2, RZ, 0xc0, !PT ;  /* 0x0000000243437212 */ /* 0x000fe200078ec0ff */
[C---:B------:R-:W-:Y:S05]  /*16c60*/  HMMA.16816.F32 R16, R60.reuse, R38, R16 ;  /* 0x000000263c10723c */ /* 0x040fea0000001810 */
[----:B------:R-:W-:Y:S01]  /*16c70*/  F2FP.F16.F32.PACK_AB R2, R93, R92 ;  /* 0x0000005c5d02723e */ /* 0x000fe200000000ff */
[-C--:B-----5:R-:W-:Y:S05]  /*16c80*/  HMMA.16816.F32 R20, R60, R44.reuse, R20 ;  /* 0x0000002c3c14723c */ /* 0x0a0fea0000001814 */
[----:B------:R-:W-:Y:S01]  /*16c90*/  LOP3.LUT R64, R3, R64, RZ, 0xc0, !PT ;  /* 0x0000004003407212 */ /* 0x000fe200078ec0ff */
        /* <DEDUP_REMOVED lines=8> */
[----:B------:R-:W-:Y:S03]  /*16d20*/  LDSM.16.MT88.4 R148, [R213+0x5c00] ;  /* 0x005c0000d594783b */ /* 0x000fe60000004200 */
[--C-:B------:R-:W-:Y:S01]  /*16d30*/  HSET2.LE.AND R54, R142, R225.reuse, PT ;  /* 0x000000e18e367233 */ /* 0x100fe20003803000 */
[----:B------:R-:W-:Y:S01]  /*16d40*/  FADD.FTZ R36, R175, R58 ;  /* 0x0000003aaf247221 */ /* 0x000fe20000010000 */
[----:B------:R-:W-:Y:S02]  /*16d50*/  F2FP.F16.F32.PACK_AB R0, R97, R96 ;  /* 0x000000606100723e */ /* 0x000fe400000000ff */
[----:B------:R-:W-:Y:S02]  /*16d60*/  F2FP.F16.F32.PACK_AB R3, R113, R112 ;  /* 0x000000707103723e */ /* 0x000fe400000000ff */
[----:B------:R-:W-:Y:S02]  /*16d70*/  LOP3.LUT R69, R69, R2, RZ, 0xc0, !PT ;  /* 0x0000000245457212 */ /* 0x000fe400078ec0ff */
[--C-:B------:R-:W-:Y:S02]  /*16d80*/  HSET2.LE.AND R53, R81, R225.reuse, PT ;  /* 0x000000e151357233 */ /* 0x100fe40003803000 */
[----:B------:R-:W-:Y:S02]  /*16d90*/  F2FP.F16.F32.PACK_AB R2, R103, R102 ;  /* 0x000000666702723e */ /* 0x000fe400000000ff */
[----:B------:R-:W-:Y:S02]  /*16da0*/  LOP3.LUT R66, R66, R0, RZ, 0xc0, !PT ;  /* 0x0000000042427212 */ /* 0x000fe400078ec0ff */
[----:B------:R-:W-:Y:S02]  /*16db0*/  LOP3.LUT R54, R54, R3, RZ, 0xc0, !PT ;  /* 0x0000000336367212 */ /* 0x000fe400078ec0ff */
[--C-:B------:R-:W-:Y:S02]  /*16dc0*/  HSET2.LE.AND R56, R78, R225.reuse, PT ;  /* 0x000000e14e387233 */ /* 0x100fe40003803000 */
[----:B------:R-:W-:Y:S02]  /*16dd0*/  F2FP.F16.F32.PACK_AB R0, R87, R86 ;  /* 0x000000565700723e */ /* 0x000fe400000000ff */
[----:B--2---:R-:W-:Y:S02]  /*16de0*/  F2FP.F16.F32.PACK_AB R3, R105, R104 ;  /* 0x000000686903723e */ /* 0x004fe400000000ff */
[----:B------:R-:W-:Y:S01]  /*16df0*/  LOP3.LUT R53, R53, R2, RZ, 0xc0, !PT ;  /* 0x0000000235357212 */ /* 0x000fe200078ec0ff */
[----:B------:R-:W-:Y:S01]  /*16e00*/  FADD.FTZ R2, R160, R74 ;  /* 0x0000004aa0027221 */ /* 0x000fe20000010000 */
[--C-:B------:R-:W-:Y:S01]  /*16e10*/  HSET2.LE.AND R55, R135, R225.reuse, PT ;  /* 0x000000e187377233 */ /* 0x100fe20003803000 */
[----:B------:R-:W-:Y:S01]  /*16e20*/  IMAD.MOV.U32 R135, RZ, RZ, R133 ;  /* 0x000000ffff877224 */ /* 0x000fe200078e0085 */
[----:B------:R-:W-:Y:S02]  /*16e30*/  LOP3.LUT R65, R65, R0, RZ, 0xc0, !PT ;  /* 0x0000000041417212 */ /* 0x000fe400078ec0ff */
[----:B------:R-:W-:Y:S01]  /*16e40*/  LOP3.LUT R56, R56, R3, RZ, 0xc0, !PT ;  /* 0x0000000338387212 */ /* 0x000fe200078ec0ff */
[----:B------:R-:W-:Y:S01]  /*16e50*/  FADD.FTZ R3, R153, R73 ;  /* 0x0000004999037221 */ /* 0x000fe20000010000 */
[----:B---3--:R-:W-:Y:S01]  /*16e60*/  F2FP.F16.F32.PACK_AB R52, R115, R114 ;  /* 0x000000727334723e */ /* 0x008fe200000000ff */
[----:B------:R-:W-:Y:S01]  /*16e70*/  FADD.FTZ R73, R183, R2 ;  /* 0x00000002b7497221 */ /* 0x000fe20000010000 */
[----:B------:R-:W-:Y:S01]  /*16e80*/  F2FP.F16.F32.PACK_AB R0, R89, R88 ;  /* 0x000000585900723e */ /* 0x000fe200000000ff */
[-C--:B----4-:R-:W-:Y:S05]  /*16e90*/  HMMA.16816.F32 R4, R64, R40.reuse, R4 ;  /* 0x000000284004723c */ /* 0x090fea0000001804 */
[--C-:B------:R-:W-:Y:S01]  /*16ea0*/  HSET2.LE.AND R2, R76, R225.reuse, PT ;  /* 0x000000e14c027233 */ /* 0x100fe20003803000 */
[----:B------:R-:W-:Y:S01]  /*16eb0*/  FADD.FTZ R74, R157, R3 ;  /* 0x000000039d4a7221 */ /* 0x000fe20000010000 */
[----:B------:R-:W-:Y:S01]  /*16ec0*/  LOP3.LUT R55, R55, R52, RZ, 0xc0, !PT ;  /* 0x0000003437377212 */ /* 0x000fe200078ec0ff */
[----:B------:R-:W-:Y:S03]  /*16ed0*/  FADD.FTZ R44, R251, R73 ;  /* 0x00000049fb2c7221 */ /* 0x000fe60000010000 */
[----:B------:R-:W-:Y:S01]  /*16ee0*/  F2FP.F16.F32.PACK_AB R59, R111, R110 ;  /* 0x0000006e6f3b723e */ /* 0x000fe200000000ff */
[----:B------:R-:W-:Y:S01]  /*16ef0*/  IMAD.MOV.U32 R76, RZ, RZ, R133 ;  /* 0x000000ffff4c7224 */ /* 0x000fe200078e0085 */
[----:B------:R-:W-:Y:S01]  /*16f00*/  LOP3.LUT R68, R68, R0, RZ, 0xc0, !PT ;  /* 0x0000000044447212 */ /* 0x000fe200078ec0ff */
[----:B------:R-:W-:Y:S01]  /*16f10*/  IMAD.MOV.U32 R133, RZ, RZ, R137 ;  /* 0x000000ffff857224 */ /* 0x000fe200078e0089 */
[--C-:B------:R-:W-:Y:S02]  /*16f20*/  HSET2.LE.AND R52, R82, R225.reuse, PT ;  /* 0x000000e152347233 */ /* 0x100fe40003803000 */
[----:B-1----:R-:W-:Y:S02]  /*16f30*/  F2FP.F16.F32.PACK_AB R0, R101, R100 ;  /* 0x000000646500723e */ /* 0x002fe400000000ff */
[----:B------:R-:W-:Y:S01]  /*16f40*/  LOP3.LUT R59, R2, R59, RZ, 0xc0, !PT ;  /* 0x0000003b023b7212 */ /* 0x000fe200078ec0ff */
[C---:B------:R-:W-:Y:S04]  /*16f50*/  HMMA.16816.F32 R8, R68.reuse, R40, R8 ;  /* 0x000000284408723c */ /* 0x040fe80000001808 */
[----:B------:R-:W-:Y:S01]  /*16f60*/  FADD.FTZ R2, R247, R36 ;  /* 0x00000024f7027221 */ /* 0x000fe20000010000 */
[----:B------:R-:W-:Y:S01]  /*16f70*/  LOP3.LUT R52, R52, R0, RZ, 0xc0, !PT ;  /* 0x0000000034347212 */ /* 0x000fe200078ec0ff */
[-C--:B------:R-:W-:Y:S01]  /*16f80*/  HMMA.16816.F32 R12, R68, R42.reuse, R12 ;  /* 0x0000002a440c723c */ /* 0x080fe2000000180c */
[----:B------:R-:W1:Y:S04]  /*16f90*/  LDSM.16.MT88.4 R36, [R214+0x5400] ;  /* 0x00540000d624783b */ /* 0x000e680000004200 */
[--C-:B------:R-:W-:Y:S01]  /*16fa0*/  HSET2.LE.AND R57, R79, R225.reuse, PT ;  /* 0x000000e14f397233 */ /* 0x100fe20003803000 */
[C---:B------:R-:W-:Y:S05]  /*16fb0*/  HMMA.16816.F32 R16, R64.reuse, R42, R16 ;  /* 0x0000002a4010723c */ /* 0x040fea0000001810 */
[----:B------:R-:W-:Y:S01]  /*16fc0*/  F2FP.F16.F32.PACK_AB R0, R107, R106 ;  /* 0x0000006a6b00723e */ /* 0x000fe200000000ff */
[----:B------:R-:W-:Y:S01]  /*16fd0*/  FADD.FTZ R48, R127, R2 ;  /* 0x000000027f307221 */ /* 0x000fe20000010000 */
[--C-:B------:R-:W-:Y:S04]  /*16fe0*/  HSET2.LE.AND R3, R145, R225.reuse, PT ;  /* 0x000000e191037233 */ /* 0x100fe80003803000 */
[----:B------:R-:W-:Y:S01]  /*16ff0*/  LOP3.LUT R57, R57, R0, RZ, 0xc0, !PT ;  /* 0x0000000039397212 */ /* 0x000fe200078ec0ff */
[----:B------:R-:W-:Y:S01]  /*17000*/  FADD.FTZ R0, R176, R72 ;  /* 0x00000048b0007221 */ /* 0x000fe20000010000 */
[----:B------:R-:W-:Y:S01]  /*17010*/  F2FP.F16.F32.PACK_AB R2, R182, R116 ;  /* 0x00000074b602723e */ /* 0x000fe200000000ff */
[----:B------:R-:W-:Y:S01]  /*17020*/  FADD.FTZ R40, R117, R48 ;  /* 0x0000003075287221 */ /* 0x000fe20000010000 */
[----:B------:R-:W-:Y:S01]  /*17030*/  F2FP.F16.F32.PACK_AB R58, R109, R108 ;  /* 0x0000006c6d3a723e */ /* 0x000fe200000000ff */
[----:B------:R-:W-:Y:S01]  /*17040*/  FADD.FTZ R72, R119, R0 ;  /* 0x0000000077487221 */ /* 0x000fe20000010000 */
[----:B------:R-:W-:Y:S01]  /*17050*/  IMAD.MOV.U32 R119, RZ, RZ, R170 ;  /* 0x000000ffff777224 */ /* 0x000fe200078e00aa */
[----:B------:R-:W-:Y:S01]  /*17060*/  F2FP.F16.F32.PACK_AB R170, R129, R128 ;  /* 0x0000008081aa723e */ /* 0x000fe200000000ff */
[----:B------:R-:W-:Y:S01]  /*17070*/  FADD.FTZ R50, R206, R40 ;  /* 0x00000028ce327221 */ /* 0x000fe20000010000 */
[----:B------:R-:W-:Y:S01]  /*17080*/  FADD.FTZ R45, R249, R72 ;  /* 0x00000048f92d7221 */ /* 0x000fe20000010000 */
[--C-:B------:R-:W-:Y:S02]  /*17090*/  HSET2.LE.AND R0, R80, R225.reuse, PT ;  /* 0x000000e150007233 */ /* 0x100fe40003803000 */
[----:B------:R-:W-:Y:S02]  /*170a0*/  LOP3.LUT R170, R3, R170, RZ, 0xc0, !PT ;  /* 0x000000aa03aa7212 */ /* 0x000fe400078ec0ff */
[--C-:B------:R-:W-:Y:S02]  /*170b0*/  HSET2.LE.AND R3, R83, R225.reuse, PT ;  /* 0x000000e153037233 */ /* 0x100fe40003803000 */
[----:B------:R-:W-:Y:S01]  /*170c0*/  LOP3.LUT R168, R168, R2, RZ, 0xc0, !PT ;  /* 0x00000002a8a87212 */ /* 0x000fe200078ec0ff */
[----:B------:R-:W-:Y:S01]  /*170d0*/  FADD.FTZ R2, R250, R45 ;  /* 0x0000002dfa027221 */ /* 0x000fe20000010000 */
[----:B------:R-:W-:Y:S01]  /*170e0*/  LOP3.LUT R58, R0, R58, RZ, 0xc0, !PT ;  /* 0x0000003a003a7212 */ /* 0x000fe200078ec0ff */
[----:B------:R-:W-:Y:S01]  /*170f0*/  FADD.FTZ R0, R179, R74 ;  /* 0x0000004ab3007221 */ /* 0x000fe20000010000 */
[----:B------:R-:W-:Y:S01]  /*17100*/  LOP3.LUT R169, R3, R169, RZ, 0xc0, !PT ;  /* 0x000000a903a97212 */ /* 0x000fe200078ec0ff */
[----:B------:R-:W-:Y:S01]  /*17110*/  FADD.FTZ R3, R119, R44 ;  /* 0x0000002c77037221 */ /* 0x000fe20000010000 */
[----:B------:R-:W-:Y:S01]  /*17120*/  HSET2.LE.AND R40, R77, R225, PT ;  /* 0x000000e14d287233 */ /* 0x000fe20003803000 */
[----:B------:R-:W2:Y:S01]  /*17130*/  LDSM.16.MT88.4 R44, [R213+0x5800] ;  /* 0x00580000d52c783b */ /* 0x000ea20000004200 */
[-C--:B-1----:R-:W-:Y:S03]  /*17140*/  HMMA.16816.F32 R20, R64, R36.reuse, R20 ;  /* 0x000000244014723c */ /* 0x082fe60000001814 */
[----:B------:R-:W-:Y:S01]  /*17150*/  FADD.FTZ R49, R125, R0 ;  /* 0x000000007d317221 */ /* 0x000fe20000010000 */
[----:B------:R-:W-:Y:S01]  /*17160*/  F2FP.F16.F32.PACK_AB R0, R131, R130 ;  /* 0x000000828300723e */ /* 0x000fe200000000ff */
[----:B------:R-:W-:Y:S01]  /*17170*/  FADD.FTZ R41, R187, R3 ;  /* 0x00000003bb297221 */ /* 0x000fe20000010000 */
[C---:B------:R-:W-:Y:S05]  /*17180*/  HMMA.16816.F32 R24, R68.reuse, R36, R24 ;  /* 0x000000244418723c */ /* 0x040fea0000001818 */
[----:B------:R-:W-:Y:S01]  /*17190*/  LOP3.LUT R171, R171, R0, RZ, 0xc0, !PT ;  /* 0x00000000abab7212 */ /* 0x000fe200078ec0ff */
[-C--:B------:R-:W-:Y:S05]  /*171a0*/  HMMA.16816.F32 R32, R68, R38.reuse, R32 ;  /* 0x000000264420723c */ /* 0x080fea0000001820 */
[----:B------:R-:W-:Y:S01]  /*171b0*/  FADD.FTZ R0, R186, R49 ;  /* 0x00000031ba007221 */ /* 0x000fe20000010000 */
[----:B------:R-:W-:Y:S05]  /*171c0*/  HMMA.16816.F32 R28, R64, R38, R28 ;  /* 0x00000026401c723c */ /* 0x000fea000000181c */
[----:B------:R-:W-:Y:S01]  /*171d0*/  FADD.FTZ R49, R167, R0 ;  /* 0x00000000a7317221 */ /* 0x000fe20000010000 */
[----:B------:R-:W-:Y:S01]  /*171e0*/  F2FP.F16.F32.PACK_AB R0, R121, R120 ;  /* 0x000000787900723e */ /* 0x000fe200000000ff */
[----:B------:R-:W-:Y:S01]  /*171f0*/  FADD.FTZ R48, R248, R2 ;  /* 0x00000002f8307221 */ /* 0x000fe20000010000 */
[----:B------:R-:W-:Y:S03]  /*17200*/  F2FP.F16.F32.PACK_AB R167, R139, R126 ;  /* 0x0000007e8ba7723e */ /* 0x000fe600000000ff */
[----:B------:R-:W-:Y:S01]  /*17210*/  LOP3.LUT R164, R164, R0, RZ, 0xc0, !PT ;  /* 0x00000000a4a47212 */ /* 0x000fe200078ec0ff */
[----:B------:R-:W-:Y:S01]  /*17220*/  FADD.FTZ R0, R203, R41 ;  /* 0x00000029cb007221 */ /* 0x000fe20000010000 */
[----:B------:R-:W-:Y:S01]  /*17230*/  LOP3.LUT R167, R40, R167, RZ, 0xc0, !PT ;  /* 0x000000a728a77212 */ /* 0x000fe200078ec0ff */
[----:B------:R-:W-:Y:S01]  /*17240*/  FADD.FTZ R36, R237, R49 ;  /* 0x00000031ed247221 */ /* 0x000fe20000010000 */
[----:B------:R-:W1:Y:S01]  /*17250*/  LDSM.16.MT88.4 R40, [R214+0x5800] ;  /* 0x00580000d628783b */ /* 0x000e620000004200 */
[----:B------:R-:W-:Y:S01]  /*17260*/  F2FP.F16.F32.PACK_AB R2, R123, R122 ;  /* 0x0000007a7b02723e */ /* 0x000fe200000000ff */
[----:B------:R-:W-:Y:S01]  /*17270*/  FADD.FTZ R0, R202, R0 ;  /* 0x00000000ca007221 */ /* 0x000fe20000010000 */
[----:B------:R-:W-:Y:S01]  /*17280*/  F2FP.F16.F32.PACK_AB R3, R180, R124 ;  /* 0x0000007cb403723e */ /* 0x000fe200000000ff */
[----:B------:R-:W-:Y:S01]  /*17290*/  FADD.FTZ R36, R239, R36 ;  /* 0x00000024ef247221 */ /* 0x000fe20000010000 */
[----:B------:R-:W-:Y:S01]  /*172a0*/  LOP3.LUT R165, R165, R2, RZ, 0xc0, !PT ;  /* 0x00000002a5a57212 */ /* 0x000fe200078ec0ff */
[-C--:B--2---:R-:W-:Y:S05]  /*172b0*/  HMMA.16816.F32 R4, R52, R44.reuse, R4 ;  /* 0x0000002c3404723c */ /* 0x084fea0000001804 */
[----:B------:R-:W-:Y:S01]  /*172c0*/  FADD.FTZ R37, R201, R0 ;  /* 0x00000000c9257221 */ /* 0x000fe20000010000 */
[C---:B------:R-:W-:Y:S05]  /*172d0*/  HMMA.16816.F32 R8, R56.reuse, R44, R8 ;  /* 0x0000002c3808723c */ /* 0x040fea0000001808 */
[----:B------:R-:W-:Y:S01]  /*172e0*/  FADD.FTZ R37, R238, R37 ;  /* 0x00000025ee257221 */ /* 0x000fe20000010000 */
[----:B------:R-:W-:Y:S01]  /*172f0*/  FADD.FTZ R36, R243, R36 ;  /* 0x00000024f3247221 */ /* 0x000fe20000010000 */
[----:B------:R-:W-:Y:S01]  /*17300*/  FADD.FTZ R2, R205, R48 ;  /* 0x00000030cd027221 */ /* 0x000fe20000010000 */
[----:B------:R-:W-:Y:S01]  /*17310*/  LOP3.LUT R166, R166, R3, RZ, 0xc0, !PT ;  /* 0x00000003a6a67212 */ /* 0x000fe200078ec0ff */
[-C--:B------:R-:W-:Y:S03]  /*17320*/  HMMA.16816.F32 R12, R56, R46.reuse, R12 ;  /* 0x0000002e380c723c */ /* 0x080fe6000000180c */
[----:B------:R-:W-:Y:S01]  /*17330*/  FADD.FTZ R37, R240, R37 ;  /* 0x00000025f0257221 */ /* 0x000fe20000010000 */
[----:B------:R-:W-:Y:S01]  /*17340*/  FADD.FTZ R2, R199, R2 ;  /* 0x00000002c7027221 */ /* 0x000fe20000010000 */
[----:B------:R-:W-:Y:S01]  /*17350*/  FADD.FTZ R3, R241, R50 ;  /* 0x00000032f1037221 */ /* 0x000fe20000010000 */
[C---:B------:R-:W-:Y:S05]  /*17360*/  HMMA.16816.F32 R16, R52.reuse, R46, R16 ;  /* 0x0000002e3410723c */ /* 0x040fea0000001810 */
[----:B------:R-:W-:Y:S01]  /*17370*/  FADD.FTZ R3, R242, R3 ;  /* 0x00000003f2037221 */ /* 0x000fe20000010000 */
[----:B------:R-:W-:Y:S05]  /*17380*/  FADD.FTZ R0, R200, R2 ;  /* 0x00000002c8007221 */ /* 0x000fea0000010000 */
[----:B------:R-:W-:Y:S01]  /*17390*/  FADD.FTZ R2, R245, R3 ;  /* 0x00000003f5027221 */ /* 0x000fe20000010000 */
[----:B------:R-:W-:Y:S01]  /*173a0*/  FADD.FTZ R3, R210, R0 ;  /* 0x00000000d2037221 */ /* 0x000fe20000010000 */
[-C--:B-1----:R-:W-:Y:S03]  /*173b0*/  HMMA.16816.F32 R20, R52, R40.reuse, R20 ;  /* 0x000000283414723c */ /* 0x082fe60000001814 */
[----:B------:R-:W-:Y:S01]  /*173c0*/  FADD.FTZ R0, R246, R2 ;  /* 0x00000002f6007221 */ /* 0x000fe20000010000 */
[----:B------:R-:W-:Y:S01]  /*173d0*/  FADD.FTZ R2, R244, R36 ;  /* 0x00000024f4027221 */ /* 0x000fe20000010000 */
[----:B------:R-:W-:Y:S01]  /*173e0*/  FADD.FTZ R3, R211, R3 ;  /* 0x00000003d3037221 */ /* 0x000fe20000010000 */
[C---:B------:R-:W-:Y:S05]  /*173f0*/  HMMA.16816.F32 R24, R56.reuse, R40, R24 ;  /* 0x000000283818723c */ /* 0x040fea0000001818 */
        /* <DEDUP_REMOVED lines=15> */
[----:B------:R-:W-:Y:S04]  /*174f0*/  FADD.FTZ R2, R191, R3 ;  /* 0x00000003bf027221 */ /* 0x000fe80000010000 */
[----:B------:R-:W-:Y:S01]  /*17500*/  FADD.FTZ R45, R163, R37 ;  /* 0x00000025a32d7221 */ /* 0x000fe20000010000 */
[----:B------:R-:W-:Y:S01]  /*17510*/  FADD.FTZ R3, R194, R0 ;  /* 0x00000000c2037221 */ /* 0x000fe20000010000 */
[----:B------:R-:W-:Y:S01]  /*17520*/  FADD.FTZ R0, R192, R2 ;  /* 0x00000002c0007221 */ /* 0x000fe20000010000 */
[----:B------:R-:W-:Y:S02]  /*17530*/  FADD.FTZ R2, R173, R36 ;  /* 0x00000024ad027221 */ /* 0x000fe40000010000 */
[----:B------:R-:W1:Y:S01]  /*17540*/  LDSM.16.MT88.4 R36, [R214+0x5c00] ;  /* 0x005c0000d624783b */ /* 0x000e620000004200 */
[----:B------:R-:W-:Y:S01]  /*17550*/  FADD.FTZ R44, R144, R3 ;  /* 0x00000003902c7221 */ /* 0x000fe20000010000 */
[----:B------:R-:W-:Y:S01]  /*17560*/  FADD.FTZ R3, R134, R0 ;  /* 0x0000000086037221 */ /* 0x000fe20000010000 */
[-C--:B------:R-:W-:Y:S05]  /*17570*/  HMMA.16816.F32 R144, R168, R148.reuse, R4 ;  /* 0x00000094a890723c */ /* 0x080fea0000001804 */
        /* <DEDUP_REMOVED lines=9> */
[----:B------:R-:W-:Y:S03]  /*17610*/  IMAD.MOV.U32 R134, RZ, RZ, R136 ;  /* 0x000000ffff867224 */ /* 0x000fe600078e0088 */
        /* <DEDUP_REMOVED lines=55> */
[----:B------:R-:W-:Y:S02]  /*17990*/  FADD.FTZ R3, R131, R4 ;  /* 0x0000000483037221 */ /* 0x000fe40000010000 */
[----:B------:R2:W-:Y:S01]  /*179a0*/  STL [R1+0x18], R5 ;  /* 0x0000180501007387 */ /* 0x0005e20000100800 */
[----:B------:R-:W-:Y:S01]  /*179b0*/  FADD.FTZ R2, R180, R2 ;  /* 0x00000002b4027221 */ /* 0x000fe20000010000 */
[----:B------:R-:W-:Y:S02]  /*179c0*/  FADD.FTZ R0, R139, R0 ;  /* 0x000000008b007221 */ /* 0x000fe40000010000 */
[----:B------:R2:W-:Y:S04]  /*179d0*/  STL [R1+0x1c], R3 ;  /* 0x00001c0301007387 */ /* 0x0005e80000100800 */
[----:B------:R2:W-:Y:S04]  /*179e0*/  STL [R1+0x20], R2 ;  /* 0x0000200201007387 */ /* 0x0005e80000100800 */
[----:B------:R2:W-:Y:S01]  /*179f0*/  STL [R1+0x24], R0 ;  /* 0x0000240001007387 */ /* 0x0005e20000100800 */
[----:B------:R-:W-:Y:S05]  /*17a00*/  @P0 BRA `(.L_x_292) ;  /* 0xffffff9c00580947 */ /* 0x000fea000383ffff */
.L_x_291:
[----:B------:R-:W3:Y:S01]  /*17a10*/  LDL.LU R8, [R1+0x18] ;  /* 0x0000180001087983 */ /* 0x000ee20000300800 */
[----:B------:R-:W-:-:S03]  /*17a20*/  ULDC UR4, c[0x0][0x38c] ;  /* 0x0000e30000047ab9 */ /* 0x000fc60000000800 */
[----:B------:R-:W4:Y:S04]  /*17a30*/  LDL.LU R7, [R1+0x1c] ;  /* 0x00001c0001077983 */ /* 0x000f280000300800 */
[----:B------:R-:W4:Y:S04]  /*17a40*/  LDL.LU R6, [R1+0x20] ;  /* 0x0000200001067983 */ /* 0x000f280000300800 */
[----:B--2---:R-:W2:Y:S01]  /*17a50*/  LDL.LU R5, [R1+0x24] ;  /* 0x0000240001057983 */ /* 0x004ea20000300800 */
[----:B------:R-:W-:Y:S01]  /*17a60*/  UISETP.NE.AND UP0, UPT, UR26, -0x1, UPT ;  /* 0xffffffff1a00788c */ /* 0x000fe2000bf05270 */
[----:B------:R-:W-:Y:S01]  /*17a70*/  MOV R17, 0x10 ;  /* 0x0000001000117802 */ /* 0x000fe20000000f00 */
[----:B------:R-:W-:Y:S01]  /*17a80*/  UMOV UR5, 0x400 ;  /* 0x0000040000057882 */ /* 0x000fe20000000000 */
[----:B------:R-:W1:Y:S01]  /*17a90*/  S2R R25, SR_TID.X ;  /* 0x0000000000197919 */ /* 0x000e620000002100 */
[----:B------:R-:W2:Y:S01]  /*17aa0*/  S2R R24, SR_TID.X ;  /* 0x0000000000187919 */ /* 0x000ea20000002100 */
[----:B-1----:R-:W-:Y:S01]  /*17ab0*/  SHF.R.S32.HI R23, RZ, 0x1f, R25 ;  /* 0x0000001fff177819 */ /* 0x002fe20000011419 */
[----:B---3--:R-:W1:Y:S04]  /*17ac0*/  SHFL.BFLY PT, R2, R8, 0x2, 0x1f ;  /* 0x0c401f0008027f89 */ /* 0x008e6800000e0000 */
[----:B----4-:R-:W3:Y:S04]  /*17ad0*/  SHFL.BFLY PT, R0, R7, 0x2, 0x1f ;  /* 0x0c401f0007007f89 */ /* 0x010ee800000e0000 */
[----:B-----5:R-:W4:Y:S04]  /*17ae0*/  SHFL.BFLY PT, R3, R6, 0x2, 0x1f ;  /* 0x0c401f0006037f89 */ /* 0x020f2800000e0000 */
[----:B--2---:R-:W2:Y:S01]  /*17af0*/  SHFL.BFLY PT, R4, R5, 0x2, 0x1f ;  /* 0x0c401f0005047f89 */ /* 0x004ea200000e0000 */
[----:B-1----:R-:W-:Y:S01]  /*17b00*/  FADD.FTZ R2, R2, R8 ;  /* 0x0000000802027221 */ /* 0x002fe20000010000 */
[----:B---3--:R-:W-:-:S04]  /*17b10*/  FADD.FTZ R0, R0, R7 ;  /* 0x0000000700007221 */ /* 0x008fc80000010000 */
[----:B------:R-:W1:Y:S01]  /*17b20*/  SHFL.BFLY PT, R8, R2, 0x1, 0x1f ;  /* 0x0c201f0002087f89 */ /* 0x000e6200000e0000 */
[----:B----4-:R-:W-:-:S03]  /*17b30*/  FADD.FTZ R3, R3, R6 ;  /* 0x0000000603037221 */ /* 0x010fc60000010000 */
[----:B------:R-:W3:Y:S01]  /*17b40*/  SHFL.BFLY PT, R7, R0, 0x1, 0x1f ;  /* 0x0c201f0000077f89 */ /* 0x000ee200000e0000 */
[----:B--2---:R-:W-:-:S03]  /*17b50*/  FADD.FTZ R4, R4, R5 ;  /* 0x0000000504047221 */ /* 0x004fc60000010000 */
[----:B------:R-:W2:Y:S04]  /*17b60*/  SHFL.BFLY PT, R6, R3, 0x1, 0x1f ;  /* 0x0c201f0003067f89 */ /* 0x000ea800000e0000 */
[----:B------:R-:W4:Y:S01]  /*17b70*/  SHFL.BFLY PT, R5, R4, 0x1, 0x1f ;  /* 0x0c201f0004057f89 */ /* 0x000f2200000e0000 */
[----:B-1----:R-:W-:Y:S01]  /*17b80*/  FADD.FTZ R19, R2, R8 ;  /* 0x0000000802137221 */ /* 0x002fe20000010000 */
[----:B------:R-:W-:Y:S01]  /*17b90*/  MOV R2, 0x3f800000 ;  /* 0x3f80000000027802 */ /* 0x000fe20000000f00 */
[----:B---3--:R-:W-:-:S03]  /*17ba0*/  FADD.FTZ R20, R0, R7 ;  /* 0x0000000700147221 */ /* 0x008fc60000010000 */
[----:B------:R-:W-:Y:S02]  /*17bb0*/  FSETP.NE.FTZ.AND P0, PT, R19, RZ, PT ;  /* 0x000000ff1300720b */ /* 0x000fe40003f15000 */
[----:B------:R-:W-:Y:S01]  /*17bc0*/  MOV R0, 0x3f800000 ;  /* 0x3f80000000007802 */ /* 0x000fe20000000f00 */
[----:B--2---:R-:W-:Y:S01]  /*17bd0*/  FADD.FTZ R21, R3, R6 ;  /* 0x0000000603157221 */ /* 0x004fe20000010000 */
[----:B------:R-:W-:Y:S01]  /*17be0*/  FSETP.NE.FTZ.AND P2, PT, R20, RZ, PT ;  /* 0x000000ff1400720b */ /* 0x000fe20003f55000 */
[----:B------:R-:W-:Y:S01]  /*17bf0*/  IMAD.MOV.U32 R3, RZ, RZ, 0x3f800000 ;  /* 0x3f800000ff037424 */ /* 0x000fe200078e00ff */
[----:B------:R-:W-:Y:S01]  /*17c00*/  LEA.HI R6, R23, R25, RZ, 0x2 ;  /* 0x0000001917067211 */ /* 0x000fe200078f10ff */
[----:B----4-:R-:W-:Y:S01]  /*17c10*/  FADD.FTZ R22, R4, R5 ;  /* 0x0000000504167221 */ /* 0x010fe20000010000 */
[----:B------:R-:W-:Y:S01]  /*17c20*/  FSETP.NE.FTZ.AND P5, PT, R21, RZ, PT ;  /* 0x000000ff1500720b */ /* 0x000fe20003fb5000 */
[----:B------:R-:W-:Y:S01]  /*17c30*/  IMAD.MOV.U32 R5, RZ, RZ, 0x3f800000 ;  /* 0x3f800000ff057424 */ /* 0x000fe200078e00ff */
[----:B------:R-:W-:-:S02]  /*17c40*/  SHF.R.S32.HI R7, RZ, 0x2, R6 ;  /* 0x00000002ff077819 */ /* 0x000fc40000011406 */
[----:B------:R-:W-:Y:S01]  /*17c50*/  FSETP.NE.FTZ.AND P4, PT, R22, RZ, PT ;  /* 0x000000ff1600720b */ /* 0x000fe20003f95000 */
[----:B------:R-:W1:Y:S01]  /*17c60*/  @P0 MUFU.RCP R0, R19 ;  /* 0x0000001300000308 */ /* 0x000e620000001000 */
[----:B------:R-:W-:Y:S02]  /*17c70*/  SHF.R.S32.HI R4, RZ, 0x1f, R7 ;  /* 0x0000001fff047819 */ /* 0x000fe40000011407 */
[----:B------:R-:W-:Y:S02]  /*17c80*/  LEA.HI R23, R23, R25, RZ, 0x5 ;  /* 0x0000001917177211 */ /* 0x000fe400078f28ff */
[----:B------:R-:W-:Y:S02]  /*17c90*/  LEA.HI R4, R4, R7, RZ, 0x3 ;  /* 0x0000000704047211 */ /* 0x000fe400078f18ff */
[----:B------:R-:W-:Y:S01]  /*17ca0*/  SHF.R.S32.HI R18, RZ, 0x5, R23 ;  /* 0x00000005ff127819 */ /* 0x000fe20000011417 */
[----:B------:R-:W2:Y:S08]  /*17cb0*/  @P2 MUFU.RCP R3, R20 ;  /* 0x0000001400032308 */ /* 0x000eb00000001000 */
[----:B------:R-:W3:Y:S01]  /*17cc0*/  @P5 MUFU.RCP R2, R21 ;  /* 0x0000001500025308 */ /* 0x000ee20000001000 */
[----:B-1----:R-:W-:-:S04]  /*17cd0*/  FMUL.FTZ R0, R0, UR4 ;  /* 0x0000000400007c20 */ /* 0x002fc80008410000 */
[C---:B------:R-:W-:Y:S01]  /*17ce0*/  FMUL.FTZ R144, R0.reuse, R144 ;  /* 0x0000009000907220 */ /* 0x040fe20000410000 */
[C---:B------:R-:W-:Y:S01]  /*17cf0*/  FMUL.FTZ R145, R0.reuse, R145 ;  /* 0x0000009100917220 */ /* 0x040fe20000410000 */
[C---:B------:R-:W-:Y:S01]  /*17d00*/  FMUL.FTZ R148, R0.reuse, R148 ;  /* 0x0000009400947220 */ /* 0x040fe20000410000 */
[----:B------:R-:W1:Y:S01]  /*17d10*/  @P4 MUFU.RCP R5, R22 ;  /* 0x0000001600054308 */ /* 0x000e620000001000 */
[----:B--2---:R-:W-:Y:S01]  /*17d20*/  FMUL.FTZ R3, R3, UR4 ;  /* 0x0000000403037c20 */ /* 0x004fe20008410000 */
[C---:B------:R-:W-:Y:S01]  /*17d30*/  FMUL.FTZ R149, R0.reuse, R149 ;  /* 0x0000009500957220 */ /* 0x040fe20000410000 */
[C---:B------:R-:W-:Y:S01]  /*17d40*/  FMUL.FTZ R160, R0.reuse, R160 ;  /* 0x000000a000a07220 */ /* 0x040fe20000410000 */
[----:B------:R-:W-:Y:S01]  /*17d50*/  FMUL.FTZ R10, R0, R161 ;  /* 0x000000a1000a7220 */ /* 0x000fe20000410000 */
        /* <DEDUP_REMOVED lines=10> */
[----:B------:R-:W-:Y:S01]  /*17e00*/  FMUL.FTZ R169, R0, R169 ;  /* 0x000000a900a97220 */ /* 0x000fe20000410000 */
[----:B---3--:R-:W-:Y:S01]  /*17e10*/  FMUL.FTZ R2, R2, UR4 ;  /* 0x0000000402027c20 */ /* 0x008fe20008410000 */
[----:B-1----:R-:W-:Y:S01]  /*17e20*/  FMUL.FTZ R0, R5, UR4 ;  /* 0x0000000405007c20 */ /* 0x002fe20008410000 */
[----:B------:R-:W-:Y:S01]  /*17e30*/  IADD3 R3, R7, -R3, RZ ;  /* 0x8000000307037210 */ /* 0x000fe20007ffe0ff */
[----:B------:R-:W1:Y:S01]  /*17e40*/  S2UR UR4, SR_CgaCtaId ;  /* 0x00000000000479c3 */ /* 0x000e620000008800 */
        /* <DEDUP_REMOVED lines=9> */
[----:B------:R-:W-:Y:S01]  /*17ee0*/  FMUL.FTZ R142, R0, R142 ;  /* 0x0000008e008e7220 */ /* 0x000fe20000410000 */
[----:B------:R-:W-:Y:S01]  /*17ef0*/  LOP3.LUT R4, R6, 0xfffffffc, RZ, 0xc0, !PT ;  /* 0xfffffffc06047812 */ /* 0x000fe200078ec0ff */
[C---:B------:R-:W-:Y:S01]  /*17f00*/  FMUL.FTZ R15, R0.reuse, R143 ;  /* 0x0000008f000f7220 */ /* 0x040fe20000410000 */
[----:B------:R-:W-:Y:S01]  /*17f10*/  SHF.R.S32.HI R6, RZ, 0x1, R2 ;  /* 0x00000001ff067819 */ /* 0x000fe20000011402 */
[----:B------:R-:W-:Y:S01]  /*17f20*/  FMUL.FTZ R154, R0, R154 ;  /* 0x0000009a009a7220 */ /* 0x000fe20000410000 */
[----:B------:R-:W-:Y:S01]  /*17f30*/  LOP3.LUT R5, R2, 0x3fffffe, RZ, 0xc0, !PT ;  /* 0x03fffffe02057812 */ /* 0x000fe200078ec0ff */
[----:B------:R-:W-:Y:S01]  /*17f40*/  IMAD.IADD R4, R25, 0x1, -R4 ;  /* 0x0000000119047824 */ /* 0x000fe200078e0a04 */
[----:B------:R-:W-:Y:S01]  /*17f50*/  SHF.L.U32 R2, R6, 0x6, RZ ;  /* 0x0000000606027819 */ /* 0x000fe200000006ff */
[C---:B------:R-:W-:Y:S01]  /*17f60*/  FMUL.FTZ R11, R0.reuse, R155 ;  /* 0x0000009b000b7220 */ /* 0x040fe20000410000 */
[C---:B------:R-:W-:Y:S01]  /*17f70*/  FMUL.FTZ R158, R0.reuse, R158 ;  /* 0x0000009e009e7220 */ /* 0x040fe20000410000 */
[----:B------:R-:W-:Y:S01]  /*17f80*/  FMUL.FTZ R7, R0, R159 ;  /* 0x0000009f00077220 */ /* 0x000fe20000410000 */
[----:B------:R-:W-:Y:S01]  /*17f90*/  IADD3 R5, R3, -R5, RZ ;  /* 0x8000000503057210 */ /* 0x000fe20007ffe0ff */
[----:B------:R-:W-:-:S02]  /*17fa0*/  IMAD R4, R18, 0x100, R4 ;  /* 0x0000010012047824 */ /* 0x000fc400078e0204 */
[C---:B------:R-:W-:Y:S01]  /*17fb0*/  FMUL.FTZ R166, R0.reuse, R166 ;  /* 0x000000a600a67220 */ /* 0x040fe20000410000 */
[----:B------:R-:W-:Y:S01]  /*17fc0*/  FMUL.FTZ R13, R0, R167 ;  /* 0x000000a7000d7220 */ /* 0x000fe20000410000 */
[----:B------:R-:W-:Y:S01]  /*17fd0*/  LOP3.LUT R0, R2, 0xc0, RZ, 0xc0, !PT ;  /* 0x000000c002007812 */ /* 0x000fe200078ec0ff */
[----:B-1----:R-:W-:Y:S01]  /*17fe0*/  ULEA UR4, UR4, UR5, 0x18 ;  /* 0x0000000504047291 */ /* 0x002fe2000f8ec03f */
[----:B------:R-:W-:Y:S02]  /*17ff0*/  LOP3.LUT R3, R6, 0x1, RZ, 0xc0, !PT ;  /* 0x0000000106037812 */ /* 0x000fe400078ec0ff */
[----:B------:R-:W-:Y:S02]  /*18000*/  LEA R2, R5, R4, 0x4 ;  /* 0x0000000405027211 */ /* 0x000fe400078e20ff */
[----:B------:R-:W-:Y:S02]  /*18010*/  LEA.HI R0, R0, R0, RZ, 0x1d ;  /* 0x0000000000007211 */ /* 0x000fe400078fe8ff */
[----:B------:R-:W-:-:S02]  /*18020*/  ISETP.NE.U32.AND P1, PT, R3, 0x1, PT ;  /* 0x000000010300780c */ /* 0x000fc40003f25070 */
[----:B------:R-:W-:Y:S01]  /*18030*/  F2FP.F16.F32.PACK_AB R5, R145, R144 ;  /* 0x000000909105723e */ /* 0x000fe200000000ff */
[----:B------:R-:W-:Y:S01]  /*18040*/  IMAD.U32 R0, R2, 0x2, R0 ;  /* 0x0000000202007824 */ /* 0x000fe200078e0000 */
[----:B------:R-:W-:Y:S02]  /*18050*/  SEL R17, R17, 0xfffffff0, P1 ;  /* 0xfffffff011117807 */ /* 0x000fe40000800000 */
[----:B------:R-:W-:Y:S02]  /*18060*/  PLOP3.LUT P1, PT, PT, PT, UP0, 0x80, 0x0 ;  /* 0x000000000000781c */ /* 0x000fe40003f2f008 */
[----:B------:R-:W-:Y:S01]  /*18070*/  LEA R0, R0, UR4, 0x1 ;  /* 0x0000000400007c11 */ /* 0x000fe2000f8e08ff */
[----:B------:R-:W-:Y:S01]  /*18080*/  @UP0 ULDC.64 UR4, c[0x0][0x298] ;  /* 0x0000a60000040ab9 */ /* 0x000fe20000000a00 */
[----:B------:R-:W-:Y:S01]  /*18090*/  F2FP.F16.F32.PACK_AB R4, R147, R146 ;  /* 0x000000929304723e */ /* 0x000fe200000000ff */
[----:B------:R-:W-:Y:S01]  /*180a0*/  @UP0 UIMAD.WIDE.U32 UR8, UR26, UR4, URZ ;  /* 0x000000041a0802a5 */ /* 0x000fe2000f8e003f */
[----:B------:R-:W-:Y:S01]  /*180b0*/  F2FP.F16.F32.PACK_AB R2, R149, R148 ;  /* 0x000000949502723e */ /* 0x000fe200000000ff */
[----:B------:R1:W-:Y:S01]  /*180c0*/  STS [R0], R5 ;  /* 0x0000000500007388 */ /* 0x0003e20000000800 */
[----:B------:R-:W-:Y:S01]  /*180d0*/  IADD3 R3, R0, R17, RZ ;  /* 0x0000001100037210 */ /* 0x000fe20007ffe0ff */
[----:B------:R-:W-:Y:S01]  /*180e0*/  @UP0 UIMAD UR6, UR26, UR5, UR9 ;  /* 0x000000051a0602a4 */ /* 0x000fe2000f8e0209 */
[----:B------:R-:W-:Y:S01]  /*180f0*/  LOP3.LUT P3, RZ, R6, 0x2, RZ, 0xc0, !PT ;  /* 0x0000000206ff7812 */ /* 0x000fe2000786c0ff */
[----:B------:R2:W-:Y:S01]  /*18100*/  STS [R0+0x200], R4 ;  /* 0x0002000400007388 */ /* 0x0005e20000000800 */
[----:B------:R-:W-:-:S02]  /*18110*/  F2FP.F16.F32.PACK_AB R16, R16, R140 ;  /* 0x0000008c1010723e */ /* 0x000fc400000000ff */
[----:B------:R-:W-:Y:S01]  /*18120*/  F2FP.F16.F32.PACK_AB R15, R15, R142 ;  /* 0x0000008e0f0f723e */ /* 0x000fe200000000ff */
[----:B------:R3:W-:Y:S01]  /*18130*/  STS [R3], R2 ;  /* 0x0000000203007388 */ /* 0x0007e20000000800 */
[----:B------:R-:W-:Y:S02]  /*18140*/  F2FP.F16.F32.PACK_AB R12, R12, R152 ;  /* 0x000000980c0c723e */ /* 0x000fe400000000ff */
[----:B------:R-:W-:Y:S02]  /*18150*/  F2FP.F16.F32.PACK_AB R11, R11, R154 ;  /* 0x0000009a0b0b723e */ /* 0x000fe400000000ff */
[----:B------:R-:W-:Y:S02]  /*18160*/  F2FP.F16.F32.PACK_AB R10, R10, R160 ;  /* 0x000000a00a0a723e */ /* 0x000fe400000000ff */
[----:B------:R-:W-:Y:S02]  /*18170*/  F2FP.F16.F32.PACK_AB R9, R9, R162 ;  /* 0x000000a20909723e */ /* 0x000fe400000000ff */
[----:B------:R-:W-:-:S02]  /*18180*/  F2FP.F16.F32.PACK_AB R8, R8, R156 ;  /* 0x0000009c0808723e */ /* 0x000fc400000000ff */
[----:B------:R-:W-:Y:S02]  /*18190*/  F2FP.F16.F32.PACK_AB R7, R7, R158 ;  /* 0x0000009e0707723e */ /* 0x000fe400000000ff */
[----:B------:R-:W-:Y:S02]  /*181a0*/  F2FP.F16.F32.PACK_AB R6, R169, R168 ;  /* 0x000000a8a906723e */ /* 0x000fe400000000ff */
[----:B------:R-:W-:Y:S02]  /*181b0*/  F2FP.F16.F32.PACK_AB R14, R14, R164 ;  /* 0x000000a40e0e723e */ /* 0x000fe400000000ff */
[----:B-1----:R-:W-:Y:S02]  /*181c0*/  F2FP.F16.F32.PACK_AB R5, R171, R170 ;  /* 0x000000aaab05723e */ /* 0x002fe400000000ff */
[----:B------:R-:W-:Y:S02]  /*181d0*/  F2FP.F16.F32.PACK_AB R13, R13, R166 ;  /* 0x000000a60d0d723e */ /* 0x000fe400000000ff */
[----:B--2---:R-:W-:-:S02]  /*181e0*/  F2FP.F16.F32.PACK_AB R4, R151, R150 ;  /* 0x000000969704723e */ /* 0x004fc400000000ff */
[----:B---3--:R-:W-:Y:S01]  /*181f0*/  IADD3 R2, R0, 0x20, RZ ;  /* 0x0000002000027810 */ /* 0x008fe20007ffe0ff */
        /* <DEDUP_REMOVED lines=8> */
.L_x_295:
[----:B------:R-:W-:Y:S01]  /*18280*/  ULDC.U8 UR4, c[0x0][0x3d9] ;  /* 0x0000f64000047ab9 */ /* 0x000fe20000000000 */
[----:B------:R-:W-:Y:S01]  /*18290*/  @P3 VIADD R2, R0, 0xffffffe0 ;  /* 0xffffffe000023836 */ /* 0x000fe20000000000 */
[----:B------:R-:W-:Y:S01]  /*182a0*/  ISETP.NE.AND P1, PT, RZ, UR4, PT ;  /* 0x00000004ff007c0c */ /* 0x000fe2000bf25270 */
[----:B------:R1:W-:Y:S01]  /*182b0*/  STS [R3+0x200], R4 ;  /* 0x0002000403007388 */ /* 0x0003e20000000800 */
[----:B------:R-:W-:Y:S02]  /*182c0*/  ULDC.U8 UR7, c[0x0][0x3d8] ;  /* 0x0000f60000077ab9 */ /* 0x000fe40000000000 */
[----:B------:R-:W-:Y:S01]  /*182d0*/  ISETP.NE.AND P6, PT, RZ, UR7, PT ;  /* 0x00000007ff007c0c */ /* 0x000fe2000bfc5270 */
[----:B------:R-:W-:Y:S03]  /*182e0*/  STS [R0+0x1000], R16 ;  /* 0x0010001000007388 */ /* 0x000fe60000000800 */
[----:B------:R-:W-:Y:S01]  /*182f0*/  ISETP.EQ.AND P6, PT, RZ, UR4, P6 ;  /* 0x00000004ff007c0c */ /* 0x000fe2000b7c2270 */
[----:B------:R2:W-:Y:S04]  /*18300*/  STS [R0+0x1200], R15 ;  /* 0x0012000f00007388 */ /* 0x0005e80000000800 */
[----:B------:R-:W-:Y:S04]  /*18310*/  STS [R3+0x1000], R12 ;  /* 0x0010000c03007388 */ /* 0x000fe80000000800 */
[----:B------:R3:W-:Y:S04]  /*18320*/  STS [R3+0x1200], R11 ;  /* 0x0012000b03007388 */ /* 0x0007e80000000800 */
[----:B------:R-:W-:Y:S01]  /*18330*/  STS [R2], R10 ;  /* 0x0000000a02007388 */ /* 0x000fe20000000800 */
[----:B------:R-:W-:-:S03]  /*18340*/  @!P6 PLOP3.LUT P3, PT, PT, PT, PT, 0x8, 0x0 ;  /* 0x000000000000e81c */ /* 0x000fc60003f6e170 */
[----:B------:R4:W-:Y:S01]  /*18350*/  STS [R2+0x200], R9 ;  /* 0x0002000902007388 */ /* 0x0009e20000000800 */
[----:B-1----:R-:W-:Y:S01]  /*18360*/  @P1 IMAD.MOV.U32 R4, RZ, RZ, 0x1 ;  /* 0x00000001ff041424 */ /* 0x002fe200078e00ff */
[----:B------:R-:W1:Y:S01]  /*18370*/  S2R R27, SR_CTAID.Y ;  /* 0x00000000001b7919 */ /* 0x000e620000002600 */
[----:B------:R-:W1:Y:S01]  /*18380*/  S2R R26, SR_CTAID.Z ;  /* 0x00000000001a7919 */ /* 0x000e620000002700 */
[----:B--2---:R-:W-:Y:S01]  /*18390*/  IMAD.IADD R0, R17, 0x1, R2 ;  /* 0x0000000111007824 */ /* 0x004fe200078e0202 */
[----:B------:R-:W2:Y:S04]  /*183a0*/  S2R R32, SR_CTAID.X ;  /* 0x0000000000207919 */ /* 0x000ea80000002500 */
[----:B------:R5:W-:Y:S01]  /*183b0*/  STS [R0], R6 ;  /* 0x0000000600007388 */ /* 0x000be20000000800 */
[----:B---3--:R-:W3:Y:S03]  /*183c0*/  @P0 LDC R11, c[0x0][0x2e8] ;  /* 0x0000ba00ff0b0b82 */ /* 0x008ee60000000800 */
[----:B------:R1:W-:Y:S04]  /*183d0*/  STS [R0+0x200], R5 ;  /* 0x0002000500007388 */ /* 0x0003e80000000800 */
[----:B------:R2:W-:Y:S01]  /*183e0*/  STS [R2+0x1000], R8 ;  /* 0x0010000802007388 */ /* 0x0005e20000000800 */
[----:B----4-:R-:W4:Y:S03]  /*183f0*/  @P1 LDC R9, c[0x0][0x2c0] ;  /* 0x0000b000ff091b82 */ /* 0x010f260000000800 */
[----:B------:R2:W-:Y:S04]  /*18400*/  STS [R2+0x1200], R7 ;  /* 0x0012000702007388 */ /* 0x0005e80000000800 */
[----:B------:R3:W-:Y:S04]  /*18410*/  STS [R0+0x1000], R14 ;  /* 0x0010000e00007388 */ /* 0x0007e80000000800 */
[----:B------:R4:W-:Y:S01]  /*18420*/  STS [R0+0x1200], R13 ;  /* 0x0012000d00007388 */ /* 0x0009e20000000800 */
[----:B-----5:R3:W3:Y:S01]  /*18430*/  @P0 MUFU.LG2 R6, R19 ;  /* 0x0000001300060308 */ /* 0x0206e20000000c00 */
[----:B-1----:R-:W-:-:S07]  /*18440*/  LOP3.LUT R5, R23, 0xffffffe0, RZ, 0xc0, !PT ;  /* 0xffffffe017057812 */ /* 0x002fce00078ec0ff */
[----:B--2---:R1:W2:Y:S01]  /*18450*/  @P2 MUFU.LG2 R8, R20 ;  /* 0x0000001400082308 */ /* 0x0042a20000000c00 */
[----:B------:R-:W4:Y:S01]  /*18460*/  @P1 LDC.64 R2, c[0x0][0x2c0] ;  /* 0x0000b000ff021b82 */ /* 0x000f220000000a00 */
[----:B------:R-:W-:-:S04]  /*18470*/  SHF.R.S32.HI R7, RZ, 0x1f, R24 ;  /* 0x0000001fff077819 */ /* 0x000fc80000011418 */
[----:B------:R-:W-:-:S03]  /*18480*/  LEA.HI R7, R7, R24, RZ, 0x2 ;  /* 0x0000001807077211 */ /* 0x000fc600078f10ff */
[----:B---3--:R-:W3:Y:S01]  /*18490*/  @P2 LDC R14, c[0x0][0x2e8] ;  /* 0x0000ba00ff0e2b82 */ /* 0x008ee20000000800 */
[----:B------:R-:W-:Y:S01]  /*184a0*/  LOP3.LUT R12, R7, 0xfffffffc, RZ, 0xc0, !PT ;  /* 0xfffffffc070c7812 */ /* 0x000fe200078ec0ff */
[----:B----4-:R-:W-:Y:S01]  /*184b0*/  @P1 IMAD R0, R3, R2, RZ ;  /* 0x0000000203001224 */ /* 0x010fe200078e02ff */
[----:B------:R-:W-:Y:S01]  /*184c0*/  @!P6 CS2R R2, SRZ ;  /* 0x000000000002e805 */ /* 0x000fe2000001ff00 */
[----:B-12---:R-:W-:Y:S06]  /*184d0*/  @!P6 BRA `(.L_x_296) ;  /* 0x000000000020e947 */ /* 0x006fec0003800000 */
[----:B------:R-:W1:Y:S01]  /*184e0*/  S2UR UR4, SR_CTAID.Y ;  /* 0x00000000000479c3 */ /* 0x000e620000002600 */
[----:B------:R-:W-:Y:S01]  /*184f0*/  ULDC UR5, c[0x0][0x2c4] ;  /* 0x0000b10000057ab9 */ /* 0x000fe20000000800 */
[----:B------:R-:W-:Y:S01]  /*18500*/  PLOP3.LUT P3, PT, PT, PT, PT, 0x80, 0x0 ;  /* 0x000000000000781c */ /* 0x000fe20003f6f070 */
[----:B-1----:R-:W-:-:S04]  /*18510*/  UIMAD UR4, UR4, UR5, URZ ;  /* 0x00000005040472a4 */ /* 0x002fc8000f8e023f */
[----:B------:R-:W-:-:S04]  /*18520*/  USEL UR26, UR4, UR26, !UP0 ;  /* 0x0000001a041a7287 */ /* 0x000fc8000c000000 */
[----:B------:R-:W-:Y:S02]  /*18530*/  USHF.R.S32.HI UR4, URZ, 0x1f, UR26 ;  /* 0x0000001f3f047899 */ /* 0x000fe4000801141a */
[----:B------:R-:W-:-:S04]  /*18540*/  IMAD.U32 R2, RZ, RZ, UR26 ;  /* 0x0000001aff027e24 */ /* 0x000fc8000f8e00ff */
[----:B------:R-:W-:Y:S02]  /*18550*/  MOV R3, UR4 ;  /* 0x0000000400037c02 */ /* 0x000fe40008000f00 */
.L_x_296:
[----:B------:R-:W-:Y:S05]  /*18560*/  @P1 BRA `(.L_x_297) ;  /* 0x0000000000181947 */ /* 0x000fea0003800000 */
[----:B------:R-:W1:Y:S01]  /*18570*/  LDC R0, c[0x0][0x2c4] ;  /* 0x0000b100ff007b82 */ /* 0x000e620000000800 */
[----:B------:R-:W-:Y:S02]  /*18580*/  ISETP.NE.AND P1, PT, RZ, UR7, PT ;  /* 0x00000007ff007c0c */ /* 0x000fe4000bf25270 */
[----:B------:R-:W-:-:S05]  /*18590*/  MOV R9, 0x1 ;  /* 0x0000000100097802 */ /* 0x000fca0000000f00 */
[----:B------:R-:W2:Y:S08]  /*185a0*/  LDC R4, c[0x0][0x270] ;  /* 0x00009c00ff047b82 */ /* 0x000eb00000000800 */
[----:B-1----:R-:W2:Y:S02]  /*185b0*/  @P1 LDC R0, c[0x0][0x2e4] ;  /* 0x0000b900ff001b82 */ /* 0x002ea40000000800 */
[----:B--2---:R-:W-:-:S07]  /*185c0*/  IMAD R4, R0, R4, RZ ;  /* 0x0000000400047224 */ /* 0x004fce00078e02ff */
.L_x_297:
[----:B------:R-:W-:Y:S01]  /*185d0*/  BAR.SYNC.DEFER_BLOCKING 0x0 ;  /* 0x0000000000007b1d */ /* 0x000fe20000010000 */
[----:B------:R-:W-:Y:S01]  /*185e0*/  SHF.R.S32.HI R10, RZ, 0x2, R7 ;  /* 0x00000002ff0a7819 */ /* 0x000fe20000011407 */
[----:B------:R-:W-:Y:S01]  /*185f0*/  IMAD.IADD R17, R24, 0x1, -R12 ;  /* 0x0000000118117824 */ /* 0x000fe200078e0a0c */
[----:B------:R-:W-:Y:S01]  /*18600*/  IADD3 R7, -R5, R25, RZ ;  /* 0x0000001905077210 */ /* 0x000fe20007ffe1ff */
[----:B------:R-:W-:Y:S01]  /*18610*/  IMAD R4, R27, R4, RZ ;  /* 0x000000041b047224 */ /* 0x000fe200078e02ff */
[----:B------:R-:W-:-:S03]  /*18620*/  IADD3 R5, R10, 0x20, RZ ;  /* 0x000000200a057810 */ /* 0x000fc60007ffe0ff */
[----:B------:R-:W1:Y:S01]  /*18630*/  @P4 LDC R15, c[0x0][0x2e8] ;  /* 0x0000ba00ff0f4b82 */ /* 0x000e620000000800 */
[----:B------:R-:W2:Y:S01]  /*18640*/  @P4 MUFU.LG2 R12, R22 ;  /* 0x00000016000c4308 */ /* 0x000ea20000000c00 */
[----:B------:R-:W-:Y:S01]  /*18650*/  LOP3.LUT P6, RZ, R7, 0x3, RZ, 0xc0, !PT ;  /* 0x0000000307ff7812 */ /* 0x000fe200078cc0ff */
[----:B------:R-:W-:Y:S01]  /*18660*/  @P0 FMUL.FTZ R6, R6, 0.69314718246459960938 ;  /* 0x3f31721806060820 */ /* 0x000fe20000410000 */
[----:B------:R-:W-:Y:S01]  /*18670*/  ISETP.GE.AND P1, PT, R5, UR23, PT ;  /* 0x0000001705007c0c */ /* 0x000fe2000bf26270 */
[----:B------:R-:W-:Y:S01]  /*18680*/  IMAD.MOV.U32 R24, RZ, RZ, 0x7f800000 ;  /* 0x7f800000ff187424 */ /* 0x000fe200078e00ff */
[----:B------:R-:W-:Y:S01]  /*18690*/  SEL R5, R4, RZ, !P3 ;  /* 0x000000ff04057207 */ /* 0x000fe20005800000 */
[----:B------:R-:W-:Y:S01]  /*186a0*/  IMAD R4, R32, R9, RZ ;  /* 0x0000000920047224 */ /* 0x000fe200078e02ff */
[----:B------:R-:W4:Y:S01]  /*186b0*/  @P5 LDC R16, c[0x0][0x2e8] ;  /* 0x0000ba00ff105b82 */ /* 0x000f220000000800 */
[----:B------:R-:W5:Y:S01]  /*186c0*/  @P5 MUFU.LG2 R13, R21 ;  /* 0x00000015000d5308 */ /* 0x000f620000000c00 */
[----:B------:R-:W-:Y:S01]  /*186d0*/  @P0 FFMA.FTZ R24, R138, R11, R6 ;  /* 0x0000000b8a180223 */ /* 0x000fe20000010006 */
[----:B------:R-:W-:-:S02]  /*186e0*/  VIADD R7, R10, 0x40 ;  /* 0x000000400a077836 */ /* 0x000fc40000000000 */
[----:B------:R-:W-:Y:S01]  /*186f0*/  @P2 FMUL.FTZ R8, R8, 0.69314718246459960938 ;  /* 0x3f31721808082820 */ /* 0x000fe20000410000 */
[----:B------:R-:W-:Y:S01]  /*18700*/  IMAD R0, R26, R0, R5 ;  /* 0x000000001a007224 */ /* 0x000fe200078e0205 */
[----:B------:R-:W-:Y:S01]  /*18710*/  MOV R25, 0x7f800000 ;  /* 0x7f80000000197802 */ /* 0x000fe20000000f00 */
[----:B------:R-:W-:Y:S02]  /*18720*/  IMAD.SHL.U32 R6, R4, 0x80, RZ ;  /* 0x0000008004067824 */ /* 0x000fe400078e00ff */
[----:B---3--:R-:W-:Y:S01]  /*18730*/  @P2 FFMA.FTZ R25, R137, R14, R8 ;  /* 0x0000000e89192223 */ /* 0x008fe20000010008 */
[----:B------:R-:W-:Y:S01]  /*18740*/  ISETP.GE.AND P0, PT, R7, UR23, PT ;  /* 0x0000001707007c0c */ /* 0x000fe2000bf06270 */
[----:B------:R3:W3:Y:S01]  /*18750*/  LDS.128 R28, [R236+0x1800] ;  /* 0x00180000ec1c7984 */ /* 0x0006e20000000c00 */
[----:B--2---:R-:W-:Y:S01]  /*18760*/  @P4 FMUL.FTZ R4, R12, 0.69314718246459960938 ;  /* 0x3f3172180c044820 */ /* 0x004fe20000410000 */
[----:B------:R-:W-:Y:S01]  /*18770*/  IADD3 R14, P3, P2, R6, R2, R0 ;  /* 0x00000002060e7210 */ /* 0x000fe20007a7e000 */
[----:B------:R-:W-:Y:S01]  /*18780*/  BSSY B0, `(.L_x_298) ;  /* 0x0000034000007945 */ /* 0x000fe20003800000 */
[----:B------:R-:W-:-:S02]  /*18790*/  SHF.R.S32.HI R7, RZ, 0x1f, R6 ;  /* 0x0000001fff077819 */ /* 0x000fc40000011406 */
[----:B------:R-:W-:Y:S01]  /*187a0*/  SHF.R.S32.HI R0, RZ, 0x1f, R0 ;  /* 0x0000001fff007819 */ /* 0x000fe20000011400 */
[----:B-----5:R-:W-:Y:S01]  /*187b0*/  @P5 FMUL.FTZ R5, R13, 0.69314718246459960938 ;  /* 0x3f3172180d055820 */ /* 0x020fe20000410000 */
[----:B------:R-:W-:Y:S01]  /*187c0*/  MOV R22, 0x7f800000 ;  /* 0x7f80000000167802 */ /* 0x000fe20000000f00 */
[----:B-1----:R-:W-:Y:S01]  /*187d0*/  @P4 FFMA.FTZ R22, R76, R15, R4 ;  /* 0x0000000f4c164223 */ /* 0x002fe20000010004 */
[----:B------:R-:W-:Y:S02]  /*187e0*/  MOV R23, 0x7f800000 ;  /* 0x7f80000000177802 */ /* 0x000fe40000000f00 */
[----:B------:R-:W-:Y:S01]  /*187f0*/  SHF.L.U32 R15, R17, 0x3, RZ ;  /* 0x00000003110f7819 */ /* 0x000fe200000006ff */
[----:B----4-:R-:W-:Y:S01]  /*18800*/  @P5 FFMA.FTZ R23, R136, R16, R5 ;  /* 0x0000001088175223 */ /* 0x010fe20000010005 */
[----:B------:R-:W-:Y:S01]  /*18810*/  IADD3.X R8, R7, R3, R0, P3, P2 ;  /* 0x0000000307087210 */ /* 0x000fe20001fe4400 */
[----:B------:R-:W-:Y:S06]  /*18820*/  @P6 BRA `(.L_x_299) ;  /* 0x0000000000a46947 */ /* 0x000fec0003800000 */
[----:B------:R-:W2:Y:S01]  /*18830*/  LDL.LU R19, [R1+0x5c] ;  /* 0x00005c0001137983 */ /* 0x000ea20000300800 */
[----:B------:R-:W-:-:S04]  /*18840*/  SHF.R.S32.HI R0, RZ, 0x1f, R18 ;  /* 0x0000001fff007819 */ /* 0x000fc80000011412 */
[----:B------:R-:W-:-:S04]  /*18850*/  LEA.HI R0, R0, R18, RZ, 0x2 ;  /* 0x0000001200007211 */ /* 0x000fc800078f10ff */
[----:B------:R-:W-:-:S05]  /*18860*/  LOP3.LUT R0, R0, 0xffffffc, RZ, 0xc0, !PT ;  /* 0x0ffffffc00007812 */ /* 0x000fca00078ec0ff */
[----:B------:R-:W-:-:S04]  /*18870*/  IMAD.IADD R0, R18, 0x1, -R0 ;  /* 0x0000000112007824 */ /* 0x000fc800078e0a00 */
        /* <DEDUP_REMOVED lines=10> */
[----:B------:R-:W-:Y:S02]  /*18920*/  @!P5 IMAD R3, R3, R9, RZ ;  /* 0x000000090303d224 */ /* 0x000fe400078e02ff */
[C---:B------:R-:W-:Y:S02]  /*18930*/  @!P6 IADD3 R2, P2, R0.reuse, R14, RZ ;  /* 0x0000000e0002e210 */ /* 0x040fe40007f5e0ff */
[----:B------:R-:W2:Y:S02]  /*18940*/  @!P5 LDC.64 R16, c[0x0][0x2b0] ;  /* 0x0000ac00ff10db82 */ /* 0x000ea40000000a00 */
[----:B------:R-:W-:-:S06]  /*18950*/  @!P6 LEA.HI.X.SX32 R0, R0, R8, 0x1, P2 ;  /* 0x000000080000e211 */ /* 0x000fcc00010f0eff */
[----:B------:R-:W4:Y:S01]  /*18960*/  @!P4 LDC.64 R20, c[0x0][0x2b0] ;  /* 0x0000ac00ff14cb82 */ /* 0x000f220000000a00 */
[----:B-1----:R-:W-:-:S07]  /*18970*/  @!P6 LEA R12, P2, R2, R6, 0x2 ;  /* 0x00000006020ce211 */ /* 0x002fce00078410ff */
[----:B------:R-:W1:Y:S01]  /*18980*/  @!P3 LDC.64 R18, c[0x0][0x2b0] ;  /* 0x0000ac00ff12bb82 */ /* 0x000e620000000a00 */
[----:B------:R-:W-:Y:S01]  /*18990*/  @!P6 LEA.HI.X R13, R2, R7, R0, 0x2, P2 ;  /* 0x00000007020de211 */ /* 0x000fe200010f1400 */
[----:B------:R-:W-:Y:S01]  /*189a0*/  @!P4 IMAD R2, R4, R9, RZ ;  /* 0x000000090402c224 */ /* 0x000fe200078e02ff */
[----:B------:R-:W-:-:S03]  /*189b0*/  @!P5 IADD3 R0, P2, R3, R14, RZ ;  /* 0x0000000e0300d210 */ /* 0x000fc60007f5e0ff */
[----:B------:R1:W-:Y:S01]  /*189c0*/  @!P6 STG.E desc[UR28][R12.64], R24 ;  /* 0x000000180c00e986 */ /* 0x0003e2000c10191c */
[----:B------:R-:W-:Y:S02]  /*189d0*/  @!P5 LEA.HI.X.SX32 R3, R3, R8, 0x1, P2 ;  /* 0x000000080303d211 */ /* 0x000fe400010f0eff */
[----:B--2---:R-:W-:-:S04]  /*189e0*/  @!P5 LEA R6, P2, R0, R16, 0x2 ;  /* 0x000000100006d211 */ /* 0x004fc800078410ff */
[----:B------:R-:W-:Y:S01]  /*189f0*/  @!P5 LEA.HI.X R7, R0, R17, R3, 0x2, P2 ;  /* 0x000000110007d211 */ /* 0x000fe200010f1403 */
[----:B------:R-:W-:Y:S01]  /*18a00*/  @!P3 IMAD R3, R5, R9, RZ ;  /* 0x000000090503b224 */ /* 0x000fe200078e02ff */
[----:B------:R-:W-:-:S03]  /*18a10*/  @!P4 IADD3 R0, P2, R2, R14, RZ ;  /* 0x0000000e0200c210 */ /* 0x000fc60007f5e0ff */
[----:B------:R2:W-:Y:S01]  /*18a20*/  @!P5 STG.E desc[UR28][R6.64], R25 ;  /* 0x000000190600d986 */ /* 0x0005e2000c10191c */
[----:B------:R-:W-:Y:S02]  /*18a30*/  @!P4 LEA.HI.X.SX32 R2, R2, R8, 0x1, P2 ;  /* 0x000000080202c211 */ /* 0x000fe400010f0eff */
[----:B----4-:R-:W-:-:S04]  /*18a40*/  @!P4 LEA R4, P2, R0, R20, 0x2 ;  /* 0x000000140004c211 */ /* 0x010fc800078410ff */
[----:B------:R-:W-:Y:S02]  /*18a50*/  @!P4 LEA.HI.X R5, R0, R21, R2, 0x2, P2 ;  /* 0x000000150005c211 */ /* 0x000fe400010f1402 */
[----:B------:R-:W-:-:S03]  /*18a60*/  @!P3 IADD3 R0, P2, R3, R14, RZ ;  /* 0x0000000e0300b210 */ /* 0x000fc60007f5e0ff */
[----:B------:R2:W-:Y:S01]  /*18a70*/  @!P4 STG.E desc[UR28][R4.64], R23 ;  /* 0x000000170400c986 */ /* 0x0005e2000c10191c */
[----:B------:R-:W-:Y:S02]  /*18a80*/  @!P3 LEA.HI.X.SX32 R3, R3, R8, 0x1, P2 ;  /* 0x000000080303b211 */ /* 0x000fe400010f0eff */
[----:B-1----:R-:W-:-:S04]  /*18a90*/  @!P3 LEA R2, P2, R0, R18, 0x2 ;  /* 0x000000120002b211 */ /* 0x002fc800078410ff */
[----:B------:R-:W-:-:S05]  /*18aa0*/  @!P3 LEA.HI.X R3, R0, R19, R3, 0x2, P2 ;  /* 0x000000130003b211 */ /* 0x000fca00010f1403 */
[----:B------:R2:W-:Y:S04]  /*18ab0*/  @!P3 STG.E desc[UR28][R2.64], R22 ;  /* 0x000000160200b986 */ /* 0x0005e8000c10191c */
.L_x_299:
[----:B------:R-:W-:Y:S05]  /*18ac0*/  BSYNC B0 ;  /* 0x0000000000007941 */ /* 0x000fea0003800000 */
.L_x_298:
[----:B--2---:R-:W-:Y:S01]  /*18ad0*/  SHF.R.S32.HI R3, RZ, 0x1f, R15 ;  /* 0x0000001fff037819 */ /* 0x004fe2000001140f */
[C---:B------:R-:W-:Y:S01]  /*18ae0*/  VIADD R0, R10.reuse, 0x60 ;  /* 0x000000600a007836 */ /* 0x040fe20000000000 */
[----:B------:R-:W-:Y:S01]  /*18af0*/  IADD3 R2, P3, R15, UR8, RZ ;  /* 0x000000080f027c10 */ /* 0x000fe2000ff7e0ff */
[----:B------:R-:W-:Y:S01]  /*18b00*/  ULDC.64 UR4, c[0x0][0x2a0] ;  /* 0x0000a80000047ab9 */ /* 0x000fe20000000a00 */
[----:B------:R1:W2:Y:S01]  /*18b10*/  LDS.128 R12, [R236] ;  /* 0x00000000ec0c7984 */ /* 0x0002a20000000c00 */
[----:B------:R-:W-:Y:S01]  /*18b20*/  SHF.R.S32.HI R5, RZ, 0x1f, R26 ;  /* 0x0000001fff057819 */ /* 0x000fe2000001141a */
[----:B------:R-:W-:Y:S01]  /*18b30*/  IMAD.U32 R4, RZ, RZ, UR27 ;  /* 0x0000001bff047e24 */ /* 0x000fe2000f8e00ff */
[----:B------:R-:W-:Y:S01]  /*18b40*/  IADD3.X R3, R3, UR6, RZ, P3, !PT ;  /* 0x0000000603037c10 */ /* 0x000fe20009ffe4ff */
[----:B------:R-:W-:Y:S01]  /*18b50*/  BSSY B0, `(.L_x_300) ;  /* 0x0000014000007945 */ /* 0x000fe20003800000 */
[----:B------:R-:W-:Y:S02]  /*18b60*/  ISETP.GE.AND P3, PT, R10, UR23, PT ;  /* 0x000000170a007c0c */ /* 0x000fe4000bf66270 */
[----:B------:R-:W-:Y:S01]  /*18b70*/  ISETP.GE.AND P2, PT, R0, UR23, PT ;  /* 0x0000001700007c0c */ /* 0x000fe2000bf46270 */
[----:B------:R-:W-:Y:S01]  /*18b80*/  IMAD R0, R5, UR4, RZ ;  /* 0x0000000405007c24 */ /* 0x000fe2000f8e02ff */
[----:B------:R-:W-:Y:S01]  /*18b90*/  SHF.R.S32.HI R11, RZ, 0x1f, R10 ;  /* 0x0000001fff0b7819 */ /* 0x000fe2000001140a */
[----:B------:R-:W-:-:S04]  /*18ba0*/  IMAD.WIDE.U32 R6, R26, UR4, R2 ;  /* 0x000000041a067c25 */ /* 0x000fc8000f8e0002 */
[----:B------:R-:W-:Y:S02]  /*18bb0*/  IMAD R0, R26, UR5, R0 ;  /* 0x000000051a007c24 */ /* 0x000fe4000f8e0200 */
[----:B------:R-:W-:-:S04]  /*18bc0*/  IMAD.WIDE R2, R4, 0x80, R10 ;  /* 0x0000008004027825 */ /* 0x000fc800078e020a */
[----:B------:R-:W-:Y:S01]  /*18bd0*/  IMAD.IADD R5, R7, 0x1, R0 ;  /* 0x0000000107057824 */ /* 0x000fe200078e0200 */
[----:B------:R-:W-:Y:S06]  /*18be0*/  @P3 BRA `(.L_x_301) ;  /* 0x0000000000283947 */ /* 0x000fec0003800000 */
        /* <DEDUP_REMOVED lines=10> */
.L_x_301:
[----:B------:R-:W-:Y:S05]  /*18c90*/  BSYNC B0 ;  /* 0x0000000000007941 */ /* 0x000fea0003800000 */
.L_x_300:
[----:B--2-4-:R2:W4:Y:S01]  /*18ca0*/  LDS.128 R12, [R236+0x800] ;  /* 0x00080000ec0c7984 */ /* 0x0145220000000c00 */
        /* <DEDUP_REMOVED lines=14> */
[----:B----4-:R4:W-:Y:S02]  /*18d90*/  STG.E.128 desc[UR28][R10.64], R12 ;  /* 0x0000000c0a007986 */ /* 0x0109e4000c101d1c */
.L_x_303:
[----:B------:R-:W-:Y:S05]  /*18da0*/  BSYNC B0 ;  /* 0x0000000000007941 */ /* 0x000fea0003800000 */
.L_x_302:
[----:B----4-:R4:W1:Y:S01]  /*18db0*/  LDS.128 R12, [R236+0x1000] ;  /* 0x00100000ec0c7984 */ /* 0x0108620000000c00 */
        /* <DEDUP_REMOVED lines=14> */
[----:B-1----:R1:W-:Y:S02]  /*18ea0*/  STG.E.128 desc[UR28][R10.64], R12 ;  /* 0x0000000c0a007986 */ /* 0x0023e4000c101d1c */
.L_x_305:
[----:B------:R-:W-:Y:S05]  /*18eb0*/  BSYNC B0 ;  /* 0x0000000000007941 */ /* 0x000fea0003800000 */
.L_x_304:
        /* <DEDUP_REMOVED lines=13> */
[----:B---3--:R-:W-:Y:S01]  /*18f90*/  STG.E.128 desc[UR28][R2.64], R28 ;  /* 0x0000001c02007986 */ /* 0x008fe2000c101d1c */
[----:B------:R-:W-:Y:S05]  /*18fa0*/  EXIT ;  /* 0x000000000000794d */ /* 0x000fea0003800000 */
.L_x_284:
[----:B------:R-:W-:Y:S01]  /*18fb0*/  ULDC.U8 UR7, c[0x0][0x3d9] ;  /* 0x0000f64000077ab9 */ /* 0x000fe20000000000 */
[----:B------:R-:W-:Y:S01]  /*18fc0*/  UISETP.NE.AND UP0, UPT, UR26, -0x1, UPT ;  /* 0xffffffff1a00788c */ /* 0x000fe2000bf05270 */
[----:B------:R-:W-:Y:S01]  /*18fd0*/  LEA.HI R4, R46, R57, RZ, 0x2 ;  /* 0x000000392e047211 */ /* 0x000fe200078f10ff */
[----:B------:R-:W-:Y:S01]  /*18fe0*/  UISETP.NE.AND UP3, UPT, UR7, URZ, UPT ;  /* 0x0000003f0700728c */ /* 0x000fe2000bf65270 */
[----:B------:R-:W-:Y:S01]  /*18ff0*/  LOP3.LUT P3, RZ, R57, 0x3, RZ, 0xc0, !PT ;  /* 0x0000000339ff7812 */ /* 0x000fe2000786c0ff */
[----:B------:R-:W-:Y:S01]  /*19000*/  UIADD3 UR15, -UR14, UR15, URZ ;  /* 0x0000000f0e0f7290 */ /* 0x000fe2000fffe13f */
[----:B------:R-:W-:Y:S01]  /*19010*/  LOP3.LUT R0, R4, 0x1ffffffc, RZ, 0xc0, !PT ;  /* 0x1ffffffc04007812 */ /* 0x000fe200078ec0ff */
[----:B------:R-:W-:Y:S01]  /*19020*/  BSSY B0, `(.L_x_306) ;  /* 0x000004a000007945 */ /* 0x000fe20003800000 */
[----:B------:R-:W-:-:S03]  /*19030*/  SHF.R.S32.HI R4, RZ, 0x2, R4 ;  /* 0x00000002ff047819 */ /* 0x000fc60000011404 */
[----:B------:R-:W-:Y:S01]  /*19040*/  IMAD.IADD R0, R57, 0x1, -R0 ;  /* 0x0000000139007824 */ /* 0x000fe200078e0a00 */
[----:B------:R-:W-:Y:S01]  /*19050*/  @!UP0 USHF.R.S32.HI UR11, URZ, 0x1f, UR17 ;  /* 0x0000001f3f0b8899 */ /* 0x000fe20008011411 */
[----:B------:R-:W-:Y:S01]  /*19060*/  ISETP.GE.AND P4, PT, R4, UR15, PT ;  /* 0x0000000f04007c0c */ /* 0x000fe2000bf86270 */
[----:B------:R-:W-:Y:S01]  /*19070*/  @UP3 ULDC.64 UR4, c[0x0][0x2c0] ;  /* 0x0000b00000043ab9 */ /* 0x000fe20000000a00 */
[----:B------:R-:W-:Y:S01]  /*19080*/  @UP0 ULDC.64 UR8, c[0x0][0x298] ;  /* 0x0000a60000080ab9 */ /* 0x000fe20000000a00 */
[----:B------:R-:W-:Y:S01]  /*19090*/  @UP3 UIMAD UR10, UR5, UR4, URZ ;  /* 0x00000004050a32a4 */ /* 0x000fe2000f8e023f */
[----:B------:R-:W-:Y:S01]  /*190a0*/  IMAD.SHL.U32 R0, R0, 0x8, RZ ;  /* 0x0000000800007824 */ /* 0x000fe200078e00ff */
[----:B------:R-:W-:Y:S01]  /*190b0*/  @UP0 UIMAD.WIDE.U32 UR12, UR26, UR8, URZ ;  /* 0x000000081a0c02a5 */ /* 0x000fe2000f8e003f */
[----:B------:R-:W-:Y:S01]  /*190c0*/  SHF.R.S32.HI R5, RZ, 0x1f, R4 ;  /* 0x0000001fff057819 */ /* 0x000fe20000011404 */
[----:B------:R-:W-:Y:S01]  /*190d0*/  @!UP0 ULDC.64 UR4, c[0x0][0x290] ;  /* 0x0000a40000048ab9 */ /* 0x000fe20000000a00 */
[C---:B------:R-:W-:Y:S01]  /*190e0*/  VIADD R14, R4.reuse, 0x20 ;  /* 0x00000020040e7836 */ /* 0x040fe20000000000 */
[----:B------:R-:W-:Y:S01]  /*190f0*/  @!UP0 UIMAD UR8, UR11, UR4, URZ ;  /* 0x000000040b0882a4 */ /* 0x000fe2000f8e023f */
[C---:B------:R-:W-:Y:S01]  /*19100*/  VIADD R15, R4.reuse, 0x40 ;  /* 0x00000040040f7836 */ /* 0x040fe20000000000 */
[----:B------:R-:W-:Y:S01]  /*19110*/  @!UP0 UIMAD.WIDE.U32 UR18, UR17, UR4, URZ ;  /* 0x00000004111282a5 */ /* 0x000fe2000f8e003f */
[C---:B------:R-:W-:Y:S01]  /*19120*/  VIADD R16, R4.reuse, 0x60 ;  /* 0x0000006004107836 */ /* 0x040fe20000000000 */
[----:B------:R-:W-:Y:S01]  /*19130*/  @UP0 UIMAD UR9, UR26, UR9, UR13 ;  /* 0x000000091a0902a4 */ /* 0x000fe2000f8e020d */
[----:B------:R-:W-:Y:S01]  /*19140*/  ISETP.GE.OR P6, PT, R4, UR15, P3 ;  /* 0x0000000f04007c0c */ /* 0x000fe20009fc6670 */
[----:B------:R-:W-:Y:S01]  /*19150*/  @!UP0 UIMAD UR13, UR17, UR5, UR8 ;  /* 0x00000005110d82a4 */ /* 0x000fe2000f8e0208 */
[----:B------:R-:W-:Y:S01]  /*19160*/  ISETP.GE.AND P2, PT, R15, UR15, PT ;  /* 0x0000000f0f007c0c */ /* 0x000fe2000bf46270 */
[----:B------:R-:W-:Y:S01]  /*19170*/  ULDC.U8 UR11, c[0x0][0x3d8] ;  /* 0x0000f600000b7ab9 */ /* 0x000fe20000000000 */
[----:B------:R-:W-:Y:S01]  /*19180*/  @!UP0 UMOV UR12, UR18 ;  /* 0x00000012000c8c82 */ /* 0x000fe20008000000 */
[----:B------:R-:W-:Y:S01]  /*19190*/  @!UP0 UIADD3 UR9, UR19, UR13, URZ ;  /* 0x0000000d13098290 */ /* 0x000fe2000fffe03f */
[----:B------:R-:W-:Y:S01]  /*191a0*/  IADD3 R2, P0, R0, UR12, RZ ;  /* 0x0000000c00027c10 */ /* 0x000fe2000ff1e0ff */
[----:B------:R-:W-:Y:S01]  /*191b0*/  UISETP.NE.AND UP0, UPT, UR11, URZ, !UP3 ;  /* 0x0000003f0b00728c */ /* 0x000fe2000df05270 */
[----:B------:R-:W-:Y:S01]  /*191c0*/  ISETP.GE.AND P1, PT, R16, UR15, PT ;  /* 0x0000000f10007c0c */ /* 0x000fe2000bf26270 */
[----:B------:R-:W-:Y:S01]  /*191d0*/  UISETP.NE.AND UP2, UPT, UR11, URZ, UPT ;  /* 0x0000003f0b00728c */ /* 0x000fe2000bf45270 */
[----:B------:R-:W-:Y:S01]  /*191e0*/  ISETP.GE.OR P5, PT, R14, UR15, P3 ;  /* 0x0000000f0e007c0c */ /* 0x000fe20009fa6670 */
[----:B------:R-:W-:Y:S01]  /*191f0*/  USHF.R.S32.HI UR8, URZ, 0x1f, UR16 ;  /* 0x0000001f3f087899 */ /* 0x000fe20008011410 */
[----:B------:R-:W-:Y:S01]  /*19200*/  LEA.HI.X.SX32 R3, R0, UR9, 0x1, P0 ;  /* 0x0000000900037c11 */ /* 0x000fe200080f0eff */
[----:B------:R-:W-:Y:S01]  /*19210*/  UISETP.EQ.AND UP2, UPT, UR7, URZ, UP2 ;  /* 0x0000003f0700728c */ /* 0x000fe20009742270 */
[----:B------:R-:W-:Y:S01]  /*19220*/  ISETP.GE.AND P0, PT, R14, UR15, PT ;  /* 0x0000000f0e007c0c */ /* 0x000fe2000bf06270 */
[----:B------:R-:W-:Y:S01]  /*19230*/  ULDC.64 UR4, c[0x0][0x2a0] ;  /* 0x0000a80000047ab9 */ /* 0x000fe20000000a00 */
[----:B------:R-:W-:Y:S01]  /*19240*/  @!UP3 ULDC UR7, c[0x0][0x2c4] ;  /* 0x0000b1000007bab9 */ /* 0x000fe20000000800 */
[----:B------:R-:W-:Y:S01]  /*19250*/  UISETP.NE.OR UP1, UPT, UR26, -0x1, !UP2 ;  /* 0xffffffff1a00788c */ /* 0x000fe2000d725670 */
[----:B------:R-:W-:Y:S01]  /*19260*/  IMAD.U32 R8, RZ, RZ, UR4 ;  /* 0x00000004ff087e24 */ /* 0x000fe2000f8e00ff */
[----:B------:R-:W-:Y:S01]  /*19270*/  UIMAD UR8, UR8, UR4, URZ ;  /* 0x00000004080872a4 */ /* 0x000fe2000f8e023f */
[----:B------:R-:W-:Y:S01]  /*19280*/  @UP0 ULDC UR7, c[0x0][0x2e4] ;  /* 0x0000b90000070ab9 */ /* 0x000fe20000000800 */
[----:B------:R-:W-:Y:S01]  /*19290*/  @UP3 UMOV UR9, 0x1 ;  /* 0x0000000100093882 */ /* 0x000fe20000000000 */
[----:B------:R-:W-:Y:S01]  /*192a0*/  @!UP3 UIMAD UR9, UR7, UR6, URZ ;  /* 0x000000060709b2a4 */ /* 0x000fe2000f8e023f */
[----:B------:R-:W-:Y:S01]  /*192b0*/  IMAD.WIDE.U32 R8, R8, UR16, R2 ;  /* 0x0000001008087c25 */ /* 0x000fe2000f8e0002 */
[----:B------:R-:W-:-:S02]  /*192c0*/  UIMAD UR5, UR16, UR5, UR8 ;  /* 0x00000005100572a4 */ /* 0x000fc4000f8e0208 */
[----:B------:R-:W-:Y:S01]  /*192d0*/  UIMAD UR9, UR17, UR9, URZ ;  /* 0x00000009110972a4 */ /* 0x000fe2000f8e023f */
[----:B------:R-:W-:Y:S01]  /*192e0*/  IMAD.U32 R2, RZ, RZ, UR27 ;  /* 0x0000001bff027e24 */ /* 0x000fe2000f8e00ff */
[----:B------:R-:W-:Y:S01]  /*192f0*/  @UP2 ULDC UR8, c[0x0][0x2c4] ;  /* 0x0000b10000082ab9 */ /* 0x000fe20000000800 */
[----:B------:R-:W-:Y:S01]  /*19300*/  @UP3 ULDC UR4, c[0x0][0x2c0] ;  /* 0x0000b00000043ab9 */ /* 0x000fe20000000800 */
[----:B------:R-:W-:Y:S01]  /*19310*/  @!UP1 UIMAD UR26, UR17, UR8, URZ ;  /* 0x00000008111a92a4 */ /* 0x000fe2000f8e023f */
[----:B------:R-:W-:Y:S01]  /*19320*/  VIADD R7, R9, UR5 ;  /* 0x0000000509077c36 */ /* 0x000fe20008000000 */
[----:B------:R-:W-:Y:S01]  /*19330*/  USEL UR9, UR9, URZ, !UP2 ;  /* 0x0000003f09097287 */ /* 0x000fe2000d000000 */
[----:B------:R-:W-:Y:S01]  /*19340*/  IMAD.WIDE R2, R2, 0x80, R4 ;  /* 0x0000008002027825 */ /* 0x000fe200078e0204 */
[----:B------:R-:W-:Y:S01]  /*19350*/  @!UP3 UMOV UR4, 0x1 ;  /* 0x000000010004b882 */ /* 0x000fe20000000000 */
[----:B------:R-:W-:Y:S01]  /*19360*/  @!UP3 UMOV UR10, UR7 ;  /* 0x00000007000abc82 */ /* 0x000fe20008000000 */
[----:B------:R-:W-:-:S02]  /*19370*/  UIMAD UR14, UR14, UR4, URZ ;  /* 0x000000040e0e72a4 */ /* 0x000fc4000f8e023f */
[----:B------:R-:W-:Y:S01]  /*19380*/  UIMAD UR10, UR16, UR10, UR9 ;  /* 0x0000000a100a72a4 */ /* 0x000fe2000f8e0209 */
[----:B------:R-:W-:Y:S01]  /*19390*/  @!UP2 UMOV UR12, URZ ;  /* 0x0000003f000cac82 */ /* 0x000fe20008000000 */
[----:B------:R-:W-:Y:S01]  /*193a0*/  @UP2 UMOV UR12, UR26 ;  /* 0x0000001a000c2c82 */ /* 0x000fe20008000000 */
[----:B------:R-:W-:Y:S01]  /*193b0*/  @!UP2 UMOV UR13, URZ ;  /* 0x0000003f000dac82 */ /* 0x000fe20008000000 */
[----:B------:R-:W-:Y:S02]  /*193c0*/  @UP2 USHF.R.S32.HI UR13, URZ, 0x1f, UR26 ;  /* 0x0000001f3f0d2899 */ /* 0x000fe4000801141a */
[----:B------:R-:W-:Y:S02]  /*193d0*/  USHF.R.S32.HI UR8, URZ, 0x1f, UR14 ;  /* 0x0000001f3f087899 */ /* 0x000fe4000801140e */
[----:B------:R-:W-:Y:S02]  /*193e0*/  USHF.R.S32.HI UR6, URZ, 0x1f, UR10 ;  /* 0x0000001f3f067899 */ /* 0x000fe4000801140a */
[----:B------:R-:W-:-:S04]  /*193f0*/  UIADD3 UR9, UP1, UP0, UR14, UR12, UR10 ;  /* 0x0000000c0e097290 */ /* 0x000fc8000f83e00a */
        /* <DEDUP_REMOVED lines=12> */
.L_x_307:
[----:B------:R-:W-:Y:S05]  /*194c0*/  BSYNC B0 ;  /* 0x0000000000007941 */ /* 0x000fea0003800000 */
.L_x_306:
        /* <DEDUP_REMOVED lines=17> */
.L_x_309:
[----:B------:R-:W-:Y:S05]  /*195e0*/  BSYNC B0 ;  /* 0x0000000000007941 */ /* 0x000fea0003800000 */
.L_x_308:
        /* <DEDUP_REMOVED lines=15> */
.L_x_311:
[----:B------:R-:W-:Y:S05]  /*196e0*/  BSYNC B0 ;  /* 0x0000000000007941 */ /* 0x000fea0003800000 */
.L_x_310:
        /* <DEDUP_REMOVED lines=14> */
.L_x_313:
[----:B------:R-:W-:Y:S05]  /*197d0*/  BSYNC B0 ;  /* 0x0000000000007941 */ /* 0x000fea0003800000 */
.L_x_312:
[----:B------:R-:W-:Y:S04]  /*197e0*/  BSSY B0, `(.L_x_314) ;  /* 0x000000a000007945 */ /* 0x000fe80003800000 */
[----:B------:R-:W-:Y:S05]  /*197f0*/  @P6 BRA `(.L_x_315) ;  /* 0x0000000000206947 */ /* 0x000fea0003800000 */
[----:B------:R-:W-:Y:S01]  /*19800*/  IMAD R4, R4, UR4, RZ ;  /* 0x0000000404047c24 */ /* 0x000fe2000f8e02ff */
[----:B------:R-:W-:-:S04]  /*19810*/  ULDC.64 UR6, c[0x0][0x2b0] ;  /* 0x0000ac0000067ab9 */ /* 0x000fc80000000a00 */
[----:B------:R-:W-:-:S04]  /*19820*/  IADD3 R0, P0, R4, UR9, RZ ;  /* 0x0000000904007c10 */ /* 0x000fc8000ff1e0ff */
[----:B------:R-:W-:Y:S02]  /*19830*/  LEA.HI.X.SX32 R4, R4, UR8, 0x1, P0 ;  /* 0x0000000804047c11 */ /* 0x000fe400080f0eff */
[----:B-1----:R-:W-:-:S04]  /*19840*/  LEA R2, P0, R0, UR6, 0x2 ;  /* 0x0000000600027c11 */ /* 0x002fc8000f8010ff */
[----:B------:R-:W-:Y:S01]  /*19850*/  LEA.HI.X R3, R0, UR7, R4, 0x2, P0 ;  /* 0x0000000700037c11 */ /* 0x000fe200080f1404 */
[----:B------:R-:W-:-:S05]  /*19860*/  IMAD.MOV.U32 R0, RZ, RZ, 0x7f800000 ;  /* 0x7f800000ff007424 */ /* 0x000fca00078e00ff */
[----:B------:R1:W-:Y:S03]  /*19870*/  STG.E desc[UR28][R2.64], R0 ;  /* 0x0000000002007986 */ /* 0x0003e6000c10191c */
.L_x_315:
[----:B------:R-:W-:Y:S05]  /*19880*/  BSYNC B0 ;  /* 0x0000000000007941 */ /* 0x000fea0003800000 */
.L_x_314:
        /* <DEDUP_REMOVED lines=10> */
.L_x_317:
[----:B------:R-:W-:Y:S05]  /*19930*/  BSYNC B0 ;  /* 0x0000000000007941 */ /* 0x000fea0003800000 */
.L_x_316:
        /* <DEDUP_REMOVED lines=10> */
.L_x_319:
[----:B------:R-:W-:Y:S05]  /*199e0*/  BSYNC B0 ;  /* 0x0000000000007941 */ /* 0x000fea0003800000 */
.L_x_318:
        /* <DEDUP_REMOVED lines=10> */
.L_x_320:
        /* <DEDUP_REMOVED lines=15> */
.L_x_723:


//--------------------- .text._ZN5flash16flash_fwd_kernelI23Flash_fwd_kernel_traitsILi32ELi128ELi128ELi4ELb0ELb0EN7cutlass6half_tE19Flash_kernel_traitsILi32ELi128ELi128ELi4ES3_EELb0ELb1ELb0ELb0ELb0ELb1ELb1ELb0EEEvNS_16Flash_fwd_paramsE --------------------------
	.section	.text._ZN5flash16flash_fwd_kernelI23Flash_fwd_kernel_traitsILi32ELi128ELi128ELi4ELb0ELb0EN7cutlass6half_tE19Flash_kernel_traitsILi32ELi128ELi128ELi4ES3_EELb0ELb1ELb0ELb0ELb0ELb1ELb1ELb0EEEvNS_16Flash_fwd_paramsE,"ax",@progbits
	.align	128
        .global         _ZN5flash16flash_fwd_kernelI23Flash_fwd_kernel_traitsILi32ELi128ELi128ELi4ELb0ELb0EN7cutlass6half_tE19Flash_kernel_traitsILi32ELi128ELi128ELi4ES3_EELb0ELb1ELb0ELb0ELb0ELb1ELb1ELb0EEEvNS_16Flash_fwd_paramsE
        .type           _ZN5flash16flash_fwd_kernelI23Flash_fwd_kernel_traitsILi32ELi128ELi128ELi4ELb0ELb0EN7cutlass6half_tE19Flash_kernel_traitsILi32ELi128ELi128ELi4ES3_EELb0ELb1ELb0ELb0ELb0ELb1ELb1ELb0EEEvNS_16Flash_fwd_paramsE,@function
        .size           _ZN5flash16flash_fwd_kernelI23Flash_fwd_kernel_traitsILi32ELi128ELi128ELi4ELb0ELb0EN7cutlass6half_tE19Flash_kernel_traitsILi32ELi128ELi128ELi4ES3_EELb0ELb1ELb0ELb0ELb0ELb1ELb1ELb0EEEvNS_16Flash_fwd_paramsE,(.L_x_724 - _ZN5flash16flash_fwd_kernelI23Flash_fwd_kernel_traitsILi32ELi128ELi128ELi4ELb0ELb0EN7cutlass6half_tE19Flash_kernel_traitsILi32ELi128ELi128ELi4ES3_EELb0ELb1ELb0ELb0ELb0ELb1ELb1ELb0EEEvNS_16Flash_fwd_paramsE)
        .other          _ZN5flash16flash_fwd_kernelI23Flash_fwd_kernel_traitsILi32ELi128ELi128ELi4ELb0ELb0EN7cutlass6half_tE19Flash_kernel_traitsILi32ELi128ELi128ELi4ES3_EELb0ELb1ELb0ELb0ELb0ELb1ELb1ELb0EEEvNS_16Flash_fwd_paramsE,@"STO_CUDA_ENTRY STV_DEFAULT"
_ZN5flash16flash_fwd_kernelI23Flash_fwd_kernel_traitsILi32ELi128ELi128ELi4ELb0ELb0EN7cutlass6half_tE19Flash_kernel_traitsILi32ELi128ELi128ELi4ES3_EELb0ELb1ELb0ELb0ELb0ELb1ELb1ELb0EEEvNS_16Flash_fwd_paramsE:
.text._ZN5flash16flash_fwd_kernelI23Flash_fwd_kernel_traitsILi32ELi128ELi128ELi4ELb0ELb0EN7cutlass6half_tE19Flash_kernel_traitsILi32ELi128ELi128ELi4ES3_EELb0ELb1ELb0ELb0ELb0ELb1ELb1ELb0EEEvNS_16Flash_fwd_paramsE:
        /* <DEDUP_REMOVED lines=40> */
.L_x_321:
[----:B------:R-:W1:Y:S02]  /*0280*/  LDC R4, c[0x0][0x2c8] ;  /* 0x0000b200ff047b82 */ /* 0x000e640000000800 */
.L_x_322:
        /* <DEDUP_REMOVED lines=31> */
[----:B------:R-:W-:Y:S01]  /*0480*/  ISETP.NE.AND P0, PT, R11, -0x1, PT ;  /* 0xffffffff0b00780c */ /* 0x000fe20003f05270 */
[----:B------:R-:W-:Y:S01]  /*0490*/  IMAD.IADD R28, R113, 0x1, -R143 ;  /* 0x00000001711c7824 */ /* 0x000fe200078e0a8f */
[----:B------:R-:W-:Y:S01]  /*04a0*/  IABS R3, R24 ;  /* 0x0000001800037213 */ /* 0x000fe20000000000 */
[----:B------:R-:W-:Y:S01]  /*04b0*/  ULDC.64 UR4, c[0x0][0x258] ;  /* 0x0000960000047ab9 */ /* 0x000fe20000000a00 */
[----:B------:R-:W-:Y:S02]  /*04c0*/  SHF.R.S32.HI R38, RZ, 0x1f, R140 ;  /* 0x0000001fff267819 */ /* 0x000fe4000001148c */
[----:B------:R-:W-:Y:S02]  /*04d0*/  IADD3 R170, R233, -0x1, RZ ;  /* 0xffffffffe9aa7810 */ /* 0x000fe40007ffe0ff */
[----:B------:R-:W-:Y:S02]  /*04e0*/  LEA.HI R18, R38, R140, RZ, 0x2 ;  /* 0x0000008c26127211 */ /* 0x000fe400078f10ff */
[----:B------:R-:W-:Y:S01]  /*04f0*/  ISETP.NE.AND P1, PT, R13, -0x1, PT ;  /* 0xffffffff0d00780c */ /* 0x000fe20003f25270 */
[----:B------:R-:W-:Y:S01]  /*0500*/  IMAD R22, R170, -0x80, R112 ;  /* 0xffffff80aa167824 */ /* 0x000fe200078e0270 */
[----:B------:R-:W-:Y:S01]  /*0510*/  SHF.R.S32.HI R2, RZ, 0x2, R18 ;  /* 0x00000002ff027819 */ /* 0x000fe20000011412 */
[----:B--2---:R-:W2:Y:S03]  /*0520*/  @!P0 LDC.64 R6, c[0x0][0x228] ;  /* 0x00008a00ff068b82 */ /* 0x004ea60000000a00 */
[C---:B------:R-:W-:Y:S01]  /*0530*/  ISETP.GE.AND P5, PT, R2.reuse, R22, PT ;  /* 0x000000160200720c */ /* 0x040fe20003fa6270 */
[----:B------:R-:W-:-:S04]  /*0540*/  VIADD R30, R2, 0x20 ;  /* 0x00000020021e7836 */ /* 0x000fc80000000000 */
[----:B------:R-:W3:Y:S01]  /*0550*/  @P0 LDC.64 R14, c[0x0][0x240] ;  /* 0x00009000ff0e0b82 */ /* 0x000ee20000000a00 */
[----:B-1----:R-:W-:Y:S02]  /*0560*/  IABS R0, R20 ;  /* 0x0000001400007213 */ /* 0x002fe40000000000 */
[----:B------:R-:W-:-:S03]  /*0570*/  ISETP.NE.AND P6, PT, R20, RZ, PT ;  /* 0x000000ff1400720c */ /* 0x000fc60003fc5270 */
[----:B------:R-:W-:Y:S02]  /*0580*/  IMAD.MOV.U32 R17, RZ, RZ, R0 ;  /* 0x000000ffff117224 */ /* 0x000fe400078e0000 */
[----:B------:R-:W1:Y:S01]  /*0590*/  @!P5 S2R R16, SR_CgaCtaId ;  /* 0x000000000010d919 */ /* 0x000e620000008800 */
[----:B------:R-:W4:Y:S01]  /*05a0*/  @P1 LDC.64 R200, c[0x0][0x250] ;  /* 0x00009400ffc81b82 */ /* 0x000f220000000a00 */
[----:B------:R-:W-:Y:S01]  /*05b0*/  @!P5 MOV R8, 0x400 ;  /* 0x000004000008d802 */ /* 0x000fe20000000f00 */
[----:B------:R-:W5:Y:S06]  /*05c0*/  I2F.RP R4, R17 ;  /* 0x0000001100047306 */ /* 0x000f6c0000209400 */
[----:B------:R-:W4:Y:S02]  /*05d0*/  @P1 LDC.64 R168, c[0x0][0x248] ;  /* 0x00009200ffa81b82 */ /* 0x000f240000000a00 */
[----:B-----5:R-:W5:Y:S01]  /*05e0*/  MUFU.RCP R4, R4 ;  /* 0x0000000400047308 */ /* 0x020f620000001000 */
[----:B-1----:R-:W-:-:S02]  /*05f0*/  @!P5 LEA R36, R16, R8, 0x18 ;  /* 0x000000081024d211 */ /* 0x002fc400078ec0ff */
[----:B------:R-:W-:Y:S01]  /*0600*/  @P1 IADD3 R8, R12, R13, RZ ;  /* 0x0000000d0c081210 */ /* 0x000fe20007ffe0ff */
[----:B-----5:R-:W-:-:S04]  /*0610*/  VIADD R4, R4, 0xffffffe ;  /* 0x0ffffffe04047836 */ /* 0x020fc80000000000 */
[----:B------:R-:W1:Y:S02]  /*0620*/  F2I.FTZ.U32.TRUNC.NTZ R5, R4 ;  /* 0x0000000400057305 */ /* 0x000e64000021f000 */
[----:B-1----:R-:W-:Y:S02]  /*0630*/  IMAD.MOV R0, RZ, RZ, -R5 ;  /* 0x000000ffff007224 */ /* 0x002fe400078e0a05 */
[----:B------:R-:W-:Y:S02]  /*0640*/  IMAD.MOV.U32 R4, RZ, RZ, RZ ;  /* 0x000000ffff047224 */ /* 0x000fe400078e00ff */
[----:B------:R-:W-:-:S04]  /*0650*/  IMAD R0, R0, R17, RZ ;  /* 0x0000001100007224 */ /* 0x000fc800078e02ff */
[----:B------:R-:W-:Y:S01]  /*0660*/  IMAD.HI.U32 R4, R5, R0, R4 ;  /* 0x0000000005047227 */ /* 0x000fe200078e0004 */
[----:B------:R-:W-:Y:S02]  /*0670*/  MOV R5, R3 ;  /* 0x0000000300057202 */ /* 0x000fe40000000f00 */
[----:B------:R-:W-:-:S03]  /*0680*/  SHF.R.S32.HI R3, RZ, 0x1f, R2 ;  /* 0x0000001fff037819 */ /* 0x000fc60000011402 */
[----:B------:R-:W-:Y:S01]  /*0690*/  IMAD.HI.U32 R10, R4, R5, RZ ;  /* 0x00000005040a7227 */ /* 0x000fe200078e00ff */
[----:B------:R-:W-:-:S03]  /*06a0*/  @!P0 SHF.R.S32.HI R4, RZ, 0x1f, R19 ;  /* 0x0000001fff048819 */ /* 0x000fc60000011413 */
[----:B------:R-:W-:Y:S02]  /*06b0*/  IMAD.MOV R0, RZ, RZ, -R10 ;  /* 0x000000ffff007224 */ /* 0x000fe400078e0a0a */
[----:B--2---:R-:W-:Y:S02]  /*06c0*/  @!P0 IMAD R4, R4, R6, RZ ;  /* 0x0000000604048224 */ /* 0x004fe400078e02ff */
[----:B------:R-:W-:Y:S02]  /*06d0*/  IMAD R0, R17, R0, R5 ;  /* 0x0000000011007224 */ /* 0x000fe400078e0205 */
[----:B------:R-:W-:Y:S02]  /*06e0*/  @!P0 IMAD R9, R19, R7, R4 ;  /* 0x0000000713098224 */ /* 0x000fe400078e0204 */
[----:B---3--:R-:W-:Y:S01]  /*06f0*/  @P0 IMAD.WIDE.U32 R4, R11, R14, RZ ;  /* 0x0000000e0b040225 */ /* 0x008fe200078e00ff */
[----:B------:R-:W-:-:S03]  /*0700*/  ISETP.GT.U32.AND P2, PT, R17, R0, PT ;  /* 0x000000001100720c */ /* 0x000fc60003f44070 */
[----:B------:R-:W-:Y:S01]  /*0710*/  @P0 IMAD R11, R11, R15, R5 ;  /* 0x0000000f0b0b0224 */ /* 0x000fe200078e0205 */
[----:B------:R-:W-:Y:S01]  /*0720*/  @P0 MOV R5, R4 ;  /* 0x0000000400050202 */ /* 0x000fe20000000f00 */
[----:B------:R-:W-:Y:S01]  /*0730*/  @!P0 IMAD.WIDE.U32 R6, R19, R6, RZ ;  /* 0x0000000613068225 */ /* 0x000fe200078e00ff */
[----:B------:R-:W-:-:S03]  /*0740*/  LOP3.LUT R4, R24, R20, RZ, 0x3c, !PT ;  /* 0x0000001418047212 */ /* 0x000fc600078e3cff */
[----:B------:R-:W-:Y:S01]  /*0750*/  IMAD.WIDE R42, R23, 0x80, R2 ;  /* 0x00000080172a7825 */ /* 0x000fe200078e0202 */
[----:B------:R-:W-:Y:S02]  /*0760*/  ISETP.GE.AND P3, PT, R4, RZ, PT ;  /* 0x000000ff0400720c */ /* 0x000fe40003f66270 */
[----:B------:R-:W-:Y:S01]  /*0770*/  LOP3.LUT R4, R18, 0xfffffffc, RZ, 0xc0, !PT ;  /* 0xfffffffc12047812 */ /* 0x000fe200078ec0ff */
[----:B------:R-:W-:Y:S01]  /*0780*/  @!P2 IMAD.IADD R0, R0, 0x1, -R17 ;  /* 0x000000010000a824 */ /* 0x000fe200078e0a11 */
[----:B------:R-:W-:Y:S01]  /*0790*/  @!P0 MOV R5, R6 ;  /* 0x0000000600058202 */ /* 0x000fe20000000f00 */
[----:B------:R1:W-:Y:S01]  /*07a0*/  STL.64 [R1+0x48], R42 ;  /* 0x0000482a01007387 */ /* 0x0003e20000100a00 */
[----:B------:R-:W-:Y:S01]  /*07b0*/  SHF.R.S32.HI R6, RZ, 0x1f, R24 ;  /* 0x0000001fff067819 */ /* 0x000fe20000011418 */
[----:B------:R-:W-:Y:S01]  /*07c0*/  @!P0 IMAD.IADD R11, R7, 0x1, R9 ;  /* 0x00000001070b8824 */ /* 0x000fe200078e0209 */
[----:B------:R-:W-:Y:S01]  /*07d0*/  ISETP.GE.U32.AND P4, PT, R0, R17, PT ;  /* 0x000000110000720c */ /* 0x000fe20003f86070 */
[----:B------:R1:W-:Y:S01]  /*07e0*/  STL [R1+0x50], R28 ;  /* 0x0000501c01007387 */ /* 0x0003e20000100800 */
[----:B------:R-:W-:Y:S01]  /*07f0*/  IADD3 R0, -R4, R140, RZ ;  /* 0x0000008c04007210 */ /* 0x000fe20007ffe1ff */
[----:B------:R-:W-:Y:S01]  /*0800*/  IMAD R4, R6, UR4, RZ ;  /* 0x0000000406047c24 */ /* 0x000fe2000f8e02ff */
[----:B------:R-:W-:Y:S01]  /*0810*/  @P1 IADD3 R6, R12, R13, RZ ;  /* 0x0000000d0c061210 */ /* 0x000fe20007ffe0ff */
[----:B------:R-:W-:-:S02]  /*0820*/  @!P2 VIADD R10, R10, 0x1 ;  /* 0x000000010a0aa836 */ /* 0x000fc40000000000 */
[----:B------:R-:W-:Y:S02]  /*0830*/  IMAD.SHL.U32 R26, R0, 0x8, RZ ;  /* 0x00000008001a7824 */ /* 0x000fe400078e00ff */
[----:B------:R-:W-:Y:S02]  /*0840*/  IMAD R21, R24, UR5, R4 ;  /* 0x0000000518157c24 */ /* 0x000fe4000f8e0204 */
[----:B----4-:R-:W-:Y:S01]  /*0850*/  @P1 IMAD R0, R6, R201, RZ ;  /* 0x000000c906001224 */ /* 0x010fe200078e02ff */
[----:B------:R-:W-:Y:S01]  /*0860*/  SHF.R.S32.HI R27, RZ, 0x1f, R26 ;  /* 0x0000001fff1b7819 */ /* 0x000fe2000001141a */
[----:B------:R-:W-:Y:S01]  /*0870*/  @P1 IMAD R13, R8, R169, RZ ;  /* 0x000000a9080d1224 */ /* 0x000fe200078e02ff */
[----:B------:R-:W-:Y:S01]  /*0880*/  IADD3 R4, P0, R26, R5, RZ ;  /* 0x000000051a047210 */ /* 0x000fe20007f1e0ff */
[----:B------:R-:W-:Y:S01]  /*0890*/  @P1 IMAD.WIDE.U32 R6, R6, R200, RZ ;  /* 0x000000c806061225 */ /* 0x000fe200078e00ff */
[----:B------:R-:W-:Y:S01]  /*08a0*/  @P4 IADD3 R10, R10, 0x1, RZ ;  /* 0x000000010a0a4810 */ /* 0x000fe20007ffe0ff */
[----:B------:R1:W-:Y:S01]  /*08b0*/  STL.64 [R1+0x58], R26 ;  /* 0x0000581a01007387 */ /* 0x0003e20000100a00 */
[----:B------:R-:W-:Y:S01]  /*08c0*/  IADD3.X R5, R27, R11, RZ, P0, !PT ;  /* 0x0000000b1b057210 */ /* 0x000fe200007fe4ff */
[----:B------:R-:W-:Y:S01]  /*08d0*/  @P1 IMAD.WIDE.U32 R8, R8, R168, RZ ;  /* 0x000000a808081225 */ /* 0x000fe200078e00ff */
[----:B------:R-:W-:-:S02]  /*08e0*/  ISETP.GE.AND P0, PT, R30, R28, PT ;  /* 0x0000001c1e00720c */ /* 0x000fc40003f06270 */
[----:B------:R-:W-:Y:S01]  /*08f0*/  @P1 MOV R16, R6 ;  /* 0x0000000600101202 */ /* 0x000fe20000000f00 */
[----:B------:R-:W-:Y:S01]  /*0900*/  IMAD.WIDE.U32 R14, R24, UR4, R4 ;  /* 0x00000004180e7c25 */ /* 0x000fe2000f8e0004 */
[----:B------:R-:W-:-:S03]  /*0910*/  MOV R23, R10 ;  /* 0x0000000a00177202 */ /* 0x000fc60000000f00 */
[----:B------:R-:W-:Y:S02]  /*0920*/  @P1 IMAD.IADD R17, R7, 0x1, R0 ;  /* 0x0000000107111824 */ /* 0x000fe400078e0200 */
[----:B------:R-:W-:Y:S01]  /*0930*/  @P1 IMAD.IADD R13, R9, 0x1, R13 ;  /* 0x00000001090d1824 */ /* 0x000fe200078e020d */
[----:B------:R-:W-:Y:S06]  /*0940*/  @P1 BRA `(.L_x_324) ;  /* 0x0000000000341947 */ /* 0x000fec0003800000 */
[----:B------:R-:W2:Y:S01]  /*0950*/  LDC.64 R168, c[0x0][0x248] ;  /* 0x00009200ffa87b82 */ /* 0x000ea20000000a00 */
[----:B------:R-:W-:Y:S02]  /*0960*/  SHF.R.S32.HI R0, RZ, 0x1f, R12 ;  /* 0x0000001fff007819 */ /* 0x000fe4000001140c */
[----:B------:R-:W-:-:S05]  /*0970*/  SHF.R.S32.HI R8, RZ, 0x1f, R19 ;  /* 0x0000001fff087819 */ /* 0x000fca0000011413 */
[----:B------:R-:W3:Y:S01]  /*0980*/  LDC.64 R6, c[0x0][0x230] ;  /* 0x00008c00ff067b82 */ /* 0x000ee20000000a00 */
[-C--:B--2---:R-:W-:Y:S02]  /*0990*/  IMAD R0, R0, R168.reuse, RZ ;  /* 0x000000a800007224 */ /* 0x084fe400078e02ff */
[----:B------:R-:W-:-:S04]  /*09a0*/  IMAD.WIDE.U32 R4, R12, R168, RZ ;  /* 0x000000a80c047225 */ /* 0x000fc800078e00ff */
[----:B------:R-:W-:Y:S02]  /*09b0*/  IMAD R0, R12, R169, R0 ;  /* 0x000000a90c007224 */ /* 0x000fe400078e0200 */
[----:B---3--:R-:W-:-:S03]  /*09c0*/  IMAD R8, R8, R6, RZ ;  /* 0x0000000608087224 */ /* 0x008fc600078e02ff */
[----:B------:R-:W-:Y:S01]  /*09d0*/  IADD3 R5, R5, R0, RZ ;  /* 0x0000000005057210 */ /* 0x000fe20007ffe0ff */
[C---:B------:R-:W-:Y:S02]  /*09e0*/  IMAD R7, R19.reuse, R7, R8 ;  /* 0x0000000713077224 */ /* 0x040fe400078e0208 */
[----:B------:R-:W-:-:S05]  /*09f0*/  IMAD.WIDE.U32 R4, R19, R6, R4 ;  /* 0x0000000613047225 */ /* 0x000fca00078e0004 */
[----:B------:R-:W-:Y:S02]  /*0a00*/  IADD3 R13, R5, R7, RZ ;  /* 0x00000007050d7210 */ /* 0x000fe40007ffe0ff */
[----:B------:R-:W-:Y:S02]  /*0a10*/  MOV R8, R4 ;  /* 0x0000000400087202 */ /* 0x000fe40000000f00 */
.L_x_324:
[----:B------:R-:W-:Y:S05]  /*0a20*/  @P1 BRA `(.L_x_325) ;  /* 0x0000000000341947 */ /* 0x000fea0003800000 */
        /* <DEDUP_REMOVED lines=12> */
[----:B------:R-:W-:-:S07]  /*0af0*/  MOV R16, R4 ;  /* 0x0000000400107202 */ /* 0x000fce0000000f00 */
.L_x_325:
[----:B------:R-:W-:Y:S01]  /*0b00*/  IMAD R0, R3, R168, RZ ;  /* 0x000000a803007224 */ /* 0x000fe200078e02ff */
[----:B------:R-:W-:Y:S01]  /*0b10*/  LEA.HI R37, R38, R140, RZ, 0x3 ;  /* 0x0000008c26257211 */ /* 0x000fe200078f18ff */
[C---:B------:R-:W-:Y:S01]  /*0b20*/  IMAD.WIDE.U32 R4, R2.reuse, R168, R26 ;  /* 0x000000a802047225 */ /* 0x040fe200078e001a */
[C---:B------:R-:W-:Y:S01]  /*0b30*/  ISETP.GE.AND P2, PT, R2.reuse, R28, PT ;  /* 0x0000001c0200720c */ /* 0x040fe20003f46270 */
[----:B------:R-:W2:Y:S01]  /*0b40*/  @!P0 LDC.64 R10, c[0x0][0x240] ;  /* 0x00009000ff0a8b82 */ /* 0x000ea20000000a00 */
[----:B------:R-:W-:Y:S01]  /*0b50*/  SHF.R.S32.HI R35, RZ, 0x3, R37 ;  /* 0x00000003ff237819 */ /* 0x000fe20000011425 */
[----:B------:R-:W-:Y:S01]  /*0b60*/  VIADD R40, R2, 0x40 ;  /* 0x0000004002287836 */ /* 0x000fe20000000000 */
[----:B------:R-:W-:Y:S01]  /*0b70*/  @!P0 IADD3 R6, P4, R42, 0x20, RZ ;  /* 0x000000202a068810 */ /* 0x000fe20007f9e0ff */
[----:B------:R-:W-:Y:S01]  /*0b80*/  @!P3 IMAD.MOV R23, RZ, RZ, -R23 ;  /* 0x000000ffff17b224 */ /* 0x000fe200078e0a17 */
[----:B------:R-:W-:Y:S01]  /*0b90*/  IADD3 R24, P3, R8, R4, RZ ;  /* 0x0000000408187210 */ /* 0x000fe20007f7e0ff */
[----:B------:R-:W-:Y:S01]  /*0ba0*/  IMAD R0, R2, R169, R0 ;  /* 0x000000a902007224 */ /* 0x000fe200078e0200 */
[----:B------:R-:W-:Y:S01]  /*0bb0*/  ISETP.GE.AND P1, PT, R40, R28, PT ;  /* 0x0000001c2800720c */ /* 0x000fe20003f26270 */
[----:B------:R-:W-:Y:S01]  /*0bc0*/  VIADD R39, R2, 0x60 ;  /* 0x0000006002277836 */ /* 0x000fe20000000000 */
[----:B------:R-:W-:Y:S01]  /*0bd0*/  @!P6 LOP3.LUT R23, RZ, R20, RZ, 0x33, !PT ;  /* 0x00000014ff17e212 */ /* 0x000fe200078e33ff */
[----:B------:R-:W-:Y:S01]  /*0be0*/  IMAD.SHL.U32 R4, R35, 0x40, RZ ;  /* 0x0000004023047824 */ /* 0x000fe200078e00ff */
[----:B------:R-:W-:Y:S01]  /*0bf0*/  IADD3.X R25, R13, R5, R0, P3, !PT ;  /* 0x000000050d197210 */ /* 0x000fe20001ffe400 */
[----:B------:R-:W3:Y:S01]  /*0c00*/  @!P0 S2R R20, SR_CgaCtaId ;  /* 0x0000000000148919 */ /* 0x000ee20000008800 */
[----:B------:R-:W-:Y:S01]  /*0c10*/  LEA.HI R0, R18, R2, RZ, 0x1 ;  /* 0x0000000212007211 */ /* 0x000fe200078f08ff */
[----:B------:R-:W4:Y:S01]  /*0c20*/  @!P2 LDC.64 R12, c[0x0][0x240] ;  /* 0x00009000ff0cab82 */ /* 0x000f220000000a00 */
[----:B------:R-:W-:Y:S01]  /*0c30*/  ISETP.GE.AND P3, PT, R2, R22, PT ;  /* 0x000000160200720c */ /* 0x000fe20003f66270 */
[----:B------:R-:W-:Y:S01]  /*0c40*/  IMAD R3, R3, R200, RZ ;  /* 0x000000c803037224 */ /* 0x000fe200078e02ff */
[----:B------:R-:W-:Y:S01]  /*0c50*/  LOP3.LUT R5, R0, 0x7fffffe, RZ, 0xc0, !PT ;  /* 0x07fffffe00057812 */ /* 0x000fe200078ec0ff */
[----:B------:R-:W-:Y:S01]  /*0c60*/  UMOV UR5, 0x400 ;  /* 0x0000040000057882 */ /* 0x000fe20000000000 */
[----:B------:R-:W-:Y:S01]  /*0c70*/  P2R R34, PR, RZ, 0x8 ;  /* 0x00000008ff227803 */ /* 0x000fe20000000000 */
[----:B------:R-:W5:Y:S01]  /*0c80*/  @!P1 S2R R29, SR_CgaCtaId ;  /* 0x00000000001d9919 */ /* 0x000f620000008800 */
[----:B------:R-:W-:Y:S01]  /*0c90*/  ISETP.GE.AND P3, PT, R39, R28, PT ;  /* 0x0000001c2700720c */ /* 0x000fe20003f66270 */
[----:B------:R-:W3:Y:S01]  /*0ca0*/  @!P0 LDC.64 R18, c[0x0][0x210] ;  /* 0x00008400ff128b82 */ /* 0x000ee20000000a00 */
[----:B------:R-:W-:Y:S01]  /*0cb0*/  LOP3.LUT R0, R4, 0xc0, RZ, 0xc0, !PT ;  /* 0x000000c004007812 */ /* 0x000fe200078ec0ff */
[C---:B-1----:R-:W-:Y:S01]  /*0cc0*/  IMAD.IADD R28, R2.reuse, 0x1, -R5 ;  /* 0x00000001021c7824 */ /* 0x042fe200078e0a05 */
[----:B------:R-:W-:Y:S01]  /*0cd0*/  @!P0 IADD3.X R8, RZ, R43, RZ, P4, !PT ;  /* 0x0000002bff088210 */ /* 0x000fe200027fe4ff */
[----:B------:R-:W-:Y:S01]  /*0ce0*/  IMAD.WIDE.U32 R4, R2, R200, R26 ;  /* 0x000000c802047225 */ /* 0x000fe200078e001a */
[----:B------:R-:W-:Y:S01]  /*0cf0*/  LOP3.LUT R9, R0, 0x18, R26, 0xf8, !PT ;  /* 0x0000001800097812 */ /* 0x000fe200078ef81a */
[----:B------:R-:W-:Y:S01]  /*0d00*/  ULDC.64 UR6, c[0x0][0x260] ;  /* 0x0000980000067ab9 */ /* 0x000fe20000000a00 */
[----:B------:R-:W-:Y:S01]  /*0d10*/  LEA.HI R132, R38, R140, RZ, 0x5 ;  /* 0x0000008c26847211 */ /* 0x000fe200078f28ff */
[----:B------:R-:W-:Y:S01]  /*0d20*/  IMAD R7, R2, R201, R3 ;  /* 0x000000c902077224 */ /* 0x000fe200078e0203 */
[----:B------:R-:W-:Y:S01]  /*0d30*/  IADD3 R32, P4, R16, R4, RZ ;  /* 0x0000000410207210 */ /* 0x000fe20007f9e0ff */
[----:B------:R-:W-:Y:S01]  /*0d40*/  IMAD.IADD R3, R15, 0x1, R21 ;  /* 0x000000010f037824 */ /* 0x000fe200078e0215 */
[----:B------:R-:W-:Y:S01]  /*0d50*/  SHF.R.U32.HI R2, RZ, 0x3, R0 ;  /* 0x00000003ff027819 */ /* 0x000fe20000011600 */
[----:B--2---:R-:W-:Y:S01]  /*0d60*/  @!P0 IMAD R0, R8, R10, RZ ;  /* 0x0000000a08008224 */ /* 0x004fe200078e02ff */
[----:B------:R-:W-:Y:S01]  /*0d70*/  IADD3.X R33, R17, R5, R7, P4, !PT ;  /* 0x0000000511217210 */ /* 0x000fe200027fe407 */
[----:B------:R-:W1:Y:S01]  /*0d80*/  @!P3 S2R R31, SR_CgaCtaId ;  /* 0x00000000001fb919 */ /* 0x000e620000008800 */
[----:B------:R-:W-:Y:S01]  /*0d90*/  LOP3.LUT R26, R9, R2, RZ, 0x3c, !PT ;  /* 0x00000002091a7212 */ /* 0x000fe200078e3cff */
[----:B------:R-:W2:Y:S01]  /*0da0*/  @!P2 LDC.64 R16, c[0x0][0x210] ;  /* 0x00008400ff10ab82 */ /* 0x000ea20000000a00 */
[----:B------:R-:W-:Y:S01]  /*0db0*/  @!P0 IMAD.MOV.U32 R2, RZ, RZ, R14 ;  /* 0x000000ffff028224 */ /* 0x000fe200078e000e */
[----:B------:R-:W-:Y:S01]  /*0dc0*/  @!P1 MOV R7, 0x400 ;  /* 0x0000040000079802 */ /* 0x000fe20000000f00 */
[C---:B------:R-:W-:Y:S01]  /*0dd0*/  @!P0 IMAD R0, R6.reuse, R11, R0 ;  /* 0x0000000b06008224 */ /* 0x040fe200078e0200 */
[----:B------:R-:W-:Y:S01]  /*0de0*/  SHF.R.S32.HI R128, RZ, 0x5, R132 ;  /* 0x00000005ff807819 */ /* 0x000fe20000011484 */
[----:B------:R-:W-:Y:S01]  /*0df0*/  @!P0 IMAD.WIDE.U32 R4, R6, R10, R2 ;  /* 0x0000000a06048225 */ /* 0x000fe200078e0002 */
[----:B------:R-:W-:Y:S01]  /*0e00*/  @!P0 MOV R6, 0x400 ;  /* 0x0000040000068802 */ /* 0x000fe20000000f00 */
[----:B------:R-:W-:Y:S01]  /*0e10*/  STL [R1+0x70], R40 ;  /* 0x0000702801007387 */ /* 0x000fe20000100800 */
[----:B------:R-:W1:Y:S01]  /*0e20*/  @!P1 LDC.64 R8, c[0x0][0x240] ;  /* 0x00009000ff089b82 */ /* 0x000e620000000a00 */
[----:B------:R-:W-:Y:S01]  /*0e30*/  @!P0 IMAD.IADD R2, R5, 0x1, R0 ;  /* 0x0000000105028824 */ /* 0x000fe200078e0200 */
[----:B---3--:R-:W-:Y:S01]  /*0e40*/  @!P0 LEA R10, P4, R4, R18, 0x1 ;  /* 0x00000012040a8211 */ /* 0x008fe200078808ff */
[----:B----4-:R-:W-:Y:S01]  /*0e50*/  @!P2 IMAD R0, R43, R12, RZ ;  /* 0x0000000c2b00a224 */ /* 0x010fe200078e02ff */
[----:B------:R-:W-:Y:S01]  /*0e60*/  @!P0 LEA R27, R20, R6, 0x18 ;  /* 0x00000006141b8211 */ /* 0x000fe200078ec0ff */
[----:B------:R-:W-:Y:S01]  /*0e70*/  IMAD.WIDE.U32 R24, R23, UR6, R24 ;  /* 0x0000000617187c25 */ /* 0x000fe2000f8e0018 */
[----:B------:R-:W-:Y:S01]  /*0e80*/  @!P0 LEA.HI.X R11, R4, R19, R2, 0x1, P4 ;  /* 0x00000013040b8211 */ /* 0x000fe200020f0c02 */
[----:B------:R-:W-:Y:S01]  /*0e90*/  STL [R1+0x60], R39 ;  /* 0x0000602701007387 */ /* 0x000fe20000100800 */
[----:B------:R-:W3:Y:S01]  /*0ea0*/  S2UR UR4, SR_CgaCtaId ;  /* 0x00000000000479c3 */ /* 0x000ee20000008800 */
[----:B------:R-:W-:Y:S01]  /*0eb0*/  @!P2 IMAD.MOV.U32 R2, RZ, RZ, R14 ;  /* 0x000000ffff02a224 */ /* 0x000fe200078e000e */
[----:B-----5:R-:W-:Y:S01]  /*0ec0*/  @!P1 LEA R29, R29, R7, 0x18 ;  /* 0x000000071d1d9211 */ /* 0x020fe200078ec0ff */
[C---:B------:R-:W-:Y:S01]  /*0ed0*/  @!P2 IMAD R6, R42.reuse, R13, R0 ;  /* 0x0000000d2a06a224 */ /* 0x040fe200078e0200 */
[C---:B------:R-:W-:Y:S01]  /*0ee0*/  @!P1 IADD3 R0, P4, R42.reuse, 0x40, RZ ;  /* 0x000000402a009810 */ /* 0x040fe20007f9e0ff */
[----:B------:R-:W-:Y:S01]  /*0ef0*/  @!P2 IMAD.WIDE.U32 R4, R42, R12, R2 ;  /* 0x0000000c2a04a225 */ /* 0x000fe200078e0002 */
[----:B------:R-:W-:Y:S01]  /*0f00*/  LEA R12, R128, R28, 0x3 ;  /* 0x0000001c800c7211 */ /* 0x000fe200078e18ff */
[----:B------:R4:W-:Y:S01]  /*0f10*/  STL.64 [R1+0x40], R24 ;  /* 0x0000401801007387 */ /* 0x0009e20000100a00 */
[----:B------:R-:W5:Y:S01]  /*0f20*/  @!P1 LDC.64 R20, c[0x0][0x210] ;  /* 0x00008400ff149b82 */ /* 0x000f620000000a00 */
[----:B------:R-:W-:Y:S01]  /*0f30*/  @!P1 IMAD.X R7, RZ, RZ, R43, P4 ;  /* 0x000000ffff079224 */ /* 0x000fe200020e062b */
[----:B------:R-:W-:Y:S01]  /*0f40*/  @!P3 MOV R15, 0x400 ;  /* 0x00000400000fb802 */ /* 0x000fe20000000f00 */
[----:B------:R-:W-:Y:S01]  /*0f50*/  @!P2 IMAD.IADD R2, R5, 0x1, R6 ;  /* 0x000000010502a824 */ /* 0x000fe200078e0206 */
[----:B--2---:R-:W-:Y:S01]  /*0f60*/  @!P2 LEA R6, P4, R4, R16, 0x1 ;  /* 0x000000100406a211 */ /* 0x004fe200078808ff */
[----:B------:R-:W-:Y:S01]  /*0f70*/  IMAD.U32 R12, R12, 0x20, R26 ;  /* 0x000000200c0c7824 */ /* 0x000fe200078e001a */
[----:B-1----:R-:W-:Y:S01]  /*0f80*/  @!P3 LEA R28, R31, R15, 0x18 ;  /* 0x0000000f1f1cb211 */ /* 0x002fe200078ec0ff */
[----:B------:R-:W-:Y:S01]  /*0f90*/  IMAD.MOV.U32 R212, RZ, RZ, R24 ;  /* 0x000000ffffd47224 */ /* 0x000fe200078e0018 */
[----:B------:R-:W1:Y:S01]  /*0fa0*/  @!P3 LDC.64 R18, c[0x0][0x240] ;  /* 0x00009000ff12bb82 */ /* 0x000e620000000a00 */
[-C--:B------:R-:W-:Y:S01]  /*0fb0*/  @!P1 IMAD R13, R7, R8.reuse, RZ ;  /* 0x00000008070d9224 */ /* 0x080fe200078e02ff */
[----:B------:R-:W-:Y:S01]  /*0fc0*/  @!P2 LEA.HI.X R7, R4, R17, R2, 0x1, P4 ;  /* 0x000000110407a211 */ /* 0x000fe200020f0c02 */
[----:B------:R-:W-:Y:S01]  /*0fd0*/  @!P1 IMAD.MOV.U32 R2, RZ, RZ, R14 ;  /* 0x000000ffff029224 */ /* 0x000fe200078e000e */
[----:B------:R-:W-:Y:S01]  /*0fe0*/  SHF.R.S32.HI R26, RZ, 0x1f, R23 ;  /* 0x0000001fff1a7819 */ /* 0x000fe20000011417 */
[----:B------:R-:W-:Y:S01]  /*0ff0*/  @!P1 IMAD R13, R0, R9, R13 ;  /* 0x00000009000d9224 */ /* 0x000fe200078e020d */
[----:B------:R-:W-:Y:S01]  /*1000*/  SHF.L.U64.HI R116, R168, 0x7, R169 ;  /* 0x00000007a8747819 */ /* 0x000fe200000102a9 */
[----:B------:R-:W-:Y:S01]  /*1010*/  @!P1 IMAD.WIDE.U32 R4, R0, R8, R2 ;  /* 0x0000000800049225 */ /* 0x000fe200078e0002 */
[----:B---3--:R-:W-:Y:S01]  /*1020*/  ULEA UR4, UR4, UR5, 0x18 ;  /* 0x0000000504047291 */ /* 0x008fe2000f8ec03f */
[----:B------:R-:W-:Y:S01]  /*1030*/  SHF.L.U32 R150, R168, 0x7, RZ ;  /* 0x00000007a8967819 */ /* 0x000fe200000006ff */
[----:B------:R-:W-:Y:S01]  /*1040*/  ULDC UR8, c[0x0][0x39c] ;  /* 0x0000e70000087ab9 */ /* 0x000fe20000000800 */
[----:B------:R-:W-:-:S02]  /*1050*/  @!P3 IMAD.MOV.U32 R8, RZ, RZ, R14 ;  /* 0x000000ffff08b224 */ /* 0x000fc400078e000e */
[----:B------:R-:W-:Y:S01]  /*1060*/  @!P3 IMAD.MOV.U32 R9, RZ, RZ, R3 ;  /* 0x000000ffff09b224 */ /* 0x000fe200078e0003 */
[C---:B------:R-:W-:Y:S01]  /*1070*/  LEA R208, R12.reuse, UR4, 0x1 ;  /* 0x000000040cd07c11 */ /* 0x040fe2000f8e08ff */
[----:B------:R-:W2:Y:S01]  /*1080*/  @!P3 LDC.64 R14, c[0x0][0x210] ;  /* 0x00008400ff0ebb82 */ /* 0x000ea20000000a00 */
[----:B------:R-:W-:Y:S01]  /*1090*/  @!P1 IADD3 R3, R5, R13, RZ ;  /* 0x0000000d05039210 */ /* 0x000fe20007ffe0ff */
[----:B------:R-:W-:Y:S01]  /*10a0*/  @!P0 IMAD R5, R12, 0x2, R27 ;  /* 0x000000020c058824 */ /* 0x000fe200078e021b */
[----:B-----5:R-:W-:Y:S01]  /*10b0*/  @!P1 LEA R2, P4, R4, R20, 0x1 ;  /* 0x0000001404029211 */ /* 0x020fe200078808ff */
[----:B------:R-:W-:Y:S01]  /*10c0*/  @!PT LDS RZ, [RZ] ;  /* 0x00000000fffff984 */ /* 0x000fe20000000800 */
[----:B------:R-:W-:Y:S01]  /*10d0*/  @!PT LDS RZ, [RZ] ;  /* 0x00000000fffff984 */ /* 0x000fe20000000800 */
[----:B------:R-:W-:Y:S01]  /*10e0*/  @!PT LDS RZ, [RZ] ;  /* 0x00000000fffff984 */ /* 0x000fe20000000800 */
[----:B------:R3:W-:Y:S01]  /*10f0*/  @!P2 LDGSTS.E.BYPASS.LTC128B.128 [R208], desc[UR12][R6.64] ;  /* 0x0000000006d0afae */ /* 0x0007e2000b901d4c */
[----:B------:R-:W-:Y:S02]  /*1100*/  @!P3 IADD3 R0, P2, R42, 0x60, RZ ;  /* 0x000000602a00b810 */ /* 0x000fe40007f5e0ff */
[----:B------:R-:W-:Y:S01]  /*1110*/  @!P1 LEA.HI.X R3, R4, R21, R3, 0x1, P4 ;  /* 0x0000001504039211 */ /* 0x000fe200020f0c03 */
[----:B------:R-:W-:Y:S01]  /*1120*/  @!P1 IMAD R4, R12, 0x2, R29 ;  /* 0x000000020c049824 */ /* 0x000fe200078e021d */
[----:B------:R-:W-:Y:S01]  /*1130*/  ISETP.GE.AND P4, PT, R30, R22, PT ;  /* 0x000000161e00720c */ /* 0x000fe20003f86270 */
[----:B------:R1:W-:Y:S01]  /*1140*/  @!P0 LDGSTS.E.BYPASS.LTC128B.128 [R5+0x800], desc[UR12][R10.64] ;  /* 0x008000000a058fae */ /* 0x0003e2000b901d4c */
[----:B------:R-:W-:-:S02]  /*1150*/  SHF.R.S32.HI R21, RZ, 0x1f, R170 ;  /* 0x0000001fff157819 */ /* 0x000fc400000114aa */
[-C--:B------:R-:W-:Y:S01]  /*1160*/  ISETP.GE.AND P0, PT, R39, R22.reuse, PT ;  /* 0x000000162700720c */ /* 0x080fe20003f06270 */
[----:B------:R5:W-:Y:S01]  /*1170*/  @!P1 LDGSTS.E.BYPASS.LTC128B.128 [R4+0x1000], desc[UR12][R2.64] ;  /* 0x0100000002049fae */ /* 0x000be2000b901d4c */
[----:B------:R-:W-:Y:S02]  /*1180*/  ISETP.GE.AND P1, PT, R40, R22, PT ;  /* 0x000000162800720c */ /* 0x000fe40003f26270 */
[----:B------:R-:W-:-:S05]  /*1190*/  SHF.L.U32 R27, R200, 0x7, RZ ;  /* 0x00000007c81b7819 */ /* 0x000fca00000006ff */
[----:B------:R-:W4:Y:S01]  /*11a0*/  @!P4 LDC.64 R16, c[0x0][0x218] ;  /* 0x00008600ff10cb82 */ /* 0x000f220000000a00 */
[----:B------:R-:W4:Y:S03]  /*11b0*/  @!P4 S2R R13, SR_CgaCtaId ;  /* 0x00000000000dc919 */ /* 0x000f260000008800 */
[----:B------:R-:W4:Y:S01]  /*11c0*/  @!P0 S2R R20, SR_CgaCtaId ;  /* 0x0000000000148919 */ /* 0x000f220000008800 */
[----:B---3--:R-:W-:-:S04]  /*11d0*/  @!P3 IMAD.X R6, RZ, RZ, R43, P2 ;  /* 0x000000ffff06b224 */ /* 0x008fc800010e062b */
[----:B-1----:R-:W-:Y:S01]  /*11e0*/  @!P3 IMAD R5, R6, R18, RZ ;  /* 0x000000120605b224 */ /* 0x002fe200078e02ff */
[----:B------:R-:W-:Y:S01]  /*11f0*/  LEA.HI R11, R38, R140, RZ, 0x4 ;  /* 0x0000008c260b7211 */ /* 0x000fe200078f20ff */
[----:B-----5:R-:W-:-:S03]  /*1200*/  @!P3 IMAD.WIDE.U32 R2, R0, R18, R8 ;  /* 0x000000120002b225 */ /* 0x020fc600078e0008 */
[----:B------:R-:W-:Y:S01]  /*1210*/  SHF.R.S32.HI R10, RZ, 0x4, R11 ;  /* 0x00000004ff0a7819 */ /* 0x000fe2000001140b */
[----:B------:R-:W1:Y:S01]  /*1220*/  @!P5 LDC.64 R8, c[0x0][0x218] ;  /* 0x00008600ff08db82 */ /* 0x000e620000000a00 */
[----:B------:R-:W-:Y:S01]  /*1230*/  @!P3 IMAD R5, R0, R19, R5 ;  /* 0x000000130005b224 */ /* 0x000fe200078e0205 */
[----:B--2---:R-:W-:Y:S01]  /*1240*/  @!P3 LEA R6, P2, R2, R14, 0x1 ;  /* 0x0000000e0206b211 */ /* 0x004fe200078408ff */
[----:B------:R-:W-:Y:S01]  /*1250*/  IMAD R0, R26, UR6, RZ ;  /* 0x000000061a007c24 */ /* 0x000fe2000f8e02ff */
[----:B------:R-:W2:Y:S01]  /*1260*/  @!P1 S2R R14, SR_CgaCtaId ;  /* 0x00000000000e9919 */ /* 0x000ea20000008800 */
[----:B------:R-:W-:Y:S02]  /*1270*/  @!P3 IMAD.IADD R3, R3, 0x1, R5 ;  /* 0x000000010303b824 */ /* 0x000fe400078e0205 */
[----:B------:R-:W-:Y:S01]  /*1280*/  IMAD R4, R23, UR7, R0 ;  /* 0x0000000717047c24 */ /* 0x000fe2000f8e0200 */
[----:B------:R-:W3:Y:S01]  /*1290*/  @!P0 LDC.64 R18, c[0x0][0x218] ;  /* 0x00008600ff128b82 */ /* 0x000ee20000000a00 */
[----:B------:R-:W-:Y:S01]  /*12a0*/  IMAD R0, R116, R170, RZ ;  /* 0x000000aa74007224 */ /* 0x000fe200078e02ff */
[----:B------:R-:W-:Y:S01]  /*12b0*/  @!P3 LEA.HI.X R7, R2, R15, R3, 0x1, P2 ;  /* 0x0000000f0207b211 */ /* 0x000fe200010f0c03 */
[----:B------:R-:W-:Y:S01]  /*12c0*/  IMAD.IADD R213, R25, 0x1, R4 ;  /* 0x0000000119d57824 */ /* 0x000fe200078e0204 */
[----:B------:R-:W-:Y:S01]  /*12d0*/  ULDC.64 UR6, c[0x0][0x268] ;  /* 0x00009a0000067ab9 */ /* 0x000fe20000000a00 */
[----:B------:R-:W-:-:S02]  /*12e0*/  IMAD R0, R21, R150, R0 ;  /* 0x0000009615007224 */ /* 0x000fc400078e0200 */
[----:B------:R-:W-:Y:S01]  /*12f0*/  IMAD.WIDE.U32 R2, R170, R150, R212 ;  /* 0x00000096aa027225 */ /* 0x000fe200078e00d4 */
[----:B------:R-:W-:Y:S03]  /*1300*/  STL.64 [R1+0x30], R212 ;  /* 0x000030d401007387 */ /* 0x000fe60000100a00 */
[----:B------:R-:W-:Y:S01]  /*1310*/  @!P3 IMAD R5, R12, 0x2, R28 ;  /* 0x000000020c05b824 */ /* 0x000fe200078e021c */
[----:B------:R-:W-:Y:S01]  /*1320*/  SHF.L.U64.HI R28, R200, 0x7, R201 ;  /* 0x00000007c81c7819 */ /* 0x000fe200000102c9 */
[----:B------:R-:W-:Y:S01]  /*1330*/  IMAD.IADD R3, R3, 0x1, R0 ;  /* 0x0000000103037824 */ /* 0x000fe200078e0200 */
[----:B------:R-:W-:Y:S02]  /*1340*/  @!P4 LEA R0, P2, R168, R2, 0x5 ;  /* 0x00000002a800c211 */ /* 0x000fe400078428ff */
[----:B-1----:R-:W-:Y:S01]  /*1350*/  @!P5 LEA R4, P6, R2, R8, 0x1 ;  /* 0x000000080204d211 */ /* 0x002fe200078c08ff */
[----:B------:R1:W-:Y:S01]  /*1360*/  @!P3 LDGSTS.E.BYPASS.LTC128B.128 [R5+0x1800], desc[UR12][R6.64] ;  /* 0x018000000605bfae */ /* 0x0003e2000b901d4c */
[----:B------:R-:W-:-:S03]  /*1370*/  ISETP.GE.AND P3, PT, R40, R22, PT ;  /* 0x000000162800720c */ /* 0x000fc60003f66270 */
[----:B------:R5:W-:Y:S04]  /*1380*/  STL [R1+0x38], R28 ;  /* 0x0000381c01007387 */ /* 0x000be80000100800 */
[----:B------:R-:W-:Y:S01]  /*1390*/  STL [R1+0x24], R27 ;  /* 0x0000241b01007387 */ /* 0x000fe20000100800 */
[----:B-1----:R-:W-:Y:S02]  /*13a0*/  @!P5 LEA.HI.X R5, R2, R9, R3, 0x1, P6 ;  /* 0x000000090205d211 */ /* 0x002fe400030f0c03 */
[----:B------:R-:W-:Y:S02]  /*13b0*/  @!P5 LEA R6, R12, R36, 0x1 ;  /* 0x000000240c06d211 */ /* 0x000fe400078e08ff */
[----:B------:R-:W-:Y:S02]  /*13c0*/  LEA.HI R9, R11, R10, RZ, 0x1 ;  /* 0x0000000a0b097211 */ /* 0x000fe400078f08ff */
[----:B------:R-:W-:Y:S01]  /*13d0*/  @!P4 LEA.HI.X R7, R168, R3, R169, 0x5, P2 ;  /* 0x00000003a807c211 */ /* 0x000fe200010f2ca9 */
[----:B------:R1:W-:Y:S01]  /*13e0*/  @!P5 LDGSTS.E.BYPASS.LTC128B.128 [R6+0x2000], desc[UR12][R4.64] ;  /* 0x020000000406dfae */ /* 0x0003e2000b901d4c */
[----:B----4-:R-:W-:-:S02]  /*13f0*/  @!P4 LEA R8, P2, R0, R16, 0x1 ;  /* 0x000000100008c211 */ /* 0x010fc400078408ff */
[-C--:B------:R-:W-:Y:S02]  /*1400*/  ISETP.GE.AND P5, PT, R30, R22.reuse, PT ;  /* 0x000000161e00720c */ /* 0x080fe40003fa6270 */
[----:B------:R-:W-:Y:S02]  /*1410*/  ISETP.NE.AND P6, PT, R34, RZ, PT ;  /* 0x000000ff2200720c */ /* 0x000fe40003fc5270 */
[----:B-1----:R-:W-:Y:S02]  /*1420*/  LOP3.LUT R4, R9, 0xfffffffe, RZ, 0xc0, !PT ;  /* 0xfffffffe09047812 */ /* 0x002fe400078ec0ff */
[----:B------:R-:W-:Y:S02]  /*1430*/  @!P4 LEA.HI.X R9, R0, R17, R7, 0x1, P2 ;  /* 0x000000110009c211 */ /* 0x000fe400010f0c07 */
[----:B------:R-:W-:Y:S01]  /*1440*/  LOP3.LUT R0, R11, 0xfffffff0, RZ, 0xc0, !PT ;  /* 0xfffffff00b007812 */ /* 0x000fe200078ec0ff */
[----:B------:R-:W1:Y:S01]  /*1450*/  @!P1 LDC.64 R16, c[0x0][0x218] ;  /* 0x00008600ff109b82 */ /* 0x000e620000000a00 */
[----:B------:R-:W-:Y:S01]  /*1460*/  ISETP.GE.AND P2, PT, R39, R22, PT ;  /* 0x000000162700720c */ /* 0x000fe20003f46270 */
[----:B------:R-:W-:Y:S01]  /*1470*/  IMAD.IADD R22, R10, 0x1, -R4 ;  /* 0x000000010a167824 */ /* 0x000fe200078e0a04 */
[----:B------:R-:W-:Y:S01]  /*1480*/  @!P1 MOV R4, 0x400 ;  /* 0x0000040000049802 */ /* 0x000fe20000000f00 */
[----:B------:R-:W-:Y:S01]  /*1490*/  IMAD.IADD R0, R140, 0x1, -R0 ;  /* 0x000000018c007824 */ /* 0x000fe200078e0a00 */
[----:B------:R-:W-:-:S02]  /*14a0*/  LOP3.LUT R6, R37, 0xfffffff8, RZ, 0xc0, !PT ;  /* 0xfffffff825067812 */ /* 0x000fc400078ec0ff */
[----:B--2---:R-:W-:Y:S02]  /*14b0*/  @!P1 LEA R14, R14, R4, 0x18 ;  /* 0x000000040e0e9211 */ /* 0x004fe400078ec0ff */
[----:B------:R-:W-:Y:S01]  /*14c0*/  LEA.HI R4, R0, R0, RZ, 0x1 ;  /* 0x0000000000047211 */ /* 0x000fe200078f08ff */
[----:B------:R-:W-:Y:S01]  /*14d0*/  IMAD.IADD R6, R140, 0x1, -R6 ;  /* 0x000000018c067824 */ /* 0x000fe200078e0a06 */
[----:B------:R-:W-:Y:S01]  /*14e0*/  @!P4 MOV R11, 0x400 ;  /* 0x00000400000bc802 */ /* 0x000fe20000000f00 */
[----:B------:R-:W-:Y:S01]  /*14f0*/  @!P1 IMAD R14, R12, 0x2, R14 ;  /* 0x000000020c0e9824 */ /* 0x000fe200078e020e */
[----:B------:R-:W-:Y:S02]  /*1500*/  LOP3.LUT R10, R4, 0x7fffffe, RZ, 0xc0, !PT ;  /* 0x07fffffe040a7812 */ /* 0x000fe400078ec0ff */
[----:B------:R-:W-:Y:S02]  /*1510*/  @!P4 LEA R11, R13, R11, 0x18 ;  /* 0x0000000b0d0bc211 */ /* 0x000fe400078ec0ff */
[----:B------:R-:W-:Y:S01]  /*1520*/  SHF.R.S32.HI R15, RZ, 0x1f, R0 ;  /* 0x0000001fff0f7819 */ /* 0x000fe20000011400 */
[----:B------:R-:W-:Y:S01]  /*1530*/  IMAD.IADD R214, R0, 0x1, -R10 ;  /* 0x0000000100d67824 */ /* 0x000fe200078e0a0a */
[----:B------:R-:W-:-:S02]  /*1540*/  LEA.HI R5, R6, R6, RZ, 0x1 ;  /* 0x0000000606057211 */ /* 0x000fc400078f08ff */
[----:B------:R-:W-:Y:S01]  /*1550*/  LEA.HI R15, R15, R0, RZ, 0x3 ;  /* 0x000000000f0f7211 */ /* 0x000fe200078f18ff */
[----:B------:R-:W-:Y:S01]  /*1560*/  @!P4 IMAD R0, R12, 0x2, R11 ;  /* 0x000000020c00c824 */ /* 0x000fe200078e020b */
[----:B------:R-:W-:Y:S02]  /*1570*/  SHF.R.S32.HI R25, RZ, 0x1, R5 ;  /* 0x00000001ff197819 */ /* 0x000fe40000011405 */
[--C-:B------:R-:W-:Y:S02]  /*1580*/  SHF.R.S32.HI R10, RZ, 0x1, R4.reuse ;  /* 0x00000001ff0a7819 */ /* 0x100fe40000011404 */
[----:B------:R-:W-:Y:S01]  /*1590*/  SHF.R.S32.HI R4, RZ, 0x1f, R4 ;  /* 0x0000001fff047819 */ /* 0x000fe20000011404 */
[----:B------:R2:W-:Y:S01]  /*15a0*/  @!P4 LDGSTS.E.BYPASS.LTC128B.128 [R0+0x2800], desc[UR12][R8.64] ;  /* 0x028000000800cfae */ /* 0x0005e2000b901d4c */
[----:B------:R-:W-:Y:S02]  /*15b0*/  @!P0 MOV R13, 0x400 ;  /* 0x00000400000d8802 */ /* 0x000fe40000000f00 */
[----:B------:R-:W-:-:S02]  /*15c0*/  LOP3.LUT R7, R5, 0x7fffffe, RZ, 0xc0, !PT ;  /* 0x07fffffe05077812 */ /* 0x000fc400078ec0ff */
[----:B------:R-:W-:Y:S02]  /*15d0*/  LEA.HI R4, R4, R10, RZ, 0x2 ;  /* 0x0000000a04047211 */ /* 0x000fe400078f10ff */
[----:B------:R-:W-:Y:S02]  /*15e0*/  @!P0 LEA R20, R20, R13, 0x18 ;  /* 0x0000000d14148211 */ /* 0x000fe400078ec0ff */
[----:B------:R-:W-:Y:S01]  /*15f0*/  IADD3 R13, R6, -R7, RZ ;  /* 0x80000007060d7210 */ /* 0x000fe20007ffe0ff */
[----:B------:R-:W-:Y:S02]  /*1600*/  IMAD.SHL.U32 R7, R35, 0x8, RZ ;  /* 0x0000000823077824 */ /* 0x000fe400078e00ff */
[----:B------:R-:W-:Y:S02]  /*1610*/  @!P0 IMAD R12, R12, 0x2, R20 ;  /* 0x000000020c0c8824 */ /* 0x000fe400078e0214 */
[----:B--2---:R-:W-:Y:S01]  /*1620*/  IMAD.SHL.U32 R0, R25, 0x40, RZ ;  /* 0x0000004019007824 */ /* 0x004fe200078e00ff */
[----:B------:R-:W-:Y:S01]  /*1630*/  LOP3.LUT R9, R4, 0xfffffffc, RZ, 0xc0, !PT ;  /* 0xfffffffc04097812 */ /* 0x000fe200078ec0ff */
[----:B------:R-:W-:-:S03]  /*1640*/  IMAD.WIDE.U32 R4, R168, 0x40, RZ ;  /* 0x00000040a8047825 */ /* 0x000fc600078e00ff */
[----:B------:R-:W-:Y:S01]  /*1650*/  LOP3.LUT R0, R0, 0xc0, RZ, 0xc0, !PT ;  /* 0x000000c000007812 */ /* 0x000fe200078ec0ff */
[----:B------:R-:W-:Y:S01]  /*1660*/  IMAD.IADD R24, R10, 0x1, -R9 ;  /* 0x000000010a187824 */ /* 0x000fe200078e0a09 */
[----:B------:R-:W-:Y:S01]  /*1670*/  @!P1 IADD3 R8, P4, R2, R4, RZ ;  /* 0x0000000402089210 */ /* 0x000fe20007f9e0ff */
[C---:B------:R-:W-:Y:S01]  /*1680*/  @!P0 IMAD R4, R169.reuse, 0x60, RZ ;  /* 0x00000060a9048824 */ /* 0x040fe200078e02ff */
[----:B------:R-:W-:Y:S02]  /*1690*/  LOP3.LUT R7, R0, 0x8, R7, 0xf8, !PT ;  /* 0x0000000800077812 */ /* 0x000fe400078ef807 */
[----:B------:R-:W-:Y:S02]  /*16a0*/  SHF.R.U32.HI R6, RZ, 0x3, R0 ;  /* 0x00000003ff067819 */ /* 0x000fe40000011600 */
[----:B------:R-:W-:Y:S02]  /*16b0*/  SHF.L.U32 R0, R169, 0x6, RZ ;  /* 0x00000006a9007819 */ /* 0x000fe400000006ff */
[----:B------:R-:W-:-:S02]  /*16c0*/  LOP3.LUT R7, R7, R6, RZ, 0x3c, !PT ;  /* 0x0000000607077212 */ /* 0x000fc400078e3cff */
        /* <DEDUP_REMOVED lines=9> */
[----:B---3--:R-:W-:Y:S01]  /*1760*/  @!P0 LEA R4, P4, R2, R18, 0x1 ;  /* 0x0000001202048211 */ /* 0x008fe200078808ff */
[----:B------:R-:W-:Y:S01]  /*1770*/  IMAD R9, R21, R27, R5 ;  /* 0x0000001b15097224 */ /* 0x000fe200078e0205 */
[----:B------:R2:W-:Y:S01]  /*1780*/  @!P1 LDGSTS.E.BYPASS.LTC128B.128 [R14+0x3000], desc[UR12][R6.64] ;  /* 0x03000000060e9fae */ /* 0x0005e2000b901d4c */
[----:B------:R-:W-:Y:S01]  /*1790*/  IMAD R3, R26, UR6, RZ ;  /* 0x000000061a037c24 */ /* 0x000fe2000f8e02ff */
[----:B------:R-:W-:Y:S01]  /*17a0*/  @!P0 LEA.HI.X R5, R2, R19, R8, 0x1, P4 ;  /* 0x0000001302058211 */ /* 0x000fe200020f0c08 */
[----:B-----5:R-:W-:Y:S01]  /*17b0*/  IMAD.WIDE.U32 R28, R23, UR6, R32 ;  /* 0x00000006171c7c25 */ /* 0x020fe2000f8e0020 */
[----:B------:R-:W3:Y:S01]  /*17c0*/  @!P5 LDC.64 R20, c[0x0][0x220] ;  /* 0x00008800ff14db82 */ /* 0x000ee20000000a00 */
[----:B------:R-:W-:-:S02]  /*17d0*/  SHF.L.U32 R8, R201, 0x6, RZ ;  /* 0x00000006c9087819 */ /* 0x000fc400000006ff */
[----:B------:R4:W-:Y:S01]  /*17e0*/  @!P0 LDGSTS.E.BYPASS.LTC128B.128 [R12+0x3800], desc[UR12][R4.64] ;  /* 0x03800000040c8fae */ /* 0x0009e2000b901d4c */
[----:B------:R-:W-:Y:S01]  /*17f0*/  IMAD R3, R23, UR7, R3 ;  /* 0x0000000717037c24 */ /* 0x000fe2000f8e0203 */
[----:B------:R-:W-:Y:S01]  /*1800*/  LEA R135, R0, UR4, 0x1 ;  /* 0x0000000400877c11 */ /* 0x000fe2000f8e08ff */
[----:B------:R-:W-:Y:S01]  /*1810*/  IMAD.SHL.U32 R2, R24, 0x40, RZ ;  /* 0x0000004018027824 */ /* 0x000fe200078e00ff */
[----:B------:R-:W0:Y:S01]  /*1820*/  LDGDEPBAR ;  /* 0x00000000000079af */ /* 0x000e220000000000 */
[----:B------:R-:W-:Y:S01]  /*1830*/  IMAD.IADD R11, R29, 0x1, R3 ;  /* 0x000000011d0b7824 */ /* 0x000fe200078e0203 */
[----:B------:R-:W5:Y:S01]  /*1840*/  @!P3 LDC.64 R18, c[0x0][0x220] ;  /* 0x00008800ff12bb82 */ /* 0x000f620000000a00 */
[----:B------:R-:W-:Y:S01]  /*1850*/  IMAD.MOV.U32 R10, RZ, RZ, R28 ;  /* 0x000000ffff0a7224 */ /* 0x000fe200078e001c */
[----:B------:R-:W-:Y:S01]  /*1860*/  STL.64 [R1+0x68], R28 ;  /* 0x0000681c01007387 */ /* 0x000fe20000100a00 */
[----:B------:R-:W-:Y:S01]  /*1870*/  IMAD.MOV.U32 R0, RZ, RZ, 0x10 ;  /* 0x00000010ff007424 */ /* 0x000fe200078e00ff */
[----:B------:R-:W-:-:S02]  /*1880*/  IADD3 R188, R135, 0x2020, RZ ;  /* 0x0000202087bc7810 */ /* 0x000fc40007ffe0ff */
[----:B------:R1:W-:Y:S01]  /*1890*/  STL.64 [R1+0x28], R10 ;  /* 0x0000280a01007387 */ /* 0x0003e20000100a00 */
[----:B------:R-:W-:Y:S02]  /*18a0*/  ISETP.GE.AND P4, PT, R233, 0x2, PT ;  /* 0x00000002e900780c */ /* 0x000fe40003f86270 */
[----:B--2---:R-:W-:Y:S01]  /*18b0*/  LOP3.LUT R6, R2, 0xc0, RZ, 0xc0, !PT ;  /* 0x000000c002067812 */ /* 0x004fe200078ec0ff */
[----:B------:R-:W-:-:S04]  /*18c0*/  IMAD.WIDE.U32 R2, R170, R27, R10 ;  /* 0x0000001baa027225 */ /* 0x000fc800078e000a */
[----:B------:R-:W-:Y:S02]  /*18d0*/  IMAD.SHL.U32 R7, R22, 0x8, RZ ;  /* 0x0000000816077824 */ /* 0x000fe400078e00ff */
[----:B----4-:R-:W-:Y:S01]  /*18e0*/  IMAD.WIDE.U32 R4, R200, 0x40, RZ ;  /* 0x00000040c8047825 */ /* 0x010fe200078e00ff */
[----:B------:R-:W-:-:S04]  /*18f0*/  DEPBAR.LE SB0, 0x0 ;  /* 0x000080000000791a */ /* 0x000fc80000000000 */
[----:B------:R-:W-:Y:S01]  /*1900*/  BAR.SYNC.DEFER_BLOCKING 0x0 ;  /* 0x0000000000007b1d */ /* 0x000fe20000010000 */
[----:B------:R-:W-:Y:S01]  /*1910*/  LOP3.LUT R7, R6, 0x8, R7, 0xf8, !PT ;  /* 0x0000000806077812 */ /* 0x000fe200078ef807 */
[----:B------:R-:W-:Y:S01]  /*1920*/  IMAD.IADD R3, R3, 0x1, R9 ;  /* 0x0000000103037824 */ /* 0x000fe200078e0209 */
[----:B------:R-:W-:Y:S01]  /*1930*/  SHF.R.U32.HI R6, RZ, 0x3, R6 ;  /* 0x00000003ff067819 */ /* 0x000fe20000011606 */
[----:B------:R-:W-:Y:S01]  /*1940*/  @!P2 IMAD R12, R201, 0x60, RZ ;  /* 0x00000060c90ca824 */ /* 0x000fe200078e02ff */
[C---:B-1----:R-:W-:Y:S01]  /*1950*/  @!P3 IADD3 R10, P0, R2.reuse, R4, RZ ;  /* 0x00000004020ab210 */ /* 0x042fe20007f1e0ff */
[----:B------:R-:W-:Y:S01]  /*1960*/  IMAD.SHL.U32 R4, R15, 0x20, RZ ;  /* 0x000000200f047824 */ /* 0x000fe200078e00ff */
[----:B------:R-:W-:Y:S01]  /*1970*/  LOP3.LUT R184, R7, R6, RZ, 0x3c, !PT ;  /* 0x0000000607b87212 */ /* 0x000fe200078e3cff */
[----:B------:R-:W1:Y:S01]  /*1980*/  @!P2 LDC.64 R14, c[0x0][0x220] ;  /* 0x00008800ff0eab82 */ /* 0x000e620000000a00 */
[----:B------:R-:W-:Y:S02]  /*1990*/  @!P6 LEA R6, P1, R2, R16, 0x1 ;  /* 0x000000100206e211 */ /* 0x000fe400078208ff */
[----:B------:R-:W-:-:S02]  /*19a0*/  @!P3 IADD3.X R13, R3, R5, R8, P0, !PT ;  /* 0x00000005030db210 */ /* 0x000fc400007fe408 */
[----:B------:R-:W-:Y:S02]  /*19b0*/  LOP3.LUT R176, R4, 0xffffff00, RZ, 0xc0, !PT ;  /* 0xffffff0004b07812 */ /* 0x000fe400078ec0ff */
[----:B------:R-:W-:Y:S02]  /*19c0*/  @!P5 LEA R5, P0, R200, R2, 0x5 ;  /* 0x00000002c805d211 */ /* 0x000fe400078028ff */
[----:B------:R-:W-:Y:S01]  /*19d0*/  @!P6 LEA.HI.X R7, R2, R17, R3, 0x1, P1 ;  /* 0x000000110207e211 */ /* 0x000fe200008f0c03 */
[----:B------:R-:W-:Y:S01]  /*19e0*/  IMAD R11, R128, 0x200, R176 ;  /* 0x00000200800b7824 */ /* 0x000fe200078e02b0 */
[C---:B------:R-:W-:Y:S01]  /*19f0*/  @!P5 LEA.HI.X R9, R200.reuse, R3, R201, 0x5, P0 ;  /* 0x00000003c809d211 */ /* 0x040fe200000f2cc9 */
[----:B------:R-:W-:Y:S01]  /*1a00*/  @!P2 IMAD.WIDE.U32 R2, R200, 0x60, R2 ;  /* 0x00000060c802a825 */ /* 0x000fe200078e0002 */
[----:B---3--:R-:W-:Y:S01]  /*1a10*/  @!P5 LEA R4, P1, R5, R20, 0x1 ;  /* 0x000000140504d211 */ /* 0x008fe200078208ff */
[----:B------:R-:W-:Y:S01]  /*1a20*/  @P6 STS [R208+0x4000], RZ ;  /* 0x004000ffd0006388 */ /* 0x000fe20000000800 */
[C---:B-----5:R-:W-:Y:S01]  /*1a30*/  @!P3 LEA R8, P0, R10.reuse, R18, 0x1 ;  /* 0x000000120a08b211 */ /* 0x060fe200078008ff */
[----:B------:R-:W-:Y:S01]  /*1a40*/  @!P2 IMAD.IADD R3, R3, 0x1, R12 ;  /* 0x000000010303a824 */ /* 0x000fe200078e020c */
[----:B------:R-:W-:Y:S01]  /*1a50*/  @!P5 LEA.HI.X R5, R5, R21, R9, 0x1, P1 ;  /* 0x000000150505d211 */ /* 0x000fe200008f0c09 */
[----:B------:R-:W-:Y:S01]  /*1a60*/  @P6 STS [R208+0x4004], RZ ;  /* 0x004004ffd0006388 */ /* 0x000fe20000000800 */
[----:B------:R-:W-:-:S02]  /*1a70*/  @!P3 LEA.HI.X R9, R10, R19, R13, 0x1, P0 ;  /* 0x000000130a09b211 */ /* 0x000fc400000f0c0d */
[----:B------:R-:W-:Y:S01]  /*1a80*/  LEA R10, R214, R11, 0x5 ;  /* 0x0000000bd60a7211 */ /* 0x000fe200078e28ff */
[----:B------:R-:W-:Y:S01]  /*1a90*/  @P6 STS.64 [R208+0x4008], RZ ;  /* 0x004008ffd0006388 */ /* 0x000fe20000000a00 */
[----:B------:R-:W-:-:S03]  /*1aa0*/  LOP3.LUT P1, RZ, R24, 0x2, RZ, 0xc0, !PT ;  /* 0x0000000218ff7812 */ /* 0x000fc6000782c0ff */
[----:B------:R-:W-:Y:S01]  /*1ab0*/  @!PT LDS RZ, [RZ] ;  /* 0x00000000fffff984 */ /* 0x000fe20000000800 */
[----:B------:R-:W-:Y:S01]  /*1ac0*/  @!PT LDS RZ, [RZ] ;  /* 0x00000000fffff984 */ /* 0x000fe20000000800 */
[----:B------:R-:W-:Y:S01]  /*1ad0*/  @!PT LDS RZ, [RZ] ;  /* 0x00000000fffff984 */ /* 0x000fe20000000800 */
[----:B------:R1:W-:Y:S01]  /*1ae0*/  @!P6 LDGSTS.E.BYPASS.LTC128B.128 [R208+0x4000], desc[UR12][R6.64] ;  /* 0x0400000006d0efae */ /* 0x0003e2000b901d4c */
[----:B------:R-:W-:-:S03]  /*1af0*/  SEL R0, R0, 0xfffffff0, !P1 ;  /* 0xfffffff000007807 */ /* 0x000fc60004800000 */
        /* <DEDUP_REMOVED lines=11> */
[----:B-1----:R-:W-:-:S04]  /*1bb0*/  @!P2 LEA R6, P0, R2, R14, 0x1 ;  /* 0x0000000e0206a211 */ /* 0x002fc800078008ff */
        /* <DEDUP_REMOVED lines=12> */
[----:B------:R-:W-:-:S02]  /*1c80*/  @P0 VIADD R188, R2, 0xffffffe0 ;  /* 0xffffffe002bc0836 */ /* 0x000fc40000000000 */
[----:B------:R-:W4:Y:S04]  /*1c90*/  LDSM.16.M88.4 R12, [R186+0x1000] ;  /* 0x00100000ba0c783b */ /* 0x000f280000000200 */
[----:B--2---:R-:W-:Y:S04]  /*1ca0*/  LDSM.16.M88.4 R8, [R187] ;  /* 0x00000000bb08783b */ /* 0x004fe80000000200 */
[----:B------:R-:W-:Y:S04]  /*1cb0*/  LDSM.16.M88.4 R100, [R188] ;  /* 0x00000000bc64783b */ /* 0x000fe80000000200 */
[----:B------:R-:W2:Y:S04]  /*1cc0*/  LDSM.16.M88.4 R56, [R135+0x2400] ;  /* 0x002400008738783b */ /* 0x000ea80000000200 */
[----:B-1----:R-:W1:Y:S04]  /*1cd0*/  LDSM.16.M88.4 R4, [R187+0x1000] ;  /* 0x00100000bb04783b */ /* 0x002e680000000200 */
[----:B------:R-:W-:Y:S04]  /*1ce0*/  LDSM.16.M88.4 R108, [R188+0x400] ;  /* 0x00040000bc6c783b */ /* 0x000fe80000000200 */
[----:B------:R-:W5:Y:S04]  /*1cf0*/  LDSM.16.M88.4 R92, [R135+0x2800] ;  /* 0x00280000875c783b */ /* 0x000f680000000200 */
[----:B------:R-:W5:Y:S04]  /*1d00*/  LDSM.16.M88.4 R104, [R188+0x800] ;  /* 0x00080000bc68783b */ /* 0x000f680000000200 */
[----:B------:R-:W5:Y:S01]  /*1d10*/  LDSM.16.M88.4 R80, [R135+0x2c00] ;  /* 0x002c00008750783b */ /* 0x000f620000000200 */
[-C--:B---3--:R-:W-:Y:S03]  /*1d20*/  HMMA.16816.F32 R20, R16, R44.reuse, RZ ;  /* 0x0000002c1014723c */ /* 0x088fe600000018ff */
[----:B------:R-:W3:Y:S04]  /*1d30*/  LDSM.16.M88.4 R96, [R188+0xc00] ;  /* 0x000c0000bc60783b */ /* 0x000ee80000000200 */
[----:B------:R-:W3:Y:S01]  /*1d40*/  LDSM.16.M88.4 R52, [R135+0x3000] ;  /* 0x003000008734783b */ /* 0x000ee20000000200 */
[----:B----4-:R-:W-:Y:S03]  /*1d50*/  HMMA.16816.F32 R24, R12, R44, RZ ;  /* 0x0000002c0c18723c */ /* 0x010fe600000018ff */
[----:B------:R-:W4:Y:S03]  /*1d60*/  LDSM.16.M88.4 R88, [R188+0x1000] ;  /* 0x00100000bc58783b */ /* 0x000f260000000200 */
[----:B------:R-:W-:Y:S01]  /*1d70*/  HMMA.16816.F32 R76, R16, R46, RZ ;  /* 0x0000002e104c723c */ /* 0x000fe200000018ff */
[----:B------:R-:W4:Y:S04]  /*1d80*/  LDSM.16.M88.4 R68, [R135+0x3400] ;  /* 0x003400008744783b */ /* 0x000f280000000200 */
[----:B------:R-:W4:Y:S01]  /*1d90*/  LDSM.16.M88.4 R84, [R188+0x1400] ;  /* 0x00140000bc54783b */ /* 0x000f220000000200 */
[----:B--2---:R-:W-:Y:S03]  /*1da0*/  HMMA.16816.F32 R32, R12, R56, RZ ;  /* 0x000000380c20723c */ /* 0x004fe600000018ff */
[----:B------:R-:W2:Y:S03]  /*1db0*/  LDSM.16.M88.4 R60, [R135+0x3800] ;  /* 0x00380000873c783b */ /* 0x000ea60000000200 */
[-C--:B------:R-:W-:Y:S01]  /*1dc0*/  HMMA.16816.F32 R20, R8, R100.reuse, R20 ;  /* 0x000000640814723c */ /* 0x080fe20000001814 */
[----:B------:R-:W2:Y:S04]  /*1dd0*/  LDSM.16.M88.4 R72, [R188+0x1800] ;  /* 0x00180000bc48783b */ /* 0x000ea80000000200 */
[----:B------:R-:W2:Y:S01]  /*1de0*/  LDSM.16.M88.4 R48, [R135+0x3c00] ;  /* 0x003c00008730783b */ /* 0x000ea20000000200 */
[----:B-1----:R-:W-:Y:S03]  /*1df0*/  HMMA.16816.F32 R28, R4, R100, R24 ;  /* 0x00000064041c723c */ /* 0x002fe60000001818 */
[----:B------:R-:W1:Y:S03]  /*1e00*/  LDSM.16.M88.4 R64, [R188+0x1c00] ;  /* 0x001c0000bc40783b */ /* 0x000e660000000200 */
[----:B------:R-:W-:Y:S01]  /*1e10*/  HMMA.16816.F32 R24, R16, R56, RZ ;  /* 0x000000381018723c */ /* 0x000fe200000018ff */
[----:B------:R-:W0:Y:S05]  /*1e20*/  LDGDEPBAR ;  /* 0x00000000000079af */ /* 0x000e2a0000000000 */
[C---:B-----5:R-:W-:Y:S06]  /*1e30*/  HMMA.16816.F32 R36, R12.reuse, R92, RZ ;  /* 0x0000005c0c24723c */ /* 0x060fec00000018ff */
[----:B------:R-:W-:Y:S01]  /*1e40*/  FMUL.FTZ R2, R20, UR8 ;  /* 0x0000000814027c20 */ /* 0x000fe20008410000 */
[----:B------:R-:W-:Y:S03]  /*1e50*/  HMMA.16816.F32 R40, R12, R94, RZ ;  /* 0x0000005e0c28723c */ /* 0x000fe600000018ff */
[----:B------:R5:W-:Y:S01]  /*1e60*/  MUFU.TANH R209, R2 ;  /* 0x0000000200d17308 */ /* 0x000be20000002400 */
[----:B------:R-:W-:-:S13]  /*1e70*/  DEPBAR.LE SB0, 0x0 ;  /* 0x000080000000791a */ /* 0x000fda0000000000 */
[----:B------:R-:W-:Y:S01]  /*1e80*/  HMMA.16816.F32 R36, R4, R104, R36 ;  /* 0x000000680424723c */ /* 0x000fe20000001824 */
[----:B-----5:R-:W-:-:S04]  /*1e90*/  FMUL.FTZ R2, R21, UR8 ;  /* 0x0000000815027c20 */ /* 0x020fc80008410000 */
[----:B------:R5:W1:Y:S02]  /*1ea0*/  MUFU.TANH R207, R2 ;  /* 0x0000000200cf7308 */ /* 0x000a640000002400 */
[----:B-----5:R-:W-:-:S06]  /*1eb0*/  FMUL.FTZ R2, R22, UR8 ;  /* 0x0000000816027c20 */ /* 0x020fcc0008410000 */
[----:B------:R5:W-:Y:S02]  /*1ec0*/  MUFU.TANH R160, R2 ;  /* 0x0000000200a07308 */ /* 0x000be40000002400 */
[----:B-----5:R-:W-:Y:S02]  /*1ed0*/  FMUL.FTZ R2, R23, UR8 ;  /* 0x0000000817027c20 */ /* 0x020fe40008410000 */
[----:B------:R-:W-:Y:S04]  /*1ee0*/  HMMA.16816.F32 R20, R8, R108, R24 ;  /* 0x0000006c0814723c */ /* 0x000fe80000001818 */
[----:B------:R5:W-:Y:S02]  /*1ef0*/  MUFU.TANH R159, R2 ;  /* 0x00000002009f7308 */ /* 0x000be40000002400 */
[----:B------:R-:W-:Y:S01]  /*1f00*/  HMMA.16816.F32 R24, R16, R92, RZ ;  /* 0x0000005c1018723c */ /* 0x000fe200000018ff */
[----:B-----5:R-:W-:-:S05]  /*1f10*/  FMUL.FTZ R2, R28, UR8 ;  /* 0x000000081c027c20 */ /* 0x020fca0008410000 */
[----:B------:R5:W-:Y:S02]  /*1f20*/  MUFU.TANH R197, R2 ;  /* 0x0000000200c57308 */ /* 0x000be40000002400 */
[----:B-----5:R-:W-:-:S06]  /*1f30*/  FMUL.FTZ R2, R29, UR8 ;  /* 0x000000081d027c20 */ /* 0x020fcc0008410000 */
[----:B------:R5:W-:Y:S02]  /*1f40*/  MUFU.TANH R196, R2 ;  /* 0x0000000200c47308 */ /* 0x000be40000002400 */
[----:B-----5:R-:W-:-:S06]  /*1f50*/  FMUL.FTZ R2, R30, UR8 ;  /* 0x000000081e027c20 */ /* 0x020fcc0008410000 */
[----:B------:R5:W-:Y:S02]  /*1f60*/  MUFU.TANH R204, R2 ;  /* 0x0000000200cc7308 */ /* 0x000be40000002400 */
[----:B-----5:R-:W-:Y:S02]  /*1f70*/  FMUL.FTZ R2, R31, UR8 ;  /* 0x000000081f027c20 */ /* 0x020fe40008410000 */
[----:B------:R-:W-:Y:S04]  /*1f80*/  HMMA.16816.F32 R28, R4, R108, R32 ;  /* 0x0000006c041c723c */ /* 0x000fe80000001820 */
[----:B------:R5:W-:Y:S02]  /*1f90*/  MUFU.TANH R195, R2 ;  /* 0x0000000200c37308 */ /* 0x000be40000002400 */
[----:B-----5:R-:W-:-:S06]  /*1fa0*/  FMUL.FTZ R2, R20, UR8 ;  /* 0x0000000814027c20 */ /* 0x020fcc0008410000 */
        /* <DEDUP_REMOVED lines=16> */
[----:B------:R-:W-:Y:S04]  /*20b0*/  HMMA.16816.F32 R28, R12, R80, RZ ;  /* 0x000000500c1c723c */ /* 0x000fe800000018ff */
[----:B------:R5:W-:Y:S02]  /*20c0*/  MUFU.TANH R192, R2 ;  /* 0x0000000200c07308 */ /* 0x000be40000002400 */
[----:B-----5:R-:W-:-:S06]  /*20d0*/  FMUL.FTZ R2, R20, UR8 ;  /* 0x0000000814027c20 */ /* 0x020fcc0008410000 */
[----:B------:R5:W-:-:S12]  /*20e0*/  MUFU.TANH R202, R2 ;  /* 0x0000000200ca7308 */ /* 0x000bd80000002400 */
[----:B---3--:R-:W-:Y:S06]  /*20f0*/  HMMA.16816.F32 R32, R4, R96, R28 ;  /* 0x000000600420723c */ /* 0x008fec000000181c */
[----:B------:R-:W-:Y:S01]  /*2100*/  HMMA.16816.F32 R28, R12, R52, RZ ;  /* 0x000000340c1c723c */ /* 0x000fe200000018ff */
[----:B-----5:R-:W-:-:S04]  /*2110*/  FMUL.FTZ R2, R21, UR8 ;  /* 0x0000000815027c20 */ /* 0x020fc80008410000 */
[----:B------:R3:W-:Y:S02]  /*2120*/  MUFU.TANH R203, R2 ;  /* 0x0000000200cb7308 */ /* 0x0007e40000002400 */
[----:B---3--:R-:W-:-:S06]  /*2130*/  FMUL.FTZ R2, R22, UR8 ;  /* 0x0000000816027c20 */ /* 0x008fcc0008410000 */
[----:B------:R3:W-:Y:S02]  /*2140*/  MUFU.TANH R156, R2 ;  /* 0x00000002009c7308 */ /* 0x0007e40000002400 */
[----:B---3--:R-:W-:Y:S02]  /*2150*/  FMUL.FTZ R2, R23, UR8 ;  /* 0x0000000817027c20 */ /* 0x008fe40008410000 */
[----:B------:R-:W-:Y:S04]  /*2160*/  HMMA.16816.F32 R20, R8, R96, R24 ;  /* 0x000000600814723c */ /* 0x000fe80000001818 */
[----:B------:R3:W-:Y:S02]  /*2170*/  MUFU.TANH R155, R2 ;  /* 0x00000002009b7308 */ /* 0x0007e40000002400 */
[----:B------:R-:W-:Y:S01]  /*2180*/  HMMA.16816.F32 R24, R16, R52, RZ ;  /* 0x000000341018723c */ /* 0x000fe200000018ff */
[----:B---3--:R-:W-:-:S05]  /*2190*/  FMUL.FTZ R2, R36, UR8 ;  /* 0x0000000824027c20 */ /* 0x008fca0008410000 */
[----:B------:R3:W-:Y:S02]  /*21a0*/  MUFU.TANH R189, R2 ;  /* 0x0000000200bd7308 */ /* 0x0007e40000002400 */
[----:B---3--:R-:W-:-:S06]  /*21b0*/  FMUL.FTZ R2, R37, UR8 ;  /* 0x0000000825027c20 */ /* 0x008fcc0008410000 */
[----:B------:R3:W-:Y:S02]  /*21c0*/  MUFU.TANH R190, R2 ;  /* 0x0000000200be7308 */ /* 0x0007e40000002400 */
[----:B---3--:R-:W-:-:S06]  /*21d0*/  FMUL.FTZ R2, R38, UR8 ;  /* 0x0000000826027c20 */ /* 0x008fcc0008410000 */
[----:B------:R3:W-:Y:S02]  /*21e0*/  MUFU.TANH R185, R2 ;  /* 0x0000000200b97308 */ /* 0x0007e40000002400 */
[----:B---3--:R-:W-:Y:S02]  /*21f0*/  FMUL.FTZ R2, R39, UR8 ;  /* 0x0000000827027c20 */ /* 0x008fe40008410000 */
[----:B----4-:R-:W-:Y:S04]  /*2200*/  HMMA.16816.F32 R36, R4, R88, R28 ;  /* 0x000000580424723c */ /* 0x010fe8000000181c */
[----:B------:R3:W-:Y:S02]  /*2210*/  MUFU.TANH R182, R2 ;  /* 0x0000000200b67308 */ /* 0x0007e40000002400 */
[----:B------:R-:W-:Y:S01]  /*2220*/  HMMA.16816.F32 R28, R12, R68, RZ ;  /* 0x000000440c1c723c */ /* 0x000fe200000018ff */
[----:B---3--:R-:W-:-:S05]  /*2230*/  FMUL.FTZ R2, R20, UR8 ;  /* 0x0000000814027c20 */ /* 0x008fca0008410000 */
[----:B------:R3:W-:-:S15]  /*2240*/  MUFU.TANH R198, R2 ;  /* 0x0000000200c67308 */ /* 0x0007de0000002400 */
[----:B------:R-:W-:-:S03]  /*2250*/  NOP ;  /* 0x0000000000007918 */ /* 0x000fc60000000000 */
[----:B------:R-:W-:Y:S01]  /*2260*/  HMMA.16816.F32 R28, R4, R84, R28 ;  /* 0x00000054041c723c */ /* 0x000fe2000000181c */
[----:B---3--:R-:W-:-:S04]  /*2270*/  FMUL.FTZ R2, R21, UR8 ;  /* 0x0000000815027c20 */ /* 0x008fc80008410000 */
        /* <DEDUP_REMOVED lines=14> */
[----:B--2---:R-:W-:Y:S04]  /*2360*/  HMMA.16816.F32 R32, R12, R60, RZ ;  /* 0x0000003c0c20723c */ /* 0x004fe800000018ff */
[----:B------:R2:W-:Y:S02]  /*2370*/  MUFU.TANH R179, R2 ;  /* 0x0000000200b37308 */ /* 0x0005e40000002400 */
[----:B--2---:R-:W-:-:S06]  /*2380*/  FMUL.FTZ R2, R20, UR8 ;  /* 0x0000000814027c20 */ /* 0x004fcc0008410000 */
[----:B------:R2:W-:-:S12]  /*2390*/  MUFU.TANH R161, R2 ;  /* 0x0000000200a17308 */ /* 0x0005d80000002400 */
[----:B------:R-:W-:Y:S01]  /*23a0*/  HMMA.16816.F32 R32, R4, R72, R32 ;  /* 0x000000480420723c */ /* 0x000fe20000001820 */
[----:B--2---:R-:W-:-:S04]  /*23b0*/  FMUL.FTZ R2, R21, UR8 ;  /* 0x0000000815027c20 */ /* 0x004fc80008410000 */
[----:B------:R2:W-:Y:S02]  /*23c0*/  MUFU.TANH R162, R2 ;  /* 0x0000000200a27308 */ /* 0x0005e40000002400 */
[----:B--2---:R-:W-:-:S06]  /*23d0*/  FMUL.FTZ R2, R22, UR8 ;  /* 0x0000000816027c20 */ /* 0x004fcc0008410000 */
[----:B------:R2:W-:Y:S02]  /*23e0*/  MUFU.TANH R148, R2 ;  /* 0x0000000200947308 */ /* 0x0005e40000002400 */
[----:B--2---:R-:W-:Y:S02]  /*23f0*/  FMUL.FTZ R2, R23, UR8 ;  /* 0x0000000817027c20 */ /* 0x004fe40008410000 */
[----:B------:R-:W-:Y:S04]  /*2400*/  HMMA.16816.F32 R20, R8, R84, R24 ;  /* 0x000000540814723c */ /* 0x000fe80000001818 */
[----:B------:R2:W-:Y:S02]  /*2410*/  MUFU.TANH R147, R2 ;  /* 0x0000000200937308 */ /* 0x0005e40000002400 */
[----:B------:R-:W-:Y:S01]  /*2420*/  HMMA.16816.F32 R24, R16, R60, RZ ;  /* 0x0000003c1018723c */ /* 0x000fe200000018ff */
[----:B--2---:R-:W-:-:S05]  /*2430*/  FMUL.FTZ R2, R36, UR8 ;  /* 0x0000000824027c20 */ /* 0x004fca0008410000 */
[----:B------:R2:W-:Y:S02]  /*2440*/  MUFU.TANH R177, R2 ;  /* 0x0000000200b17308 */ /* 0x0005e40000002400 */
[----:B--2---:R-:W-:-:S06]  /*2450*/  FMUL.FTZ R2, R37, UR8 ;  /* 0x0000000825027c20 */ /* 0x004fcc0008410000 */
[----:B------:R2:W-:Y:S02]  /*2460*/  MUFU.TANH R178, R2 ;  /* 0x0000000200b27308 */ /* 0x0005e40000002400 */
[----:B--2---:R-:W-:-:S06]  /*2470*/  FMUL.FTZ R2, R38, UR8 ;  /* 0x0000000826027c20 */ /* 0x004fcc0008410000 */
[----:B------:R2:W-:Y:S02]  /*2480*/  MUFU.TANH R221, R2 ;  /* 0x0000000200dd7308 */ /* 0x0005e40000002400 */
[----:B--2---:R-:W-:Y:S02]  /*2490*/  FMUL.FTZ R2, R39, UR8 ;  /* 0x0000000827027c20 */ /* 0x004fe40008410000 */
[----:B------:R-:W-:Y:S04]  /*24a0*/  HMMA.16816.F32 R36, R12, R46, RZ ;  /* 0x0000002e0c24723c */ /* 0x000fe800000018ff */
        /* <DEDUP_REMOVED lines=21> */
[----:B--2---:R-:W-:-:S06]  /*2600*/  FMUL.FTZ R2, R20, UR8 ;  /* 0x0000000814027c20 */ /* 0x004fcc0008410000 */
[----:B------:R2:W-:-:S12]  /*2610*/  MUFU.TANH R61, R2 ;  /* 0x00000002003d7308 */ /* 0x0005d80000002400 */
[----:B-1----:R-:W-:Y:S01]  /*2620*/  HMMA.16816.F32 R28, R4, R64, R28 ;  /* 0x00000040041c723c */ /* 0x002fe2000000181c */
[----:B--2---:R-:W-:-:S04]  /*2630*/  FMUL.FTZ R2, R21, UR8 ;  /* 0x0000000815027c20 */ /* 0x004fc80008410000 */
[----:B------:R1:W-:-:S15]  /*2640*/  MUFU.TANH R60, R2 ;  /* 0x00000002003c7308 */ /* 0x0003de0000002400 */
[----:B------:R-:W-:-:S04]  /*2650*/  NOP ;  /* 0x0000000000007918 */ /* 0x000fc80000000000 */
        /* <DEDUP_REMOVED lines=10> */
[----:B-1----:R-:W-:-:S02]  /*2700*/  FMUL.FTZ R2, R23, UR8 ;  /* 0x0000000817027c20 */ /* 0x002fc40008410000 */
[----:B------:R-:W-:Y:S05]  /*2710*/  HMMA.16816.F32 R20, R8, R64, R24 ;  /* 0x000000400814723c */ /* 0x000fea0000001818 */
[----:B------:R1:W-:Y:S01]  /*2720*/  MUFU.TANH R137, R2 ;  /* 0x0000000200897308 */ /* 0x0003e20000002400 */
[-C--:B------:R-:W-:Y:S06]  /*2730*/  HMMA.16816.F32 R24, R12, R58.reuse, RZ ;  /* 0x0000003a0c18723c */ /* 0x080fec00000018ff */
[----:B------:R-:W-:Y:S06]  /*2740*/  HMMA.16816.F32 R56, R16, R58, RZ ;  /* 0x0000003a1038723c */ /* 0x000fec00000018ff */
[----:B--2---:R-:W-:Y:S01]  /*2750*/  HMMA.16816.F32 R28, R4, R106, R40 ;  /* 0x0000006a041c723c */ /* 0x004fe20000001828 */
[----:B-1----:R-:W-:-:S05]  /*2760*/  FMUL.FTZ R2, R32, UR8 ;  /* 0x0000000820027c20 */ /* 0x002fca0008410000 */
[----:B------:R-:W-:Y:S01]  /*2770*/  FMUL.FTZ R20, R20, UR8 ;  /* 0x0000000814147c20 */ /* 0x000fe20008410000 */
[----:B------:R-:W-:Y:S01]  /*2780*/  FMUL.FTZ R21, R21, UR8 ;  /* 0x0000000815157c20 */ /* 0x000fe20008410000 */
[----:B------:R1:W-:Y:S01]  /*2790*/  MUFU.TANH R171, R2 ;  /* 0x0000000200ab7308 */ /* 0x0003e20000002400 */
[----:B------:R-:W-:Y:S01]  /*27a0*/  FMUL.FTZ R22, R22, UR8 ;  /* 0x0000000816167c20 */ /* 0x000fe20008410000 */
[----:B------:R-:W-:Y:S01]  /*27b0*/  FMUL.FTZ R23, R23, UR8 ;  /* 0x0000000817177c20 */ /* 0x000fe20008410000 */
[----:B------:R-:W-:Y:S05]  /*27c0*/  HMMA.16816.F32 R40, R12, R50, RZ ;  /* 0x000000320c28723c */ /* 0x000fea00000018ff */
[----:B------:R-:W-:Y:S08]  /*27d0*/  MUFU.TANH R68, R20 ;  /* 0x0000001400447308 */ /* 0x000ff00000002400 */
[----:B------:R-:W-:Y:S01]  /*27e0*/  MUFU.TANH R72, R21 ;  /* 0x0000001500487308 */ /* 0x000fe20000002400 */
[----:B-1----:R-:W-:Y:S01]  /*27f0*/  FMUL.FTZ R2, R33, UR8 ;  /* 0x0000000821027c20 */ /* 0x002fe20008410000 */
[----:B------:R-:W-:Y:S01]  /*2800*/  FMUL.FTZ R28, R28, UR8 ;  /* 0x000000081c1c7c20 */ /* 0x000fe20008410000 */
[----:B------:R-:W-:-:S05]  /*2810*/  FMUL.FTZ R29, R29, UR8 ;  /* 0x000000081d1d7c20 */ /* 0x000fca0008410000 */
[----:B------:R1:W-:Y:S08]  /*2820*/  MUFU.TANH R172, R2 ;  /* 0x0000000200ac7308 */ /* 0x0003f00000002400 */
[----:B------:R-:W-:Y:S08]  /*2830*/  MUFU.TANH R119, R22 ;  /* 0x0000001600777308 */ /* 0x000ff00000002400 */
[----:B------:R2:W-:Y:S01]  /*2840*/  MUFU.TANH R118, R23 ;  /* 0x0000001700767308 */ /* 0x0005e20000002400 */
[----:B-1----:R-:W-:-:S07]  /*2850*/  FMUL.FTZ R2, R34, UR8 ;  /* 0x0000000822027c20 */ /* 0x002fce0008410000 */
[----:B------:R1:W-:Y:S08]  /*2860*/  MUFU.TANH R217, R2 ;  /* 0x0000000200d97308 */ /* 0x0003f00000002400 */
[----:B------:R-:W-:Y:S01]  /*2870*/  MUFU.TANH R133, R28 ;  /* 0x0000001c00857308 */ /* 0x000fe20000002400 */
[----:B--2---:R-:W-:Y:S06]  /*2880*/  HMMA.16816.F32 R20, R4, R110, R24 ;  /* 0x0000006e0414723c */ /* 0x004fec0000001818 */
[----:B------:R-:W-:Y:S01]  /*2890*/  HMMA.16816.F32 R24, R12, R54, RZ ;  /* 0x000000360c18723c */ /* 0x000fe200000018ff */
[----:B------:R-:W-:Y:S01]  /*28a0*/  MUFU.TANH R134, R29 ;  /* 0x0000001d00867308 */ /* 0x000fe20000002400 */
[----:B-1----:R-:W-:-:S04]  /*28b0*/  FMUL.FTZ R2, R35, UR8 ;  /* 0x0000000823027c20 */ /* 0x002fc80008410000 */
[----:B------:R-:W-:Y:S03]  /*28c0*/  HMMA.16816.F32 R32, R4, R102, R36 ;  /* 0x000000660420723c */ /* 0x000fe60000001824 */
[----:B------:R1:W-:Y:S03]  /*28d0*/  MUFU.TANH R218, R2 ;  /* 0x0000000200da7308 */ /* 0x0003e60000002400 */
[----:B------:R-:W-:Y:S06]  /*28e0*/  HMMA.16816.F32 R36, R12, R82, RZ ;  /* 0x000000520c24723c */ /* 0x000fec00000018ff */
[----:B------:R-:W-:Y:S01]  /*28f0*/  FMUL.FTZ R20, R20, UR8 ;  /* 0x0000000814147c20 */ /* 0x000fe20008410000 */
[----:B------:R-:W-:Y:S01]  /*2900*/  FMUL.FTZ R21, R21, UR8 ;  /* 0x0000000815157c20 */ /* 0x000fe20008410000 */
[----:B------:R-:W-:Y:S01]  /*2910*/  FMUL.FTZ R22, R22, UR8 ;  /* 0x0000000816167c20 */ /* 0x000fe20008410000 */
[----:B------:R-:W-:Y:S01]  /*2920*/  FMUL.FTZ R23, R23, UR8 ;  /* 0x0000000817177c20 */ /* 0x000fe20008410000 */
[----:B------:R-:W-:Y:S01]  /*2930*/  MUFU.TANH R129, R20 ;  /* 0x0000001400817308 */ /* 0x000fe20000002400 */
[----:B------:R-:W-:Y:S01]  /*2940*/  HMMA.16816.F32 R52, R16, R54, RZ ;  /* 0x000000361034723c */ /* 0x000fe200000018ff */
[----:B-1----:R-:W-:-:S05]  /*2950*/  FMUL.FTZ R2, R30, UR8 ;  /* 0x000000081e027c20 */ /* 0x002fca0008410000 */
[C---:B------:R-:W-:Y:S01]  /*2960*/  HMMA.16816.F32 R24, R4.reuse, R90, R24 ;  /* 0x0000005a0418723c */ /* 0x040fe20000001818 */
[----:B------:R-:W-:Y:S01]  /*2970*/  FMUL.FTZ R32, R32, UR8 ;  /* 0x0000000820207c20 */ /* 0x000fe20008410000 */
[----:B------:R-:W-:Y:S01]  /*2980*/  FMUL.FTZ R33, R33, UR8 ;  /* 0x0000000821217c20 */ /* 0x000fe20008410000 */
[----:B------:R-:W-:Y:S01]  /*2990*/  FMUL.FTZ R34, R34, UR8 ;  /* 0x0000000822227c20 */ /* 0x000fe20008410000 */
[----:B------:R-:W-:Y:S01]  /*29a0*/  FMUL.FTZ R35, R35, UR8 ;  /* 0x0000000823237c20 */ /* 0x000fe20008410000 */
[----:B------:R-:W-:Y:S02]  /*29b0*/  MUFU.TANH R123, R32 ;  /* 0x00000020007b7308 */ /* 0x000fe40000002400 */
[----:B------:R-:W-:Y:S06]  /*29c0*/  HMMA.16816.F32 R36, R4, R98, R36 ;  /* 0x000000620424723c */ /* 0x000fec0000001824 */
[----:B------:R-:W-:Y:S08]  /*29d0*/  MUFU.TANH R126, R33 ;  /* 0x00000021007e7308 */ /* 0x000ff00000002400 */
[----:B------:R-:W-:Y:S08]  /*29e0*/  MUFU.TANH R120, R34 ;  /* 0x0000002200787308 */ /* 0x000ff00000002400 */
[----:B------:R1:W-:Y:S08]  /*29f0*/  MUFU.TANH R121, R35 ;  /* 0x0000002300797308 */ /* 0x0003f00000002400 */
[----:B------:R2:W-:Y:S08]  /*2a00*/  MUFU.TANH R124, R2 ;  /* 0x00000002007c7308 */ /* 0x0005f00000002400 */
[----:B------:R-:W-:Y:S01]  /*2a10*/  MUFU.TANH R130, R21 ;  /* 0x0000001500827308 */ /* 0x000fe20000002400 */
[----:B-1----:R-:W-:Y:S07]  /*2a20*/  HMMA.16816.F32 R32, R12, R70, RZ ;  /* 0x000000460c20723c */ /* 0x002fee00000018ff */
[----:B------:R-:W-:Y:S01]  /*2a30*/  MUFU.TANH R122, R22 ;  /* 0x00000016007a7308 */ /* 0x000fe20000002400 */
[----:B--2---:R-:W-:-:S02]  /*2a40*/  FMUL.FTZ R2, R31, UR8 ;  /* 0x000000081f027c20 */ /* 0x004fc40008410000 */
[----:B------:R-:W-:Y:S05]  /*2a50*/  HMMA.16816.F32 R28, R16, R70, RZ ;  /* 0x00000046101c723c */ /* 0x000fea00000018ff */
[----:B------:R1:W-:Y:S08]  /*2a60*/  MUFU.TANH R131, R2 ;  /* 0x0000000200837308 */ /* 0x0003f00000002400 */
[----:B------:R2:W-:Y:S01]  /*2a70*/  MUFU.TANH R125, R23 ;  /* 0x00000017007d7308 */ /* 0x0005e20000002400 */
[----:B-1----:R-:W-:-:S07]  /*2a80*/  FMUL.FTZ R2, R36, UR8 ;  /* 0x0000000824027c20 */ /* 0x002fce0008410000 */
[----:B------:R1:W-:Y:S01]  /*2a90*/  MUFU.TANH R141, R2 ;  /* 0x00000002008d7308 */ /* 0x0003e20000002400 */
[----:B--2---:R-:W-:Y:S06]  /*2aa0*/  HMMA.16816.F32 R20, R12, R62, RZ ;  /* 0x0000003e0c14723c */ /* 0x004fec00000018ff */
[----:B------:R-:W-:Y:S06]  /*2ab0*/  HMMA.16816.F32 R12, R4, R86, R32 ;  /* 0x00000056040c723c */ /* 0x000fec0000001820 */
[----:B------:R-:W-:Y:S01]  /*2ac0*/  HMMA.16816.F32 R32, R16, R62, RZ ;  /* 0x0000003e1020723c */ /* 0x000fe200000018ff */
[----:B-1----:R-:W-:-:S04]  /*2ad0*/  FMUL.FTZ R2, R37, UR8 ;  /* 0x0000000825027c20 */ /* 0x002fc80008410000 */
[----:B------:R1:W-:Y:S07]  /*2ae0*/  MUFU.TANH R142, R2 ;  /* 0x00000002008e7308 */ /* 0x0003ee0000002400 */
[C---:B------:R-:W-:Y:S06]  /*2af0*/  HMMA.16816.F32 R20, R4.reuse, R74, R20 ;  /* 0x0000004a0414723c */ /* 0x040fec0000001814 */
[----:B------:R-:W-:Y:S01]  /*2b00*/  HMMA.16816.F32 R4, R4, R66, R40 ;  /* 0x000000420404723c */ /* 0x000fe20000001828 */
[----:B-1----:R-:W-:-:S04]  /*2b10*/  FMUL.FTZ R2, R38, UR8 ;  /* 0x0000000826027c20 */ /* 0x002fc80008410000 */
[----:B------:R1:W-:-:S13]  /*2b20*/  MUFU.TANH R166, R2 ;  /* 0x0000000200a67308 */ /* 0x0003da0000002400 */
[----:B------:R-:W-:-:S04]  /*2b30*/  FMUL.FTZ R3, R23, UR8 ;  /* 0x0000000817037c20 */ /* 0x000fc80008410000 */
[----:B------:R-:W-:Y:S02]  /*2b40*/  MUFU.TANH R146, R3 ;  /* 0x0000000300927308 */ /* 0x000fe40000002400 */
[----:B------:R-:W-:Y:S01]  /*2b50*/  FMUL.FTZ R4, R4, UR8 ;  /* 0x0000000804047c20 */ /* 0x000fe20008410000 */
[----:B-1----:R-:W-:Y:S01]  /*2b60*/  FMUL.FTZ R2, R39, UR8 ;  /* 0x0000000827027c20 */ /* 0x002fe20008410000 */
[----:B------:R-:W-:Y:S01]  /*2b70*/  FMUL.FTZ R5, R5, UR8 ;  /* 0x0000000805057c20 */ /* 0x000fe20008410000 */
[----:B------:R-:W-:Y:S03]  /*2b80*/  HMMA.16816.F32 R36, R16, R94, RZ ;  /* 0x0000005e1024723c */ /* 0x000fe600000018ff */
[----:B------:R1:W-:Y:S03]  /*2b90*/  MUFU.TANH R165, R2 ;  /* 0x0000000200a57308 */ /* 0x0003e60000002400 */
[----:B------:R-:W-:Y:S01]  /*2ba0*/  HMMA.16816.F32 R92, R8, R74, R32 ;  /* 0x0000004a085c723c */ /* 0x000fe20000001820 */
[----:B-1----:R-:W-:-:S04]  /*2bb0*/  FMUL.FTZ R2, R24, UR8 ;  /* 0x0000000818027c20 */ /* 0x002fc80008410000 */
[----:B------:R1:W-:-:S13]  /*2bc0*/  MUFU.TANH R138, R2 ;  /* 0x00000002008a7308 */ /* 0x0003da0000002400 */
        /* <DEDUP_REMOVED lines=12> */
[----:B------:R1:W-:Y:S07]  /*2c90*/  MUFU.TANH R127, R2 ;  /* 0x00000002007f7308 */ /* 0x0003ee0000002400 */
[----:B------:R-:W-:Y:S01]  /*2ca0*/  FMUL.FTZ R47, R19, UR8 ;  /* 0x00000008132f7c20 */ /* 0x000fe20008410000 */
[----:B------:R-:W-:-:S05]  /*2cb0*/  FMUL.FTZ R48, R18, UR8 ;  /* 0x0000000812307c20 */ /* 0x000fca0008410000 */
[----:B------:R-:W-:Y:S01]  /*2cc0*/  MUFU.TANH R47, R47 ;  /* 0x0000002f002f7308 */ /* 0x000fe20000002400 */
[----:B-1----:R-:W-:-:S07]  /*2cd0*/  FMUL.FTZ R2, R13, UR8 ;  /* 0x000000080d027c20 */ /* 0x002fce0008410000 */
[----:B------:R1:W-:Y:S08]  /*2ce0*/  MUFU.TANH R117, R2 ;  /* 0x0000000200757308 */ /* 0x0003f00000002400 */
[----:B------:R-:W-:Y:S01]  /*2cf0*/  MUFU.TANH R48, R48 ;  /* 0x0000003000307308 */ /* 0x000fe20000002400 */
[----:B-1----:R-:W-:-:S07]  /*2d00*/  FMUL.FTZ R2, R14, UR8 ;  /* 0x000000080e027c20 */ /* 0x002fce0008410000 */
[----:B------:R1:W-:Y:S02]  /*2d10*/  MUFU.TANH R154, R2 ;  /* 0x00000002009a7308 */ /* 0x0003e40000002400 */
[----:B-1----:R-:W-:Y:S02]  /*2d20*/  FMUL.FTZ R2, R15, UR8 ;  /* 0x000000080f027c20 */ /* 0x002fe40008410000 */
[C---:B------:R-:W-:Y:S04]  /*2d30*/  HMMA.16816.F32 R12, R8.reuse, R102, R76 ;  /* 0x00000066080c723c */ /* 0x040fe8000000184c */
[----:B------:R1:W-:Y:S02]  /*2d40*/  MUFU.TANH R153, R2 ;  /* 0x0000000200997308 */ /* 0x0003e40000002400 */
[C---:B------:R-:W-:Y:S06]  /*2d50*/  HMMA.16816.F32 R100, R8.reuse, R90, R52 ;  /* 0x0000005a0864723c */ /* 0x040fec0000001834 */
[----:B------:R-:W-:Y:S01]  /*2d60*/  HMMA.16816.F32 R88, R8, R66, R24 ;  /* 0x000000420858723c */ /* 0x000fe20000001818 */
[----:B-1----:R-:W-:-:S04]  /*2d70*/  FMUL.FTZ R2, R20, UR8 ;  /* 0x0000000814027c20 */ /* 0x002fc80008410000 */
[----:B------:R1:W-:Y:S07]  /*2d80*/  MUFU.TANH R115, R2 ;  /* 0x0000000200737308 */ /* 0x0003ee0000002400 */
[----:B------:R-:W-:-:S06]  /*2d90*/  FMUL.FTZ R8, R13, UR8 ;  /* 0x000000080d087c20 */ /* 0x000fcc0008410000 */
[----:B------:R-:W-:Y:S01]  /*2da0*/  MUFU.TANH R8, R8 ;  /* 0x0000000800087308 */ /* 0x000fe20000002400 */
[----:B-1----:R-:W-:-:S07]  /*2db0*/  FMUL.FTZ R2, R21, UR8 ;  /* 0x0000000815027c20 */ /* 0x002fce0008410000 */
[----:B------:R1:W-:Y:S02]  /*2dc0*/  MUFU.TANH R114, R2 ;  /* 0x0000000200727308 */ /* 0x0003e40000002400 */
[----:B-1----:R-:W-:-:S06]  /*2dd0*/  FMUL.FTZ R2, R22, UR8 ;  /* 0x0000000816027c20 */ /* 0x002fcc0008410000 */
[----:B------:R1:W-:Y:S02]  /*2de0*/  MUFU.TANH R149, R2 ;  /* 0x0000000200957308 */ /* 0x0003e40000002400 */
[----:B-1----:R-:W-:-:S06]  /*2df0*/  LOP3.LUT R2, R132, 0xffffffe0, RZ, 0xc0, !PT ;  /* 0xffffffe084027812 */ /* 0x002fcc00078ec0ff */
[----:B------:R1:W-:Y:S01]  /*2e00*/  MUFU.TANH R132, R5 ;  /* 0x0000000500847308 */ /* 0x0003e20000002400 */
[----:B------:R-:W-:-:S05]  /*2e10*/  IMAD.IADD R2, R140, 0x1, -R2 ;  /* 0x000000018c027824 */ /* 0x000fca00078e0a02 */
[----:B------:R-:W-:-:S04]  /*2e20*/  SHF.R.S32.HI R3, RZ, 0x1f, R2 ;  /* 0x0000001fff037819 */ /* 0x000fc80000011402 */
[----:B------:R-:W-:Y:S01]  /*2e30*/  LEA.HI R2, R3, R2, RZ, 0x2 ;  /* 0x0000000203027211 */ /* 0x000fe200078f10ff */
[----:B------:R-:W-:Y:S02]  /*2e40*/  IMAD R3, R128, 0x10, R143 ;  /* 0x0000001080037824 */ /* 0x000fe400078e028f */
[----:B------:R2:W-:Y:S01]  /*2e50*/  MUFU.TANH R128, R4 ;  /* 0x0000000400807308 */ /* 0x0005e20000002400 */
[----:B------:R-:W-:Y:S01]  /*2e60*/  SHF.R.S32.HI R210, RZ, 0x2, R2 ;  /* 0x00000002ffd27819 */ /* 0x000fe20000011402 */
[----:B-1----:R-:W-:-:S03]  /*2e70*/  FMUL.FTZ R5, R16, UR8 ;  /* 0x0000000810057c20 */ /* 0x002fc60008410000 */
[----:B------:R-:W-:Y:S01]  /*2e80*/  IADD3 R2, R3, 0x1, R210 ;  /* 0x0000000103027810 */ /* 0x000fe20007ffe0d2 */
[----:B------:R-:W-:Y:S01]  /*2e90*/  FMUL.FTZ R3, R6, UR8 ;  /* 0x0000000806037c20 */ /* 0x000fe20008410000 */
[----:B------:R-:W-:Y:S01]  /*2ea0*/  FMUL.FTZ R6, R15, UR8 ;  /* 0x000000080f067c20 */ /* 0x000fe20008410000 */
[----:B------:R-:W-:Y:S01]  /*2eb0*/  MUFU.TANH R5, R5 ;  /* 0x0000000500057308 */ /* 0x000fe20000002400 */
[----:B------:R-:W-:Y:S01]  /*2ec0*/  IADD3 R2, R112, R2, -R113 ;  /* 0x0000000270027210 */ /* 0x000fe20007ffe871 */
[----:B------:R1:W-:Y:S01]  /*2ed0*/  STL [R1+0x74], R210 ;  /* 0x000074d201007387 */ /* 0x0003e20000100800 */
[----:B------:R-:W-:Y:S02]  /*2ee0*/  FMUL.FTZ R15, R106, UR8 ;  /* 0x000000086a0f7c20 */ /* 0x000fe40008410000 */
[----:B------:R-:W-:Y:S01]  /*2ef0*/  IADD3 R38, R2, R211, RZ ;  /* 0x000000d302267210 */ /* 0x000fe20007ffe0ff */
[----:B------:R-:W-:Y:S01]  /*2f00*/  FMUL.FTZ R2, R7, UR8 ;  /* 0x0000000807027c20 */ /* 0x000fe20008410000 */
[----:B------:R-:W-:Y:S01]  /*2f10*/  FMUL.FTZ R7, R14, UR8 ;  /* 0x000000080e077c20 */ /* 0x000fe20008410000 */
[----:B------:R3:W-:Y:S01]  /*2f20*/  MUFU.TANH R143, R3 ;  /* 0x00000003008f7308 */ /* 0x0007e20000002400 */
[----:B--2---:R-:W-:-:S05]  /*2f30*/  IMAD.SHL.U32 R4, R140, 0x2, RZ ;  /* 0x000000028c047824 */ /* 0x004fca00078e00ff */
[----:B------:R-:W-:Y:S02]  /*2f40*/  LOP3.LUT R4, R4, 0x6, RZ, 0xc0, !PT ;  /* 0x0000000604047812 */ /* 0x000fe400078ec0ff */
[----:B------:R2:W-:Y:S08]  /*2f50*/  MUFU.TANH R140, R2 ;  /* 0x00000002008c7308 */ /* 0x0005f00000002400 */
[----:B------:R4:W-:Y:S01]  /*2f60*/  MUFU.TANH R59, R7 ;  /* 0x00000007003b7308 */ /* 0x0009e20000002400 */
[----:B---3--:R-:W-:-:S07]  /*2f70*/  FMUL.FTZ R3, R12, UR8 ;  /* 0x000000080c037c20 */ /* 0x008fce0008410000 */
[----:B------:R-:W3:Y:S01]  /*2f80*/  MUFU.TANH R3, R3 ;  /* 0x0000000300037308 */ /* 0x000ee20000002400 */
[----:B--2---:R-:W-:Y:S02]  /*2f90*/  IMAD R2, R170, 0x80, R4 ;  /* 0x00000080aa027824 */ /* 0x004fe400078e0204 */
[----:B------:R-:W-:Y:S02]  /*2fa0*/  FMUL.FTZ R4, R17, UR8 ;  /* 0x0000000811047c20 */ /* 0x000fe40008410000 */
[C---:B------:R-:W-:Y:S01]  /*2fb0*/  VIADD R27, R2.reuse, 0x1 ;  /* 0x00000001021b7836 */ /* 0x040fe20000000000 */
[C---:B------:R-:W-:Y:S01]  /*2fc0*/  IADD3 R24, R2.reuse, 0x9, RZ ;  /* 0x0000000902187810 */ /* 0x040fe20007ffe0ff */
[----:B------:R-:W-:Y:S01]  /*2fd0*/  VIADD R26, R2, 0x8 ;  /* 0x00000008021a7836 */ /* 0x000fe20000000000 */
[----:B------:R-:W-:Y:S01]  /*2fe0*/  MUFU.TANH R66, R6 ;  /* 0x0000000600427308 */ /* 0x000fe20000002400 */
[----:B----4-:R-:W-:Y:S01]  /*2ff0*/  VIMNMX R7, R38, R112, PT ;  /* 0x0000007026077248 */ /* 0x010fe20003fe0100 */
[C---:B------:R-:W-:Y:S01]  /*3000*/  VIADD R25, R2.reuse, 0x10 ;  /* 0x0000001002197836 */ /* 0x040fe20000000000 */
[C---:B------:R-:W-:Y:S01]  /*3010*/  IADD3 R31, R2.reuse, 0x20, RZ ;  /* 0x00000020021f7810 */ /* 0x040fe20007ffe0ff */
[C---:B------:R-:W-:Y:S01]  /*3020*/  VIADD R29, R2.reuse, 0x11 ;  /* 0x00000011021d7836 */ /* 0x040fe20000000000 */
[-C--:B------:R-:W-:Y:S01]  /*3030*/  ISETP.GE.AND P0, PT, R27, R7.reuse, PT ;  /* 0x000000071b00720c */ /* 0x080fe20003f06270 */
[C---:B------:R-:W-:Y:S01]  /*3040*/  VIADD R28, R2.reuse, 0x18 ;  /* 0x00000018021c7836 */ /* 0x040fe20000000000 */
[-C--:B------:R-:W-:Y:S01]  /*3050*/  ISETP.GE.AND P1, PT, R2, R7.reuse, PT ;  /* 0x000000070200720c */ /* 0x080fe20003f26270 */
[----:B------:R2:W4:Y:S01]  /*3060*/  MUFU.TANH R6, R4 ;  /* 0x0000000400067308 */ /* 0x0005220000002400 */
[-C--:B------:R-:W-:Y:S01]  /*3070*/  ISETP.GE.AND P2, PT, R26, R7.reuse, PT ;  /* 0x000000071a00720c */ /* 0x080fe20003f46270 */
[C---:B------:R-:W-:Y:S01]  /*3080*/  VIADD R30, R2.reuse, 0x19 ;  /* 0x00000019021e7836 */ /* 0x040fe20000000000 */
[----:B------:R-:W-:Y:S01]  /*3090*/  FSEL R17, R207, -INF , !P0 ;  /* 0xff800000cf117808 */ /* 0x000fe20004000000 */
[C---:B------:R-:W-:Y:S01]  /*30a0*/  VIADD R32, R2.reuse, 0x21 ;  /* 0x0000002102207836 */ /* 0x040fe20000000000 */
[----:B------:R-:W-:Y:S01]  /*30b0*/  FSEL R16, R209, -INF , !P1 ;  /* 0xff800000d1107808 */ /* 0x000fe20004800000 */
[C---:B------:R-:W-:Y:S01]  /*30c0*/  VIADD R34, R2.reuse, 0x28 ;  /* 0x0000002802227836 */ /* 0x040fe20000000000 */
[----:B---3--:R-:W-:Y:S01]  /*30d0*/  FSEL R20, R3, -INF , !P2 ;  /* 0xff80000003147808 */ /* 0x008fe20005000000 */
[----:B------:R-:W-:Y:S01]  /*30e0*/  VIADD R33, R2, 0x29 ;  /* 0x0000002902217836 */ /* 0x000fe20000000000 */
[----:B------:R-:W-:Y:S01]  /*30f0*/  ISETP.GE.AND P3, PT, R24, R7, PT ;  /* 0x000000071800720c */ /* 0x000fe20003f66270 */
[----:B------:R-:W-:Y:S01]  /*3100*/  VIADD R35, R2, 0x30 ;  /* 0x0000003002237836 */ /* 0x000fe20000000000 */
[----:B------:R-:W-:Y:S01]  /*3110*/  FMNMX.FTZ R3, R16, R17, !PT ;  /* 0x0000001110037209 */ /* 0x000fe20007810000 */
[C---:B------:R-:W-:Y:S01]  /*3120*/  VIADD R40, R2.reuse, 0x38 ;  /* 0x0000003802287836 */ /* 0x040fe20000000000 */
[----:B------:R-:W-:Y:S01]  /*3130*/  ISETP.GE.AND P0, PT, R25, R7, PT ;  /* 0x000000071900720c */ /* 0x000fe20003f06270 */
[----:B------:R-:W-:Y:S01]  /*3140*/  VIADD R41, R2, 0x39 ;  /* 0x0000003902297836 */ /* 0x000fe20000000000 */
[----:B------:R-:W-:Y:S01]  /*3150*/  FSEL R19, R8, -INF , !P3 ;  /* 0xff80000008137808 */ /* 0x000fe20005800000 */
[----:B------:R-:W-:Y:S01]  /*3160*/  VIADD R43, R2, 0x40 ;  /* 0x00000040022b7836 */ /* 0x000fe20000000000 */
[----:B------:R-:W-:Y:S01]  /*3170*/  FMNMX.FTZ R3, R20, R3, !PT ;  /* 0x0000000314037209 */ /* 0x000fe20007810000 */
[----:B--2---:R-:W-:Y:S01]  /*3180*/  FMUL.FTZ R4, R104, UR8 ;  /* 0x0000000868047c20 */ /* 0x004fe20008410000 */
[----:B------:R-:W-:Y:S01]  /*3190*/  ISETP.GE.AND P1, PT, R29, R7, PT ;  /* 0x000000071d00720c */ /* 0x000fe20003f26270 */
[C---:B------:R-:W-:Y:S01]  /*31a0*/  VIADD R44, R2.reuse, 0x41 ;  /* 0x00000041022c7836 */ /* 0x040fe20000000000 */
[----:B------:R-:W-:Y:S01]  /*31b0*/  FSEL R18, R205, -INF , !P0 ;  /* 0xff800000cd127808 */ /* 0x000fe20004000000 */
[----:B------:R2:W3:Y:S01]  /*31c0*/  MUFU.TANH R9, R4 ;  /* 0x0000000400097308 */ /* 0x0004e20000002400 */
[----:B------:R-:W-:Y:S01]  /*31d0*/  FMNMX.FTZ R3, R19, R3, !PT ;  /* 0x0000000313037209 */ /* 0x000fe20007810000 */
[----:B------:R-:W-:Y:S01]  /*31e0*/  VIADD R69, R2, 0x49 ;  /* 0x0000004902457836 */ /* 0x000fe20000000000 */
[----:B------:R-:W-:Y:S01]  /*31f0*/  ISETP.GE.AND P2, PT, R28, R7, PT ;  /* 0x000000071c00720c */ /* 0x000fe20003f46270 */
[----:B------:R-:W-:Y:S01]  /*3200*/  VIADD R73, R2, 0x50 ;  /* 0x0000005002497836 */ /* 0x000fe20000000000 */
[----:B------:R-:W-:Y:S01]  /*3210*/  FSEL R21, R206, -INF , !P1 ;  /* 0xff800000ce157808 */ /* 0x000fe20004800000 */
[----:B------:R-:W-:Y:S01]  /*3220*/  VIADD R75, R2, 0x51 ;  /* 0x00000051024b7836 */ /* 0x000fe20000000000 */
[----:B------:R-:W-:Y:S01]  /*3230*/  FMNMX.FTZ R3, R18, R3, !PT ;  /* 0x0000000312037209 */ /* 0x000fe20007810000 */
[----:B------:R-:W-:Y:S01]  /*3240*/  VIADD R77, R2, 0x58 ;  /* 0x00000058024d7836 */ /* 0x000fe20000000000 */
[----:B------:R-:W-:Y:S01]  /*3250*/  ISETP.GE.AND P0, PT, R30, R7, PT ;  /* 0x000000071e00720c */ /* 0x000fe20003f06270 */
[C---:B------:R-:W-:Y:S01]  /*3260*/  VIADD R78, R2.reuse, 0x60 ;  /* 0x00000060024e7836 */ /* 0x040fe20000000000 */
[----:B------:R-:W-:Y:S01]  /*3270*/  FSEL R22, R5, -INF , !P2 ;  /* 0xff80000005167808 */ /* 0x000fe20005000000 */
[C---:B------:R-:W-:Y:S01]  /*3280*/  VIADD R82, R2.reuse, 0x61 ;  /* 0x0000006102527836 */ /* 0x040fe20000000000 */
[----:B------:R-:W-:Y:S01]  /*3290*/  FMNMX.FTZ R3, R21, R3, !PT ;  /* 0x0000000315037209 */ /* 0x000fe20007810000 */
[C---:B------:R-:W-:Y:S01]  /*32a0*/  VIADD R83, R2.reuse, 0x68 ;  /* 0x0000006802537836 */ /* 0x040fe20000000000 */
[----:B------:R-:W-:Y:S01]  /*32b0*/  ISETP.GE.AND P1, PT, R31, R7, PT ;  /* 0x000000071f00720c */ /* 0x000fe20003f26270 */
[----:B------:R-:W-:-:S02]  /*32c0*/  VIADD R85, R2, 0x69 ;  /* 0x0000006902557836 */ /* 0x000fc40000000000 */
[----:B--2---:R-:W-:Y:S01]  /*32d0*/  FMUL.FTZ R4, R105, UR8 ;  /* 0x0000000869047c20 */ /* 0x004fe20008410000 */
[----:B----4-:R-:W-:Y:S01]  /*32e0*/  FSEL R23, R6, -INF , !P0 ;  /* 0xff80000006177808 */ /* 0x010fe20004000000 */
[----:B------:R-:W-:Y:S01]  /*32f0*/  VIADD R87, R2, 0x71 ;  /* 0x0000007102577836 */ /* 0x000fe20000000000 */
[----:B------:R-:W-:Y:S01]  /*3300*/  FMNMX.FTZ R3, R22, R3, !PT ;  /* 0x0000000316037209 */ /* 0x000fe20007810000 */
[----:B------:R2:W4:Y:S01]  /*3310*/  MUFU.TANH R8, R4 ;  /* 0x0000000400087308 */ /* 0x0005220000002400 */
[----:B------:R-:W-:Y:S01]  /*3320*/  ISETP.GE.AND P2, PT, R32, R7, PT ;  /* 0x000000072000720c */ /* 0x000fe20003f46270 */
[----:B------:R-:W-:Y:S01]  /*3330*/  VIADD R49, R2, 0x78 ;  /* 0x0000007802317836 */ /* 0x000fe20000000000 */
[----:B------:R-:W-:Y:S01]  /*3340*/  FSEL R37, R202, -INF , !P1 ;  /* 0xff800000ca257808 */ /* 0x000fe20004800000 */
[----:B------:R-:W-:Y:S01]  /*3350*/  VIADD R50, R2, 0x79 ;  /* 0x0000007902327836 */ /* 0x000fe20000000000 */
[----:B------:R-:W-:Y:S02]  /*3360*/  FMNMX.FTZ R3, R23, R3, !PT ;  /* 0x0000000317037209 */ /* 0x000fe40007810000 */
[----:B------:R-:W-:-:S02]  /*3370*/  ISETP.GE.AND P0, PT, R34, R7, PT ;  /* 0x000000072200720c */ /* 0x000fc40003f06270 */
[----:B------:R-:W-:Y:S02]  /*3380*/  FSEL R42, R203, -INF , !P2 ;  /* 0xff800000cb2a7808 */ /* 0x000fe40005000000 */
[----:B------:R-:W-:Y:S02]  /*3390*/  FMNMX.FTZ R3, R37, R3, !PT ;  /* 0x0000000325037209 */ /* 0x000fe40007810000 */
[----:B------:R-:W-:Y:S02]  /*33a0*/  ISETP.GE.AND P1, PT, R33, R7, PT ;  /* 0x000000072100720c */ /* 0x000fe40003f26270 */
[----:B---3--:R-:W-:Y:S01]  /*33b0*/  FSEL R45, R9, -INF , !P0 ;  /* 0xff800000092d7808 */ /* 0x008fe20004000000 */
[----:B--2---:R-:W-:Y:S01]  /*33c0*/  FMUL.FTZ R4, R108, UR8 ;  /* 0x000000086c047c20 */ /* 0x004fe20008410000 */
[----:B------:R-:W-:Y:S02]  /*33d0*/  FMNMX.FTZ R3, R42, R3, !PT ;  /* 0x000000032a037209 */ /* 0x000fe40007810000 */
[----:B------:R-:W-:Y:S01]  /*33e0*/  IADD3 R36, R2, 0x31, RZ ;  /* 0x0000003102247810 */ /* 0x000fe20007ffe0ff */
[----:B------:R2:W3:Y:S01]  /*33f0*/  MUFU.TANH R6, R4 ;  /* 0x0000000400067308 */ /* 0x0004e20000002400 */
[----:B------:R-:W-:-:S02]  /*3400*/  ISETP.GE.AND P2, PT, R35, R7, PT ;  /* 0x000000072300720c */ /* 0x000fc40003f46270 */
[----:B----4-:R-:W-:Y:S02]  /*3410*/  FSEL R46, R8, -INF , !P1 ;  /* 0xff800000082e7808 */ /* 0x010fe40004800000 */
[----:B------:R-:W-:Y:S02]  /*3420*/  FMNMX.FTZ R3, R45, R3, !PT ;  /* 0x000000032d037209 */ /* 0x000fe40007810000 */
[----:B------:R-:W-:Y:S02]  /*3430*/  ISETP.GE.AND P0, PT, R36, R7, PT ;  /* 0x000000072400720c */ /* 0x000fe40003f06270 */
[----:B------:R-:W-:Y:S02]  /*3440*/  FSEL R51, R198, -INF , !P2 ;  /* 0xff800000c6337808 */ /* 0x000fe40005000000 */
[----:B------:R-:W-:Y:S02]  /*3450*/  FMNMX.FTZ R3, R46, R3, !PT ;  /* 0x000000032e037209 */ /* 0x000fe40007810000 */
[----:B------:R-:W-:-:S02]  /*3460*/  ISETP.GE.AND P1, PT, R40, R7, PT ;  /* 0x000000072800720c */ /* 0x000fc40003f26270 */
[----:B------:R-:W-:Y:S01]  /*3470*/  FSEL R52, R199, -INF , !P0 ;  /* 0xff800000c7347808 */ /* 0x000fe20004000000 */
[----:B--2---:R-:W-:Y:S01]  /*3480*/  FMUL.FTZ R4, R109, UR8 ;  /* 0x000000086d047c20 */ /* 0x004fe20008410000 */
[----:B------:R-:W-:Y:S02]  /*3490*/  FMNMX.FTZ R3, R51, R3, !PT ;  /* 0x0000000333037209 */ /* 0x000fe40007810000 */
[----:B------:R-:W-:Y:S01]  /*34a0*/  ISETP.GE.AND P2, PT, R41, R7, PT ;  /* 0x000000072900720c */ /* 0x000fe20003f46270 */
[----:B------:R2:W4:Y:S01]  /*34b0*/  MUFU.TANH R5, R4 ;  /* 0x0000000400057308 */ /* 0x0005220000002400 */
[----:B---3--:R-:W-:Y:S02]  /*34c0*/  FSEL R53, R6, -INF , !P1 ;  /* 0xff80000006357808 */ /* 0x008fe40004800000 */
[----:B------:R-:W-:Y:S02]  /*34d0*/  FMNMX.FTZ R3, R52, R3, !PT ;  /* 0x0000000334037209 */ /* 0x000fe40007810000 */
[----:B------:R-:W-:-:S02]  /*34e0*/  ISETP.GE.AND P0, PT, R43, R7, PT ;  /* 0x000000072b00720c */ /* 0x000fc40003f06270 */
[----:B------:R-:W-:Y:S02]  /*34f0*/  FMNMX.FTZ R3, R53, R3, !PT ;  /* 0x0000000335037209 */ /* 0x000fe40007810000 */
[----:B------:R-:W-:Y:S01]  /*3500*/  IADD3 R67, R2, 0x48, RZ ;  /* 0x0000004802437810 */ /* 0x000fe20007ffe0ff */
[----:B------:R-:W-:Y:S01]  /*3510*/  BAR.SYNC.DEFER_BLOCKING 0x0 ;  /* 0x0000000000007b1d */ /* 0x000fe20000010000 */
[-C--:B------:R-:W-:Y:S02]  /*3520*/  ISETP.GE.AND P1, PT, R44, R7.reuse, PT ;  /* 0x000000072c00720c */ /* 0x080fe40003f26270 */
[----:B------:R-:W-:Y:S02]  /*3530*/  FSEL R55, R161, -INF , !P0 ;  /* 0xff800000a1377808 */ /* 0x000fe40004000000 */
[----:B------:R-:W-:Y:S01]  /*3540*/  ISETP.GE.AND P3, PT, R67, R7, PT ;  /* 0x000000074300720c */ /* 0x000fe20003f66270 */
[----:B--2---:R-:W-:Y:S01]  /*3550*/  FMUL.FTZ R4, R100, UR8 ;  /* 0x0000000864047c20 */ /* 0x004fe20008410000 */
[----:B----4-:R-:W-:-:S02]  /*3560*/  FSEL R54, R5, -INF , !P2 ;  /* 0xff80000005367808 */ /* 0x010fc40005000000 */
[----:B------:R-:W-:Y:S01]  /*3570*/  FSEL R58, R162, -INF , !P1 ;  /* 0xff800000a23a7808 */ /* 0x000fe20004800000 */
[----:B------:R2:W3:Y:S01]  /*3580*/  MUFU.TANH R10, R4 ;  /* 0x00000004000a7308 */ /* 0x0004e20000002400 */
[----:B------:R-:W-:Y:S02]  /*3590*/  FMNMX.FTZ R3, R54, R3, !PT ;  /* 0x0000000336037209 */ /* 0x000fe40007810000 */
[----:B------:R-:W-:Y:S02]  /*35a0*/  ISETP.GE.AND P0, PT, R69, R7, PT ;  /* 0x000000074500720c */ /* 0x000fe40003f06270 */
[----:B------:R-:W-:Y:S02]  /*35b0*/  FMNMX.FTZ R3, R55, R3, !PT ;  /* 0x0000000337037209 */ /* 0x000fe40007810000 */
[----:B------:R-:W-:Y:S02]  /*35c0*/  ISETP.GE.AND P2, PT, R73, R7, PT ;  /* 0x000000074900720c */ /* 0x000fe40003f46270 */
[----:B------:R-:W-:-:S02]  /*35d0*/  FMNMX.FTZ R3, R58, R3, !PT ;  /* 0x000000033a037209 */ /* 0x000fc40007810000 */
[----:B------:R-:W-:Y:S02]  /*35e0*/  FSEL R65, R80, -INF , !P2 ;  /* 0xff80000050417808 */ /* 0x000fe40005000000 */
[----:B------:R-:W-:Y:S02]  /*35f0*/  IADD3 R79, R2, 0x59, RZ ;  /* 0x00000059024f7810 */ /* 0x000fe40007ffe0ff */
[-C--:B------:R-:W-:Y:S01]  /*3600*/  ISETP.GE.AND P1, PT, R77, R7.reuse, PT ;  /* 0x000000074d00720c */ /* 0x080fe20003f26270 */
[----:B--2---:R-:W-:Y:S01]  /*3610*/  FMUL.FTZ R4, R101, UR8 ;  /* 0x0000000865047c20 */ /* 0x004fe20008410000 */
[----:B---3--:R-:W-:Y:S02]  /*3620*/  FSEL R57, R10, -INF , !P3 ;  /* 0xff8000000a397808 */ /* 0x008fe40005800000 */
[----:B------:R-:W-:Y:S01]  /*3630*/  ISETP.GE.AND P3, PT, R75, R7, PT ;  /* 0x000000074b00720c */ /* 0x000fe20003f66270 */
[----:B------:R2:W3:Y:S01]  /*3640*/  MUFU.TANH R9, R4 ;  /* 0x0000000400097308 */ /* 0x0004e20000002400 */
[----:B------:R-:W-:-:S02]  /*3650*/  FMNMX.FTZ R3, R57, R3, !PT ;  /* 0x0000000339037209 */ /* 0x000fc40007810000 */
[----:B------:R-:W-:Y:S02]  /*3660*/  FSEL R76, R81, -INF , !P3 ;  /* 0xff800000514c7808 */ /* 0x000fe40005800000 */
[-C--:B------:R-:W-:Y:S02]  /*3670*/  ISETP.GE.AND P3, PT, R78, R7.reuse, PT ;  /* 0x000000074e00720c */ /* 0x080fe40003f66270 */
[----:B------:R-:W-:Y:S02]  /*3680*/  ISETP.GE.AND P2, PT, R82, R7, PT ;  /* 0x000000075200720c */ /* 0x000fe40003f46270 */
[----:B------:R-:W-:Y:S02]  /*3690*/  FSEL R61, R61, -INF , !P3 ;  /* 0xff8000003d3d7808 */ /* 0x000fe40005800000 */
[----:B------:R-:W-:Y:S02]  /*36a0*/  FSEL R60, R60, -INF , !P2 ;  /* 0xff8000003c3c7808 */ /* 0x000fe40005000000 */
[----:B------:R-:W-:-:S02]  /*36b0*/  IADD3 R86, R2, 0x70, RZ ;  /* 0x0000007002567810 */ /* 0x000fc40007ffe0ff */
[-C--:B------:R-:W-:Y:S01]  /*36c0*/  ISETP.GE.AND P2, PT, R87, R7.reuse, PT ;  /* 0x000000075700720c */ /* 0x080fe20003f46270 */
[----:B--2---:R-:W-:Y:S01]  /*36d0*/  FMUL.FTZ R4, R96, UR8 ;  /* 0x0000000860047c20 */ /* 0x004fe20008410000 */
[----:B---3--:R-:W-:Y:S02]  /*36e0*/  FSEL R62, R9, -INF , !P0 ;  /* 0xff800000093e7808 */ /* 0x008fe40004000000 */
[----:B------:R-:W-:Y:S01]  /*36f0*/  ISETP.GE.AND P0, PT, R79, R7, PT ;  /* 0x000000074f00720c */ /* 0x000fe20003f06270 */
[----:B------:R2:W3:Y:S01]  /*3700*/  MUFU.TANH R8, R4 ;  /* 0x0000000400087308 */ /* 0x0004e20000002400 */
[----:B------:R-:W-:Y:S02]  /*3710*/  FMNMX.FTZ R3, R62, R3, !PT ;  /* 0x000000033e037209 */ /* 0x000fe40007810000 */
[----:B------:R-:W-:Y:S02]  /*3720*/  FSEL R74, R72, -INF , !P2 ;  /* 0xff800000484a7808 */ /* 0x000fe40005000000 */
[----:B------:R-:W-:-:S02]  /*3730*/  FMNMX.FTZ R3, R65, R3, !PT ;  /* 0x0000000341037209 */ /* 0x000fc40007810000 */
[----:B------:R-:W-:Y:S02]  /*3740*/  P2R R100, PR, RZ, 0x10 ;  /* 0x00000010ff647803 */ /* 0x000fe40000000000 */
[----:B------:R-:W-:Y:S01]  /*3750*/  FMNMX.FTZ R3, R76, R3, !PT ;  /* 0x000000034c037209 */ /* 0x000fe20007810000 */
[----:B--2---:R-:W-:Y:S01]  /*3760*/  FMUL.FTZ R4, R97, UR8 ;  /* 0x0000000861047c20 */ /* 0x004fe20008410000 */
[----:B---3--:R-:W-:Y:S02]  /*3770*/  FSEL R70, R8, -INF , !P1 ;  /* 0xff80000008467808 */ /* 0x008fe40004800000 */
[----:B------:R-:W-:Y:S01]  /*3780*/  ISETP.GE.AND P1, PT, R85, R7, PT ;  /* 0x000000075500720c */ /* 0x000fe20003f26270 */
[----:B------:R2:W3:Y:S01]  /*3790*/  MUFU.TANH R5, R4 ;  /* 0x0000000400057308 */ /* 0x0004e20000002400 */
[----:B------:R-:W-:Y:S01]  /*37a0*/  FMNMX.FTZ R3, R70, R3, !PT ;  /* 0x0000000346037209 */ /* 0x000fe20007810000 */
[----:B--2---:R-:W-:Y:S01]  /*37b0*/  FMUL.FTZ R4, R92, UR8 ;  /* 0x000000085c047c20 */ /* 0x004fe20008410000 */
[----:B---3--:R-:W-:-:S02]  /*37c0*/  FSEL R64, R5, -INF , !P0 ;  /* 0xff80000005407808 */ /* 0x008fc40004000000 */
[----:B------:R-:W-:-:S03]  /*37d0*/  ISETP.GE.AND P0, PT, R83, R7, PT ;  /* 0x000000075300720c */ /* 0x000fc60003f06270 */
[----:B------:R2:W3:Y:S01]  /*37e0*/  MUFU.TANH R9, R4 ;  /* 0x0000000400097308 */ /* 0x0004e20000002400 */
[----:B------:R-:W-:-:S04]  /*37f0*/  FMNMX.FTZ R3, R64, R3, !PT ;  /* 0x0000000340037209 */ /* 0x000fc80007810000 */
[----:B------:R-:W-:-:S04]  /*3800*/  FMNMX.FTZ R3, R61, R3, !PT ;  /* 0x000000033d037209 */ /* 0x000fc80007810000 */
[----:B------:R-:W-:Y:S01]  /*3810*/  FMNMX.FTZ R3, R60, R3, !PT ;  /* 0x000000033c037209 */ /* 0x000fe20007810000 */
[----:B--2---:R-:W-:Y:S01]  /*3820*/  FMUL.FTZ R4, R93, UR8 ;  /* 0x000000085d047c20 */ /* 0x004fe20008410000 */
[----:B---3--:R-:W-:Y:S02]  /*3830*/  FSEL R56, R9, -INF , !P0 ;  /* 0xff80000009387808 */ /* 0x008fe40004000000 */
[----:B------:R-:W-:Y:S01]  /*3840*/  ISETP.GE.AND P0, PT, R86, R7, PT ;  /* 0x000000075600720c */ /* 0x000fe20003f06270 */
[----:B------:R2:W3:Y:S01]  /*3850*/  MUFU.TANH R6, R4 ;  /* 0x0000000400067308 */ /* 0x0004e20000002400 */
[----:B------:R-:W-:Y:S02]  /*3860*/  FMNMX.FTZ R3, R56, R3, !PT ;  /* 0x0000000338037209 */ /* 0x000fe40007810000 */
[----:B------:R-:W-:Y:S02]  /*3870*/  FSEL R68, R68, -INF , !P0 ;  /* 0xff80000044447808 */ /* 0x000fe40004000000 */
[----:B------:R-:W-:Y:S01]  /*3880*/  ISETP.GE.AND P0, PT, R50, R7, PT ;  /* 0x000000073200720c */ /* 0x000fe20003f06270 */
[----:B--2---:R-:W-:Y:S01]  /*3890*/  FMUL.FTZ R4, R88, UR8 ;  /* 0x0000000858047c20 */ /* 0x004fe20008410000 */
[----:B---3--:R-:W-:-:S02]  /*38a0*/  FSEL R63, R6, -INF , !P1 ;  /* 0xff800000063f7808 */ /* 0x008fc40004800000 */
[----:B------:R-:W-:Y:S01]  /*38b0*/  ISETP.GE.AND P1, PT, R49, R7, PT ;  /* 0x000000073100720c */ /* 0x000fe20003f26270 */
[----:B------:R2:W3:Y:S01]  /*38c0*/  MUFU.TANH R5, R4 ;  /* 0x0000000400057308 */ /* 0x0004e20000002400 */
[----:B------:R-:W-:-:S04]  /*38d0*/  FMNMX.FTZ R3, R63, R3, !PT ;  /* 0x000000033f037209 */ /* 0x000fc80007810000 */
[----:B------:R-:W-:-:S04]  /*38e0*/  FMNMX.FTZ R3, R68, R3, !PT ;  /* 0x0000000344037209 */ /* 0x000fc80007810000 */
[----:B------:R-:W-:Y:S01]  /*38f0*/  FMNMX.FTZ R3, R74, R3, !PT ;  /* 0x000000034a037209 */ /* 0x000fe20007810000 */
[----:B--2---:R-:W-:Y:S01]  /*3900*/  FMUL.FTZ R4, R89, UR8 ;  /* 0x0000000859047c20 */ /* 0x004fe20008410000 */
[----:B---3--:R-:W-:-:S04]  /*3910*/  FSEL R81, R5, -INF , !P1 ;  /* 0xff80000005517808 */ /* 0x008fc80004800000 */
[----:B------:R-:W-:Y:S01]  /*3920*/  FMNMX.FTZ R3, R81, R3, !PT ;  /* 0x0000000351037209 */ /* 0x000fe20007810000 */
[----:B------:R-:W2:Y:S02]  /*3930*/  MUFU.TANH R4, R4 ;  /* 0x0000000400047308 */ /* 0x000ea40000002400 */
[----:B--2---:R-:W-:-:S04]  /*3940*/  FSEL R72, R4, -INF , !P0 ;  /* 0xff80000004487808 */ /* 0x004fc80004000000 */
[----:B------:R-:W-:Y:S01]  /*3950*/  FMNMX.FTZ R14, R72, R3, !PT ;  /* 0x00000003480e7209 */ /* 0x000fe20007810000 */
[----:B-1----:R-:W-:Y:S06]  /*3960*/  @!P4 BRA `(.L_x_326) ;  /* 0x000000000064c947 */ /* 0x002fec0003800000 */
[----:B------:R-:W-:Y:S01]  /*3970*/  VIADD R4, R233, 0xfffffffe ;  /* 0xfffffffee9047836 */ /* 0x000fe20000000000 */
[----:B------:R-:W-:Y:S01]  /*3980*/  ULDC.64 UR6, c[0x0][0x218] ;  /* 0x0000860000067ab9 */ /* 0x000fe20000000a00 */
[----:B------:R-:W-:Y:S02]  /*3990*/  IMAD.SHL.U32 R12, R168, 0x40, RZ ;  /* 0x00000040a80c7824 */ /* 0x000fe400078e00ff */
[----:B------:R-:W-:Y:S01]  /*39a0*/  IMAD R3, R116, R4, RZ ;  /* 0x0000000474037224 */ /* 0x000fe200078e02ff */
[----:B------:R-:W-:Y:S01]  /*39b0*/  SHF.R.S32.HI R6, RZ, 0x1f, R4 ;  /* 0x0000001fff067819 */ /* 0x000fe20000011404 */
[----:B------:R-:W-:-:S04]  /*39c0*/  IMAD.WIDE.U32 R4, R4, R150, R212 ;  /* 0x0000009604047225 */ /* 0x000fc800078e00d4 */
[----:B------:R-:W-:Y:S01]  /*39d0*/  IMAD R3, R6, R150, R3 ;  /* 0x0000009606037224 */ /* 0x000fe200078e0203 */
[----:B------:R-:W-:-:S03]  /*39e0*/  LEA R10, P0, R4, UR6, 0x1 ;  /* 0x00000006040a7c11 */ /* 0x000fc6000f8008ff */
[----:B------:R-:W-:Y:S01]  /*39f0*/  IMAD.IADD R5, R5, 0x1, R3 ;  /* 0x0000000105057824 */ /* 0x000fe200078e0203 */
[----:B------:R-:W-:Y:S02]  /*3a00*/  SHF.L.U64.HI R3, R168, 0x6, R169 ;  /* 0x00000006a8037819 */ /* 0x000fe400000102a9 */
[----:B------:R-:W-:Y:S02]  /*3a10*/  IADD3 R8, P2, R12, R10, RZ ;  /* 0x0000000a0c087210 */ /* 0x000fe40007f5e0ff */
[----:B------:R-:W-:Y:S02]  /*3a20*/  LEA.HI.X R11, R4, UR7, R5, 0x1, P0 ;  /* 0x00000007040b7c11 */ /* 0x000fe400080f0c05 */
[-C--:B------:R-:W-:Y:S02]  /*3a30*/  IADD3 R4, P1, R8, R12.reuse, RZ ;  /* 0x0000000c08047210 */ /* 0x080fe40007f3e0ff */
        /* <DEDUP_REMOVED lines=12> */
.L_x_326:
[----:B------:R-:W2:Y:S01]  /*3b00*/  SHFL.BFLY PT, R39, R14, 0x2, 0x1f ;  /* 0x0c401f000e277f89 */ /* 0x000ea200000e0000 */
[----:B------:R-:W-:Y:S01]  /*3b10*/  FMUL.FTZ R3, R107, UR8 ;  /* 0x000000086b037c20 */ /* 0x000fe20008410000 */
[----:B------:R-:W-:Y:S01]  /*3b20*/  ULDC UR6, c[0x0][0x2ec] ;  /* 0x0000bb0000067ab9 */ /* 0x000fe20000000800 */
[----:B------:R-:W-:Y:S01]  /*3b30*/  VIADDMNMX R6, R38, 0x8, R112, PT ;  /* 0x0000000826067846 */ /* 0x000fe20003800170 */
[----:B------:R-:W3:Y:S03]  /*3b40*/  MUFU.TANH R15, R15 ;  /* 0x0000000f000f7308 */ /* 0x000ee60000002400 */
[-C--:B------:R-:W-:Y:S02]  /*3b50*/  ISETP.GE.AND P1, PT, R2, R6.reuse, PT ;  /* 0x000000060200720c */ /* 0x080fe40003f26270 */
[----:B------:R-:W-:Y:S02]  /*3b60*/  ISETP.GE.AND P2, PT, R26, R6, PT ;  /* 0x000000061a00720c */ /* 0x000fe40003f46270 */
[----:B-1----:R-:W-:Y:S01]  /*3b70*/  FSEL R10, R160, -INF , !P1 ;  /* 0xff800000a00a7808 */ /* 0x002fe20004800000 */
[----:B------:R1:W-:Y:S01]  /*3b80*/  MUFU.TANH R8, R3 ;  /* 0x0000000300087308 */ /* 0x0003e20000002400 */
[----:B------:R-:W-:-:S02]  /*3b90*/  FSEL R12, R59, -INF , !P2 ;  /* 0xff8000003b0c7808 */ /* 0x000fc40005000000 */
[-C--:B------:R-:W-:Y:S02]  /*3ba0*/  ISETP.GE.AND P1, PT, R25, R6.reuse, PT ;  /* 0x000000061900720c */ /* 0x080fe40003f26270 */
[----:B--2---:R-:W-:Y:S02]  /*3bb0*/  FMNMX.FTZ R39, R14, R39, !PT ;  /* 0x000000270e277209 */ /* 0x004fe40007810000 */
[----:B------:R-:W-:Y:S02]  /*3bc0*/  FSEL R14, R158, -INF , !P1 ;  /* 0xff8000009e0e7808 */ /* 0x000fe40004800000 */
[----:B------:R-:W-:Y:S01]  /*3bd0*/  ISETP.GE.AND P1, PT, R28, R6, PT ;  /* 0x000000061c00720c */ /* 0x000fe20003f26270 */
[----:B-1----:R-:W-:Y:S01]  /*3be0*/  FMUL.FTZ R3, R110, UR8 ;  /* 0x000000086e037c20 */ /* 0x002fe20008410000 */
[----:B------:R-:W1:Y:S03]  /*3bf0*/  SHFL.BFLY PT, R4, R39, 0x1, 0x1f ;  /* 0x0c201f0027047f89 */ /* 0x000e6600000e0000 */
[----:B------:R2:W4:Y:S02]  /*3c00*/  MUFU.TANH R71, R3 ;  /* 0x0000000300477308 */ /* 0x0005240000002400 */
[----:B--2---:R-:W-:-:S06]  /*3c10*/  FMUL.FTZ R3, R111, UR8 ;  /* 0x000000086f037c20 */ /* 0x004fcc0008410000 */
[----:B------:R2:W-:Y:S01]  /*3c20*/  MUFU.TANH R9, R3 ;  /* 0x0000000300097308 */ /* 0x0005e20000002400 */
[----:B-1----:R-:W-:Y:S01]  /*3c30*/  FMNMX.FTZ R39, R39, R4, !PT ;  /* 0x0000000427277209 */ /* 0x002fe20007810000 */
[----:B------:R-:W-:-:S03]  /*3c40*/  FMUL.FTZ R4, R91, UR8 ;  /* 0x000000085b047c20 */ /* 0x000fc60008410000 */
[----:B------:R-:W-:-:S03]  /*3c50*/  FSETP.NEU.FTZ.AND P0, PT, R39, -INF , PT ;  /* 0xff8000002700780b */ /* 0x000fc60003f1d000 */
[----:B------:R-:W-:Y:S01]  /*3c60*/  MUFU.TANH R91, R4 ;  /* 0x00000004005b7308 */ /* 0x000fe20000002400 */
[----:B--2---:R-:W-:-:S07]  /*3c70*/  FMUL.FTZ R3, R102, UR8 ;  /* 0x0000000866037c20 */ /* 0x004fce0008410000 */
[----:B------:R1:W2:Y:S02]  /*3c80*/  MUFU.TANH R84, R3 ;  /* 0x0000000300547308 */ /* 0x0002a40000002400 */
[----:B-1----:R-:W-:-:S06]  /*3c90*/  FMUL.FTZ R3, R103, UR8 ;  /* 0x0000000867037c20 */ /* 0x002fcc0008410000 */
[----:B------:R1:W5:Y:S02]  /*3ca0*/  MUFU.TANH R80, R3 ;  /* 0x0000000300507308 */ /* 0x0003640000002400 */
[----:B-1----:R-:W-:-:S06]  /*3cb0*/  FMUL.FTZ R3, R98, UR8 ;  /* 0x0000000862037c20 */ /* 0x002fcc0008410000 */
[----:B------:R1:W5:Y:S02]  /*3cc0*/  MUFU.TANH R89, R3 ;  /* 0x0000000300597308 */ /* 0x0003640000002400 */
[----:B-1----:R-:W-:-:S06]  /*3cd0*/  FMUL.FTZ R3, R99, UR8 ;  /* 0x0000000863037c20 */ /* 0x002fcc0008410000 */
[----:B------:R1:W5:Y:S02]  /*3ce0*/  MUFU.TANH R88, R3 ;  /* 0x0000000300587308 */ /* 0x0003640000002400 */
[----:B-1----:R-:W-:-:S06]  /*3cf0*/  FMUL.FTZ R3, R94, UR8 ;  /* 0x000000085e037c20 */ /* 0x002fcc0008410000 */
[----:B------:R1:W-:Y:S02]  /*3d00*/  MUFU.TANH R93, R3 ;  /* 0x00000003005d7308 */ /* 0x0003e40000002400 */
[----:B-1----:R-:W-:-:S06]  /*3d10*/  FMUL.FTZ R3, R95, UR8 ;  /* 0x000000085f037c20 */ /* 0x002fcc0008410000 */
[----:B------:R1:W5:Y:S02]  /*3d20*/  MUFU.TANH R92, R3 ;  /* 0x00000003005c7308 */ /* 0x0003640000002400 */
[----:B-1----:R-:W-:-:S06]  /*3d30*/  FMUL.FTZ R3, R90, UR8 ;  /* 0x000000085a037c20 */ /* 0x002fcc0008410000 */
[----:B------:R1:W5:Y:S02]  /*3d40*/  MUFU.TANH R94, R3 ;  /* 0x00000003005e7308 */ /* 0x0003640000002400 */
[----:B-1----:R-:W-:-:S05]  /*3d50*/  FMUL.FTZ R3, R39, UR6 ;  /* 0x0000000627037c20 */ /* 0x002fca0008410000 */
[----:B------:R-:W-:Y:S02]  /*3d60*/  FSEL R3, R3, RZ, P0 ;  /* 0x000000ff03037208 */ /* 0x000fe40000000000 */
[----:B------:R-:W-:-:S03]  /*3d70*/  ISETP.GE.AND P0, PT, R27, R6, PT ;  /* 0x000000061b00720c */ /* 0x000fc60003f06270 */
[--C-:B------:R-:W-:Y:S01]  /*3d80*/  FFMA.FTZ R4, R16, UR6, -R3.reuse ;  /* 0x0000000610047c23 */ /* 0x100fe20008010803 */
[----:B------:R-:W-:Y:S01]  /*3d90*/  FSEL R11, R159, -INF , !P0 ;  /* 0xff8000009f0b7808 */ /* 0x000fe20004000000 */
[----:B------:R-:W-:Y:S01]  /*3da0*/  FFMA.FTZ R5, R22, UR6, -R3 ;  /* 0x0000000616057c23 */ /* 0x000fe20008010803 */
[-C--:B------:R-:W-:Y:S01]  /*3db0*/  ISETP.GE.AND P0, PT, R24, R6.reuse, PT ;  /* 0x000000061800720c */ /* 0x080fe20003f06270 */
[----:B------:R1:W-:Y:S03]  /*3dc0*/  MUFU.EX2 R224, R4 ;  /* 0x0000000400e07308 */ /* 0x0003e60000000800 */
[----:B------:R-:W-:Y:S02]  /*3dd0*/  FSEL R13, R66, -INF , !P0 ;  /* 0xff800000420d7808 */ /* 0x000fe40004000000 */
[----:B------:R-:W-:-:S03]  /*3de0*/  ISETP.GE.AND P0, PT, R29, R6, PT ;  /* 0x000000061d00720c */ /* 0x000fc60003f06270 */
[----:B------:R3:W-:Y:S01]  /*3df0*/  MUFU.EX2 R250, R5 ;  /* 0x0000000500fa7308 */ /* 0x0007e20000000800 */
[----:B------:R-:W-:Y:S02]  /*3e00*/  FSEL R16, R157, -INF , !P0 ;  /* 0xff8000009d107808 */ /* 0x000fe40004000000 */
[-C--:B------:R-:W-:Y:S01]  /*3e10*/  ISETP.GE.AND P0, PT, R30, R6.reuse, PT ;  /* 0x000000061e00720c */ /* 0x080fe20003f06270 */
[--C-:B-1----:R-:W-:Y:S01]  /*3e20*/  FFMA.FTZ R4, R17, UR6, -R3.reuse ;  /* 0x0000000611047c23 */ /* 0x102fe20008010803 */
[----:B------:R-:W-:Y:S02]  /*3e30*/  FSEL R17, R48, -INF , !P1 ;  /* 0xff80000030117808 */ /* 0x000fe40004800000 */
[----:B------:R-:W-:Y:S01]  /*3e40*/  ISETP.GE.AND P1, PT, R31, R6, PT ;  /* 0x000000061f00720c */ /* 0x000fe20003f26270 */
[----:B------:R1:W-:Y:S01]  /*3e50*/  MUFU.EX2 R223, R4 ;  /* 0x0000000400df7308 */ /* 0x0003e20000000800 */
[----:B---3--:R-:W-:-:S07]  /*3e60*/  FFMA.FTZ R5, R23, UR6, -R3 ;  /* 0x0000000617057c23 */ /* 0x008fce0008010803 */
[----:B------:R3:W-:Y:S01]  /*3e70*/  MUFU.EX2 R252, R5 ;  /* 0x0000000500fc7308 */ /* 0x0007e20000000800 */
[----:B-1----:R-:W-:-:S07]  /*3e80*/  FFMA.FTZ R4, R20, UR6, -R3 ;  /* 0x0000000614047c23 */ /* 0x002fce0008010803 */
[----:B------:R1:W-:Y:S01]  /*3e90*/  MUFU.EX2 R225, R4 ;  /* 0x0000000400e17308 */ /* 0x0003e20000000800 */
[----:B---3--:R-:W-:-:S07]  /*3ea0*/  FFMA.FTZ R5, R37, UR6, -R3 ;  /* 0x0000000625057c23 */ /* 0x008fce0008010803 */
[----:B------:R3:W-:Y:S01]  /*3eb0*/  MUFU.EX2 R113, R5 ;  /* 0x0000000500717308 */ /* 0x0007e20000000800 */
[----:B-1----:R-:W-:Y:S01]  /*3ec0*/  FFMA.FTZ R4, R19, UR6, -R3 ;  /* 0x0000000613047c23 */ /* 0x002fe20008010803 */
[----:B------:R-:W-:Y:S02]  /*3ed0*/  FSEL R19, R156, -INF , !P1 ;  /* 0xff8000009c137808 */ /* 0x000fe40004800000 */
[----:B------:R-:W-:-:S04]  /*3ee0*/  ISETP.GE.AND P1, PT, R34, R6, PT ;  /* 0x000000062200720c */ /* 0x000fc80003f26270 */
[----:B------:R1:W-:Y:S01]  /*3ef0*/  MUFU.EX2 R228, R4 ;  /* 0x0000000400e47308 */ /* 0x0003e20000000800 */
[----:B------:R-:W-:Y:S01]  /*3f00*/  FSEL R15, R15, -INF , !P1 ;  /* 0xff8000000f0f7808 */ /* 0x000fe20004800000 */
[----:B---3--:R-:W-:Y:S01]  /*3f10*/  FFMA.FTZ R5, R42, UR6, -R3 ;  /* 0x000000062a057c23 */ /* 0x008fe20008010803 */
[----:B------:R-:W-:-:S05]  /*3f20*/  ISETP.GE.AND P1, PT, R35, R6, PT ;  /* 0x000000062300720c */ /* 0x000fca0003f26270 */
[----:B------:R3:W5:Y:S01]  /*3f30*/  MUFU.EX2 R101, R5 ;  /* 0x0000000500657308 */ /* 0x0007620000000800 */
[----:B------:R-:W-:Y:S02]  /*3f40*/  FSEL R22, R152, -INF , !P1 ;  /* 0xff80000098167808 */ /* 0x000fe40004800000 */
[----:B------:R-:W-:-:S04]  /*3f50*/  ISETP.GE.AND P1, PT, R40, R6, PT ;  /* 0x000000062800720c */ /* 0x000fc80003f26270 */
[----:B----4-:R-:W-:Y:S01]  /*3f60*/  FSEL R37, R71, -INF , !P1 ;  /* 0xff80000047257808 */ /* 0x010fe20004800000 */
[--C-:B-1----:R-:W-:Y:S01]  /*3f70*/  FFMA.FTZ R4, R18, UR6, -R3.reuse ;  /* 0x0000000612047c23 */ /* 0x102fe20008010803 */
[----:B------:R-:W-:Y:S02]  /*3f80*/  FSEL R18, R47, -INF , !P0 ;  /* 0xff8000002f127808 */ /* 0x000fe40004000000 */
[-C--:B------:R-:W-:Y:S01]  /*3f90*/  ISETP.GE.AND P0, PT, R32, R6.reuse, PT ;  /* 0x000000062000720c */ /* 0x080fe20003f06270 */
[----:B------:R1:W-:Y:S01]  /*3fa0*/  MUFU.EX2 R248, R4 ;  /* 0x0000000400f87308 */ /* 0x0003e20000000800 */
[-C--:B------:R-:W-:Y:S02]  /*3fb0*/  ISETP.GE.AND P1, PT, R43, R6.reuse, PT ;  /* 0x000000062b00720c */ /* 0x080fe40003f26270 */
[----:B------:R-:W-:Y:S01]  /*3fc0*/  FSEL R20, R155, -INF , !P0 ;  /* 0xff8000009b147808 */ /* 0x000fe20004000000 */
[----:B---3--:R-:W-:Y:S01]  /*3fd0*/  FFMA.FTZ R5, R45, UR6, -R3 ;  /* 0x000000062d057c23 */ /* 0x008fe20008010803 */
[----:B------:R-:W-:-:S02]  /*3fe0*/  ISETP.GE.AND P0, PT, R33, R6, PT ;  /* 0x000000062100720c */ /* 0x000fc40003f06270 */
[----:B------:R-:W-:Y:S01]  /*3ff0*/  FSEL R45, R148, -INF , !P1 ;  /* 0xff800000942d7808 */ /* 0x000fe20004800000 */
[----:B------:R3:W4:Y:S01]  /*4000*/  MUFU.EX2 R150, R5 ;  /* 0x0000000500967308 */ /* 0x0007220000000800 */
[----:B------:R-:W-:-:S04]  /*4010*/  ISETP.GE.AND P1, PT, R67, R6, PT ;  /* 0x000000064300720c */ /* 0x000fc80003f26270 */
[----:B--2---:R-:W-:Y:S02]  /*4020*/  FSEL R47, R84, -INF , !P1 ;  /* 0xff800000542f7808 */ /* 0x004fe40004800000 */
[-C--:B------:R-:W-:Y:S01]  /*4030*/  ISETP.GE.AND P1, PT, R73, R6.reuse, PT ;  /* 0x000000064900720c */ /* 0x080fe20003f26270 */
[--C-:B-1----:R-:W-:Y:S01]  /*4040*/  FFMA.FTZ R4, R21, UR6, -R3.reuse ;  /* 0x0000000615047c23 */ /* 0x102fe20008010803 */
[----:B------:R-:W-:Y:S02]  /*4050*/  FSEL R21, R8, -INF , !P0 ;  /* 0xff80000008157808 */ /* 0x000fe40004000000 */
[-C--:B------:R-:W-:Y:S01]  /*4060*/  ISETP.GE.AND P0, PT, R36, R6.reuse, PT ;  /* 0x000000062400720c */ /* 0x080fe20003f06270 */
[----:B------:R1:W-:Y:S01]  /*4070*/  MUFU.EX2 R246, R4 ;  /* 0x0000000400f67308 */ /* 0x0003e20000000800 */
[----:B------:R-:W-:Y:S02]  /*4080*/  FSEL R66, R145, -INF , !P1 ;  /* 0xff80000091427808 */ /* 0x000fe40004800000 */
[----:B------:R-:W-:Y:S01]  /*4090*/  FSEL R23, R151, -INF , !P0 ;  /* 0xff80000097177808 */ /* 0x000fe20004000000 */
[----:B---3--:R-:W-:Y:S01]  /*40a0*/  FFMA.FTZ R5, R46, UR6, -R3 ;  /* 0x000000062e057c23 */ /* 0x008fe20008010803 */
[----:B------:R-:W-:-:S02]  /*40b0*/  ISETP.GE.AND P0, PT, R41, R6, PT ;  /* 0x000000062900720c */ /* 0x000fc40003f06270 */
[-C--:B------:R-:W-:Y:S01]  /*40c0*/  ISETP.GE.AND P1, PT, R77, R6.reuse, PT ;  /* 0x000000064d00720c */ /* 0x080fe20003f26270 */
[----:B------:R2:W-:Y:S01]  /*40d0*/  MUFU.EX2 R251, R5 ;  /* 0x0000000500fb7308 */ /* 0x0005e20000000800 */
[----:B------:R-:W-:Y:S02]  /*40e0*/  FSEL R42, R9, -INF , !P0 ;  /* 0xff800000092a7808 */ /* 0x000fe40004000000 */
[----:B------:R-:W-:Y:S02]  /*40f0*/  ISETP.GE.AND P0, PT, R44, R6, PT ;  /* 0x000000062c00720c */ /* 0x000fe40003f06270 */
[----:B------:R-:W-:Y:S02]  /*4100*/  VIADDMNMX R9, R38, 0x48, R112, PT ;  /* 0x0000004826097846 */ /* 0x000fe40003800170 */
[----:B------:R-:W-:Y:S02]  /*4110*/  FSEL R46, R147, -INF , !P0 ;  /* 0xff800000932e7808 */ /* 0x000fe40004000000 */
[----:B-1----:R-:W-:-:S02]  /*4120*/  FMNMX.FTZ R4, R10, R11, !PT ;  /* 0x0000000b0a047209 */ /* 0x002fc40007810000 */
[----:B------:R-:W-:Y:S02]  /*4130*/  ISETP.GE.AND P0, PT, R69, R6, PT ;  /* 0x000000064500720c */ /* 0x000fe40003f06270 */
[----:B------:R-:W-:Y:S02]  /*4140*/  FMNMX.FTZ R4, R12, R4, !PT ;  /* 0x000000040c047209 */ /* 0x000fe40007810000 */
[----:B-----5:R-:W-:Y:S02]  /*4150*/  FSEL R59, R80, -INF , !P0 ;  /* 0xff800000503b7808 */ /* 0x020fe40004000000 */
[----:B------:R-:W-:Y:S01]  /*4160*/  FMNMX.FTZ R4, R13, R4, !PT ;  /* 0x000000040d047209 */ /* 0x000fe20007810000 */
[----:B--2---:R-:W-:Y:S01]  /*4170*/  FFMA.FTZ R5, R51, UR6, -R3 ;  /* 0x0000000633057c23 */ /* 0x004fe20008010803 */
[----:B------:R-:W-:Y:S02]  /*4180*/  ISETP.GE.AND P0, PT, R75, R6, PT ;  /* 0x000000064b00720c */ /* 0x000fe40003f06270 */
[----:B------:R-:W-:Y:S01]  /*4190*/  FMNMX.FTZ R4, R14, R4, !PT ;  /* 0x000000040e047209 */ /* 0x000fe20007810000 */
[----:B------:R1:W-:Y:S01]  /*41a0*/  MUFU.EX2 R249, R5 ;  /* 0x0000000500f97308 */ /* 0x0003e20000000800 */
[----:B------:R-:W-:-:S02]  /*41b0*/  FSEL R71, R144, -INF , !P0 ;  /* 0xff80000090477808 */ /* 0x000fc40004000000 */
[----:B------:R-:W-:Y:S02]  /*41c0*/  FMNMX.FTZ R4, R16, R4, !PT ;  /* 0x0000000410047209 */ /* 0x000fe40007810000 */
[----:B------:R-:W-:Y:S02]  /*41d0*/  ISETP.GE.AND P0, PT, R79, R6, PT ;  /* 0x000000064f00720c */ /* 0x000fe40003f06270 */
[----:B------:R-:W-:Y:S02]  /*41e0*/  FMNMX.FTZ R4, R17, R4, !PT ;  /* 0x0000000411047209 */ /* 0x000fe40007810000 */
[----:B------:R-:W-:Y:S02]  /*41f0*/  FSEL R80, R89, -INF , !P1 ;  /* 0xff80000059507808 */ /* 0x000fe40004800000 */
[----:B------:R-:W-:Y:S02]  /*4200*/  FMNMX.FTZ R4, R18, R4, !PT ;  /* 0x0000000412047209 */ /* 0x000fe40007810000 */
[----:B------:R-:W-:-:S02]  /*4210*/  ISETP.GE.AND P1, PT, R78, R6, PT ;  /* 0x000000064e00720c */ /* 0x000fc40003f26270 */
        /* <DEDUP_REMOVED lines=9> */
[----:B------:R-:W-:Y:S02]  /*42b0*/  ISETP.GE.AND P0, PT, R85, R6, PT ;  /* 0x000000065500720c */ /* 0x000fe40003f06270 */
[----:B------:R-:W-:Y:S02]  /*42c0*/  FMNMX.FTZ R4, R22, R4, !PT ;  /* 0x0000000416047209 */ /* 0x000fe40007810000 */
[----:B------:R-:W-:Y:S02]  /*42d0*/  FSEL R89, R92, -INF , !P0 ;  /* 0xff8000005c597808 */ /* 0x000fe40004000000 */
[----:B------:R-:W-:Y:S01]  /*42e0*/  FMNMX.FTZ R4, R23, R4, !PT ;  /* 0x0000000417047209 */ /* 0x000fe20007810000 */
[----:B-1----:R-:W-:Y:S01]  /*42f0*/  FFMA.FTZ R5, R53, UR6, -R3 ;  /* 0x0000000635057c23 */ /* 0x002fe20008010803 */
[----:B------:R-:W-:-:S02]  /*4300*/  ISETP.GE.AND P0, PT, R87, R6, PT ;  /* 0x000000065700720c */ /* 0x000fc40003f06270 */
[----:B------:R-:W-:Y:S01]  /*4310*/  FMNMX.FTZ R4, R37, R4, !PT ;  /* 0x0000000425047209 */ /* 0x000fe20007810000 */
[----:B------:R1:W-:Y:S01]  /*4320*/  MUFU.EX2 R245, R5 ;  /* 0x0000000500f57308 */ /* 0x0003e20000000800 */
[----:B------:R-:W-:Y:S02]  /*4330*/  FSEL R160, R118, -INF , !P0 ;  /* 0xff80000076a07808 */ /* 0x000fe40004000000 */
[----:B------:R-:W-:Y:S02]  /*4340*/  FMNMX.FTZ R4, R42, R4, !PT ;  /* 0x000000042a047209 */ /* 0x000fe40007810000 */
[----:B------:R-:W-:Y:S02]  /*4350*/  ISETP.GE.AND P0, PT, R50, R6, PT ;  /* 0x000000063200720c */ /* 0x000fe40003f06270 */
[----:B------:R-:W-:Y:S02]  /*4360*/  FMNMX.FTZ R4, R45, R4, !PT ;  /* 0x000000042d047209 */ /* 0x000fe40007810000 */
[----:B------:R-:W-:-:S02]  /*4370*/  FSEL R161, R91, -INF , !P0 ;  /* 0xff8000005ba17808 */ /* 0x000fc40004000000 */
[----:B------:R-:W-:Y:S02]  /*4380*/  FMNMX.FTZ R4, R46, R4, !PT ;  /* 0x000000042e047209 */ /* 0x000fe40007810000 */
[-C--:B------:R-:W-:Y:S02]  /*4390*/  ISETP.GE.AND P0, PT, R27, R9.reuse, PT ;  /* 0x000000091b00720c */ /* 0x080fe40003f06270 */
[----:B------:R-:W-:Y:S01]  /*43a0*/  FMNMX.FTZ R4, R47, R4, !PT ;  /* 0x000000042f047209 */ /* 0x000fe20007810000 */
[----:B-1----:R-:W-:Y:S01]  /*43b0*/  FFMA.FTZ R5, R54, UR6, -R3 ;  /* 0x0000000636057c23 */ /* 0x002fe20008010803 */
[-C--:B------:R-:W-:Y:S02]  /*43c0*/  ISETP.GE.AND P5, PT, R24, R9.reuse, PT ;  /* 0x000000091800720c */ /* 0x080fe40003fa6270 */
[----:B------:R-:W-:Y:S01]  /*43d0*/  FMNMX.FTZ R4, R59, R4, !PT ;  /* 0x000000043b047209 */ /* 0x000fe20007810000 */
[----:B------:R1:W-:Y:S01]  /*43e0*/  MUFU.EX2 R244, R5 ;  /* 0x0000000500f47308 */ /* 0x0003e20000000800 */
[----:B------:R-:W-:-:S02]  /*43f0*/  ISETP.GE.AND P2, PT, R26, R9, PT ;  /* 0x000000091a00720c */ /* 0x000fc40003f46270 */
[----:B------:R-:W-:-:S04]  /*4400*/  FMNMX.FTZ R4, R66, R4, !PT ;  /* 0x0000000442047209 */ /* 0x000fc80007810000 */
[----:B------:R-:W-:-:S04]  /*4410*/  FMNMX.FTZ R4, R71, R4, !PT ;  /* 0x0000000447047209 */ /* 0x000fc80007810000 */
        /* <DEDUP_REMOVED lines=20> */
[----:B-1----:R-:W-:Y:S01]  /*4560*/  FFMA.FTZ R5, R57, UR6, -R3 ;  /* 0x0000000639057c23 */ /* 0x002fe20008010803 */
[----:B------:R-:W-:Y:S02]  /*4570*/  FSEL R57, R195, -INF , !P0 ;  /* 0xff800000c3397808 */ /* 0x000fe40004000000 */
[----:B------:R-:W-:Y:S01]  /*4580*/  FMNMX.FTZ R4, R161, R4, !PT ;  /* 0x00000004a1047209 */ /* 0x000fe20007810000 */
[----:B------:R1:W-:Y:S01]  /*4590*/  MUFU.EX2 R235, R5 ;  /* 0x0000000500eb7308 */ /* 0x0003e20000000800 */
[----:B------:R-:W-:-:S03]  /*45a0*/  ISETP.GE.AND P0, PT, R25, R9, PT ;  /* 0x000000091900720c */ /* 0x000fc60003f06270 */
[----:B------:R-:W2:Y:S01]  /*45b0*/  SHFL.BFLY PT, R8, R4, 0x2, 0x1f ;  /* 0x0c401f0004087f89 */ /* 0x000ea200000e0000 */
[----:B-1----:R-:W-:Y:S01]  /*45c0*/  FFMA.FTZ R5, R62, UR6, -R3 ;  /* 0x000000063e057c23 */ /* 0x002fe20008010803 */
[----:B------:R-:W-:-:S03]  /*45d0*/  FSEL R62, R120, -INF , !P2 ;  /* 0xff800000783e7808 */ /* 0x000fc60005000000 */
[----:B------:R1:W-:Y:S01]  /*45e0*/  MUFU.EX2 R231, R5 ;  /* 0x0000000500e77308 */ /* 0x0003e20000000800 */
[----:B--2---:R-:W-:Y:S02]  /*45f0*/  FMNMX.FTZ R4, R4, R8, !PT ;  /* 0x0000000804047209 */ /* 0x004fe40007810000 */
[----:B------:R-:W-:-:S03]  /*4600*/  VIADDMNMX R8, R38, 0x40, R112, PT ;  /* 0x0000004026087846 */ /* 0x000fc60003800170 */
[----:B------:R-:W2:Y:S01]  /*4610*/  SHFL.BFLY PT, R38, R4, 0x1, 0x1f ;  /* 0x0c201f0004267f89 */ /* 0x000ea200000e0000 */
[-C--:B------:R-:W-:Y:S02]  /*4620*/  ISETP.GE.AND P1, PT, R27, R8.reuse, PT ;  /* 0x000000081b00720c */ /* 0x080fe40003f26270 */
[-C--:B------:R-:W-:Y:S01]  /*4630*/  ISETP.GE.AND P3, PT, R26, R8.reuse, PT ;  /* 0x000000081a00720c */ /* 0x080fe20003f66270 */
[----:B-1----:R-:W-:Y:S01]  /*4640*/  FFMA.FTZ R5, R65, UR6, -R3 ;  /* 0x0000000641057c23 */ /* 0x002fe20008010803 */
[-C--:B------:R-:W-:Y:S02]  /*4650*/  ISETP.GE.AND P4, PT, R24, R8.reuse, PT ;  /* 0x000000081800720c */ /* 0x080fe40003f86270 */
[----:B------:R-:W-:Y:S01]  /*4660*/  ISETP.GE.AND P6, PT, R25, R8, PT ;  /* 0x000000081900720c */ /* 0x000fe20003fc6270 */
[----:B------:R1:W-:Y:S01]  /*4670*/  MUFU.EX2 R229, R5 ;  /* 0x0000000500e57308 */ /* 0x0003e20000000800 */
[----:B------:R-:W-:Y:S02]  /*4680*/  FSEL R54, R196, -INF , !P1 ;  /* 0xff800000c4367808 */ /* 0x000fe40004800000 */
[----:B------:R-:W-:-:S02]  /*4690*/  ISETP.GE.AND P1, PT, R29, R9, PT ;  /* 0x000000091d00720c */ /* 0x000fc40003f26270 */
[----:B------:R-:W-:Y:S02]  /*46a0*/  FSEL R53, R123, -INF , !P3 ;  /* 0xff8000007b357808 */ /* 0x000fe40005800000 */
[----:B------:R-:W-:Y:S02]  /*46b0*/  FSEL R52, R126, -INF , !P4 ;  /* 0xff8000007e347808 */ /* 0x000fe40006000000 */
[----:B------:R-:W-:Y:S02]  /*46c0*/  FSEL R51, R193, -INF , !P6 ;  /* 0xff800000c1337808 */ /* 0x000fe40007000000 */
[-C--:B------:R-:W-:Y:S02]  /*46d0*/  ISETP.GE.AND P3, PT, R29, R8.reuse, PT ;  /* 0x000000081d00720c */ /* 0x080fe40003f66270 */
[----:B------:R-:W-:Y:S02]  /*46e0*/  ISETP.GE.AND P6, PT, R30, R8, PT ;  /* 0x000000081e00720c */ /* 0x000fe40003fc6270 */
[----:B--2---:R-:W-:Y:S01]  /*46f0*/  FMNMX.FTZ R38, R4, R38, !PT ;  /* 0x0000002604267209 */ /* 0x004fe20007810000 */
[--C-:B------:R-:W-:Y:S01]  /*4700*/  FFMA.FTZ R4, R81, UR6, -R3.reuse ;  /* 0x0000000651047c23 */ /* 0x100fe20008010803 */
[----:B-1----:R-:W-:Y:S01]  /*4710*/  FFMA.FTZ R5, R76, UR6, -R3 ;  /* 0x000000064c057c23 */ /* 0x002fe20008010803 */
[----:B------:R-:W-:-:S02]  /*4720*/  ISETP.GE.AND P4, PT, R30, R9, PT ;  /* 0x000000091e00720c */ /* 0x000fc40003f86270 */
[----:B------:R-:W-:Y:S01]  /*4730*/  FSEL R30, R192, -INF , !P1 ;  /* 0xff800000c01e7808 */ /* 0x000fe20004800000 */
[----:B------:R1:W-:Y:S01]  /*4740*/  MUFU.EX2 R230, R5 ;  /* 0x0000000500e67308 */ /* 0x0003e20000000800 */
[CC--:B------:R-:W-:Y:S02]  /*4750*/  ISETP.GE.AND P1, PT, R31.reuse, R9.reuse, PT ;  /* 0x000000091f00720c */ /* 0x0c0fe40003f26270 */
[----:B------:R-:W-:Y:S02]  /*4760*/  FSEL R48, R194, -INF , !P3 ;  /* 0xff800000c2307808 */ /* 0x000fe40005800000 */
[----:B------:R-:W-:Y:S02]  /*4770*/  ISETP.GE.AND P3, PT, R31, R8, PT ;  /* 0x000000081f00720c */ /* 0x000fe40003f66270 */
[----:B------:R-:W-:Y:S01]  /*4780*/  FSEL R92, R185, -INF , !P1 ;  /* 0xff800000b95c7808 */ /* 0x000fe20004800000 */
[----:B------:R-:W-:Y:S01]  /*4790*/  MUFU.EX2 R227, R4 ;  /* 0x0000000400e37308 */ /* 0x000fe20000000800 */
[----:B------:R-:W-:-:S02]  /*47a0*/  ISETP.GE.AND P1, PT, R33, R9, PT ;  /* 0x000000092100720c */ /* 0x000fc40003f26270 */
[----:B------:R-:W-:Y:S02]  /*47b0*/  FSEL R65, R125, -INF , !P4 ;  /* 0xff8000007d417808 */ /* 0x000fe40006000000 */
[----:B------:R-:W-:Y:S02]  /*47c0*/  FSEL R27, R189, -INF , !P3 ;  /* 0xff800000bd1b7808 */ /* 0x000fe40005800000 */
[----:B------:R-:W-:Y:S01]  /*47d0*/  ISETP.GE.AND P4, PT, R34, R9, PT ;  /* 0x000000092200720c */ /* 0x000fe20003f86270 */
[----:B-1----:R-:W-:Y:S01]  /*47e0*/  FFMA.FTZ R5, R70, UR6, -R3 ;  /* 0x0000000646057c23 */ /* 0x002fe20008010803 */
[----:B------:R-:W-:Y:S02]  /*47f0*/  ISETP.GE.AND P2, PT, R28, R8, PT ;  /* 0x000000081c00720c */ /* 0x000fe40003f46270 */
[----:B------:R-:W-:Y:S01]  /*4800*/  FSEL R96, R124, -INF , !P4 ;  /* 0xff8000007c607808 */ /* 0x000fe20006000000 */
[----:B------:R1:W-:Y:S01]  /*4810*/  MUFU.EX2 R234, R5 ;  /* 0x0000000500ea7308 */ /* 0x0003e20000000800 */
[----:B------:R-:W-:-:S02]  /*4820*/  FSEL R29, R129, -INF , !P2 ;  /* 0xff800000811d7808 */ /* 0x000fc40005000000 */
[----:B------:R-:W-:-:S04]  /*4830*/  ISETP.GE.AND P2, PT, R32, R8, PT ;  /* 0x000000082000720c */ /* 0x000fc80003f46270 */
        /* <DEDUP_REMOVED lines=8> */
[----:B------:R-:W-:Y:S02]  /*48c0*/  FSEL R110, R171, -INF , !P2 ;  /* 0xff800000ab6e7808 */ /* 0x000fe40005000000 */
[----:B------:R-:W-:-:S04]  /*48d0*/  ISETP.GE.AND P2, PT, R75, R9, PT ;  /* 0x000000094b00720c */ /* 0x000fc80003f46270 */
[----:B------:R-:W-:Y:S02]  /*48e0*/  FSEL R107, R220, -INF , !P2 ;  /* 0xff800000dc6b7808 */ /* 0x000fe40005000000 */
[-C--:B------:R-:W-:Y:S01]  /*48f0*/  ISETP.GE.AND P2, PT, R82, R9.reuse, PT ;  /* 0x000000095200720c */ /* 0x080fe20003f46270 */
[----:B-1----:R-:W-:Y:S01]  /*4900*/  FFMA.FTZ R5, R60, UR6, -R3 ;  /* 0x000000063c057c23 */ /* 0x002fe20008010803 */
[----:B------:R-:W-:Y:S02]  /*4910*/  FSEL R60, R121, -INF , !P5 ;  /* 0xff800000793c7808 */ /* 0x000fe40006800000 */
[----:B------:R-:W-:Y:S01]  /*4920*/  ISETP.GE.AND P5, PT, R28, R9, PT ;  /* 0x000000091c00720c */ /* 0x000fe20003fa6270 */
[----:B------:R1:W-:Y:S01]  /*4930*/  MUFU.EX2 R243, R5 ;  /* 0x0000000500f37308 */ /* 0x0003e20000000800 */
[----:B------:R-:W-:Y:S02]  /*4940*/  FSEL R28, R130, -INF , !P6 ;  /* 0xff800000821c7808 */ /* 0x000fe40007000000 */
[----:B------:R-:W-:-:S04]  /*4950*/  ISETP.GE.AND P6, PT, R33, R8, PT ;  /* 0x000000082100720c */ /* 0x000fc80003fc6270 */
[----:B------:R-:W-:Y:S02]  /*4960*/  FSEL R24, R134, -INF , !P6 ;  /* 0xff80000086187808 */ /* 0x000fe40007000000 */
[----:B------:R-:W-:-:S04]  /*4970*/  ISETP.GE.AND P6, PT, R41, R9, PT ;  /* 0x000000092900720c */ /* 0x000fc80003fc6270 */
[----:B------:R-:W-:Y:S02]  /*4980*/  FSEL R91, R165, -INF , !P6 ;  /* 0xff800000a55b7808 */ /* 0x000fe40007000000 */
[----:B------:R-:W-:Y:S01]  /*4990*/  ISETP.NE.AND P6, PT, R100, RZ, PT ;  /* 0x000000ff6400720c */ /* 0x000fe20003fc5270 */
[--C-:B-1----:R-:W-:Y:S01]  /*49a0*/  FFMA.FTZ R5, R56, UR6, -R3.reuse ;  /* 0x0000000638057c23 */ /* 0x102fe20008010803 */
[----:B------:R-:W-:Y:S02]  /*49b0*/  FSEL R56, R191, -INF , !P0 ;  /* 0xff800000bf387808 */ /* 0x000fe40004000000 */
[----:B------:R-:W-:Y:S01]  /*49c0*/  FSETP.NEU.FTZ.AND P0, PT, R38, -INF , PT ;  /* 0xff8000002600780b */ /* 0x000fe20003f1d000 */
[----:B------:R1:W-:Y:S02]  /*49d0*/  MUFU.EX2 R242, R5 ;  /* 0x0000000500f27308 */ /* 0x0003e40000000800 */
[----:B-1----:R-:W-:Y:S01]  /*49e0*/  FFMA.FTZ R5, R63, UR6, -R3 ;  /* 0x000000063f057c23 */ /* 0x002fe20008010803 */
[----:B------:R-:W-:-:S02]  /*49f0*/  FSEL R63, R122, -INF , !P5 ;  /* 0xff8000007a3f7808 */ /* 0x000fc40006800000 */
[----:B------:R-:W-:-:S03]  /*4a00*/  ISETP.GE.AND P5, PT, R34, R8, PT ;  /* 0x000000082200720c */ /* 0x000fc60003fa6270 */
[----:B------:R1:W-:Y:S01]  /*4a10*/  MUFU.EX2 R239, R5 ;  /* 0x0000000500ef7308 */ /* 0x0003e20000000800 */
[----:B------:R-:W-:Y:S02]  /*4a20*/  P2R R4, PR, RZ, 0x20 ;  /* 0x00000020ff047803 */ /* 0x000fe40000000000 */
[----:B------:R-:W-:Y:S02]  /*4a30*/  ISETP.GE.AND P5, PT, R35, R8, PT ;  /* 0x000000082300720c */ /* 0x000fe40003fa6270 */
[----:B------:R-:W-:Y:S02]  /*4a40*/  ISETP.NE.AND P3, PT, R4, RZ, PT ;  /* 0x000000ff0400720c */ /* 0x000fe40003f65270 */
[----:B------:R-:W-:Y:S02]  /*4a50*/  P2R R4, PR, RZ, 0x2 ;  /* 0x00000002ff047803 */ /* 0x000fe40000000000 */
[----:B------:R-:W-:Y:S02]  /*4a60*/  FSEL R25, R133, -INF , !P3 ;  /* 0xff80000085197808 */ /* 0x000fe40005800000 */
[----:B------:R-:W-:-:S02]  /*4a70*/  ISETP.NE.AND P4, PT, R4, RZ, PT ;  /* 0x000000ff0400720c */ /* 0x000fc40003f85270 */
[----:B------:R-:W-:Y:S01]  /*4a80*/  ISETP.GE.AND P3, PT, R36, R8, PT ;  /* 0x000000082400720c */ /* 0x000fe20003f66270 */
[----:B-1----:R-:W-:Y:S01]  /*4a90*/  FFMA.FTZ R5, R68, UR6, -R3 ;  /* 0x0000000644057c23 */ /* 0x002fe20008010803 */
[----:B------:R-:W-:Y:S02]  /*4aa0*/  FSEL R99, R131, -INF , !P4 ;  /* 0xff80000083637808 */ /* 0x000fe40006000000 */
[-C--:B------:R-:W-:Y:S01]  /*4ab0*/  ISETP.GE.AND P4, PT, R40, R9.reuse, PT ;  /* 0x000000092800720c */ /* 0x080fe20003f86270 */
[----:B------:R1:W-:Y:S01]  /*4ac0*/  MUFU.EX2 R236, R5 ;  /* 0x0000000500ec7308 */ /* 0x0003e20000000800 */
[----:B------:R-:W-:-:S04]  /*4ad0*/  ISETP.GE.AND P1, PT, R35, R9, PT ;  /* 0x000000092300720c */ /* 0x000fc80003f26270 */
[----:B------:R-:W-:Y:S02]  /*4ae0*/  FSEL R104, R180, -INF , !P1 ;  /* 0xff800000b4687808 */ /* 0x000fe40004800000 */
[----:B------:R-:W-:-:S04]  /*4af0*/  ISETP.GE.AND P1, PT, R43, R8, PT ;  /* 0x000000082b00720c */ /* 0x000fc80003f26270 */
[----:B------:R-:W-:Y:S02]  /*4b00*/  FSEL R76, R177, -INF , !P1 ;  /* 0xff800000b14c7808 */ /* 0x000fe40004800000 */
[-C--:B------:R-:W-:Y:S01]  /*4b10*/  ISETP.GE.AND P1, PT, R67, R8.reuse, PT ;  /* 0x000000084300720c */ /* 0x080fe20003f26270 */
[--C-:B-1----:R-:W-:Y:S01]  /*4b20*/  FFMA.FTZ R5, R74, UR6, -R3.reuse ;  /* 0x000000064a057c23 */ /* 0x102fe20008010803 */
[----:B------:R-:W-:Y:S02]  /*4b30*/  FFMA.FTZ R3, R72, UR6, -R3 ;  /* 0x0000000648037c23 */ /* 0x000fe40008010803 */
[----:B------:R-:W-:Y:S01]  /*4b40*/  FSEL R95, R138, -INF , !P1 ;  /* 0xff8000008a5f7808 */ /* 0x000fe20004800000 */
[----:B------:R1:W-:Y:S01]  /*4b50*/  MUFU.EX2 R232, R5 ;  /* 0x0000000500e87308 */ /* 0x0003e20000000800 */
[----:B------:R-:W-:-:S04]  /*4b60*/  ISETP.GE.AND P1, PT, R73, R8, PT ;  /* 0x000000084900720c */ /* 0x000fc80003f26270 */
[----:B------:R-:W-:Y:S02]  /*4b70*/  FSEL R105, R174, -INF , !P1 ;  /* 0xff800000ae697808 */ /* 0x000fe40004800000 */
[-C--:B------:R-:W-:Y:S01]  /*4b80*/  ISETP.GE.AND P1, PT, R77, R8.reuse, PT ;  /* 0x000000084d00720c */ /* 0x080fe20003f26270 */
[----:B------:R2:W-:Y:S03]  /*4b90*/  MUFU.EX2 R226, R3 ;  /* 0x0000000300e27308 */ /* 0x0005e60000000800 */
[----:B------:R-:W-:Y:S02]  /*4ba0*/  FSEL R108, R127, -INF , !P1 ;  /* 0xff8000007f6c7808 */ /* 0x000fe40004800000 */
[----:B------:R-:W-:Y:S01]  /*4bb0*/  ISETP.GE.AND P1, PT, R82, R8, PT ;  /* 0x000000085200720c */ /* 0x000fe20003f26270 */
[----:B-1----:R-:W-:-:S03]  /*4bc0*/  FMUL.FTZ R5, R38, UR6 ;  /* 0x0000000626057c20 */ /* 0x002fc60008410000 */
[----:B------:R-:W-:Y:S02]  /*4bd0*/  FSEL R112, R172, -INF , !P1 ;  /* 0xff800000ac707808 */ /* 0x000fe40004800000 */
[-C--:B------:R-:W-:Y:S02]  /*4be0*/  ISETP.GE.AND P1, PT, R83, R8.reuse, PT ;  /* 0x000000085300720c */ /* 0x080fe40003f26270 */
[----:B------:R-:W-:Y:S02]  /*4bf0*/  FSEL R5, R5, RZ, P0 ;  /* 0x000000ff05057208 */ /* 0x000fe40000000000 */
[----:B------:R-:W-:Y:S02]  /*4c00*/  ISETP.GE.AND P0, PT, R32, R9, PT ;  /* 0x000000092000720c */ /* 0x000fe40003f06270 */
[----:B------:R-:W-:Y:S01]  /*4c10*/  FSEL R115, R115, -INF , !P1 ;  /* 0xff80000073737808 */ /* 0x000fe20004800000 */
[--C-:B--2---:R-:W-:Y:S01]  /*4c20*/  FFMA.FTZ R3, R10, UR6, -R5.reuse ;  /* 0x000000060a037c23 */ /* 0x104fe20008010805 */
[----:B------:R-:W-:Y:S01]  /*4c30*/  FSEL R94, R182, -INF , !P0 ;  /* 0xff800000b65e7808 */ /* 0x000fe20004000000 */
[----:B------:R-:W-:Y:S01]  /*4c40*/  FFMA.FTZ R4, R14, UR6, -R5 ;  /* 0x000000060e047c23 */ /* 0x000fe20008010805 */
[----:B------:R-:W-:Y:S01]  /*4c50*/  ISETP.GE.AND P0, PT, R2, R8, PT ;  /* 0x000000080200720c */ /* 0x000fe20003f06270 */
[----:B------:R1:W-:Y:S01]  /*4c60*/  MUFU.EX2 R157, R3 ;  /* 0x00000003009d7308 */ /* 0x0003e20000000800 */
[----:B------:R-:W-:-:S02]  /*4c70*/  FSEL R14, R183, -INF , !P3 ;  /* 0xff800000b70e7808 */ /* 0x000fc40005800000 */
[----:B------:R-:W-:Y:S02]  /*4c80*/  P2R R10, PR, RZ, 0x10 ;  /* 0x00000010ff0a7803 */ /* 0x000fe40000000000 */
[-C--:B------:R-:W-:Y:S02]  /*4c90*/  ISETP.GE.AND P4, PT, R41, R8.reuse, PT ;  /* 0x000000082900720c */ /* 0x080fe40003f86270 */
[-C--:B------:R-:W-:Y:S01]  /*4ca0*/  ISETP.GE.AND P1, PT, R86, R8.reuse, PT ;  /* 0x000000085600720c */ /* 0x080fe20003f26270 */
[----:B------:R2:W-:Y:S01]  /*4cb0*/  MUFU.EX2 R198, R4 ;  /* 0x0000000400c67308 */ /* 0x0005e20000000800 */
[----:B------:R-:W-:Y:S02]  /*4cc0*/  FSEL R64, R142, -INF , !P4 ;  /* 0xff8000008e407808 */ /* 0x000fe40006000000 */
[----:B------:R-:W-:Y:S02]  /*4cd0*/  FSEL R116, R167, -INF , !P1 ;  /* 0xff800000a7747808 */ /* 0x000fe40004800000 */
[----:B------:R-:W-:-:S02]  /*4ce0*/  ISETP.GE.AND P1, PT, R49, R8, PT ;  /* 0x000000083100720c */ /* 0x000fc40003f26270 */
[----:B------:R-:W-:Y:S01]  /*4cf0*/  ISETP.NE.AND P3, PT, R10, RZ, PT ;  /* 0x000000ff0a00720c */ /* 0x000fe20003f65270 */
[--C-:B------:R-:W-:Y:S01]  /*4d00*/  FFMA.FTZ R10, R42, UR6, -R5.reuse ;  /* 0x000000062a0a7c23 */ /* 0x100fe20008010805 */
[--C-:B-1----:R-:W-:Y:S01]  /*4d10*/  FFMA.FTZ R3, R11, UR6, -R5.reuse ;  /* 0x000000060b037c23 */ /* 0x102fe20008010805 */
[----:B------:R-:W-:Y:S02]  /*4d20*/  FSEL R11, R197, -INF , !P0 ;  /* 0xff800000c50b7808 */ /* 0x000fe40004000000 */
[----:B------:R-:W-:Y:S01]  /*4d30*/  ISETP.GE.AND P0, PT, R36, R9, PT ;  /* 0x000000092400720c */ /* 0x000fe20003f06270 */
[----:B------:R1:W3:Y:S01]  /*4d40*/  MUFU.EX2 R156, R3 ;  /* 0x00000003009c7308 */ /* 0x0002e20000000800 */
[----:B------:R-:W-:Y:S02]  /*4d50*/  FSEL R128, R128, -INF , !P1 ;  /* 0xff80000080807808 */ /* 0x000fe40004800000 */
[----:B------:R-:W-:Y:S01]  /*4d60*/  FSEL R103, R179, -INF , !P0 ;  /* 0xff800000b3677808 */ /* 0x000fe20004000000 */
[----:B--2---:R-:W-:Y:S01]  /*4d70*/  FFMA.FTZ R4, R16, UR6, -R5 ;  /* 0x0000000610047c23 */ /* 0x004fe20008010805 */
[----:B------:R-:W-:-:S02]  /*4d80*/  ISETP.GE.AND P0, PT, R44, R8, PT ;  /* 0x000000082c00720c */ /* 0x000fc40003f06270 */
[----:B------:R-:W-:Y:S01]  /*4d90*/  FSEL R81, R166, -INF , !P3 ;  /* 0xff800000a6517808 */ /* 0x000fe20005800000 */
[----:B------:R2:W-:Y:S01]  /*4da0*/  MUFU.EX2 R203, R4 ;  /* 0x0000000400cb7308 */ /* 0x0005e20000000800 */
[----:B------:R-:W-:Y:S02]  /*4db0*/  FSEL R93, R178, -INF , !P0 ;  /* 0xff800000b25d7808 */ /* 0x000fe40004000000 */
[-C--:B------:R-:W-:Y:S02]  /*4dc0*/  ISETP.GE.AND P0, PT, R69, R8.reuse, PT ;  /* 0x000000084500720c */ /* 0x080fe40003f06270 */
[----:B------:R-:W-:Y:S02]  /*4dd0*/  ISETP.GE.AND P4, PT, R44, R9, PT ;  /* 0x000000092c00720c */ /* 0x000fe40003f86270 */
[----:B------:R-:W-:Y:S01]  /*4de0*/  FSEL R97, R136, -INF , !P0 ;  /* 0xff80000088617808 */ /* 0x000fe20004000000 */
[----:B-1----:R-:W-:Y:S01]  /*4df0*/  FFMA.FTZ R3, R12, UR6, -R5 ;  /* 0x000000060c037c23 */ /* 0x002fe20008010805 */
[----:B------:R-:W-:-:S02]  /*4e00*/  ISETP.GE.AND P0, PT, R75, R8, PT ;  /* 0x000000084b00720c */ /* 0x000fc40003f06270 */
[----:B------:R-:W-:Y:S01]  /*4e10*/  FSEL R100, R222, -INF , !P4 ;  /* 0xff800000de647808 */ /* 0x000fe20006000000 */
[----:B------:R1:W-:Y:S01]  /*4e20*/  MUFU.EX2 R158, R3 ;  /* 0x00000003009e7308 */ /* 0x0003e20000000800 */
[----:B------:R-:W-:Y:S01]  /*4e30*/  FSEL R106, R175, -INF , !P0 ;  /* 0xff800000af6a7808 */ /* 0x000fe20004000000 */
[----:B------:R-:W-:Y:S01]  /*4e40*/  IMAD.MOV.U32 R222, RZ, RZ, R101 ;  /* 0x000000ffffde7224 */ /* 0x000fe200078e0065 */
[----:B------:R-:W-:Y:S01]  /*4e50*/  ISETP.GE.AND P0, PT, R79, R8, PT ;  /* 0x000000084f00720c */ /* 0x000fe20003f06270 */
[--C-:B--2---:R-:W-:Y:S01]  /*4e60*/  FFMA.FTZ R4, R17, UR6, -R5.reuse ;  /* 0x0000000611047c23 */ /* 0x104fe20008010805 */
[-C--:B------:R-:W-:Y:S02]  /*4e70*/  ISETP.GE.AND P1, PT, R69, R9.reuse, PT ;  /* 0x000000094500720c */ /* 0x080fe40003f26270 */
[----:B------:R-:W-:Y:S01]  /*4e80*/  FSEL R109, R117, -INF , !P0 ;  /* 0xff800000756d7808 */ /* 0x000fe20004000000 */
[----:B------:R2:W-:Y:S01]  /*4e90*/  MUFU.EX2 R199, R4 ;  /* 0x0000000400c77308 */ /* 0x0005e20000000800 */
[-C--:B------:R-:W-:Y:S01]  /*4ea0*/  ISETP.GE.AND P0, PT, R2, R9.reuse, PT ;  /* 0x000000090200720c */ /* 0x080fe20003f06270 */
[----:B------:R-:W-:Y:S01]  /*4eb0*/  FFMA.FTZ R2, R22, UR6, -R5 ;  /* 0x0000000616027c23 */ /* 0x000fe20008010805 */
[----:B------:R-:W-:-:S02]  /*4ec0*/  ISETP.GE.AND P3, PT, R73, R9, PT ;  /* 0x000000094900720c */ /* 0x000fc40003f66270 */
[----:B------:R-:W-:Y:S02]  /*4ed0*/  FSEL R12, R204, -INF , !P0 ;  /* 0xff800000cc0c7808 */ /* 0x000fe40004000000 */
[-C--:B------:R-:W-:Y:S01]  /*4ee0*/  ISETP.GE.AND P0, PT, R85, R8.reuse, PT ;  /* 0x000000085500720c */ /* 0x080fe20003f06270 */
[----:B------:R-:W-:Y:S01]  /*4ef0*/  MUFU.EX2 R210, R2 ;  /* 0x0000000200d27308 */ /* 0x000fe20000000800 */
[--C-:B-1----:R-:W-:Y:S01]  /*4f00*/  FFMA.FTZ R3, R13, UR6, -R5.reuse ;  /* 0x000000060d037c23 */ /* 0x102fe20008010805 */
[----:B------:R-:W-:Y:S02]  /*4f10*/  FSEL R13, R181, -INF , !P5 ;  /* 0xff800000b50d7808 */ /* 0x000fe40006800000 */
[----:B------:R-:W-:Y:S02]  /*4f20*/  FSEL R114, R114, -INF , !P0 ;  /* 0xff80000072727808 */ /* 0x000fe40004000000 */
[----:B------:R-:W-:Y:S02]  /*4f30*/  ISETP.GE.AND P0, PT, R87, R8, PT ;  /* 0x000000085700720c */ /* 0x000fe40003f06270 */
[----:B------:R1:W5:Y:S01]  /*4f40*/  MUFU.EX2 R159, R3 ;  /* 0x00000003009f7308 */ /* 0x0003620000000800 */
[----:B--2---:R-:W-:Y:S01]  /*4f50*/  FFMA.FTZ R4, R18, UR6, -R5 ;  /* 0x0000000612047c23 */ /* 0x004fe20008010805 */
[----:B------:R-:W-:-:S02]  /*4f60*/  FSEL R129, R173, -INF , !P0 ;  /* 0xff800000ad817808 */ /* 0x000fc40004000000 */
[----:B------:R-:W-:Y:S02]  /*4f70*/  ISETP.GE.AND P0, PT, R50, R8, PT ;  /* 0x000000083200720c */ /* 0x000fe40003f06270 */
[-C--:B------:R-:W-:Y:S02]  /*4f80*/  ISETP.GE.AND P5, PT, R43, R9.reuse, PT ;  /* 0x000000092b00720c */ /* 0x080fe40003fa6270 */
[----:B------:R2:W-:Y:S01]  /*4f90*/  MUFU.EX2 R205, R4 ;  /* 0x0000000400cd7308 */ /* 0x0005e20000000800 */
[----:B------:R-:W-:Y:S02]  /*4fa0*/  FSEL R132, R132, -INF , !P0 ;  /* 0xff80000084847808 */ /* 0x000fe40004000000 */
[----:B------:R-:W-:Y:S01]  /*4fb0*/  FSEL R98, R221, -INF , !P5 ;  /* 0xff800000dd627808 */ /* 0x000fe20006800000 */
[----:B----4-:R-:W-:Y:S01]  /*4fc0*/  IMAD.MOV.U32 R221, RZ, RZ, R150 ;  /* 0x000000ffffdd7224 */ /* 0x010fe200078e0096 */
[----:B------:R-:W-:Y:S02]  /*4fd0*/  ISETP.GE.AND P0, PT, R67, R9, PT ;  /* 0x000000094300720c */ /* 0x000fe40003f06270 */
[----:B------:R-:W-:Y:S01]  /*4fe0*/  FSEL R102, R163, -INF , !P1 ;  /* 0xff800000a3667808 */ /* 0x000fe20004800000 */
[----:B------:R-:W-:Y:S01]  /*4ff0*/  MUFU.EX2 R204, R10 ;  /* 0x0000000a00cc7308 */ /* 0x000fe20000000800 */
[----:B-1----:R-:W-:-:S02]  /*5000*/  FMNMX.FTZ R3, R11, R54, !PT ;  /* 0x000000360b037209 */ /* 0x002fc40007810000 */
[----:B------:R-:W-:Y:S02]  /*5010*/  FSEL R101, R164, -INF , !P0 ;  /* 0xff800000a4657808 */ /* 0x000fe40004000000 */
[----:B------:R-:W-:Y:S02]  /*5020*/  FMNMX.FTZ R3, R53, R3, !PT ;  /* 0x0000000335037209 */ /* 0x000fe40007810000 */
[----:B------:R-:W-:Y:S02]  /*5030*/  ISETP.GE.AND P4, PT, R77, R9, PT ;  /* 0x000000094d00720c */ /* 0x000fe40003f86270 */
        /* <DEDUP_REMOVED lines=12> */
[----:B------:R-:W-:Y:S02]  /*5100*/  FMNMX.FTZ R3, R27, R3, !PT ;  /* 0x000000031b037209 */ /* 0x000fe40007810000 */
[----:B------:R-:W-:Y:S02]  /*5110*/  F2FP.F16.F32.PACK_AB R16, R223, R224 ;  /* 0x000000e0df10723e */ /* 0x000fe400000000ff */
[----:B------:R-:W-:Y:S02]  /*5120*/  FMNMX.FTZ R3, R26, R3, !PT ;  /* 0x000000031a037209 */ /* 0x000fe40007810000 */
[----:B------:R-:W-:Y:S02]  /*5130*/  F2FP.F16.F32.PACK_AB R18, R228, R225 ;  /* 0x000000e1e412723e */ /* 0x000fe400000000ff */
[----:B------:R-:W-:Y:S02]  /*5140*/  FMNMX.FTZ R3, R25, R3, !PT ;  /* 0x0000000319037209 */ /* 0x000fe40007810000 */
[----:B---3--:R-:W-:-:S02]  /*5150*/  F2FP.F16.F32.PACK_AB R17, R156, R157 ;  /* 0x0000009d9c11723e */ /* 0x008fc400000000ff */
[----:B-1----:R-:W-:Y:S01]  /*5160*/  FMNMX.FTZ R4, R24, R3, !PT ;  /* 0x0000000318047209 */ /* 0x002fe20007810000 */
[----:B------:R-:W-:Y:S01]  /*5170*/  FFMA.FTZ R3, R20, UR6, -R5 ;  /* 0x0000000614037c23 */ /* 0x000fe20008010805 */
[----:B-----5:R-:W-:Y:S02]  /*5180*/  F2FP.F16.F32.PACK_AB R19, R159, R158 ;  /* 0x0000009e9f13723e */ /* 0x020fe400000000ff */
[----:B------:R-:W-:Y:S01]  /*5190*/  FMNMX.FTZ R4, R13, R4, !PT ;  /* 0x000000040d047209 */ /* 0x000fe20007810000 */
[----:B------:R1:W-:Y:S03]  /*51a0*/  MUFU.EX2 R213, R3 ;  /* 0x0000000300d57308 */ /* 0x0003e60000000800 */
        /* <DEDUP_REMOVED lines=10> */
[----:B------:R-:W-:Y:S01]  /*5250*/  FMNMX.FTZ R2, R97, R3, !PT ;  /* 0x0000000361027209 */ /* 0x000fe20007810000 */
[----:B------:R-:W-:-:S03]  /*5260*/  FFMA.FTZ R3, R23, UR6, -R5 ;  /* 0x0000000617037c23 */ /* 0x000fc60008010805 */
[----:B------:R-:W-:Y:S01]  /*5270*/  FMNMX.FTZ R2, R105, R2, !PT ;  /* 0x0000000269027209 */ /* 0x000fe20007810000 */
[----:B------:R2:W-:Y:S01]  /*5280*/  MUFU.EX2 R209, R3 ;  /* 0x0000000300d17308 */ /* 0x0005e20000000800 */
[----:B-1----:R-:W-:Y:S02]  /*5290*/  FMNMX.FTZ R4, R12, R57, !PT ;  /* 0x000000390c047209 */ /* 0x002fe40007810000 */
[----:B------:R-:W-:Y:S02]  /*52a0*/  FMNMX.FTZ R2, R106, R2, !PT ;  /* 0x000000026a027209 */ /* 0x000fe40007810000 */
[----:B------:R-:W-:Y:S02]  /*52b0*/  FMNMX.FTZ R4, R62, R4, !PT ;  /* 0x000000043e047209 */ /* 0x000fe40007810000 */
[----:B------:R-:W-:Y:S02]  /*52c0*/  FMNMX.FTZ R2, R108, R2, !PT ;  /* 0x000000026c027209 */ /* 0x000fe40007810000 */
[----:B------:R-:W-:-:S04]  /*52d0*/  FMNMX.FTZ R4, R60, R4, !PT ;  /* 0x000000043c047209 */ /* 0x000fc80007810000 */
[----:B------:R-:W-:Y:S01]  /*52e0*/  FMNMX.FTZ R4, R56, R4, !PT ;  /* 0x0000000438047209 */ /* 0x000fe20007810000 */
[----:B--2---:R-:W-:-:S04]  /*52f0*/  FFMA.FTZ R3, R37, UR6, -R5 ;  /* 0x0000000625037c23 */ /* 0x004fc80008010805 */
[----:B------:R1:W-:Y:S02]  /*5300*/  MUFU.EX2 R206, R3 ;  /* 0x0000000300ce7308 */ /* 0x0003e40000000800 */
[----:B-1----:R-:W-:Y:S02]  /*5310*/  FMNMX.FTZ R3, R109, R2, !PT ;  /* 0x000000026d037209 */ /* 0x002fe40007810000 */
[----:B------:R-:W-:Y:S01]  /*5320*/  FMNMX.FTZ R2, R30, R4, !PT ;  /* 0x000000041e027209 */ /* 0x000fe20007810000 */
[----:B------:R-:W-:Y:S01]  /*5330*/  FFMA.FTZ R4, R45, UR6, -R5 ;  /* 0x000000062d047c23 */ /* 0x000fe20008010805 */
[----:B------:R-:W-:Y:S02]  /*5340*/  FMNMX.FTZ R3, R110, R3, !PT ;  /* 0x000000036e037209 */ /* 0x000fe40007810000 */
[----:B------:R-:W-:Y:S01]  /*5350*/  FMNMX.FTZ R2, R63, R2, !PT ;  /* 0x000000023f027209 */ /* 0x000fe20007810000 */
[----:B------:R1:W-:Y:S01]  /*5360*/  MUFU.EX2 R202, R4 ;  /* 0x0000000400ca7308 */ /* 0x0003e20000000800 */
[----:B------:R-:W-:-:S02]  /*5370*/  FMNMX.FTZ R3, R112, R3, !PT ;  /* 0x0000000370037209 */ /* 0x000fc40007810000 */
[----:B------:R-:W-:Y:S02]  /*5380*/  FMNMX.FTZ R2, R65, R2, !PT ;  /* 0x0000000241027209 */ /* 0x000fe40007810000 */
[----:B------:R-:W-:Y:S02]  /*5390*/  FMNMX.FTZ R3, R115, R3, !PT ;  /* 0x0000000373037209 */ /* 0x000fe40007810000 */
[----:B------:R-:W-:Y:S02]  /*53a0*/  FMNMX.FTZ R2, R92, R2, !PT ;  /* 0x000000025c027209 */ /* 0x000fe40007810000 */
[----:B------:R-:W-:Y:S02]  /*53b0*/  FMNMX.FTZ R3, R114, R3, !PT ;  /* 0x0000000372037209 */ /* 0x000fe40007810000 */
[----:B------:R-:W-:Y:S02]  /*53c0*/  FMNMX.FTZ R2, R94, R2, !PT ;  /* 0x000000025e027209 */ /* 0x000fe40007810000 */
[----:B------:R-:W-:-:S02]  /*53d0*/  FMNMX.FTZ R3, R116, R3, !PT ;  /* 0x0000000374037209 */ /* 0x000fc40007810000 */
[----:B------:R-:W-:Y:S01]  /*53e0*/  FMNMX.FTZ R2, R96, R2, !PT ;  /* 0x0000000260027209 */ /* 0x000fe20007810000 */
[--C-:B-1----:R-:W-:Y:S01]  /*53f0*/  FFMA.FTZ R4, R46, UR6, -R5.reuse ;  /* 0x000000062e047c23 */ /* 0x102fe20008010805 */
[----:B------:R-:W-:Y:S02]  /*5400*/  FMNMX.FTZ R3, R129, R3, !PT ;  /* 0x0000000381037209 */ /* 0x000fe40007810000 */
[----:B------:R-:W-:Y:S01]  /*5410*/  FMNMX.FTZ R2, R99, R2, !PT ;  /* 0x0000000263027209 */ /* 0x000fe20007810000 */
[----:B------:R1:W-:Y:S01]  /*5420*/  MUFU.EX2 R197, R4 ;  /* 0x0000000400c57308 */ /* 0x0003e20000000800 */
[----:B------:R-:W-:Y:S01]  /*5430*/  FMNMX.FTZ R3, R128, R3, !PT ;  /* 0x0000000380037209 */ /* 0x000fe20007810000 */
[----:B-1----:R-:W-:-:S06]  /*5440*/  FFMA.FTZ R4, R47, UR6, -R5 ;  /* 0x000000062f047c23 */ /* 0x002fcc0008010805 */
[----:B------:R1:W-:Y:S02]  /*5450*/  MUFU.EX2 R196, R4 ;  /* 0x0000000400c47308 */ /* 0x0003e40000000800 */
[----:B-1----:R-:W-:Y:S02]  /*5460*/  FMNMX.FTZ R4, R104, R2, !PT ;  /* 0x0000000268047209 */ /* 0x002fe40007810000 */
[----:B------:R-:W-:Y:S01]  /*5470*/  FMNMX.FTZ R2, R132, R3, !PT ;  /* 0x0000000384027209 */ /* 0x000fe20007810000 */
[----:B------:R-:W-:Y:S01]  /*5480*/  FFMA.FTZ R3, R59, UR6, -R5 ;  /* 0x000000063b037c23 */ /* 0x000fe20008010805 */
[----:B------:R-:W-:-:S03]  /*5490*/  FMNMX.FTZ R4, R103, R4, !PT ;  /* 0x0000000467047209 */ /* 0x000fc60007810000 */
[----:B------:R-:W1:Y:S01]  /*54a0*/  SHFL.BFLY PT, R37, R2, 0x2, 0x1f ;  /* 0x0c401f0002257f89 */ /* 0x000e6200000e0000 */
[----:B------:R2:W-:Y:S02]  /*54b0*/  MUFU.EX2 R195, R3 ;  /* 0x0000000300c37308 */ /* 0x0005e40000000800 */
[----:B--2---:R-:W-:Y:S01]  /*54c0*/  FMNMX.FTZ R3, R81, R4, !PT ;  /* 0x0000000451037209 */ /* 0x004fe20007810000 */
[----:B------:R-:W-:-:S03]  /*54d0*/  FFMA.FTZ R4, R66, UR6, -R5 ;  /* 0x0000000642047c23 */ /* 0x000fc60008010805 */
[----:B------:R-:W-:Y:S02]  /*54e0*/  FMNMX.FTZ R3, R91, R3, !PT ;  /* 0x000000035b037209 */ /* 0x000fe40007810000 */
[----:B------:R2:W-:Y:S01]  /*54f0*/  MUFU.EX2 R194, R4 ;  /* 0x0000000400c27308 */ /* 0x0005e20000000800 */
[----:B-1----:R-:W-:Y:S02]  /*5500*/  FMNMX.FTZ R37, R2, R37, !PT ;  /* 0x0000002502257209 */ /* 0x002fe40007810000 */
[----:B------:R-:W-:-:S04]  /*5510*/  FMNMX.FTZ R3, R98, R3, !PT ;  /* 0x0000000362037209 */ /* 0x000fc80007810000 */
[----:B------:R-:W-:-:S04]  /*5520*/  FMNMX.FTZ R3, R100, R3, !PT ;  /* 0x0000000364037209 */ /* 0x000fc80007810000 */
[----:B------:R-:W-:-:S04]  /*5530*/  FMNMX.FTZ R3, R101, R3, !PT ;  /* 0x0000000365037209 */ /* 0x000fc80007810000 */
[----:B------:R-:W-:Y:S01]  /*5540*/  FMNMX.FTZ R3, R102, R3, !PT ;  /* 0x0000000366037209 */ /* 0x000fe20007810000 */
[----:B--2---:R-:W-:-:S04]  /*5550*/  FFMA.FTZ R4, R71, UR6, -R5 ;  /* 0x0000000647047c23 */ /* 0x004fc80008010805 */
[----:B------:R1:W-:Y:S02]  /*5560*/  MUFU.EX2 R193, R4 ;  /* 0x0000000400c17308 */ /* 0x0003e40000000800 */
[----:B-1----:R-:W-:Y:S01]  /*5570*/  FFMA.FTZ R4, R80, UR6, -R5 ;  /* 0x0000000650047c23 */ /* 0x002fe20008010805 */
[----:B------:R-:W-:Y:S01]  /*5580*/  FSEL R80, R219, -INF , !P3 ;  /* 0xff800000db507808 */ /* 0x000fe20005800000 */
[----:B------:R-:W-:Y:S01]  /*5590*/  IMAD.MOV.U32 R219, RZ, RZ, R113 ;  /* 0x000000ffffdb7224 */ /* 0x000fe200078e0071 */
[----:B------:R-:W-:-:S03]  /*55a0*/  FSEL R113, R218, -INF , !P2 ;  /* 0xff800000da717808 */ /* 0x000fc60005000000 */
[----:B------:R1:W-:Y:S01]  /*55b0*/  MUFU.EX2 R192, R4 ;  /* 0x0000000400c07308 */ /* 0x0003e20000000800 */
[----:B------:R-:W-:Y:S01]  /*55c0*/  FMNMX.FTZ R2, R80, R3, !PT ;  /* 0x0000000350027209 */ /* 0x000fe20007810000 */
[----:B------:R-:W-:Y:S01]  /*55d0*/  FFMA.FTZ R3, R84, UR6, -R5 ;  /* 0x0000000654037c23 */ /* 0x000fe20008010805 */
[----:B------:R-:W-:Y:S02]  /*55e0*/  FSEL R84, R153, -INF , !P0 ;  /* 0xff80000099547808 */ /* 0x000fe40004000000 */
[----:B------:R-:W-:Y:S02]  /*55f0*/  FMNMX.FTZ R2, R107, R2, !PT ;  /* 0x000000026b027209 */ /* 0x000fe40007810000 */
[-C--:B------:R-:W-:Y:S01]  /*5600*/  ISETP.GE.AND P0, PT, R83, R9.reuse, PT ;  /* 0x000000095300720c */ /* 0x080fe20003f06270 */
[----:B------:R2:W-:Y:S01]  /*5610*/  MUFU.EX2 R191, R3 ;  /* 0x0000000300bf7308 */ /* 0x0005e20000000800 */
[----:B------:R-:W-:Y:S02]  /*5620*/  FMNMX.FTZ R2, R82, R2, !PT ;  /* 0x0000000252027209 */ /* 0x000fe40007810000 */
[----:B------:R-:W-:-:S02]  /*5630*/  ISETP.GE.AND P3, PT, R86, R9, PT ;  /* 0x000000095600720c */ /* 0x000fc40003f66270 */
[----:B------:R-:W-:Y:S02]  /*5640*/  FMNMX.FTZ R2, R84, R2, !PT ;  /* 0x0000000254027209 */ /* 0x000fe40007810000 */
[----:B------:R-:W-:Y:S01]  /*5650*/  FSEL R86, R149, -INF , !P0 ;  /* 0xff80000095567808 */ /* 0x000fe20004000000 */
[----:B-1----:R-:W1:Y:S01]  /*5660*/  SHFL.BFLY PT, R4, R37, 0x1, 0x1f ;  /* 0x0c201f0025047f89 */ /* 0x002e6200000e0000 */
[----:B------:R-:W-:Y:S02]  /*5670*/  FMNMX.FTZ R2, R111, R2, !PT ;  /* 0x000000026f027209 */ /* 0x000fe40007810000 */
[----:B------:R-:W-:Y:S02]  /*5680*/  ISETP.GE.AND P0, PT, R87, R9, PT ;  /* 0x000000095700720c */ /* 0x000fe40003f06270 */
[----:B------:R-:W-:Y:S02]  /*5690*/  FMNMX.FTZ R2, R113, R2, !PT ;  /* 0x0000000271027209 */ /* 0x000fe40007810000 */
[----:B------:R-:W-:Y:S01]  /*56a0*/  FSEL R117, R215, -INF , !P3 ;  /* 0xff800000d7757808 */ /* 0x000fe20005800000 */
[----:B--2---:R-:W-:Y:S01]  /*56b0*/  FFMA.FTZ R3, R55, UR6, -R5 ;  /* 0x0000000637037c23 */ /* 0x004fe20008010805 */
[----:B------:R-:W-:-:S02]  /*56c0*/  FMNMX.FTZ R2, R86, R2, !PT ;  /* 0x0000000256027209 */ /* 0x000fc40007810000 */
[----:B------:R-:W-:Y:S01]  /*56d0*/  ISETP.GE.AND P2, PT, R49, R9, PT ;  /* 0x000000093100720c */ /* 0x000fe20003f46270 */
[----:B------:R2:W-:Y:S01]  /*56e0*/  MUFU.EX2 R190, R3 ;  /* 0x0000000300be7308 */ /* 0x0005e20000000800 */
[----:B------:R-:W-:Y:S02]  /*56f0*/  FSEL R118, R216, -INF , !P0 ;  /* 0xff800000d8767808 */ /* 0x000fe40004000000 */
[----:B------:R-:W-:Y:S02]  /*5700*/  FSEL R119, R143, -INF , !P2 ;  /* 0xff8000008f777808 */ /* 0x000fe40005000000 */
[----:B-1----:R-:W-:-:S04]  /*5710*/  FMNMX.FTZ R37, R37, R4, !PT ;  /* 0x0000000425257209 */ /* 0x002fc80007810000 */
[C---:B------:R-:W-:Y:S01]  /*5720*/  FSETP.NEU.FTZ.AND P0, PT, R37.reuse, -INF , PT ;  /* 0xff8000002500780b */ /* 0x040fe20003f1d000 */
[----:B--2---:R-:W-:Y:S01]  /*5730*/  FFMA.FTZ R3, R88, UR6, -R5 ;  /* 0x0000000658037c23 */ /* 0x004fe20008010805 */
[----:B------:R-:W-:Y:S01]  /*5740*/  FSEL R88, R146, -INF , !P1 ;  /* 0xff80000092587808 */ /* 0x000fe20004800000 */
[----:B------:R-:W-:Y:S01]  /*5750*/  FMUL.FTZ R4, R37, UR6 ;  /* 0x0000000625047c20 */ /* 0x000fe20008410000 */
[----:B------:R-:W-:Y:S01]  /*5760*/  ISETP.GE.AND P1, PT, R50, R9, PT ;  /* 0x000000093200720c */ /* 0x000fe20003f26270 */
[----:B------:R1:W-:Y:S01]  /*5770*/  MUFU.EX2 R189, R3 ;  /* 0x0000000300bd7308 */ /* 0x0003e20000000800 */
[----:B------:R-:W-:Y:S02]  /*5780*/  FMNMX.FTZ R2, R88, R2, !PT ;  /* 0x0000000258027209 */ /* 0x000fe40007810000 */
[----:B------:R-:W-:Y:S02]  /*5790*/  FSEL R121, R140, -INF , !P1 ;  /* 0xff8000008c797808 */ /* 0x000fe40004800000 */
[----:B------:R-:W-:-:S02]  /*57a0*/  FMNMX.FTZ R2, R117, R2, !PT ;  /* 0x0000000275027209 */ /* 0x000fc40007810000 */
[----:B------:R-:W-:Y:S02]  /*57b0*/  FSEL R4, R4, RZ, P0 ;  /* 0x000000ff04047208 */ /* 0x000fe40000000000 */
[----:B------:R-:W-:-:S03]  /*57c0*/  FMNMX.FTZ R2, R118, R2, !PT ;  /* 0x0000000276027209 */ /* 0x000fc60007810000 */
[----:B------:R-:W-:-:S04]  /*57d0*/  FFMA.FTZ R10, R48, UR6, -R4 ;  /* 0x00000006300a7c23 */ /* 0x000fc80008010804 */
[----:B------:R-:W-:Y:S01]  /*57e0*/  MUFU.EX2 R155, R10 ;  /* 0x0000000a009b7308 */ /* 0x000fe20000000800 */
[----:B-1----:R-:W-:-:S07]  /*57f0*/  FFMA.FTZ R3, R58, UR6, -R5 ;  /* 0x000000063a037c23 */ /* 0x002fce0008010805 */
[----:B------:R1:W-:Y:S02]  /*5800*/  MUFU.EX2 R183, R3 ;  /* 0x0000000300b77308 */ /* 0x0003e40000000800 */
[----:B-1----:R-:W-:-:S06]  /*5810*/  FFMA.FTZ R3, R89, UR6, -R5 ;  /* 0x0000000659037c23 */ /* 0x002fcc0008010805 */
[----:B------:R1:W-:Y:S02]  /*5820*/  MUFU.EX2 R182, R3 ;  /* 0x0000000300b67308 */ /* 0x0003e40000000800 */
[----:B-1----:R-:W-:Y:S01]  /*5830*/  FMNMX.FTZ R3, R119, R2, !PT ;  /* 0x0000000277037209 */ /* 0x002fe20007810000 */
[----:B------:R-:W-:-:S05]  /*5840*/  FFMA.FTZ R2, R90, UR6, -R5 ;  /* 0x000000065a027c23 */ /* 0x000fca0008010805 */
[----:B------:R1:W-:Y:S02]  /*5850*/  MUFU.EX2 R181, R2 ;  /* 0x0000000200b57308 */ /* 0x0003e40000000800 */
[----:B-1----:R-:W-:Y:S01]  /*5860*/  FMNMX.FTZ R2, R121, R3, !PT ;  /* 0x0000000379027209 */ /* 0x002fe20007810000 */
[----:B------:R-:W-:-:S04]  /*5870*/  FFMA.FTZ R3, R11, UR6, -R4 ;  /* 0x000000060b037c23 */ /* 0x000fc80008010804 */
[----:B------:R-:W1:Y:S01]  /*5880*/  SHFL.BFLY PT, R11, R2, 0x2, 0x1f ;  /* 0x0c401f00020b7f89 */ /* 0x000e6200000e0000 */
[----:B------:R2:W-:Y:S02]  /*5890*/  MUFU.EX2 R126, R3 ;  /* 0x00000003007e7308 */ /* 0x0005e40000000800 */
[----:B--2---:R-:W-:-:S06]  /*58a0*/  FFMA.FTZ R3, R54, UR6, -R4 ;  /* 0x0000000636037c23 */ /* 0x004fcc0008010804 */
[----:B------:R2:W3:Y:S01]  /*58b0*/  MUFU.EX2 R124, R3 ;  /* 0x00000003007c7308 */ /* 0x0004e20000000800 */
        /* <DEDUP_REMOVED lines=20> */
[----:B------:R-:W1:Y:S01]  /*5a00*/  LDSM.16.MT88.4 R20, [R184+0x4000] ;  /* 0x00400000b814783b */ /* 0x000e620000004200 */
[----:B------:R2:W-:Y:S03]  /*5a10*/  MUFU.EX2 R174, R3 ;  /* 0x0000000300ae7308 */ /* 0x0005e60000000800 */
[----:B------:R-:W-:Y:S04]  /*5a20*/  LDSM.16.MT88.4 R32, [R185+0x4400] ;  /* 0x00440000b920783b */ /* 0x000fe80000004200 */
[----:B------:R-:W-:Y:S01]  /*5a30*/  LDSM.16.MT88.4 R144, [R184+0x5c00] ;  /* 0x005c0000b890783b */ /* 0x000fe20000004200 */
[----:B--2---:R-:W-:-:S04]  /*5a40*/  FFMA.FTZ R3, R28, UR6, -R4 ;  /* 0x000000061c037c23 */ /* 0x004fc80008010804 */
[----:B------:R2:W-:Y:S02]  /*5a50*/  MUFU.EX2 R175, R3 ;  /* 0x0000000300af7308 */ /* 0x0005e40000000800 */
[--C-:B--2---:R-:W-:Y:S01]  /*5a60*/  FFMA.FTZ R3, R27, UR6, -R4.reuse ;  /* 0x000000061b037c23 */ /* 0x104fe20008010804 */
[C---:B-1----:R-:W-:Y:S05]  /*5a70*/  HMMA.16816.F32 R72, R16.reuse, R20, RZ ;  /* 0x000000141048723c */ /* 0x042fea00000018ff */
[----:B------:R1:W-:Y:S01]  /*5a80*/  MUFU.EX2 R177, R3 ;  /* 0x0000000300b17308 */ /* 0x0003e20000000800 */
[----:B------:R-:W-:Y:S01]  /*5a90*/  HMMA.16816.F32 R68, R16, R22, RZ ;  /* 0x000000161044723c */ /* 0x000fe200000018ff */
[----:B-1----:R-:W-:-:S06]  /*5aa0*/  FFMA.FTZ R3, R26, UR6, -R4 ;  /* 0x000000061a037c23 */ /* 0x002fcc0008010804 */
[----:B------:R1:W-:Y:S02]  /*5ab0*/  MUFU.EX2 R178, R3 ;  /* 0x0000000300b27308 */ /* 0x0003e40000000800 */
[----:B-1----:R-:W-:Y:S02]  /*5ac0*/  FFMA.FTZ R3, R25, UR6, -R4 ;  /* 0x0000000619037c23 */ /* 0x002fe40008010804 */
[----:B------:R-:W1:Y:S04]  /*5ad0*/  LDSM.16.MT88.4 R24, [R185+0x4000] ;  /* 0x00400000b918783b */ /* 0x000e680000004200 */
[----:B------:R2:W-:Y:S02]  /*5ae0*/  MUFU.EX2 R215, R3 ;  /* 0x0000000300d77308 */ /* 0x0005e40000000800 */
[----:B--2---:R-:W-:-:S05]  /*5af0*/  FMUL.FTZ R3, R36, UR6 ;  /* 0x0000000624037c20 */ /* 0x004fca0008410000 */
[----:B------:R-:W-:-:S05]  /*5b00*/  FSEL R3, R3, RZ, P0 ;  /* 0x000000ff03037208 */ /* 0x000fca0000000000 */
[--C-:B------:R-:W-:Y:S01]  /*5b10*/  FFMA.FTZ R10, R12, UR6, -R3.reuse ;  /* 0x000000060c0a7c23 */ /* 0x100fe20008010803 */
[--C-:B------:R-:W-:Y:S01]  /*5b20*/  FFMA.FTZ R0, R57, UR6, -R3.reuse ;  /* 0x0000000639007c23 */ /* 0x100fe20008010803 */
[----:B---3--:R-:W-:Y:S02]  /*5b30*/  F2FP.F16.F32.PACK_AB R12, R124, R126 ;  /* 0x0000007e7c0c723e */ /* 0x008fe400000000ff */
        /* <DEDUP_REMOVED lines=8> */
[----:B------:R-:W-:Y:S02]  /*5bc0*/  F2FP.F16.F32.PACK_AB R14, R153, R152 ;  /* 0x00000098990e723e */ /* 0x000fe400000000ff */
[----:B---3--:R-:W-:-:S03]  /*5bd0*/  F2FP.F16.F32.PACK_AB R15, R122, R120 ;  /* 0x000000787a0f723e */ /* 0x008fc600000000ff */
[----:B------:R2:W-:Y:S04]  /*5be0*/  MUFU.EX2 R176, R0 ;  /* 0x0000000000b07308 */ /* 0x0005e80000000800 */
[C---:B-1----:R-:W-:Y:S06]  /*5bf0*/  HMMA.16816.F32 R44, R12.reuse, R24, RZ ;  /* 0x000000180c2c723c */ /* 0x042fec00000018ff */
[----:B------:R-:W-:Y:S01]  /*5c00*/  HMMA.16816.F32 R52, R12, R26, RZ ;  /* 0x0000001a0c34723c */ /* 0x000fe200000018ff */
[----:B--2---:R-:W-:-:S05]  /*5c10*/  FFMA.FTZ R0, R56, UR6, -R3 ;  /* 0x0000000638007c23 */ /* 0x004fca0008010803 */
[C---:B------:R-:W-:Y:S01]  /*5c20*/  HMMA.16816.F32 R40, R12.reuse, R20, RZ ;  /* 0x000000140c28723c */ /* 0x040fe200000018ff */
[----:B------:R1:W-:Y:S05]  /*5c30*/  MUFU.EX2 R127, R0 ;  /* 0x00000000007f7308 */ /* 0x0003ea0000000800 */
[----:B------:R-:W-:Y:S01]  /*5c40*/  HMMA.16816.F32 R48, R12, R22, RZ ;  /* 0x000000160c30723c */ /* 0x000fe200000018ff */
[----:B------:R-:W-:Y:S06]  /*5c50*/  LDSM.16.MT88.4 R20, [R185+0x4800] ;  /* 0x00480000b914783b */ /* 0x000fec0000004200 */
[----:B------:R-:W-:-:S02]  /*5c60*/  F2FP.F16.F32.PACK_AB R12, R155, R154 ;  /* 0x0000009a9b0c723e */ /* 0x000fc400000000ff */
[----:B------:R-:W-:Y:S01]  /*5c70*/  F2FP.F16.F32.PACK_AB R14, R175, R174 ;  /* 0x000000aeaf0e723e */ /* 0x000fe200000000ff */
[--C-:B-1----:R-:W-:Y:S02]  /*5c80*/  FFMA.FTZ R0, R30, UR6, -R3.reuse ;  /* 0x000000061e007c23 */ /* 0x102fe40008010803 */
[----:B------:R-:W1:Y:S02]  /*5c90*/  LDSM.16.MT88.4 R28, [R184+0x4400] ;  /* 0x00440000b81c783b */ /* 0x000e640000004200 */
[----:B------:R2:W3:Y:S02]  /*5ca0*/  MUFU.EX2 R131, R0 ;  /* 0x0000000000837308 */ /* 0x0004e40000000800 */
[----:B--2---:R-:W-:Y:S01]  /*5cb0*/  FFMA.FTZ R0, R63, UR6, -R3 ;  /* 0x000000063f007c23 */ /* 0x004fe20008010803 */
[----:B---3--:R-:W-:-:S05]  /*5cc0*/  F2FP.F16.F32.PACK_AB R13, R131, R127 ;  /* 0x0000007f830d723e */ /* 0x008fca00000000ff */
[----:B------:R2:W-:Y:S02]  /*5cd0*/  MUFU.EX2 R133, R0 ;  /* 0x0000000000857308 */ /* 0x0005e40000000800 */
[----:B--2---:R-:W-:-:S06]  /*5ce0*/  FFMA.FTZ R0, R65, UR6, -R3 ;  /* 0x0000000641007c23 */ /* 0x004fcc0008010803 */
[----:B------:R2:W3:Y:S02]  /*5cf0*/  MUFU.EX2 R134, R0 ;  /* 0x0000000000867308 */ /* 0x0004e40000000800 */
[--C-:B--2---:R-:W-:Y:S01]  /*5d00*/  FFMA.FTZ R0, R61, UR6, -R4.reuse ;  /* 0x000000063d007c23 */ /* 0x104fe20008010804 */
[----:B---3--:R-:W-:Y:S01]  /*5d10*/  F2FP.F16.F32.PACK_AB R15, R134, R133 ;  /* 0x00000085860f723e */ /* 0x008fe200000000ff */
[----:B------:R-:W-:Y:S04]  /*5d20*/  HMMA.16816.F32 R60, R16, R24, RZ ;  /* 0x00000018103c723c */ /* 0x000fe800000018ff */
[----:B------:R2:W-:Y:S02]  /*5d30*/  MUFU.EX2 R173, R0 ;  /* 0x0000000000ad7308 */ /* 0x0005e40000000800 */
[C---:B------:R-:W-:Y:S06]  /*5d40*/  HMMA.16816.F32 R56, R12.reuse, R32, R44 ;  /* 0x000000200c38723c */ /* 0x040fec000000182c */
[C---:B------:R-:W-:Y:S06]  /*5d50*/  HMMA.16816.F32 R44, R12.reuse, R34, R52 ;  /* 0x000000220c2c723c */ /* 0x040fec0000001834 */
[----:B-1----:R-:W-:Y:S01]  /*5d60*/  HMMA.16816.F32 R136, R12, R28, R40 ;  /* 0x0000001c0c88723c */ /* 0x002fe20000001828 */
[----:B--2---:R-:W-:-:S04]  /*5d70*/  FFMA.FTZ R0, R64, UR6, -R4 ;  /* 0x0000000640007c23 */ /* 0x004fc80008010804 */
[----:B------:R1:W-:Y:S01]  /*5d80*/  MUFU.EX2 R172, R0 ;  /* 0x0000000000ac7308 */ /* 0x0003e20000000800 */
[----:B------:R-:W-:Y:S01]  /*5d90*/  HMMA.16816.F32 R64, R16, R26, RZ ;  /* 0x0000001a1040723c */ /* 0x000fe200000018ff */
[----:B------:R-:W2:Y:S05]  /*5da0*/  LDSM.16.MT88.4 R24, [R184+0x4800] ;  /* 0x00480000b818783b */ /* 0x000eaa0000004200 */
[----:B------:R-:W-:Y:S01]  /*5db0*/  HMMA.16816.F32 R40, R12, R30, R48 ;  /* 0x0000001e0c28723c */ /* 0x000fe20000001830 */
[----:B------:R-:W-:Y:S02]  /*5dc0*/  F2FP.F16.F32.PACK_AB R16, R246, R248 ;  /* 0x000000f8f610723e */ /* 0x000fe400000000ff */
[----:B------:R-:W-:-:S02]  /*5dd0*/  F2FP.F16.F32.PACK_AB R17, R203, R198 ;  /* 0x000000c6cb11723e */ /* 0x000fc400000000ff */
[----:B------:R-:W-:Y:S02]  /*5de0*/  F2FP.F16.F32.PACK_AB R18, R252, R250 ;  /* 0x000000fafc12723e */ /* 0x000fe400000000ff */
[----:B------:R-:W-:Y:S02]  /*5df0*/  F2FP.F16.F32.PACK_AB R19, R205, R199 ;  /* 0x000000c7cd13723e */ /* 0x000fe400000000ff */
[----:B------:R-:W-:Y:S01]  /*5e00*/  F2FP.F16.F32.PACK_AB R12, R178, R177 ;  /* 0x000000b1b20c723e */ /* 0x000fe200000000ff */
[----:B-1----:R-:W-:Y:S01]  /*5e10*/  FFMA.FTZ R0, R76, UR6, -R4 ;  /* 0x000000064c007c23 */ /* 0x002fe20008010804 */
[----:B------:R-:W-:-:S03]  /*5e20*/  F2FP.F16.F32.PACK_AB R14, R179, R215 ;  /* 0x000000d7b30e723e */ /* 0x000fc600000000ff */
[----:B------:R1:W-:Y:S01]  /*5e30*/  MUFU.EX2 R171, R0 ;  /* 0x0000000000ab7308 */ /* 0x0003e20000000800 */
[C---:B------:R-:W-:Y:S06]  /*5e40*/  HMMA.16816.F32 R72, R16.reuse, R28, R72 ;  /* 0x0000001c1048723c */ /* 0x040fec0000001848 */
[C---:B------:R-:W-:Y:S06]  /*5e50*/  HMMA.16816.F32 R76, R16.reuse, R32, R60 ;  /* 0x00000020104c723c */ /* 0x040fec000000183c */
[----:B------:R-:W-:Y:S01]  /*5e60*/  HMMA.16816.F32 R48, R16, R30, R68 ;  /* 0x0000001e1030723c */ /* 0x000fe20000001844 */
[----:B------:R-:W-:Y:S01]  /*5e70*/  LDSM.16.MT88.4 R28, [R185+0x4c00] ;  /* 0x004c0000b91c783b */ /* 0x000fe20000004200 */
[----:B-1----:R-:W-:-:S04]  /*5e80*/  FFMA.FTZ R0, R92, UR6, -R3 ;  /* 0x000000065c007c23 */ /* 0x002fc80008010803 */
[----:B------:R-:W-:Y:S01]  /*5e90*/  HMMA.16816.F32 R52, R16, R34, R64 ;  /* 0x000000221034723c */ /* 0x000fe20000001840 */
[----:B------:R-:W1:Y:S01]  /*5ea0*/  LDSM.16.MT88.4 R32, [R184+0x4c00] ;  /* 0x004c0000b820783b */ /* 0x000e620000004200 */
[----:B------:R3:W-:Y:S05]  /*5eb0*/  MUFU.EX2 R123, R0 ;  /* 0x00000000007b7308 */ /* 0x0007ea0000000800 */
[----:B------:R-:W-:Y:S02]  /*5ec0*/  F2FP.F16.F32.PACK_AB R16, R222, R219 ;  /* 0x000000dbde10723e */ /* 0x000fe400000000ff */
[----:B------:R-:W-:Y:S02]  /*5ed0*/  F2FP.F16.F32.PACK_AB R17, R213, R207 ;  /* 0x000000cfd511723e */ /* 0x000fe400000000ff */
[----:B------:R-:W-:-:S02]  /*5ee0*/  F2FP.F16.F32.PACK_AB R18, R251, R221 ;  /* 0x000000ddfb12723e */ /* 0x000fc400000000ff */
[----:B------:R-:W-:Y:S01]  /*5ef0*/  F2FP.F16.F32.PACK_AB R19, R211, R212 ;  /* 0x000000d4d313723e */ /* 0x000fe200000000ff */
[----:B---3--:R-:W-:-:S06]  /*5f00*/  FFMA.FTZ R0, R94, UR6, -R3 ;  /* 0x000000065e007c23 */ /* 0x008fcc0008010803 */
[----:B--2---:R-:W-:Y:S01]  /*5f10*/  HMMA.16816.F32 R68, R16, R24, R72 ;  /* 0x000000181044723c */ /* 0x004fe20000001848 */
[----:B------:R2:W3:Y:S02]  /*5f20*/  MUFU.EX2 R125, R0 ;  /* 0x00000000007d7308 */ /* 0x0004e40000000800 */
[----:B--2---:R-:W-:Y:S01]  /*5f30*/  FFMA.FTZ R0, R96, UR6, -R3 ;  /* 0x0000000660007c23 */ /* 0x004fe20008010803 */
[----:B---3--:R-:W-:-:S05]  /*5f40*/  F2FP.F16.F32.PACK_AB R13, R125, R123 ;  /* 0x0000007b7d0d723e */ /* 0x008fca00000000ff */
[----:B------:R2:W-:Y:S02]  /*5f50*/  MUFU.EX2 R96, R0 ;  /* 0x0000000000607308 */ /* 0x0005e40000000800 */
[----:B--2---:R-:W-:-:S06]  /*5f60*/  FFMA.FTZ R0, R99, UR6, -R3 ;  /* 0x0000000663007c23 */ /* 0x004fcc0008010803 */
[----:B------:R2:W3:Y:S02]  /*5f70*/  MUFU.EX2 R214, R0 ;  /* 0x0000000000d67308 */ /* 0x0004e40000000800 */
[----:B--2---:R-:W-:Y:S01]  /*5f80*/  FFMA.FTZ R0, R93, UR6, -R4 ;  /* 0x000000065d007c23 */ /* 0x004fe20008010804 */
[----:B---3--:R-:W-:-:S05]  /*5f90*/  F2FP.F16.F32.PACK_AB R15, R214, R96 ;  /* 0x00000060d60f723e */ /* 0x008fca00000000ff */
[----:B------:R2:W-:Y:S02]  /*5fa0*/  MUFU.EX2 R130, R0 ;  /* 0x0000000000827308 */ /* 0x0005e40000000800 */
[C---:B------:R-:W-:Y:S06]  /*5fb0*/  HMMA.16816.F32 R64, R12.reuse, R20, R56 ;  /* 0x000000140c40723c */ /* 0x040fec0000001838 */
[----:B------:R-:W-:Y:S06]  /*5fc0*/  HMMA.16816.F32 R60, R12, R22, R44 ;  /* 0x000000160c3c723c */ /* 0x000fec000000182c */
[----:B------:R-:W-:Y:S01]  /*5fd0*/  HMMA.16816.F32 R44, R16, R20, R76 ;  /* 0x00000014102c723c */ /* 0x000fe2000000184c */
[----:B--2---:R-:W-:-:S04]  /*5fe0*/  FFMA.FTZ R0, R95, UR6, -R4 ;  /* 0x000000065f007c23 */ /* 0x004fc80008010804 */
[----:B------:R2:W-:Y:S01]  /*5ff0*/  MUFU.EX2 R99, R0 ;  /* 0x0000000000637308 */ /* 0x0005e20000000800 */
[C---:B------:R-:W-:Y:S06]  /*6000*/  HMMA.16816.F32 R148, R12.reuse, R26, R40 ;  /* 0x0000001a0c94723c */ /* 0x040fec0000001828 */
[----:B------:R-:W-:Y:S06]  /*6010*/  HMMA.16816.F32 R136, R12, R24, R136 ;  /* 0x000000180c88723c */ /* 0x000fec0000001888 */
        /* <DEDUP_REMOVED lines=26> */
[----:B----4-:R-:W-:-:S03]  /*61c0*/  F2FP.F16.F32.PACK_AB R13, R92, R93 ;  /* 0x0000005d5c0d723e */ /* 0x010fc600000000ff */
[----:B------:R1:W-:Y:S02]  /*61d0*/  MUFU.EX2 R89, R0 ;  /* 0x0000000000597308 */ /* 0x0003e40000000800 */
[----:B-1----:R-:W-:-:S06]  /*61e0*/  FFMA.FTZ R0, R91, UR6, -R3 ;  /* 0x000000065b007c23 */ /* 0x002fcc0008010803 */
[----:B------:R1:W3:Y:S02]  /*61f0*/  MUFU.EX2 R90, R0 ;  /* 0x00000000005a7308 */ /* 0x0002e40000000800 */
[----:B-1----:R-:W-:Y:S01]  /*6200*/  FFMA.FTZ R0, R105, UR6, -R4 ;  /* 0x0000000669007c23 */ /* 0x002fe20008010804 */
[----:B---3--:R-:W-:-:S05]  /*6210*/  F2FP.F16.F32.PACK_AB R15, R90, R89 ;  /* 0x000000595a0f723e */ /* 0x008fca00000000ff */
[----:B------:R1:W-:Y:S02]  /*6220*/  MUFU.EX2 R94, R0 ;  /* 0x00000000005e7308 */ /* 0x0003e40000000800 */
[C---:B------:R-:W-:Y:S06]  /*6230*/  HMMA.16816.F32 R48, R12.reuse, R28, R64 ;  /* 0x0000001c0c30723c */ /* 0x040fec0000001840 */
[C---:B------:R-:W-:Y:S01]  /*6240*/  HMMA.16816.F32 R52, R12.reuse, R30, R60 ;  /* 0x0000001e0c34723c */ /* 0x040fe2000000183c */
[----:B------:R-:W3:Y:S05]  /*6250*/  LDSM.16.MT88.4 R28, [R185+0x5400] ;  /* 0x00540000b91c783b */ /* 0x000eea0000004200 */
[----:B------:R-:W-:Y:S01]  /*6260*/  HMMA.16816.F32 R136, R12, R32, R136 ;  /* 0x000000200c88723c */ /* 0x000fe20000001888 */
[----:B-1----:R-:W-:-:S04]  /*6270*/  FFMA.FTZ R0, R106, UR6, -R4 ;  /* 0x000000066a007c23 */ /* 0x002fc80008010804 */
[----:B------:R1:W-:Y:S01]  /*6280*/  MUFU.EX2 R91, R0 ;  /* 0x00000000005b7308 */ /* 0x0003e20000000800 */
[----:B------:R-:W-:Y:S01]  /*6290*/  HMMA.16816.F32 R148, R12, R34, R148 ;  /* 0x000000220c94723c */ /* 0x000fe20000001894 */
[----:B------:R-:W4:Y:S05]  /*62a0*/  LDSM.16.MT88.4 R32, [R184+0x5400] ;  /* 0x00540000b820783b */ /* 0x000f2a0000004200 */
[----:B------:R-:W-:Y:S01]  /*62b0*/  HMMA.16816.F32 R60, R16, R26, R56 ;  /* 0x0000001a103c723c */ /* 0x000fe20000001838 */
[----:B------:R-:W-:Y:S02]  /*62c0*/  F2FP.F16.F32.PACK_AB R12, R130, R171 ;  /* 0x000000ab820c723e */ /* 0x000fe400000000ff */
[----:B------:R-:W-:-:S03]  /*62d0*/  F2FP.F16.F32.PACK_AB R14, R95, R99 ;  /* 0x000000635f0e723e */ /* 0x000fc600000000ff */
[----:B--2---:R-:W-:Y:S01]  /*62e0*/  HMMA.16816.F32 R56, R16, R20, R44 ;  /* 0x000000141038723c */ /* 0x004fe2000000182c */
[----:B-1----:R-:W-:-:S05]  /*62f0*/  FFMA.FTZ R0, R108, UR6, -R4 ;  /* 0x000000066c007c23 */ /* 0x002fca0008010804 */
[----:B------:R-:W-:Y:S01]  /*6300*/  HMMA.16816.F32 R44, R16, R22, R40 ;  /* 0x00000016102c723c */ /* 0x000fe20000001828 */
[----:B------:R1:W-:Y:S06]  /*6310*/  MUFU.EX2 R87, R0 ;  /* 0x0000000000577308 */ /* 0x0003ec0000000800 */
[----:B------:R-:W-:Y:S02]  /*6320*/  F2FP.F16.F32.PACK_AB R16, R230, R229 ;  /* 0x000000e5e610723e */ /* 0x000fe400000000ff */
[----:B------:R-:W-:Y:S02]  /*6330*/  F2FP.F16.F32.PACK_AB R17, R193, R194 ;  /* 0x000000c2c111723e */ /* 0x000fe400000000ff */
[----:B------:R-:W-:-:S02]  /*6340*/  F2FP.F16.F32.PACK_AB R18, R237, R234 ;  /* 0x000000eaed12723e */ /* 0x000fc400000000ff */
[----:B------:R-:W-:Y:S01]  /*6350*/  F2FP.F16.F32.PACK_AB R19, R191, R192 ;  /* 0x000000c0bf13723e */ /* 0x000fe200000000ff */
[----:B-1----:R-:W-:-:S06]  /*6360*/  FFMA.FTZ R0, R98, UR6, -R3 ;  /* 0x0000000662007c23 */ /* 0x002fcc0008010803 */
[C---:B---3--:R-:W-:Y:S01]  /*6370*/  HMMA.16816.F32 R56, R16.reuse, R28, R56 ;  /* 0x0000001c1038723c */ /* 0x048fe20000001838 */
[----:B------:R1:W-:Y:S05]  /*6380*/  MUFU.EX2 R85, R0 ;  /* 0x0000000000557308 */ /* 0x0003ea0000000800 */
[C---:B----4-:R-:W-:Y:S06]  /*6390*/  HMMA.16816.F32 R140, R16.reuse, R32, R140 ;  /* 0x00000020108c723c */ /* 0x050fec000000188c */
[C---:B------:R-:W-:Y:S06]  /*63a0*/  HMMA.16816.F32 R60, R16.reuse, R34, R60 ;  /* 0x00000022103c723c */ /* 0x040fec000000183c */
[----:B------:R-:W-:Y:S01]  /*63b0*/  HMMA.16816.F32 R44, R16, R30, R44 ;  /* 0x0000001e102c723c */ /* 0x000fe2000000182c */
[----:B------:R-:W-:Y:S01]  /*63c0*/  LDSM.16.MT88.4 R16, [R185+0x5c00] ;  /* 0x005c0000b910783b */ /* 0x000fe20000004200 */
[----:B-1----:R-:W-:-:S04]  /*63d0*/  FFMA.FTZ R0, R100, UR6, -R3 ;  /* 0x0000000664007c23 */ /* 0x002fc80008010803 */
        /* <DEDUP_REMOVED lines=10> */
[C---:B------:R-:W-:Y:S01]  /*6480*/  HMMA.16816.F32 R52, R12.reuse, R22, R52 ;  /* 0x000000160c34723c */ /* 0x040fe20000001834 */
[----:B------:R-:W3:Y:S05]  /*6490*/  LDSM.16.MT88.4 R20, [R184+0x5800] ;  /* 0x00580000b814783b */ /* 0x000eea0000004200 */
[----:B------:R-:W-:Y:S01]  /*64a0*/  HMMA.16816.F32 R136, R12, R24, R136 ;  /* 0x000000180c88723c */ /* 0x000fe20000001888 */
[----:B-1----:R-:W-:-:S04]  /*64b0*/  FFMA.FTZ R0, R110, UR6, -R4 ;  /* 0x000000066e007c23 */ /* 0x002fc80008010804 */
[----:B------:R1:W-:Y:S01]  /*64c0*/  MUFU.EX2 R78, R0 ;  /* 0x00000000004e7308 */ /* 0x0003e20000000800 */
[----:B------:R-:W-:Y:S01]  /*64d0*/  HMMA.16816.F32 R148, R12, R26, R148 ;  /* 0x0000001a0c94723c */ /* 0x000fe20000001894 */
[----:B------:R-:W4:Y:S06]  /*64e0*/  LDSM.16.MT88.4 R24, [R185+0x5800] ;  /* 0x00580000b918783b */ /* 0x000f2c0000004200 */
[----:B------:R-:W-:Y:S02]  /*64f0*/  F2FP.F16.F32.PACK_AB R12, R91, R94 ;  /* 0x0000005e5b0c723e */ /* 0x000fe400000000ff */
[----:B--2---:R-:W-:Y:S01]  /*6500*/  F2FP.F16.F32.PACK_AB R14, R81, R87 ;  /* 0x00000057510e723e */ /* 0x004fe200000000ff */
[----:B-1----:R-:W-:-:S04]  /*6510*/  FFMA.FTZ R0, R112, UR6, -R4 ;  /* 0x0000000670007c23 */ /* 0x002fc80008010804 */
[----:B------:R1:W-:Y:S02]  /*6520*/  MUFU.EX2 R76, R0 ;  /* 0x00000000004c7308 */ /* 0x0003e40000000800 */
[----:B-1----:R-:W-:-:S06]  /*6530*/  FFMA.FTZ R0, R80, UR6, -R3 ;  /* 0x0000000650007c23 */ /* 0x002fcc0008010803 */
        /* <DEDUP_REMOVED lines=13> */
[----:B------:R-:W-:Y:S01]  /*6610*/  HMMA.16816.F32 R136, R12, R32, R136 ;  /* 0x000000200c88723c */ /* 0x000fe20000001888 */
[----:B-1----:R-:W-:-:S04]  /*6620*/  FFMA.FTZ R0, R114, UR6, -R4 ;  /* 0x0000000672007c23 */ /* 0x002fc80008010804 */
[----:B------:R1:W2:Y:S01]  /*6630*/  MUFU.EX2 R67, R0 ;  /* 0x0000000000437308 */ /* 0x0002a20000000800 */
[----:B------:R-:W-:Y:S07]  /*6640*/  HMMA.16816.F32 R148, R12, R34, R148 ;  /* 0x000000220c94723c */ /* 0x000fee0000001894 */
[----:B------:R-:W-:Y:S01]  /*6650*/  F2FP.F16.F32.PACK_AB R12, R76, R78 ;  /* 0x0000004e4c0c723e */ /* 0x000fe200000000ff */
[----:B-1----:R-:W-:Y:S01]  /*6660*/  FFMA.FTZ R0, R116, UR6, -R4 ;  /* 0x0000000674007c23 */ /* 0x002fe20008010804 */
[----:B--2---:R-:W-:-:S03]  /*6670*/  F2FP.F16.F32.PACK_AB R14, R67, R68 ;  /* 0x00000044430e723e */ /* 0x004fc600000000ff */
        /* <DEDUP_REMOVED lines=15> */
[----:B----4-:R-:W-:Y:S01]  /*6770*/  HMMA.16816.F32 R40, R12, R24, R40 ;  /* 0x000000180c28723c */ /* 0x010fe20000001828 */
[----:B-1----:R-:W-:Y:S01]  /*6780*/  FFMA.FTZ R0, R128, UR6, -R4 ;  /* 0x0000000680007c23 */ /* 0x002fe20008010804 */
[----:B--2---:R-:W-:-:S03]  /*6790*/  F2FP.F16.F32.PACK_AB R164, R54, R66 ;  /* 0x0000004236a4723e */ /* 0x004fc600000000ff */
[----:B------:R1:W-:Y:S01]  /*67a0*/  MUFU.EX2 R33, R0 ;  /* 0x0000000000217308 */ /* 0x0003e20000000800 */
[----:B------:R-:W-:Y:S07]  /*67b0*/  HMMA.16816.F32 R48, R12, R26, R48 ;  /* 0x0000001a0c30723c */ /* 0x000fee0000001830 */
[----:B------:R-:W-:Y:S02]  /*67c0*/  F2FP.F16.F32.PACK_AB R12, R243, R240 ;  /* 0x000000f0f30c723e */ /* 0x000fe400000000ff */
[----:B------:R-:W-:-:S02]  /*67d0*/  F2FP.F16.F32.PACK_AB R13, R189, R190 ;  /* 0x000000bebd0d723e */ /* 0x000fc400000000ff */
[----:B------:R-:W-:Y:S02]  /*67e0*/  F2FP.F16.F32.PACK_AB R14, R239, R242 ;  /* 0x000000f2ef0e723e */ /* 0x000fe400000000ff */
[----:B------:R-:W-:Y:S01]  /*67f0*/  F2FP.F16.F32.PACK_AB R15, R182, R183 ;  /* 0x000000b7b60f723e */ /* 0x000fe200000000ff */
[----:B-1----:R-:W-:Y:S01]  /*6800*/  FFMA.FTZ R0, R132, UR6, -R4 ;  /* 0x0000000684007c23 */ /* 0x002fe20008010804 */
[----:B------:R-:W-:-:S03]  /*6810*/  FADD.FTZ R4, R126, R124 ;  /* 0x0000007c7e047221 */ /* 0x000fc60000010000 */
[----:B------:R1:W2:Y:S02]  /*6820*/  MUFU.EX2 R32, R0 ;  /* 0x0000000000207308 */ /* 0x0002a40000000800 */
[C---:B------:R-:W-:Y:S06]  /*6830*/  HMMA.16816.F32 R140, R12.reuse, R20, R140 ;  /* 0x000000140c8c723c */ /* 0x040fec000000188c */
[C---:B------:R-:W-:Y:S06]  /*6840*/  HMMA.16816.F32 R60, R12.reuse, R22, R60 ;  /* 0x000000160c3c723c */ /* 0x040fec000000183c */
[----:B------:R-:W-:Y:S01]  /*6850*/  HMMA.16816.F32 R56, R12, R24, R56 ;  /* 0x000000180c38723c */ /* 0x000fe20000001838 */
[----:B-1----:R-:W-:Y:S01]  /*6860*/  FFMA.FTZ R0, R117, UR6, -R3 ;  /* 0x0000000675007c23 */ /* 0x002fe20008010803 */
[----:B--2---:R-:W-:-:S04]  /*6870*/  F2FP.F16.F32.PACK_AB R166, R32, R33 ;  /* 0x0000002120a6723e */ /* 0x004fc800000000ff */
[----:B------:R-:W-:Y:S01]  /*6880*/  HMMA.16816.F32 R44, R12, R26, R44 ;  /* 0x0000001a0c2c723c */ /* 0x000fe2000000182c */
[----:B------:R1:W-:Y:S08]  /*6890*/  MUFU.EX2 R12, R2 ;  /* 0x00000002000c7308 */ /* 0x0003f00000000800 */
[----:B------:R2:W-:Y:S01]  /*68a0*/  MUFU.EX2 R31, R0 ;  /* 0x00000000001f7308 */ /* 0x0005e20000000800 */
[----:B-1----:R-:W-:Y:S01]  /*68b0*/  FADD.FTZ R2, R152, R4 ;  /* 0x0000000498027221 */ /* 0x002fe20000010000 */
[----:B--2---:R-:W-:-:S06]  /*68c0*/  FFMA.FTZ R0, R118, UR6, -R3 ;  /* 0x0000000676007c23 */ /* 0x004fcc0008010803 */
[----:B------:R1:W2:Y:S02]  /*68d0*/  MUFU.EX2 R30, R0 ;  /* 0x00000000001e7308 */ /* 0x0002a40000000800 */
[--C-:B-1----:R-:W-:Y:S01]  /*68e0*/  FFMA.FTZ R0, R119, UR6, -R3.reuse ;  /* 0x0000000677007c23 */ /* 0x102fe20008010803 */
[----:B------:R-:W-:Y:S01]  /*68f0*/  FFMA.FTZ R3, R121, UR6, -R3 ;  /* 0x0000000679037c23 */ /* 0x000fe20008010803 */
[----:B--2---:R-:W-:-:S04]  /*6900*/  F2FP.F16.F32.PACK_AB R165, R30, R31 ;  /* 0x0000001f1ea5723e */ /* 0x004fc800000000ff */
[----:B------:R1:W-:Y:S08]  /*6910*/  MUFU.EX2 R28, R0 ;  /* 0x00000000001c7308 */ /* 0x0003f00000000800 */
[----:B------:R2:W3:Y:S01]  /*6920*/  MUFU.EX2 R29, R3 ;  /* 0x00000003001d7308 */ /* 0x0004e20000000800 */
[----:B-1----:R-:W-:Y:S01]  /*6930*/  FFMA.FTZ R0, R160, UR6, -R5 ;  /* 0x00000006a0007c23 */ /* 0x002fe20008010805 */
[----:B------:R-:W-:-:S06]  /*6940*/  F2FP.F16.F32.PACK_AB R160, R232, R236 ;  /* 0x000000ece8a0723e */ /* 0x000fcc00000000ff */
[----:B------:R1:W4:Y:S01]  /*6950*/  MUFU.EX2 R21, R0 ;  /* 0x0000000000157308 */ /* 0x0003220000000800 */
[----:B--2---:R-:W-:Y:S01]  /*6960*/  FADD.FTZ R3, R157, R156 ;  /* 0x0000009c9d037221 */ /* 0x004fe20000010000 */
[----:B---3--:R-:W-:-:S03]  /*6970*/  F2FP.F16.F32.PACK_AB R167, R29, R28 ;  /* 0x0000001c1da7723e */ /* 0x008fc600000000ff */
[----:B------:R-:W-:-:S04]  /*6980*/  FADD.FTZ R3, R158, R3 ;  /* 0x000000039e037221 */ /* 0x000fc80000010000 */
[----:B------:R-:W-:Y:S01]  /*6990*/  FADD.FTZ R4, R159, R3 ;  /* 0x000000039f047221 */ /* 0x000fe20000010000 */
[----:B------:R-:W-:Y:S01]  /*69a0*/  FADD.FTZ R3, R153, R2 ;  /* 0x0000000299037221 */ /* 0x000fe20000010000 */
[----:B------:R-:W-:Y:S01]  /*69b0*/  HMMA.16816.F32 R136, R164, R144, R136 ;  /* 0x00000090a488723c */ /* 0x000fe20000001888 */
[----:B-1----:R-:W-:Y:S01]  /*69c0*/  FFMA.FTZ R0, R162, UR6, -R5 ;  /* 0x00000006a2007c23 */ /* 0x002fe20008010805 */
[----:B------:R-:W-:Y:S01]  /*69d0*/  FADD.FTZ R5, R224, R223 ;  /* 0x000000dfe0057221 */ /* 0x000fe20000010000 */
[----:B----4-:R-:W-:-:S03]  /*69e0*/  F2FP.F16.F32.PACK_AB R161, R21, R181 ;  /* 0x000000b515a1723e */ /* 0x010fc600000000ff */
[----:B------:R-:W-:Y:S01]  /*69f0*/  HMMA.16816.F32 R148, R164, R146, R148 ;  /* 0x00000092a494723c */ /* 0x000fe20000001894 */
[----:B------:R1:W2:Y:S01]  /*6a00*/  MUFU.EX2 R20, R0 ;  /* 0x0000000000147308 */ /* 0x0002a20000000800 */
[----:B------:R-:W-:Y:S01]  /*6a10*/  FADD.FTZ R5, R225, R5 ;  /* 0x00000005e1057221 */ /* 0x000fe20000010000 */
[----:B------:R-:W-:-:S03]  /*6a20*/  F2FP.F16.F32.PACK_AB R162, R226, R227 ;  /* 0x000000e3e2a2723e */ /* 0x000fc600000000ff */
[----:B------:R-:W-:Y:S01]  /*6a30*/  FADD.FTZ R5, R228, R5 ;  /* 0x00000005e4057221 */ /* 0x000fe20000010000 */
[C---:B------:R-:W-:Y:S06]  /*6a40*/  HMMA.16816.F32 R156, R164.reuse, R16, R40 ;  /* 0x00000010a49c723c */ /* 0x040fec0000001828 */
[----:B------:R-:W-:Y:S01]  /*6a50*/  HMMA.16816.F32 R164, R164, R18, R48 ;  /* 0x00000012a4a4723c */ /* 0x000fe20000001830 */
[----:B-1----:R-:W-:Y:S01]  /*6a60*/  FADD.FTZ R0, R11, R10 ;  /* 0x0000000a0b007221 */ /* 0x002fe20000010000 */
[----:B--2---:R-:W-:-:S03]  /*6a70*/  F2FP.F16.F32.PACK_AB R163, R12, R20 ;  /* 0x000000140ca3723e */ /* 0x004fc600000000ff */
[----:B------:R-:W-:-:S04]  /*6a80*/  FADD.FTZ R0, R120, R0 ;  /* 0x0000000078007221 */ /* 0x000fc80000010000 */
        /* <DEDUP_REMOVED lines=114> */
[----:B------:R1:W-:Y:S01]  /*71b0*/  STL [R1+0x14], R10 ;  /* 0x0000140a01007387 */ /* 0x0003e20000100800 */
[----:B------:R-:W-:-:S02]  /*71c0*/  IMAD.MOV.U32 R0, RZ, RZ, R170 ;  /* 0x000000ffff007224 */ /* 0x000fc400078e00aa */
[C---:B------:R-:W-:Y:S01]  /*71d0*/  VIADD R195, R188.reuse, 0x400 ;  /* 0x00000400bcc37836 */ /* 0x040fe20000000000 */
[----:B------:R1:W-:Y:S01]  /*71e0*/  STL [R1+0x18], R4 ;  /* 0x0000180401007387 */ /* 0x0003e20000100800 */
[C---:B------:R-:W-:Y:S01]  /*71f0*/  HMMA.16816.F32 R144, R160.reuse, R146, R60 ;  /* 0x00000092a090723c */ /* 0x040fe2000000183c */
        /* <DEDUP_REMOVED lines=8> */
[C---:B------:R-:W-:Y:S02]  /*7280*/  VIADD R190, R188.reuse, 0x1800 ;  /* 0x00001800bcbe7836 */ /* 0x040fe40000000000 */
[----:B------:R-:W-:Y:S01]  /*7290*/  VIADD R189, R188, 0x1c00 ;  /* 0x00001c00bcbd7836 */ /* 0x000fe20000000000 */
[----:B------:R-:W-:-:S05]  /*72a0*/  NOP ;  /* 0x0000000000007918 */ /* 0x000fca0000000000 */
[----:B------:R-:W-:-:S15]  /*72b0*/  @!P6 BRA `(.L_x_327) ;  /* 0x000000640030e947 */ /* 0x000fde0003800000 */
[----:B------:R-:W2:Y:S04]  /*72c0*/  LDL R222, [R1+0x38] ;  /* 0x0000380001de7983 */ /* 0x000ea80000100800 */
[----:B------:R-:W3:Y:S04]  /*72d0*/  LDL.64 R218, [R1+0x28] ;  /* 0x0000280001da7983 */ /* 0x000ee80000100a00 */
[----:B------:R-:W3:Y:S01]  /*72e0*/  LDL R221, [R1+0x24] ;  /* 0x0000240001dd7983 */ /* 0x000ee20000100800 */
[----:B-1----:R-:W-:Y:S01]  /*72f0*/  IADD3 R2, R233, -0x2, RZ ;  /* 0xfffffffee9027810 */ /* 0x002fe20007ffe0ff */
[----:B------:R-:W-:-:S04]  /*7300*/  DEPBAR.LE SB0, 0x0 ;  /* 0x000080000000791a */ /* 0x000fc80000000000 */
[----:B------:R-:W-:Y:S01]  /*7310*/  SHF.R.S32.HI R4, RZ, 0x1f, R2 ;  /* 0x0000001fff047819 */ /* 0x000fe20000011402 */
[----:B------:R-:W-:Y:S01]  /*7320*/  ULDC.64 UR4, c[0x0][0x220] ;  /* 0x0000880000047ab9 */ /* 0x000fe20000000a00 */
[----:B------:R-:W-:Y:S01]  /*7330*/  IMAD.SHL.U32 R12, R200, 0x40, RZ ;  /* 0x00000040c80c7824 */ /* 0x000fe200078e00ff */
[----:B------:R-:W-:Y:S01]  /*7340*/  BAR.SYNC.DEFER_BLOCKING 0x0 ;  /* 0x0000000000007b1d */ /* 0x000fe20000010000 */
[----:B--2---:R-:W-:Y:S02]  /*7350*/  IMAD R0, R222, R2, RZ ;  /* 0x00000002de007224 */ /* 0x004fe400078e02ff */
[----:B---3--:R-:W-:-:S04]  /*7360*/  IMAD.WIDE.U32 R2, R2, R221, R218 ;  /* 0x000000dd02027225 */ /* 0x008fc800078e00da */
[----:B------:R-:W-:Y:S01]  /*7370*/  IMAD R0, R4, R221, R0 ;  /* 0x000000dd04007224 */ /* 0x000fe200078e0200 */
[----:B------:R-:W-:-:S04]  /*7380*/  LEA R10, P0, R2, UR4, 0x1 ;  /* 0x00000004020a7c11 */ /* 0x000fc8000f8008ff */
[----:B------:R-:W-:Y:S02]  /*7390*/  IADD3 R3, R3, R0, RZ ;  /* 0x0000000003037210 */ /* 0x000fe40007ffe0ff */
        /* <DEDUP_REMOVED lines=9> */
[----:B------:R-:W-:Y:S03]  /*7430*/  LDGSTS.E.BYPASS.LTC128B.128 [R208+0x4000], desc[UR12][R10.64] ;  /* 0x040000000ad07fae */ /* 0x000fe6000b901d4c */
[----:B------:R-:W-:Y:S01]  /*7440*/  IADD3.X R3, R5, R0, RZ, P1, !PT ;  /* 0x0000000005037210 */ /* 0x000fe20000ffe4ff */
[----:B------:R-:W-:Y:S04]  /*7450*/  LDGSTS.E.BYPASS.LTC128B.128 [R208+0x4800], desc[UR12][R4.64] ;  /* 0x0480000004d07fae */ /* 0x000fe8000b901d4c */
[----:B------:R-:W-:Y:S01]  /*7460*/  IMAD.X R13, R3, 0x1, R0, P0 ;  /* 0x00000001030d7824 */ /* 0x000fe200000e0600 */
[----:B------:R-:W-:Y:S04]  /*7470*/  LDGSTS.E.BYPASS.LTC128B.128 [R208+0x5000], desc[UR12][R2.64] ;  /* 0x0500000002d07fae */ /* 0x000fe8000b901d4c */
[----:B------:R1:W-:Y:S04]  /*7480*/  LDGSTS.E.BYPASS.LTC128B.128 [R208+0x5800], desc[UR12][R12.64] ;  /* 0x058000000cd07fae */ /* 0x0003e8000b901d4c */
[----:B------:R-:W-:Y:S04]  /*7490*/  LDSM.16.M88.4 R20, [R186] ;  /* 0x00000000ba14783b */ /* 0x000fe80000000200 */
[----:B------:R-:W2:Y:S04]  /*74a0*/  LDSM.16.M88.4 R44, [R135+0x2000] ;  /* 0x00200000872c783b */ /* 0x000ea80000000200 */
[----:B------:R-:W3:Y:S04]  /*74b0*/  LDSM.16.M88.4 R16, [R186+0x1000] ;  /* 0x00100000ba10783b */ /* 0x000ee80000000200 */
[----:B------:R-:W-:Y:S04]  /*74c0*/  LDSM.16.M88.4 R24, [R187] ;  /* 0x00000000bb18783b */ /* 0x000fe80000000200 */
[----:B------:R-:W-:Y:S04]  /*74d0*/  LDSM.16.M88.4 R104, [R188] ;  /* 0x00000000bc68783b */ /* 0x000fe80000000200 */
[----:B------:R-:W4:Y:S04]  /*74e0*/  LDSM.16.M88.4 R88, [R135+0x2400] ;  /* 0x002400008758783b */ /* 0x000f280000000200 */
[----:B-1----:R-:W1:Y:S04]  /*74f0*/  LDSM.16.M88.4 R12, [R187+0x1000] ;  /* 0x00100000bb0c783b */ /* 0x002e680000000200 */
[----:B------:R-:W5:Y:S04]  /*7500*/  LDSM.16.M88.4 R112, [R195] ;  /* 0x00000000c370783b */ /* 0x000f680000000200 */
[----:B------:R-:W5:Y:S04]  /*7510*/  LDSM.16.M88.4 R96, [R135+0x2800] ;  /* 0x002800008760783b */ /* 0x000f680000000200 */
[----:B------:R-:W-:Y:S04]  /*7520*/  LDSM.16.M88.4 R108, [R194] ;  /* 0x00000000c26c783b */ /* 0x000fe80000000200 */
[----:B------:R-:W5:Y:S01]  /*7530*/  LDSM.16.M88.4 R80, [R135+0x2c00] ;  /* 0x002c00008750783b */ /* 0x000f620000000200 */
[-C--:B--2---:R-:W-:Y:S03]  /*7540*/  HMMA.16816.F32 R28, R20, R44.reuse, RZ ;  /* 0x0000002c141c723c */ /* 0x084fe600000018ff */
[----:B------:R-:W2:Y:S04]  /*7550*/  LDSM.16.M88.4 R100, [R193] ;  /* 0x00000000c164783b */ /* 0x000ea80000000200 */
[----:B------:R-:W-:Y:S01]  /*7560*/  LDSM.16.M88.4 R84, [R192] ;  /* 0x00000000c054783b */ /* 0x000fe20000000200 */
[----:B---3--:R-:W-:Y:S01]  /*7570*/  HMMA.16816.F32 R32, R16, R44, RZ ;  /* 0x0000002c1020723c */ /* 0x008fe200000018ff */
[----:B------:R-:W3:Y:S05]  /*7580*/  S2R R2, SR_TID.X ;  /* 0x0000000000027919 */ /* 0x000eea0000002100 */
[----:B------:R-:W-:Y:S01]  /*7590*/  HMMA.16816.F32 R124, R20, R46, RZ ;  /* 0x0000002e147c723c */ /* 0x000fe200000018ff */
[----:B------:R-:W0:Y:S05]  /*75a0*/  LDGDEPBAR ;  /* 0x00000000000079af */ /* 0x000e2a0000000000 */
[----:B----4-:R-:W-:Y:S06]  /*75b0*/  HMMA.16816.F32 R40, R16, R88, RZ ;  /* 0x000000581028723c */ /* 0x010fec00000018ff */
[-C--:B------:R-:W-:Y:S06]  /*75c0*/  HMMA.16816.F32 R28, R24, R104.reuse, R28 ;  /* 0x00000068181c723c */ /* 0x080fec000000181c */
[----:B-1----:R-:W-:Y:S06]  /*75d0*/  HMMA.16816.F32 R48, R12, R104, R32 ;  /* 0x000000680c30723c */ /* 0x002fec0000001820 */
[----:B------:R-:W-:Y:S01]  /*75e0*/  HMMA.16816.F32 R32, R20, R88, RZ ;  /* 0x000000581420723c */ /* 0x000fe200000018ff */
[----:B---3--:R-:W-:-:S05]  /*75f0*/  SHF.L.U32 R2, R2, 0x1, RZ ;  /* 0x0000000102027819 */ /* 0x008fca00000006ff */
[----:B-----5:R-:W-:Y:S01]  /*7600*/  HMMA.16816.F32 R52, R12, R112, R40 ;  /* 0x000000700c34723c */ /* 0x020fe20000001828 */
[----:B------:R-:W-:-:S05]  /*7610*/  LOP3.LUT R2, R2, 0x6, RZ, 0xc0, !PT ;  /* 0x0000000602027812 */ /* 0x000fca00078ec0ff */
[----:B------:R-:W-:Y:S01]  /*7620*/  FMUL.FTZ R28, R28, UR8 ;  /* 0x000000081c1c7c20 */ /* 0x000fe20008410000 */
[----:B------:R-:W-:Y:S01]  /*7630*/  FMUL.FTZ R29, R29, UR8 ;  /* 0x000000081d1d7c20 */ /* 0x000fe20008410000 */
[----:B------:R-:W-:Y:S01]  /*7640*/  FMUL.FTZ R30, R30, UR8 ;  /* 0x000000081e1e7c20 */ /* 0x000fe20008410000 */
[----:B------:R-:W-:Y:S01]  /*7650*/  FMUL.FTZ R31, R31, UR8 ;  /* 0x000000081f1f7c20 */ /* 0x000fe20008410000 */
[----:B------:R-:W-:Y:S01]  /*7660*/  MUFU.TANH R128, R28 ;  /* 0x0000001c00807308 */ /* 0x000fe20000002400 */
[----:B------:R-:W-:Y:S01]  /*7670*/  HMMA.16816.F32 R40, R16, R96, RZ ;  /* 0x000000601028723c */ /* 0x000fe200000018ff */
[----:B------:R-:W-:Y:S01]  /*7680*/  FMUL.FTZ R48, R48, UR8 ;  /* 0x0000000830307c20 */ /* 0x000fe20008410000 */
[----:B------:R-:W-:Y:S01]  /*7690*/  FMUL.FTZ R49, R49, UR8 ;  /* 0x0000000831317c20 */ /* 0x000fe20008410000 */
[----:B------:R-:W-:Y:S01]  /*76a0*/  FMUL.FTZ R50, R50, UR8 ;  /* 0x0000000832327c20 */ /* 0x000fe20008410000 */
[----:B------:R-:W-:Y:S02]  /*76b0*/  FMUL.FTZ R51, R51, UR8 ;  /* 0x0000000833337c20 */ /* 0x000fe40008410000 */
[----:B------:R-:W-:Y:S01]  /*76c0*/  HMMA.16816.F32 R56, R20, R80, RZ ;  /* 0x000000501438723c */ /* 0x000fe200000018ff */
[----:B------:R-:W-:Y:S05]  /*76d0*/  MUFU.TANH R116, R29 ;  /* 0x0000001d00747308 */ /* 0x000fea0000002400 */
[----:B------:R-:W-:Y:S01]  /*76e0*/  HMMA.16816.F32 R124, R24, R106, R124 ;  /* 0x0000006a187c723c */ /* 0x000fe2000000187c */
[----:B------:R-:W-:Y:S01]  /*76f0*/  FMUL.FTZ R54, R54, UR8 ;  /* 0x0000000836367c20 */ /* 0x000fe20008410000 */
[----:B------:R-:W-:Y:S01]  /*7700*/  FMUL.FTZ R55, R55, UR8 ;  /* 0x0000000837377c20 */ /* 0x000fe20008410000 */
[----:B------:R-:W-:Y:S01]  /*7710*/  MUFU.TANH R219, R30 ;  /* 0x0000001e00db7308 */ /* 0x000fe20000002400 */
[----:B------:R-:W-:Y:S01]  /*7720*/  FMUL.FTZ R52, R52, UR8 ;  /* 0x0000000834347c20 */ /* 0x000fe20008410000 */
[----:B------:R-:W-:-:S06]  /*7730*/  FMUL.FTZ R53, R53, UR8 ;  /* 0x0000000835357c20 */ /* 0x000fcc0008410000 */
[----:B------:R1:W-:Y:S08]  /*7740*/  MUFU.TANH R218, R31 ;  /* 0x0000001f00da7308 */ /* 0x0003f00000002400 */
[----:B------:R-:W3:Y:S08]  /*7750*/  MUFU.TANH R0, R54 ;  /* 0x0000003600007308 */ /* 0x000ef00000002400 */
[----:B------:R-:W-:Y:S01]  /*7760*/  MUFU.TANH R228, R48 ;  /* 0x0000003000e47308 */ /* 0x000fe20000002400 */
[----:B-1----:R-:W-:Y:S06]  /*7770*/  HMMA.16816.F32 R28, R24, R112, R32 ;  /* 0x00000070181c723c */ /* 0x002fec0000001820 */
[----:B------:R-:W-:Y:S01]  /*7780*/  HMMA.16816.F32 R32, R20, R96, RZ ;  /* 0x000000601420723c */ /* 0x000fe200000018ff */
[----:B------:R-:W-:Y:S01]  /*7790*/  MUFU.TANH R229, R49 ;  /* 0x0000003100e57308 */ /* 0x000fe20000002400 */
[----:B---3--:R1:W-:Y:S07]  /*77a0*/  STL [R1+0xc], R0 ;  /* 0x00000c0001007387 */ /* 0x0083ee0000100800 */
[----:B------:R-:W-:Y:S08]  /*77b0*/  MUFU.TANH R227, R50 ;  /* 0x0000003200e37308 */ /* 0x000ff00000002400 */
[----:B------:R3:W-:Y:S01]  /*77c0*/  MUFU.TANH R224, R51 ;  /* 0x0000003300e07308 */ /* 0x0007e20000002400 */
[----:B------:R-:W-:Y:S01]  /*77d0*/  FMUL.FTZ R28, R28, UR8 ;  /* 0x000000081c1c7c20 */ /* 0x000fe20008410000 */
[----:B------:R-:W-:Y:S01]  /*77e0*/  FMUL.FTZ R29, R29, UR8 ;  /* 0x000000081d1d7c20 */ /* 0x000fe20008410000 */
[----:B------:R-:W-:Y:S01]  /*77f0*/  FMUL.FTZ R30, R30, UR8 ;  /* 0x000000081e1e7c20 */ /* 0x000fe20008410000 */
[----:B------:R-:W-:-:S04]  /*7800*/  FMUL.FTZ R31, R31, UR8 ;  /* 0x000000081f1f7c20 */ /* 0x000fc80008410000 */
[----:B------:R-:W-:Y:S08]  /*7810*/  MUFU.TANH R117, R28 ;  /* 0x0000001c00757308 */ /* 0x000ff00000002400 */
[----:B------:R-:W-:Y:S01]  /*7820*/  MUFU.TANH R76, R29 ;  /* 0x0000001d004c7308 */ /* 0x000fe20000002400 */
[----:B---3--:R-:W-:Y:S01]  /*7830*/  HMMA.16816.F32 R48, R12, R108, R40 ;  /* 0x0000006c0c30723c */ /* 0x008fe20000001828 */
[----:B------:R-:W3:Y:S06]  /*7840*/  LDSM.16.M88.4 R40, [R135+0x3000] ;  /* 0x003000008728783b */ /* 0x000eec0000000200 */
[----:B------:R-:W-:Y:S08]  /*7850*/  MUFU.TANH R215, R30 ;  /* 0x0000001e00d77308 */ /* 0x000ff00000002400 */
[----:B------:R4:W-:Y:S08]  /*7860*/  MUFU.TANH R214, R31 ;  /* 0x0000001f00d67308 */ /* 0x0009f00000002400 */
[----:B-1----:R-:W1:Y:S01]  /*7870*/  MUFU.TANH R0, R55 ;  /* 0x0000003700007308 */ /* 0x002e620000002400 */
[----:B------:R-:W-:Y:S01]  /*7880*/  FMUL.FTZ R50, R50, UR8 ;  /* 0x0000000832327c20 */ /* 0x000fe20008410000 */
[----:B------:R-:W-:Y:S01]  /*7890*/  FMUL.FTZ R51, R51, UR8 ;  /* 0x0000000833337c20 */ /* 0x000fe20008410000 */
[----:B------:R-:W-:Y:S01]  /*78a0*/  FMUL.FTZ R48, R48, UR8 ;  /* 0x0000000830307c20 */ /* 0x000fe20008410000 */
[----:B------:R-:W-:-:S04]  /*78b0*/  FMUL.FTZ R49, R49, UR8 ;  /* 0x0000000831317c20 */ /* 0x000fc80008410000 */
[----:B------:R-:W-:Y:S01]  /*78c0*/  MUFU.TANH R223, R52 ;  /* 0x0000003400df7308 */ /* 0x000fe20000002400 */
[----:B----4-:R-:W-:Y:S06]  /*78d0*/  HMMA.16816.F32 R28, R24, R108, R32 ;  /* 0x0000006c181c723c */ /* 0x010fec0000001820 */
[----:B------:R-:W-:Y:S01]  /*78e0*/  HMMA.16816.F32 R32, R16, R80, RZ ;  /* 0x000000501020723c */ /* 0x000fe200000018ff */
[----:B------:R4:W-:Y:S01]  /*78f0*/  MUFU.TANH R222, R53 ;  /* 0x0000003500de7308 */ /* 0x0009e20000002400 */
[----:B-1----:R1:W-:Y:S07]  /*7900*/  STL [R1+0x10], R0 ;  /* 0x0000100001007387 */ /* 0x0023ee0000100800 */
[----:B------:R-:W-:Y:S08]  /*7910*/  MUFU.TANH R238, R48 ;  /* 0x0000003000ee7308 */ /* 0x000ff00000002400 */
[----:B------:R-:W-:Y:S01]  /*7920*/  MUFU.TANH R232, R49 ;  /* 0x0000003100e87308 */ /* 0x000fe20000002400 */
[----:B------:R-:W-:Y:S01]  /*7930*/  FMUL.FTZ R28, R28, UR8 ;  /* 0x000000081c1c7c20 */ /* 0x000fe20008410000 */
[----:B------:R-:W-:Y:S01]  /*7940*/  FMUL.FTZ R29, R29, UR8 ;  /* 0x000000081d1d7c20 */ /* 0x000fe20008410000 */
[----:B------:R-:W-:Y:S01]  /*7950*/  FMUL.FTZ R30, R30, UR8 ;  /* 0x000000081e1e7c20 */ /* 0x000fe20008410000 */
[----:B------:R-:W-:Y:S01]  /*7960*/  FMUL.FTZ R31, R31, UR8 ;  /* 0x000000081f1f7c20 */ /* 0x000fe20008410000 */
[----:B----4-:R-:W4:Y:S02]  /*7970*/  LDSM.16.M88.4 R52, [R135+0x3400] ;  /* 0x003400008734783b */ /* 0x010f240000000200 */
[----:B--2---:R-:W-:Y:S01]  /*7980*/  HMMA.16816.F32 R60, R12, R100, R32 ;  /* 0x000000640c3c723c */ /* 0x004fe20000001820 */
[----:B------:R-:W-:Y:S05]  /*7990*/  MUFU.TANH R247, R28 ;  /* 0x0000001c00f77308 */ /* 0x000fea0000002400 */
[----:B---3--:R-:W-:Y:S03]  /*79a0*/  HMMA.16816.F32 R32, R16, R40, RZ ;  /* 0x000000281020723c */ /* 0x008fe600000018ff */
[----:B------:R-:W-:Y:S08]  /*79b0*/  MUFU.TANH R246, R29 ;  /* 0x0000001d00f67308 */ /* 0x000ff00000002400 */
[----:B------:R-:W-:Y:S07]  /*79c0*/  MUFU.TANH R207, R30 ;  /* 0x0000001e00cf7308 */ /* 0x000fee0000002400 */
[----:B------:R-:W-:Y:S01]  /*79d0*/  FMUL.FTZ R60, R60, UR8 ;  /* 0x000000083c3c7c20 */ /* 0x000fe20008410000 */
[----:B------:R2:W-:Y:S01]  /*79e0*/  MUFU.TANH R202, R31 ;  /* 0x0000001f00ca7308 */ /* 0x0005e20000002400 */
[----:B------:R-:W-:Y:S01]  /*79f0*/  FMUL.FTZ R61, R61, UR8 ;  /* 0x000000083d3d7c20 */ /* 0x000fe20008410000 */
[----:B------:R-:W-:Y:S01]  /*7a00*/  FMUL.FTZ R62, R62, UR8 ;  /* 0x000000083e3e7c20 */ /* 0x000fe20008410000 */
[----:B------:R-:W-:-:S02]  /*7a10*/  FMUL.FTZ R63, R63, UR8 ;  /* 0x000000083f3f7c20 */ /* 0x000fc40008410000 */
[----:B------:R-:W-:Y:S03]  /*7a20*/  HMMA.16816.F32 R68, R12, R84, R32 ;  /* 0x000000540c44723c */ /* 0x000fe60000001820 */
[----:B-1----:R-:W1:Y:S03]  /*7a30*/  MUFU.TANH R0, R50 ;  /* 0x0000003200007308 */ /* 0x002e660000002400 */
[----:B----4-:R-:W-:Y:S05]  /*7a40*/  HMMA.16816.F32 R32, R16, R52, RZ ;  /* 0x000000341020723c */ /* 0x010fea00000018ff */
[----:B------:R-:W-:Y:S01]  /*7a50*/  MUFU.TANH R226, R60 ;  /* 0x0000003c00e27308 */ /* 0x000fe20000002400 */
[----:B--2---:R-:W-:Y:S07]  /*7a60*/  HMMA.16816.F32 R28, R24, R100, R56 ;  /* 0x00000064181c723c */ /* 0x004fee0000001838 */
[----:B------:R-:W-:Y:S01]  /*7a70*/  MUFU.TANH R225, R61 ;  /* 0x0000003d00e17308 */ /* 0x000fe20000002400 */
[----:B------:R-:W-:Y:S01]  /*7a80*/  HMMA.16816.F32 R56, R20, R40, RZ ;  /* 0x000000281438723c */ /* 0x000fe200000018ff */
[----:B-1----:R1:W-:Y:S03]  /*7a90*/  STL [R1+0x4], R0 ;  /* 0x0000040001007387 */ /* 0x0023e60000100800 */
[----:B------:R-:W-:Y:S01]  /*7aa0*/  FMUL.FTZ R68, R68, UR8 ;  /* 0x0000000844447c20 */ /* 0x000fe20008410000 */
[----:B------:R-:W-:Y:S01]  /*7ab0*/  FMUL.FTZ R69, R69, UR8 ;  /* 0x0000000845457c20 */ /* 0x000fe20008410000 */
[----:B------:R-:W-:Y:S01]  /*7ac0*/  FMUL.FTZ R70, R70, UR8 ;  /* 0x0000000846467c20 */ /* 0x000fe20008410000 */
[----:B------:R-:W-:Y:S01]  /*7ad0*/  MUFU.TANH R252, R63 ;  /* 0x0000003f00fc7308 */ /* 0x000fe20000002400 */
[----:B------:R-:W-:Y:S01]  /*7ae0*/  FMUL.FTZ R71, R71, UR8 ;  /* 0x0000000847477c20 */ /* 0x000fe20008410000 */
[----:B------:R-:W-:Y:S06]  /*7af0*/  HMMA.16816.F32 R120, R16, R54, RZ ;  /* 0x000000361078723c */ /* 0x000fec00000018ff */
[----:B------:R-:W-:Y:S01]  /*7b00*/  MUFU.TANH R221, R68 ;  /* 0x0000004400dd7308 */ /* 0x000fe20000002400 */
[----:B------:R-:W-:Y:S01]  /*7b10*/  FMUL.FTZ R28, R28, UR8 ;  /* 0x000000081c1c7c20 */ /* 0x000fe20008410000 */
[----:B------:R-:W-:Y:S01]  /*7b20*/  FMUL.FTZ R29, R29, UR8 ;  /* 0x000000081d1d7c20 */ /* 0x000fe20008410000 */
[----:B------:R-:W-:Y:S01]  /*7b30*/  FMUL.FTZ R30, R30, UR8 ;  /* 0x000000081e1e7c20 */ /* 0x000fe20008410000 */
[----:B------:R-:W-:-:S04]  /*7b40*/  FMUL.FTZ R31, R31, UR8 ;  /* 0x000000081f1f7c20 */ /* 0x000fc80008410000 */
[----:B------:R-:W-:Y:S08]  /*7b50*/  MUFU.TANH R182, R28 ;  /* 0x0000001c00b67308 */ /* 0x000ff00000002400 */
[----:B-1----:R-:W1:Y:S08]  /*7b60*/  MUFU.TANH R0, R51 ;  /* 0x0000003300007308 */ /* 0x002e700000002400 */
[----:B------:R-:W-:Y:S08]  /*7b70*/  MUFU.TANH R241, R29 ;  /* 0x0000001d00f17308 */ /* 0x000ff00000002400 */
[----:B------:R-:W-:Y:S01]  /*7b80*/  MUFU.TANH R199, R30 ;  /* 0x0000001e00c77308 */ /* 0x000fe20000002400 */
[----:B-1----:R1:W-:Y:S01]  /*7b90*/  STL [R1+0x8], R0 ;  /* 0x0000080001007387 */ /* 0x0023e20000100800 */
[----:B------:R-:W-:Y:S06]  /*7ba0*/  HMMA.16816.F32 R48, R24, R84, R56 ;  /* 0x000000541830723c */ /* 0x000fec0000001838 */
[----:B------:R2:W-:Y:S01]  /*7bb0*/  MUFU.TANH R198, R31 ;  /* 0x0000001f00c67308 */ /* 0x0005e20000002400 */
[C---:B------:R-:W-:Y:S06]  /*7bc0*/  HMMA.16816.F32 R56, R20.reuse, R52, RZ ;  /* 0x000000341438723c */ /* 0x040fec00000018ff */
[----:B------:R-:W-:Y:S01]  /*7bd0*/  HMMA.16816.F32 R52, R20, R54, RZ ;  /* 0x000000361434723c */ /* 0x000fe200000018ff */
[----:B------:R-:W-:Y:S08]  /*7be0*/  MUFU.TANH R220, R69 ;  /* 0x0000004500dc7308 */ /* 0x000ff00000002400 */
[----:B------:R-:W-:Y:S01]  /*7bf0*/  MUFU.TANH R251, R70 ;  /* 0x0000004600fb7308 */ /* 0x000fe20000002400 */
[----:B--2---:R-:W2:Y:S01]  /*7c00*/  LDSM.16.M88.4 R28, [R191] ;  /* 0x00000000bf1c783b */ /* 0x004ea20000000200 */
[----:B------:R-:W-:Y:S01]  /*7c10*/  FMUL.FTZ R48, R48, UR8 ;  /* 0x0000000830307c20 */ /* 0x000fe20008410000 */
[----:B------:R-:W-:Y:S01]  /*7c20*/  FMUL.FTZ R49, R49, UR8 ;  /* 0x0000000831317c20 */ /* 0x000fe20008410000 */
[----:B------:R-:W-:Y:S01]  /*7c30*/  FMUL.FTZ R50, R50, UR8 ;  /* 0x0000000832327c20 */ /* 0x000fe20008410000 */
[----:B------:R-:W-:-:S03]  /*7c40*/  FMUL.FTZ R51, R51, UR8 ;  /* 0x0000000833337c20 */ /* 0x000fc60008410000 */
[----:B-1----:R1:W3:Y:S08]  /*7c50*/  MUFU.TANH R0, R62 ;  /* 0x0000003e00007308 */ /* 0x0022f00000002400 */
[----:B------:R-:W-:Y:S08]  /*7c60*/  MUFU.TANH R239, R48 ;  /* 0x0000003000ef7308 */ /* 0x000ff00000002400 */
[----:B------:R-:W-:Y:S01]  /*7c70*/  MUFU.TANH R240, R49 ;  /* 0x0000003100f07308 */ /* 0x000fe20000002400 */
[----:B-1----:R-:W1:Y:S04]  /*7c80*/  LDSM.16.M88.4 R60, [R135+0x3800] ;  /* 0x00380000873c783b */ /* 0x002e680000000200 */
[----:B---3--:R-:W-:Y:S03]  /*7c90*/  STL [R1], R0 ;  /* 0x0000000001007387 */ /* 0x008fe60000100800 */
[----:B------:R-:W-:Y:S08]  /*7ca0*/  MUFU.TANH R196, R50 ;  /* 0x0000003200c47308 */ /* 0x000ff00000002400 */
[----:B------:R1:W-:Y:S01]  /*7cb0*/  MUFU.TANH R183, R51 ;  /* 0x0000003300b77308 */ /* 0x0003e20000002400 */
[-C--:B--2---:R-:W-:Y:S01]  /*7cc0*/  HMMA.16816.F32 R64, R24, R28.reuse, R56 ;  /* 0x0000001c1840723c */ /* 0x084fe20000001838 */
[----:B------:R-:W-:Y:S05]  /*7cd0*/  LDSM.16.M88.4 R56, [R190] ;  /* 0x00000000be38783b */ /* 0x000fea0000000200 */
[----:B------:R-:W-:Y:S01]  /*7ce0*/  HMMA.16816.F32 R72, R12, R28, R32 ;  /* 0x0000001c0c48723c */ /* 0x000fe20000001820 */
[----:B------:R-:W2:Y:S01]  /*7cf0*/  LDSM.16.M88.4 R32, [R135+0x3c00] ;  /* 0x003c00008720783b */ /* 0x000ea20000000200 */
[----:B------:R3:W-:Y:S05]  /*7d00*/  MUFU.TANH R250, R71 ;  /* 0x0000004700fa7308 */ /* 0x0007ea0000002400 */
[----:B------:R-:W-:Y:S01]  /*7d10*/  MOV R29, R76 ;  /* 0x0000004c001d7202 */ /* 0x000fe20000000f00 */
[-C--:B-1----:R-:W-:Y:S10]  /*7d20*/  HMMA.16816.F32 R48, R20, R60.reuse, RZ ;  /* 0x0000003c1430723c */ /* 0x082ff400000018ff */
        /* <DEDUP_REMOVED lines=9> */
[----:B------:R-:W-:-:S03]  /*7dc0*/  FMUL.FTZ R75, R75, UR8 ;  /* 0x000000084b4b7c20 */ /* 0x000fc60008410000 */
[----:B------:R-:W-:Y:S08]  /*7dd0*/  MUFU.TANH R171, R65 ;  /* 0x0000004100ab7308 */ /* 0x000ff00000002400 */
[----:B------:R-:W-:Y:S01]  /*7de0*/  MUFU.TANH R181, R66 ;  /* 0x0000004200b57308 */ /* 0x000fe20000002400 */
[----:B--2---:R-:W-:Y:S06]  /*7df0*/  HMMA.16816.F32 R92, R20, R32, RZ ;  /* 0x00000020145c723c */ /* 0x004fec00000018ff */
[----:B---3--:R-:W-:Y:S01]  /*7e00*/  HMMA.16816.F32 R68, R24, R56, R48 ;  /* 0x000000381844723c */ /* 0x008fe20000001830 */
[----:B------:R-:W1:Y:S01]  /*7e10*/  LDSM.16.M88.4 R48, [R189] ;  /* 0x00000000bd30783b */ /* 0x000e620000000200 */
[----:B------:R2:W-:Y:S01]  /*7e20*/  MUFU.TANH R180, R67 ;  /* 0x0000004300b47308 */ /* 0x0005e20000002400 */
[----:B------:R-:W-:-:S04]  /*7e30*/  DEPBAR.LE SB0, 0x0 ;  /* 0x000080000000791a */ /* 0x000fc80000000000 */
[----:B------:R-:W-:Y:S03]  /*7e40*/  HMMA.16816.F32 R76, R12, R56, R76 ;  /* 0x000000380c4c723c */ /* 0x000fe6000000184c */
[----:B------:R-:W-:Y:S04]  /*7e50*/  MUFU.TANH R217, R72 ;  /* 0x0000004800d97308 */ /* 0x000fe80000002400 */
[----:B------:R-:W-:Y:S01]  /*7e60*/  IMAD.MOV.U32 R57, RZ, RZ, R117 ;  /* 0x000000ffff397224 */ /* 0x000fe200078e0075 */
[----:B------:R-:W-:Y:S02]  /*7e70*/  MOV R56, R116 ;  /* 0x0000007400387202 */ /* 0x000fe40000000f00 */
[C---:B------:R-:W-:Y:S01]  /*7e80*/  HMMA.16816.F32 R116, R16.reuse, R42, RZ ;  /* 0x0000002a1074723c */ /* 0x040fe200000018ff */
[----:B------:R-:W-:Y:S05]  /*7e90*/  MUFU.TANH R216, R73 ;  /* 0x0000004900d87308 */ /* 0x000fea0000002400 */
[----:B--2---:R-:W-:Y:S01]  /*7ea0*/  HMMA.16816.F32 R64, R16, R32, RZ ;  /* 0x000000201040723c */ /* 0x004fe200000018ff */
[----:B------:R-:W-:Y:S01]  /*7eb0*/  FMUL.FTZ R68, R68, UR8 ;  /* 0x0000000844447c20 */ /* 0x000fe20008410000 */
[----:B------:R-:W-:Y:S01]  /*7ec0*/  FMUL.FTZ R69, R69, UR8 ;  /* 0x0000000845457c20 */ /* 0x000fe20008410000 */
[----:B------:R-:W-:Y:S01]  /*7ed0*/  MUFU.TANH R248, R74 ;  /* 0x0000004a00f87308 */ /* 0x000fe20000002400 */
[----:B------:R-:W-:Y:S01]  /*7ee0*/  FMUL.FTZ R70, R70, UR8 ;  /* 0x0000000846467c20 */ /* 0x000fe20008410000 */
[----:B------:R-:W-:-:S03]  /*7ef0*/  FMUL.FTZ R71, R71, UR8 ;  /* 0x0000000847477c20 */ /* 0x000fc60008410000 */
[----:B------:R-:W-:Y:S01]  /*7f00*/  FMUL.FTZ R76, R76, UR8 ;  /* 0x000000084c4c7c20 */ /* 0x000fe20008410000 */
[----:B------:R-:W-:Y:S01]  /*7f10*/  FMUL.FTZ R77, R77, UR8 ;  /* 0x000000084d4d7c20 */ /* 0x000fe20008410000 */
[----:B------:R-:W-:Y:S01]  /*7f20*/  FMUL.FTZ R78, R78, UR8 ;  /* 0x000000084e4e7c20 */ /* 0x000fe20008410000 */
[----:B------:R2:W-:Y:S01]  /*7f30*/  MUFU.TANH R249, R75 ;  /* 0x0000004b00f97308 */ /* 0x0005e20000002400 */
[----:B------:R-:W-:Y:S01]  /*7f40*/  FMUL.FTZ R79, R79, UR8 ;  /* 0x000000084f4f7c20 */ /* 0x000fe20008410000 */
[-C--:B-1----:R-:W-:Y:S06]  /*7f50*/  HMMA.16816.F32 R92, R24, R48.reuse, R92 ;  /* 0x00000030185c723c */ /* 0x082fec000000185c */
[----:B------:R-:W-:Y:S08]  /*7f60*/  MUFU.TANH R230, R68 ;  /* 0x0000004400e67308 */ /* 0x000ff00000002400 */
[----:B------:R-:W-:Y:S01]  /*7f70*/  MUFU.TANH R231, R69 ;  /* 0x0000004500e77308 */ /* 0x000fe20000002400 */
[----:B--2---:R-:W-:Y:S06]  /*7f80*/  HMMA.16816.F32 R72, R12, R48, R64 ;  /* 0x000000300c48723c */ /* 0x004fec0000001840 */
[----:B------:R-:W-:Y:S01]  /*7f90*/  HMMA.16816.F32 R64, R16, R46, RZ ;  /* 0x0000002e1040723c */ /* 0x000fe200000018ff */
[----:B------:R-:W-:Y:S02]  /*7fa0*/  MUFU.TANH R175, R70 ;  /* 0x0000004600af7308 */ /* 0x000fe40000002400 */
[----:B------:R-:W-:-:S06]  /*7fb0*/  FMUL.FTZ R92, R92, UR8 ;  /* 0x000000085c5c7c20 */ /* 0x000fcc0008410000 */
[----:B------:R1:W-:Y:S01]  /*7fc0*/  MUFU.TANH R174, R71 ;  /* 0x0000004700ae7308 */ /* 0x0003e20000002400 */
[----:B------:R-:W-:Y:S01]  /*7fd0*/  FMUL.FTZ R94, R94, UR8 ;  /* 0x000000085e5e7c20 */ /* 0x000fe20008410000 */
[----:B------:R-:W-:Y:S01]  /*7fe0*/  FMUL.FTZ R95, R95, UR8 ;  /* 0x000000085f5f7c20 */ /* 0x000fe20008410000 */
[----:B------:R-:W-:-:S05]  /*7ff0*/  FMUL.FTZ R0, R93, UR8 ;  /* 0x000000085d007c20 */ /* 0x000fca0008410000 */
[----:B------:R-:W-:Y:S01]  /*8000*/  MUFU.TANH R212, R76 ;  /* 0x0000004c00d47308 */ /* 0x000fe20000002400 */
[----:B------:R-:W-:Y:S01]  /*8010*/  FMUL.FTZ R72, R72, UR8 ;  /* 0x0000000848487c20 */ /* 0x000fe20008410000 */
[----:B------:R-:W-:Y:S01]  /*8020*/  FMUL.FTZ R73, R73, UR8 ;  /* 0x0000000849497c20 */ /* 0x000fe20008410000 */
[----:B------:R-:W-:Y:S01]  /*8030*/  FMUL.FTZ R74, R74, UR8 ;  /* 0x000000084a4a7c20 */ /* 0x000fe20008410000 */
[----:B------:R-:W-:-:S03]  /*8040*/  FMUL.FTZ R75, R75, UR8 ;  /* 0x000000084b4b7c20 */ /* 0x000fc60008410000 */
[----:B------:R-:W-:Y:S01]  /*8050*/  HMMA.16816.F32 R44, R12, R106, R64 ;  /* 0x0000006a0c2c723c */ /* 0x000fe20000001840 */
[----:B------:R-:W-:Y:S05]  /*8060*/  MUFU.TANH R211, R77 ;  /* 0x0000004d00d37308 */ /* 0x000fea0000002400 */
[-C--:B-1----:R-:W-:Y:S03]  /*8070*/  HMMA.16816.F32 R68, R16, R90.reuse, RZ ;  /* 0x0000005a1044723c */ /* 0x082fe600000018ff */
[----:B------:R-:W-:Y:S03]  /*8080*/  MUFU.TANH R245, R78 ;  /* 0x0000004e00f57308 */ /* 0x000fe60000002400 */
[----:B------:R-:W-:Y:S05]  /*8090*/  HMMA.16816.F32 R88, R20, R90, RZ ;  /* 0x0000005a1458723c */ /* 0x000fea00000018ff */
[----:B------:R1:W-:Y:S01]  /*80a0*/  MUFU.TANH R244, R79 ;  /* 0x0000004f00f47308 */ /* 0x0003e20000002400 */
[----:B------:R-:W-:Y:S06]  /*80b0*/  HMMA.16816.F32 R104, R24, R30, R52 ;  /* 0x0000001e1868723c */ /* 0x000fec0000001834 */
[----:B------:R-:W-:Y:S01]  /*80c0*/  FMUL.FTZ R44, R44, UR8 ;  /* 0x000000082c2c7c20 */ /* 0x000fe20008410000 */
[----:B------:R-:W-:Y:S01]  /*80d0*/  MUFU.TANH R84, R92 ;  /* 0x0000005c00547308 */ /* 0x000fe20000002400 */
[----:B------:R-:W-:Y:S01]  /*80e0*/  FMUL.FTZ R45, R45, UR8 ;  /* 0x000000082d2d7c20 */ /* 0x000fe20008410000 */
[----:B------:R-:W-:Y:S01]  /*80f0*/  FMUL.FTZ R46, R46, UR8 ;  /* 0x000000082e2e7c20 */ /* 0x000fe20008410000 */
[----:B------:R-:W-:-:S02]  /*8100*/  FMUL.FTZ R47, R47, UR8 ;  /* 0x000000082f2f7c20 */ /* 0x000fc40008410000 */
[----:B------:R-:W-:Y:S03]  /*8110*/  HMMA.16816.F32 R64, R12, R114, R68 ;  /* 0x000000720c40723c */ /* 0x000fe60000001844 */
[----:B------:R-:W-:Y:S03]  /*8120*/  MUFU.TANH R170, R94 ;  /* 0x0000005e00aa7308 */ /* 0x000fe60000002400 */
[C---:B-1----:R-:W-:Y:S05]  /*8130*/  HMMA.16816.F32 R76, R16.reuse, R98, RZ ;  /* 0x00000062104c723c */ /* 0x042fea00000018ff */
[----:B------:R1:W-:Y:S01]  /*8140*/  MUFU.TANH R203, R95 ;  /* 0x0000005f00cb7308 */ /* 0x0003e20000002400 */
[----:B------:R-:W-:Y:S06]  /*8150*/  HMMA.16816.F32 R68, R16, R34, RZ ;  /* 0x000000221044723c */ /* 0x000fec00000018ff */
[C---:B------:R-:W-:Y:S01]  /*8160*/  HMMA.16816.F32 R96, R20.reuse, R98, RZ ;  /* 0x000000621460723c */ /* 0x040fe200000018ff */
[----:B------:R-:W-:Y:S05]  /*8170*/  MUFU.TANH R204, R72 ;  /* 0x0000004800cc7308 */ /* 0x000fea0000002400 */
[----:B------:R-:W-:Y:S01]  /*8180*/  HMMA.16816.F32 R32, R20, R34, RZ ;  /* 0x000000221420723c */ /* 0x000fe200000018ff */
[----:B------:R-:W-:Y:S01]  /*8190*/  FMUL.FTZ R65, R65, UR8 ;  /* 0x0000000841417c20 */ /* 0x000fe20008410000 */
[----:B------:R-:W-:Y:S01]  /*81a0*/  FMUL.FTZ R64, R64, UR8 ;  /* 0x0000000840407c20 */ /* 0x000fe20008410000 */
[----:B------:R-:W-:Y:S01]  /*81b0*/  MUFU.TANH R205, R73 ;  /* 0x0000004900cd7308 */ /* 0x000fe20000002400 */
[----:B------:R-:W-:Y:S01]  /*81c0*/  FMUL.FTZ R66, R66, UR8 ;  /* 0x0000000842427c20 */ /* 0x000fe20008410000 */
[----:B------:R-:W-:Y:S01]  /*81d0*/  FMUL.FTZ R67, R67, UR8 ;  /* 0x0000000843437c20 */ /* 0x000fe20008410000 */
[-C--:B-1----:R-:W-:Y:S05]  /*81e0*/  HMMA.16816.F32 R92, R16, R82.reuse, RZ ;  /* 0x00000052105c723c */ /* 0x082fea00000018ff */
[----:B------:R-:W-:Y:S01]  /*81f0*/  MUFU.TANH R242, R74 ;  /* 0x0000004a00f27308 */ /* 0x000fe20000002400 */
[----:B------:R-:W-:Y:S06]  /*8200*/  HMMA.16816.F32 R80, R20, R82, RZ ;  /* 0x000000521450723c */ /* 0x000fec00000018ff */
[C---:B------:R-:W-:Y:S01]  /*8210*/  HMMA.16816.F32 R112, R24.reuse, R114, R88 ;  /* 0x000000721870723c */ /* 0x040fe20000001858 */
[----:B------:R1:W-:Y:S05]  /*8220*/  MUFU.TANH R243, R75 ;  /* 0x0000004b00f37308 */ /* 0x0003ea0000002400 */
[C---:B------:R-:W-:Y:S03]  /*8230*/  HMMA.16816.F32 R96, R24.reuse, R110, R96 ;  /* 0x0000006e1860723c */ /* 0x040fe60000001860 */
[----:B------:R-:W-:Y:S03]  /*8240*/  MUFU.TANH R133, R44 ;  /* 0x0000002c00857308 */ /* 0x000fe60000002400 */
[----:B------:R-:W-:Y:S05]  /*8250*/  HMMA.16816.F32 R88, R24, R50, R32 ;  /* 0x000000321858723c */ /* 0x000fea0000001820 */
[----:B------:R-:W-:Y:S01]  /*8260*/  MUFU.TANH R134, R45 ;  /* 0x0000002d00867308 */ /* 0x000fe20000002400 */
[----:B-1----:R-:W-:Y:S06]  /*8270*/  HMMA.16816.F32 R72, R16, R62, RZ ;  /* 0x0000003e1048723c */ /* 0x002fec00000018ff */
[----:B------:R-:W-:Y:S01]  /*8280*/  HMMA.16816.F32 R16, R12, R110, R76 ;  /* 0x0000006e0c10723c */ /* 0x000fe2000000184c */
[----:B------:R-:W-:Y:S05]  /*8290*/  MUFU.TANH R132, R46 ;  /* 0x0000002e00847308 */ /* 0x000fea0000002400 */
[----:B------:R-:W-:Y:S03]  /*82a0*/  HMMA.16816.F32 R60, R20, R62, RZ ;  /* 0x0000003e143c723c */ /* 0x000fe600000018ff */
[----:B------:R1:W-:Y:S08]  /*82b0*/  MUFU.TANH R131, R47 ;  /* 0x0000002f00837308 */ /* 0x0003f00000002400 */
[----:B------:R2:W-:Y:S01]  /*82c0*/  MUFU.TANH R49, R0 ;  /* 0x0000000000317308 */ /* 0x0005e20000002400 */
[----:B------:R-:W-:Y:S06]  /*82d0*/  HMMA.16816.F32 R76, R12, R58, R72 ;  /* 0x0000003a0c4c723c */ /* 0x000fec0000001848 */
[----:B------:R-:W-:Y:S01]  /*82e0*/  FMUL.FTZ R16, R16, UR8 ;  /* 0x0000000810107c20 */ /* 0x000fe20008410000 */
[----:B------:R-:W-:Y:S01]  /*82f0*/  FMUL.FTZ R17, R17, UR8 ;  /* 0x0000000811117c20 */ /* 0x000fe20008410000 */
[----:B-1----:R-:W-:Y:S01]  /*8300*/  HMMA.16816.F32 R44, R20, R42, RZ ;  /* 0x0000002a142c723c */ /* 0x002fe200000018ff */
[----:B------:R-:W-:Y:S01]  /*8310*/  FMUL.FTZ R18, R18, UR8 ;  /* 0x0000000812127c20 */ /* 0x000fe20008410000 */
[----:B------:R-:W-:Y:S01]  /*8320*/  FMUL.FTZ R19, R19, UR8 ;  /* 0x0000000813137c20 */ /* 0x000fe20008410000 */
[----:B------:R-:W-:Y:S03]  /*8330*/  MUFU.TANH R177, R16 ;  /* 0x0000001000b17308 */ /* 0x000fe60000002400 */
[C---:B------:R-:W-:Y:S05]  /*8340*/  HMMA.16816.F32 R40, R12.reuse, R102, R92 ;  /* 0x000000660c28723c */ /* 0x040fea000000185c */
[----:B------:R-:W-:Y:S01]  /*8350*/  MUFU.TANH R176, R17 ;  /* 0x0000001100b07308 */ /* 0x000fe20000002400 */
[----:B------:R-:W-:Y:S06]  /*8360*/  HMMA.16816.F32 R20, R12, R30, R120 ;  /* 0x0000001e0c14723c */ /* 0x000fec0000001878 */
[C---:B------:R-:W-:Y:S01]  /*8370*/  HMMA.16816.F32 R100, R24.reuse, R102, R80 ;  /* 0x000000661864723c */ /* 0x040fe20000001850 */
[----:B------:R-:W-:Y:S05]  /*8380*/  MUFU.TANH R235, R18 ;  /* 0x0000001200eb7308 */ /* 0x000fea0000002400 */
[C---:B------:R-:W-:Y:S03]  /*8390*/  HMMA.16816.F32 R92, R24.reuse, R86, R44 ;  /* 0x00000056185c723c */ /* 0x040fe6000000182c */
[----:B------:R1:W-:Y:S03]  /*83a0*/  MUFU.TANH R213, R19 ;  /* 0x0000001300d57308 */ /* 0x0003e60000002400 */
[----:B--2---:R-:W-:Y:S01]  /*83b0*/  FMUL.FTZ R0, R42, UR8 ;  /* 0x000000082a007c20 */ /* 0x004fe20008410000 */
[----:B------:R-:W-:Y:S01]  /*83c0*/  HMMA.16816.F32 R108, R24, R58, R60 ;  /* 0x0000003a186c723c */ /* 0x000fe2000000183c */
[----:B------:R-:W-:Y:S01]  /*83d0*/  FMUL.FTZ R40, R40, UR8 ;  /* 0x0000000828287c20 */ /* 0x000fe20008410000 */
[----:B------:R-:W-:-:S02]  /*83e0*/  FMUL.FTZ R41, R41, UR8 ;  /* 0x0000000829297c20 */ /* 0x000fc40008410000 */
[----:B------:R2:W-:Y:S08]  /*83f0*/  MUFU.TANH R234, R0 ;  /* 0x0000000000ea7308 */ /* 0x0005f00000002400 */
[----:B------:R3:W-:Y:S01]  /*8400*/  MUFU.TANH R178, R65 ;  /* 0x0000004100b27308 */ /* 0x0007e20000002400 */
[C---:B-1----:R-:W-:Y:S06]  /*8410*/  HMMA.16816.F32 R16, R12.reuse, R86, R116 ;  /* 0x000000560c10723c */ /* 0x042fec0000001874 */
[----:B------:R-:W-:Y:S01]  /*8420*/  HMMA.16816.F32 R116, R12, R50, R68 ;  /* 0x000000320c74723c */ /* 0x000fe20000001844 */
[----:B------:R1:W-:Y:S01]  /*8430*/  MUFU.TANH R179, R64 ;  /* 0x0000004000b37308 */ /* 0x0003e20000002400 */
[----:B--2---:R-:W-:-:S07]  /*8440*/  FMUL.FTZ R0, R43, UR8 ;  /* 0x000000082b007c20 */ /* 0x004fce0008410000 */
[----:B------:R2:W-:Y:S01]  /*8450*/  MUFU.TANH R210, R0 ;  /* 0x0000000000d27308 */ /* 0x0005e20000002400 */
[----:B---3--:R-:W-:-:S07]  /*8460*/  IMAD.MOV.U32 R65, RZ, RZ, R128 ;  /* 0x000000ffff417224 */ /* 0x008fce00078e0080 */
[----:B------:R-:W-:Y:S01]  /*8470*/  MUFU.TANH R173, R40 ;  /* 0x0000002800ad7308 */ /* 0x000fe20000002400 */
[----:B-1----:R-:W-:-:S07]  /*8480*/  VIADD R64, R233, 0xfffffffe ;  /* 0xfffffffee9407836 */ /* 0x002fce0000000000 */
[----:B------:R-:W-:Y:S01]  /*8490*/  MUFU.TANH R172, R41 ;  /* 0x0000002900ac7308 */ /* 0x000fe20000002400 */
[----:B--2---:R-:W-:-:S07]  /*84a0*/  FMUL.FTZ R0, R16, UR8 ;  /* 0x0000000810007c20 */ /* 0x004fce0008410000 */
[----:B------:R1:W-:Y:S08]  /*84b0*/  MUFU.TANH R130, R0 ;  /* 0x0000000000827308 */ /* 0x0003f00000002400 */
[----:B------:R-:W-:Y:S08]  /*84c0*/  MUFU.TANH R237, R66 ;  /* 0x0000004200ed7308 */ /* 0x000ff00000002400 */
[----:B------:R-:W-:Y:S01]  /*84d0*/  MUFU.TANH R236, R67 ;  /* 0x0000004300ec7308 */ /* 0x000fe20000002400 */
[----:B-1----:R-:W-:-:S07]  /*84e0*/  FMUL.FTZ R0, R17, UR8 ;  /* 0x0000000811007c20 */ /* 0x002fce0008410000 */
[----:B------:R1:W-:Y:S02]  /*84f0*/  MUFU.TANH R129, R0 ;  /* 0x0000000000817308 */ /* 0x0003e40000002400 */
[----:B-1----:R-:W-:-:S06]  /*8500*/  FMUL.FTZ R0, R18, UR8 ;  /* 0x0000000812007c20 */ /* 0x002fcc0008410000 */
[----:B------:R1:W-:Y:S02]  /*8510*/  MUFU.TANH R209, R0 ;  /* 0x0000000000d17308 */ /* 0x0003e40000002400 */
[----:B-1----:R-:W-:Y:S01]  /*8520*/  FMUL.FTZ R0, R19, UR8 ;  /* 0x0000000813007c20 */ /* 0x002fe20008410000 */
[----:B------:R-:W-:-:S05]  /*8530*/  FMUL.FTZ R19, R23, UR8 ;  /* 0x0000000817137c20 */ /* 0x000fca0008410000 */
[----:B------:R1:W-:Y:S02]  /*8540*/  MUFU.TANH R206, R0 ;  /* 0x0000000000ce7308 */ /* 0x0003e40000002400 */
[----:B-1----:R-:W-:-:S06]  /*8550*/  FMUL.FTZ R0, R20, UR8 ;  /* 0x0000000814007c20 */ /* 0x002fcc0008410000 */
[----:B------:R1:W-:Y:S02]  /*8560*/  MUFU.TANH R128, R0 ;  /* 0x0000000000807308 */ /* 0x0003e40000002400 */
[----:B-1----:R-:W-:-:S06]  /*8570*/  FMUL.FTZ R0, R21, UR8 ;  /* 0x0000000815007c20 */ /* 0x002fcc0008410000 */
[----:B------:R1:W-:Y:S02]  /*8580*/  MUFU.TANH R123, R0 ;  /* 0x00000000007b7308 */ /* 0x0003e40000002400 */
[----:B-1----:R-:W-:Y:S01]  /*8590*/  LEA R0, R64, R2, 0x7 ;  /* 0x0000000240007211 */ /* 0x002fe200078e38ff */
[----:B------:R-:W-:-:S03]  /*85a0*/  FMUL.FTZ R2, R22, UR8 ;  /* 0x0000000816027c20 */ /* 0x000fc60008410000 */
[C---:B------:R-:W-:Y:S02]  /*85b0*/  IADD3 R5, R0.reuse, 0x10, RZ ;  /* 0x0000001000057810 */ /* 0x040fe40007ffe0ff */
[----:B------:R1:W-:Y:S01]  /*85c0*/  MUFU.TANH R197, R2 ;  /* 0x0000000200c57308 */ /* 0x0003e20000002400 */
[C---:B------:R-:W-:Y:S01]  /*85d0*/  VIADD R10, R0.reuse, 0x9 ;  /* 0x00000009000a7836 */ /* 0x040fe20000000000 */
[C---:B------:R-:W-:Y:S01]  /*85e0*/  IADD3 R11, R0.reuse, 0x8, RZ ;  /* 0x00000008000b7810 */ /* 0x040fe20007ffe0ff */
[C---:B------:R-:W-:Y:S01]  /*85f0*/  VIADD R14, R0.reuse, 0x11 ;  /* 0x00000011000e7836 */ /* 0x040fe20000000000 */
[-C--:B------:R-:W-:Y:S01]  /*8600*/  ISETP.GE.AND P6, PT, R5, R7.reuse, PT ;  /* 0x000000070500720c */ /* 0x080fe20003fc6270 */
[C---:B------:R-:W-:Y:S01]  /*8610*/  VIADD R12, R0.reuse, 0x1 ;  /* 0x00000001000c7836 */ /* 0x040fe20000000000 */
[-C--:B------:R-:W-:Y:S01]  /*8620*/  ISETP.GE.AND P3, PT, R11, R7.reuse, PT ;  /* 0x000000070b00720c */ /* 0x080fe20003f66270 */
[----:B------:R-:W-:Y:S01]  /*8630*/  VIADD R4, R0, 0x19 ;  /* 0x0000001900047836 */ /* 0x000fe20000000000 */
[-C--:B------:R-:W-:Y:S01]  /*8640*/  ISETP.GE.AND P4, PT, R10, R7.reuse, PT ;  /* 0x000000070a00720c */ /* 0x080fe20003f86270 */
[C---:B------:R-:W-:Y:S01]  /*8650*/  VIADD R31, R0.reuse, 0x21 ;  /* 0x00000021001f7836 */ /* 0x040fe20000000000 */
[C---:B------:R-:W-:Y:S01]  /*8660*/  IADD3 R13, R0.reuse, 0x18, RZ ;  /* 0x00000018000d7810 */ /* 0x040fe20007ffe0ff */
[C---:B------:R-:W-:Y:S01]  /*8670*/  VIADD R34, R0.reuse, 0x29 ;  /* 0x0000002900227836 */ /* 0x040fe20000000000 */
[CC--:B------:R-:W-:Y:S01]  /*8680*/  ISETP.GE.AND P1, PT, R0.reuse, R7.reuse, PT ;  /* 0x000000070000720c */ /* 0x0c0fe20003f26270 */
[C---:B------:R-:W-:Y:S01]  /*8690*/  VIADD R41, R0.reuse, 0x38 ;  /* 0x0000003800297836 */ /* 0x040fe20000000000 */
[----:B------:R-:W-:Y:S01]  /*86a0*/  FSEL R26, R57, -INF , !P6 ;  /* 0xff800000391a7808 */ /* 0x000fe20007000000 */
[----:B------:R-:W-:Y:S01]  /*86b0*/  VIADD R46, R0, 0x41 ;  /* 0x00000041002e7836 */ /* 0x000fe20000000000 */
[-C--:B------:R-:W-:Y:S01]  /*86c0*/  ISETP.GE.AND P6, PT, R14, R7.reuse, PT ;  /* 0x000000070e00720c */ /* 0x080fe20003fc6270 */
[----:B-1----:R-:W-:Y:S01]  /*86d0*/  FMUL.FTZ R2, R124, UR8 ;  /* 0x000000087c027c20 */ /* 0x002fe20008410000 */
[-C--:B------:R-:W-:Y:S01]  /*86e0*/  ISETP.GE.AND P0, PT, R12, R7.reuse, PT ;  /* 0x000000070c00720c */ /* 0x080fe20003f06270 */
[C---:B------:R-:W-:Y:S01]  /*86f0*/  VIADD R51, R0.reuse, 0x50 ;  /* 0x0000005000337836 */ /* 0x040fe20000000000 */
[----:B------:R-:W-:Y:S01]  /*8700*/  FSEL R20, R65, -INF , !P1 ;  /* 0xff80000041147808 */ /* 0x000fe20004800000 */
[----:B------:R1:W2:Y:S01]  /*8710*/  MUFU.TANH R15, R2 ;  /* 0x00000002000f7308 */ /* 0x0002a20000002400 */
[----:B------:R-:W-:Y:S01]  /*8720*/  FSEL R27, R29, -INF , !P6 ;  /* 0xff8000001d1b7808 */ /* 0x000fe20007000000 */
[----:B------:R-:W-:Y:S01]  /*8730*/  VIADD R54, R0, 0x68 ;  /* 0x0000006800367836 */ /* 0x000fe20000000000 */
[----:B------:R-:W-:Y:S01]  /*8740*/  FSEL R21, R56, -INF , !P0 ;  /* 0xff80000038157808 */ /* 0x000fe20004000000 */
[C---:B------:R-:W-:Y:S01]  /*8750*/  VIADD R56, R0.reuse, 0x59 ;  /* 0x0000005900387836 */ /* 0x040fe20000000000 */
[C---:B------:R-:W-:Y:S01]  /*8760*/  IADD3 R28, R0.reuse, 0x20, RZ ;  /* 0x00000020001c7810 */ /* 0x040fe20007ffe0ff */
[----:B------:R-:W-:Y:S01]  /*8770*/  VIADD R58, R0, 0x71 ;  /* 0x00000071003a7836 */ /* 0x000fe20000000000 */
[----:B------:R-:W-:-:S02]  /*8780*/  ISETP.GE.AND P5, PT, R4, R7, PT ;  /* 0x000000070400720c */ /* 0x000fc40003fa6270 */
[-C--:B------:R-:W-:Y:S02]  /*8790*/  ISETP.GE.AND P2, PT, R28, R7.reuse, PT ;  /* 0x000000071c00720c */ /* 0x080fe40003f46270 */
[----:B------:R-:W-:Y:S02]  /*87a0*/  IADD3 R33, R0, 0x28, RZ ;  /* 0x0000002800217810 */ /* 0x000fe40007ffe0ff */
[-C--:B------:R-:W-:Y:S02]  /*87b0*/  ISETP.GE.AND P1, PT, R31, R7.reuse, PT ;  /* 0x000000071f00720c */ /* 0x080fe40003f26270 */
[----:B------:R-:W-:Y:S01]  /*87c0*/  FSEL R40, R247, -INF , !P2 ;  /* 0xff800000f7287808 */ /* 0x000fe20005000000 */
[----:B-1----:R-:W-:Y:S01]  /*87d0*/  FMUL.FTZ R2, R125, UR8 ;  /* 0x000000087d027c20 */ /* 0x002fe20008410000 */
[----:B--2---:R-:W-:Y:S01]  /*87e0*/  FSEL R22, R15, -INF , !P3 ;  /* 0xff8000000f167808 */ /* 0x004fe20005800000 */
[----:B------:R-:W-:Y:S01]  /*87f0*/  FMUL.FTZ R15, R101, UR8 ;  /* 0x00000008650f7c20 */ /* 0x000fe20008410000 */
[-C--:B------:R-:W-:Y:S01]  /*8800*/  ISETP.GE.AND P3, PT, R13, R7.reuse, PT ;  /* 0x000000070d00720c */ /* 0x080fe20003f66270 */
[----:B------:R1:W2:Y:S01]  /*8810*/  MUFU.TANH R3, R2 ;  /* 0x0000000200037308 */ /* 0x0002a20000002400 */
[----:B------:R-:W-:-:S02]  /*8820*/  ISETP.GE.AND P0, PT, R33, R7, PT ;  /* 0x000000072100720c */ /* 0x000fc40003f06270 */
[----:B------:R-:W-:Y:S02]  /*8830*/  FSEL R50, R246, -INF , !P1 ;  /* 0xff800000f6327808 */ /* 0x000fe40004800000 */
[C---:B------:R-:W-:Y:S02]  /*8840*/  IADD3 R42, R0.reuse, 0x30, RZ ;  /* 0x00000030002a7810 */ /* 0x040fe40007ffe0ff */
[C---:B------:R-:W-:Y:S01]  /*8850*/  IADD3 R44, R0.reuse, 0x39, RZ ;  /* 0x00000039002c7810 */ /* 0x040fe20007ffe0ff */
[----:B------:R-:W-:Y:S01]  /*8860*/  MUFU.TANH R15, R15 ;  /* 0x0000000f000f7308 */ /* 0x000fe20000002400 */
[C---:B------:R-:W-:Y:S02]  /*8870*/  IADD3 R43, R0.reuse, 0x31, RZ ;  /* 0x00000031002b7810 */ /* 0x040fe40007ffe0ff */
[----:B------:R-:W-:Y:S02]  /*8880*/  ISETP.GE.AND P6, PT, R41, R7, PT ;  /* 0x000000072900720c */ /* 0x000fe40003fc6270 */
[----:B------:R-:W-:-:S02]  /*8890*/  IADD3 R45, R0, 0x40, RZ ;  /* 0x00000040002d7810 */ /* 0x000fc40007ffe0ff */
[----:B------:R-:W-:Y:S01]  /*88a0*/  IADD3 R48, R0, 0x49, RZ ;  /* 0x0000004900307810 */ /* 0x000fe20007ffe0ff */
[----:B-1----:R-:W-:Y:S01]  /*88b0*/  FMUL.FTZ R2, R112, UR8 ;  /* 0x0000000870027c20 */ /* 0x002fe20008410000 */
[----:B--2---:R-:W-:Y:S02]  /*88c0*/  FSEL R24, R3, -INF , !P4 ;  /* 0xff80000003187808 */ /* 0x004fe40006000000 */
[-C--:B------:R-:W-:Y:S01]  /*88d0*/  ISETP.GE.AND P4, PT, R34, R7.reuse, PT ;  /* 0x000000072200720c */ /* 0x080fe20003f86270 */
[----:B------:R1:W2:Y:S01]  /*88e0*/  MUFU.TANH R17, R2 ;  /* 0x0000000200117308 */ /* 0x0002a20000002400 */
[----:B------:R-:W-:Y:S02]  /*88f0*/  IADD3 R47, R0, 0x48, RZ ;  /* 0x00000048002f7810 */ /* 0x000fe40007ffe0ff */
[-C--:B------:R-:W-:Y:S02]  /*8900*/  ISETP.GE.AND P2, PT, R46, R7.reuse, PT ;  /* 0x000000072e00720c */ /* 0x080fe40003f46270 */
[----:B------:R-:W-:-:S02]  /*8910*/  ISETP.GE.AND P1, PT, R47, R7, PT ;  /* 0x000000072f00720c */ /* 0x000fc40003f26270 */
[----:B------:R-:W-:Y:S02]  /*8920*/  FSEL R71, R240, -INF , !P2 ;  /* 0xff800000f0477808 */ /* 0x000fe40005000000 */
[C---:B------:R-:W-:Y:S02]  /*8930*/  IADD3 R52, R0.reuse, 0x51, RZ ;  /* 0x0000005100347810 */ /* 0x040fe40007ffe0ff */
[----:B------:R-:W-:Y:S02]  /*8940*/  IADD3 R61, R0, 0x58, RZ ;  /* 0x00000058003d7810 */ /* 0x000fe40007ffe0ff */
[----:B------:R-:W-:Y:S02]  /*8950*/  ISETP.GE.AND P2, PT, R52, R7, PT ;  /* 0x000000073400720c */ /* 0x000fe40003f46270 */
[----:B------:R-:W-:Y:S01]  /*8960*/  IADD3 R53, R0, 0x60, RZ ;  /* 0x0000006000357810 */ /* 0x000fe20007ffe0ff */
[----:B-1----:R-:W-:Y:S01]  /*8970*/  FMUL.FTZ R2, R113, UR8 ;  /* 0x0000000871027c20 */ /* 0x002fe20008410000 */
[----:B--2---:R-:W-:-:S02]  /*8980*/  FSEL R29, R17, -INF , !P3 ;  /* 0xff800000111d7808 */ /* 0x004fc40005800000 */
[-C--:B------:R-:W-:Y:S01]  /*8990*/  ISETP.GE.AND P3, PT, R45, R7.reuse, PT ;  /* 0x000000072d00720c */ /* 0x080fe20003f66270 */
[----:B------:R1:W2:Y:S01]  /*89a0*/  MUFU.TANH R16, R2 ;  /* 0x0000000200107308 */ /* 0x0002a20000002400 */
[----:B------:R-:W-:Y:S02]  /*89b0*/  FSEL R83, R171, -INF , !P2 ;  /* 0xff800000ab537808 */ /* 0x000fe40005000000 */
[----:B------:R-:W-:Y:S02]  /*89c0*/  FSEL R70, R239, -INF , !P3 ;  /* 0xff800000ef467808 */ /* 0x000fe40005800000 */
[----:B------:R-:W-:Y:S02]  /*89d0*/  ISETP.GE.AND P3, PT, R51, R7, PT ;  /* 0x000000073300720c */ /* 0x000fe40003f66270 */
[----:B------:R-:W-:Y:S02]  /*89e0*/  IADD3 R55, R0, 0x61, RZ ;  /* 0x0000006100377810 */ /* 0x000fe40007ffe0ff */
[----:B------:R-:W-:-:S02]  /*89f0*/  FSEL R75, R85, -INF , !P3 ;  /* 0xff800000554b7808 */ /* 0x000fc40005800000 */
[C---:B------:R-:W-:Y:S02]  /*8a00*/  IADD3 R60, R0.reuse, 0x69, RZ ;  /* 0x00000069003c7810 */ /* 0x040fe40007ffe0ff */
[C---:B------:R-:W-:Y:S02]  /*8a10*/  IADD3 R59, R0.reuse, 0x70, RZ ;  /* 0x00000070003b7810 */ /* 0x040fe40007ffe0ff */
[----:B------:R-:W-:Y:S01]  /*8a20*/  IADD3 R57, R0, 0x78, RZ ;  /* 0x0000007800397810 */ /* 0x000fe20007ffe0ff */
[----:B-1----:R-:W-:Y:S01]  /*8a30*/  FMUL.FTZ R2, R96, UR8 ;  /* 0x0000000860027c20 */ /* 0x002fe20008410000 */
[----:B--2---:R-:W-:Y:S01]  /*8a40*/  FSEL R32, R16, -INF , !P5 ;  /* 0xff80000010207808 */ /* 0x004fe20006800000 */
[----:B------:R-:W-:Y:S01]  /*8a50*/  BAR.SYNC.DEFER_BLOCKING 0x0 ;  /* 0x0000000000007b1d */ /* 0x000fe20000010000 */
[----:B------:R-:W-:Y:S02]  /*8a60*/  ISETP.GE.AND P5, PT, R44, R7, PT ;  /* 0x000000072c00720c */ /* 0x000fe40003fa6270 */
[----:B------:R-:W-:-:S02]  /*8a70*/  IADD3 R63, R0, 0x79, RZ ;  /* 0x00000079003f7810 */ /* 0x000fc40007ffe0ff */
[----:B------:R-:W-:Y:S01]  /*8a80*/  FSEL R69, R15, -INF , !P5 ;  /* 0xff8000000f457808 */ /* 0x000fe20006800000 */
[----:B------:R1:W2:Y:S01]  /*8a90*/  MUFU.TANH R18, R2 ;  /* 0x0000000200127308 */ /* 0x0002a20000002400 */
[-C--:B------:R-:W-:Y:S02]  /*8aa0*/  ISETP.GE.AND P5, PT, R53, R7.reuse, PT ;  /* 0x000000073500720c */ /* 0x080fe40003fa6270 */
[-C--:B------:R-:W-:Y:S02]  /*8ab0*/  ISETP.GE.AND P3, PT, R60, R7.reuse, PT ;  /* 0x000000073c00720c */ /* 0x080fe40003f66270 */
[----:B------:R-:W-:Y:S02]  /*8ac0*/  FSEL R82, R230, -INF , !P5 ;  /* 0xff800000e6527808 */ /* 0x000fe40006800000 */
[-C--:B------:R-:W-:Y:S02]  /*8ad0*/  ISETP.GE.AND P2, PT, R59, R7.reuse, PT ;  /* 0x000000073b00720c */ /* 0x080fe40003f46270 */
[----:B------:R-:W-:Y:S01]  /*8ae0*/  ISETP.GE.AND P5, PT, R63, R7, PT ;  /* 0x000000073f00720c */ /* 0x000fe20003fa6270 */
[----:B-1----:R-:W-:Y:S01]  /*8af0*/  FMUL.FTZ R2, R97, UR8 ;  /* 0x0000000861027c20 */ /* 0x002fe20008410000 */
[----:B--2---:R-:W-:-:S02]  /*8b00*/  FSEL R62, R18, -INF , !P0 ;  /* 0xff800000123e7808 */ /* 0x004fc40004000000 */
[-C--:B------:R-:W-:Y:S01]  /*8b10*/  ISETP.GE.AND P0, PT, R42, R7.reuse, PT ;  /* 0x000000072a00720c */ /* 0x080fe20003f06270 */
[----:B------:R1:W2:Y:S03]  /*8b20*/  MUFU.TANH R3, R2 ;  /* 0x0000000200037308 */ /* 0x0002a60000002400 */
[----:B------:R-:W-:Y:S02]  /*8b30*/  FSEL R66, R182, -INF , !P0 ;  /* 0xff800000b6427808 */ /* 0x000fe40004000000 */
[----:B------:R-:W-:-:S03]  /*8b40*/  ISETP.GE.AND P0, PT, R48, R7, PT ;  /* 0x000000073000720c */ /* 0x000fc60003f06270 */
[----:B------:R-:W-:Y:S01]  /*8b50*/  MUFU.TANH R182, R19 ;  /* 0x0000001300b67308 */ /* 0x000fe20000002400 */
[----:B-1----:R-:W-:Y:S01]  /*8b60*/  FMUL.FTZ R2, R100, UR8 ;  /* 0x0000000864027c20 */ /* 0x002fe20008410000 */
[----:B--2---:R-:W-:Y:S01]  /*8b70*/  FSEL R65, R3, -INF , !P4 ;  /* 0xff80000003417808 */ /* 0x004fe20006000000 */
[----:B------:R-:W-:Y:S01]  /*8b80*/  FMUL.FTZ R3, R92, UR8 ;  /* 0x000000085c037c20 */ /* 0x000fe20008410000 */
[----:B------:R-:W-:-:S04]  /*8b90*/  ISETP.GE.AND P4, PT, R43, R7, PT ;  /* 0x000000072b00720c */ /* 0x000fc80003f86270 */
[----:B------:R1:W2:Y:S01]  /*8ba0*/  MUFU.TANH R17, R2 ;  /* 0x0000000200117308 */ /* 0x0002a20000002400 */
[----:B------:R-:W-:Y:S02]  /*8bb0*/  FSEL R67, R241, -INF , !P4 ;  /* 0xff800000f1437808 */ /* 0x000fe40006000000 */
[----:B------:R-:W-:-:S05]  /*8bc0*/  ISETP.GE.AND P4, PT, R54, R7, PT ;  /* 0x000000073600720c */ /* 0x000fca0003f86270 */
[----:B------:R3:W4:Y:S01]  /*8bd0*/  MUFU.TANH R16, R3 ;  /* 0x0000000300107308 */ /* 0x0007220000002400 */
[----:B-1----:R-:W-:Y:S02]  /*8be0*/  FMNMX.FTZ R2, R39, R20, !PT ;  /* 0x0000001427027209 */ /* 0x002fe40007810000 */
[----:B--2---:R-:W-:Y:S02]  /*8bf0*/  FSEL R68, R17, -INF , !P6 ;  /* 0xff80000011447808 */ /* 0x004fe40007000000 */
[----:B------:R-:W-:Y:S02]  /*8c00*/  FMNMX.FTZ R2, R21, R2, !PT ;  /* 0x0000000215027209 */ /* 0x000fe40007810000 */
[----:B------:R-:W-:Y:S02]  /*8c10*/  ISETP.GE.AND P6, PT, R55, R7, PT ;  /* 0x000000073700720c */ /* 0x000fe40003fc6270 */
[----:B------:R-:W-:Y:S01]  /*8c20*/  FMNMX.FTZ R2, R22, R2, !PT ;  /* 0x0000000216027209 */ /* 0x000fe20007810000 */
[----:B---3--:R-:W-:Y:S01]  /*8c30*/  FMUL.FTZ R3, R93, UR8 ;  /* 0x000000085d037c20 */ /* 0x008fe20008410000 */
[----:B----4-:R-:W-:-:S02]  /*8c40*/  FSEL R72, R16, -INF , !P1 ;  /* 0xff80000010487808 */ /* 0x010fc40004800000 */
[----:B------:R-:W-:Y:S01]  /*8c50*/  FMNMX.FTZ R2, R24, R2, !PT ;  /* 0x0000000218027209 */ /* 0x000fe20007810000 */
[----:B------:R1:W2:Y:S01]  /*8c60*/  MUFU.TANH R15, R3 ;  /* 0x00000003000f7308 */ /* 0x0002a20000002400 */
[----:B------:R-:W-:Y:S02]  /*8c70*/  ISETP.GE.AND P1, PT, R61, R7, PT ;  /* 0x000000073d00720c */ /* 0x000fe40003f26270 */
[----:B------:R-:W-:Y:S02]  /*8c80*/  FMNMX.FTZ R2, R26, R2, !PT ;  /* 0x000000021a027209 */ /* 0x000fe40007810000 */
[----:B------:R-:W-:Y:S02]  /*8c90*/  FSEL R74, R231, -INF , !P6 ;  /* 0xff800000e74a7808 */ /* 0x000fe40007000000 */
[----:B------:R-:W-:-:S04]  /*8ca0*/  FMNMX.FTZ R2, R27, R2, !PT ;  /* 0x000000021b027209 */ /* 0x000fc80007810000 */
[----:B------:R-:W-:-:S04]  /*8cb0*/  FMNMX.FTZ R2, R29, R2, !PT ;  /* 0x000000021d027209 */ /* 0x000fc80007810000 */
[----:B------:R-:W-:Y:S01]  /*8cc0*/  FMNMX.FTZ R2, R32, R2, !PT ;  /* 0x0000000220027209 */ /* 0x000fe20007810000 */
[----:B-1----:R-:W-:Y:S01]  /*8cd0*/  FMUL.FTZ R3, R76, UR8 ;  /* 0x000000084c037c20 */ /* 0x002fe20008410000 */
[----:B--2---:R-:W-:Y:S02]  /*8ce0*/  FSEL R73, R15, -INF , !P0 ;  /* 0xff8000000f497808 */ /* 0x004fe40004000000 */
[----:B------:R-:W-:Y:S01]  /*8cf0*/  FMNMX.FTZ R2, R40, R2, !PT ;  /* 0x0000000228027209 */ /* 0x000fe20007810000 */
[----:B------:R1:W-:Y:S01]  /*8d00*/  MUFU.TANH R122, R3 ;  /* 0x00000003007a7308 */ /* 0x0003e20000002400 */
[----:B------:R-:W-:Y:S02]  /*8d10*/  ISETP.GE.AND P0, PT, R56, R7, PT ;  /* 0x000000073800720c */ /* 0x000fe40003f06270 */
[----:B------:R-:W-:-:S04]  /*8d20*/  FMNMX.FTZ R2, R50, R2, !PT ;  /* 0x0000000232027209 */ /* 0x000fc80007810000 */
[----:B------:R-:W-:-:S04]  /*8d30*/  FMNMX.FTZ R2, R62, R2, !PT ;  /* 0x000000023e027209 */ /* 0x000fc80007810000 */
[----:B------:R-:W-:-:S04]  /*8d40*/  FMNMX.FTZ R2, R65, R2, !PT ;  /* 0x0000000241027209 */ /* 0x000fc80007810000 */
[----:B------:R-:W-:Y:S01]  /*8d50*/  FMNMX.FTZ R2, R66, R2, !PT ;  /* 0x0000000242027209 */ /* 0x000fe20007810000 */
[----:B-1----:R-:W-:-:S03]  /*8d60*/  FMUL.FTZ R3, R77, UR8 ;  /* 0x000000084d037c20 */ /* 0x002fc60008410000 */
[----:B------:R-:W-:Y:S01]  /*8d70*/  FMNMX.FTZ R2, R67, R2, !PT ;  /* 0x0000000243027209 */ /* 0x000fe20007810000 */
[----:B------:R1:W-:Y:S03]  /*8d80*/  MUFU.TANH R121, R3 ;  /* 0x0000000300797308 */ /* 0x0003e60000002400 */
[----:B------:R-:W-:-:S04]  /*8d90*/  FMNMX.FTZ R2, R68, R2, !PT ;  /* 0x0000000244027209 */ /* 0x000fc80007810000 */
[----:B------:R-:W-:-:S04]  /*8da0*/  FMNMX.FTZ R2, R69, R2, !PT ;  /* 0x0000000245027209 */ /* 0x000fc80007810000 */
[----:B------:R-:W-:-:S04]  /*8db0*/  FMNMX.FTZ R2, R70, R2, !PT ;  /* 0x0000000246027209 */ /* 0x000fc80007810000 */
[----:B------:R-:W-:Y:S01]  /*8dc0*/  FMNMX.FTZ R2, R71, R2, !PT ;  /* 0x0000000247027209 */ /* 0x000fe20007810000 */
[----:B-1----:R-:W-:-:S03]  /*8dd0*/  FMUL.FTZ R3, R104, UR8 ;  /* 0x0000000868037c20 */ /* 0x002fc60008410000 */
[----:B------:R-:W-:Y:S01]  /*8de0*/  FMNMX.FTZ R2, R72, R2, !PT ;  /* 0x0000000248027209 */ /* 0x000fe20007810000 */
[----:B------:R1:W2:Y:S03]  /*8df0*/  MUFU.TANH R15, R3 ;  /* 0x00000003000f7308 */ /* 0x0002a60000002400 */
[----:B------:R-:W-:-:S04]  /*8e00*/  FMNMX.FTZ R2, R73, R2, !PT ;  /* 0x0000000249027209 */ /* 0x000fc80007810000 */
[----:B------:R-:W-:-:S04]  /*8e10*/  FMNMX.FTZ R2, R75, R2, !PT ;  /* 0x000000024b027209 */ /* 0x000fc80007810000 */
[----:B------:R-:W-:Y:S01]  /*8e20*/  FMNMX.FTZ R2, R83, R2, !PT ;  /* 0x0000000253027209 */ /* 0x000fe20007810000 */
[----:B-1----:R-:W-:Y:S01]  /*8e30*/  FMUL.FTZ R3, R105, UR8 ;  /* 0x0000000869037c20 */ /* 0x002fe20008410000 */
[----:B--2---:R-:W-:Y:S02]  /*8e40*/  FSEL R86, R15, -INF , !P1 ;  /* 0xff8000000f567808 */ /* 0x004fe40004800000 */
[-C--:B------:R-:W-:Y:S01]  /*8e50*/  ISETP.GE.AND P1, PT, R58, R7.reuse, PT ;  /* 0x000000073a00720c */ /* 0x080fe20003f26270 */
[----:B------:R1:W2:Y:S01]  /*8e60*/  MUFU.TANH R16, R3 ;  /* 0x0000000300107308 */ /* 0x0002a20000002400 */
[----:B------:R-:W-:Y:S01]  /*8e70*/  FMNMX.FTZ R2, R86, R2, !PT ;  /* 0x0000000256027209 */ /* 0x000fe20007810000 */
[----:B-1----:R-:W-:Y:S01]  /*8e80*/  FMUL.FTZ R3, R78, UR8 ;  /* 0x000000084e037c20 */ /* 0x002fe20008410000 */
[----:B--2---:R-:W-:Y:S02]  /*8e90*/  FSEL R85, R16, -INF , !P0 ;  /* 0xff80000010557808 */ /* 0x004fe40004000000 */
[----:B------:R-:W-:-:S03]  /*8ea0*/  ISETP.GE.AND P0, PT, R57, R7, PT ;  /* 0x000000073900720c */ /* 0x000fc60003f06270 */
[----:B------:R1:W-:Y:S01]  /*8eb0*/  MUFU.TANH R171, R3 ;  /* 0x0000000300ab7308 */ /* 0x0003e20000002400 */
[----:B------:R-:W-:Y:S02]  /*8ec0*/  FMNMX.FTZ R2, R85, R2, !PT ;  /* 0x0000000255027209 */ /* 0x000fe40007810000 */
[----:B------:R-:W-:Y:S02]  /*8ed0*/  FSEL R78, R49, -INF , !P1 ;  /* 0xff800000314e7808 */ /* 0x000fe40004800000 */
[----:B------:R-:W-:-:S04]  /*8ee0*/  FMNMX.FTZ R2, R82, R2, !PT ;  /* 0x0000000252027209 */ /* 0x000fc80007810000 */
[----:B------:R-:W-:Y:S01]  /*8ef0*/  FMNMX.FTZ R2, R74, R2, !PT ;  /* 0x000000024a027209 */ /* 0x000fe20007810000 */
[----:B-1----:R-:W-:-:S04]  /*8f00*/  FMUL.FTZ R3, R108, UR8 ;  /* 0x000000086c037c20 */ /* 0x002fc80008410000 */
[----:B------:R1:W2:Y:S02]  /*8f10*/  MUFU.TANH R17, R3 ;  /* 0x0000000300117308 */ /* 0x0002a40000002400 */
[----:B-1----:R-:W-:Y:S01]  /*8f20*/  FMUL.FTZ R3, R109, UR8 ;  /* 0x000000086d037c20 */ /* 0x002fe20008410000 */
[----:B--2---:R-:W-:-:S05]  /*8f30*/  FSEL R81, R17, -INF , !P4 ;  /* 0xff80000011517808 */ /* 0x004fca0006000000 */
[----:B------:R1:W2:Y:S01]  /*8f40*/  MUFU.TANH R15, R3 ;  /* 0x00000003000f7308 */ /* 0x0002a20000002400 */
[----:B------:R-:W-:Y:S01]  /*8f50*/  FMNMX.FTZ R2, R81, R2, !PT ;  /* 0x0000000251027209 */ /* 0x000fe20007810000 */
[----:B-1----:R-:W-:Y:S01]  /*8f60*/  FMUL.FTZ R3, R88, UR8 ;  /* 0x0000000858037c20 */ /* 0x002fe20008410000 */
[----:B--2---:R-:W-:-:S05]  /*8f70*/  FSEL R80, R15, -INF , !P3 ;  /* 0xff8000000f507808 */ /* 0x004fca0005800000 */
[----:B------:R1:W2:Y:S01]  /*8f80*/  MUFU.TANH R16, R3 ;  /* 0x0000000300107308 */ /* 0x0002a20000002400 */
[----:B------:R-:W-:Y:S01]  /*8f90*/  FMNMX.FTZ R2, R80, R2, !PT ;  /* 0x0000000250027209 */ /* 0x000fe20007810000 */
[----:B-1----:R-:W-:Y:S01]  /*8fa0*/  FMUL.FTZ R3, R89, UR8 ;  /* 0x0000000859037c20 */ /* 0x002fe20008410000 */
[----:B--2---:R-:W-:Y:S02]  /*8fb0*/  FSEL R77, R16, -INF , !P0 ;  /* 0xff800000104d7808 */ /* 0x004fe40004000000 */
[----:B------:R-:W-:-:S03]  /*8fc0*/  ISETP.NE.AND P0, PT, R233, 0x2, PT ;  /* 0x00000002e900780c */ /* 0x000fc60003f05270 */
[----:B------:R1:W2:Y:S02]  /*8fd0*/  MUFU.TANH R7, R3 ;  /* 0x0000000300077308 */ /* 0x0002a40000002400 */
[----:B-1----:R-:W-:Y:S01]  /*8fe0*/  FMUL.FTZ R3, R79, UR8 ;  /* 0x000000084f037c20 */ /* 0x002fe20008410000 */
[----:B------:R-:W-:Y:S02]  /*8ff0*/  FSEL R79, R84, -INF , !P2 ;  /* 0xff800000544f7808 */ /* 0x000fe40005000000 */
[----:B--2---:R-:W-:-:S03]  /*9000*/  FSEL R76, R7, -INF , !P5 ;  /* 0xff800000074c7808 */ /* 0x004fc60006800000 */
[----:B------:R1:W2:Y:S01]  /*9010*/  MUFU.TANH R124, R3 ;  /* 0x00000003007c7308 */ /* 0x0002a20000002400 */
[----:B------:R-:W-:-:S04]  /*9020*/  FMNMX.FTZ R15, R79, R2, !PT ;  /* 0x000000024f0f7209 */ /* 0x000fc80007810000 */
[----:B------:R-:W-:-:S04]  /*9030*/  FMNMX.FTZ R15, R78, R15, !PT ;  /* 0x0000000f4e0f7209 */ /* 0x000fc80007810000 */
[----:B------:R-:W-:-:S04]  /*9040*/  FMNMX.FTZ R15, R77, R15, !PT ;  /* 0x0000000f4d0f7209 */ /* 0x000fc80007810000 */
[----:B------:R-:W-:Y:S01]  /*9050*/  FMNMX.FTZ R15, R76, R15, !PT ;  /* 0x0000000f4c0f7209 */ /* 0x000fe20007810000 */
[----:B-1----:R-:W-:-:S04]  /*9060*/  FMUL.FTZ R3, R116, UR8 ;  /* 0x0000000874037c20 */ /* 0x002fc80008410000 */
[----:B------:R1:W3:Y:S01]  /*9070*/  MUFU.TANH R120, R3 ;  /* 0x0000000300787308 */ /* 0x0002e20000002400 */
[----:B--2---:R-:W-:Y:S05]  /*9080*/  @!P0 BRA `(.L_x_328) ;  /* 0x0000000000748947 */ /* 0x004fea0003800000 */
[----:B------:R-:W2:Y:S04]  /*9090*/  LDL.64 R96, [R1+0x40] ;  /* 0x0000400001607983 */ /* 0x000ea80000100a00 */
[----:B------:R-:W4:Y:S01]  /*90a0*/  LDL.64 R112, [R1+0x30] ;  /* 0x0000300001707983 */ /* 0x000f220000100a00 */
[----:B------:R-:W-:Y:S01]  /*90b0*/  VIADD R2, R233, 0xfffffffd ;  /* 0xfffffffde9027836 */ /* 0x000fe20000000000 */
[----:B------:R-:W-:Y:S01]  /*90c0*/  ULDC.64 UR4, c[0x0][0x218] ;  /* 0x0000860000047ab9 */ /* 0x000fe20000000a00 */
[----:B------:R-:W-:-:S03]  /*90d0*/  IMAD.SHL.U32 R16, R168, 0x40, RZ ;  /* 0x00000040a8107824 */ /* 0x000fc600078e00ff */
[----:B-1----:R-:W-:-:S05]  /*90e0*/  SHF.R.S32.HI R3, RZ, 0x1f, R2 ;  /* 0x0000001fff037819 */ /* 0x002fca0000011402 */
[----:B------:R-:W-:-:S04]  /*90f0*/  IMAD R3, R3, R168, RZ ;  /* 0x000000a803037224 */ /* 0x000fc800078e02ff */
[C---:B------:R-:W-:Y:S02]  /*9100*/  IMAD R7, R2.reuse, R169, R3 ;  /* 0x000000a902077224 */ /* 0x040fe400078e0203 */
[----:B------:R-:W-:-:S04]  /*9110*/  IMAD.WIDE.U32 R2, R2, R168, RZ ;  /* 0x000000a802027225 */ /* 0x000fc800078e00ff */
[----:B------:R-:W-:Y:S01]  /*9120*/  IMAD.IADD R7, R3, 0x1, R7 ;  /* 0x0000000103077824 */ /* 0x000fe200078e0207 */
[----:B--2---:R-:W-:-:S04]  /*9130*/  LEA R3, P0, R2, R96, 0x7 ;  /* 0x0000006002037211 */ /* 0x004fc800078038ff */
[----:B----4-:R-:W-:Y:S02]  /*9140*/  LEA.HI.X R7, R2, R113, R7, 0x7, P0 ;  /* 0x0000007102077211 */ /* 0x010fe400000f3c07 */
        /* <DEDUP_REMOVED lines=17> */
.L_x_328:
[----:B------:R-:W4:Y:S04]  /*9260*/  LDL.LU R30, [R1+0x18] ;  /* 0x00001800011e7983 */ /* 0x000f280000300800 */
[----:B------:R-:W5:Y:S04]  /*9270*/  LDL.LU R25, [R1+0x10] ;  /* 0x0000100001197983 */ /* 0x000f680000300800 */
[----:B------:R-:W3:Y:S04]  /*9280*/  LDL.LU R23, [R1+0x8] ;  /* 0x0000080001177983 */ /* 0x000ee80000300800 */
[----:B------:R-:W3:Y:S04]  /*9290*/  LDL.LU R19, [R1+0xc] ;  /* 0x00000c0001137983 */ /* 0x000ee80000300800 */
[----:B------:R-:W3:Y:S04]  /*92a0*/  LDL.LU R18, [R1+0x4] ;  /* 0x0000040001127983 */ /* 0x000ee80000300800 */
[----:B--2---:R-:W2:Y:S04]  /*92b0*/  LDL.LU R17, [R1] ;  /* 0x0000000001117983 */ /* 0x004ea80000300800 */
[----:B------:R-:W2:Y:S01]  /*92c0*/  LDL.LU R16, [R1+0x14] ;  /* 0x0000140001107983 */ /* 0x000ea20000300800 */
[----:B-1----:R-:W-:Y:S01]  /*92d0*/  FMUL.FTZ R3, R117, UR8 ;  /* 0x0000000875037c20 */ /* 0x002fe20008410000 */
[C---:B------:R-:W-:Y:S01]  /*92e0*/  ISETP.GE.AND P2, PT, R0.reuse, R8, PT ;  /* 0x000000080000720c */ /* 0x040fe20003f46270 */
[----:B------:R-:W-:Y:S01]  /*92f0*/  IMAD.MOV.U32 R117, RZ, RZ, R64 ;  /* 0x000000ffff757224 */ /* 0x000fe200078e0040 */
[----:B------:R-:W1:Y:S01]  /*9300*/  SHFL.BFLY PT, R7, R15, 0x2, 0x1f ;  /* 0x0c401f000f077f89 */ /* 0x000e6200000e0000 */
[----:B------:R1:W-:Y:S01]  /*9310*/  MUFU.TANH R239, R3 ;  /* 0x0000000300ef7308 */ /* 0x0003e20000002400 */
[----:B------:R-:W-:-:S02]  /*9320*/  ISETP.GE.AND P1, PT, R0, R9, PT ;  /* 0x000000090000720c */ /* 0x000fc40003f26270 */
[----:B------:R-:W-:Y:S02]  /*9330*/  LOP3.LUT R2, R2, 0xfffffffe, RZ, 0xc0, !PT ;  /* 0xfffffffe02027812 */ /* 0x000fe400078ec0ff */
[-C--:B------:R-:W-:Y:S01]  /*9340*/  ISETP.GE.AND P0, PT, R0, R6.reuse, PT ;  /* 0x000000060000720c */ /* 0x080fe20003f06270 */
[----:B------:R-:W-:Y:S01]  /*9350*/  FMUL.FTZ R0, R103, UR8 ;  /* 0x0000000867007c20 */ /* 0x000fe20008410000 */
[-C--:B------:R-:W-:Y:S02]  /*9360*/  ISETP.GE.AND P4, PT, R10, R6.reuse, PT ;  /* 0x000000060a00720c */ /* 0x080fe40003f86270 */
[-C--:B------:R-:W-:Y:S01]  /*9370*/  ISETP.GE.AND P5, PT, R5, R6.reuse, PT ;  /* 0x000000060500720c */ /* 0x080fe20003fa6270 */
[----:B------:R1:W-:Y:S01]  /*9380*/  MUFU.TANH R92, R0 ;  /* 0x00000000005c7308 */ /* 0x0003e20000002400 */
[----:B------:R-:W-:Y:S02]  /*9390*/  @P2 LOP3.LUT R2, R2, 0x1, RZ, 0xfc, !PT ;  /* 0x0000000102022812 */ /* 0x000fe400078efcff */
[----:B------:R-:W-:-:S02]  /*93a0*/  ISETP.GE.AND P3, PT, R11, R6, PT ;  /* 0x000000060b00720c */ /* 0x000fc40003f66270 */
[----:B------:R-:W-:Y:S01]  /*93b0*/  LOP3.LUT R2, R2, 0xfffffffd, RZ, 0xc0, !PT ;  /* 0xfffffffd02027812 */ /* 0x000fe200078ec0ff */
[----:B-1----:R-:W-:Y:S01]  /*93c0*/  FMUL.FTZ R3, R118, UR8 ;  /* 0x0000000876037c20 */ /* 0x002fe20008410000 */
[-C--:B------:R-:W-:Y:S02]  /*93d0*/  ISETP.GE.AND P2, PT, R13, R6.reuse, PT ;  /* 0x000000060d00720c */ /* 0x080fe40003f46270 */
[----:B------:R-:W-:Y:S01]  /*93e0*/  @P1 LOP3.LUT R2, R2, 0x2, RZ, 0xfc, !PT ;  /* 0x0000000202021812 */ /* 0x000fe200078efcff */
[----:B------:R1:W-:Y:S01]  /*93f0*/  MUFU.TANH R240, R3 ;  /* 0x0000000300f07308 */ /* 0x0003e20000002400 */
[-C--:B------:R-:W-:Y:S02]  /*9400*/  ISETP.GE.AND P1, PT, R12, R6.reuse, PT ;  /* 0x000000060c00720c */ /* 0x080fe40003f26270 */
[----:B------:R-:W-:Y:S01]  /*9410*/  ISETP.GE.AND P6, PT, R53, R6, PT ;  /* 0x000000063500720c */ /* 0x000fe20003fc6270 */
[----:B------:R-:W-:-:S03]  /*9420*/  FMUL.FTZ R0, R91, UR8 ;  /* 0x000000085b007c20 */ /* 0x000fc60008410000 */
[----:B------:R-:W-:Y:S02]  /*9430*/  FSEL R101, R175, -INF , !P6 ;  /* 0xff800000af657808 */ /* 0x000fe40007000000 */
[----:B------:R-:W-:Y:S01]  /*9440*/  LOP3.LUT P6, RZ, R2, 0x2, RZ, 0xc0, !PT ;  /* 0x0000000202ff7812 */ /* 0x000fe200078cc0ff */
[----:B-1----:R-:W-:Y:S01]  /*9450*/  FMUL.FTZ R3, R126, UR8 ;  /* 0x000000087e037c20 */ /* 0x002fe20008410000 */
[----:B----4-:R-:W-:Y:S02]  /*9460*/  IMAD.MOV.U32 R118, RZ, RZ, R30 ;  /* 0x000000ffff767224 */ /* 0x010fe400078e001e */
[----:B-----5:R-:W-:Y:S02]  /*9470*/  IMAD.MOV.U32 R231, RZ, RZ, R25 ;  /* 0x000000ffffe77224 */ /* 0x020fe400078e0019 */
[----:B------:R1:W4:Y:S01]  /*9480*/  MUFU.TANH R25, R3 ;  /* 0x0000000300197308 */ /* 0x0003220000002400 */
[----:B---3--:R-:W-:Y:S01]  /*9490*/  MOV R230, R23 ;  /* 0x0000001700e67202 */ /* 0x008fe20000000f00 */
[----:B------:R-:W-:-:S02]  /*94a0*/  IMAD.MOV.U32 R116, RZ, RZ, R19 ;  /* 0x000000ffff747224 */ /* 0x000fc400078e0013 */
[----:B------:R-:W-:Y:S01]  /*94b0*/  FMUL.FTZ R19, R94, UR8 ;  /* 0x000000085e137c20 */ /* 0x000fe20008410000 */
[----:B------:R-:W-:Y:S02]  /*94c0*/  IMAD.MOV.U32 R35, RZ, RZ, R18 ;  /* 0x000000ffff237224 */ /* 0x000fe400078e0012 */
[----:B------:R-:W-:Y:S02]  /*94d0*/  FMUL.FTZ R18, R95, UR8 ;  /* 0x000000085f127c20 */ /* 0x000fe40008410000 */
[----:B------:R3:W-:Y:S01]  /*94e0*/  MUFU.TANH R95, R19 ;  /* 0x00000013005f7308 */ /* 0x0007e20000002400 */
[----:B--2---:R-:W-:Y:S02]  /*94f0*/  IMAD.MOV.U32 R84, RZ, RZ, R17 ;  /* 0x000000ffff547224 */ /* 0x004fe400078e0011 */
[----:B------:R-:W-:Y:S01]  /*9500*/  FMUL.FTZ R17, R106, UR8 ;  /* 0x000000086a117c20 */ /* 0x000fe20008410000 */
[----:B-1----:R-:W-:Y:S01]  /*9510*/  FMUL.FTZ R3, R127, UR8 ;  /* 0x000000087f037c20 */ /* 0x002fe20008410000 */
[----:B------:R-:W-:Y:S01]  /*9520*/  MOV R23, R16 ;  /* 0x0000001000177202 */ /* 0x000fe20000000f00 */
[----:B------:R-:W-:Y:S01]  /*9530*/  FMUL.FTZ R16, R107, UR8 ;  /* 0x000000086b107c20 */ /* 0x000fe20008410000 */
[----:B----4-:R-:W-:Y:S01]  /*9540*/  FSEL R25, R25, -INF , !P3 ;  /* 0xff80000019197808 */ /* 0x010fe20005800000 */
[----:B------:R1:W2:Y:S01]  /*9550*/  MUFU.TANH R30, R3 ;  /* 0x00000003001e7308 */ /* 0x0002a20000002400 */
[----:B------:R-:W-:-:S07]  /*9560*/  ISETP.GE.AND P3, PT, R4, R6, PT ;  /* 0x000000060400720c */ /* 0x000fce0003f66270 */
[----:B------:R2:W-:Y:S01]  /*9570*/  MUFU.TANH R96, R18 ;  /* 0x0000001200607308 */ /* 0x0005e20000002400 */
[----:B---3--:R-:W-:Y:S01]  /*9580*/  FSEL R19, R219, -INF , !P0 ;  /* 0xff800000db137808 */ /* 0x008fe20004000000 */
[----:B------:R-:W-:Y:S01]  /*9590*/  IMAD.MOV.U32 R219, RZ, RZ, R23 ;  /* 0x000000ffffdb7224 */ /* 0x000fe200078e0017 */
[----:B------:R-:W-:Y:S01]  /*95a0*/  FSEL R23, R218, -INF , !P1 ;  /* 0xff800000da177808 */ /* 0x000fe20004800000 */
[----:B------:R-:W-:Y:S01]  /*95b0*/  IMAD.MOV.U32 R218, RZ, RZ, R84 ;  /* 0x000000ffffda7224 */ /* 0x000fe200078e0054 */
[-C--:B------:R-:W-:Y:S02]  /*95c0*/  ISETP.GE.AND P1, PT, R33, R6.reuse, PT ;  /* 0x000000062100720c */ /* 0x080fe40003f26270 */
[----:B------:R-:W-:Y:S01]  /*95d0*/  ISETP.GE.AND P0, PT, R14, R6, PT ;  /* 0x000000060e00720c */ /* 0x000fe20003f06270 */
[----:B------:R-:W-:Y:S01]  /*95e0*/  MUFU.TANH R16, R16 ;  /* 0x0000001000107308 */ /* 0x000fe20000002400 */
[----:B-1----:R-:W-:Y:S01]  /*95f0*/  FMNMX.FTZ R3, R15, R7, !PT ;  /* 0x000000070f037209 */ /* 0x002fe20007810000 */
[----:B------:R-:W-:-:S04]  /*9600*/  FMUL.FTZ R7, R114, UR8 ;  /* 0x0000000872077c20 */ /* 0x000fc80008410000 */
[----:B------:R-:W1:Y:S02]  /*9610*/  SHFL.BFLY PT, R15, R3, 0x1, 0x1f ;  /* 0x0c201f00030f7f89 */ /* 0x000e6400000e0000 */
[----:B------:R3:W4:Y:S01]  /*9620*/  MUFU.TANH R49, R7 ;  /* 0x0000000700317308 */ /* 0x0007220000002400 */
[----:B--2---:R-:W-:Y:S02]  /*9630*/  FSEL R18, R30, -INF , !P4 ;  /* 0xff8000001e127808 */ /* 0x004fe40006000000 */
[----:B------:R-:W-:Y:S01]  /*9640*/  FSEL R30, R215, -INF , !P5 ;  /* 0xff800000d71e7808 */ /* 0x000fe20006800000 */
[----:B------:R-:W-:Y:S01]  /*9650*/  IMAD.MOV.U32 R215, RZ, RZ, R35 ;  /* 0x000000ffffd77224 */ /* 0x000fe200078e0023 */
[----:B------:R-:W-:Y:S02]  /*9660*/  ISETP.GE.AND P5, PT, R31, R6, PT ;  /* 0x000000061f00720c */ /* 0x000fe40003fa6270 */
[----:B------:R-:W-:Y:S01]  /*9670*/  FSEL R35, R214, -INF , !P0 ;  /* 0xff800000d6237808 */ /* 0x000fe20004000000 */
[----:B------:R-:W-:Y:S01]  /*9680*/  IMAD.MOV.U32 R214, RZ, RZ, R116 ;  /* 0x000000ffffd67224 */ /* 0x000fe200078e0074 */
[----:B------:R-:W-:-:S02]  /*9690*/  FSEL R84, R202, -INF , !P5 ;  /* 0xff800000ca547808 */ /* 0x000fc40006800000 */
[-C--:B------:R-:W-:Y:S02]  /*96a0*/  ISETP.GE.AND P5, PT, R41, R6.reuse, PT ;  /* 0x000000062900720c */ /* 0x080fe40003fa6270 */
[-C--:B------:R-:W-:Y:S02]  /*96b0*/  ISETP.GE.AND P0, PT, R34, R6.reuse, PT ;  /* 0x000000062200720c */ /* 0x080fe40003f06270 */
[-C--:B------:R-:W-:Y:S01]  /*96c0*/  ISETP.GE.AND P4, PT, R28, R6.reuse, PT ;  /* 0x000000061c00720c */ /* 0x080fe20003f86270 */
[----:B---3--:R-:W-:Y:S01]  /*96d0*/  FMUL.FTZ R7, R115, UR8 ;  /* 0x0000000873077c20 */ /* 0x008fe20008410000 */
[----:B----4-:R-:W-:Y:S02]  /*96e0*/  FSEL R49, R49, -INF , !P2 ;  /* 0xff80000031317808 */ /* 0x010fe40005000000 */
[----:B------:R-:W-:Y:S01]  /*96f0*/  ISETP.GE.AND P2, PT, R44, R6, PT ;  /* 0x000000062c00720c */ /* 0x000fe20003f46270 */
[----:B------:R2:W-:Y:S01]  /*9700*/  MUFU.TANH R64, R7 ;  /* 0x0000000700407308 */ /* 0x0005e20000002400 */
[----:B-1----:R-:W-:Y:S01]  /*9710*/  FMNMX.FTZ R115, R3, R15, !PT ;  /* 0x0000000f03737209 */ /* 0x002fe20007810000 */
[----:B------:R-:W-:Y:S01]  /*9720*/  FMUL.FTZ R15, R110, UR8 ;  /* 0x000000086e0f7c20 */ /* 0x000fe20008410000 */
[----:B------:R-:W-:Y:S01]  /*9730*/  FMUL.FTZ R3, R90, UR8 ;  /* 0x000000085a037c20 */ /* 0x000fe20008410000 */
[----:B------:R-:W-:-:S02]  /*9740*/  FSEL R92, R92, -INF , !P2 ;  /* 0xff8000005c5c7808 */ /* 0x000fc40005000000 */
[-C--:B------:R-:W-:Y:S02]  /*9750*/  ISETP.GE.AND P2, PT, R52, R6.reuse, PT ;  /* 0x000000063400720c */ /* 0x080fe40003f46270 */
[----:B------:R-:W-:Y:S01]  /*9760*/  MUFU.TANH R15, R15 ;  /* 0x0000000f000f7308 */ /* 0x000fe20000002400 */
[----:B--2---:R-:W-:Y:S01]  /*9770*/  FMUL.FTZ R7, R98, UR8 ;  /* 0x0000000862077c20 */ /* 0x004fe20008410000 */
[----:B------:R-:W-:Y:S02]  /*9780*/  FSEL R98, R180, -INF , !P2 ;  /* 0xff800000b4627808 */ /* 0x000fe40005000000 */
[----:B------:R-:W-:-:S04]  /*9790*/  ISETP.GE.AND P2, PT, R57, R6, PT ;  /* 0x000000063900720c */ /* 0x000fc80003f46270 */
[----:B------:R1:W2:Y:S02]  /*97a0*/  MUFU.TANH R87, R7 ;  /* 0x0000000700577308 */ /* 0x0002a40000002400 */
[----:B-1----:R-:W-:Y:S01]  /*97b0*/  FMUL.FTZ R7, R99, UR8 ;  /* 0x0000000863077c20 */ /* 0x002fe20008410000 */
[----:B--2---:R-:W-:-:S05]  /*97c0*/  FSEL R87, R87, -INF , !P1 ;  /* 0xff80000057577808 */ /* 0x004fca0004800000 */
[----:B------:R1:W-:Y:S01]  /*97d0*/  MUFU.TANH R99, R17 ;  /* 0x0000001100637308 */ /* 0x0003e20000002400 */
[----:B------:R-:W-:-:S07]  /*97e0*/  ISETP.GE.AND P1, PT, R45, R6, PT ;  /* 0x000000062d00720c */ /* 0x000fce0003f26270 */
[----:B------:R2:W3:Y:S01]  /*97f0*/  MUFU.TANH R88, R7 ;  /* 0x0000000700587308 */ /* 0x0004e20000002400 */
[----:B-1----:R-:W-:Y:S02]  /*9800*/  FSEL R17, R64, -INF , !P3 ;  /* 0xff80000040117808 */ /* 0x002fe40005800000 */
[----:B------:R-:W-:Y:S02]  /*9810*/  FSEL R64, R207, -INF , !P4 ;  /* 0xff800000cf407808 */ /* 0x000fe40006000000 */
[-C--:B------:R-:W-:Y:S02]  /*9820*/  ISETP.GE.AND P4, PT, R43, R6.reuse, PT ;  /* 0x000000062b00720c */ /* 0x080fe40003f86270 */
[-C--:B------:R-:W-:Y:S01]  /*9830*/  ISETP.GE.AND P3, PT, R42, R6.reuse, PT ;  /* 0x000000062a00720c */ /* 0x080fe20003f66270 */
[----:B--2---:R-:W-:Y:S01]  /*9840*/  FMUL.FTZ R7, R102, UR8 ;  /* 0x0000000866077c20 */ /* 0x004fe20008410000 */
[----:B---3--:R-:W-:Y:S01]  /*9850*/  FSEL R88, R88, -INF , !P0 ;  /* 0xff80000058587808 */ /* 0x008fe20004000000 */
[----:B------:R1:W-:Y:S01]  /*9860*/  MUFU.TANH R102, R3 ;  /* 0x0000000300667308 */ /* 0x0003e20000002400 */
[----:B------:R-:W-:-:S02]  /*9870*/  ISETP.GE.AND P0, PT, R46, R6, PT ;  /* 0x000000062e00720c */ /* 0x000fc40003f06270 */
[----:B------:R-:W-:Y:S02]  /*9880*/  FSEL R90, R198, -INF , !P4 ;  /* 0xff800000c65a7808 */ /* 0x000fe40006000000 */
[----:B------:R-:W-:Y:S02]  /*9890*/  FSEL R94, R183, -INF , !P0 ;  /* 0xff800000b75e7808 */ /* 0x000fe40004000000 */
[-C--:B------:R-:W-:Y:S01]  /*98a0*/  ISETP.GE.AND P0, PT, R56, R6.reuse, PT ;  /* 0x000000063800720c */ /* 0x080fe20003f06270 */
[----:B------:R-:W2:Y:S01]  /*98b0*/  MUFU.TANH R93, R7 ;  /* 0x00000007005d7308 */ /* 0x000ea20000002400 */
[----:B------:R-:W-:Y:S02]  /*98c0*/  FSEL R89, R199, -INF , !P3 ;  /* 0xff800000c7597808 */ /* 0x000fe40005800000 */
[----:B------:R-:W-:Y:S02]  /*98d0*/  ISETP.GE.AND P4, PT, R47, R6, PT ;  /* 0x000000062f00720c */ /* 0x000fe40003f86270 */
[----:B------:R-:W-:-:S02]  /*98e0*/  FSEL R100, R16, -INF , !P0 ;  /* 0xff80000010647808 */ /* 0x000fc40004000000 */
[-C--:B------:R-:W-:Y:S02]  /*98f0*/  ISETP.GE.AND P3, PT, R51, R6.reuse, PT ;  /* 0x000000063300720c */ /* 0x080fe40003f66270 */
[-C--:B------:R-:W-:Y:S01]  /*9900*/  ISETP.GE.AND P0, PT, R58, R6.reuse, PT ;  /* 0x000000063a00720c */ /* 0x080fe20003f06270 */
[----:B-1----:R-:W-:Y:S01]  /*9910*/  FMUL.FTZ R3, R119, UR8 ;  /* 0x0000000877037c20 */ /* 0x002fe20008410000 */
[----:B------:R-:W-:Y:S02]  /*9920*/  FSEL R95, R95, -INF , !P4 ;  /* 0xff8000005f5f7808 */ /* 0x000fe40006000000 */
[----:B------:R-:W-:Y:S01]  /*9930*/  FSEL R97, R181, -INF , !P3 ;  /* 0xff800000b5617808 */ /* 0x000fe20005800000 */
[----:B------:R-:W-:Y:S01]  /*9940*/  MUFU.TANH R119, R3 ;  /* 0x0000000300777308 */ /* 0x000fe20000002400 */
[----:B------:R-:W-:Y:S02]  /*9950*/  ISETP.GE.AND P4, PT, R54, R6, PT ;  /* 0x000000063600720c */ /* 0x000fe40003f86270 */
[----:B--2---:R-:W-:Y:S01]  /*9960*/  FSEL R91, R93, -INF , !P5 ;  /* 0xff8000005d5b7808 */ /* 0x004fe20006800000 */
[----:B------:R-:W-:Y:S01]  /*9970*/  FMUL.FTZ R7, R111, UR8 ;  /* 0x000000086f077c20 */ /* 0x000fe20008410000 */
[----:B------:R-:W-:-:S02]  /*9980*/  FSEL R93, R196, -INF , !P1 ;  /* 0xff800000c45d7808 */ /* 0x000fc40004800000 */
[-C--:B------:R-:W-:Y:S02]  /*9990*/  ISETP.GE.AND P1, PT, R61, R6.reuse, PT ;  /* 0x000000063d00720c */ /* 0x080fe40003f26270 */
[-C--:B------:R-:W-:Y:S01]  /*99a0*/  ISETP.GE.AND P5, PT, R48, R6.reuse, PT ;  /* 0x000000063000720c */ /* 0x080fe20003fa6270 */
[----:B------:R-:W1:Y:S01]  /*99b0*/  MUFU.TANH R7, R7 ;  /* 0x0000000700077308 */ /* 0x000e620000002400 */
[----:B------:R-:W-:Y:S02]  /*99c0*/  FSEL R99, R99, -INF , !P1 ;  /* 0xff80000063637808 */ /* 0x000fe40004800000 */
        /* <DEDUP_REMOVED lines=8> */
[----:B------:R-:W-:-:S02]  /*9a50*/  FSEL R96, R96, -INF , !P5 ;  /* 0xff80000060607808 */ /* 0x000fc40006800000 */
[-C--:B------:R-:W-:Y:S02]  /*9a60*/  ISETP.GE.AND P5, PT, R55, R6.reuse, PT ;  /* 0x000000063700720c */ /* 0x080fe40003fa6270 */
[----:B------:R-:W-:Y:S02]  /*9a70*/  FSEL R104, R15, -INF , !P4 ;  /* 0xff8000000f687808 */ /* 0x000fe40006000000 */
[----:B------:R-:W-:Y:S02]  /*9a80*/  ISETP.GE.AND P4, PT, R63, R6, PT ;  /* 0x000000063f00720c */ /* 0x000fe40003f86270 */
[----:B-1----:R-:W-:Y:S01]  /*9a90*/  FSEL R125, R7, -INF , !P3 ;  /* 0xff800000077d7808 */ /* 0x002fe20005800000 */
[----:B------:R1:W2:Y:S01]  /*9aa0*/  MUFU.TANH R6, R0 ;  /* 0x0000000000067308 */ /* 0x0002a20000002400 */
[----:B------:R-:W-:Y:S02]  /*9ab0*/  FSEL R113, R132, -INF , !P0 ;  /* 0xff80000084717808 */ /* 0x000fe40004000000 */
[----:B------:R-:W-:-:S02]  /*9ac0*/  LOP3.LUT P3, RZ, R2, 0x1, RZ, 0xc0, !PT ;  /* 0x0000000102ff7812 */ /* 0x000fc4000786c0ff */
[----:B------:R-:W-:Y:S02]  /*9ad0*/  ISETP.GE.AND P0, PT, R14, R9, PT ;  /* 0x000000090e00720c */ /* 0x000fe40003f06270 */
[----:B------:R-:W-:Y:S02]  /*9ae0*/  FSEL R103, R174, -INF , !P5 ;  /* 0xff800000ae677808 */ /* 0x000fe40006800000 */
[----:B------:R-:W-:Y:S02]  /*9af0*/  LOP3.LUT R2, R2, 0xfffffffd, RZ, 0xc0, !PT ;  /* 0xfffffffd02027812 */ /* 0x000fe400078ec0ff */
[C---:B------:R-:W-:Y:S02]  /*9b00*/  FSETP.NEU.FTZ.AND P5, PT, R115.reuse, -INF , PT ;  /* 0xff8000007300780b */ /* 0x040fe40003fbd000 */
[----:B------:R-:W-:Y:S02]  /*9b10*/  @P1 LOP3.LUT R2, R2, 0x2, RZ, 0xfc, !PT ;  /* 0x0000000202021812 */ /* 0x000fe400078efcff */
[----:B------:R-:W-:Y:S01]  /*9b20*/  FSEL R246, R102, -INF , !P2 ;  /* 0xff80000066f67808 */ /* 0x000fe20005000000 */
[----:B-1----:R-:W-:Y:S01]  /*9b30*/  FMUL.FTZ R0, R115, UR6 ;  /* 0x0000000673007c20 */ /* 0x002fe20008410000 */
[----:B------:R-:W-:-:S02]  /*9b40*/  LOP3.LUT R2, R2, 0xfffffffe, RZ, 0xc0, !PT ;  /* 0xfffffffe02027812 */ /* 0x000fc400078ec0ff */
[----:B------:R-:W-:Y:S02]  /*9b50*/  FSEL R102, R228, -INF , !P3 ;  /* 0xff800000e4667808 */ /* 0x000fe40005800000 */
[----:B------:R-:W-:Y:S02]  /*9b60*/  FSEL R0, R0, RZ, P5 ;  /* 0x000000ff00007208 */ /* 0x000fe40002800000 */
[-C--:B------:R-:W-:Y:S02]  /*9b70*/  ISETP.GE.AND P5, PT, R12, R8.reuse, PT ;  /* 0x000000080c00720c */ /* 0x080fe40003fa6270 */
[-C--:B------:R-:W-:Y:S01]  /*9b80*/  ISETP.GE.AND P3, PT, R10, R8.reuse, PT ;  /* 0x000000080a00720c */ /* 0x080fe20003f66270 */
[--C-:B------:R-:W-:Y:S01]  /*9b90*/  FFMA.FTZ R3, R20, UR6, -R0.reuse ;  /* 0x0000000614037c23 */ /* 0x100fe20008010800 */
[----:B------:R-:W-:Y:S02]  /*9ba0*/  FSEL R108, R229, -INF , !P5 ;  /* 0xff800000e56c7808 */ /* 0x000fe40006800000 */
[----:B------:R-:W-:Y:S01]  /*9bb0*/  ISETP.GE.AND P5, PT, R5, R8, PT ;  /* 0x000000080500720c */ /* 0x000fe20003fa6270 */
[----:B------:R1:W-:Y:S01]  /*9bc0*/  MUFU.EX2 R247, R3 ;  /* 0x0000000300f77308 */ /* 0x0003e20000000800 */
[----:B------:R-:W-:Y:S01]  /*9bd0*/  @P0 LOP3.LUT R2, R2, 0x1, RZ, 0xfc, !PT ;  /* 0x0000000102020812 */ /* 0x000fe200078efcff */
[----:B------:R-:W-:Y:S01]  /*9be0*/  FFMA.FTZ R5, R85, UR6, -R0 ;  /* 0x0000000655057c23 */ /* 0x000fe20008010800 */
[----:B------:R-:W-:-:S02]  /*9bf0*/  FSEL R106, R134, -INF , !P3 ;  /* 0xff800000866a7808 */ /* 0x000fc40005800000 */
[----:B------:R-:W-:Y:S02]  /*9c00*/  FSEL R105, R223, -INF , !P5 ;  /* 0xff800000df697808 */ /* 0x000fe40006800000 */
[C---:B------:R-:W-:Y:S02]  /*9c10*/  LOP3.LUT P3, RZ, R2.reuse, 0x1, RZ, 0xc0, !PT ;  /* 0x0000000102ff7812 */ /* 0x040fe4000786c0ff */
[----:B------:R-:W-:Y:S01]  /*9c20*/  LOP3.LUT P5, RZ, R2, 0x2, RZ, 0xc0, !PT ;  /* 0x0000000202ff7812 */ /* 0x000fe200078ac0ff */
[--C-:B------:R-:W-:Y:S01]  /*9c30*/  FFMA.FTZ R2, R29, UR6, -R0.reuse ;  /* 0x000000061d027c23 */ /* 0x100fe20008010800 */
[-C--:B------:R-:W-:Y:S01]  /*9c40*/  ISETP.GE.AND P2, PT, R11, R8.reuse, PT ;  /* 0x000000080b00720c */ /* 0x080fe20003f46270 */
[--C-:B------:R-:W-:Y:S01]  /*9c50*/  FFMA.FTZ R11, R81, UR6, -R0.reuse ;  /* 0x00000006510b7c23 */ /* 0x100fe20008010800 */
[-C--:B------:R-:W-:Y:S01]  /*9c60*/  ISETP.GE.AND P1, PT, R4, R8.reuse, PT ;  /* 0x000000080400720c */ /* 0x080fe20003f26270 */
[----:B------:R3:W-:Y:S01]  /*9c70*/  MUFU.EX2 R196, R2 ;  /* 0x0000000200c47308 */ /* 0x0007e20000000800 */
[----:B------:R-:W-:Y:S01]  /*9c80*/  FSEL R107, R133, -INF , !P2 ;  /* 0xff800000856b7808 */ /* 0x000fe20005000000 */
[----:B-1----:R-:W-:Y:S01]  /*9c90*/  FFMA.FTZ R3, R21, UR6, -R0 ;  /* 0x0000000615037c23 */ /* 0x002fe20008010800 */
[----:B------:R-:W-:-:S02]  /*9ca0*/  ISETP.GE.AND P2, PT, R14, R8, PT ;  /* 0x000000080e00720c */ /* 0x000fc40003f46270 */
[----:B--2---:R-:W-:-:S03]  /*9cb0*/  FSEL R241, R6, -INF , !P4 ;  /* 0xff80000006f17808 */ /* 0x004fc60006000000 */
[----:B------:R1:W-:Y:S01]  /*9cc0*/  MUFU.EX2 R127, R3 ;  /* 0x00000003007f7308 */ /* 0x0003e20000000800 */
[----:B------:R-:W-:Y:S02]  /*9cd0*/  FSEL R109, R222, -INF , !P2 ;  /* 0xff800000de6d7808 */ /* 0x000fe40005000000 */
[-C--:B------:R-:W-:Y:S02]  /*9ce0*/  ISETP.GE.AND P2, PT, R4, R9.reuse, PT ;  /* 0x000000090400720c */ /* 0x080fe40003f46270 */
[----:B------:R-:W-:Y:S02]  /*9cf0*/  ISETP.GE.AND P0, PT, R13, R8, PT ;  /* 0x000000080d00720c */ /* 0x000fe40003f06270 */
[----:B------:R-:W-:Y:S01]  /*9d00*/  ISETP.GE.AND P4, PT, R10, R9, PT ;  /* 0x000000090a00720c */ /* 0x000fe20003f86270 */
[----:B------:R-:W-:Y:S01]  /*9d10*/  FFMA.FTZ R10, R79, UR6, -R0 ;  /* 0x000000064f0a7c23 */ /* 0x000fe20008010800 */
[----:B---3--:R-:W-:Y:S02]  /*9d20*/  FMNMX.FTZ R2, R38, R19, !PT ;  /* 0x0000001326027209 */ /* 0x008fe40007810000 */
        /* <DEDUP_REMOVED lines=8> */
[----:B------:R-:W-:-:S02]  /*9db0*/  FSEL R15, R238, -INF , !P0 ;  /* 0xff800000ee0f7808 */ /* 0x000fc40004000000 */
[----:B------:R-:W-:Y:S02]  /*9dc0*/  FMNMX.FTZ R2, R30, R2, !PT ;  /* 0x000000021e027209 */ /* 0x000fe40007810000 */
[----:B------:R-:W-:Y:S01]  /*9dd0*/  ISETP.GE.AND P4, PT, R13, R9, PT ;  /* 0x000000090d00720c */ /* 0x000fe20003f86270 */
[----:B------:R-:W-:Y:S01]  /*9de0*/  FFMA.FTZ R13, R80, UR6, -R0 ;  /* 0x00000006500d7c23 */ /* 0x000fe20008010800 */
[----:B------:R-:W-:Y:S02]  /*9df0*/  FMNMX.FTZ R2, R35, R2, !PT ;  /* 0x0000000223027209 */ /* 0x000fe40007810000 */
[----:B------:R-:W-:Y:S02]  /*9e00*/  ISETP.GE.AND P0, PT, R33, R8, PT ;  /* 0x000000082100720c */ /* 0x000fe40003f06270 */
[----:B------:R-:W-:Y:S02]  /*9e10*/  FMNMX.FTZ R2, R49, R2, !PT ;  /* 0x0000000231027209 */ /* 0x000fe40007810000 */
[----:B------:R-:W-:-:S02]  /*9e20*/  FSEL R111, R227, -INF , !P6 ;  /* 0xff800000e36f7808 */ /* 0x000fc40007000000 */
        /* <DEDUP_REMOVED lines=8> */
[----:B------:R-:W-:Y:S01]  /*9eb0*/  FMNMX.FTZ R2, R87, R2, !PT ;  /* 0x0000000257027209 */ /* 0x000fe20007810000 */
[----:B------:R-:W-:Y:S01]  /*9ec0*/  MUFU.EX2 R177, R11 ;  /* 0x0000000b00b17308 */ /* 0x000fe20000000800 */
[----:B------:R-:W-:Y:S02]  /*9ed0*/  ISETP.GE.AND P0, PT, R41, R8, PT ;  /* 0x000000082900720c */ /* 0x000fe40003f06270 */
[----:B------:R-:W-:Y:S02]  /*9ee0*/  FMNMX.FTZ R2, R88, R2, !PT ;  /* 0x0000000258027209 */ /* 0x000fe40007810000 */
[----:B------:R-:W-:Y:S02]  /*9ef0*/  FSEL R16, R178, -INF , !P1 ;  /* 0xff800000b2107808 */ /* 0x000fe40004800000 */
[----:B------:R-:W-:Y:S01]  /*9f00*/  FMNMX.FTZ R2, R89, R2, !PT ;  /* 0x0000000259027209 */ /* 0x000fe20007810000 */
[----:B------:R-:W-:Y:S01]  /*9f10*/  MUFU.EX2 R178, R13 ;  /* 0x0000000d00b27308 */ /* 0x000fe20000000800 */
[----:B-1----:R-:W-:Y:S01]  /*9f20*/  FFMA.FTZ R3, R26, UR6, -R0 ;  /* 0x000000061a037c23 */ /* 0x002fe20008010800 */
[----:B------:R-:W-:-:S02]  /*9f30*/  FSEL R26, R173, -INF , !P0 ;  /* 0xff800000ad1a7808 */ /* 0x000fc40004000000 */
[----:B------:R-:W-:Y:S02]  /*9f40*/  FMNMX.FTZ R2, R90, R2, !PT ;  /* 0x000000025a027209 */ /* 0x000fe40007810000 */
[----:B------:R-:W-:Y:S02]  /*9f50*/  ISETP.GE.AND P0, PT, R45, R8, PT ;  /* 0x000000082d00720c */ /* 0x000fe40003f06270 */
        /* <DEDUP_REMOVED lines=27> */
[----:B------:R-:W-:-:S02]  /*a110*/  ISETP.GE.AND P0, PT, R47, R8, PT ;  /* 0x000000082f00720c */ /* 0x000fc40003f06270 */
[----:B------:R-:W-:Y:S02]  /*a120*/  FMNMX.FTZ R2, R103, R2, !PT ;  /* 0x0000000267027209 */ /* 0x000fe40007810000 */
[----:B------:R-:W-:Y:S02]  /*a130*/  FSEL R13, R220, -INF , !P1 ;  /* 0xff800000dc0d7808 */ /* 0x000fe40004800000 */
        /* <DEDUP_REMOVED lines=13> */
[-C--:B------:R-:W-:Y:S02]  /*a210*/  ISETP.GE.AND P4, PT, R34, R9.reuse, PT ;  /* 0x000000092200720c */ /* 0x080fe40003f86270 */
[----:B------:R-:W-:Y:S01]  /*a220*/  ISETP.GE.AND P2, PT, R43, R9, PT ;  /* 0x000000092b00720c */ /* 0x000fe20003f46270 */
[----:B------:R-:W2:Y:S01]  /*a230*/  SHFL.BFLY PT, R6, R2, 0x2, 0x1f ;  /* 0x0c401f0002067f89 */ /* 0x000ea200000e0000 */
[--C-:B-1----:R-:W-:Y:S01]  /*a240*/  FFMA.FTZ R3, R50, UR6, -R0.reuse ;  /* 0x0000000632037c23 */ /* 0x102fe20008010800 */
[----:B------:R-:W-:Y:S02]  /*a250*/  FSEL R50, R129, -INF , !P1 ;  /* 0xff80000081327808 */ /* 0x000fe40004800000 */
[----:B------:R-:W-:Y:S01]  /*a260*/  ISETP.GE.AND P1, PT, R52, R8, PT ;  /* 0x000000083400720c */ /* 0x000fe20003f26270 */
[----:B------:R1:W-:Y:S02]  /*a270*/  MUFU.EX2 R175, R3 ;  /* 0x0000000300af7308 */ /* 0x0003e40000000800 */
[----:B-1----:R-:W-:Y:S01]  /*a280*/  FFMA.FTZ R3, R62, UR6, -R0 ;  /* 0x000000063e037c23 */ /* 0x002fe20008010800 */
[----:B------:R-:W-:Y:S01]  /*a290*/  MOV R62, R215 ;  /* 0x000000d7003e7202 */ /* 0x000fe20000000f00 */
[----:B------:R-:W-:Y:S01]  /*a2a0*/  IMAD.MOV.U32 R215, RZ, RZ, R219 ;  /* 0x000000ffffd77224 */ /* 0x000fe200078e00db */
[----:B------:R-:W-:-:S03]  /*a2b0*/  MOV R219, R230 ;  /* 0x000000e600db7202 */ /* 0x000fc60000000f00 */
[----:B------:R1:W-:Y:S02]  /*a2c0*/  MUFU.EX2 R180, R3 ;  /* 0x0000000300b47308 */ /* 0x0003e40000000800 */
[----:B-1----:R-:W-:-:S06]  /*a2d0*/  FFMA.FTZ R3, R65, UR6, -R0 ;  /* 0x0000000641037c23 */ /* 0x002fcc0008010800 */
[----:B------:R1:W-:Y:S02]  /*a2e0*/  MUFU.EX2 R181, R3 ;  /* 0x0000000300b57308 */ /* 0x0003e40000000800 */
[----:B-1----:R-:W-:-:S06]  /*a2f0*/  FFMA.FTZ R3, R66, UR6, -R0 ;  /* 0x0000000642037c23 */ /* 0x002fcc0008010800 */
[----:B------:R1:W3:Y:S02]  /*a300*/  MUFU.EX2 R12, R3 ;  /* 0x00000003000c7308 */ /* 0x0002e40000000800 */
[----:B-1----:R-:W-:-:S06]  /*a310*/  FFMA.FTZ R3, R67, UR6, -R0 ;  /* 0x0000000643037c23 */ /* 0x002fcc0008010800 */
[----:B------:R1:W-:Y:S02]  /*a320*/  MUFU.EX2 R132, R3 ;  /* 0x0000000300847308 */ /* 0x0003e40000000800 */
[----:B-1----:R-:W-:Y:S01]  /*a330*/  FFMA.FTZ R3, R68, UR6, -R0 ;  /* 0x0000000644037c23 */ /* 0x002fe20008010800 */
[----:B------:R-:W-:Y:S02]  /*a340*/  FSEL R68, R217, -INF , !P0 ;  /* 0xff800000d9447808 */ /* 0x000fe40004000000 */
[----:B------:R-:W-:-:S03]  /*a350*/  ISETP.GE.AND P0, PT, R61, R8, PT ;  /* 0x000000083d00720c */ /* 0x000fc60003f06270 */
[----:B------:R1:W-:Y:S02]  /*a360*/  MUFU.EX2 R4, R3 ;  /* 0x0000000300047308 */ /* 0x0003e40000000800 */
[----:B-1----:R-:W-:Y:S01]  /*a370*/  FFMA.FTZ R3, R69, UR6, -R0 ;  /* 0x0000000645037c23 */ /* 0x002fe20008010800 */
[----:B---3--:R-:W-:Y:S02]  /*a380*/  IMAD.MOV.U32 R69, RZ, RZ, R12 ;  /* 0x000000ffff457224 */ /* 0x008fe400078e000c */
[----:B------:R-:W-:-:S03]  /*a390*/  FFMA.FTZ R12, R76, UR6, -R0 ;  /* 0x000000064c0c7c23 */ /* 0x000fc60008010800 */
[----:B------:R1:W-:Y:S08]  /*a3a0*/  MUFU.EX2 R134, R3 ;  /* 0x0000000300867308 */ /* 0x0003f00000000800 */
[----:B------:R-:W-:Y:S01]  /*a3b0*/  MUFU.EX2 R12, R12 ;  /* 0x0000000c000c7308 */ /* 0x000fe20000000800 */
[----:B-1----:R-:W-:Y:S01]  /*a3c0*/  FFMA.FTZ R3, R70, UR6, -R0 ;  /* 0x0000000646037c23 */ /* 0x002fe20008010800 */
[----:B------:R-:W-:-:S02]  /*a3d0*/  FSEL R70, R216, -INF , !P1 ;  /* 0xff800000d8467808 */ /* 0x000fc40004800000 */
[----:B------:R-:W-:-:S04]  /*a3e0*/  ISETP.GE.AND P1, PT, R56, R8, PT ;  /* 0x000000083800720c */ /* 0x000fc80003f26270 */
[----:B------:R1:W3:Y:S01]  /*a3f0*/  MUFU.EX2 R7, R3 ;  /* 0x0000000300077308 */ /* 0x0002e20000000800 */
[----:B------:R-:W-:Y:S02]  /*a400*/  FSEL R81, R123, -INF , !P1 ;  /* 0xff8000007b517808 */ /* 0x000fe40004800000 */
[----:B------:R-:W-:-:S04]  /*a410*/  ISETP.GE.AND P1, PT, R55, R8, PT ;  /* 0x000000083700720c */ /* 0x000fc80003f26270 */
[----:B------:R-:W-:Y:S02]  /*a420*/  FSEL R116, R211, -INF , !P1 ;  /* 0xff800000d3747808 */ /* 0x000fe40004800000 */
[----:B------:R-:W-:Y:S01]  /*a430*/  ISETP.GE.AND P1, PT, R28, R9, PT ;  /* 0x000000091c00720c */ /* 0x000fe20003f26270 */
[--C-:B-1----:R-:W-:Y:S01]  /*a440*/  FFMA.FTZ R3, R71, UR6, -R0.reuse ;  /* 0x0000000647037c23 */ /* 0x102fe20008010800 */
[----:B---3--:R-:W-:Y:S01]  /*a450*/  MOV R79, R7 ;  /* 0x00000007004f7202 */ /* 0x008fe20000000f00 */
[--C-:B------:R-:W-:Y:S01]  /*a460*/  FFMA.FTZ R7, R78, UR6, -R0.reuse ;  /* 0x000000064e077c23 */ /* 0x100fe20008010800 */
[----:B------:R-:W-:Y:S01]  /*a470*/  IMAD.MOV.U32 R78, RZ, RZ, R117 ;  /* 0x000000ffff4e7224 */ /* 0x000fe200078e0075 */
[----:B------:R1:W-:Y:S08]  /*a480*/  MUFU.EX2 R65, R3 ;  /* 0x0000000300417308 */ /* 0x0003f00000000800 */
[----:B------:R-:W3:Y:S01]  /*a490*/  MUFU.EX2 R172, R7 ;  /* 0x0000000700ac7308 */ /* 0x000ee20000000800 */
[----:B-1----:R-:W-:Y:S01]  /*a4a0*/  FFMA.FTZ R3, R72, UR6, -R0 ;  /* 0x0000000648037c23 */ /* 0x002fe20008010800 */
[----:B------:R-:W-:-:S02]  /*a4b0*/  FSEL R72, R128, -INF , !P0 ;  /* 0xff80000080487808 */ /* 0x000fc40004000000 */
[----:B------:R-:W-:-:S04]  /*a4c0*/  ISETP.GE.AND P0, PT, R53, R8, PT ;  /* 0x000000083500720c */ /* 0x000fc80003f06270 */
[----:B------:R1:W-:Y:S01]  /*a4d0*/  MUFU.EX2 R67, R3 ;  /* 0x0000000300437308 */ /* 0x0003e20000000800 */
[----:B------:R-:W-:Y:S01]  /*a4e0*/  FSEL R85, R212, -INF , !P0 ;  /* 0xff800000d4557808 */ /* 0x000fe20004000000 */
[----:B---3--:R-:W-:Y:S01]  /*a4f0*/  IMAD.MOV.U32 R237, RZ, RZ, R172 ;  /* 0x000000ffffed7224 */ /* 0x008fe200078e00ac */
[-C--:B------:R-:W-:Y:S02]  /*a500*/  ISETP.GE.AND P0, PT, R54, R8.reuse, PT ;  /* 0x000000083600720c */ /* 0x080fe40003f06270 */
[----:B------:R-:W-:Y:S01]  /*a510*/  FSEL R7, R214, -INF , !P5 ;  /* 0xff800000d6077808 */ /* 0x000fe20006800000 */
[----:B------:R-:W-:Y:S01]  /*a520*/  IMAD.MOV.U32 R214, RZ, RZ, R219 ;  /* 0x000000ffffd67224 */ /* 0x000fe200078e00db */
[----:B------:R-:W-:Y:S02]  /*a530*/  FSEL R117, R122, -INF , !P0 ;  /* 0xff8000007a757808 */ /* 0x000fe40004000000 */
[----:B------:R-:W-:Y:S02]  /*a540*/  ISETP.GE.AND P0, PT, R60, R8, PT ;  /* 0x000000083c00720c */ /* 0x000fe40003f06270 */
[----:B------:R-:W-:Y:S01]  /*a550*/  ISETP.GE.AND P5, PT, R42, R9, PT ;  /* 0x000000092a00720c */ /* 0x000fe20003fa6270 */
[----:B-1----:R-:W-:-:S04]  /*a560*/  FFMA.FTZ R3, R73, UR6, -R0 ;  /* 0x0000000649037c23 */ /* 0x002fc80008010800 */
[----:B------:R1:W-:Y:S02]  /*a570*/  MUFU.EX2 R71, R3 ;  /* 0x0000000300477308 */ /* 0x0003e40000000800 */
[----:B-1----:R-:W-:Y:S01]  /*a580*/  FFMA.FTZ R3, R75, UR6, -R0 ;  /* 0x000000064b037c23 */ /* 0x002fe20008010800 */
[----:B------:R-:W-:Y:S02]  /*a590*/  IMAD.MOV.U32 R75, RZ, RZ, R4 ;  /* 0x000000ffff4b7224 */ /* 0x000fe400078e0004 */
[----:B------:R-:W-:-:S03]  /*a5a0*/  FFMA.FTZ R4, R82, UR6, -R0 ;  /* 0x0000000652047c23 */ /* 0x000fc60008010800 */
[----:B------:R1:W3:Y:S02]  /*a5b0*/  MUFU.EX2 R73, R3 ;  /* 0x0000000300497308 */ /* 0x0002e40000000800 */
[----:B-1----:R-:W-:Y:S01]  /*a5c0*/  FFMA.FTZ R3, R83, UR6, -R0 ;  /* 0x0000000653037c23 */ /* 0x002fe20008010800 */
[----:B---3--:R-:W-:-:S05]  /*a5d0*/  IMAD.MOV.U32 R123, RZ, RZ, R73 ;  /* 0x000000ffff7b7224 */ /* 0x008fca00078e0049 */
[----:B------:R1:W-:Y:S08]  /*a5e0*/  MUFU.EX2 R83, R5 ;  /* 0x0000000500537308 */ /* 0x0003f00000000800 */
[----:B------:R3:W4:Y:S01]  /*a5f0*/  MUFU.EX2 R66, R3 ;  /* 0x0000000300427308 */ /* 0x0007220000000800 */
[----:B-1----:R-:W-:Y:S01]  /*a600*/  FFMA.FTZ R5, R77, UR6, -R0 ;  /* 0x000000064d057c23 */ /* 0x002fe20008010800 */
[----:B------:R-:W-:-:S06]  /*a610*/  IMAD.MOV.U32 R77, RZ, RZ, R231 ;  /* 0x000000ffff4d7224 */ /* 0x000fcc00078e00e7 */
[----:B------:R-:W-:Y:S01]  /*a620*/  MUFU.EX2 R130, R5 ;  /* 0x0000000500827308 */ /* 0x000fe20000000800 */
[----:B---3--:R-:W-:Y:S01]  /*a630*/  FFMA.FTZ R3, R86, UR6, -R0 ;  /* 0x0000000656037c23 */ /* 0x008fe20008010800 */
[----:B------:R-:W-:Y:S01]  /*a640*/  IMAD.MOV.U32 R86, RZ, RZ, R118 ;  /* 0x000000ffff567224 */ /* 0x000fe200078e0076 */
[----:B------:R-:W-:-:S05]  /*a650*/  FSEL R118, R121, -INF , !P0 ;  /* 0xff80000079767808 */ /* 0x000fca0004000000 */
[----:B------:R1:W-:Y:S01]  /*a660*/  MUFU.EX2 R133, R3 ;  /* 0x0000000300857308 */ /* 0x0003e20000000800 */
[----:B------:R-:W-:Y:S02]  /*a670*/  ISETP.GE.AND P0, PT, R59, R8, PT ;  /* 0x000000083b00720c */ /* 0x000fe40003f06270 */
[----:B------:R-:W-:Y:S01]  /*a680*/  MOV R76, R86 ;  /* 0x00000056004c7202 */ /* 0x000fe20000000f00 */
[----:B------:R-:W-:Y:S01]  /*a690*/  IMAD.MOV.U32 R86, RZ, RZ, R65 ;  /* 0x000000ffff567224 */ /* 0x000fe200078e0041 */
[----:B------:R-:W-:Y:S02]  /*a6a0*/  FSEL R121, R204, -INF , !P0 ;  /* 0xff800000cc797808 */ /* 0x000fe40004000000 */
[----:B------:R-:W-:Y:S01]  /*a6b0*/  ISETP.GE.AND P0, PT, R58, R8, PT ;  /* 0x000000083a00720c */ /* 0x000fe20003f06270 */
[----:B------:R-:W-:Y:S01]  /*a6c0*/  IMAD.MOV.U32 R179, RZ, RZ, R76 ;  /* 0x000000ffffb37224 */ /* 0x000fe200078e004c */
[----:B------:R-:W-:Y:S02]  /*a6d0*/  MOV R65, R218 ;  /* 0x000000da00417202 */ /* 0x000fe40000000f00 */
[----:B------:R-:W-:-:S02]  /*a6e0*/  FSEL R122, R205, -INF , !P0 ;  /* 0xff800000cd7a7808 */ /* 0x000fc40004000000 */
[----:B------:R-:W-:Y:S02]  /*a6f0*/  ISETP.GE.AND P0, PT, R57, R8, PT ;  /* 0x000000083900720c */ /* 0x000fe40003f06270 */
[----:B------:R-:W-:Y:S01]  /*a700*/  FSEL R65, R65, -INF , !P5 ;  /* 0xff80000041417808 */ /* 0x000fe20006800000 */
[----:B-1----:R-:W-:Y:S01]  /*a710*/  FFMA.FTZ R3, R74, UR6, -R0 ;  /* 0x000000064a037c23 */ /* 0x002fe20008010800 */
[----:B--2---:R-:W-:Y:S01]  /*a720*/  FMNMX.FTZ R0, R2, R6, !PT ;  /* 0x0000000602007209 */ /* 0x004fe20007810000 */
[----:B------:R1:W2:Y:S01]  /*a730*/  MUFU.EX2 R74, R4 ;  /* 0x00000004004a7308 */ /* 0x0002a20000000800 */
[----:B------:R-:W-:Y:S01]  /*a740*/  FSEL R131, R120, -INF , !P0 ;  /* 0xff80000078837808 */ /* 0x000fe20004000000 */
[----:B----4-:R-:W-:Y:S01]  /*a750*/  IMAD.MOV.U32 R120, RZ, RZ, R66 ;  /* 0x000000ffff787224 */ /* 0x010fe200078e0042 */
[----:B------:R-:W-:Y:S01]  /*a760*/  ISETP.GE.AND P0, PT, R63, R8, PT ;  /* 0x000000083f00720c */ /* 0x000fe20003f06270 */
[----:B------:R-:W3:Y:S01]  /*a770*/  SHFL.BFLY PT, R2, R0, 0x1, 0x1f ;  /* 0x0c201f0000027f89 */ /* 0x000ee200000e0000 */
[----:B------:R-:W-:Y:S01]  /*a780*/  FSEL R8, R77, -INF , !P3 ;  /* 0xff8000004d087808 */ /* 0x000fe20005800000 */
[----:B------:R-:W-:Y:S01]  /*a790*/  IMAD.MOV.U32 R77, RZ, RZ, R79 ;  /* 0x000000ffff4d7224 */ /* 0x000fe200078e004f */
[----:B------:R-:W-:Y:S01]  /*a7a0*/  FSEL R238, R239, -INF , !P0 ;  /* 0xff800000efee7808 */ /* 0x000fe20004000000 */
[----:B------:R4:W5:Y:S01]  /*a7b0*/  MUFU.EX2 R80, R3 ;  /* 0x0000000300507308 */ /* 0x0009620000000800 */
[----:B------:R-:W-:Y:S01]  /*a7c0*/  IMAD.MOV.U32 R79, RZ, RZ, R75 ;  /* 0x000000ffff4f7224 */ /* 0x000fe200078e004b */
[-C--:B------:R-:W-:Y:S01]  /*a7d0*/  ISETP.GE.AND P0, PT, R31, R9.reuse, PT ;  /* 0x000000091f00720c */ /* 0x080fe20003f06270 */
[----:B------:R-:W-:Y:S01]  /*a7e0*/  IMAD.MOV.U32 R75, RZ, RZ, R215 ;  /* 0x000000ffff4b7224 */ /* 0x000fe200078e00d7 */
[-C--:B------:R-:W-:Y:S01]  /*a7f0*/  ISETP.GE.AND P3, PT, R33, R9.reuse, PT ;  /* 0x000000092100720c */ /* 0x080fe20003f66270 */
[----:B------:R-:W-:Y:S01]  /*a800*/  IMAD.MOV.U32 R6, RZ, RZ, R78 ;  /* 0x000000ffff067224 */ /* 0x000fe200078e004e */
[----:B------:R-:W-:Y:S01]  /*a810*/  FSEL R66, R252, -INF , !P2 ;  /* 0xff800000fc427808 */ /* 0x000fe20005000000 */
[----:B------:R-:W-:Y:S01]  /*a820*/  IMAD.MOV.U32 R176, RZ, RZ, R77 ;  /* 0x000000ffffb07224 */ /* 0x000fe200078e004d */
[----:B------:R-:W-:Y:S01]  /*a830*/  ISETP.GE.AND P5, PT, R46, R9, PT ;  /* 0x000000092e00720c */ /* 0x000fe20003fa6270 */
[----:B------:R-:W-:Y:S01]  /*a840*/  IMAD.MOV.U32 R239, RZ, RZ, R6 ;  /* 0x000000ffffef7224 */ /* 0x000fe200078e0006 */
[----:B-1----:R-:W-:Y:S01]  /*a850*/  FMNMX.FTZ R4, R36, R111, !PT ;  /* 0x0000006f24047209 */ /* 0x002fe20007810000 */
[----:B------:R-:W-:Y:S01]  /*a860*/  IMAD.MOV.U32 R46, RZ, RZ, R173 ;  /* 0x000000ffff2e7224 */ /* 0x000fe200078e00ad */
[----:B------:R-:W-:Y:S01]  /*a870*/  FSEL R73, R250, -INF , !P5 ;  /* 0xff800000fa497808 */ /* 0x000fe20006800000 */
[----:B------:R-:W-:Y:S01]  /*a880*/  IMAD.MOV.U32 R250, RZ, RZ, R198 ;  /* 0x000000fffffa7224 */ /* 0x000fe200078e00c6 */
[----:B--2---:R-:W-:-:S02]  /*a890*/  MOV R128, R74 ;  /* 0x0000004a00807202 */ /* 0x004fc40000000f00 */
[----:B------:R-:W-:Y:S01]  /*a8a0*/  ISETP.GE.AND P2, PT, R48, R9, PT ;  /* 0x000000093000720c */ /* 0x000fe20003f46270 */
[----:B------:R-:W-:Y:S01]  /*a8b0*/  IMAD.MOV.U32 R48, RZ, RZ, R175 ;  /* 0x000000ffff307224 */ /* 0x000fe200078e00af */
[----:B------:R-:W-:Y:S02]  /*a8c0*/  MOV R252, R176 ;  /* 0x000000b000fc7202 */ /* 0x000fe40000000f00 */
[----:B---3--:R-:W-:Y:S02]  /*a8d0*/  FMNMX.FTZ R82, R0, R2, !PT ;  /* 0x0000000200527209 */ /* 0x008fe40007810000 */
[----:B------:R-:W-:Y:S02]  /*a8e0*/  FMNMX.FTZ R2, R37, R102, !PT ;  /* 0x0000006625027209 */ /* 0x000fe40007810000 */
[C---:B------:R-:W-:Y:S01]  /*a8f0*/  FSETP.NEU.FTZ.AND P6, PT, R82.reuse, -INF , PT ;  /* 0xff8000005200780b */ /* 0x040fe20003fdd000 */
[----:B----4-:R-:W-:Y:S01]  /*a900*/  FMUL.FTZ R3, R82, UR6 ;  /* 0x0000000652037c20 */ /* 0x010fe20008410000 */
[----:B------:R-:W-:-:S02]  /*a910*/  FSEL R76, R206, -INF , !P2 ;  /* 0xff800000ce4c7808 */ /* 0x000fc40005000000 */
[----:B------:R-:W-:Y:S02]  /*a920*/  ISETP.GE.AND P2, PT, R58, R9, PT ;  /* 0x000000093a00720c */ /* 0x000fe40003f46270 */
[----:B------:R-:W-:-:S05]  /*a930*/  FSEL R3, R3, RZ, P6 ;  /* 0x000000ff03037208 */ /* 0x000fca0003000000 */
[----:B------:R-:W-:Y:S01]  /*a940*/  FFMA.FTZ R0, R19, UR6, -R3 ;  /* 0x0000000613007c23 */ /* 0x000fe20008010803 */
[----:B------:R-:W-:-:S03]  /*a950*/  IMAD.MOV.U32 R19, RZ, RZ, R71 ;  /* 0x000000ffff137224 */ /* 0x000fc600078e0047 */
[----:B------:R1:W-:Y:S02]  /*a960*/  MUFU.EX2 R202, R0 ;  /* 0x0000000000ca7308 */ /* 0x0003e40000000800 */
[----:B-1----:R-:W-:Y:S01]  /*a970*/  FFMA.FTZ R0, R23, UR6, -R3 ;  /* 0x0000000617007c23 */ /* 0x002fe20008010803 */
[----:B------:R-:W-:-:S05]  /*a980*/  IMAD.MOV.U32 R23, RZ, RZ, R69 ;  /* 0x000000ffff177224 */ /* 0x000fca00078e0045 */
[----:B------:R1:W-:Y:S01]  /*a990*/  MUFU.EX2 R204, R0 ;  /* 0x0000000000cc7308 */ /* 0x0003e20000000800 */
[----:B------:R-:W-:Y:S02]  /*a9a0*/  IMAD.MOV.U32 R43, RZ, RZ, R23 ;  /* 0x000000ffff2b7224 */ /* 0x000fe400078e0017 */
[----:B-1----:R-:W-:Y:S01]  /*a9b0*/  FFMA.FTZ R0, R25, UR6, -R3 ;  /* 0x0000000619007c23 */ /* 0x002fe20008010803 */
[----:B------:R-:W-:-:S04]  /*a9c0*/  MOV R25, R67 ;  /* 0x0000004300197202 */ /* 0x000fc80000000f00 */
[----:B------:R1:W-:Y:S01]  /*a9d0*/  MUFU.EX2 R205, R0 ;  /* 0x0000000000cd7308 */ /* 0x0003e20000000800 */
[----:B------:R-:W-:Y:S02]  /*a9e0*/  IMAD.MOV.U32 R42, RZ, RZ, R25 ;  /* 0x000000ffff2a7224 */ /* 0x000fe400078e0019 */
[----:B-1----:R-:W-:Y:S01]  /*a9f0*/  FFMA.FTZ R0, R18, UR6, -R3 ;  /* 0x0000000612007c23 */ /* 0x002fe20008010803 */
[----:B------:R-:W-:-:S04]  /*aa00*/  IMAD.MOV.U32 R18, RZ, RZ, R133 ;  /* 0x000000ffff127224 */ /* 0x000fc800078e0085 */
        /* <DEDUP_REMOVED lines=9> */
[----:B-1----:R-:W-:Y:S01]  /*aaa0*/  FFMA.FTZ R2, R35, UR6, -R3 ;  /* 0x0000000623027c23 */ /* 0x002fe20008010803 */
[----:B------:R-:W-:Y:S02]  /*aab0*/  IMAD.MOV.U32 R35, RZ, RZ, R126 ;  /* 0x000000ffff237224 */ /* 0x000fe400078e007e */
[----:B------:R-:W-:Y:S01]  /*aac0*/  FMNMX.FTZ R0, R16, R0, !PT ;  /* 0x0000000010007209 */ /* 0x000fe20007810000 */
[----:B------:R1:W-:Y:S03]  /*aad0*/  MUFU.EX2 R216, R2 ;  /* 0x0000000200d87308 */ /* 0x0003e60000000800 */
[----:B------:R-:W-:-:S04]  /*aae0*/  FMNMX.FTZ R0, R15, R0, !PT ;  /* 0x000000000f007209 */ /* 0x000fc80007810000 */
[----:B------:R-:W-:-:S04]  /*aaf0*/  FMNMX.FTZ R0, R20, R0, !PT ;  /* 0x0000000014007209 */ /* 0x000fc80007810000 */
[----:B------:R-:W-:-:S04]  /*ab00*/  FMNMX.FTZ R0, R24, R0, !PT ;  /* 0x0000000018007209 */ /* 0x000fc80007810000 */
[----:B------:R-:W-:Y:S01]  /*ab10*/  FMNMX.FTZ R0, R22, R0, !PT ;  /* 0x0000000016007209 */ /* 0x000fe20007810000 */
[----:B-1----:R-:W-:-:S03]  /*ab20*/  FFMA.FTZ R2, R49, UR6, -R3 ;  /* 0x0000000631027c23 */ /* 0x002fc60008010803 */
[----:B------:R-:W-:Y:S02]  /*ab30*/  FMNMX.FTZ R0, R21, R0, !PT ;  /* 0x0000000015007209 */ /* 0x000fe40007810000 */
[----:B------:R-:W-:Y:S01]  /*ab40*/  FSEL R49, R62, -INF , !P1 ;  /* 0xff8000003e317808 */ /* 0x000fe20004800000 */
[----:B------:R1:W-:Y:S01]  /*ab50*/  MUFU.EX2 R232, R2 ;  /* 0x0000000200e87308 */ /* 0x0003e20000000800 */
[----:B------:R-:W-:Y:S02]  /*ab60*/  FMNMX.FTZ R0, R27, R0, !PT ;  /* 0x000000001b007209 */ /* 0x000fe40007810000 */
[----:B------:R-:W-:Y:S02]  /*ab70*/  FSEL R62, R214, -INF , !P0 ;  /* 0xff800000d63e7808 */ /* 0x000fe40004000000 */
[----:B------:R-:W-:Y:S02]  /*ab80*/  FMNMX.FTZ R0, R26, R0, !PT ;  /* 0x000000001a007209 */ /* 0x000fe40007810000 */
[----:B------:R-:W-:-:S02]  /*ab90*/  ISETP.GE.AND P0, PT, R44, R9, PT ;  /* 0x000000092c00720c */ /* 0x000fc40003f06270 */
[----:B------:R-:W-:Y:S02]  /*aba0*/  FMNMX.FTZ R0, R29, R0, !PT ;  /* 0x000000001d007209 */ /* 0x000fe40007810000 */
[----:B------:R-:W-:Y:S02]  /*abb0*/  FSEL R44, R213, -INF , !P4 ;  /* 0xff800000d52c7808 */ /* 0x000fe40006000000 */
[----:B------:R-:W-:Y:S02]  /*abc0*/  FMNMX.FTZ R0, R32, R0, !PT ;  /* 0x0000000020007209 */ /* 0x000fe40007810000 */
[----:B------:R-:W-:Y:S01]  /*abd0*/  ISETP.GE.AND P1, PT, R41, R9, PT ;  /* 0x000000092900720c */ /* 0x000fe20003f26270 */
[----:B-1----:R-:W-:Y:S01]  /*abe0*/  FFMA.FTZ R2, R17, UR6, -R3 ;  /* 0x0000000611027c23 */ /* 0x002fe20008010803 */
[----:B------:R-:W-:Y:S02]  /*abf0*/  FMNMX.FTZ R0, R13, R0, !PT ;  /* 0x000000000d007209 */ /* 0x000fe40007810000 */
[----:B------:R-:W-:Y:S01]  /*ac00*/  FSEL R67, R234, -INF , !P1 ;  /* 0xff800000ea437808 */ /* 0x000fe20004800000 */
[----:B------:R1:W-:Y:S01]  /*ac10*/  MUFU.EX2 R231, R2 ;  /* 0x0000000200e77308 */ /* 0x0003e20000000800 */
[----:B------:R-:W-:-:S02]  /*ac20*/  FMNMX.FTZ R0, R40, R0, !PT ;  /* 0x0000000028007209 */ /* 0x000fc40007810000 */
[----:B------:R-:W-:Y:S01]  /*ac30*/  ISETP.GE.AND P4, PT, R45, R9, PT ;  /* 0x000000092d00720c */ /* 0x000fe20003f86270 */
[----:B------:R-:W-:Y:S01]  /*ac40*/  IMAD.MOV.U32 R45, RZ, RZ, R123 ;  /* 0x000000ffff2d7224 */ /* 0x000fe200078e007b */
[----:B------:R-:W-:Y:S01]  /*ac50*/  FMNMX.FTZ R0, R50, R0, !PT ;  /* 0x0000000032007209 */ /* 0x000fe20007810000 */
[----:B------:R-:W-:Y:S01]  /*ac60*/  IMAD.MOV.U32 R123, RZ, RZ, R75 ;  /* 0x000000ffff7b7224 */ /* 0x000fe200078e004b */
[----:B------:R-:W-:Y:S02]  /*ac70*/  FSEL R69, R210, -INF , !P0 ;  /* 0xff800000d2457808 */ /* 0x000fe40004000000 */
[----:B------:R-:W-:Y:S02]  /*ac80*/  FMNMX.FTZ R0, R68, R0, !PT ;  /* 0x0000000044007209 */ /* 0x000fe40007810000 */
[----:B------:R-:W-:Y:S02]  /*ac90*/  FSEL R71, R251, -INF , !P4 ;  /* 0xff800000fb477808 */ /* 0x000fe40006000000 */
[----:B------:R-:W-:-:S02]  /*aca0*/  FMNMX.FTZ R0, R70, R0, !PT ;  /* 0x0000000046007209 */ /* 0x000fc40007810000 */
[-C--:B------:R-:W-:Y:S01]  /*acb0*/  ISETP.GE.AND P0, PT, R51, R9.reuse, PT ;  /* 0x000000093300720c */ /* 0x080fe20003f06270 */
[----:B------:R-:W-:Y:S02]  /*acc0*/  IMAD.MOV.U32 R51, RZ, RZ, R180 ;  /* 0x000000ffff337224 */ /* 0x000fe400078e00b4 */
[----:B-1----:R-:W-:Y:S01]  /*acd0*/  FFMA.FTZ R2, R64, UR6, -R3 ;  /* 0x0000000640027c23 */ /* 0x002fe20008010803 */
[----:B------:R-:W-:Y:S02]  /*ace0*/  FMNMX.FTZ R0, R72, R0, !PT ;  /* 0x0000000048007209 */ /* 0x000fe40007810000 */
[----:B------:R-:W-:Y:S01]  /*acf0*/  FSEL R64, R235, -INF , !P3 ;  /* 0xff800000eb407808 */ /* 0x000fe20005800000 */
[----:B------:R1:W-:Y:S01]  /*ad00*/  MUFU.EX2 R230, R2 ;  /* 0x0000000200e67308 */ /* 0x0003e20000000800 */
[----:B------:R-:W-:Y:S02]  /*ad10*/  FMNMX.FTZ R0, R81, R0, !PT ;  /* 0x0000000051007209 */ /* 0x000fe40007810000 */
[----:B------:R-:W-:-:S02]  /*ad20*/  ISETP.GE.AND P3, PT, R47, R9, PT ;  /* 0x000000092f00720c */ /* 0x000fc40003f66270 */
[----:B------:R-:W-:Y:S02]  /*ad30*/  FMNMX.FTZ R0, R85, R0, !PT ;  /* 0x0000000055007209 */ /* 0x000fe40007810000 */
[----:B------:R-:W-:Y:S02]  /*ad40*/  FSEL R74, R209, -INF , !P3 ;  /* 0xff800000d14a7808 */ /* 0x000fe40005800000 */
[----:B------:R-:W-:Y:S02]  /*ad50*/  FMNMX.FTZ R0, R116, R0, !PT ;  /* 0x0000000074007209 */ /* 0x000fe40007810000 */
[----:B------:R-:W-:Y:S01]  /*ad60*/  ISETP.GE.AND P1, PT, R52, R9, PT ;  /* 0x000000093400720c */ /* 0x000fe20003f26270 */
[----:B------:R-:W-:Y:S01]  /*ad70*/  IMAD.MOV.U32 R52, RZ, RZ, R196 ;  /* 0x000000ffff347224 */ /* 0x000fe200078e00c4 */
[----:B------:R-:W-:Y:S02]  /*ad80*/  FMNMX.FTZ R0, R117, R0, !PT ;  /* 0x0000000075007209 */ /* 0x000fe40007810000 */
[----:B------:R-:W-:Y:S01]  /*ad90*/  FSEL R77, R248, -INF , !P0 ;  /* 0xff800000f84d7808 */ /* 0x000fe20004000000 */
[----:B-1----:R-:W-:Y:S01]  /*ada0*/  FFMA.FTZ R2, R84, UR6, -R3 ;  /* 0x0000000654027c23 */ /* 0x002fe20008010803 */
[----:B------:R-:W-:-:S02]  /*adb0*/  FMNMX.FTZ R0, R118, R0, !PT ;  /* 0x0000000076007209 */ /* 0x000fc40007810000 */
[-C--:B------:R-:W-:Y:S01]  /*adc0*/  ISETP.GE.AND P0, PT, R61, R9.reuse, PT ;  /* 0x000000093d00720c */ /* 0x080fe20003f06270 */
[----:B------:R1:W-:Y:S01]  /*add0*/  MUFU.EX2 R229, R2 ;  /* 0x0000000200e57308 */ /* 0x0003e20000000800 */
[----:B------:R-:W-:Y:S02]  /*ade0*/  FMNMX.FTZ R0, R121, R0, !PT ;  /* 0x0000000079007209 */ /* 0x000fe40007810000 */
[----:B------:R-:W-:Y:S02]  /*adf0*/  FSEL R84, R249, -INF , !P1 ;  /* 0xff800000f9547808 */ /* 0x000fe40004800000 */
[----:B------:R-:W-:Y:S02]  /*ae00*/  FMNMX.FTZ R0, R122, R0, !PT ;  /* 0x000000007a007209 */ /* 0x000fe40007810000 */
[----:B------:R-:W-:Y:S02]  /*ae10*/  ISETP.GE.AND P1, PT, R56, R9, PT ;  /* 0x000000093800720c */ /* 0x000fe40003f26270 */
[----:B------:R-:W-:-:S02]  /*ae20*/  FMNMX.FTZ R0, R131, R0, !PT ;  /* 0x0000000083007209 */ /* 0x000fc40007810000 */
[----:B------:R-:W-:Y:S02]  /*ae30*/  MOV R47, R174 ;  /* 0x000000ae002f7202 */ /* 0x000fe40000000f00 */
[----:B------:R-:W-:Y:S02]  /*ae40*/  FMNMX.FTZ R0, R238, R0, !PT ;  /* 0x00000000ee007209 */ /* 0x000fe40007810000 */
[----:B------:R-:W-:Y:S01]  /*ae50*/  MOV R251, R183 ;  /* 0x000000b700fb7202 */ /* 0x000fe20000000f00 */
[----:B-1----:R-:W-:Y:S02]  /*ae60*/  FFMA.FTZ R2, R87, UR6, -R3 ;  /* 0x0000000657027c23 */ /* 0x002fe40008010803 */
[----:B------:R-:W1:Y:S01]  /*ae70*/  SHFL.BFLY PT, R5, R0, 0x2, 0x1f ;  /* 0x0c401f0000057f89 */ /* 0x000e6200000e0000 */
[----:B------:R-:W-:Y:S01]  /*ae80*/  MOV R41, R19 ;  /* 0x0000001300297202 */ /* 0x000fe20000000f00 */
[----:B------:R2:W-:Y:S01]  /*ae90*/  MUFU.EX2 R228, R2 ;  /* 0x0000000200e47308 */ /* 0x0005e20000000800 */
[----:B------:R-:W-:-:S02]  /*aea0*/  FSETP.NEU.FTZ.AND P4, PT, R115, -INF , PT ;  /* 0xff8000007300780b */ /* 0x000fc40003f9d000 */
[----:B------:R-:W-:Y:S01]  /*aeb0*/  MOV R248, R170 ;  /* 0x000000aa00f87202 */ /* 0x000fe20000000f00 */
[----:B--2---:R-:W-:Y:S01]  /*aec0*/  FFMA.FTZ R2, R88, UR6, -R3 ;  /* 0x0000000658027c23 */ /* 0x004fe20008010803 */
[----:B------:R-:W-:-:S03]  /*aed0*/  IMAD.MOV.U32 R88, RZ, RZ, R86 ;  /* 0x000000ffff587224 */ /* 0x000fc600078e0056 */
[----:B------:R2:W-:Y:S01]  /*aee0*/  MUFU.EX2 R227, R2 ;  /* 0x0000000200e37308 */ /* 0x0005e20000000800 */
[----:B-1----:R-:W-:-:S05]  /*aef0*/  FMNMX.FTZ R0, R0, R5, !PT ;  /* 0x0000000500007209 */ /* 0x002fca0007810000 */
[----:B------:R-:W1:Y:S01]  /*af00*/  SHFL.BFLY PT, R5, R0, 0x1, 0x1f ;  /* 0x0c201f0000057f89 */ /* 0x000e6200000e0000 */
[----:B--2---:R-:W-:Y:S01]  /*af10*/  FFMA.FTZ R2, R89, UR6, -R3 ;  /* 0x0000000659027c23 */ /* 0x004fe20008010803 */
[----:B-----5:R-:W-:-:S03]  /*af20*/  IMAD.MOV.U32 R89, RZ, RZ, R80 ;  /* 0x000000ffff597224 */ /* 0x020fc600078e0050 */
[----:B------:R2:W-:Y:S01]  /*af30*/  MUFU.EX2 R226, R2 ;  /* 0x0000000200e27308 */ /* 0x0005e20000000800 */
[----:B-1----:R-:W-:Y:S01]  /*af40*/  FMNMX.FTZ R78, R0, R5, !PT ;  /* 0x00000005004e7209 */ /* 0x002fe20007810000 */
[----:B------:R-:W-:Y:S01]  /*af50*/  FFMA.FTZ R0, R125, UR6, -R3 ;  /* 0x000000067d007c23 */ /* 0x000fe20008010803 */
[----:B------:R-:W-:Y:S02]  /*af60*/  IMAD.MOV.U32 R125, RZ, RZ, R199 ;  /* 0x000000ffff7d7224 */ /* 0x000fe400078e00c7 */
[----:B------:R-:W-:-:S03]  /*af70*/  FSETP.NEU.FTZ.AND P3, PT, R78, -INF , PT ;  /* 0xff8000004e00780b */ /* 0x000fc60003f7d000 */
[----:B------:R-:W-:Y:S01]  /*af80*/  MUFU.EX2 R209, R0 ;  /* 0x0000000000d17308 */ /* 0x000fe20000000800 */
[----:B--2---:R-:W-:Y:S01]  /*af90*/  FFMA.FTZ R2, R90, UR6, -R3 ;  /* 0x000000065a027c23 */ /* 0x004fe20008010803 */
[----:B------:R-:W-:-:S06]  /*afa0*/  IMAD.MOV.U32 R90, RZ, RZ, R128 ;  /* 0x000000ffff5a7224 */ /* 0x000fcc00078e0080 */
[----:B------:R1:W-:Y:S02]  /*afb0*/  MUFU.EX2 R225, R2 ;  /* 0x0000000200e17308 */ /* 0x0003e40000000800 */
[----:B-1----:R-:W-:Y:S01]  /*afc0*/  FFMA.FTZ R2, R91, UR6, -R3 ;  /* 0x000000065b027c23 */ /* 0x002fe20008010803 */
[----:B------:R-:W-:-:S05]  /*afd0*/  IMAD.MOV.U32 R91, RZ, RZ, R12 ;  /* 0x000000ffff5b7224 */ /* 0x000fca00078e000c */
[----:B------:R1:W-:Y:S02]  /*afe0*/  MUFU.EX2 R224, R2 ;  /* 0x0000000200e07308 */ /* 0x0003e40000000800 */
[----:B-1----:R-:W-:Y:S01]  /*aff0*/  FFMA.FTZ R2, R92, UR6, -R3 ;  /* 0x000000065c027c23 */ /* 0x002fe20008010803 */
[----:B------:R-:W-:-:S05]  /*b000*/  MOV R92, R130 ;  /* 0x00000082005c7202 */ /* 0x000fca0000000f00 */
[----:B------:R1:W-:Y:S02]  /*b010*/  MUFU.EX2 R223, R2 ;  /* 0x0000000200df7308 */ /* 0x0003e40000000800 */
[----:B-1----:R-:W-:Y:S01]  /*b020*/  FFMA.FTZ R2, R93, UR6, -R3 ;  /* 0x000000065d027c23 */ /* 0x002fe20008010803 */
[----:B------:R-:W-:-:S05]  /*b030*/  IMAD.MOV.U32 R93, RZ, RZ, R179 ;  /* 0x000000ffff5d7224 */ /* 0x000fca00078e00b3 */
[----:B------:R1:W-:Y:S02]  /*b040*/  MUFU.EX2 R222, R2 ;  /* 0x0000000200de7308 */ /* 0x0003e40000000800 */
[----:B-1----:R-:W-:Y:S01]  /*b050*/  FFMA.FTZ R2, R94, UR6, -R3 ;  /* 0x000000065e027c23 */ /* 0x002fe20008010803 */
[----:B------:R-:W-:-:S05]  /*b060*/  IMAD.MOV.U32 R94, RZ, RZ, R178 ;  /* 0x000000ffff5e7224 */ /* 0x000fca00078e00b2 */
        /* <DEDUP_REMOVED lines=14> */
[----:B------:R-:W-:-:S03]  /*b150*/  MOV R98, R79 ;  /* 0x0000004f00627202 */ /* 0x000fc60000000f00 */
[----:B------:R1:W-:Y:S02]  /*b160*/  MUFU.EX2 R215, R4 ;  /* 0x0000000400d77308 */ /* 0x0003e40000000800 */
[----:B-1----:R-:W-:-:S06]  /*b170*/  FFMA.FTZ R4, R99, UR6, -R3 ;  /* 0x0000000663047c23 */ /* 0x002fcc0008010803 */
[----:B------:R1:W-:Y:S02]  /*b180*/  MUFU.EX2 R214, R4 ;  /* 0x0000000400d67308 */ /* 0x0003e40000000800 */
[----:B-1----:R-:W-:Y:S01]  /*b190*/  FMNMX.FTZ R4, R11, R2, !PT ;  /* 0x000000020b047209 */ /* 0x002fe20007810000 */
[----:B------:R-:W-:-:S03]  /*b1a0*/  FFMA.FTZ R2, R100, UR6, -R3 ;  /* 0x0000000664027c23 */ /* 0x000fc60008010803 */
[----:B------:R-:W-:Y:S02]  /*b1b0*/  FMNMX.FTZ R4, R49, R4, !PT ;  /* 0x0000000431047209 */ /* 0x000fe40007810000 */
[----:B------:R1:W-:Y:S02]  /*b1c0*/  MUFU.EX2 R213, R2 ;  /* 0x0000000200d57308 */ /* 0x0003e40000000800 */
[----:B-1----:R-:W-:Y:S01]  /*b1d0*/  FMNMX.FTZ R2, R62, R4, !PT ;  /* 0x000000043e027209 */ /* 0x002fe20007810000 */
[----:B------:R-:W-:Y:S01]  /*b1e0*/  FFMA.FTZ R4, R101, UR6, -R3 ;  /* 0x0000000665047c23 */ /* 0x000fe20008010803 */
[----:B------:R-:W-:Y:S02]  /*b1f0*/  IMAD.MOV.U32 R101, RZ, RZ, R177 ;  /* 0x000000ffff657224 */ /* 0x000fe400078e00b1 */
[----:B------:R-:W-:Y:S02]  /*b200*/  FMNMX.FTZ R2, R64, R2, !PT ;  /* 0x0000000240027209 */ /* 0x000fe40007810000 */
[----:B------:R1:W-:Y:S02]  /*b210*/  MUFU.EX2 R212, R4 ;  /* 0x0000000400d47308 */ /* 0x0003e40000000800 */
        /* <DEDUP_REMOVED lines=12> */
[----:B------:R-:W-:Y:S01]  /*b2e0*/  FMUL.FTZ R2, R78, UR6 ;  /* 0x000000064e027c20 */ /* 0x000fe20008410000 */
[-C--:B------:R-:W-:Y:S02]  /*b2f0*/  ISETP.GE.AND P0, PT, R54, R9.reuse, PT ;  /* 0x000000093600720c */ /* 0x080fe40003f06270 */
[----:B------:R-:W-:Y:S02]  /*b300*/  FMNMX.FTZ R0, R74, R0, !PT ;  /* 0x000000004a007209 */ /* 0x000fe40007810000 */
[----:B------:R-:W-:Y:S02]  /*b310*/  FSEL R2, R2, RZ, P3 ;  /* 0x000000ff02027208 */ /* 0x000fe40001800000 */
[----:B------:R-:W-:Y:S01]  /*b320*/  FMNMX.FTZ R0, R76, R0, !PT ;  /* 0x000000004c007209 */ /* 0x000fe20007810000 */
[----:B-1----:R-:W-:Y:S01]  /*b330*/  FFMA.FTZ R4, R104, UR6, -R3 ;  /* 0x0000000668047c23 */ /* 0x002fe20008010803 */
[----:B------:R-:W-:Y:S01]  /*b340*/  FSEL R100, R171, -INF , !P0 ;  /* 0xff800000ab647808 */ /* 0x000fe20004000000 */
[----:B------:R-:W-:Y:S01]  /*b350*/  FFMA.FTZ R5, R22, UR6, -R2 ;  /* 0x0000000616057c23 */ /* 0x000fe20008010802 */
[----:B------:R-:W-:Y:S01]  /*b360*/  FMNMX.FTZ R0, R77, R0, !PT ;  /* 0x000000004d007209 */ /* 0x000fe20007810000 */
[----:B------:R1:W-:Y:S01]  /*b370*/  MUFU.EX2 R210, R4 ;  /* 0x0000000400d27308 */ /* 0x0003e20000000800 */
[----:B------:R-:W-:Y:S01]  /*b380*/  ISETP.GE.AND P0, PT, R59, R9, PT ;  /* 0x000000093b00720c */ /* 0x000fe20003f06270 */
[----:B------:R-:W-:Y:S01]  /*b390*/  IMAD.MOV.U32 R104, RZ, RZ, R181 ;  /* 0x000000ffff687224 */ /* 0x000fe200078e00b5 */
[----:B------:R-:W-:-:S02]  /*b3a0*/  FMNMX.FTZ R0, R84, R0, !PT ;  /* 0x0000000054007209 */ /* 0x000fc40007810000 */
[----:B------:R-:W-:Y:S01]  /*b3b0*/  FSEL R95, R242, -INF , !P0 ;  /* 0xff800000f25f7808 */ /* 0x000fe20004000000 */
[----:B------:R-:W-:Y:S01]  /*b3c0*/  IMAD.MOV.U32 R242, RZ, RZ, R83 ;  /* 0x000000fffff27224 */ /* 0x000fe200078e0053 */
[----:B------:R-:W-:Y:S01]  /*b3d0*/  FMNMX.FTZ R0, R103, R0, !PT ;  /* 0x0000000067007209 */ /* 0x000fe20007810000 */
[----:B------:R-:W-:Y:S01]  /*b3e0*/  MUFU.EX2 R178, R5 ;  /* 0x0000000500b27308 */ /* 0x000fe20000000800 */
[----:B------:R-:W-:Y:S02]  /*b3f0*/  FSEL R83, R243, -INF , !P2 ;  /* 0xff800000f3537808 */ /* 0x000fe40005000000 */
[----:B------:R-:W-:Y:S02]  /*b400*/  ISETP.GE.AND P0, PT, R63, R9, PT ;  /* 0x000000093f00720c */ /* 0x000fe40003f06270 */
[----:B------:R-:W-:Y:S02]  /*b410*/  MOV R243, R18 ;  /* 0x0000001200f37202 */ /* 0x000fe40000000f00 */
[----:B------:R-:W-:Y:S01]  /*b420*/  FSEL R235, R119, -INF , !P0 ;  /* 0xff80000077eb7808 */ /* 0x000fe20004000000 */
[----:B-1----:R-:W-:Y:S01]  /*b430*/  FFMA.FTZ R4, R110, UR6, -R3 ;  /* 0x000000066e047c23 */ /* 0x002fe20008010803 */
[----:B------:R-:W-:-:S02]  /*b440*/  MOV R110, R127 ;  /* 0x0000007f006e7202 */ /* 0x000fc40000000f00 */
[----:B------:R-:W-:Y:S01]  /*b450*/  MOV R245, R98 ;  /* 0x0000006200f57202 */ /* 0x000fe20000000f00 */
        /* <DEDUP_REMOVED lines=15> */
[----:B------:R-:W-:Y:S01]  /*b550*/  FSEL R234, R240, -INF , !P1 ;  /* 0xff800000f0ea7808 */ /* 0x000fe20004800000 */
[----:B------:R-:W-:Y:S01]  /*b560*/  IMAD.MOV.U32 R240, RZ, RZ, R120 ;  /* 0x000000fffff07224 */ /* 0x000fe200078e0078 */
[----:B------:R-:W-:Y:S01]  /*b570*/  FMNMX.FTZ R0, R95, R0, !PT ;  /* 0x000000005f007209 */ /* 0x000fe20007810000 */
[----:B------:R1:W-:Y:S03]  /*b580*/  MUFU.EX2 R129, R4 ;  /* 0x0000000400817308 */ /* 0x0003e60000000800 */
[----:B------:R-:W-:-:S04]  /*b590*/  FMNMX.FTZ R0, R83, R0, !PT ;  /* 0x0000000053007209 */ /* 0x000fc80007810000 */
[----:B------:R-:W-:-:S04]  /*b5a0*/  FMNMX.FTZ R0, R234, R0, !PT ;  /* 0x00000000ea007209 */ /* 0x000fc80007810000 */
[----:B------:R-:W-:-:S05]  /*b5b0*/  FMNMX.FTZ R0, R235, R0, !PT ;  /* 0x00000000eb007209 */ /* 0x000fca0007810000 */
[----:B------:R-:W2:Y:S01]  /*b5c0*/  SHFL.BFLY PT, R6, R0, 0x2, 0x1f ;  /* 0x0c401f0000067f89 */ /* 0x000ea200000e0000 */
[----:B-1----:R-:W-:-:S04]  /*b5d0*/  FFMA.FTZ R4, R107, UR6, -R2 ;  /* 0x000000066b047c23 */ /* 0x002fc80008010802 */
[----:B------:R1:W-:Y:S02]  /*b5e0*/  MUFU.EX2 R133, R4 ;  /* 0x0000000400857308 */ /* 0x0003e40000000800 */
[----:B-1----:R-:W-:Y:S01]  /*b5f0*/  FFMA.FTZ R4, R106, UR6, -R2 ;  /* 0x000000066a047c23 */ /* 0x002fe20008010802 */
[----:B--2---:R-:W-:-:S05]  /*b600*/  FMNMX.FTZ R0, R0, R6, !PT ;  /* 0x0000000600007209 */ /* 0x004fca0007810000 */
[----:B------:R1:W-:Y:S01]  /*b610*/  MUFU.EX2 R171, R4 ;  /* 0x0000000400ab7308 */ /* 0x0003e20000000800 */
[----:B------:R-:W2:Y:S01]  /*b620*/  SHFL.BFLY PT, R5, R0, 0x1, 0x1f ;  /* 0x0c201f0000057f89 */ /* 0x000ea200000e0000 */
[----:B-1----:R-:W-:-:S06]  /*b630*/  FFMA.FTZ R4, R105, UR6, -R2 ;  /* 0x0000000669047c23 */ /* 0x002fcc0008010802 */
[----:B------:R1:W-:Y:S01]  /*b640*/  MUFU.EX2 R173, R4 ;  /* 0x0000000400ad7308 */ /* 0x0003e20000000800 */
[----:B--2---:R-:W-:Y:S01]  /*b650*/  FMNMX.FTZ R75, R0, R5, !PT ;  /* 0x00000005004b7209 */ /* 0x004fe20007810000 */
[----:B------:R-:W-:Y:S01]  /*b660*/  FFMA.FTZ R0, R13, UR6, -R2 ;  /* 0x000000060d007c23 */ /* 0x000fe20008010802 */
[----:B------:R-:W-:Y:S02]  /*b670*/  FSEL R5, R78, RZ, P3 ;  /* 0x000000ff4e057208 */ /* 0x000fe40001800000 */
[----:B------:R-:W-:-:S03]  /*b680*/  FSETP.NEU.FTZ.AND P0, PT, R75, -INF , PT ;  /* 0xff8000004b00780b */ /* 0x000fc60003f1d000 */
[----:B------:R2:W-:Y:S01]  /*b690*/  MUFU.EX2 R196, R0 ;  /* 0x0000000000c47308 */ /* 0x0005e20000000800 */
[----:B------:R-:W-:Y:S01]  /*b6a0*/  FADD.FTZ R5, R37, -R5 ;  /* 0x8000000525057221 */ /* 0x000fe20000010000 */
[----:B-1----:R-:W-:-:S03]  /*b6b0*/  FFMA.FTZ R4, R109, UR6, -R2 ;  /* 0x000000066d047c23 */ /* 0x002fc60008010802 */
[----:B------:R-:W-:-:S03]  /*b6c0*/  FMUL.FTZ R5, R5, UR6 ;  /* 0x0000000605057c20 */ /* 0x000fc60008410000 */
[----:B------:R1:W-:Y:S01]  /*b6d0*/  MUFU.EX2 R172, R4 ;  /* 0x0000000400ac7308 */ /* 0x0003e20000000800 */
[----:B--2---:R-:W-:-:S07]  /*b6e0*/  FMUL.FTZ R0, R75, UR6 ;  /* 0x000000064b007c20 */ /* 0x004fce0008410000 */
[----:B------:R2:W3:Y:S01]  /*b6f0*/  MUFU.EX2 R87, R5 ;  /* 0x0000000500577308 */ /* 0x0004e20000000800 */
[----:B------:R-:W-:Y:S01]  /*b700*/  FSEL R0, R0, RZ, P0 ;  /* 0x000000ff00007208 */ /* 0x000fe20000000000 */
[----:B-1----:R-:W-:-:S04]  /*b710*/  FFMA.FTZ R4, R14, UR6, -R2 ;  /* 0x000000060e047c23 */ /* 0x002fc80008010802 */
[----:B------:R-:W-:Y:S02]  /*b720*/  FFMA.FTZ R6, R7, UR6, -R0 ;  /* 0x0000000607067c23 */ /* 0x000fe40008010800 */
[----:B------:R1:W-:Y:S01]  /*b730*/  MUFU.EX2 R174, R4 ;  /* 0x0000000400ae7308 */ /* 0x0003e20000000800 */
[----:B--2---:R-:W-:Y:S01]  /*b740*/  FSEL R5, R115, RZ, P4 ;  /* 0x000000ff73057208 */ /* 0x004fe20002000000 */
[-C--:B---3--:R-:W-:Y:S01]  /*b750*/  FMUL.FTZ R156, R156, R87.reuse ;  /* 0x000000579c9c7220 */ /* 0x088fe20000410000 */
[-C--:B------:R-:W-:Y:S01]  /*b760*/  FMUL.FTZ R157, R157, R87.reuse ;  /* 0x000000579d9d7220 */ /* 0x080fe20000410000 */
[----:B------:R-:W-:-:S04]  /*b770*/  FMUL.FTZ R164, R164, R87 ;  /* 0x00000057a4a47220 */ /* 0x000fc80000410000 */
[----:B------:R2:W-:Y:S01]  /*b780*/  MUFU.EX2 R130, R6 ;  /* 0x0000000600827308 */ /* 0x0005e20000000800 */
[----:B------:R-:W-:Y:S01]  /*b790*/  FADD.FTZ R5, R39, -R5 ;  /* 0x8000000527057221 */ /* 0x000fe20000010000 */
[-C--:B------:R-:W-:Y:S01]  /*b7a0*/  FMUL.FTZ R165, R165, R87.reuse ;  /* 0x00000057a5a57220 */ /* 0x080fe20000410000 */
[-C--:B------:R-:W-:Y:S01]  /*b7b0*/  FMUL.FTZ R148, R148, R87.reuse ;  /* 0x0000005794947220 */ /* 0x080fe20000410000 */
[-C--:B------:R-:W-:Y:S01]  /*b7c0*/  FMUL.FTZ R149, R149, R87.reuse ;  /* 0x0000005795957220 */ /* 0x080fe20000410000 */
[----:B------:R-:W-:Y:S01]  /*b7d0*/  FMUL.FTZ R5, R5, UR6 ;  /* 0x0000000605057c20 */ /* 0x000fe20008410000 */
[-C--:B------:R-:W-:Y:S01]  /*b7e0*/  FMUL.FTZ R136, R136, R87.reuse ;  /* 0x0000005788887220 */ /* 0x080fe20000410000 */
[----:B------:R-:W-:Y:S01]  /*b7f0*/  FMUL.FTZ R137, R137, R87 ;  /* 0x0000005789897220 */ /* 0x000fe20000410000 */
[----:B-1----:R-:W-:Y:S01]  /*b800*/  FFMA.FTZ R4, R16, UR6, -R2 ;  /* 0x0000000610047c23 */ /* 0x002fe20008010802 */
[----:B------:R-:W1:Y:S01]  /*b810*/  MUFU.EX2 R80, R5 ;  /* 0x0000000500507308 */ /* 0x000e620000000800 */
[----:B------:R-:W3:Y:S01]  /*b820*/  LDSM.16.MT88.4 R16, [R185+0x4000] ;  /* 0x00400000b910783b */ /* 0x000ee20000004200 */
[----:B--2---:R-:W-:-:S06]  /*b830*/  FSEL R6, R82, RZ, P6 ;  /* 0x000000ff52067208 */ /* 0x004fcc0003000000 */
        /* <DEDUP_REMOVED lines=9> */
[--C-:B--2---:R-:W-:Y:S02]  /*b8d0*/  FFMA.FTZ R4, R15, UR6, -R2.reuse ;  /* 0x000000060f047c23 */ /* 0x104fe40008010802 */
[----:B------:R-:W1:Y:S02]  /*b8e0*/  LDSM.16.MT88.4 R12, [R184+0x4000] ;  /* 0x00400000b80c783b */ /* 0x000e640000004200 */
[----:B------:R2:W-:Y:S02]  /*b8f0*/  MUFU.EX2 R176, R4 ;  /* 0x0000000400b07308 */ /* 0x0005e40000000800 */
[----:B--2---:R-:W-:-:S06]  /*b900*/  FFMA.FTZ R4, R20, UR6, -R2 ;  /* 0x0000000614047c23 */ /* 0x004fcc0008010802 */
        /* <DEDUP_REMOVED lines=26> */
[----:B--2---:R-:W-:Y:S02]  /*bab0*/  FSEL R4, R75, RZ, P0 ;  /* 0x000000ff4b047208 */ /* 0x004fe40000000000 */
[----:B----4-:R-:W-:-:S03]  /*bac0*/  F2FP.F16.F32.PACK_AB R7, R126, R120 ;  /* 0x000000787e07723e */ /* 0x010fc600000000ff */
[----:B------:R-:W-:-:S04]  /*bad0*/  FADD.FTZ R4, R36, -R4 ;  /* 0x8000000424047221 */ /* 0x000fc80000010000 */
[----:B------:R-:W-:-:S04]  /*bae0*/  FMUL.FTZ R4, R4, UR6 ;  /* 0x0000000604047c20 */ /* 0x000fc80008410000 */
[----:B------:R2:W4:Y:S02]  /*baf0*/  MUFU.EX2 R86, R4 ;  /* 0x0000000400567308 */ /* 0x0005240000000800 */
[----:B--2---:R-:W-:Y:S01]  /*bb00*/  FFMA.FTZ R4, R8, UR6, -R0 ;  /* 0x0000000608047c23 */ /* 0x004fe20008010800 */
[-C--:B----4-:R-:W-:Y:S01]  /*bb10*/  FMUL.FTZ R158, R158, R86.reuse ;  /* 0x000000569e9e7220 */ /* 0x090fe20000410000 */
[-C--:B------:R-:W-:Y:S01]  /*bb20*/  FMUL.FTZ R159, R159, R86.reuse ;  /* 0x000000569f9f7220 */ /* 0x080fe20000410000 */
[----:B------:R-:W-:-:S03]  /*bb30*/  FMUL.FTZ R166, R166, R86 ;  /* 0x00000056a6a67220 */ /* 0x000fc60000410000 */
[----:B------:R2:W-:Y:S01]  /*bb40*/  MUFU.EX2 R128, R4 ;  /* 0x0000000400807308 */ /* 0x0005e20000000800 */
[-C--:B------:R-:W-:Y:S01]  /*bb50*/  FMUL.FTZ R167, R167, R86.reuse ;  /* 0x00000056a7a77220 */ /* 0x080fe20000410000 */
[-C--:B------:R-:W-:Y:S01]  /*bb60*/  FMUL.FTZ R150, R150, R86.reuse ;  /* 0x0000005696967220 */ /* 0x080fe20000410000 */
[-C--:B------:R-:W-:Y:S01]  /*bb70*/  FMUL.FTZ R151, R151, R86.reuse ;  /* 0x0000005697977220 */ /* 0x080fe20000410000 */
[----:B------:R-:W-:Y:S01]  /*bb80*/  FFMA.FTZ R8, R10, UR6, -R0 ;  /* 0x000000060a087c23 */ /* 0x000fe20008010800 */
[-C--:B------:R-:W-:Y:S01]  /*bb90*/  FMUL.FTZ R138, R138, R86.reuse ;  /* 0x000000568a8a7220 */ /* 0x080fe20000410000 */
[----:B------:R-:W-:Y:S02]  /*bba0*/  FMUL.FTZ R139, R139, R86 ;  /* 0x000000568b8b7220 */ /* 0x000fe40000410000 */
[----:B------:R4:W-:Y:S01]  /*bbb0*/  MUFU.EX2 R127, R8 ;  /* 0x00000008007f7308 */ /* 0x0009e20000000800 */
[----:B--2---:R-:W-:Y:S01]  /*bbc0*/  FADD.FTZ R4, R38, -R6 ;  /* 0x8000000626047221 */ /* 0x004fe20000010000 */
[----:B------:R-:W-:Y:S01]  /*bbd0*/  F2FP.F16.F32.PACK_AB R6, R171, R133 ;  /* 0x00000085ab06723e */ /* 0x000fe200000000ff */
[----:B------:R-:W-:Y:S02]  /*bbe0*/  LDSM.16.MT88.4 R36, [R185+0x4400] ;  /* 0x00440000b924783b */ /* 0x000fe40000004200 */
[----:B------:R-:W-:Y:S01]  /*bbf0*/  FMUL.FTZ R9, R4, UR6 ;  /* 0x0000000604097c20 */ /* 0x000fe20008410000 */
[----:B------:R-:W-:-:S03]  /*bc00*/  F2FP.F16.F32.PACK_AB R4, R129, R236 ;  /* 0x000000ec8104723e */ /* 0x000fc600000000ff */
[----:B------:R2:W5:Y:S01]  /*bc10*/  MUFU.EX2 R79, R9 ;  /* 0x00000009004f7308 */ /* 0x0005620000000800 */
[----:B----4-:R-:W-:Y:S01]  /*bc20*/  FFMA.FTZ R8, R11, UR6, -R0 ;  /* 0x000000060b087c23 */ /* 0x010fe20008010800 */
[----:B------:R-:W-:Y:S02]  /*bc30*/  F2FP.F16.F32.PACK_AB R11, R207, R205 ;  /* 0x000000cdcf0b723e */ /* 0x000fe400000000ff */
[C---:B---3--:R-:W-:Y:S06]  /*bc40*/  HMMA.16816.F32 R20, R4.reuse, R16, R156 ;  /* 0x000000100414723c */ /* 0x048fec000000189c */
[----:B-1----:R-:W-:Y:S01]  /*bc50*/  HMMA.16816.F32 R24, R4, R14, R148 ;  /* 0x0000000e0418723c */ /* 0x002fe20000001894 */
[----:B------:R-:W-:-:S02]  /*bc60*/  IMAD.MOV.U32 R156, RZ, RZ, R35 ;  /* 0x000000ffff9c7224 */ /* 0x000fc400078e0023 */
[----:B------:R-:W-:Y:S02]  /*bc70*/  IMAD.MOV.U32 R157, RZ, RZ, R47 ;  /* 0x000000ffff9d7224 */ /* 0x000fe400078e002f */
[----:B------:R-:W-:Y:S01]  /*bc80*/  IMAD.MOV.U32 R158, RZ, RZ, R48 ;  /* 0x000000ffff9e7224 */ /* 0x000fe200078e0030 */
[C---:B------:R-:W-:Y:S01]  /*bc90*/  HMMA.16816.F32 R32, R4.reuse, R18, R164 ;  /* 0x000000120420723c */ /* 0x040fe200000018a4 */
[----:B------:R-:W3:Y:S01]  /*bca0*/  LDL.LU R164, [R1+0x1c] ;  /* 0x00001c0001a47983 */ /* 0x000ee20000300800 */
[----:B------:R-:W-:Y:S01]  /*bcb0*/  IMAD.MOV.U32 R150, RZ, RZ, R52 ;  /* 0x000000ffff967224 */ /* 0x000fe200078e0034 */
[----:B------:R-:W-:Y:S01]  /*bcc0*/  MOV R148, R104 ;  /* 0x0000006800947202 */ /* 0x000fe20000000f00 */
[----:B------:R-:W-:Y:S01]  /*bcd0*/  IMAD.MOV.U32 R149, RZ, RZ, R251 ;  /* 0x000000ffff957224 */ /* 0x000fe200078e00fb */
[----:B------:R-:W4:Y:S01]  /*bce0*/  LDL.LU R165, [R1+0x20] ;  /* 0x0000200001a57983 */ /* 0x000f220000300800 */
[----:B------:R-:W-:Y:S01]  /*bcf0*/  IMAD.MOV.U32 R104, RZ, RZ, R41 ;  /* 0x000000ffff687224 */ /* 0x000fe200078e0029 */
[----:B------:R-:W-:Y:S01]  /*bd00*/  MOV R251, R43 ;  /* 0x0000002b00fb7202 */ /* 0x000fe20000000f00 */
[----:B------:R-:W-:Y:S01]  /*bd10*/  IMAD.MOV.U32 R52, RZ, RZ, R42 ;  /* 0x000000ffff347224 */ /* 0x000fe200078e002a */
[----:B------:R-:W-:Y:S01]  /*bd20*/  MOV R167, R125 ;  /* 0x0000007d00a77202 */ /* 0x000fe20000000f00 */
[----:B------:R-:W1:Y:S01]  /*bd30*/  LDSM.16.MT88.4 R40, [R184+0x4400] ;  /* 0x00440000b828783b */ /* 0x000e620000004200 */
[----:B------:R-:W-:Y:S01]  /*bd40*/  IMAD.MOV.U32 R166, RZ, RZ, R110 ;  /* 0x000000ffffa67224 */ /* 0x000fe200078e006e */
[-C--:B------:R-:W-:Y:S01]  /*bd50*/  HMMA.16816.F32 R28, R4, R12.reuse, R136 ;  /* 0x0000000c041c723c */ /* 0x080fe20000001888 */
[----:B------:R5:W5:Y:S01]  /*bd60*/  MUFU.EX2 R125, R8 ;  /* 0x00000008007d7308 */ /* 0x000b620000000800 */
[----:B--2---:R-:W-:Y:S01]  /*bd70*/  F2FP.F16.F32.PACK_AB R9, R204, R202 ;  /* 0x000000cacc09723e */ /* 0x004fe200000000ff */
[-C--:B-----5:R-:W-:Y:S01]  /*bd80*/  FMUL.FTZ R142, R142, R79.reuse ;  /* 0x0000004f8e8e7220 */ /* 0x0a0fe20000410000 */
[----:B------:R-:W-:Y:S01]  /*bd90*/  F2FP.F16.F32.PACK_AB R10, R167, R156 ;  /* 0x0000009ca70a723e */ /* 0x000fe200000000ff */
[-C--:B------:R-:W-:Y:S01]  /*bda0*/  FMUL.FTZ R143, R143, R79.reuse ;  /* 0x0000004f8f8f7220 */ /* 0x080fe20000410000 */
[-C--:B------:R-:W-:Y:S01]  /*bdb0*/  FMUL.FTZ R146, R146, R79.reuse ;  /* 0x0000004f92927220 */ /* 0x080fe20000410000 */
[-C--:B------:R-:W-:Y:S01]  /*bdc0*/  FMUL.FTZ R147, R147, R79.reuse ;  /* 0x0000004f93937220 */ /* 0x080fe20000410000 */
[-C--:B------:R-:W-:Y:S01]  /*bdd0*/  FMUL.FTZ R154, R154, R79.reuse ;  /* 0x0000004f9a9a7220 */ /* 0x080fe20000410000 */
[-C--:B------:R-:W-:Y:S01]  /*bde0*/  FMUL.FTZ R155, R155, R79.reuse ;  /* 0x0000004f9b9b7220 */ /* 0x080fe20000410000 */
[-C--:B------:R-:W-:Y:S01]  /*bdf0*/  FMUL.FTZ R162, R162, R79.reuse ;  /* 0x0000004fa2a27220 */ /* 0x080fe20000410000 */
[----:B------:R-:W-:Y:S01]  /*be00*/  FMUL.FTZ R163, R163, R79 ;  /* 0x0000004fa3a37220 */ /* 0x000fe20000410000 */
[----:B------:R-:W-:Y:S01]  /*be10*/  FFMA.FTZ R4, R68, UR6, -R2 ;  /* 0x0000000644047c23 */ /* 0x000fe20008010802 */
[----:B------:R-:W-:Y:S01]  /*be20*/  IMAD.MOV.U32 R110, RZ, RZ, R132 ;  /* 0x000000ffff6e7224 */ /* 0x000fe200078e0084 */
[----:B------:R-:W-:Y:S01]  /*be30*/  F2FP.F16.F32.PACK_AB R5, R128, R130 ;  /* 0x000000828005723e */ /* 0x000fe200000000ff */
[----:B------:R-:W-:Y:S01]  /*be40*/  IMAD.MOV.U32 R151, RZ, RZ, R250 ;  /* 0x000000ffff977224 */ /* 0x000fe200078e00fa */
[----:B------:R2:W-:Y:S01]  /*be50*/  MUFU.EX2 R170, R4 ;  /* 0x0000000400aa7308 */ /* 0x0005e20000000800 */
[----:B------:R-:W-:Y:S01]  /*be60*/  IMAD.MOV.U32 R250, RZ, RZ, R134 ;  /* 0x000000fffffa7224 */ /* 0x000fe200078e0086 */
[----:B------:R-:W-:Y:S01]  /*be70*/  F2FP.F16.F32.PACK_AB R8, R166, R247 ;  /* 0x000000f7a608723e */ /* 0x000fe200000000ff */
[----:B------:R-:W-:Y:S01]  /*be80*/  IMAD.MOV.U32 R159, RZ, RZ, R51 ;  /* 0x000000ffff9f7224 */ /* 0x000fe200078e0033 */
[----:B------:R-:W-:Y:S01]  /*be90*/  F2FP.F16.F32.PACK_AB R6, R175, R174 ;  /* 0x000000aeaf06723e */ /* 0x000fe200000000ff */
[----:B------:R-:W-:Y:S01]  /*bea0*/  IMAD.MOV.U32 R51, RZ, RZ, R45 ;  /* 0x000000ffff337224 */ /* 0x000fe200078e002d */
[----:B------:R-:W-:Y:S01]  /*beb0*/  F2FP.F16.F32.PACK_AB R7, R125, R127 ;  /* 0x0000007f7d07723e */ /* 0x000fe200000000ff */
[----:B------:R-:W-:Y:S01]  /*bec0*/  IMAD.MOV.U32 R249, RZ, RZ, R251 ;  /* 0x000000fffff97224 */ /* 0x000fe200078e00fb */
[----:B------:R-:W-:Y:S01]  /*bed0*/  MOV R48, R252 ;  /* 0x000000fc00307202 */ /* 0x000fe20000000f00 */
[----:B------:R-:W-:Y:S01]  /*bee0*/  HMMA.16816.F32 R140, R8, R12, R140 ;  /* 0x0000000c088c723c */ /* 0x000fe2000000188c */
[----:B------:R-:W-:Y:S01]  /*bef0*/  IMAD.MOV.U32 R252, RZ, RZ, R46 ;  /* 0x000000fffffc7224 */ /* 0x000fe200078e002e */
[----:B------:R-:W-:Y:S01]  /*bf00*/  MOV R61, R52 ;  /* 0x00000034003d7202 */ /* 0x000fe20000000f00 */
[----:B------:R-:W-:-:S02]  /*bf10*/  IMAD.MOV.U32 R108, RZ, RZ, R104 ;  /* 0x000000ffff6c7224 */ /* 0x000fc400078e0068 */
[----:B------:R-:W-:Y:S01]  /*bf20*/  IMAD.MOV.U32 R251, RZ, RZ, R48 ;  /* 0x000000fffffb7224 */ /* 0x000fe200078e0030 */
[C---:B------:R-:W-:Y:S01]  /*bf30*/  HMMA.16816.F32 R144, R8.reuse, R14, R144 ;  /* 0x0000000e0890723c */ /* 0x040fe20000001890 */
[----:B------:R-:W5:Y:S01]  /*bf40*/  LDSM.16.MT88.4 R12, [R185+0x4800] ;  /* 0x00480000b90c783b */ /* 0x000f620000004200 */
[--C-:B--2---:R-:W-:Y:S01]  /*bf50*/  FFMA.FTZ R4, R70, UR6, -R2.reuse ;  /* 0x0000000646047c23 */ /* 0x104fe20008010802 */
[----:B------:R-:W-:Y:S01]  /*bf60*/  IMAD.MOV.U32 R244, RZ, RZ, R251 ;  /* 0x000000fffff47224 */ /* 0x000fe200078e00fb */
[----:B------:R-:W-:Y:S01]  /*bf70*/  MOV R251, R237 ;  /* 0x000000ed00fb7202 */ /* 0x000fe20000000f00 */
[----:B------:R-:W-:Y:S01]  /*bf80*/  IMAD.MOV.U32 R237, RZ, RZ, R91 ;  /* 0x000000ffffed7224 */ /* 0x000fe200078e005b */
[C---:B------:R-:W-:Y:S01]  /*bf90*/  HMMA.16816.F32 R152, R8.reuse, R16, R152 ;  /* 0x000000100898723c */ /* 0x040fe20000001898 */
[----:B------:R2:W-:Y:S05]  /*bfa0*/  MUFU.EX2 R134, R4 ;  /* 0x0000000400867308 */ /* 0x0005ea0000000800 */
[----:B------:R-:W-:Y:S01]  /*bfb0*/  HMMA.16816.F32 R160, R8, R18, R160 ;  /* 0x0000001208a0723c */ /* 0x000fe200000018a0 */
[----:B------:R-:W5:Y:S06]  /*bfc0*/  LDSM.16.MT88.4 R16, [R184+0x4800] ;  /* 0x00480000b810783b */ /* 0x000f6c0000004200 */
[----:B------:R-:W-:Y:S01]  /*bfd0*/  FFMA.FTZ R8, R72, UR6, -R2 ;  /* 0x0000000648087c23 */ /* 0x000fe20008010802 */
[----:B------:R-:W-:-:S02]  /*bfe0*/  F2FP.F16.F32.PACK_AB R9, R216, R217 ;  /* 0x000000d9d809723e */ /* 0x000fc400000000ff */
[----:B------:R-:W-:Y:S01]  /*bff0*/  F2FP.F16.F32.PACK_AB R10, R157, R150 ;  /* 0x000000969d0a723e */ /* 0x000fe200000000ff */
[----:B------:R1:W-:Y:S01]  /*c000*/  MUFU.EX2 R132, R8 ;  /* 0x0000000800847308 */ /* 0x0003e20000000800 */
[----:B--2---:R-:W-:Y:S02]  /*c010*/  F2FP.F16.F32.PACK_AB R4, R172, R173 ;  /* 0x000000adac04723e */ /* 0x004fe400000000ff */
[----:B------:R-:W-:-:S05]  /*c020*/  F2FP.F16.F32.PACK_AB R11, R231, R232 ;  /* 0x000000e8e70b723e */ /* 0x000fca00000000ff */
[C---:B-1----:R-:W-:Y:S06]  /*c030*/  HMMA.16816.F32 R28, R4.reuse, R40, R28 ;  /* 0x00000028041c723c */ /* 0x042fec000000181c */
[----:B------:R-:W-:Y:S01]  /*c040*/  HMMA.16816.F32 R24, R4, R42, R24 ;  /* 0x0000002a0418723c */ /* 0x000fe20000001818 */
[----:B------:R-:W-:-:S05]  /*c050*/  FFMA.FTZ R8, R49, UR6, -R0 ;  /* 0x0000000631087c23 */ /* 0x000fca0008010800 */
[C---:B------:R-:W-:Y:S01]  /*c060*/  HMMA.16816.F32 R20, R4.reuse, R36, R20 ;  /* 0x000000240414723c */ /* 0x040fe20000001814 */
[----:B------:R1:W-:Y:S05]  /*c070*/  MUFU.EX2 R114, R8 ;  /* 0x0000000800727308 */ /* 0x0003ea0000000800 */
[----:B------:R-:W-:Y:S07]  /*c080*/  HMMA.16816.F32 R32, R4, R38, R32 ;  /* 0x000000260420723c */ /* 0x000fee0000001820 */
[----:B------:R-:W-:Y:S01]  /*c090*/  FFMA.FTZ R4, R44, UR6, -R0 ;  /* 0x000000062c047c23 */ /* 0x000fe20008010800 */
[----:B------:R-:W-:-:S03]  /*c0a0*/  F2FP.F16.F32.PACK_AB R6, R178, R179 ;  /* 0x000000b3b206723e */ /* 0x000fc600000000ff */
[----:B------:R2:W-:Y:S01]  /*c0b0*/  MUFU.EX2 R112, R4 ;  /* 0x0000000400707308 */ /* 0x0005e20000000800 */
[----:B-1----:R-:W-:-:S07]  /*c0c0*/  FFMA.FTZ R8, R62, UR6, -R0 ;  /* 0x000000063e087c23 */ /* 0x002fce0008010800 */
[----:B------:R1:W5:Y:S01]  /*c0d0*/  MUFU.EX2 R113, R8 ;  /* 0x0000000800717308 */ /* 0x0003620000000800 */
[----:B--2---:R-:W-:-:S07]  /*c0e0*/  FFMA.FTZ R4, R81, UR6, -R2 ;  /* 0x0000000651047c23 */ /* 0x004fce0008010802 */
[----:B------:R2:W-:Y:S01]  /*c0f0*/  MUFU.EX2 R124, R4 ;  /* 0x00000004007c7308 */ /* 0x0005e20000000800 */
[----:B-1----:R-:W-:Y:S01]  /*c100*/  FFMA.FTZ R8, R64, UR6, -R0 ;  /* 0x0000000640087c23 */ /* 0x002fe20008010800 */
[----:B-----5:R-:W-:-:S06]  /*c110*/  F2FP.F16.F32.PACK_AB R5, R113, R114 ;  /* 0x000000727105723e */ /* 0x020fcc00000000ff */
[----:B------:R1:W5:Y:S01]  /*c120*/  MUFU.EX2 R111, R8 ;  /* 0x00000008006f7308 */ /* 0x0003620000000800 */
[----:B--2---:R-:W-:Y:S01]  /*c130*/  FFMA.FTZ R4, R85, UR6, -R2 ;  /* 0x0000000655047c23 */ /* 0x004fe20008010802 */
[----:B------:R-:W-:Y:S01]  /*c140*/  FFMA.FTZ R85, R203, UR6, -R3 ;  /* 0x00000006cb557c23 */ /* 0x000fe20008010803 */
[----:B------:R-:W-:Y:S01]  /*c150*/  IMAD.MOV.U32 R203, RZ, RZ, R244 ;  /* 0x000000ffffcb7224 */ /* 0x000fe200078e00f4 */
[----:B-1----:R-:W-:Y:S02]  /*c160*/  F2FP.F16.F32.PACK_AB R8, R151, R149 ;  /* 0x000000959708723e */ /* 0x002fe400000000ff */
[----:B-----5:R-:W-:-:S05]  /*c170*/  F2FP.F16.F32.PACK_AB R7, R112, R111 ;  /* 0x0000006f7007723e */ /* 0x020fca00000000ff */
[C---:B------:R-:W-:Y:S06]  /*c180*/  HMMA.16816.F32 R44, R8.reuse, R36, R152 ;  /* 0x00000024082c723c */ /* 0x040fec0000001898 */
[C---:B------:R-:W-:Y:S01]  /*c190*/  HMMA.16816.F32 R140, R8.reuse, R40, R140 ;  /* 0x00000028088c723c */ /* 0x040fe2000000188c */
[----:B------:R-:W-:Y:S02]  /*c1a0*/  IMAD.MOV.U32 R153, RZ, RZ, R248 ;  /* 0x000000ffff997224 */ /* 0x000fe400078e00f8 */
[----:B------:R-:W-:Y:S02]  /*c1b0*/  IMAD.MOV.U32 R248, RZ, RZ, R88 ;  /* 0x000000fffff87224 */ /* 0x000fe400078e0058 */
[----:B------:R-:W-:Y:S01]  /*c1c0*/  IMAD.MOV.U32 R88, RZ, RZ, R123 ;  /* 0x000000ffff587224 */ /* 0x000fe200078e007b */
[----:B------:R-:W-:Y:S01]  /*c1d0*/  HMMA.16816.F32 R144, R8, R42, R144 ;  /* 0x0000002a0890723c */ /* 0x000fe20000001890 */
[----:B------:R1:W-:Y:S01]  /*c1e0*/  MUFU.EX2 R123, R4 ;  /* 0x00000004007b7308 */ /* 0x0003e20000000800 */
[----:B------:R-:W-:Y:S01]  /*c1f0*/  IMAD.MOV.U32 R155, RZ, RZ, R110 ;  /* 0x000000ffff9b7224 */ /* 0x000fe200078e006e */
[----:B------:R-:W-:Y:S01]  /*c200*/  MOV R110, R51 ;  /* 0x00000033006e7202 */ /* 0x000fe20000000f00 */
[----:B------:R-:W-:-:S02]  /*c210*/  IMAD.MOV.U32 R152, RZ, RZ, R250 ;  /* 0x000000ffff987224 */ /* 0x000fc400078e00fa */
[----:B------:R-:W-:Y:S01]  /*c220*/  HMMA.16816.F32 R160, R8, R38, R160 ;  /* 0x0000002608a0723c */ /* 0x000fe200000018a0 */
[----:B------:R-:W-:Y:S02]  /*c230*/  IMAD.MOV.U32 R250, RZ, RZ, R101 ;  /* 0x000000fffffa7224 */ /* 0x000fe400078e0065 */
[----:B------:R-:W-:-:S04]  /*c240*/  IMAD.MOV.U32 R154, RZ, RZ, R93 ;  /* 0x000000ffff9a7224 */ /* 0x000fc800078e005d */
[----:B------:R-:W-:Y:S01]  /*c250*/  FFMA.FTZ R8, R116, UR6, -R2 ;  /* 0x0000000674087c23 */ /* 0x000fe20008010802 */
[----:B------:R-:W-:-:S03]  /*c260*/  F2FP.F16.F32.PACK_AB R10, R183, R182 ;  /* 0x000000b6b70a723e */ /* 0x000fc600000000ff */
[----:B------:R2:W-:Y:S01]  /*c270*/  MUFU.EX2 R116, R8 ;  /* 0x0000000800747308 */ /* 0x0005e20000000800 */
[----:B-1----:R-:W-:-:S07]  /*c280*/  F2FP.F16.F32.PACK_AB R4, R177, R176 ;  /* 0x000000b0b104723e */ /* 0x002fce00000000ff */
[C---:B------:R-:W-:Y:S01]  /*c290*/  HMMA.16816.F32 R48, R4.reuse, R12, R20 ;  /* 0x0000000c0430723c */ /* 0x040fe20000001814 */
[----:B------:R-:W1:Y:S05]  /*c2a0*/  LDSM.16.MT88.4 R20, [R184+0x4c00] ;  /* 0x004c0000b814783b */ /* 0x000e6a0000004200 */
[----:B------:R-:W-:Y:S01]  /*c2b0*/  HMMA.16816.F32 R52, R4, R18, R24 ;  /* 0x000000120434723c */ /* 0x000fe20000001818 */
[----:B------:R-:W5:Y:S01]  /*c2c0*/  LDSM.16.MT88.4 R24, [R185+0x4c00] ;  /* 0x004c0000b918783b */ /* 0x000f620000004200 */
[----:B--2---:R-:W-:-:S04]  /*c2d0*/  FFMA.FTZ R8, R65, UR6, -R0 ;  /* 0x0000000641087c23 */ /* 0x004fc80008010800 */
[C---:B------:R-:W-:Y:S01]  /*c2e0*/  HMMA.16816.F32 R56, R4.reuse, R16, R28 ;  /* 0x000000100438723c */ /* 0x040fe2000000181c */
[----:B------:R2:W-:Y:S05]  /*c2f0*/  MUFU.EX2 R105, R8 ;  /* 0x0000000800697308 */ /* 0x0005ea0000000800 */
[----:B------:R-:W-:Y:S07]  /*c300*/  HMMA.16816.F32 R40, R4, R14, R32 ;  /* 0x0000000e0428723c */ /* 0x000fee0000001820 */
[----:B------:R-:W-:-:S02]  /*c310*/  F2FP.F16.F32.PACK_AB R4, R158, R153 ;  /* 0x000000999e04723e */ /* 0x000fc400000000ff */
[----:B------:R-:W-:Y:S02]  /*c320*/  F2FP.F16.F32.PACK_AB R5, R229, R230 ;  /* 0x000000e6e505723e */ /* 0x000fe400000000ff */
[----:B------:R-:W-:Y:S01]  /*c330*/  F2FP.F16.F32.PACK_AB R6, R148, R159 ;  /* 0x0000009f9406723e */ /* 0x000fe200000000ff */
[----:B--2---:R-:W-:Y:S01]  /*c340*/  FFMA.FTZ R8, R66, UR6, -R0 ;  /* 0x0000000642087c23 */ /* 0x004fe20008010800 */
[----:B------:R-:W-:-:S03]  /*c350*/  F2FP.F16.F32.PACK_AB R7, R227, R228 ;  /* 0x000000e4e307723e */ /* 0x000fc600000000ff */
[----:B------:R2:W1:Y:S04]  /*c360*/  MUFU.EX2 R104, R8 ;  /* 0x0000000800687308 */ /* 0x0004680000000800 */
[C---:B------:R-:W-:Y:S06]  /*c370*/  HMMA.16816.F32 R28, R4.reuse, R16, R140 ;  /* 0x00000010041c723c */ /* 0x040fec000000188c */
[C---:B------:R-:W-:Y:S01]  /*c380*/  HMMA.16816.F32 R36, R4.reuse, R18, R144 ;  /* 0x000000120424723c */ /* 0x040fe20000001890 */
[----:B------:R-:W3:Y:S01]  /*c390*/  LDSM.16.MT88.4 R16, [R184+0x5000] ;  /* 0x00500000b810783b */ /* 0x000ee20000004200 */
[----:B------:R-:W-:Y:S01]  /*c3a0*/  MOV R143, R245 ;  /* 0x000000f5008f7202 */ /* 0x000fe20000000f00 */
[----:B------:R-:W-:Y:S01]  /*c3b0*/  FFMA.FTZ R93, R246, UR6, -R3 ;  /* 0x00000006f65d7c23 */ /* 0x000fe20008010803 */
[----:B------:R-:W-:Y:S01]  /*c3c0*/  MOV R245, R90 ;  /* 0x0000005a00f57202 */ /* 0x000fe20000000f00 */
[----:B------:R-:W-:Y:S01]  /*c3d0*/  IMAD.MOV.U32 R142, RZ, RZ, R88 ;  /* 0x000000ffff8e7224 */ /* 0x000fe200078e0058 */
[----:B------:R-:W-:Y:S01]  /*c3e0*/  HMMA.16816.F32 R44, R4, R12, R44 ;  /* 0x0000000c042c723c */ /* 0x000fe2000000182c */
[----:B--2---:R-:W-:Y:S01]  /*c3f0*/  FFMA.FTZ R8, R67, UR6, -R0 ;  /* 0x0000000643087c23 */ /* 0x004fe20008010800 */
[----:B-1----:R-:W-:-:S04]  /*c400*/  F2FP.F16.F32.PACK_AB R9, R104, R105 ;  /* 0x000000696809723e */ /* 0x002fc800000000ff */
[----:B------:R-:W-:Y:S01]  /*c410*/  HMMA.16816.F32 R32, R4, R14, R160 ;  /* 0x0000000e0420723c */ /* 0x000fe200000018a0 */
[----:B------:R1:W-:Y:S01]  /*c420*/  MUFU.EX2 R98, R8 ;  /* 0x0000000800627308 */ /* 0x0003e20000000800 */
[----:B------:R-:W2:Y:S01]  /*c430*/  LDSM.16.MT88.4 R12, [R185+0x5000] ;  /* 0x00500000b90c783b */ /* 0x000ea20000004200 */
[----:B------:R-:W-:Y:S01]  /*c440*/  MOV R244, R245 ;  /* 0x000000f500f47202 */ /* 0x000fe20000000f00 */
[----:B------:R-:W-:Y:S01]  /*c450*/  FFMA.FTZ R72, R97, UR6, -R0 ;  /* 0x0000000661487c23 */ /* 0x000fe20008010800 */
[----:B------:R-:W-:Y:S01]  /*c460*/  IMAD.MOV.U32 R141, RZ, RZ, R158 ;  /* 0x000000ffff8d7224 */ /* 0x000fe200078e009e */
[----:B------:R-:W-:Y:S01]  /*c470*/  LDSM.16.MT88.4 R144, [R184+0x5c00] ;  /* 0x005c0000b890783b */ /* 0x000fe20000004200 */
[----:B------:R-:W-:Y:S01]  /*c480*/  FFMA.FTZ R4, R121, UR6, -R2 ;  /* 0x0000000679047c23 */ /* 0x000fe20008010802 */
[----:B------:R-:W-:Y:S01]  /*c490*/  IMAD.MOV.U32 R121, RZ, RZ, R61 ;  /* 0x000000ffff797224 */ /* 0x000fe200078e003d */
[----:B------:R-:W-:Y:S01]  /*c4a0*/  MOV R162, R249 ;  /* 0x000000f900a27202 */ /* 0x000fe20000000f00 */
[----:B------:R-:W-:Y:S01]  /*c4b0*/  IMAD.MOV.U32 R249, RZ, RZ, R89 ;  /* 0x000000fffff97224 */ /* 0x000fe200078e0059 */
[----:B------:R-:W-:-:S02]  /*c4c0*/  F2FP.F16.F32.PACK_AB R5, R225, R226 ;  /* 0x000000e2e105723e */ /* 0x000fc400000000ff */
[----:B------:R-:W-:Y:S01]  /*c4d0*/  F2FP.F16.F32.PACK_AB R6, R152, R143 ;  /* 0x0000008f9806723e */ /* 0x000fe200000000ff */
[----:B------:R-:W-:Y:S01]  /*c4e0*/  IMAD.MOV.U32 R245, RZ, RZ, R249 ;  /* 0x000000fffff57224 */ /* 0x000fe200078e00f9 */
[----:B------:R-:W-:Y:S01]  /*c4f0*/  F2FP.F16.F32.PACK_AB R7, R223, R224 ;  /* 0x000000e0df07723e */ /* 0x000fe200000000ff */
[----:B-1----:R-:W-:-:S04]  /*c500*/  FFMA.FTZ R8, R69, UR6, -R0 ;  /* 0x0000000645087c23 */ /* 0x002fc80008010800 */
[----:B------:R1:W5:Y:S02]  /*c510*/  MUFU.EX2 R101, R8 ;  /* 0x0000000800657308 */ /* 0x0003640000000800 */
[----:B-1----:R-:W-:Y:S01]  /*c520*/  FFMA.FTZ R8, R117, UR6, -R2 ;  /* 0x0000000675087c23 */ /* 0x002fe20008010802 */
[----:B------:R-:W-:Y:S01]  /*c530*/  IMAD.MOV.U32 R117, RZ, RZ, R110 ;  /* 0x000000ffff757224 */ /* 0x000fe200078e006e */
[----:B-----5:R-:W-:-:S04]  /*c540*/  F2FP.F16.F32.PACK_AB R11, R101, R98 ;  /* 0x00000062650b723e */ /* 0x020fc800000000ff */
[----:B------:R1:W-:Y:S02]  /*c550*/  MUFU.EX2 R110, R8 ;  /* 0x00000008006e7308 */ /* 0x0003e40000000800 */
[----:B-1----:R-:W-:Y:S01]  /*c560*/  FFMA.FTZ R8, R118, UR6, -R2 ;  /* 0x0000000676087c23 */ /* 0x002fe20008010802 */
[----:B------:R-:W-:-:S05]  /*c570*/  IMAD.MOV.U32 R118, RZ, RZ, R108 ;  /* 0x000000ffff767224 */ /* 0x000fca00078e006c */
[----:B------:R1:W-:Y:S08]  /*c580*/  MUFU.EX2 R108, R4 ;  /* 0x00000004006c7308 */ /* 0x0003f00000000800 */
[----:B------:R5:W-:Y:S01]  /*c590*/  MUFU.EX2 R109, R8 ;  /* 0x00000008006d7308 */ /* 0x000be20000000800 */
[----:B-1----:R-:W-:Y:S01]  /*c5a0*/  FFMA.FTZ R4, R122, UR6, -R2 ;  /* 0x000000067a047c23 */ /* 0x002fe20008010802 */
[----:B------:R-:W-:Y:S01]  /*c5b0*/  IMAD.MOV.U32 R122, RZ, RZ, R248 ;  /* 0x000000ffff7a7224 */ /* 0x000fe200078e00f8 */
[----:B------:R-:W-:Y:S01]  /*c5c0*/  MOV R248, R250 ;  /* 0x000000fa00f87202 */ /* 0x000fe20000000f00 */
[----:B------:R-:W-:-:S04]  /*c5d0*/  IMAD.MOV.U32 R250, RZ, RZ, R252 ;  /* 0x000000fffffa7224 */ /* 0x000fc800078e00fc */
[----:B------:R1:W-:Y:S01]  /*c5e0*/  MUFU.EX2 R107, R4 ;  /* 0x00000004006b7308 */ /* 0x0003e20000000800 */
[----:B------:R-:W-:Y:S02]  /*c5f0*/  IMAD.MOV.U32 R252, RZ, RZ, R92 ;  /* 0x000000fffffc7224 */ /* 0x000fe400078e005c */
[----:B------:R-:W-:Y:S01]  /*c600*/  IMAD.MOV.U32 R249, RZ, RZ, R248 ;  /* 0x000000fffff97224 */ /* 0x000fe200078e00f8 */
[----:B-----5:R-:W-:Y:S02]  /*c610*/  F2FP.F16.F32.PACK_AB R8, R181, R180 ;  /* 0x000000b4b508723e */ /* 0x020fe400000000ff */
[----:B------:R-:W-:-:S05]  /*c620*/  MOV R248, R94 ;  /* 0x0000005e00f87202 */ /* 0x000fca0000000f00 */
[----:B------:R-:W-:Y:S01]  /*c630*/  HMMA.16816.F32 R60, R8, R20, R56 ;  /* 0x00000014083c723c */ /* 0x000fe20000001838 */
[----:B-1----:R-:W-:-:S05]  /*c640*/  FFMA.FTZ R4, R71, UR6, -R0 ;  /* 0x0000000647047c23 */ /* 0x002fca0008010800 */
[C---:B------:R-:W-:Y:S01]  /*c650*/  HMMA.16816.F32 R64, R8.reuse, R22, R52 ;  /* 0x000000160840723c */ /* 0x040fe20000001834 */
[----:B------:R1:W-:Y:S05]  /*c660*/  MUFU.EX2 R92, R4 ;  /* 0x00000004005c7308 */ /* 0x0003ea0000000800 */
[C---:B------:R-:W-:Y:S06]  /*c670*/  HMMA.16816.F32 R68, R8.reuse, R24, R48 ;  /* 0x000000180844723c */ /* 0x040fec0000001830 */
[----:B------:R-:W-:Y:S07]  /*c680*/  HMMA.16816.F32 R56, R8, R26, R40 ;  /* 0x0000001a0838723c */ /* 0x000fee0000001828 */
[----:B------:R-:W-:Y:S01]  /*c690*/  FFMA.FTZ R8, R73, UR6, -R0 ;  /* 0x0000000649087c23 */ /* 0x000fe20008010800 */
[----:B-1----:R-:W-:-:S03]  /*c6a0*/  F2FP.F16.F32.PACK_AB R4, R155, R162 ;  /* 0x000000a29b04723e */ /* 0x002fc600000000ff */
[----:B------:R1:W5:Y:S04]  /*c6b0*/  MUFU.EX2 R91, R8 ;  /* 0x00000008005b7308 */ /* 0x0003680000000800 */
[C---:B------:R-:W-:Y:S06]  /*c6c0*/  HMMA.16816.F32 R52, R4.reuse, R20, R28 ;  /* 0x000000140434723c */ /* 0x040fec000000181c */
[C---:B------:R-:W-:Y:S01]  /*c6d0*/  HMMA.16816.F32 R48, R4.reuse, R22, R36 ;  /* 0x000000160430723c */ /* 0x040fe20000001824 */
[----:B------:R-:W4:Y:S05]  /*c6e0*/  LDSM.16.MT88.4 R20, [R184+0x5400] ;  /* 0x00540000b814783b */ /* 0x000f2a0000004200 */
[----:B------:R-:W-:Y:S01]  /*c6f0*/  HMMA.16816.F32 R40, R4, R24, R44 ;  /* 0x000000180428723c */ /* 0x000fe2000000182c */
[----:B-1----:R-:W-:-:S04]  /*c700*/  FFMA.FTZ R8, R74, UR6, -R0 ;  /* 0x000000064a087c23 */ /* 0x002fc80008010800 */
[----:B------:R1:W-:Y:S01]  /*c710*/  MUFU.EX2 R90, R8 ;  /* 0x00000008005a7308 */ /* 0x0003e20000000800 */
[----:B------:R-:W-:Y:S01]  /*c720*/  HMMA.16816.F32 R32, R4, R26, R32 ;  /* 0x0000001a0420723c */ /* 0x000fe20000001820 */
[----:B------:R-:W4:Y:S01]  /*c730*/  LDSM.16.MT88.4 R24, [R185+0x5400] ;  /* 0x00540000b918783b */ /* 0x000f220000004200 */
[----:B-1----:R-:W-:-:S05]  /*c740*/  FFMA.FTZ R8, R76, UR6, -R0 ;  /* 0x000000064c087c23 */ /* 0x002fca0008010800 */
[----:B------:R-:W1:Y:S01]  /*c750*/  MUFU.EX2 R89, R8 ;  /* 0x0000000800597308 */ /* 0x000e620000000800 */
[--C-:B------:R-:W-:Y:S01]  /*c760*/  FFMA.FTZ R37, R131, UR6, -R2.reuse ;  /* 0x0000000683257c23 */ /* 0x100fe20008010802 */
[----:B------:R-:W-:Y:S01]  /*c770*/  FFMA.FTZ R38, R238, UR6, -R2 ;  /* 0x00000006ee267c23 */ /* 0x000fe20008010802 */
[--C-:B------:R-:W-:Y:S01]  /*c780*/  FFMA.FTZ R2, R84, UR6, -R0.reuse ;  /* 0x0000000654027c23 */ /* 0x100fe20008010800 */
[----:B------:R-:W-:Y:S02]  /*c790*/  F2FP.F16.F32.PACK_AB R4, R196, R197 ;  /* 0x000000c5c404723e */ /* 0x000fe400000000ff */
[----:B-----5:R-:W-:Y:S02]  /*c7a0*/  F2FP.F16.F32.PACK_AB R5, R91, R92 ;  /* 0x0000005c5b05723e */ /* 0x020fe400000000ff */
[----:B------:R-:W-:Y:S01]  /*c7b0*/  F2FP.F16.F32.PACK_AB R6, R199, R198 ;  /* 0x000000c6c706723e */ /* 0x000fe200000000ff */
[----:B------:R-:W-:Y:S01]  /*c7c0*/  FFMA.FTZ R94, R241, UR6, -R3 ;  /* 0x00000006f15e7c23 */ /* 0x000fe20008010803 */
[----:B------:R5:W-:Y:S01]  /*c7d0*/  MUFU.EX2 R81, R2 ;  /* 0x0000000200517308 */ /* 0x000be20000000800 */
[--C-:B------:R-:W-:Y:S01]  /*c7e0*/  FFMA.FTZ R3, R103, UR6, -R0.reuse ;  /* 0x0000000667037c23 */ /* 0x100fe20008010800 */
[----:B-1----:R-:W-:Y:S01]  /*c7f0*/  F2FP.F16.F32.PACK_AB R7, R89, R90 ;  /* 0x0000005a5907723e */ /* 0x002fe200000000ff */
[--C-:B------:R-:W-:Y:S01]  /*c800*/  FFMA.FTZ R8, R77, UR6, -R0.reuse ;  /* 0x000000064d087c23 */ /* 0x100fe20008010800 */
[----:B------:R-:W-:-:S04]  /*c810*/  FFMA.FTZ R74, R83, UR6, -R0 ;  /* 0x00000006534a7c23 */ /* 0x000fc80008010800 */
[----:B------:R-:W-:Y:S01]  /*c820*/  MUFU.EX2 R84, R3 ;  /* 0x0000000300547308 */ /* 0x000fe20000000800 */
[----:B------:R-:W-:Y:S01]  /*c830*/  F2FP.F16.F32.PACK_AB R9, R221, R222 ;  /* 0x000000dedd09723e */ /* 0x000fe200000000ff */
[----:B-----5:R-:W-:-:S06]  /*c840*/  FFMA.FTZ R2, R102, UR6, -R0 ;  /* 0x0000000666027c23 */ /* 0x020fcc0008010800 */
[----:B------:R1:W5:Y:S01]  /*c850*/  MUFU.EX2 R88, R8 ;  /* 0x0000000800587308 */ /* 0x0003620000000800 */
[----:B---3--:R-:W-:Y:S01]  /*c860*/  HMMA.16816.F32 R28, R4, R16, R60 ;  /* 0x00000010041c723c */ /* 0x008fe2000000183c */
[----:B------:R-:W-:Y:S02]  /*c870*/  F2FP.F16.F32.PACK_AB R10, R118, R121 ;  /* 0x00000079760a723e */ /* 0x000fe400000000ff */
[----:B------:R-:W-:-:S03]  /*c880*/  F2FP.F16.F32.PACK_AB R11, R219, R220 ;  /* 0x000000dcdb0b723e */ /* 0x000fc600000000ff */
[C---:B------:R-:W-:Y:S01]  /*c890*/  HMMA.16816.F32 R44, R4.reuse, R18, R64 ;  /* 0x00000012042c723c */ /* 0x040fe20000001840 */
[----:B------:R-:W3:Y:S05]  /*c8a0*/  MUFU.EX2 R83, R2 ;  /* 0x0000000200537308 */ /* 0x000eea0000000800 */
[----:B--2---:R-:W-:Y:S01]  /*c8b0*/  HMMA.16816.F32 R60, R4, R12, R68 ;  /* 0x0000000c043c723c */ /* 0x004fe20000001844 */
[----:B-1----:R-:W-:-:S05]  /*c8c0*/  F2FP.F16.F32.PACK_AB R8, R122, R203 ;  /* 0x000000cb7a08723e */ /* 0x002fca00000000ff */
[----:B------:R-:W-:Y:S06]  /*c8d0*/  HMMA.16816.F32 R56, R4, R14, R56 ;  /* 0x0000000e0438723c */ /* 0x000fec0000001838 */
[C---:B------:R-:W-:Y:S06]  /*c8e0*/  HMMA.16816.F32 R52, R8.reuse, R16, R52 ;  /* 0x000000100834723c */ /* 0x040fec0000001834 */
[C---:B------:R-:W-:Y:S01]  /*c8f0*/  HMMA.16816.F32 R48, R8.reuse, R18, R48 ;  /* 0x000000120830723c */ /* 0x040fe20000001830 */
[----:B------:R-:W-:Y:S05]  /*c900*/  LDSM.16.MT88.4 R16, [R185+0x5800] ;  /* 0x00580000b910783b */ /* 0x000fea0000004200 */
[C---:B------:R-:W-:Y:S06]  /*c910*/  HMMA.16816.F32 R40, R8.reuse, R12, R40 ;  /* 0x0000000c0828723c */ /* 0x040fec0000001828 */
[----:B------:R-:W-:Y:S01]  /*c920*/  HMMA.16816.F32 R32, R8, R14, R32 ;  /* 0x0000000e0820723c */ /* 0x000fe20000001820 */
[----:B------:R-:W1:Y:S01]  /*c930*/  LDSM.16.MT88.4 R12, [R184+0x5800] ;  /* 0x00580000b80c783b */ /* 0x000e620000004200 */
[----:B------:R-:W-:-:S02]  /*c940*/  F2FP.F16.F32.PACK_AB R4, R134, R170 ;  /* 0x000000aa8604723e */ /* 0x000fc400000000ff */
[----:B-----5:R-:W-:Y:S02]  /*c950*/  F2FP.F16.F32.PACK_AB R5, R81, R88 ;  /* 0x000000585105723e */ /* 0x020fe400000000ff */
[----:B------:R-:W-:Y:S02]  /*c960*/  F2FP.F16.F32.PACK_AB R6, R124, R132 ;  /* 0x000000847c06723e */ /* 0x000fe400000000ff */
[----:B---3--:R-:W-:Y:S01]  /*c970*/  F2FP.F16.F32.PACK_AB R7, R83, R84 ;  /* 0x000000545307723e */ /* 0x008fe200000000ff */
[--C-:B------:R-:W-:Y:S01]  /*c980*/  FFMA.FTZ R36, R99, UR6, -R0.reuse ;  /* 0x0000000663247c23 */ /* 0x100fe20008010800 */
[--C-:B------:R-:W-:Y:S01]  /*c990*/  FFMA.FTZ R39, R96, UR6, -R0.reuse ;  /* 0x0000000660277c23 */ /* 0x100fe20008010800 */
[----:B------:R-:W-:Y:S01]  /*c9a0*/  FFMA.FTZ R3, R100, UR6, -R0 ;  /* 0x0000000664037c23 */ /* 0x000fe20008010800 */
[----:B------:R-:W-:Y:S03]  /*c9b0*/  MUFU.EX2 R72, R72 ;  /* 0x0000004800487308 */ /* 0x000fe60000000800 */
[C---:B----4-:R-:W-:Y:S05]  /*c9c0*/  HMMA.16816.F32 R136, R4.reuse, R20, R28 ;  /* 0x000000140488723c */ /* 0x050fea000000181c */
[----:B------:R-:W-:Y:S01]  /*c9d0*/  MUFU.EX2 R64, R36 ;  /* 0x0000002400407308 */ /* 0x000fe20000000800 */
[C---:B------:R-:W-:Y:S06]  /*c9e0*/  HMMA.16816.F32 R44, R4.reuse, R22, R44 ;  /* 0x00000016042c723c */ /* 0x040fec000000182c */
[C---:B------:R-:W-:Y:S01]  /*c9f0*/  HMMA.16816.F32 R60, R4.reuse, R24, R60 ;  /* 0x00000018043c723c */ /* 0x040fe2000000183c */
[----:B------:R-:W2:Y:S05]  /*ca00*/  MUFU.EX2 R31, R39 ;  /* 0x00000027001f7308 */ /* 0x000eaa0000000800 */
[----:B------:R-:W-:Y:S03]  /*ca10*/  HMMA.16816.F32 R56, R4, R26, R56 ;  /* 0x0000001a0438723c */ /* 0x000fe60000001838 */
[----:B------:R3:W4:Y:S01]  /*ca20*/  MUFU.EX2 R30, R3 ;  /* 0x00000003001e7308 */ /* 0x0007220000000800 */
[----:B------:R-:W-:-:S02]  /*ca30*/  F2FP.F16.F32.PACK_AB R8, R240, R117 ;  /* 0x00000075f008723e */ /* 0x000fc400000000ff */
[----:B------:R-:W-:Y:S02]  /*ca40*/  F2FP.F16.F32.PACK_AB R9, R215, R218 ;  /* 0x000000dad709723e */ /* 0x000fe400000000ff */
[----:B------:R-:W-:Y:S02]  /*ca50*/  F2FP.F16.F32.PACK_AB R10, R242, R243 ;  /* 0x000000f3f20a723e */ /* 0x000fe400000000ff */
[----:B------:R-:W-:Y:S01]  /*ca60*/  F2FP.F16.F32.PACK_AB R11, R213, R214 ;  /* 0x000000d6d50b723e */ /* 0x000fe200000000ff */
[--C-:B------:R-:W-:Y:S01]  /*ca70*/  FFMA.FTZ R73, R95, UR6, -R0.reuse ;  /* 0x000000065f497c23 */ /* 0x100fe20008010800 */
[--C-:B------:R-:W-:Y:S01]  /*ca80*/  FFMA.FTZ R76, R234, UR6, -R0.reuse ;  /* 0x00000006ea4c7c23 */ /* 0x100fe20008010800 */
[----:B------:R-:W-:Y:S01]  /*ca90*/  FFMA.FTZ R77, R235, UR6, -R0 ;  /* 0x00000006eb4d7c23 */ /* 0x000fe20008010800 */
[----:B------:R-:W-:Y:S01]  /*caa0*/  FFMA.FTZ R2, R142, R80, R247 ;  /* 0x000000508e027223 */ /* 0x000fe200000100f7 */
[----:B------:R-:W-:Y:S01]  /*cab0*/  FFMA.FTZ R0, R154, R79, R202 ;  /* 0x0000004f9a007223 */ /* 0x000fe200000100ca */
[----:B------:R-:W-:Y:S01]  /*cac0*/  FFMA.FTZ R28, R164, R87, R236 ;  /* 0x00000057a41c7223 */ /* 0x000fe200000100ec */
[----:B------:R-:W-:Y:S01]  /*cad0*/  FFMA.FTZ R29, R165, R86, R106 ;  /* 0x00000056a51d7223 */ /* 0x000fe2000001006a */
[----:B------:R-:W-:Y:S01]  /*cae0*/  HMMA.16816.F32 R52, R8, R20, R52 ;  /* 0x000000140834723c */ /* 0x000fe20000001834 */
[----:B------:R-:W-:Y:S01]  /*caf0*/  F2FP.F16.F32.PACK_AB R4, R116, R123 ;  /* 0x0000007b7404723e */ /* 0x000fe200000000ff */
[----:B---3--:R-:W-:Y:S01]  /*cb00*/  FADD.FTZ R3, R204, R0 ;  /* 0x00000000cc037221 */ /* 0x008fe20000010000 */
[----:B--2---:R-:W-:-:S02]  /*cb10*/  F2FP.F16.F32.PACK_AB R5, R31, R64 ;  /* 0x000000401f05723e */ /* 0x004fc400000000ff */
[----:B------:R-:W-:Y:S02]  /*cb20*/  F2FP.F16.F32.PACK_AB R6, R109, R110 ;  /* 0x0000006e6d06723e */ /* 0x000fe400000000ff */
[----:B------:R-:W-:Y:S01]  /*cb30*/  FADD.FTZ R20, R166, R2 ;  /* 0x00000002a6147221 */ /* 0x000fe20000010000 */
[----:B----4-:R-:W-:Y:S01]  /*cb40*/  F2FP.F16.F32.PACK_AB R7, R72, R30 ;  /* 0x0000001e4807723e */ /* 0x010fe200000000ff */
[----:B------:R-:W-:Y:S01]  /*cb50*/  FADD.FTZ R2, R129, R28 ;  /* 0x0000001c81027221 */ /* 0x000fe20000010000 */
[----:B------:R-:W-:Y:S01]  /*cb60*/  HMMA.16816.F32 R40, R8, R24, R40 ;  /* 0x000000180828723c */ /* 0x000fe20000001828 */
[----:B------:R-:W-:Y:S01]  /*cb70*/  FADD.FTZ R0, R119, R29 ;  /* 0x0000001d77007221 */ /* 0x000fe20000010000 */
[----:B------:R-:W-:Y:S01]  /*cb80*/  FADD.FTZ R3, R205, R3 ;  /* 0x00000003cd037221 */ /* 0x000fe20000010000 */
[----:B------:R-:W-:Y:S01]  /*cb90*/  MOV R142, R157 ;  /* 0x0000009d008e7202 */ /* 0x000fe20000000f00 */
[----:B------:R-:W-:Y:S01]  /*cba0*/  IMAD.MOV.U32 R140, RZ, RZ, R159 ;  /* 0x000000ffff8c7224 */ /* 0x000fe200078e009f */
[----:B------:R-:W-:-:S02]  /*cbb0*/  MOV R163, R148 ;  /* 0x0000009400a37202 */ /* 0x000fc40000000f00 */
[----:B------:R-:W-:Y:S01]  /*cbc0*/  FADD.FTZ R24, R156, R20 ;  /* 0x000000149c187221 */ /* 0x000fe20000010000 */
[----:B------:R-:W-:Y:S01]  /*cbd0*/  IMAD.MOV.U32 R160, RZ, RZ, R149 ;  /* 0x000000ffffa07224 */ /* 0x000fe200078e0095 */
[----:B------:R-:W-:Y:S01]  /*cbe0*/  MOV R161, R151 ;  /* 0x0000009700a17202 */ /* 0x000fe20000000f00 */
[----:B------:R-:W-:Y:S02]  /*cbf0*/  IMAD.MOV.U32 R154, RZ, RZ, R150 ;  /* 0x000000ffff9a7224 */ /* 0x000fe400078e0096 */
[----:B------:R-:W-:Y:S01]  /*cc00*/  FADD.FTZ R2, R133, R2 ;  /* 0x0000000285027221 */ /* 0x000fe20000010000 */
[----:B------:R-:W-:Y:S01]  /*cc10*/  FADD.FTZ R0, R120, R0 ;  /* 0x0000000078007221 */ /* 0x000fe20000010000 */
[C---:B-1----:R-:W-:Y:S06]  /*cc20*/  HMMA.16816.F32 R136, R4.reuse, R12, R136 ;  /* 0x0000000c0488723c */ /* 0x042fec0000001888 */
[C---:B------:R-:W-:Y:S06]  /*cc30*/  HMMA.16816.F32 R148, R4.reuse, R14, R44 ;  /* 0x0000000e0494723c */ /* 0x040fec000000182c */
[C---:B------:R-:W-:Y:S06]  /*cc40*/  HMMA.16816.F32 R156, R4.reuse, R16, R60 ;  /* 0x00000010049c723c */ /* 0x040fec000000183c */
[----:B------:R-:W-:Y:S07]  /*cc50*/  HMMA.16816.F32 R56, R4, R18, R56 ;  /* 0x000000120438723c */ /* 0x000fee0000001838 */
        /* <DEDUP_REMOVED lines=26> */
[----:B------:R-:W-:Y:S01]  /*ce00*/  MOV R102, R140 ;  /* 0x0000008c00667202 */ /* 0x000fe20000000f00 */
        /* <DEDUP_REMOVED lines=65> */
[----:B------:R-:W-:Y:S01]  /*d220*/  HMMA.16816.F32 R32, R8, R26, R32 ;  /* 0x0000001a0820723c */ /* 0x000fe20000001820 */
[----:B------:R-:W-:Y:S01]  /*d230*/  FADD.FTZ R2, R124, R2 ;  /* 0x000000027c027221 */ /* 0x000fe20000010000 */
[----:B------:R-:W-:Y:S01]  /*d240*/  FADD.FTZ R0, R83, R0 ;  /* 0x0000000053007221 */ /* 0x000fe20000010000 */
[----:B------:R-:W-:Y:S01]  /*d250*/  FADD.FTZ R4, R244, R4 ;  /* 0x00000004f4047221 */ /* 0x000fe20000010000 */
[----:B------:R-:W1:Y:S01]  /*d260*/  MUFU.EX2 R73, R73 ;  /* 0x0000004900497308 */ /* 0x000e620000000800 */
[----:B------:R-:W2:Y:S02]  /*d270*/  LDSM.16.MT88.4 R20, [R185+0x5c00] ;  /* 0x005c0000b914783b */ /* 0x000ea40000004200 */
[----:B------:R-:W-:Y:S02]  /*d280*/  F2FP.F16.F32.PACK_AB R8, R245, R244 ;  /* 0x000000f4f508723e */ /* 0x000fe400000000ff */
[----:B------:R-:W-:Y:S02]  /*d290*/  F2FP.F16.F32.PACK_AB R9, R211, R212 ;  /* 0x000000d4d309723e */ /* 0x000fe400000000ff */
[----:B------:R-:W-:-:S02]  /*d2a0*/  F2FP.F16.F32.PACK_AB R10, R248, R249 ;  /* 0x000000f9f80a723e */ /* 0x000fc400000000ff */
[----:B------:R-:W-:Y:S01]  /*d2b0*/  F2FP.F16.F32.PACK_AB R11, R209, R210 ;  /* 0x000000d2d10b723e */ /* 0x000fe200000000ff */
[----:B------:R-:W-:Y:S01]  /*d2c0*/  FADD.FTZ R3, R212, R3 ;  /* 0x00000003d4037221 */ /* 0x000fe20000010000 */
[----:B------:R-:W-:Y:S01]  /*d2d0*/  FADD.FTZ R2, R123, R2 ;  /* 0x000000027b027221 */ /* 0x000fe20000010000 */
[----:B------:R-:W-:Y:S01]  /*d2e0*/  FADD.FTZ R0, R64, R0 ;  /* 0x0000000040007221 */ /* 0x000fe20000010000 */
[----:B------:R-:W-:Y:S01]  /*d2f0*/  FADD.FTZ R4, R245, R4 ;  /* 0x00000004f5047221 */ /* 0x000fe20000010000 */
[----:B------:R-:W-:Y:S02]  /*d300*/  FADD.FTZ R3, R211, R3 ;  /* 0x00000003d3037221 */ /* 0x000fe40000010000 */
[----:B------:R-:W-:Y:S01]  /*d310*/  HMMA.16816.F32 R52, R8, R12, R52 ;  /* 0x0000000c0834723c */ /* 0x000fe20000001834 */
[----:B------:R-:W3:Y:S01]  /*d320*/  MUFU.EX2 R13, R85 ;  /* 0x00000055000d7308 */ /* 0x000ee20000000800 */
[----:B------:R-:W-:Y:S01]  /*d330*/  FADD.FTZ R2, R116, R2 ;  /* 0x0000000274027221 */ /* 0x000fe20000010000 */
[----:B------:R-:W-:Y:S01]  /*d340*/  FADD.FTZ R0, R31, R0 ;  /* 0x000000001f007221 */ /* 0x000fe20000010000 */
[----:B------:R-:W-:Y:S01]  /*d350*/  FADD.FTZ R4, R249, R4 ;  /* 0x00000004f9047221 */ /* 0x000fe20000010000 */
[----:B------:R-:W-:-:S04]  /*d360*/  FADD.FTZ R3, R210, R3 ;  /* 0x00000003d2037221 */ /* 0x000fc80000010000 */
[----:B------:R-:W4:Y:S01]  /*d370*/  MUFU.EX2 R74, R74 ;  /* 0x0000004a004a7308 */ /* 0x000f220000000800 */
[----:B------:R-:W-:Y:S01]  /*d380*/  FADD.FTZ R2, R110, R2 ;  /* 0x000000026e027221 */ /* 0x000fe20000010000 */
[----:B------:R-:W-:Y:S01]  /*d390*/  FADD.FTZ R0, R30, R0 ;  /* 0x000000001e007221 */ /* 0x000fe20000010000 */
[----:B------:R-:W-:-:S05]  /*d3a0*/  FADD.FTZ R4, R248, R4 ;  /* 0x00000004f8047221 */ /* 0x000fca0000010000 */
[----:B------:R-:W5:Y:S01]  /*d3b0*/  MUFU.EX2 R12, R93 ;  /* 0x0000005d000c7308 */ /* 0x000f620000000800 */
[----:B------:R-:W-:Y:S01]  /*d3c0*/  FADD.FTZ R3, R209, R3 ;  /* 0x00000003d1037221 */ /* 0x000fe20000010000 */
[----:B------:R-:W-:-:S06]  /*d3d0*/  FADD.FTZ R2, R109, R2 ;  /* 0x000000026d027221 */ /* 0x000fcc0000010000 */
[----:B------:R-:W2:Y:S01]  /*d3e0*/  MUFU.EX2 R66, R37 ;  /* 0x0000002500427308 */ /* 0x000ea20000000800 */
[----:B------:R-:W-:Y:S01]  /*d3f0*/  FADD.FTZ R0, R72, R0 ;  /* 0x0000000048007221 */ /* 0x000fe20000010000 */
[----:B------:R-:W-:-:S06]  /*d400*/  FADD.FTZ R4, R250, R4 ;  /* 0x00000004fa047221 */ /* 0x000fcc0000010000 */
[----:B------:R-:W2:Y:S01]  /*d410*/  MUFU.EX2 R76, R76 ;  /* 0x0000004c004c7308 */ /* 0x000ea20000000800 */
[----:B------:R-:W-:Y:S01]  /*d420*/  FADD.FTZ R3, R206, R3 ;  /* 0x00000003ce037221 */ /* 0x000fe20000010000 */
[----:B------:R-:W-:-:S06]  /*d430*/  FADD.FTZ R2, R108, R2 ;  /* 0x000000026c027221 */ /* 0x000fcc0000010000 */
[----:B------:R-:W2:Y:S01]  /*d440*/  MUFU.EX2 R7, R94 ;  /* 0x0000005e00077308 */ /* 0x000ea20000000800 */
[----:B-1----:R-:W-:-:S07]  /*d450*/  FADD.FTZ R0, R73, R0 ;  /* 0x0000000049007221 */ /* 0x002fce0000010000 */
[----:B------:R-:W1:Y:S01]  /*d460*/  MUFU.EX2 R65, R38 ;  /* 0x0000002600417308 */ /* 0x000e620000000800 */
[----:B------:R-:W-:-:S07]  /*d470*/  FADD.FTZ R4, R251, R4 ;  /* 0x00000004fb047221 */ /* 0x000fce0000010000 */
[----:B------:R-:W1:Y:S01]  /*d480*/  MUFU.EX2 R25, R77 ;  /* 0x0000004d00197308 */ /* 0x000e620000000800 */
[----:B---3--:R-:W-:Y:S01]  /*d490*/  FADD.FTZ R3, R13, R3 ;  /* 0x000000030d037221 */ /* 0x008fe20000010000 */
[----:B------:R-:W-:Y:S01]  /*d4a0*/  FADD.FTZ R2, R107, R2 ;  /* 0x000000026b027221 */ /* 0x000fe20000010000 */
[----:B----4-:R-:W-:Y:S01]  /*d4b0*/  FADD.FTZ R0, R74, R0 ;  /* 0x000000004a007221 */ /* 0x010fe20000010000 */
[----:B------:R-:W-:Y:S01]  /*d4c0*/  FADD.FTZ R4, R252, R4 ;  /* 0x00000004fc047221 */ /* 0x000fe20000010000 */
[----:B-----5:R-:W-:Y:S01]  /*d4d0*/  FADD.FTZ R3, R12, R3 ;  /* 0x000000030c037221 */ /* 0x020fe20000010000 */
[----:B--2---:R-:W-:Y:S01]  /*d4e0*/  FADD.FTZ R2, R66, R2 ;  /* 0x0000000242027221 */ /* 0x004fe20000010000 */
[----:B------:R-:W-:Y:S01]  /*d4f0*/  FADD.FTZ R0, R76, R0 ;  /* 0x000000004c007221 */ /* 0x000fe20000010000 */
[----:B------:R-:W-:Y:S01]  /*d500*/  HMMA.16816.F32 R48, R8, R14, R48 ;  /* 0x0000000e0830723c */ /* 0x000fe20000001830 */
[----:B------:R-:W-:Y:S01]  /*d510*/  FADD.FTZ R5, R237, R4 ;  /* 0x00000004ed057221 */ /* 0x000fe20000010000 */
[----:B------:R-:W-:Y:S01]  /*d520*/  FADD.FTZ R4, R7, R3 ;  /* 0x0000000307047221 */ /* 0x000fe20000010000 */
[----:B-1----:R-:W-:-:S03]  /*d530*/  FADD.FTZ R3, R65, R2 ;  /* 0x0000000241037221 */ /* 0x002fc60000010000 */
[----:B------:R-:W-:Y:S01]  /*d540*/  HMMA.16816.F32 R40, R8, R16, R40 ;  /* 0x000000100828723c */ /* 0x000fe20000001828 */
[----:B------:R2:W-:Y:S01]  /*d550*/  STL [R1+0x14], R5 ;  /* 0x0000140501007387 */ /* 0x0005e20000100800 */
[----:B------:R-:W-:-:S04]  /*d560*/  FADD.FTZ R2, R25, R0 ;  /* 0x0000000019027221 */ /* 0x000fc80000010000 */
[----:B------:R-:W-:Y:S01]  /*d570*/  HMMA.16816.F32 R32, R8, R18, R32 ;  /* 0x000000120820723c */ /* 0x000fe20000001820 */
[----:B------:R2:W-:Y:S04]  /*d580*/  STL [R1+0x18], R4 ;  /* 0x0000180401007387 */ /* 0x0005e80000100800 */
[----:B------:R2:W-:Y:S04]  /*d590*/  STL [R1+0x1c], R3 ;  /* 0x00001c0301007387 */ /* 0x0005e80000100800 */
[----:B------:R2:W-:Y:S01]  /*d5a0*/  STL [R1+0x20], R2 ;  /* 0x0000200201007387 */ /* 0x0005e20000100800 */
[----:B------:R-:W-:-:S02]  /*d5b0*/  ISETP.GE.AND P0, PT, R233, 0x3, PT ;  /* 0x00000003e900780c */ /* 0x000fc40003f06270 */
[----:B------:R-:W-:Y:S02]  /*d5c0*/  F2FP.F16.F32.PACK_AB R164, R107, R108 ;  /* 0x0000006c6ba4723e */ /* 0x000fe400000000ff */
[----:B------:R-:W-:Y:S02]  /*d5d0*/  F2FP.F16.F32.PACK_AB R165, R74, R73 ;  /* 0x000000494aa5723e */ /* 0x000fe400000000ff */
[----:B------:R-:W-:Y:S02]  /*d5e0*/  F2FP.F16.F32.PACK_AB R166, R65, R66 ;  /* 0x0000004241a6723e */ /* 0x000fe400000000ff */
[----:B------:R-:W-:Y:S02]  /*d5f0*/  F2FP.F16.F32.PACK_AB R167, R25, R76 ;  /* 0x0000004c19a7723e */ /* 0x000fe400000000ff */
[----:B------:R-:W-:Y:S02]  /*d600*/  F2FP.F16.F32.PACK_AB R160, R251, R250 ;  /* 0x000000fafba0723e */ /* 0x000fe400000000ff */
[----:B------:R-:W-:-:S02]  /*d610*/  F2FP.F16.F32.PACK_AB R161, R13, R206 ;  /* 0x000000ce0da1723e */ /* 0x000fc400000000ff */
[----:B------:R-:W-:Y:S02]  /*d620*/  F2FP.F16.F32.PACK_AB R162, R237, R252 ;  /* 0x000000fceda2723e */ /* 0x000fe400000000ff */
[----:B------:R-:W-:Y:S01]  /*d630*/  F2FP.F16.F32.PACK_AB R163, R7, R12 ;  /* 0x0000000c07a3723e */ /* 0x000fe200000000ff */
[----:B------:R-:W-:Y:S01]  /*d640*/  HMMA.16816.F32 R136, R164, R144, R136 ;  /* 0x00000090a488723c */ /* 0x000fe20000001888 */
[----:B------:R-:W-:Y:S01]  /*d650*/  MOV R38, R82 ;  /* 0x0000005200267202 */ /* 0x000fe20000000f00 */
[----:B------:R-:W-:-:S04]  /*d660*/  IMAD.MOV.U32 R39, RZ, RZ, R115 ;  /* 0x000000ffff277224 */ /* 0x000fc800078e0073 */
[----:B------:R-:W-:Y:S01]  /*d670*/  HMMA.16816.F32 R148, R164, R146, R148 ;  /* 0x00000092a494723c */ /* 0x000fe20000001894 */
[----:B------:R-:W-:Y:S01]  /*d680*/  MOV R36, R75 ;  /* 0x0000004b00247202 */ /* 0x000fe20000000f00 */
[----:B------:R-:W-:-:S04]  /*d690*/  IMAD.MOV.U32 R37, RZ, RZ, R78 ;  /* 0x000000ffff257224 */ /* 0x000fc800078e004e */
[----:B------:R-:W-:Y:S01]  /*d6a0*/  HMMA.16816.F32 R140, R160, R144, R52 ;  /* 0x00000090a08c723c */ /* 0x000fe20000001834 */
[----:B------:R-:W-:Y:S01]  /*d6b0*/  @P0 IMAD.MOV.U32 R38, RZ, RZ, R82 ;  /* 0x000000ffff260224 */ /* 0x000fe200078e0052 */
[----:B------:R-:W-:-:S04]  /*d6c0*/  @P0 MOV R36, R75 ;  /* 0x0000004b00240202 */ /* 0x000fc80000000f00 */
[----:B------:R-:W-:Y:S01]  /*d6d0*/  HMMA.16816.F32 R156, R164, R20, R156 ;  /* 0x00000014a49c723c */ /* 0x000fe2000000189c */
[----:B------:R-:W-:Y:S01]  /*d6e0*/  @P0 IMAD.MOV.U32 R39, RZ, RZ, R115 ;  /* 0x000000ffff270224 */ /* 0x000fe200078e0073 */
[----:B------:R-:W-:-:S04]  /*d6f0*/  MOV R0, R239 ;  /* 0x000000ef00007202 */ /* 0x000fc80000000f00 */
[----:B------:R-:W-:Y:S01]  /*d700*/  HMMA.16816.F32 R144, R160, R146, R48 ;  /* 0x00000092a090723c */ /* 0x000fe20000001830 */
[----:B------:R-:W-:-:S05]  /*d710*/  @P0 IMAD.MOV.U32 R37, RZ, RZ, R78 ;  /* 0x000000ffff250224 */ /* 0x000fca00078e004e */
[----:B------:R-:W-:Y:S01]  /*d720*/  HMMA.16816.F32 R152, R160, R20, R40 ;  /* 0x00000014a098723c */ /* 0x000fe20000001828 */
[----:B------:R-:W-:-:S05]  /*d730*/  @P0 VIADD R196, R233, 0xfffffffd ;  /* 0xfffffffde9c40836 */ /* 0x000fca0000000000 */
[-C--:B------:R-:W-:Y:S06]  /*d740*/  HMMA.16816.F32 R164, R164, R22.reuse, R56 ;  /* 0x00000016a4a4723c */ /* 0x080fec0000001838 */
[----:B------:R-:W-:Y:S01]  /*d750*/  HMMA.16816.F32 R160, R160, R22, R32 ;  /* 0x00000016a0a0723c */ /* 0x000fe20000001820 */
[----:B------:R-:W-:-:S08]  /*d760*/  NOP ;  /* 0x0000000000007918 */ /* 0x000fd00000000000 */
[----:B--2---:R-:W-:-:S15]  /*d770*/  @P0 BRA `(.L_x_329) ;  /* 0x0000000000040947 */ /* 0x004fde0003800000 */
.L_x_327:
[----:B------:R-:W-:-:S07]  /*d780*/  IADD3 R196, R0, -0x1, RZ ;  /* 0xffffffff00c47810 */ /* 0x000fce0007ffe0ff */
.L_x_329:
[----:B------:R-:W-:-:S13]  /*d790*/  ISETP.GE.AND P0, PT, R196, RZ, PT ;  /* 0x000000ffc400720c */ /* 0x000fda0003f06270 */
[----:B------:R-:W-:Y:S05]  /*d7a0*/  @!P0 BRA `(.L_x_330) ;  /* 0x0000004800488947 */ /* 0x000fea0003800000 */
[----:B------:R-:W2:Y:S01]  /*d7b0*/  LDL.LU.64 R6, [R1+0x28] ;  /* 0x0000280001067983 */ /* 0x000ea20000300a00 */
[C---:B------:R-:W-:Y:S01]  /*d7c0*/  SHF.L.U64.HI R216, R200.reuse, 0x6, R201 ;  /* 0x00000006c8d87819 */ /* 0x040fe200000102c9 */
[----:B------:R-:W-:Y:S01]  /*d7d0*/  IMAD.SHL.U32 R215, R200, 0x40, RZ ;  /* 0x00000040c8d77824 */ /* 0x000fe200078e00ff */
[C---:B------:R-:W-:Y:S01]  /*d7e0*/  SHF.L.U64.HI R214, R168.reuse, 0x6, R169 ;  /* 0x00000006a8d67819 */ /* 0x040fe200000102a9 */
[----:B-1----:R-:W2:Y:S01]  /*d7f0*/  LDL.LU.64 R4, [R1+0x68] ;  /* 0x0000680001047983 */ /* 0x002ea20000300a00 */
[----:B------:R-:W-:Y:S01]  /*d800*/  SHF.L.U32 R213, R168, 0x6, RZ ;  /* 0x00000006a8d57819 */ /* 0x000fe200000006ff */
[----:B------:R-:W-:Y:S01]  /*d810*/  IMAD.MOV.U32 R132, RZ, RZ, R38 ;  /* 0x000000ffff847224 */ /* 0x000fe200078e0026 */
        /* <DEDUP_REMOVED lines=8> */
[----:B--2---:R-:W-:-:S05]  /*d8a0*/  IMAD.MOV.U32 R5, RZ, RZ, R7 ;  /* 0x000000ffff057224 */ /* 0x004fca00078e0007 */
[----:B------:R1:W-:Y:S01]  /*d8b0*/  STL.64 [R1+0x28], R4 ;  /* 0x0000280401007387 */ /* 0x0003e20000100a00 */
[----:B------:R-:W-:Y:S05]  /*d8c0*/  BRA `(.L_x_331) ;  /* 0x00000000006c7947 */ /* 0x000fea0003800000 */
.L_x_333:
        /* <DEDUP_REMOVED lines=27> */
.L_x_331:
[----:B--2---:R-:W2:Y:S01]  /*da80*/  LDL R0, [R1+0x38] ;  /* 0x0000380001007983 */ /* 0x004ea20000100800 */
[----:B------:R-:W-:Y:S04]  /*da90*/  DEPBAR.LE SB0, 0x0 ;  /* 0x000080000000791a */ /* 0x000fe80000000000 */
[----:B-1----:R-:W3:Y:S01]  /*daa0*/  LDL.64 R4, [R1+0x28] ;  /* 0x0000280001047983 */ /* 0x002ee20000100a00 */
[----:B------:R-:W-:Y:S05]  /*dab0*/  SHF.R.S32.HI R2, RZ, 0x1f, R196 ;  /* 0x0000001fff027819 */ /* 0x000fea00000114c4 */
[----:B------:R-:W3:Y:S01]  /*dac0*/  LDL R6, [R1+0x24] ;  /* 0x0000240001067983 */ /* 0x000ee20000100800 */
[----:B------:R-:W-:Y:S01]  /*dad0*/  BAR.SYNC.DEFER_BLOCKING 0x0 ;  /* 0x0000000000007b1d */ /* 0x000fe20000010000 */
[----:B---3--:R-:W-:Y:S04]  /*dae0*/  IMAD.WIDE.U32 R4, R196, R6, R4 ;  /* 0x00000006c4047225 */ /* 0x008fe800078e0004 */
[----:B--2---:R-:W-:Y:S01]  /*daf0*/  IMAD R0, R0, R196, RZ ;  /* 0x000000c400007224 */ /* 0x004fe200078e02ff */
[----:B------:R-:W-:Y:S03]  /*db00*/  LEA R8, P0, R4, UR10, 0x1 ;  /* 0x0000000a04087c11 */ /* 0x000fe6000f8008ff */
[----:B------:R-:W-:Y:S01]  /*db10*/  IMAD R0, R2, R6, R0 ;  /* 0x0000000602007224 */ /* 0x000fe200078e0200 */
[-C--:B------:R-:W-:Y:S04]  /*db20*/  IADD3 R6, P2, R8, R215.reuse, RZ ;  /* 0x000000d708067210 */ /* 0x080fe80007f5e0ff */
[----:B------:R-:W-:Y:S04]  /*db30*/  IADD3 R0, R5, R0, RZ ;  /* 0x0000000005007210 */ /* 0x000fe80007ffe0ff */
[----:B------:R-:W-:Y:S02]  /*db40*/  LEA.HI.X R9, R4, UR11, R0, 0x1, P0 ;  /* 0x0000000b04097c11 */ /* 0x000fe400080f0c00 */
[-C--:B------:R-:W-:Y:S02]  /*db50*/  IADD3 R4, P1, R6, R215.reuse, RZ ;  /* 0x000000d706047210 */ /* 0x080fe40007f3e0ff */
[-C--:B------:R-:W-:Y:S01]  /*db60*/  IADD3.X R7, R9, R216.reuse, RZ, P2, !PT ;  /* 0x000000d809077210 */ /* 0x080fe200017fe4ff */
[----:B------:R-:W-:Y:S01]  /*db70*/  @!PT LDS RZ, [RZ] ;  /* 0x00000000fffff984 */ /* 0x000fe20000000800 */
[----:B------:R-:W-:Y:S01]  /*db80*/  @!PT LDS RZ, [RZ] ;  /* 0x00000000fffff984 */ /* 0x000fe20000000800 */
[----:B------:R-:W-:Y:S01]  /*db90*/  @!PT LDS RZ, [RZ] ;  /* 0x00000000fffff984 */ /* 0x000fe20000000800 */
[----:B------:R-:W-:Y:S01]  /*dba0*/  LDGSTS.E.BYPASS.LTC128B.128 [R208+0x4000], desc[UR12][R8.64] ;  /* 0x0400000008d07fae */ /* 0x000fe2000b901d4c */
[----:B------:R-:W-:Y:S02]  /*dbb0*/  IADD3 R10, P0, R4, R215, RZ ;  /* 0x000000d7040a7210 */ /* 0x000fe40007f1e0ff */
[-C--:B------:R-:W-:Y:S02]  /*dbc0*/  IADD3.X R5, R7, R216.reuse, RZ, P1, !PT ;  /* 0x000000d807057210 */ /* 0x080fe40000ffe4ff */
[----:B------:R-:W-:Y:S02]  /*dbd0*/  ISETP.GT.AND P2, PT, R196, RZ, PT ;  /* 0x000000ffc400720c */ /* 0x000fe40003f44270 */
[----:B------:R-:W-:Y:S01]  /*dbe0*/  IADD3.X R11, R5, R216, RZ, P0, !PT ;  /* 0x000000d8050b7210 */ /* 0x000fe200007fe4ff */
[----:B------:R-:W-:Y:S08]  /*dbf0*/  LDGSTS.E.BYPASS.LTC128B.128 [R208+0x4800], desc[UR12][R6.64] ;  /* 0x0480000006d07fae */ /* 0x000ff0000b901d4c */
[----:B------:R1:W-:Y:S08]  /*dc00*/  LDGSTS.E.BYPASS.LTC128B.128 [R208+0x5000], desc[UR12][R4.64] ;  /* 0x0500000004d07fae */ /* 0x0003f0000b901d4c */
[----:B------:R2:W-:Y:S08]  /*dc10*/  LDGSTS.E.BYPASS.LTC128B.128 [R208+0x5800], desc[UR12][R10.64] ;  /* 0x058000000ad07fae */ /* 0x0005f0000b901d4c */
[----:B------:R-:W-:Y:S08]  /*dc20*/  LDSM.16.M88.4 R128, [R186] ;  /* 0x00000000ba80783b */ /* 0x000ff00000000200 */
[----:B------:R-:W0:Y:S08]  /*dc30*/  LDGDEPBAR ;  /* 0x00000000000079af */ /* 0x000e300000000000 */
[----:B------:R-:W1:Y:S08]  /*dc40*/  LDSM.16.M88.4 R16, [R135+0x2000] ;  /* 0x002000008710783b */ /* 0x000e700000000200 */
        /* <DEDUP_REMOVED lines=461> */
.L_x_332:
[----:B-1----:R-:W-:Y:S01]  /*f920*/  SHFL.BFLY PT, R6, R39, 0x2, 0x1f ;  /* 0x0c401f0027067f89 */ /* 0x002fe200000e0000 */
[----:B---3--:R-:W-:Y:S02]  /*f930*/  FMNMX.FTZ R5, R67, R13, !PT ;  /* 0x0000000d43057209 */ /* 0x008fe40007810000 */
        /* <DEDUP_REMOVED lines=25> */
[C---:B------:R-:W-:Y:S01]  /*fad0*/  FMUL.FTZ R64, R38.reuse, UR4 ;  /* 0x0000000426407c20 */ /* 0x040fe20008410000 */
[----:B------:R-:W-:Y:S01]  /*fae0*/  FSEL R43, R43, RZ, P0 ;  /* 0x000000ff2b2b7208 */ /* 0x000fe20000000000 */
[C---:B------:R-:W-:Y:S01]  /*faf0*/  FADD.FTZ R0, -R38.reuse, R132 ;  /* 0x0000008426007221 */ /* 0x040fe20000010100 */
[----:B------:R1:W-:Y:S01]  /*fb00*/  MUFU.EX2 R40, R3 ;  /* 0x0000000300287308 */ /* 0x0003e20000000800 */
[----:B---3--:R-:W-:Y:S02]  /*fb10*/  FMNMX.FTZ R37, R37, R7, !PT ;  /* 0x0000000725257209 */ /* 0x008fe40007810000 */
[----:B------:R-:W-:Y:S01]  /*fb20*/  FSETP.NEU.FTZ.AND P0, PT, R38, -INF , PT ;  /* 0xff8000002600780b */ /* 0x000fe20003f1d000 */
[--C-:B------:R-:W-:Y:S01]  /*fb30*/  FFMA.FTZ R8, R199, UR4, -R43.reuse ;  /* 0x00000004c7087c23 */ /* 0x100fe2000801082b */
[----:B------:R-:W-:Y:S01]  /*fb40*/  FFMA.FTZ R7, R32, UR4, -R43 ;  /* 0x0000000420077c23 */ /* 0x000fe2000801082b */
[C---:B------:R-:W-:Y:S01]  /*fb50*/  FMUL.FTZ R65, R37.reuse, UR4 ;  /* 0x0000000425417c20 */ /* 0x040fe20008410000 */
        /* <DEDUP_REMOVED lines=10> */
[----:B------:R4:W2:Y:S10]  /*fc00*/  MUFU.EX2 R36, R3 ;  /* 0x0000000300247308 */ /* 0x0008b40000000800 */
        /* <DEDUP_REMOVED lines=10> */
[--C-:B---3--:R-:W-:Y:S01]  /*fcb0*/  FFMA.FTZ R6, R33, UR4, -R43.reuse ;  /* 0x0000000421067c23 */ /* 0x108fe2000801082b */
[----:B------:R-:W-:Y:S01]  /*fcc0*/  FSEL R66, R66, RZ, P0 ;  /* 0x000000ff42427208 */ /* 0x000fe20000000000 */
[----:B------:R-:W-:Y:S07]  /*fcd0*/  FMUL.FTZ R0, R0, UR4 ;  /* 0x0000000400007c20 */ /* 0x000fee0008410000 */
[----:B------:R-:W3:Y:S01]  /*fce0*/  MUFU.EX2 R2, R2 ;  /* 0x0000000200027308 */ /* 0x000ee20000000800 */
[--C-:B-1----:R-:W-:Y:S01]  /*fcf0*/  FFMA.FTZ R7, R18, UR4, -R43.reuse ;  /* 0x0000000412077c23 */ /* 0x102fe2000801082b */
[----:B--2---:R-:W-:Y:S08]  /*fd00*/  FMUL.FTZ R18, R36, R146 ;  /* 0x0000009224127220 */ /* 0x004ff00000410000 */
[----:B------:R-:W1:Y:S01]  /*fd10*/  MUFU.EX2 R0, R0 ;  /* 0x0000000000007308 */ /* 0x000e620000000800 */
[--C-:B----4-:R-:W-:Y:S09]  /*fd20*/  FFMA.FTZ R4, R212, UR4, -R43.reuse ;  /* 0x00000004d4047c23 */ /* 0x110ff2000801082b */
[----:B------:R2:W-:Y:S01]  /*fd30*/  MUFU.EX2 R172, R4 ;  /* 0x0000000400ac7308 */ /* 0x0005e20000000800 */
[----:B---3--:R-:W-:Y:S09]  /*fd40*/  FMUL.FTZ R13, R2, R149 ;  /* 0x00000095020d7220 */ /* 0x008ff20000410000 */
[----:B------:R3:W-:Y:S01]  /*fd50*/  MUFU.EX2 R249, R7 ;  /* 0x0000000700f97308 */ /* 0x0007e20000000800 */
[----:B-1----:R-:W-:Y:S01]  /*fd60*/  FMUL.FTZ R14, R0, R150 ;  /* 0x00000096000e7220 */ /* 0x002fe20000410000 */
[--C-:B--2---:R-:W-:Y:S08]  /*fd70*/  FFMA.FTZ R4, R203, UR4, -R64.reuse ;  /* 0x00000004cb047c23 */ /* 0x104ff00008010840 */
[----:B------:R1:W-:Y:S01]  /*fd80*/  MUFU.EX2 R203, R5 ;  /* 0x0000000500cb7308 */ /* 0x0003e20000000800 */
[----:B---3--:R-:W-:Y:S01]  /*fd90*/  FFMA.FTZ R7, R80, UR4, -R43 ;  /* 0x0000000450077c23 */ /* 0x008fe2000801082b */
[--C-:B------:R-:W-:Y:S08]  /*fda0*/  FFMA.FTZ R80, R124, UR4, -R65.reuse ;  /* 0x000000047c507c23 */ /* 0x100ff00008010841 */
[----:B------:R2:W-:Y:S10]  /*fdb0*/  MUFU.EX2 R131, R4 ;  /* 0x0000000400837308 */ /* 0x0005f40000000800 */
[----:B------:R-:W-:Y:S01]  /*fdc0*/  MUFU.EX2 R80, R80 ;  /* 0x0000005000507308 */ /* 0x000fe20000000800 */
[----:B-1----:R-:W-:Y:S09]  /*fdd0*/  FFMA.FTZ R5, R207, UR4, -R65 ;  /* 0x00000004cf057c23 */ /* 0x002ff20008010841 */
[----:B------:R1:W-:Y:S01]  /*fde0*/  MUFU.EX2 R174, R5 ;  /* 0x0000000500ae7308 */ /* 0x0003e20000000800 */
[--C-:B--2---:R-:W-:Y:S09]  /*fdf0*/  FFMA.FTZ R4, R211, UR4, -R64.reuse ;  /* 0x00000004d3047c23 */ /* 0x104ff20008010840 */
[----:B------:R2:W-:Y:S01]  /*fe00*/  MUFU.EX2 R134, R4 ;  /* 0x0000000400867308 */ /* 0x0005e20000000800 */
[--C-:B-1----:R-:W-:Y:S01]  /*fe10*/  FFMA.FTZ R5, R198, UR4, -R64.reuse ;  /* 0x00000004c6057c23 */ /* 0x102fe20008010840 */
[--C-:B--2---:R-:W-:Y:S08]  /*fe20*/  FFMA.FTZ R4, R197, UR4, -R43.reuse ;  /* 0x00000004c5047c23 */ /* 0x104ff0000801082b */
        /* <DEDUP_REMOVED lines=31> */
[--C-:B------:R-:W-:Y:S01]  /*10020*/  FFMA.FTZ R16, R97, UR4, -R43.reuse ;  /* 0x0000000461107c23 */ /* 0x100fe2000801082b */
[----:B-1----:R-:W-:Y:S07]  /*10030*/  FFMA.FTZ R4, R204, UR4, -R66 ;  /* 0x00000004cc047c23 */ /* 0x002fee0008010842 */
[----:B------:R1:W-:Y:S02]  /*10040*/  MUFU.EX2 R180, R4 ;  /* 0x0000000400b47308 */ /* 0x0003e40000000800 */
[----:B-1----:R-:W-:Y:S08]  /*10050*/  FFMA.FTZ R4, R178, UR4, -R43 ;  /* 0x00000004b2047c23 */ /* 0x002ff0000801082b */
[----:B------:R1:W-:Y:S10]  /*10060*/  MUFU.EX2 R178, R5 ;  /* 0x0000000500b27308 */ /* 0x0003f40000000800 */
[----:B------:R2:W-:Y:S01]  /*10070*/  MUFU.EX2 R199, R4 ;  /* 0x0000000400c77308 */ /* 0x0005e20000000800 */
[--C-:B-1----:R-:W-:Y:S01]  /*10080*/  FFMA.FTZ R5, R28, UR4, -R65.reuse ;  /* 0x000000041c057c23 */ /* 0x102fe20008010841 */
[--C-:B------:R-:W-:Y:S08]  /*10090*/  FFMA.FTZ R28, R99, UR4, -R64.reuse ;  /* 0x00000004631c7c23 */ /* 0x100ff00008010840 */
[----:B------:R1:W-:Y:S01]  /*100a0*/  MUFU.EX2 R176, R5 ;  /* 0x0000000500b07308 */ /* 0x0003e20000000800 */
[--C-:B--2---:R-:W-:Y:S09]  /*100b0*/  FFMA.FTZ R4, R177, UR4, -R64.reuse ;  /* 0x00000004b1047c23 */ /* 0x104ff20008010840 */
[----:B------:R2:W-:Y:S01]  /*100c0*/  MUFU.EX2 R183, R4 ;  /* 0x0000000400b77308 */ /* 0x0005e20000000800 */
[--C-:B-1----:R-:W-:Y:S09]  /*100d0*/  FFMA.FTZ R5, R25, UR4, -R64.reuse ;  /* 0x0000000419057c23 */ /* 0x102ff20008010840 */
[----:B------:R1:W-:Y:S01]  /*100e0*/  MUFU.EX2 R210, R5 ;  /* 0x0000000500d27308 */ /* 0x0003e20000000800 */
[--C-:B--2---:R-:W-:Y:S09]  /*100f0*/  FFMA.FTZ R4, R34, UR4, -R64.reuse ;  /* 0x0000000422047c23 */ /* 0x104ff20008010840 */
[----:B------:R2:W-:Y:S10]  /*10100*/  MUFU.EX2 R198, R4 ;  /* 0x0000000400c67308 */ /* 0x0005f40000000800 */
[----:B------:R3:W-:Y:S01]  /*10110*/  MUFU.EX2 R34, R6 ;  /* 0x0000000600227308 */ /* 0x0007e20000000800 */
[----:B-1----:R-:W-:Y:S01]  /*10120*/  FFMA.FTZ R5, R44, UR4, -R65 ;  /* 0x000000042c057c23 */ /* 0x002fe20008010841 */
[----:B------:R-:W-:Y:S08]  /*10130*/  F2FP.F16.F32.PACK_AB R44, R172, R133 ;  /* 0x00000085ac2c723e */ /* 0x000ff000000000ff */
[----:B------:R1:W-:Y:S01]  /*10140*/  MUFU.EX2 R217, R5 ;  /* 0x0000000500d97308 */ /* 0x0003e20000000800 */
[----:B--2---:R-:W-:Y:S09]  /*10150*/  FFMA.FTZ R4, R35, UR4, -R64 ;  /* 0x0000000423047c23 */ /* 0x004ff20008010840 */
[----:B------:R2:W-:Y:S01]  /*10160*/  MUFU.EX2 R205, R4 ;  /* 0x0000000400cd7308 */ /* 0x0005e20000000800 */
[----:B---3--:R-:W-:Y:S01]  /*10170*/  FFMA.FTZ R6, R81, UR4, -R43 ;  /* 0x0000000451067c23 */ /* 0x008fe2000801082b */
[----:B------:R-:W-:Y:S08]  /*10180*/  FFMA.FTZ R81, R41, UR4, -R66 ;  /* 0x0000000429517c23 */ /* 0x000ff00008010842 */
[----:B------:R3:W4:Y:S01]  /*10190*/  MUFU.EX2 R10, R6 ;  /* 0x00000006000a7308 */ /* 0x0007220000000800 */
[--C-:B-1----:R-:W-:Y:S09]  /*101a0*/  FFMA.FTZ R5, R54, UR4, -R64.reuse ;  /* 0x0000000436057c23 */ /* 0x102ff20008010840 */
[----:B------:R1:W-:Y:S01]  /*101b0*/  MUFU.EX2 R222, R5 ;  /* 0x0000000500de7308 */ /* 0x0003e20000000800 */
[--C-:B--2---:R-:W-:Y:S09]  /*101c0*/  FFMA.FTZ R4, R171, UR4, -R65.reuse ;  /* 0x00000004ab047c23 */ /* 0x104ff20008010841 */
[----:B------:R2:W-:Y:S01]  /*101d0*/  MUFU.EX2 R169, R4 ;  /* 0x0000000400a97308 */ /* 0x0005e20000000800 */
[----:B---3--:R-:W-:Y:S01]  /*101e0*/  FMUL.FTZ R6, R36, R142 ;  /* 0x0000008e24067220 */ /* 0x008fe20000410000 */
[--C-:B-1----:R-:W-:Y:S08]  /*101f0*/  FFMA.FTZ R5, R60, UR4, -R65.reuse ;  /* 0x000000043c057c23 */ /* 0x102ff00008010841 */
[----:B------:R1:W-:Y:S01]  /*10200*/  MUFU.EX2 R60, R7 ;  /* 0x00000007003c7308 */ /* 0x0003e20000000800 */
[----:B--2---:R-:W-:Y:S09]  /*10210*/  FFMA.FTZ R4, R168, UR4, -R65 ;  /* 0x00000004a8047c23 */ /* 0x004ff20008010841 */
[----:B------:R2:W-:Y:S10]  /*10220*/  MUFU.EX2 R239, R5 ;  /* 0x0000000500ef7308 */ /* 0x0005f40000000800 */
[----:B------:R3:W-:Y:S01]  /*10230*/  MUFU.EX2 R171, R4 ;  /* 0x0000000400ab7308 */ /* 0x0007e20000000800 */
[----:B-1----:R-:W-:Y:S01]  /*10240*/  FMUL.FTZ R7, R36, R143 ;  /* 0x0000008f24077220 */ /* 0x002fe20000410000 */
[----:B----4-:R-:W-:Y:S01]  /*10250*/  MOV R143, R10 ;  /* 0x0000000a008f7202 */ /* 0x010fe20000000f00 */
[----:B------:R-:W-:Y:S01]  /*10260*/  FMUL.FTZ R10, R0, R138 ;  /* 0x0000008a000a7220 */ /* 0x000fe20000410000 */
[----:B--2---:R-:W-:Y:S01]  /*10270*/  FFMA.FTZ R5, R70, UR4, -R64 ;  /* 0x0000000446057c23 */ /* 0x004fe20008010840 */
[----:B------:R-:W-:Y:S05]  /*10280*/  FFMA.FTZ R70, R117, UR4, -R43 ;  /* 0x0000000475467c23 */ /* 0x000fea000801082b */
[----:B------:R1:W-:Y:S01]  /*10290*/  MUFU.EX2 R244, R5 ;  /* 0x0000000500f47308 */ /* 0x0003e20000000800 */
[--C-:B---3--:R-:W-:Y:S09]  /*102a0*/  FFMA.FTZ R4, R170, UR4, -R66.reuse ;  /* 0x00000004aa047c23 */ /* 0x108ff20008010842 */
        /* <DEDUP_REMOVED lines=8> */
[C---:B-1----:R-:W-:Y:S01]  /*10330*/  FMUL.FTZ R5, R40.reuse, R141 ;  /* 0x0000008d28057220 */ /* 0x042fe20000410000 */
[----:B--2---:R-:W-:Y:S08]  /*10340*/  FFMA.FTZ R4, R29, UR4, -R65 ;  /* 0x000000041d047c23 */ /* 0x004ff00008010841 */
[----:B------:R1:W2:Y:S10]  /*10350*/  MUFU.EX2 R29, R16 ;  /* 0x00000010001d7308 */ /* 0x0002b40000000800 */
[----:B------:R3:W-:Y:S01]  /*10360*/  MUFU.EX2 R202, R4 ;  /* 0x0000000400ca7308 */ /* 0x0007e20000000800 */
[----:B-1----:R-:W-:Y:S01]  /*10370*/  FMUL.FTZ R16, R40, R144 ;  /* 0x0000009028107220 */ /* 0x002fe20000410000 */
[----:B------:R-:W-:Y:S01]  /*10380*/  MOV R144, R34 ;  /* 0x0000002200907202 */ /* 0x000fe20000000f00 */
[----:B------:R-:W-:Y:S01]  /*10390*/  FMUL.FTZ R34, R36, R162 ;  /* 0x000000a224227220 */ /* 0x000fe20000410000 */
[--C-:B---3--:R-:W-:Y:S06]  /*103a0*/  FFMA.FTZ R4, R30, UR4, -R66.reuse ;  /* 0x000000041e047c23 */ /* 0x108fec0008010842 */
[----:B------:R1:W-:Y:S02]  /*103b0*/  MUFU.EX2 R177, R4 ;  /* 0x0000000400b17308 */ /* 0x0003e40000000800 */
[----:B-1----:R-:W-:Y:S08]  /*103c0*/  FFMA.FTZ R4, R31, UR4, -R66 ;  /* 0x000000041f047c23 */ /* 0x002ff00008010842 */
[----:B------:R1:W-:Y:S02]  /*103d0*/  MUFU.EX2 R219, R4 ;  /* 0x0000000400db7308 */ /* 0x0003e40000000800 */
[----:B-1----:R-:W-:Y:S02]  /*103e0*/  FFMA.FTZ R4, R24, UR4, -R43 ;  /* 0x0000000418047c23 */ /* 0x002fe4000801082b */
[----:B------:R-:W1:Y:S06]  /*103f0*/  LDSM.16.MT88.4 R24, [R184+0x4000] ;  /* 0x00400000b818783b */ /* 0x000e6c0000004200 */
[----:B------:R3:W-:Y:S02]  /*10400*/  MUFU.EX2 R229, R4 ;  /* 0x0000000400e57308 */ /* 0x0007e40000000800 */
[--C-:B---3--:R-:W-:Y:S08]  /*10410*/  FFMA.FTZ R4, R23, UR4, -R64.reuse ;  /* 0x0000000417047c23 */ /* 0x108ff00008010840 */
[----:B------:R3:W-:Y:S02]  /*10420*/  MUFU.EX2 R226, R4 ;  /* 0x0000000400e27308 */ /* 0x0007e40000000800 */
[--C-:B---3--:R-:W-:Y:S01]  /*10430*/  FFMA.FTZ R4, R50, UR4, -R64.reuse ;  /* 0x0000000432047c23 */ /* 0x108fe20008010840 */
[----:B------:R-:W-:Y:S07]  /*10440*/  F2FP.F16.F32.PACK_AB R50, R182, R174 ;  /* 0x000000aeb632723e */ /* 0x000fee00000000ff */
[----:B------:R3:W-:Y:S02]  /*10450*/  MUFU.EX2 R228, R4 ;  /* 0x0000000400e47308 */ /* 0x0007e40000000800 */
[--C-:B---3--:R-:W-:Y:S01]  /*10460*/  FFMA.FTZ R4, R51, UR4, -R64.reuse ;  /* 0x0000000433047c23 */ /* 0x108fe20008010840 */
[----:B------:R-:W-:Y:S07]  /*10470*/  F2FP.F16.F32.PACK_AB R51, R180, R175 ;  /* 0x000000afb433723e */ /* 0x000fee00000000ff */
[----:B------:R3:W-:Y:S02]  /*10480*/  MUFU.EX2 R232, R4 ;  /* 0x0000000400e87308 */ /* 0x0007e40000000800 */
[--C-:B---3--:R-:W-:Y:S01]  /*10490*/  FFMA.FTZ R4, R22, UR4, -R65.reuse ;  /* 0x0000000416047c23 */ /* 0x108fe20008010841 */
[----:B------:R-:W-:Y:S07]  /*104a0*/  FMUL.FTZ R22, R36, R154 ;  /* 0x0000009a24167220 */ /* 0x000fee0000410000 */
[----:B------:R3:W-:Y:S02]  /*104b0*/  MUFU.EX2 R201, R4 ;  /* 0x0000000400c97308 */ /* 0x0007e40000000800 */
[--C-:B---3--:R-:W-:Y:S01]  /*104c0*/  FFMA.FTZ R4, R20, UR4, -R65.reuse ;  /* 0x0000000414047c23 */ /* 0x108fe20008010841 */
[----:B------:R-:W-:Y:S07]  /*104d0*/  FFMA.FTZ R20, R98, UR4, -R64 ;  /* 0x0000000462147c23 */ /* 0x000fee0008010840 */
[----:B------:R3:W-:Y:S10]  /*104e0*/  MUFU.EX2 R221, R4 ;  /* 0x0000000400dd7308 */ /* 0x0007f40000000800 */
[----:B------:R4:W-:Y:S01]  /*104f0*/  MUFU.EX2 R149, R20 ;  /* 0x0000001400957308 */ /* 0x0009e20000000800 */
[--C-:B---3--:R-:W-:Y:S01]  /*10500*/  FFMA.FTZ R4, R21, UR4, -R66.reuse ;  /* 0x0000000415047c23 */ /* 0x108fe20008010842 */
[C---:B------:R-:W-:Y:S08]  /*10510*/  FMUL.FTZ R21, R40.reuse, R153 ;  /* 0x0000009928157220 */ /* 0x040ff00000410000 */
[----:B------:R3:W-:Y:S01]  /*10520*/  MUFU.EX2 R204, R4 ;  /* 0x0000000400cc7308 */ /* 0x0007e20000000800 */
[----:B----4-:R-:W-:Y:S09]  /*10530*/  FMUL.FTZ R20, R40, R152 ;  /* 0x0000009828147220 */ /* 0x010ff20000410000 */
[----:B------:R4:W-:Y:S01]  /*10540*/  MUFU.EX2 R152, R28 ;  /* 0x0000001c00987308 */ /* 0x0009e20000000800 */
[--C-:B---3--:R-:W-:Y:S01]  /*10550*/  FFMA.FTZ R4, R19, UR4, -R66.reuse ;  /* 0x0000000413047c23 */ /* 0x108fe20008010842 */
[----:B------:R-:W-:Y:S08]  /*10560*/  FMUL.FTZ R19, R36, R147 ;  /* 0x0000009324137220 */ /* 0x000ff00000410000 */
[----:B------:R3:W-:Y:S01]  /*10570*/  MUFU.EX2 R212, R4 ;  /* 0x0000000400d47308 */ /* 0x0007e20000000800 */
[--C-:B----4-:R-:W-:Y:S09]  /*10580*/  FFMA.FTZ R28, R88, UR4, -R65.reuse ;  /* 0x00000004581c7c23 */ /* 0x110ff20008010841 */
[----:B------:R4:W-:Y:S01]  /*10590*/  MUFU.EX2 R138, R28 ;  /* 0x0000001c008a7308 */ /* 0x0009e20000000800 */
[----:B---3--:R-:W-:Y:S01]  /*105a0*/  FFMA.FTZ R4, R45, UR4, -R65 ;  /* 0x000000042d047c23 */ /* 0x008fe20008010841 */
[----:B------:R-:W-:Y:S08]  /*105b0*/  F2FP.F16.F32.PACK_AB R45, R134, R131 ;  /* 0x00000083862d723e */ /* 0x000ff000000000ff */
[----:B------:R3:W-:Y:S01]  /*105c0*/  MUFU.EX2 R223, R4 ;  /* 0x0000000400df7308 */ /* 0x0007e20000000800 */
[----:B----4-:R-:W-:Y:S01]  /*105d0*/  FMUL.FTZ R28, R2, R164 ;  /* 0x000000a4021c7220 */ /* 0x010fe20000410000 */
[--C-:B---3--:R-:W-:Y:S01]  /*105e0*/  FFMA.FTZ R4, R46, UR4, -R66.reuse ;  /* 0x000000042e047c23 */ /* 0x108fe20008010842 */
[----:B------:R-:W-:Y:S07]  /*105f0*/  F2FP.F16.F32.PACK_AB R46, R211, R197 ;  /* 0x000000c5d32e723e */ /* 0x000fee00000000ff */
[----:B------:R3:W-:Y:S02]  /*10600*/  MUFU.EX2 R220, R4 ;  /* 0x0000000400dc7308 */ /* 0x0007e40000000800 */
[----:B---3--:R-:W-:Y:S01]  /*10610*/  FFMA.FTZ R4, R47, UR4, -R66 ;  /* 0x000000042f047c23 */ /* 0x008fe20008010842 */
[----:B------:R-:W-:Y:S07]  /*10620*/  F2FP.F16.F32.PACK_AB R47, R203, R181 ;  /* 0x000000b5cb2f723e */ /* 0x000fee00000000ff */
[----:B------:R3:W-:Y:S02]  /*10630*/  MUFU.EX2 R225, R4 ;  /* 0x0000000400e17308 */ /* 0x0007e40000000800 */
[----:B---3--:R-:W-:Y:S08]  /*10640*/  FFMA.FTZ R4, R53, UR4, -R43 ;  /* 0x0000000435047c23 */ /* 0x008ff0000801082b */
[----:B------:R3:W-:Y:S02]  /*10650*/  MUFU.EX2 R233, R4 ;  /* 0x0000000400e97308 */ /* 0x0007e40000000800 */
[--C-:B---3--:R-:W-:Y:S02]  /*10660*/  FFMA.FTZ R4, R55, UR4, -R64.reuse ;  /* 0x0000000437047c23 */ /* 0x108fe40008010840 */
[----:B------:R-:W3:Y:S06]  /*10670*/  LDSM.16.MT88.4 R52, [R185+0x4000] ;  /* 0x00400000b934783b */ /* 0x000eec0000004200 */
[----:B------:R4:W-:Y:S02]  /*10680*/  MUFU.EX2 R231, R4 ;  /* 0x0000000400e77308 */ /* 0x0009e40000000800 */
[--C-:B----4-:R-:W-:Y:S01]  /*10690*/  FFMA.FTZ R4, R17, UR4, -R64.reuse ;  /* 0x0000000411047c23 */ /* 0x110fe20008010840 */
[----:B------:R-:W-:Y:S01]  /*106a0*/  FMUL.FTZ R17, R40, R145 ;  /* 0x0000009128117220 */ /* 0x000fe20000410000 */
[----:B--2---:R-:W-:Y:S01]  /*106b0*/  MOV R145, R29 ;  /* 0x0000001d00917202 */ /* 0x004fe20000000f00 */
[----:B------:R-:W-:Y:S05]  /*106c0*/  FMUL.FTZ R29, R2, R165 ;  /* 0x000000a5021d7220 */ /* 0x000fea0000410000 */
[----:B------:R2:W-:Y:S02]  /*106d0*/  MUFU.EX2 R246, R4 ;  /* 0x0000000400f67308 */ /* 0x0005e40000000800 */
[----:B--2---:R-:W-:Y:S01]  /*106e0*/  FFMA.FTZ R4, R15, UR4, -R64 ;  /* 0x000000040f047c23 */ /* 0x004fe20008010840 */
[----:B------:R-:W-:Y:S07]  /*106f0*/  FMUL.FTZ R15, R0, R151 ;  /* 0x00000097000f7220 */ /* 0x000fee0000410000 */
[----:B------:R2:W-:Y:S02]  /*10700*/  MUFU.EX2 R35, R4 ;  /* 0x0000000400237308 */ /* 0x0005e40000000800 */
[--C-:B--2---:R-:W-:Y:S08]  /*10710*/  FFMA.FTZ R4, R56, UR4, -R65.reuse ;  /* 0x0000000438047c23 */ /* 0x104ff00008010841 */
[----:B------:R2:W-:Y:S02]  /*10720*/  MUFU.EX2 R206, R4 ;  /* 0x0000000400ce7308 */ /* 0x0005e40000000800 */
[--C-:B--2---:R-:W-:Y:S08]  /*10730*/  FFMA.FTZ R4, R57, UR4, -R65.reuse ;  /* 0x0000000439047c23 */ /* 0x104ff00008010841 */
[----:B------:R2:W-:Y:S02]  /*10740*/  MUFU.EX2 R227, R4 ;  /* 0x0000000400e37308 */ /* 0x0005e40000000800 */
[--C-:B--2---:R-:W-:Y:S08]  /*10750*/  FFMA.FTZ R4, R58, UR4, -R66.reuse ;  /* 0x000000043a047c23 */ /* 0x104ff00008010842 */
[----:B------:R2:W-:Y:S02]  /*10760*/  MUFU.EX2 R207, R4 ;  /* 0x0000000400cf7308 */ /* 0x0005e40000000800 */
[--C-:B--2---:R-:W-:Y:S02]  /*10770*/  FFMA.FTZ R4, R59, UR4, -R66.reuse ;  /* 0x000000043b047c23 */ /* 0x104fe40008010842 */
[----:B------:R-:W2:Y:S06]  /*10780*/  LDSM.16.MT88.4 R56, [R184+0x4400] ;  /* 0x00440000b838783b */ /* 0x000eac0000004200 */
[----:B------:R4:W-:Y:S02]  /*10790*/  MUFU.EX2 R238, R4 ;  /* 0x0000000400ee7308 */ /* 0x0009e40000000800 */
[----:B----4-:R-:W-:Y:S08]  /*107a0*/  FFMA.FTZ R4, R61, UR4, -R65 ;  /* 0x000000043d047c23 */ /* 0x010ff00008010841 */
[----:B------:R4:W-:Y:S02]  /*107b0*/  MUFU.EX2 R245, R4 ;  /* 0x0000000400f57308 */ /* 0x0009e40000000800 */
[--C-:B----4-:R-:W-:Y:S08]  /*107c0*/  FFMA.FTZ R4, R62, UR4, -R66.reuse ;  /* 0x000000043e047c23 */ /* 0x110ff00008010842 */
[----:B------:R4:W-:Y:S02]  /*107d0*/  MUFU.EX2 R234, R4 ;  /* 0x0000000400ea7308 */ /* 0x0009e40000000800 */
[----:B----4-:R-:W-:Y:S08]  /*107e0*/  FFMA.FTZ R4, R63, UR4, -R66 ;  /* 0x000000043f047c23 */ /* 0x010ff00008010842 */
[----:B------:R4:W-:Y:S02]  /*107f0*/  MUFU.EX2 R248, R4 ;  /* 0x0000000400f87308 */ /* 0x0009e40000000800 */
[--C-:B----4-:R-:W-:Y:S01]  /*10800*/  FFMA.FTZ R4, R69, UR4, -R43.reuse ;  /* 0x0000000445047c23 */ /* 0x110fe2000801082b */
[----:B------:R-:W-:Y:S07]  /*10810*/  FFMA.FTZ R69, R116, UR4, -R43 ;  /* 0x0000000474457c23 */ /* 0x000fee000801082b */
[----:B------:R4:W-:Y:S10]  /*10820*/  MUFU.EX2 R31, R4 ;  /* 0x00000004001f7308 */ /* 0x0009f40000000800 */
[----:B------:R-:W-:Y:S01]  /*10830*/  MUFU.EX2 R69, R69 ;  /* 0x0000004500457308 */ /* 0x000fe20000000800 */
[--C-:B----4-:R-:W-:Y:S01]  /*10840*/  FFMA.FTZ R4, R71, UR4, -R64.reuse ;  /* 0x0000000447047c23 */ /* 0x110fe20008010840 */
[--C-:B------:R-:W-:Y:S08]  /*10850*/  FFMA.FTZ R71, R118, UR4, -R64.reuse ;  /* 0x0000000476477c23 */ /* 0x100ff00008010840 */
[----:B------:R4:W5:Y:S10]  /*10860*/  MUFU.EX2 R251, R4 ;  /* 0x0000000400fb7308 */ /* 0x0009740000000800 */
[----:B------:R-:W-:Y:S01]  /*10870*/  MUFU.EX2 R71, R71 ;  /* 0x0000004700477308 */ /* 0x000fe20000000800 */
[--C-:B----4-:R-:W-:Y:S01]  /*10880*/  FFMA.FTZ R4, R82, UR4, -R64.reuse ;  /* 0x0000000452047c23 */ /* 0x110fe20008010840 */
[----:B-----5:R-:W-:Y:S01]  /*10890*/  F2FP.F16.F32.PACK_AB R41, R251, R244 ;  /* 0x000000f4fb29723e */ /* 0x020fe200000000ff */
[----:B------:R-:W4:Y:S07]  /*108a0*/  LDL.LU R82, [R1+0x14] ;  /* 0x0000140001527983 */ /* 0x000f2e0000300800 */
[----:B------:R5:W1:Y:S01]  /*108b0*/  MUFU.EX2 R23, R4 ;  /* 0x0000000400177308 */ /* 0x000a620000000800 */
[----:B------:R-:W2:Y:S04]  /*108c0*/  LDL.LU R153, [R1+0x18] ;  /* 0x0000180001997983 */ /* 0x000ea80000300800 */
[----:B------:R-:W4:Y:S04]  /*108d0*/  LDL.LU R147, [R1+0x1c] ;  /* 0x00001c0001937983 */ /* 0x000f280000300800 */
[----:B------:R-:W2:Y:S01]  /*108e0*/  LDL.LU R146, [R1+0x20] ;  /* 0x0000200001927983 */ /* 0x000ea20000300800 */
[--C-:B-----5:R-:W-:Y:S01]  /*108f0*/  FFMA.FTZ R4, R83, UR4, -R64.reuse ;  /* 0x0000000453047c23 */ /* 0x120fe20008010840 */
[----:B-1----:R-:W-:Y:S01]  /*10900*/  MOV R154, R23 ;  /* 0x00000017009a7202 */ /* 0x002fe20000000f00 */
[----:B------:R-:W-:Y:S01]  /*10910*/  FMUL.FTZ R23, R36, R155 ;  /* 0x0000009b24177220 */ /* 0x000fe20000410000 */
[----:B------:R-:W-:Y:S01]  /*10920*/  MOV R155, R60 ;  /* 0x0000003c009b7202 */ /* 0x000fe20000000f00 */
[----:B------:R1:W5:Y:S01]  /*10930*/  MUFU.EX2 R11, R4 ;  /* 0x00000004000b7308 */ /* 0x0003620000000800 */
[----:B------:R-:W2:Y:S01]  /*10940*/  LDSM.16.MT88.4 R60, [R185+0x4400] ;  /* 0x00440000b93c783b */ /* 0x000ea20000004200 */
[--C-:B-1----:R-:W-:Y:S01]  /*10950*/  FFMA.FTZ R4, R72, UR4, -R65.reuse ;  /* 0x0000000448047c23 */ /* 0x102fe20008010841 */
[----:B-----5:R-:W-:Y:S01]  /*10960*/  MOV R142, R11 ;  /* 0x0000000b008e7202 */ /* 0x020fe20000000f00 */
[----:B------:R-:W-:Y:S01]  /*10970*/  FMUL.FTZ R11, R0, R139 ;  /* 0x0000008b000b7220 */ /* 0x000fe20000410000 */
[----:B------:R-:W-:Y:S05]  /*10980*/  FFMA.FTZ R72, R119, UR4, -R64 ;  /* 0x0000000477487c23 */ /* 0x000fea0008010840 */
[----:B------:R1:W-:Y:S10]  /*10990*/  MUFU.EX2 R236, R4 ;  /* 0x0000000400ec7308 */ /* 0x0003f40000000800 */
[----:B------:R5:W-:Y:S10]  /*109a0*/  MUFU.EX2 R139, R12 ;  /* 0x0000000c008b7308 */ /* 0x000bf40000000800 */
[----:B------:R-:W-:Y:S01]  /*109b0*/  MUFU.EX2 R72, R72 ;  /* 0x0000004800487308 */ /* 0x000fe20000000800 */
[----:B-1----:R-:W-:Y:S01]  /*109c0*/  FFMA.FTZ R4, R73, UR4, -R65 ;  /* 0x0000000449047c23 */ /* 0x002fe20008010841 */
[--C-:B------:R-:W-:Y:S08]  /*109d0*/  FFMA.FTZ R73, R128, UR4, -R43.reuse ;  /* 0x0000000480497c23 */ /* 0x100ff0000801082b */
[----:B------:R1:W-:Y:S01]  /*109e0*/  MUFU.EX2 R241, R4 ;  /* 0x0000000400f17308 */ /* 0x0003e20000000800 */
[--C-:B-----5:R-:W-:Y:S09]  /*109f0*/  FFMA.FTZ R12, R96, UR4, -R43.reuse ;  /* 0x00000004600c7c23 */ /* 0x120ff2000801082b */
[----:B------:R5:W3:Y:S10]  /*10a00*/  MUFU.EX2 R30, R12 ;  /* 0x0000000c001e7308 */ /* 0x000af40000000800 */
[----:B------:R-:W-:Y:S01]  /*10a10*/  MUFU.EX2 R73, R73 ;  /* 0x0000004900497308 */ /* 0x000fe20000000800 */
[--C-:B-1----:R-:W-:Y:S01]  /*10a20*/  FFMA.FTZ R4, R74, UR4, -R66.reuse ;  /* 0x000000044a047c23 */ /* 0x102fe20008010842 */
[----:B------:R-:W-:Y:S08]  /*10a30*/  FFMA.FTZ R74, R129, UR4, -R43 ;  /* 0x00000004814a7c23 */ /* 0x000ff0000801082b */
[----:B------:R1:W-:Y:S01]  /*10a40*/  MUFU.EX2 R237, R4 ;  /* 0x0000000400ed7308 */ /* 0x0003e20000000800 */
[----:B-----5:R-:W-:Y:S01]  /*10a50*/  FMUL.FTZ R12, R2, R148 ;  /* 0x00000094020c7220 */ /* 0x020fe20000410000 */
[----:B---3--:R-:W-:Y:S01]  /*10a60*/  MOV R150, R30 ;  /* 0x0000001e00967202 */ /* 0x008fe20000000f00 */
[--C-:B------:R-:W-:Y:S07]  /*10a70*/  FFMA.FTZ R30, R89, UR4, -R65.reuse ;  /* 0x00000004591e7c23 */ /* 0x100fee0008010841 */
[----:B------:R-:W3:Y:S01]  /*10a80*/  MUFU.EX2 R74, R74 ;  /* 0x0000004a004a7308 */ /* 0x000ee20000000800 */
[----:B-1----:R-:W-:Y:S01]  /*10a90*/  FFMA.FTZ R4, R75, UR4, -R66 ;  /* 0x000000044b047c23 */ /* 0x002fe20008010842 */
[----:B------:R-:W-:Y:S08]  /*10aa0*/  FFMA.FTZ R75, R130, UR4, -R64 ;  /* 0x00000004824b7c23 */ /* 0x000ff00008010840 */
[----:B------:R1:W-:Y:S01]  /*10ab0*/  MUFU.EX2 R242, R4 ;  /* 0x0000000400f27308 */ /* 0x0003e20000000800 */
[----:B---3--:R-:W-:Y:S09]  /*10ac0*/  F2FP.F16.F32.PACK_AB R162, R74, R73 ;  /* 0x000000494aa2723e */ /* 0x008ff200000000ff */
[----:B------:R-:W-:Y:S01]  /*10ad0*/  MUFU.EX2 R75, R75 ;  /* 0x0000004b004b7308 */ /* 0x000fe20000000800 */
[--C-:B-1----:R-:W-:Y:S01]  /*10ae0*/  FFMA.FTZ R4, R76, UR4, -R65.reuse ;  /* 0x000000044c047c23 */ /* 0x102fe20008010841 */
[--C-:B------:R-:W-:Y:S08]  /*10af0*/  FFMA.FTZ R76, R120, UR4, -R65.reuse ;  /* 0x00000004784c7c23 */ /* 0x100ff00008010841 */
[----:B------:R1:W-:Y:S10]  /*10b00*/  MUFU.EX2 R243, R4 ;  /* 0x0000000400f37308 */ /* 0x0003f40000000800 */
[----:B------:R-:W-:Y:S01]  /*10b10*/  MUFU.EX2 R76, R76 ;  /* 0x0000004c004c7308 */ /* 0x000fe20000000800 */
[--C-:B-1----:R-:W-:Y:S01]  /*10b20*/  FFMA.FTZ R4, R77, UR4, -R65.reuse ;  /* 0x000000044d047c23 */ /* 0x102fe20008010841 */
[----:B------:R-:W-:Y:S08]  /*10b30*/  FFMA.FTZ R77, R121, UR4, -R65 ;  /* 0x00000004794d7c23 */ /* 0x000ff00008010841 */
[----:B------:R1:W-:Y:S10]  /*10b40*/  MUFU.EX2 R252, R4 ;  /* 0x0000000400fc7308 */ /* 0x0003f40000000800 */
[----:B------:R-:W3:Y:S01]  /*10b50*/  MUFU.EX2 R77, R77 ;  /* 0x0000004d004d7308 */ /* 0x000ee20000000800 */
[--C-:B-1----:R-:W-:Y:S01]  /*10b60*/  FFMA.FTZ R4, R79, UR4, -R66.reuse ;  /* 0x000000044f047c23 */ /* 0x102fe20008010842 */
[--C-:B------:R-:W-:Y:S08]  /*10b70*/  FFMA.FTZ R79, R123, UR4, -R66.reuse ;  /* 0x000000047b4f7c23 */ /* 0x100ff00008010842 */
[----:B------:R1:W-:Y:S01]  /*10b80*/  MUFU.EX2 R250, R4 ;  /* 0x0000000400fa7308 */ /* 0x0003e20000000800 */
[----:B---3--:R-:W-:Y:S09]  /*10b90*/  F2FP.F16.F32.PACK_AB R164, R77, R76 ;  /* 0x0000004c4da4723e */ /* 0x008ff200000000ff */
[----:B------:R-:W3:Y:S01]  /*10ba0*/  MUFU.EX2 R79, R79 ;  /* 0x0000004f004f7308 */ /* 0x000ee20000000800 */
[--C-:B-1----:R-:W-:Y:S09]  /*10bb0*/  FFMA.FTZ R4, R84, UR4, -R43.reuse ;  /* 0x0000000454047c23 */ /* 0x102ff2000801082b */
[----:B------:R1:W5:Y:S01]  /*10bc0*/  MUFU.EX2 R33, R4 ;  /* 0x0000000400217308 */ /* 0x0003620000000800 */
[----:B---3--:R-:W-:Y:S01]  /*10bd0*/  F2FP.F16.F32.PACK_AB R165, R79, R78 ;  /* 0x0000004e4fa5723e */ /* 0x008fe200000000ff */
[----:B-1----:R-:W-:Y:S01]  /*10be0*/  FFMA.FTZ R4, R85, UR4, -R43 ;  /* 0x0000000455047c23 */ /* 0x002fe2000801082b */
[----:B-----5:R-:W-:Y:S01]  /*10bf0*/  MOV R141, R33 ;  /* 0x00000021008d7202 */ /* 0x020fe20000000f00 */
[----:B------:R-:W-:Y:S01]  /*10c00*/  FMUL.FTZ R33, R40, R161 ;  /* 0x000000a128217220 */ /* 0x000fe20000410000 */
[----:B------:R-:W-:Y:S05]  /*10c10*/  F2FP.F16.F32.PACK_AB R161, R72, R71 ;  /* 0x0000004748a1723e */ /* 0x000fea00000000ff */
[----:B------:R1:W3:Y:S02]  /*10c20*/  MUFU.EX2 R32, R4 ;  /* 0x0000000400207308 */ /* 0x0002e40000000800 */
[C---:B-1----:R-:W-:Y:S01]  /*10c30*/  FMUL.FTZ R4, R40.reuse, R140 ;  /* 0x0000008c28047220 */ /* 0x042fe20000410000 */
[----:B---3--:R-:W-:Y:S07]  /*10c40*/  MOV R151, R32 ;  /* 0x0000002000977202 */ /* 0x008fee0000000f00 */
[----:B------:R1:W-:Y:S01]  /*10c50*/  MUFU.EX2 R140, R9 ;  /* 0x00000009008c7308 */ /* 0x0003e20000000800 */
[----:B------:R-:W-:Y:S01]  /*10c60*/  FMUL.FTZ R32, R40, R160 ;  /* 0x000000a028207220 */ /* 0x000fe20000410000 */
[----:B------:R-:W-:Y:S01]  /*10c70*/  F2FP.F16.F32.PACK_AB R160, R70, R69 ;  /* 0x0000004546a0723e */ /* 0x000fe200000000ff */
[-C--:B------:R-:W-:Y:S05]  /*10c80*/  HMMA.16816.F32 R4, R44, R24.reuse, R4 ;  /* 0x000000182c04723c */ /* 0x080fea0000001804 */
[C---:B-1----:R-:W-:Y:S02]  /*10c90*/  FMUL.FTZ R9, R2.reuse, R137 ;  /* 0x0000008902097220 */ /* 0x042fe40000410000 */
[----:B------:R1:W-:Y:S05]  /*10ca0*/  MUFU.EX2 R137, R30 ;  /* 0x0000001e00897308 */ /* 0x0003ea0000000800 */
        /* <DEDUP_REMOVED lines=8> */
[----:B------:R-:W-:Y:S01]  /*10d30*/  MOV R156, R31 ;  /* 0x0000001f009c7202 */ /* 0x000fe20000000f00 */
[C---:B-1----:R-:W-:Y:S03]  /*10d40*/  FMUL.FTZ R30, R0.reuse, R166 ;  /* 0x000000a6001e7220 */ /* 0x042fe60000410000 */
[----:B------:R-:W-:Y:S01]  /*10d50*/  FMUL.FTZ R31, R0, R167 ;  /* 0x000000a7001f7220 */ /* 0x000fe20000410000 */
[----:B------:R-:W-:Y:S01]  /*10d60*/  MOV R157, R35 ;  /* 0x00000023009d7202 */ /* 0x000fe20000000f00 */
[C---:B------:R-:W-:Y:S04]  /*10d70*/  HMMA.16816.F32 R24, R48.reuse, R52, R24 ;  /* 0x000000343018723c */ /* 0x040fe80000001818 */
[----:B------:R-:W-:Y:S02]  /*10d80*/  FMUL.FTZ R35, R36, R163 ;  /* 0x000000a324237220 */ /* 0x000fe40000410000 */
[-C--:B------:R-:W-:Y:S05]  /*10d90*/  HMMA.16816.F32 R28, R48, R54.reuse, R28 ;  /* 0x00000036301c723c */ /* 0x080fea000000181c */
[----:B------:R-:W-:Y:S01]  /*10da0*/  FFMA.FTZ R52, R90, UR4, -R66 ;  /* 0x000000045a347c23 */ /* 0x000fe20008010842 */
[----:B------:R-:W-:Y:S03]  /*10db0*/  HMMA.16816.F32 R32, R44, R54, R32 ;  /* 0x000000362c20723c */ /* 0x000fe60000001820 */
[----:B------:R1:W-:Y:S02]  /*10dc0*/  MUFU.EX2 R136, R52 ;  /* 0x0000003400887308 */ /* 0x0003e40000000800 */
[----:B------:R-:W-:Y:S01]  /*10dd0*/  F2FP.F16.F32.PACK_AB R48, R199, R179 ;  /* 0x000000b3c730723e */ /* 0x000fe200000000ff */
[----:B----4-:R-:W-:Y:S01]  /*10de0*/  FFMA.FTZ R2, R2, R147, R127 ;  /* 0x0000009302027223 */ /* 0x010fe2000001007f */
[----:B------:R-:W-:Y:S01]  /*10df0*/  F2FP.F16.F32.PACK_AB R49, R183, R178 ;  /* 0x000000b2b731723e */ /* 0x000fe200000000ff */
[----:B--2---:R-:W-:Y:S03]  /*10e00*/  FFMA.FTZ R0, R0, R146, R126 ;  /* 0x0000009200007223 */ /* 0x004fe6000001007e */
[----:B------:R-:W-:Y:S01]  /*10e10*/  F2FP.F16.F32.PACK_AB R50, R209, R200 ;  /* 0x000000c8d132723e */ /* 0x000fe200000000ff */
[----:B------:R-:W-:Y:S01]  /*10e20*/  FFMA.FTZ R36, R36, R153, R131 ;  /* 0x0000009924247223 */ /* 0x000fe20000010083 */
[----:B------:R-:W-:Y:S01]  /*10e30*/  F2FP.F16.F32.PACK_AB R51, R205, R198 ;  /* 0x000000c6cd33723e */ /* 0x000fe200000000ff */
[----:B------:R-:W-:Y:S01]  /*10e40*/  FFMA.FTZ R40, R40, R82, R133 ;  /* 0x0000005228287223 */ /* 0x000fe20000010085 */
        /* <DEDUP_REMOVED lines=9> */
[----:B------:R-:W-:Y:S01]  /*10ee0*/  MOV R153, R145 ;  /* 0x0000009100997202 */ /* 0x000fe20000000f00 */
[----:B------:R1:W-:Y:S02]  /*10ef0*/  MUFU.EX2 R148, R52 ;  /* 0x0000003400947308 */ /* 0x0003e40000000800 */
[----:B------:R-:W-:Y:S01]  /*10f00*/  FADD.FTZ R36, R181, R36 ;  /* 0x00000024b5247221 */ /* 0x000fe20000010000 */
[----:B------:R-:W-:Y:S01]  /*10f10*/  MOV R134, R3 ;  /* 0x0000000300867202 */ /* 0x000fe20000000f00 */
[C---:B------:R-:W-:Y:S04]  /*10f20*/  HMMA.16816.F32 R8, R44.reuse, R56, R8 ;  /* 0x000000382c08723c */ /* 0x040fe80000001808 */
[----:B------:R-:W-:Y:S01]  /*10f30*/  FADD.FTZ R36, R203, R36 ;  /* 0x00000024cb247221 */ /* 0x000fe20000010000 */
[----:B------:R-:W-:Y:S01]  /*10f40*/  MOV R132, R38 ;  /* 0x0000002600847202 */ /* 0x000fe20000000f00 */
        /* <DEDUP_REMOVED lines=15> */
[--C-:B------:R-:W-:Y:S01]  /*11040*/  FFMA.FTZ R60, R101, UR4, -R43.reuse ;  /* 0x00000004653c7c23 */ /* 0x100fe2000801082b */
[----:B------:R-:W-:Y:S01]  /*11050*/  F2FP.F16.F32.PACK_AB R45, R226, R210 ;  /* 0x000000d2e22d723e */ /* 0x000fe200000000ff */
[----:B------:R-:W-:Y:S03]  /*11060*/  FADD.FTZ R36, R183, R36 ;  /* 0x00000024b7247221 */ /* 0x000fe60000010000 */
[----:B------:R-:W-:Y:S02]  /*11070*/  F2FP.F16.F32.PACK_AB R46, R235, R230 ;  /* 0x000000e6eb2e723e */ /* 0x000fe400000000ff */
[----:B------:R3:W-:Y:S01]  /*11080*/  MUFU.EX2 R94, R60 ;  /* 0x0000003c005e7308 */ /* 0x0007e20000000800 */
[----:B------:R-:W-:Y:S01]  /*11090*/  F2FP.F16.F32.PACK_AB R47, R232, R228 ;  /* 0x000000e4e82f723e */ /* 0x000fe200000000ff */
[----:B------:R-:W-:Y:S01]  /*110a0*/  FADD.FTZ R36, R198, R36 ;  /* 0x00000024c6247221 */ /* 0x000fe20000010000 */
[----:B------:R-:W-:Y:S02]  /*110b0*/  F2FP.F16.F32.PACK_AB R48, R221, R201 ;  /* 0x000000c9dd30723e */ /* 0x000fe400000000ff */
[----:B------:R-:W-:Y:S02]  /*110c0*/  F2FP.F16.F32.PACK_AB R49, R212, R204 ;  /* 0x000000ccd431723e */ /* 0x000fe400000000ff */
[----:B------:R-:W-:Y:S01]  /*110d0*/  F2FP.F16.F32.PACK_AB R50, R223, R217 ;  /* 0x000000d9df32723e */ /* 0x000fe200000000ff */
[----:B--2---:R-:W-:Y:S01]  /*110e0*/  FFMA.FTZ R56, R95, UR4, -R66 ;  /* 0x000000045f387c23 */ /* 0x004fe20008010842 */
[----:B------:R-:W-:Y:S02]  /*110f0*/  F2FP.F16.F32.PACK_AB R51, R225, R220 ;  /* 0x000000dce133723e */ /* 0x000fe400000000ff */
[----:B------:R-:W-:Y:S01]  /*11100*/  MOV R133, R37 ;  /* 0x0000002500857202 */ /* 0x000fe20000000f00 */
[----:B------:R2:W-:Y:S01]  /*11110*/  MUFU.EX2 R96, R56 ;  /* 0x0000003800607308 */ /* 0x0005e20000000800 */
[--C-:B---3--:R-:W-:Y:S09]  /*11120*/  FFMA.FTZ R60, R102, UR4, -R64.reuse ;  /* 0x00000004663c7c23 */ /* 0x108ff20008010840 */
[----:B------:R3:W-:Y:S01]  /*11130*/  MUFU.EX2 R93, R60 ;  /* 0x0000003c005d7308 */ /* 0x0007e20000000800 */
[--C-:B--2---:R-:W-:Y:S01]  /*11140*/  FFMA.FTZ R56, R100, UR4, -R43.reuse ;  /* 0x0000000464387c23 */ /* 0x104fe2000801082b */
[-C--:B-1----:R-:W-:Y:S08]  /*11150*/  HMMA.16816.F32 R4, R44, R52.reuse, R4 ;  /* 0x000000342c04723c */ /* 0x082ff00000001804 */
[----:B------:R1:W-:Y:S01]  /*11160*/  MUFU.EX2 R95, R56 ;  /* 0x00000038005f7308 */ /* 0x0003e20000000800 */
[C---:B------:R-:W-:Y:S04]  /*11170*/  HMMA.16816.F32 R8, R48.reuse, R52, R8 ;  /* 0x000000343008723c */ /* 0x040fe80000001808 */
[----:B---3--:R-:W-:Y:S02]  /*11180*/  FFMA.FTZ R60, R103, UR4, -R64 ;  /* 0x00000004673c7c23 */ /* 0x008fe40008010840 */
[-C--:B------:R-:W-:Y:S03]  /*11190*/  HMMA.16816.F32 R12, R48, R54.reuse, R12 ;  /* 0x00000036300c723c */ /* 0x080fe6000000180c */
[----:B------:R2:W-:Y:S02]  /*111a0*/  MUFU.EX2 R91, R60 ;  /* 0x0000003c005b7308 */ /* 0x0005e40000000800 */
[--C-:B------:R-:W-:Y:S01]  /*111b0*/  FFMA.FTZ R52, R112, UR4, -R43.reuse ;  /* 0x0000000470347c23 */ /* 0x100fe2000801082b */
[C---:B------:R-:W-:Y:S01]  /*111c0*/  HMMA.16816.F32 R16, R44.reuse, R54, R16 ;  /* 0x000000362c10723c */ /* 0x040fe20000001810 */
[----:B-1----:R-:W1:Y:S06]  /*111d0*/  LDSM.16.MT88.4 R56, [R185+0x4800] ;  /* 0x00480000b938783b */ /* 0x002e6c0000004200 */
[----:B------:R3:W-:Y:S02]  /*111e0*/  MUFU.EX2 R90, R52 ;  /* 0x00000034005a7308 */ /* 0x0007e40000000800 */
[----:B--2---:R-:W2:Y:S02]  /*111f0*/  LDSM.16.MT88.4 R60, [R184+0x4c00] ;  /* 0x004c0000b83c783b */ /* 0x004ea40000004200 */
[----:B---3--:R-:W-:Y:S01]  /*11200*/  FFMA.FTZ R52, R113, UR4, -R43 ;  /* 0x0000000471347c23 */ /* 0x008fe2000801082b */
[----:B------:R-:W-:Y:S05]  /*11210*/  FFMA.FTZ R43, R107, UR4, -R66 ;  /* 0x000000046b2b7c23 */ /* 0x000fea0008010842 */
[----:B------:R3:W-:Y:S10]  /*11220*/  MUFU.EX2 R92, R52 ;  /* 0x00000034005c7308 */ /* 0x0007f40000000800 */
[----:B------:R4:W-:Y:S01]  /*11230*/  MUFU.EX2 R84, R43 ;  /* 0x0000002b00547308 */ /* 0x0009e20000000800 */
[-C--:B-1----:R-:W-:Y:S03]  /*11240*/  HMMA.16816.F32 R20, R44, R56.reuse, R20 ;  /* 0x000000382c14723c */ /* 0x082fe60000001814 */
[--C-:B---3--:R-:W-:Y:S03]  /*11250*/  FFMA.FTZ R52, R114, UR4, -R64.reuse ;  /* 0x0000000472347c23 */ /* 0x108fe60008010840 */
[C---:B------:R-:W-:Y:S03]  /*11260*/  HMMA.16816.F32 R24, R48.reuse, R56, R24 ;  /* 0x000000383018723c */ /* 0x040fe60000001818 */
[----:B------:R1:W-:Y:S02]  /*11270*/  MUFU.EX2 R88, R52 ;  /* 0x0000003400587308 */ /* 0x0003e40000000800 */
[--C-:B----4-:R-:W-:Y:S01]  /*11280*/  FFMA.FTZ R43, R109, UR4, -R65.reuse ;  /* 0x000000046d2b7c23 */ /* 0x110fe20008010841 */
[-C--:B------:R-:W-:Y:S07]  /*11290*/  HMMA.16816.F32 R28, R48, R58.reuse, R28 ;  /* 0x0000003a301c723c */ /* 0x080fee000000181c */
[----:B------:R-:W-:Y:S01]  /*112a0*/  MUFU.EX2 R82, R43 ;  /* 0x0000002b00527308 */ /* 0x000fe20000000800 */
[--C-:B------:R-:W-:Y:S01]  /*112b0*/  FFMA.FTZ R56, R105, UR4, -R65.reuse ;  /* 0x0000000469387c23 */ /* 0x100fe20008010841 */
[----:B------:R-:W-:Y:S08]  /*112c0*/  HMMA.16816.F32 R32, R44, R58, R32 ;  /* 0x0000003a2c20723c */ /* 0x000ff00000001820 */
[----:B------:R3:W-:Y:S03]  /*112d0*/  MUFU.EX2 R86, R56 ;  /* 0x0000003800567308 */ /* 0x0007e60000000800 */
[--C-:B-1----:R-:W-:Y:S01]  /*112e0*/  FFMA.FTZ R52, R115, UR4, -R64.reuse ;  /* 0x0000000473347c23 */ /* 0x102fe20008010840 */
[----:B------:R-:W-:Y:S01]  /*112f0*/  F2FP.F16.F32.PACK_AB R48, R233, R224 ;  /* 0x000000e0e930723e */ /* 0x000fe200000000ff */
[----:B------:R-:W-:Y:S01]  /*11300*/  FFMA.FTZ R64, R67, UR4, -R64 ;  /* 0x0000000443407c23 */ /* 0x000fe20008010840 */
[----:B------:R-:W-:Y:S01]  /*11310*/  F2FP.F16.F32.PACK_AB R49, R231, R222 ;  /* 0x000000dee731723e */ /* 0x000fe200000000ff */
[--C-:B------:R-:W-:Y:S03]  /*11320*/  FFMA.FTZ R67, R110, UR4, -R66.reuse ;  /* 0x000000046e437c23 */ /* 0x100fe60008010842 */
[----:B------:R1:W-:Y:S01]  /*11330*/  MUFU.EX2 R89, R52 ;  /* 0x0000003400597308 */ /* 0x0003e20000000800 */
[----:B------:R-:W-:Y:S02]  /*11340*/  F2FP.F16.F32.PACK_AB R50, R144, R249 ;  /* 0x000000f99032723e */ /* 0x000fe400000000ff */
[----:B------:R-:W-:Y:S02]  /*11350*/  F2FP.F16.F32.PACK_AB R51, R157, R246 ;  /* 0x000000f69d33723e */ /* 0x000fe400000000ff */
[----:B------:R-:W-:Y:S02]  /*11360*/  F2FP.F16.F32.PACK_AB R44, R227, R206 ;  /* 0x000000cee32c723e */ /* 0x000fe400000000ff */
[----:B------:R-:W-:Y:S03]  /*11370*/  F2FP.F16.F32.PACK_AB R45, R238, R207 ;  /* 0x000000cfee2d723e */ /* 0x000fe600000000ff */
[----:B------:R-:W4:Y:S01]  /*11380*/  MUFU.EX2 R64, R64 ;  /* 0x0000004000407308 */ /* 0x000f220000000800 */
[--C-:B---3--:R-:W-:Y:S01]  /*11390*/  FFMA.FTZ R56, R106, UR4, -R66.reuse ;  /* 0x000000046a387c23 */ /* 0x108fe20008010842 */
[-C--:B--2---:R-:W-:Y:S05]  /*113a0*/  HMMA.16816.F32 R4, R48, R60.reuse, R4 ;  /* 0x0000003c3004723c */ /* 0x084fea0000001804 */
[----:B------:R-:W-:Y:S03]  /*113b0*/  F2FP.F16.F32.PACK_AB R46, R245, R239 ;  /* 0x000000eff52e723e */ /* 0x000fe600000000ff */
[----:B------:R2:W-:Y:S03]  /*113c0*/  MUFU.EX2 R85, R56 ;  /* 0x0000003800557308 */ /* 0x0005e60000000800 */
[--C-:B-1----:R-:W-:Y:S01]  /*113d0*/  FFMA.FTZ R52, R104, UR4, -R65.reuse ;  /* 0x0000000468347c23 */ /* 0x102fe20008010841 */
[----:B------:R-:W-:Y:S02]  /*113e0*/  F2FP.F16.F32.PACK_AB R47, R248, R234 ;  /* 0x000000eaf82f723e */ /* 0x000fe400000000ff */
[----:B------:R-:W-:Y:S01]  /*113f0*/  F2FP.F16.F32.PACK_AB R43, R142, R154 ;  /* 0x0000009a8e2b723e */ /* 0x000fe200000000ff */
[----:B------:R-:W-:Y:S01]  /*11400*/  FFMA.FTZ R66, R42, UR4, -R66 ;  /* 0x000000042a427c23 */ /* 0x000fe20008010842 */
[----:B------:R-:W-:Y:S02]  /*11410*/  F2FP.F16.F32.PACK_AB R42, R143, R155 ;  /* 0x0000009b8f2a723e */ /* 0x000fe400000000ff */
[----:B------:R1:W-:Y:S01]  /*11420*/  MUFU.EX2 R87, R52 ;  /* 0x0000003400577308 */ /* 0x0003e20000000800 */
[C---:B------:R-:W-:Y:S04]  /*11430*/  HMMA.16816.F32 R8, R44.reuse, R60, R8 ;  /* 0x0000003c2c08723c */ /* 0x040fe80000001808 */
[----:B----4-:R-:W-:Y:S02]  /*11440*/  F2FP.F16.F32.PACK_AB R163, R64, R75 ;  /* 0x0000004b40a3723e */ /* 0x010fe400000000ff */
[-C--:B------:R-:W-:Y:S03]  /*11450*/  HMMA.16816.F32 R12, R44, R62.reuse, R12 ;  /* 0x0000003e2c0c723c */ /* 0x080fe6000000180c */
[----:B------:R-:W-:Y:S01]  /*11460*/  MUFU.EX2 R66, R66 ;  /* 0x0000004200427308 */ /* 0x000fe20000000800 */
[----:B--2---:R-:W-:Y:S01]  /*11470*/  LDSM.16.MT88.4 R56, [R184+0x5000] ;  /* 0x00500000b838783b */ /* 0x004fe20000004200 */
[--C-:B------:R-:W-:Y:S01]  /*11480*/  FFMA.FTZ R60, R108, UR4, -R65.reuse ;  /* 0x000000046c3c7c23 */ /* 0x100fe20008010841 */
[C---:B------:R-:W-:Y:S07]  /*11490*/  HMMA.16816.F32 R16, R48.reuse, R62, R16 ;  /* 0x0000003e3010723c */ /* 0x040fee0000001810 */
[----:B------:R2:W-:Y:S01]  /*114a0*/  MUFU.EX2 R83, R60 ;  /* 0x0000003c00537308 */ /* 0x0005e20000000800 */
[----:B-1----:R-:W1:Y:S03]  /*114b0*/  LDSM.16.MT88.4 R52, [R185+0x4c00] ;  /* 0x004c0000b934783b */ /* 0x002e660000004200 */
[----:B------:R-:W-:Y:S06]  /*114c0*/  FFMA.FTZ R65, R125, UR4, -R65 ;  /* 0x000000047d417c23 */ /* 0x000fec0008010841 */
[----:B------:R-:W3:Y:S10]  /*114d0*/  MUFU.EX2 R65, R65 ;  /* 0x0000004100417308 */ /* 0x000ef40000000800 */
[----:B------:R-:W4:Y:S01]  /*114e0*/  MUFU.EX2 R67, R67 ;  /* 0x0000004300437308 */ /* 0x000f220000000800 */
[----:B--2---:R-:W2:Y:S01]  /*114f0*/  LDSM.16.MT88.4 R60, [R185+0x5000] ;  /* 0x00500000b93c783b */ /* 0x004ea20000004200 */
[----:B---3--:R-:W-:Y:S01]  /*11500*/  F2FP.F16.F32.PACK_AB R166, R65, R80 ;  /* 0x0000005041a6723e */ /* 0x008fe200000000ff */
[-C--:B-1----:R-:W-:Y:S06]  /*11510*/  HMMA.16816.F32 R20, R48, R52.reuse, R20 ;  /* 0x000000343014723c */ /* 0x082fec0000001814 */
[C---:B------:R-:W-:Y:S06]  /*11520*/  HMMA.16816.F32 R24, R44.reuse, R52, R24 ;  /* 0x000000342c18723c */ /* 0x040fec0000001818 */
[-C--:B------:R-:W-:Y:S05]  /*11530*/  HMMA.16816.F32 R28, R44, R54.reuse, R28 ;  /* 0x000000362c1c723c */ /* 0x080fea000000181c */
[----:B------:R-:W-:Y:S01]  /*11540*/  FADD.FTZ R52, R172, R40 ;  /* 0x00000028ac347221 */ /* 0x000fe20000010000 */
[----:B------:R-:W-:Y:S01]  /*11550*/  HMMA.16816.F32 R32, R48, R54, R32 ;  /* 0x000000363020723c */ /* 0x000fe20000001820 */
[----:B------:R-:W1:Y:S04]  /*11560*/  LDSM.16.MT88.4 R48, [R184+0x5400] ;  /* 0x00540000b830783b */ /* 0x000e680000004200 */
[----:B------:R-:W-:Y:S01]  /*11570*/  F2FP.F16.F32.PACK_AB R40, R156, R247 ;  /* 0x000000f79c28723e */ /* 0x000fe200000000ff */
[----:B------:R-:W-:Y:S01]  /*11580*/  FADD.FTZ R53, R174, R2 ;  /* 0x00000002ae357221 */ /* 0x000fe20000010000 */
[----:B------:R-:W-:Y:S01]  /*11590*/  F2FP.F16.F32.PACK_AB R44, R241, R236 ;  /* 0x000000ecf12c723e */ /* 0x000fe200000000ff */
[----:B------:R-:W-:Y:S03]  /*115a0*/  FADD.FTZ R2, R175, R0 ;  /* 0x00000000af027221 */ /* 0x000fe60000010000 */
[----:B------:R-:W-:Y:S01]  /*115b0*/  F2FP.F16.F32.PACK_AB R45, R242, R237 ;  /* 0x000000edf22d723e */ /* 0x000fe200000000ff */
[-C--:B------:R-:W-:Y:S05]  /*115c0*/  HMMA.16816.F32 R4, R40, R56.reuse, R4 ;  /* 0x000000382804723c */ /* 0x080fea0000001804 */
[----:B------:R-:W-:Y:S01]  /*115d0*/  F2FP.F16.F32.PACK_AB R46, R252, R243 ;  /* 0x000000f3fc2e723e */ /* 0x000fe200000000ff */
[----:B------:R-:W-:Y:S01]  /*115e0*/  FADD.FTZ R52, R197, R52 ;  /* 0x00000034c5347221 */ /* 0x000fe20000010000 */
[----:B------:R-:W-:Y:S01]  /*115f0*/  F2FP.F16.F32.PACK_AB R47, R250, R240 ;  /* 0x000000f0fa2f723e */ /* 0x000fe200000000ff */
[----:B------:R-:W-:Y:S03]  /*11600*/  FADD.FTZ R0, R182, R53 ;  /* 0x00000035b6007221 */ /* 0x000fe60000010000 */
        /* <DEDUP_REMOVED lines=10> */
[-C--:B--2---:R-:W-:Y:S05]  /*116b0*/  HMMA.16816.F32 R20, R40, R60.reuse, R20 ;  /* 0x0000003c2814723c */ /* 0x084fea0000001814 */
[----:B------:R-:W-:Y:S01]  /*116c0*/  FADD.FTZ R56, R200, R52 ;  /* 0x00000034c8387221 */ /* 0x000fe20000010000 */
[C---:B------:R-:W-:Y:S01]  /*116d0*/  HMMA.16816.F32 R24, R44.reuse, R60, R24 ;  /* 0x0000003c2c18723c */ /* 0x040fe20000001818 */
[----:B------:R-:W2:Y:S04]  /*116e0*/  LDSM.16.MT88.4 R52, [R185+0x5400] ;  /* 0x00540000b934783b */ /* 0x000ea80000004200 */
[----:B------:R-:W-:Y:S01]  /*116f0*/  FADD.FTZ R56, R209, R56 ;  /* 0x00000038d1387221 */ /* 0x000fe20000010000 */
[-C--:B------:R-:W-:Y:S05]  /*11700*/  HMMA.16816.F32 R28, R44, R62.reuse, R28 ;  /* 0x0000003e2c1c723c */ /* 0x080fea000000181c */
[----:B------:R-:W-:Y:S01]  /*11710*/  FADD.FTZ R60, R205, R36 ;  /* 0x00000024cd3c7221 */ /* 0x000fe20000010000 */
[----:B------:R-:W-:Y:S05]  /*11720*/  HMMA.16816.F32 R32, R40, R62, R32 ;  /* 0x0000003e2820723c */ /* 0x000fea0000001820 */
[----:B------:R-:W-:Y:S01]  /*11730*/  F2FP.F16.F32.PACK_AB R44, R151, R141 ;  /* 0x0000008d972c723e */ /* 0x000fe200000000ff */
[----:B------:R-:W-:Y:S01]  /*11740*/  FADD.FTZ R36, R218, R56 ;  /* 0x00000038da247221 */ /* 0x000fe20000010000 */
[----:B------:R-:W-:Y:S01]  /*11750*/  F2FP.F16.F32.PACK_AB R45, R139, R140 ;  /* 0x0000008c8b2d723e */ /* 0x000fe200000000ff */
[----:B------:R-:W3:Y:S03]  /*11760*/  LDSM.16.MT88.4 R56, [R184+0x5800] ;  /* 0x00580000b838783b */ /* 0x000ee60000004200 */
        /* <DEDUP_REMOVED lines=9> */
[-C--:B-1----:R-:W-:Y:S05]  /*11800*/  HMMA.16816.F32 R4, R44, R48.reuse, R4 ;  /* 0x000000302c04723c */ /* 0x082fea0000001804 */
[----:B------:R-:W-:Y:S01]  /*11810*/  F2FP.F16.F32.PACK_AB R43, R96, R97 ;  /* 0x00000061602b723e */ /* 0x000fe200000000ff */
[----:B------:R-:W-:Y:S01]  /*11820*/  FADD.FTZ R0, R219, R0 ;  /* 0x00000000db007221 */ /* 0x000fe20000010000 */
[----:B------:R-:W-:Y:S04]  /*11830*/  FADD.FTZ R2, R202, R2 ;  /* 0x00000002ca027221 */ /* 0x000fe80000010000 */
        /* <DEDUP_REMOVED lines=10> */
[C---:B------:R-:W-:Y:S05]  /*118e0*/  HMMA.16816.F32 R24, R40.reuse, R52, R24 ;  /* 0x000000342818723c */ /* 0x040fea0000001818 */
[----:B------:R-:W-:Y:S01]  /*118f0*/  FADD.FTZ R2, R212, R2 ;  /* 0x00000002d4027221 */ /* 0x000fe20000010000 */
[-C--:B------:R-:W-:Y:S05]  /*11900*/  HMMA.16816.F32 R28, R40, R54.reuse, R28 ;  /* 0x00000036281c723c */ /* 0x080fea000000181c */
[----:B------:R-:W-:Y:S01]  /*11910*/  FADD.FTZ R48, R235, R48 ;  /* 0x00000030eb307221 */ /* 0x000fe20000010000 */
[----:B------:R-:W-:Y:S05]  /*11920*/  HMMA.16816.F32 R32, R44, R54, R32 ;  /* 0x000000362c20723c */ /* 0x000fea0000001820 */
[----:B------:R-:W-:Y:S01]  /*11930*/  FADD.FTZ R36, R226, R60 ;  /* 0x0000003ce2247221 */ /* 0x000fe20000010000 */
[----:B------:R-:W-:Y:S01]  /*11940*/  FADD.FTZ R0, R220, R2 ;  /* 0x00000002dc007221 */ /* 0x000fe20000010000 */
[----:B------:R-:W-:Y:S01]  /*11950*/  FADD.FTZ R2, R223, R49 ;  /* 0x00000031df027221 */ /* 0x000fe20000010000 */
[----:B------:R-:W-:Y:S02]  /*11960*/  FADD.FTZ R60, R224, R48 ;  /* 0x00000030e03c7221 */ /* 0x000fe40000010000 */
[----:B------:R-:W1:Y:S01]  /*11970*/  LDSM.16.MT88.4 R48, [R185+0x5800] ;  /* 0x00580000b930783b */ /* 0x000e620000004200 */
        /* <DEDUP_REMOVED lines=14> */
[-C--:B---3--:R-:W-:Y:S05]  /*11a60*/  HMMA.16816.F32 R4, R40, R56.reuse, R4 ;  /* 0x000000382804723c */ /* 0x088fea0000001804 */
[----:B----4-:R-:W-:Y:S01]  /*11a70*/  F2FP.F16.F32.PACK_AB R47, R68, R67 ;  /* 0x00000043442f723e */ /* 0x010fe200000000ff */
[----:B------:R-:W-:Y:S01]  /*11a80*/  FADD.FTZ R2, R249, R60 ;  /* 0x0000003cf9027221 */ /* 0x000fe20000010000 */
[----:B------:R-:W-:Y:S01]  /*11a90*/  FADD.FTZ R52, R246, R36 ;  /* 0x00000024f6347221 */ /* 0x000fe20000010000 */
[----:B------:R-:W-:Y:S03]  /*11aa0*/  FADD.FTZ R53, R239, R53 ;  /* 0x00000035ef357221 */ /* 0x000fe60000010000 */
[----:B------:R-:W-:Y:S01]  /*11ab0*/  FADD.FTZ R36, R144, R2 ;  /* 0x0000000290247221 */ /* 0x000fe20000010000 */
[C---:B------:R-:W-:Y:S01]  /*11ac0*/  HMMA.16816.F32 R8, R44.reuse, R56, R8 ;  /* 0x000000382c08723c */ /* 0x040fe20000001808 */
[----:B------:R-:W2:Y:S01]  /*11ad0*/  LDSM.16.MT88.4 R144, [R184+0x5c00] ;  /* 0x005c0000b890783b */ /* 0x000ea20000004200 */
[----:B------:R-:W3:Y:S02]  /*11ae0*/  MUFU.EX2 R57, R81 ;  /* 0x0000005100397308 */ /* 0x000ee40000000800 */
[----:B------:R-:W-:Y:S01]  /*11af0*/  FADD.FTZ R2, R157, R52 ;  /* 0x000000349d027221 */ /* 0x000fe20000010000 */
[----:B------:R-:W-:Y:S01]  /*11b00*/  FADD.FTZ R0, R225, R0 ;  /* 0x00000000e1007221 */ /* 0x000fe20000010000 */
[-C--:B------:R-:W-:Y:S05]  /*11b10*/  HMMA.16816.F32 R12, R44, R58.reuse, R12 ;  /* 0x0000003a2c0c723c */ /* 0x080fea000000180c */
[----:B------:R-:W-:Y:S01]  /*11b20*/  FADD.FTZ R0, R207, R0 ;  /* 0x00000000cf007221 */ /* 0x000fe20000010000 */
[C---:B------:R-:W-:Y:S05]  /*11b30*/  HMMA.16816.F32 R16, R40.reuse, R58, R16 ;  /* 0x0000003a2810723c */ /* 0x040fea0000001810 */
[----:B------:R-:W-:Y:S01]  /*11b40*/  FADD.FTZ R0, R238, R0 ;  /* 0x00000000ee007221 */ /* 0x000fe20000010000 */
[-C--:B-1----:R-:W-:Y:S05]  /*11b50*/  HMMA.16816.F32 R20, R40, R48.reuse, R20 ;  /* 0x000000302814723c */ /* 0x082fea0000001814 */
        /* <DEDUP_REMOVED lines=14> */
[----:B------:R-:W1:Y:S01]  /*11c40*/  LDSM.16.MT88.4 R52, [R185+0x5c00] ;  /* 0x005c0000b934783b */ /* 0x000e620000004200 */
[----:B------:R-:W-:Y:S03]  /*11c50*/  FADD.FTZ R36, R241, R36 ;  /* 0x00000024f1247221 */ /* 0x000fe60000010000 */
[----:B------:R-:W-:Y:S01]  /*11c60*/  FADD.FTZ R2, R143, R2 ;  /* 0x000000028f027221 */ /* 0x000fe20000010000 */
[----:B------:R-:W-:Y:S01]  /*11c70*/  FADD.FTZ R56, R142, R56 ;  /* 0x000000388e387221 */ /* 0x000fe20000010000 */
[----:B------:R-:W-:Y:S01]  /*11c80*/  FADD.FTZ R36, R243, R36 ;  /* 0x00000024f3247221 */ /* 0x000fe20000010000 */
[----:B------:R-:W-:Y:S01]  /*11c90*/  FADD.FTZ R0, R242, R0 ;  /* 0x00000000f2007221 */ /* 0x000fe20000010000 */
[----:B------:R-:W-:Y:S01]  /*11ca0*/  FADD.FTZ R44, R141, R2 ;  /* 0x000000028d2c7221 */ /* 0x000fe20000010000 */
[----:B---3--:R-:W-:Y:S01]  /*11cb0*/  F2FP.F16.F32.PACK_AB R167, R66, R57 ;  /* 0x0000003942a7723e */ /* 0x008fe200000000ff */
[----:B------:R-:W-:Y:S01]  /*11cc0*/  FADD.FTZ R49, R252, R36 ;  /* 0x00000024fc317221 */ /* 0x000fe20000010000 */
[----:B------:R-:W-:Y:S01]  /*11cd0*/  FADD.FTZ R36, R140, R56 ;  /* 0x000000388c247221 */ /* 0x000fe20000010000 */
[----:B------:R-:W-:Y:S01]  /*11ce0*/  FADD.FTZ R0, R240, R0 ;  /* 0x00000000f0007221 */ /* 0x000fe20000010000 */
[-C--:B--2---:R-:W-:Y:S05]  /*11cf0*/  HMMA.16816.F32 R140, R160, R144.reuse, R4 ;  /* 0x00000090a08c723c */ /* 0x084fea0000001804 */
        /* <DEDUP_REMOVED lines=9> */
[C---:B------:R-:W-:Y:S04]  /*11d90*/  HMMA.16816.F32 R136, R164.reuse, R144, R8 ;  /* 0x00000090a488723c */ /* 0x040fe80000001808 */
[----:B------:R-:W-:Y:S01]  /*11da0*/  FADD.FTZ R6, R152, R6 ;  /* 0x0000000698067221 */ /* 0x000fe20000010000 */
[----:B------:R-:W-:Y:S01]  /*11db0*/  FADD.FTZ R5, R99, R5 ;  /* 0x0000000563057221 */ /* 0x000fe20000010000 */
[----:B------:R-:W-:Y:S01]  /*11dc0*/  FADD.FTZ R0, R148, R2 ;  /* 0x0000000294007221 */ /* 0x000fe20000010000 */
[----:B------:R-:W-:Y:S01]  /*11dd0*/  MOV R3, R39 ;  /* 0x0000002700037202 */ /* 0x000fe20000000f00 */
[-C--:B------:R-:W-:Y:S03]  /*11de0*/  HMMA.16816.F32 R148, R164, R146.reuse, R12 ;  /* 0x00000092a494723c */ /* 0x080fe6000000180c */
        /* <DEDUP_REMOVED lines=31> */
[----:B------:R-:W-:Y:S02]  /*11fe0*/  FADD.FTZ R2, R72, R2 ;  /* 0x0000000248027221 */ /* 0x000fe40000010000 */
[----:B------:R-:W-:Y:S03]  /*11ff0*/  FADD.FTZ R0, R77, R4 ;  /* 0x000000044d007221 */ /* 0x000fe60000010000 */
[----:B------:R-:W-:Y:S01]  /*12000*/  FADD.FTZ R4, R79, R5 ;  /* 0x000000054f047221 */ /* 0x000fe20000010000 */
[----:B------:R-:W-:Y:S01]  /*12010*/  FADD.FTZ R6, R74, R6 ;  /* 0x000000064a067221 */ /* 0x000fe20000010000 */
[----:B------:R-:W-:Y:S01]  /*12020*/  FADD.FTZ R5, R75, R2 ;  /* 0x000000024b057221 */ /* 0x000fe20000010000 */
[----:B------:R-:W-:Y:S01]  /*12030*/  FADD.FTZ R2, R80, R0 ;  /* 0x0000000050027221 */ /* 0x000fe20000010000 */
[----:B------:R-:W-:Y:S02]  /*12040*/  FADD.FTZ R0, R57, R4 ;  /* 0x0000000439007221 */ /* 0x000fe40000010000 */
[----:B------:R2:W-:Y:S01]  /*12050*/  STL [R1+0x14], R6 ;  /* 0x0000140601007387 */ /* 0x0005e20000100800 */
[----:B------:R-:W-:Y:S01]  /*12060*/  FADD.FTZ R4, R64, R5 ;  /* 0x0000000540047221 */ /* 0x000fe20000010000 */
[----:B------:R-:W-:Y:S01]  /*12070*/  FADD.FTZ R2, R65, R2 ;  /* 0x0000000241027221 */ /* 0x000fe20000010000 */
[----:B------:R-:W-:Y:S03]  /*12080*/  FADD.FTZ R0, R66, R0 ;  /* 0x0000000042007221 */ /* 0x000fe60000010000 */
[----:B------:R2:W-:Y:S04]  /*12090*/  STL [R1+0x18], R4 ;  /* 0x0000180401007387 */ /* 0x0005e80000100800 */
[----:B------:R2:W-:Y:S04]  /*120a0*/  STL [R1+0x1c], R2 ;  /* 0x00001c0201007387 */ /* 0x0005e80000100800 */
[----:B------:R2:W-:Y:S01]  /*120b0*/  STL [R1+0x20], R0 ;  /* 0x0000200001007387 */ /* 0x0005e20000100800 */
[----:B------:R-:W-:Y:S05]  /*120c0*/  @P2 BRA `(.L_x_331) ;  /* 0xffffffb8006c2947 */ /* 0x000fea000383ffff */
.L_x_330:
[----:B------:R-:W3:Y:S04]  /*120d0*/  LDL.LU R7, [R1+0x14] ;  /* 0x0000140001077983 */ /* 0x000ee80000300800 */
[----:B-12---:R-:W2:Y:S04]  /*120e0*/  LDL.LU R2, [R1+0x18] ;  /* 0x0000180001027983 */ /* 0x006ea80000300800 */
[----:B------:R-:W4:Y:S04]  /*120f0*/  LDL.LU R14, [R1+0x1c] ;  /* 0x00001c00010e7983 */ /* 0x000f280000300800 */
[----:B------:R-:W5:Y:S04]  /*12100*/  LDL.LU R13, [R1+0x20] ;  /* 0x00002000010d7983 */ /* 0x000f680000300800 */
[----:B------:R-:W5:Y:S01]  /*12110*/  LDL R12, [R1+0x3c] ;  /* 0x00003c00010c7983 */ /* 0x000f620000100800 */
[----:B------:R-:W1:Y:S01]  /*12120*/  S2UR UR4, SR_CgaCtaId ;  /* 0x00000000000479c3 */ /* 0x000e620000008800 */
[----:B------:R-:W-:Y:S01]  /*12130*/  UMOV UR5, 0x400 ;  /* 0x0000040000057882 */ /* 0x000fe20000000000 */
[----:B------:R-:W1:Y:S02]  /*12140*/  S2R R40, SR_TID.X ;  /* 0x0000000000287919 */ /* 0x000e640000002100 */
[----:B-1----:R-:W-:Y:S01]  /*12150*/  ULEA UR4, UR4, UR5, 0x18 ;  /* 0x0000000504047291 */ /* 0x002fe2000f8ec03f */
[----:B------:R-:W-:-:S04]  /*12160*/  SHF.R.S32.HI R29, RZ, 0x1f, R40 ;  /* 0x0000001fff1d7819 */ /* 0x000fc80000011428 */
[CC--:B------:R-:W-:Y:S02]  /*12170*/  LEA.HI R6, R29.reuse, R40.reuse, RZ, 0x2 ;  /* 0x000000281d067211 */ /* 0x0c0fe400078f10ff */
[----:B------:R-:W-:Y:S02]  /*12180*/  LEA.HI R29, R29, R40, RZ, 0x5 ;  /* 0x000000281d1d7211 */ /* 0x000fe400078f28ff */
[----:B------:R-:W-:Y:S02]  /*12190*/  SHF.R.S32.HI R0, RZ, 0x2, R6 ;  /* 0x00000002ff007819 */ /* 0x000fe40000011406 */
[----:B------:R-:W-:Y:S02]  /*121a0*/  LOP3.LUT R6, R6, 0xfffffffc, RZ, 0xc0, !PT ;  /* 0xfffffffc06067812 */ /* 0x000fe400078ec0ff */
[----:B------:R-:W-:Y:S02]  /*121b0*/  SHF.R.S32.HI R3, RZ, 0x1f, R0 ;  /* 0x0000001fff037819 */ /* 0x000fe40000011400 */
[----:B------:R-:W-:-:S02]  /*121c0*/  SHF.R.S32.HI R28, RZ, 0x5, R29 ;  /* 0x00000005ff1c7819 */ /* 0x000fc4000001141d */
[----:B------:R-:W-:-:S04]  /*121d0*/  LEA.HI R3, R3, R0, RZ, 0x3 ;  /* 0x0000000003037211 */ /* 0x000fc800078f18ff */
[----:B------:R-:W-:-:S05]  /*121e0*/  LOP3.LUT R3, R3, 0xfffffff8, RZ, 0xc0, !PT ;  /* 0xfffffff803037812 */ /* 0x000fca00078ec0ff */
[----:B------:R-:W-:Y:S01]  /*121f0*/  IMAD.IADD R3, R0, 0x1, -R3 ;  /* 0x0000000100037824 */ /* 0x000fe200078e0a03 */
[----:B---3--:R-:W1:Y:S04]  /*12200*/  SHFL.BFLY PT, R5, R7, 0x2, 0x1f ;  /* 0x0c401f0007057f89 */ /* 0x008e6800000e0000 */
[----:B--2---:R-:W2:Y:S04]  /*12210*/  SHFL.BFLY PT, R4, R2, 0x2, 0x1f ;  /* 0x0c401f0002047f89 */ /* 0x004ea800000e0000 */
[----:B----4-:R-:W3:Y:S04]  /*12220*/  SHFL.BFLY PT, R8, R14, 0x2, 0x1f ;  /* 0x0c401f000e087f89 */ /* 0x010ee800000e0000 */
[----:B-----5:R-:W4:Y:S01]  /*12230*/  SHFL.BFLY PT, R9, R13, 0x2, 0x1f ;  /* 0x0c401f000d097f89 */ /* 0x020f2200000e0000 */
[----:B------:R-:W-:Y:S01]  /*12240*/  ISETP.NE.AND P1, PT, R12, -0x1, PT ;  /* 0xffffffff0c00780c */ /* 0x000fe20003f25270 */
[----:B-1----:R-:W-:Y:S01]  /*12250*/  FADD.FTZ R5, R5, R7 ;  /* 0x0000000705057221 */ /* 0x002fe20000010000 */
[----:B--2---:R-:W-:-:S04]  /*12260*/  FADD.FTZ R4, R4, R2 ;  /* 0x0000000204047221 */ /* 0x004fc80000010000 */
[----:B------:R-:W1:Y:S01]  /*12270*/  SHFL.BFLY PT, R26, R5, 0x1, 0x1f ;  /* 0x0c201f00051a7f89 */ /* 0x000e6200000e0000 */
[----:B------:R-:W-:-:S06]  /*12280*/  LEA.HI R2, R3, R3, RZ, 0x1 ;  /* 0x0000000303027211 */ /* 0x000fcc00078f08ff */
[----:B------:R-:W2:Y:S01]  /*12290*/  @P1 LDC.64 R10, c[0x0][0x298] ;  /* 0x0000a600ff0a1b82 */ /* 0x000ea20000000a00 */
[----:B------:R-:W5:Y:S01]  /*122a0*/  SHFL.BFLY PT, R25, R4, 0x1, 0x1f ;  /* 0x0c201f0004197f89 */ /* 0x000f6200000e0000 */
[----:B------:R-:W-:Y:S02]  /*122b0*/  SHF.R.S32.HI R0, RZ, 0x1, R2 ;  /* 0x00000001ff007819 */ /* 0x000fe40000011402 */
[----:B------:R-:W-:Y:S01]  /*122c0*/  LOP3.LUT R16, R2, 0x3fffffe, RZ, 0xc0, !PT ;  /* 0x03fffffe02107812 */ /* 0x000fe200078ec0ff */
[----:B------:R-:W-:Y:S02]  /*122d0*/  IMAD.IADD R2, R40, 0x1, -R6 ;  /* 0x0000000128027824 */ /* 0x000fe400078e0a06 */
[----:B---3--:R-:W-:Y:S01]  /*122e0*/  FADD.FTZ R6, R8, R14 ;  /* 0x0000000e08067221 */ /* 0x008fe20000010000 */
[----:B------:R-:W-:Y:S02]  /*122f0*/  IMAD.SHL.U32 R7, R0, 0x40, RZ ;  /* 0x0000004000077824 */ /* 0x000fe400078e00ff */
[----:B------:R-:W-:-:S02]  /*12300*/  IMAD.IADD R16, R3, 0x1, -R16 ;  /* 0x0000000103107824 */ /* 0x000fc400078e0a10 */
[----:B------:R-:W-:Y:S01]  /*12310*/  IMAD R2, R28, 0x100, R2 ;  /* 0x000001001c027824 */ /* 0x000fe200078e0202 */
[----:B------:R-:W-:Y:S01]  /*12320*/  LOP3.LUT R3, R7, 0xc0, RZ, 0xc0, !PT ;  /* 0x000000c007037812 */ /* 0x000fe200078ec0ff */
[----:B----4-:R-:W-:Y:S01]  /*12330*/  FADD.FTZ R7, R9, R13 ;  /* 0x0000000d09077221 */ /* 0x010fe20000010000 */
[----:B------:R3:W4:Y:S01]  /*12340*/  SHFL.BFLY PT, R21, R6, 0x1, 0x1f ;  /* 0x0c201f0006157f89 */ /* 0x00072200000e0000 */
[----:B------:R-:W-:Y:S01]  /*12350*/  IMAD R16, R16, 0x10, R2 ;  /* 0x0000001010107824 */ /* 0x000fe200078e0202 */
[----:B------:R-:W-:Y:S02]  /*12360*/  LOP3.LUT R9, R0, 0x1, RZ, 0xc0, !PT ;  /* 0x0000000100097812 */ /* 0x000fe400078ec0ff */
[----:B------:R3:W2:Y:S01]  /*12370*/  SHFL.BFLY PT, R24, R7, 0x1, 0x1f ;  /* 0x0c201f0007187f89 */ /* 0x0006a200000e0000 */
[----:B-1----:R-:W-:Y:S01]  /*12380*/  FADD.FTZ R26, R5, R26 ;  /* 0x0000001a051a7221 */ /* 0x002fe20000010000 */
[----:B------:R-:W-:Y:S01]  /*12390*/  LEA.HI R5, R3, R3, RZ, 0x1d ;  /* 0x0000000303057211 */ /* 0x000fe200078fe8ff */
[----:B--2---:R-:W-:-:S04]  /*123a0*/  @P1 IMAD.WIDE.U32 R2, R12, R10, RZ ;  /* 0x0000000a0c021225 */ /* 0x004fc800078e00ff */
[----:B-----5:R-:W-:Y:S01]  /*123b0*/  FADD.FTZ R25, R4, R25 ;  /* 0x0000001904197221 */ /* 0x020fe20000010000 */
[----:B------:R-:W-:Y:S02]  /*123c0*/  IMAD.U32 R16, R16, 0x2, R5 ;  /* 0x0000000210107824 */ /* 0x000fe400078e0005 */
[----:B------:R-:W-:Y:S02]  /*123d0*/  @P1 IMAD R31, R12, R11, R3 ;  /* 0x0000000b0c1f1224 */ /* 0x000fe400078e0203 */
[----:B------:R-:W-:Y:S01]  /*123e0*/  @P1 IMAD.MOV.U32 R30, RZ, RZ, R2 ;  /* 0x000000ffff1e1224 */ /* 0x000fe200078e0002 */
[----:B------:R-:W-:Y:S01]  /*123f0*/  LEA R16, R16, UR4, 0x1 ;  /* 0x0000000410107c11 */ /* 0x000fe2000f8e08ff */
[----:B---34-:R-:W-:Y:S06]  /*12400*/  @P1 BRA `(.L_x_334) ;  /* 0x0000000000201947 */ /* 0x018fec0003800000 */
        /* <DEDUP_REMOVED lines=8> */
.L_x_334:
        /* <DEDUP_REMOVED lines=20> */
.L_x_335:
[----:B------:R1:W5:Y:S01]  /*125d0*/  LDL R43, [R1+0x50] ;  /* 0x00005000012b7983 */ /* 0x0003620000100800 */
[----:B------:R-:W-:Y:S01]  /*125e0*/  MOV R27, 0x10 ;  /* 0x00000010001b7802 */ /* 0x000fe20000000f00 */
[----:B------:R-:W-:Y:S01]  /*125f0*/  FADD.FTZ R24, R7, R24 ;  /* 0x0000001807187221 */ /* 0x000fe20000010000 */
[----:B------:R-:W-:Y:S01]  /*12600*/  ISETP.NE.AND P5, PT, RZ, UR4, PT ;  /* 0x00000004ff007c0c */ /* 0x000fe2000bfa5270 */
[----:B------:R-:W2:Y:S01]  /*12610*/  S2R R42, SR_CTAID.Y ;  /* 0x00000000002a7919 */ /* 0x000ea20000002600 */
[----:B------:R-:W-:Y:S01]  /*12620*/  SEL R27, R27, 0xfffffff0, P4 ;  /* 0xfffffff01b1b7807 */ /* 0x000fe20002000000 */
[----:B------:R-:W3:Y:S01]  /*12630*/  S2UR UR4, SR_CTAID.X ;  /* 0x00000000000479c3 */ /* 0x000ee20000002500 */
[----:B------:R-:W-:Y:S01]  /*12640*/  LOP3.LUT P4, RZ, R0, 0x2, RZ, 0xc0, !PT ;  /* 0x0000000200ff7812 */ /* 0x000fe2000788c0ff */
[----:B------:R-:W4:Y:S01]  /*12650*/  S2R R41, SR_CTAID.Z ;  /* 0x0000000000297919 */ /* 0x000f220000002700 */
[----:B------:R-:W-:Y:S01]  /*12660*/  ISETP.NE.AND P0, PT, R3, RZ, PT ;  /* 0x000000ff0300720c */ /* 0x000fe20003f05270 */
[----:B------:R-:W-:Y:S01]  /*12670*/  BSSY B0, `(.L_x_336) ;  /* 0x00000aa000007945 */ /* 0x000fe20003800000 */
[----:B------:R-:W-:-:S02]  /*12680*/  IADD3 R19, R16, 0x20, RZ ;  /* 0x0000002010137810 */ /* 0x000fc40007ffe0ff */
[----:B------:R-:W-:Y:S02]  /*12690*/  FSETP.NE.FTZ.AND P1, PT, R21, RZ, PT ;  /* 0x000000ff1500720b */ /* 0x000fe40003f35000 */
[----:B------:R-:W-:Y:S01]  /*126a0*/  MOV R3, 0x3f800000 ;  /* 0x3f80000000037802 */ /* 0x000fe20000000f00 */
[----:B------:R-:W1:Y:S01]  /*126b0*/  @!P5 LDC R17, c[0x0][0x2c4] ;  /* 0x0000b100ff11db82 */ /* 0x000e620000000800 */
[----:B------:R-:W-:Y:S02]  /*126c0*/  MOV R4, 0x3f800000 ;  /* 0x3f80000000047802 */ /* 0x000fe40000000f00 */
[----:B------:R-:W-:Y:S02]  /*126d0*/  MOV R0, 0x3f800000 ;  /* 0x3f80000000007802 */ /* 0x000fe40000000f00 */
[----:B------:R-:W-:Y:S01]  /*126e0*/  @P4 IADD3 R19, R16, -0x20, RZ ;  /* 0xffffffe010134810 */ /* 0x000fe20007ffe0ff */
[----:B------:R-:W3:Y:S01]  /*126f0*/  @P3 MUFU.RCP R3, R26 ;  /* 0x0000001a00033308 */ /* 0x000ee20000001000 */
[----:B------:R-:W-:-:S02]  /*12700*/  PLOP3.LUT P4, PT, PT, PT, PT, 0x8, 0x0 ;  /* 0x000000000000781c */ /* 0x000fc40003f8e170 */
[----:B------:R-:W-:Y:S02]  /*12710*/  @!P5 PLOP3.LUT P4, PT, P0, PT, PT, 0x80, 0x0 ;  /* 0x000000000000d81c */ /* 0x000fe4000078f070 */
[----:B------:R-:W-:Y:S02]  /*12720*/  FSETP.NE.FTZ.AND P0, PT, R24, RZ, PT ;  /* 0x000000ff1800720b */ /* 0x000fe40003f15000 */
[----:B------:R-:W-:Y:S01]  /*12730*/  MOV R2, 0x3f800000 ;  /* 0x3f80000000027802 */ /* 0x000fe20000000f00 */
[----:B------:R-:W2:Y:S08]  /*12740*/  @P2 MUFU.RCP R4, R25 ;  /* 0x0000001900042308 */ /* 0x000eb00000001000 */
        /* <DEDUP_REMOVED lines=8> */
[----:B------:R-:W3:Y:S01]  /*127d0*/  @P0 MUFU.RCP R2, R24 ;  /* 0x0000001800020308 */ /* 0x000ee20000001000 */
        /* <DEDUP_REMOVED lines=8> */
[C---:B----4-:R-:W-:Y:S01]  /*12860*/  FMUL.FTZ R136, R0.reuse, R136 ;  /* 0x0000008800887220 */ /* 0x050fe20000410000 */
[C---:B------:R-:W-:Y:S01]  /*12870*/  FMUL.FTZ R6, R0.reuse, R137 ;  /* 0x0000008900067220 */ /* 0x040fe20000410000 */
[C---:B------:R-:W-:Y:S01]  /*12880*/  FMUL.FTZ R148, R0.reuse, R148 ;  /* 0x0000009400947220 */ /* 0x040fe20000410000 */
[----:B------:R-:W-:Y:S01]  /*12890*/  FMUL.FTZ R149, R0, R149 ;  /* 0x0000009500957220 */ /* 0x000fe20000410000 */
[----:B------:R-:W-:Y:S01]  /*128a0*/  FMUL.FTZ R9, R4, R163 ;  /* 0x000000a304097220 */ /* 0x000fe20000410000 */
[----:B------:R-:W-:Y:S01]  /*128b0*/  F2FP.F16.F32.PACK_AB R8, R8, R140 ;  /* 0x0000008c0808723e */ /* 0x000fe200000000ff */
[----:B------:R-:W-:Y:S01]  /*128c0*/  FMUL.FTZ R156, R0, R156 ;  /* 0x0000009c009c7220 */ /* 0x000fe20000410000 */
[----:B------:R-:W-:Y:S01]  /*128d0*/  F2FP.F16.F32.PACK_AB R7, R7, R142 ;  /* 0x0000008e0707723e */ /* 0x000fe200000000ff */
        /* <DEDUP_REMOVED lines=10> */
[----:B------:R-:W-:Y:S01]  /*12980*/  F2FP.F16.F32.PACK_AB R3, R3, R146 ;  /* 0x000000920303723e */ /* 0x000fe200000000ff */
[----:B------:R-:W-:Y:S01]  /*12990*/  FMUL.FTZ R164, R0, R164 ;  /* 0x000000a400a47220 */ /* 0x000fe20000410000 */
[----:B------:R-:W-:Y:S01]  /*129a0*/  IADD3 R2, R16, R27, RZ ;  /* 0x0000001b10027210 */ /* 0x000fe20007ffe0ff */
[----:B------:R-:W-:Y:S01]  /*129b0*/  FMUL.FTZ R18, R0, R165 ;  /* 0x000000a500127220 */ /* 0x000fe20000410000 */
[----:B------:R-:W-:Y:S01]  /*129c0*/  F2FP.F16.F32.PACK_AB R6, R6, R136 ;  /* 0x000000880606723e */ /* 0x000fe200000000ff */
[----:B------:R2:W-:Y:S01]  /*129d0*/  STS [R16], R8 ;  /* 0x0000000810007388 */ /* 0x0005e20000000800 */
[----:B------:R-:W-:Y:S01]  /*129e0*/  F2FP.F16.F32.PACK_AB R5, R139, R5 ;  /* 0x000000058b05723e */ /* 0x000fe200000000ff */
[----:B-1----:R-:W1:Y:S01]  /*129f0*/  @P4 LDC R17, c[0x0][0x2e4] ;  /* 0x0000b900ff114b82 */ /* 0x002e620000000800 */
[----:B------:R-:W-:Y:S01]  /*12a00*/  F2FP.F16.F32.PACK_AB R0, R149, R148 ;  /* 0x000000949500723e */ /* 0x000fe200000000ff */
[----:B------:R3:W-:Y:S01]  /*12a10*/  STS [R16+0x200], R7 ;  /* 0x0002000710007388 */ /* 0x0007e20000000800 */
[----:B------:R-:W-:-:S02]  /*12a20*/  F2FP.F16.F32.PACK_AB R15, R151, R15 ;  /* 0x0000000f970f723e */ /* 0x000fc400000000ff */
[----:B------:R-:W-:Y:S01]  /*12a30*/  F2FP.F16.F32.PACK_AB R14, R14, R152 ;  /* 0x000000980e0e723e */ /* 0x000fe200000000ff */
[----:B------:R-:W-:Y:S01]  /*12a40*/  STS [R2], R4 ;  /* 0x0000000402007388 */ /* 0x000fe20000000800 */
[----:B------:R-:W-:Y:S02]  /*12a50*/  F2FP.F16.F32.PACK_AB R13, R13, R154 ;  /* 0x0000009a0d0d723e */ /* 0x000fe400000000ff */
[----:B------:R-:W-:Y:S01]  /*12a60*/  F2FP.F16.F32.PACK_AB R10, R10, R160 ;  /* 0x000000a00a0a723e */ /* 0x000fe200000000ff */
[----:B------:R4:W-:Y:S01]  /*12a70*/  STS [R2+0x200], R3 ;  /* 0x0002000302007388 */ /* 0x0009e20000000800 */
[----:B------:R-:W-:Y:S02]  /*12a80*/  F2FP.F16.F32.PACK_AB R9, R9, R162 ;  /* 0x000000a20909723e */ /* 0x000fe400000000ff */
[----:B------:R-:W-:Y:S01]  /*12a90*/  F2FP.F16.F32.PACK_AB R12, R12, R156 ;  /* 0x0000009c0c0c723e */ /* 0x000fe200000000ff */
[----:B------:R4:W-:Y:S01]  /*12aa0*/  STS [R16+0x1000], R6 ;  /* 0x0010000610007388 */ /* 0x0009e20000000800 */
[----:B------:R-:W-:-:S02]  /*12ab0*/  F2FP.F16.F32.PACK_AB R11, R159, R11 ;  /* 0x0000000b9f0b723e */ /* 0x000fc400000000ff */
[----:B------:R-:W-:Y:S01]  /*12ac0*/  F2FP.F16.F32.PACK_AB R18, R18, R164 ;  /* 0x000000a41212723e */ /* 0x000fe200000000ff */
[----:B------:R1:W-:Y:S01]  /*12ad0*/  STS [R16+0x1200], R5 ;  /* 0x0012000510007388 */ /* 0x0003e20000000800 */
[----:B------:R-:W-:-:S03]  /*12ae0*/  F2FP.F16.F32.PACK_AB R20, R167, R20 ;  /* 0x00000014a714723e */ /* 0x000fc600000000ff */
[----:B------:R1:W-:Y:S01]  /*12af0*/  STS [R2+0x1000], R0 ;  /* 0x0010000002007388 */ /* 0x0003e20000000800 */
[----:B--2---:R-:W2:Y:S03]  /*12b00*/  @!P5 LDC R8, c[0x0][0x270] ;  /* 0x00009c00ff08db82 */ /* 0x004ea60000000800 */
[----:B------:R1:W-:Y:S04]  /*12b10*/  STS [R2+0x1200], R15 ;  /* 0x0012000f02007388 */ /* 0x0003e80000000800 */
[----:B------:R-:W-:Y:S01]  /*12b20*/  STS [R19], R14 ;  /* 0x0000000e13007388 */ /* 0x000fe20000000800 */
[----:B---3--:R-:W3:Y:S03]  /*12b30*/  @P3 LDC R7, c[0x0][0x2e8] ;  /* 0x0000ba00ff073b82 */ /* 0x008ee60000000800 */
[----:B------:R2:W-:Y:S01]  /*12b40*/  STS [R19+0x200], R13 ;  /* 0x0002000d13007388 */ /* 0x0005e20000000800 */
[----:B----4-:R4:W3:Y:S04]  /*12b50*/  @P3 MUFU.LG2 R3, R26 ;  /* 0x0000001a00033308 */ /* 0x0108e80000000c00 */
[----:B------:R-:W3:Y:S01]  /*12b60*/  @P5 LDC R6, c[0x0][0x2c0] ;  /* 0x0000b000ff065b82 */ /* 0x000ee20000000800 */
[----:B-1----:R-:W1:Y:S01]  /*12b70*/  S2R R16, SR_TID.X ;  /* 0x0000000000107919 */ /* 0x002e620000002100 */
[----:B------:R-:W-:-:S06]  /*12b80*/  IMAD.IADD R0, R27, 0x1, R19 ;  /* 0x000000011b007824 */ /* 0x000fcc00078e0213 */
[----:B------:R-:W3:Y:S01]  /*12b90*/  @P5 LDC.64 R4, c[0x0][0x2c0] ;  /* 0x0000b000ff045b82 */ /* 0x000ee20000000a00 */
[----:B------:R-:W-:Y:S02]  /*12ba0*/  MOV R27, 0x7f800000 ;  /* 0x7f800000001b7802 */ /* 0x000fe40000000f00 */
[----:B------:R-:W-:Y:S01]  /*12bb0*/  @P5 MOV R2, 0x1 ;  /* 0x0000000100025802 */ /* 0x000fe20000000f00 */
[----:B------:R1:W-:Y:S01]  /*12bc0*/  STS [R0], R10 ;  /* 0x0000000a00007388 */ /* 0x0003e20000000800 */
[----:B--2---:R-:W-:Y:S01]  /*12bd0*/  @!P5 IMAD R2, R17, R8, RZ ;  /* 0x000000081102d224 */ /* 0x004fe200078e02ff */
[----:B------:R-:W-:Y:S02]  /*12be0*/  LOP3.LUT R8, R29, 0xffffffe0, RZ, 0xc0, !PT ;  /* 0xffffffe01d087812 */ /* 0x000fe400078ec0ff */
[----:B------:R2:W-:Y:S01]  /*12bf0*/  STS [R0+0x200], R9 ;  /* 0x0002000900007388 */ /* 0x0005e20000000800 */
[----:B------:R-:W-:Y:S01]  /*12c00*/  IMAD R2, R42, R2, RZ ;  /* 0x000000022a027224 */ /* 0x000fe200078e02ff */
[----:B----4-:R-:W-:Y:S01]  /*12c10*/  MOV R26, 0x7f800000 ;  /* 0x7f800000001a7802 */ /* 0x010fe20000000f00 */
[----:B------:R-:W4:Y:S01]  /*12c20*/  @P1 LDC R13, c[0x0][0x2e8] ;  /* 0x0000ba00ff0d1b82 */ /* 0x000f220000000800 */
[----:B------:R3:W-:Y:S01]  /*12c30*/  STS [R19+0x1000], R12 ;  /* 0x0010000c13007388 */ /* 0x0007e20000000800 */
[----:B------:R-:W-:-:S03]  /*12c40*/  @!P5 IMAD.MOV.U32 R6, RZ, RZ, 0x1 ;  /* 0x00000001ff06d424 */ /* 0x000fc600078e00ff */
[----:B------:R3:W-:Y:S04]  /*12c50*/  STS [R19+0x1200], R11 ;  /* 0x0012000b13007388 */ /* 0x0007e80000000800 */
[----:B------:R-:W-:Y:S04]  /*12c60*/  STS [R0+0x1000], R18 ;  /* 0x0010001200007388 */ /* 0x000fe80000000800 */
[----:B------:R4:W-:Y:S01]  /*12c70*/  STS [R0+0x1200], R20 ;  /* 0x0012001400007388 */ /* 0x0009e20000000800 */
[----:B-1----:R-:W-:Y:S01]  /*12c80*/  SHF.R.S32.HI R29, RZ, 0x1f, R16 ;  /* 0x0000001fff1d7819 */ /* 0x002fe20000011410 */
[----:B------:R-:W-:Y:S03]  /*12c90*/  BAR.SYNC.DEFER_BLOCKING 0x0 ;  /* 0x0000000000007b1d */ /* 0x000fe60000010000 */
[----:B------:R-:W-:-:S05]  /*12ca0*/  LEA.HI R29, R29, R16, RZ, 0x2 ;  /* 0x000000101d1d7211 */ /* 0x000fca00078f10ff */
[----:B------:R-:W1:Y:S01]  /*12cb0*/  @P2 LDC R10, c[0x0][0x2e8] ;  /* 0x0000ba00ff0a2b82 */ /* 0x000e620000000800 */
[----:B--2---:R-:W2:Y:S07]  /*12cc0*/  @P1 MUFU.LG2 R9, R21 ;  /* 0x0000001500091308 */ /* 0x004eae0000000c00 */
[----:B---3--:R-:W3:Y:S01]  /*12cd0*/  @P0 LDC R12, c[0x0][0x2e8] ;  /* 0x0000ba00ff0c0b82 */ /* 0x008ee20000000800 */
[----:B------:R2:W2:Y:S01]  /*12ce0*/  @P2 MUFU.LG2 R11, R25 ;  /* 0x00000019000b2308 */ /* 0x0004a20000000c00 */
[----:B----4-:R-:W-:Y:S01]  /*12cf0*/  @P5 IMAD R0, R5, R4, RZ ;  /* 0x0000000405005224 */ /* 0x010fe200078e02ff */
[----:B------:R-:W-:Y:S01]  /*12d00*/  IADD3 R5, -R8, R40, RZ ;  /* 0x0000002808057210 */ /* 0x000fe20007ffe1ff */
[----:B------:R-:W-:Y:S01]  /*12d10*/  @P3 FMUL.FTZ R4, R3, 0.69314718246459960938 ;  /* 0x3f31721803043820 */ /* 0x000fe20000410000 */
[----:B------:R4:W4:Y:S04]  /*12d20*/  LDS.128 R32, [R208+0x1800] ;  /* 0x00180000d0207984 */ /* 0x0009280000000c00 */
[----:B------:R-:W1:Y:S01]  /*12d30*/  @P0 MUFU.LG2 R8, R24 ;  /* 0x0000001800080308 */ /* 0x000e620000000c00 */
[----:B------:R-:W-:Y:S01]  /*12d40*/  @!P5 MOV R0, R17 ;  /* 0x000000110000d202 */ /* 0x000fe20000000f00 */
[----:B------:R-:W-:Y:S01]  /*12d50*/  @P3 FFMA.FTZ R27, R39, R7, R4 ;  /* 0x00000007271b3223 */ /* 0x000fe20000010004 */
[----:B------:R-:W-:Y:S01]  /*12d60*/  SEL R3, R2, RZ, !P6 ;  /* 0x000000ff02037207 */ /* 0x000fe20007000000 */
[----:B------:R-:W-:Y:S01]  /*12d70*/  IMAD R2, R6, UR4, RZ ;  /* 0x0000000406027c24 */ /* 0x000fe2000f8e02ff */
[----:B------:R-:W-:Y:S01]  /*12d80*/  LOP3.LUT P5, RZ, R5, 0x3, RZ, 0xc0, !PT ;  /* 0x0000000305ff7812 */ /* 0x000fe200078ac0ff */
[----:B--2---:R-:W-:Y:S01]  /*12d90*/  @P1 FMUL.FTZ R4, R9, 0.69314718246459960938 ;  /* 0x3f31721809041820 */ /* 0x004fe20000410000 */
[----:B------:R-:W-:Y:S01]  /*12da0*/  MOV R25, 0x7f800000 ;  /* 0x7f80000000197802 */ /* 0x000fe20000000f00 */
[----:B------:R-:W-:Y:S01]  /*12db0*/  IMAD R0, R41, R0, R3 ;  /* 0x0000000029007224 */ /* 0x000fe200078e0203 */
[----:B------:R-:W-:Y:S01]  /*12dc0*/  SHF.L.U32 R7, R2, 0x7, RZ ;  /* 0x0000000702077819 */ /* 0x000fe200000006ff */
[----:B------:R-:W-:-:S03]  /*12dd0*/  @P2 FMUL.FTZ R3, R11, 0.69314718246459960938 ;  /* 0x3f3172180b032820 */ /* 0x000fc60000410000 */
[----:B------:R-:W-:Y:S01]  /*12de0*/  SHF.R.S32.HI R5, RZ, 0x1f, R7 ;  /* 0x0000001fff057819 */ /* 0x000fe20000011407 */
[----:B-1----:R-:W-:Y:S01]  /*12df0*/  @P2 FFMA.FTZ R26, R38, R10, R3 ;  /* 0x0000000a261a2223 */ /* 0x002fe20000010003 */
[--C-:B------:R-:W-:Y:S01]  /*12e00*/  IADD3 R7, P4, P3, R7, R22, R0.reuse ;  /* 0x0000001607077210 */ /* 0x100fe20007b9e000 */
[----:B------:R-:W-:Y:S01]  /*12e10*/  @P0 FMUL.FTZ R2, R8, 0.69314718246459960938 ;  /* 0x3f31721808020820 */ /* 0x000fe20000410000 */
[----:B------:R-:W-:Y:S02]  /*12e20*/  SHF.R.S32.HI R0, RZ, 0x1f, R0 ;  /* 0x0000001fff007819 */ /* 0x000fe40000011400 */
[----:B------:R-:W-:Y:S01]  /*12e30*/  MOV R24, 0x7f800000 ;  /* 0x7f80000000187802 */ /* 0x000fe20000000f00 */
[----:B------:R-:W-:Y:S01]  /*12e40*/  @P1 FFMA.FTZ R24, R37, R13, R4 ;  /* 0x0000000d25181223 */ /* 0x000fe20000010004 */
[----:B---3--:R-:W-:Y:S01]  /*12e50*/  @P0 FFMA.FTZ R25, R36, R12, R2 ;  /* 0x0000000c24190223 */ /* 0x008fe20000010002 */
[----:B------:R-:W-:Y:S01]  /*12e60*/  IADD3.X R9, R5, R23, R0, P4, P3 ;  /* 0x0000001705097210 */ /* 0x000fe200027e6400 */
[----:B----4-:R-:W-:Y:S06]  /*12e70*/  @P5 BRA `(.L_x_337) ;  /* 0x0000000000a45947 */ /* 0x010fec0003800000 */
        /* <DEDUP_REMOVED lines=41> */
.L_x_337:
[----:B------:R-:W-:Y:S05]  /*13110*/  BSYNC B0 ;  /* 0x0000000000007941 */ /* 0x000fea0003800000 */
.L_x_336:
[----:B------:R-:W2:Y:S01]  /*13120*/  LDL.LU R0, [R1+0x70] ;  /* 0x0000700001007983 */ /* 0x000ea20000300800 */
[----:B-1----:R-:W-:Y:S01]  /*13130*/  SHF.R.S32.HI R5, RZ, 0x2, R29 ;  /* 0x00000002ff057819 */ /* 0x002fe2000001141d */
[----:B------:R-:W-:Y:S02]  /*13140*/  ULDC.64 UR4, c[0x0][0x2a0] ;  /* 0x0000a80000047ab9 */ /* 0x000fe40000000a00 */
[----:B------:R-:W3:Y:S04]  /*13150*/  LDL.LU.64 R8, [R1+0x58] ;  /* 0x0000580001087983 */ /* 0x000ee80000300a00 */
[----:B------:R-:W4:Y:S04]  /*13160*/  LDL.LU R7, [R1+0x60] ;  /* 0x0000600001077983 */ /* 0x000f280000300800 */
[----:B------:R1:W5:Y:S01]  /*13170*/  LDL.64 R10, [R1+0x48] ;  /* 0x00004800010a7983 */ /* 0x0003620000100a00 */
[----:B------:R-:W-:Y:S01]  /*13180*/  SHF.R.S32.HI R4, RZ, 0x1f, R41 ;  /* 0x0000001fff047819 */ /* 0x000fe20000011429 */
[----:B------:R-:W-:Y:S02]  /*13190*/  BSSY B0, `(.L_x_338) ;  /* 0x0000018000007945 */ /* 0x000fe40003800000 */
[----:B------:R1:W1:Y:S02]  /*131a0*/  LDS.128 R12, [R208] ;  /* 0x00000000d00c7984 */ /* 0x0002640000000c00 */
[----:B------:R-:W-:Y:S01]  /*131b0*/  IMAD R4, R4, UR4, RZ ;  /* 0x0000000404047c24 */ /* 0x000fe2000f8e02ff */
[----:B--2--5:R-:W-:Y:S01]  /*131c0*/  ISETP.GE.AND P2, PT, R0, R43, PT ;  /* 0x0000002b0000720c */ /* 0x024fe20003f46270 */
[----:B------:R-:W-:Y:S01]  /*131d0*/  VIADD R0, R5, 0x20 ;  /* 0x0000002005007836 */ /* 0x000fe20000000000 */
[----:B---3--:R-:W-:-:S04]  /*131e0*/  IADD3 R2, P0, R8, R30, RZ ;  /* 0x0000001e08027210 */ /* 0x008fc80007f1e0ff */
[-C--:B------:R-:W-:Y:S01]  /*131f0*/  ISETP.GE.AND P1, PT, R0, R43.reuse, PT ;  /* 0x0000002b0000720c */ /* 0x080fe20003f26270 */
[----:B------:R-:W-:Y:S01]  /*13200*/  IMAD R0, R41, UR5, R4 ;  /* 0x0000000529007c24 */ /* 0x000fe2000f8e0204 */
[-C--:B----4-:R-:W-:Y:S01]  /*13210*/  ISETP.GE.AND P3, PT, R7, R43.reuse, PT ;  /* 0x0000002b0700720c */ /* 0x090fe20003f66270 */
[----:B------:R-:W-:Y:S01]  /*13220*/  IMAD.X R3, R9, 0x1, R31, P0 ;  /* 0x0000000109037824 */ /* 0x000fe200000e061f */
[----:B------:R-:W-:Y:S01]  /*13230*/  ISETP.GE.AND P0, PT, R5, R43, PT ;  /* 0x0000002b0500720c */ /* 0x000fe20003f06270 */
[----:B------:R-:W-:-:S04]  /*13240*/  IMAD.WIDE.U32 R8, R41, UR4, R2 ;  /* 0x0000000429087c25 */ /* 0x000fc8000f8e0002 */
[----:B------:R-:W-:-:S08]  /*13250*/  IMAD.IADD R7, R9, 0x1, R0 ;  /* 0x0000000109077824 */ /* 0x000fd000078e0200 */
        /* <DEDUP_REMOVED lines=11> */
.L_x_339:
[----:B------:R-:W-:Y:S05]  /*13310*/  BSYNC B0 ;  /* 0x0000000000007941 */ /* 0x000fea0003800000 */
.L_x_338:
        /* <DEDUP_REMOVED lines=16> */
.L_x_341:
[----:B------:R-:W-:Y:S05]  /*13420*/  BSYNC B0 ;  /* 0x0000000000007941 */ /* 0x000fea0003800000 */
.L_x_340:
        /* <DEDUP_REMOVED lines=16> */
.L_x_343:
[----:B------:R-:W-:Y:S05]  /*13530*/  BSYNC B0 ;  /* 0x0000000000007941 */ /* 0x000fea0003800000 */
.L_x_342:
        /* <DEDUP_REMOVED lines=15> */
.L_x_323:
        /* <DEDUP_REMOVED lines=36> */
[C---:B------:R-:W-:Y:S01]  /*13870*/  IADD3 R8, P0, R0.reuse, R4, RZ ;  /* 0x0000000400087210 */ /* 0x040fe20007f1e0ff */
        /* <DEDUP_REMOVED lines=9> */
[--C-:B------:R-:W-:Y:S01]  /*13910*/  @!P1 IMAD.MOV.U32 R14, RZ, RZ, R13.reuse ;  /* 0x000000ffff0e9224 */ /* 0x100fe200078e000d */
[C---:B------:R-:W-:Y:S01]  /*13920*/  ISETP.GE.AND P0, PT, R4.reuse, R0, PT ;  /* 0x000000000400720c */ /* 0x040fe20003f06270 */
[----:B------:R-:W-:Y:S01]  /*13930*/  IMAD R2, R19, R2, RZ ;  /* 0x0000000213027224 */ /* 0x000fe200078e02ff */
[----:B------:R-:W-:Y:S01]  /*13940*/  SHF.R.S32.HI R5, RZ, 0x1f, R4 ;  /* 0x0000001fff057819 */ /* 0x000fe20000011404 */
[----:B------:R-:W-:Y:S01]  /*13950*/  VIADD R19, R4, 0x20 ;  /* 0x0000002004137836 */ /* 0x000fe20000000000 */
[----:B------:R-:W-:Y:S01]  /*13960*/  @!P1 SHF.R.S32.HI R15, RZ, 0x1f, R13 ;  /* 0x0000001fff0f9819 */ /* 0x000fe2000001140d */
[----:B------:R-:W-:Y:S01]  /*13970*/  IMAD R6, R6, UR4, RZ ;  /* 0x0000000406067c24 */ /* 0x000fe2000f8e02ff */
[CC--:B------:R-:W-:Y:S01]  /*13980*/  ISETP.GE.OR P3, PT, R4.reuse, R0.reuse, P4 ;  /* 0x000000000400720c */ /* 0x0c0fe20002766670 */
[----:B------:R-:W-:Y:S01]  /*13990*/  VIADD R20, R4, 0x40 ;  /* 0x0000004004147836 */ /* 0x000fe20000000000 */
[----:B------:R-:W-:Y:S01]  /*139a0*/  SEL R17, R2, RZ, P1 ;  /* 0x000000ff02117207 */ /* 0x000fe20000800000 */
[----:B------:R-:W-:Y:S01]  /*139b0*/  VIADD R21, R4, 0x60 ;  /* 0x0000006004157836 */ /* 0x000fe20000000000 */
[CC--:B------:R-:W-:Y:S01]  /*139c0*/  ISETP.GE.OR P1, PT, R19.reuse, R0.reuse, P4 ;  /* 0x000000001300720c */ /* 0x0c0fe20002726670 */
        /* <DEDUP_REMOVED lines=20> */
.L_x_345:
[----:B------:R-:W-:Y:S05]  /*13b10*/  BSYNC B0 ;  /* 0x0000000000007941 */ /* 0x000fea0003800000 */
.L_x_344:
        /* <DEDUP_REMOVED lines=19> */
.L_x_347:
[----:B------:R-:W-:Y:S05]  /*13c50*/  BSYNC B0 ;  /* 0x0000000000007941 */ /* 0x000fea0003800000 */
.L_x_346:
        /* <DEDUP_REMOVED lines=15> */
.L_x_349:
[----:B------:R-:W-:Y:S05]  /*13d50*/  BSYNC B0 ;  /* 0x0000000000007941 */ /* 0x000fea0003800000 */
.L_x_348:
        /* <DEDUP_REMOVED lines=17> */
.L_x_351:
[----:B------:R-:W-:Y:S05]  /*13e70*/  BSYNC B0 ;  /* 0x0000000000007941 */ /* 0x000fea0003800000 */
.L_x_350:
        /* <DEDUP_REMOVED lines=12> */
.L_x_353:
[----:B------:R-:W-:Y:S05]  /*13f40*/  BSYNC B0 ;  /* 0x0000000000007941 */ /* 0x000fea0003800000 */
.L_x_352:
        /* <DEDUP_REMOVED lines=11> */
.L_x_355:
[----:B------:R-:W-:Y:S05]  /*14000*/  BSYNC B0 ;  /* 0x0000000000007941 */ /* 0x000fea0003800000 */
.L_x_354:
        /* <DEDUP_REMOVED lines=10> */
.L_x_357:
[----:B------:R-:W-:Y:S05]  /*140b0*/  BSYNC B0 ;  /* 0x0000000000007941 */ /* 0x000fea0003800000 */
.L_x_356:
        /* <DEDUP_REMOVED lines=10> */
.L_x_358:
        /* <DEDUP_REMOVED lines=10> */
.L_x_724:


//--------------------- .text._ZN5flash16flash_fwd_kernelI23Flash_fwd_kernel_traitsILi32ELi128ELi128ELi4ELb0ELb0EN7cutlass6half_tE19Flash_kernel_traitsILi32ELi128ELi128ELi4ES3_EELb1ELb1ELb0ELb1ELb0ELb0ELb0ELb0EEEvNS_16Flash_fwd_paramsE --------------------------
	.section	.text._ZN5flash16flash_fwd_kernelI23Flash_fwd_kernel_traitsILi32ELi128ELi128ELi4ELb0ELb0EN7cutlass6half_tE19Flash_kernel_traitsILi32ELi128ELi128ELi4ES3_EELb1ELb1ELb0ELb1ELb0ELb0ELb0ELb0EEEvNS_16Flash_fwd_paramsE,"ax",@progbits
	.align	128
        .global         _ZN5flash16flash_fwd_kernelI23Flash_fwd_kernel_traitsILi32ELi128ELi128ELi4ELb0ELb0EN7cutlass6half_tE19Flash_kernel_traitsILi32ELi128ELi128ELi4ES3_EELb1ELb1ELb0ELb1ELb0ELb0ELb0ELb0EEEvNS_16Flash_fwd_paramsE
        .type           _ZN5flash16flash_fwd_kernelI23Flash_fwd_kernel_traitsILi32ELi128ELi128ELi4ELb0ELb0EN7cutlass6half_tE19Flash_kernel_traitsILi32ELi128ELi128ELi4ES3_EELb1ELb1ELb0ELb1ELb0ELb0ELb0ELb0EEEvNS_16Flash_fwd_paramsE,@function
        .size           _ZN5flash16flash_fwd_kernelI23Flash_fwd_kernel_traitsILi32ELi128ELi128ELi4ELb0ELb0EN7cutlass6half_tE19Flash_kernel_traitsILi32ELi128ELi128ELi4ES3_EELb1ELb1ELb0ELb1ELb0ELb0ELb0ELb0EEEvNS_16Flash_fwd_paramsE,(.L_x_725 - _ZN5flash16flash_fwd_kernelI23Flash_fwd_kernel_traitsILi32ELi128ELi128ELi4ELb0ELb0EN7cutlass6half_tE19Flash_kernel_traitsILi32ELi128ELi128ELi4ES3_EELb1ELb1ELb0ELb1ELb0ELb0ELb0ELb0EEEvNS_16Flash_fwd_paramsE)
        .other          _ZN5flash16flash_fwd_kernelI23Flash_fwd_kernel_traitsILi32ELi128ELi128ELi4ELb0ELb0EN7cutlass6half_tE19Flash_kernel_traitsILi32ELi128ELi128ELi4ES3_EELb1ELb1ELb0ELb1ELb0ELb0ELb0ELb0EEEvNS_16Flash_fwd_paramsE,@"STO_CUDA_ENTRY STV_DEFAULT"
_ZN5flash16flash_fwd_kernelI23Flash_fwd_kernel_traitsILi32ELi128ELi128ELi4ELb0ELb0EN7cutlass6half_tE19Flash_kernel_traitsILi32ELi128ELi128ELi4ES3_EELb1ELb1ELb0ELb1ELb0ELb0ELb0ELb0EEEvNS_16Flash_fwd_paramsE:
.text._ZN5flash16flash_fwd_kernelI23Flash_fwd_kernel_traitsILi32ELi128ELi128ELi4ELb0ELb0EN7cutlass6half_tE19Flash_kernel_traitsILi32ELi128ELi128ELi4ES3_EELb1ELb1ELb0ELb1ELb0ELb0ELb0ELb0EEEvNS_16Flash_fwd_paramsE:
        /* <DEDUP_REMOVED lines=8> */
[----:B------:R-:W2:Y:S01]  /*0080*/  LDC R177, c[0x0][0x3ac] ;  /* 0x0000eb00ffb17b82 */ /* 0x000ea20000000800 */
[----:B------:R-:W3:Y:S01]  /*0090*/  S2R R2, SR_TID.X ;  /* 0x0000000000027919 */ /* 0x000ee20000002100 */
[----:B------:R-:W-:Y:S01]  /*00a0*/  ULDC.64 UR6, c[0x0][0x2f0] ;  /* 0x0000bc0000067ab9 */ /* 0x000fe20000000a00 */
[----:B------:R-:W-:Y:S01]  /*00b0*/  ULDC.64 UR8, c[0x0][0x2f0] ;  /* 0x0000bc0000087ab9 */ /* 0x000fe20000000a00 */
[----:B-1----:R-:W-:-:S04]  /*00c0*/  VIADD R1, R1, 0xffffff70 ;  /* 0xffffff7001017836 */ /* 0x002fc80000000000 */
[----:B------:R-:W-:Y:S01]  /*00d0*/  S2UR UR18, SR_CTAID.X ;  /* 0x00000000001279c3 */ /* 0x000fe20000002500 */
[----:B------:R-:W4:Y:S07]  /*00e0*/  @P2 LDG.E.64 R6, desc[UR20][R6.64] ;  /* 0x0000001406062981 */ /* 0x000f2e000c1e1b00 */
[----:B------:R-:W1:Y:S08]  /*00f0*/  S2UR UR31, SR_CTAID.Y ;  /* 0x00000000001f79c3 */ /* 0x000e700000002600 */
[----:B------:R-:W5:Y:S01]  /*0100*/  S2UR UR30, SR_CTAID.Z ;  /* 0x00000000001e79c3 */ /* 0x000f620000002700 */
[----:B--2---:R-:W2:Y:S01]  /*0110*/  @P2 LDG.E.64 R4, desc[UR20][R176.64] ;  /* 0x00000014b0042981 */ /* 0x004ea2000c1e1b00 */
[----:B------:R-:W-:Y:S01]  /*0120*/  UISETP.NE.U32.AND UP2, UPT, UR6, URZ, UPT ;  /* 0x0000003f0600728c */ /* 0x000fe2000bf45070 */
[----:B------:R-:W-:-:S02]  /*0130*/  UMOV UR17, 0xffffffff ;  /* 0xffffffff00117882 */ /* 0x000fc40000000000 */
[----:B------:R-:W-:Y:S01]  /*0140*/  ULDC.U8 UR6, c[0x0][0x3c2] ;  /* 0x0000f08000067ab9 */ /* 0x000fe20000000000 */
[----:B------:R-:W-:Y:S02]  /*0150*/  UISETP.NE.AND.EX UP2, UPT, UR7, URZ, UPT, UP2 ;  /* 0x0000003f0700728c */ /* 0x000fe4000bf45320 */
[----:B------:R-:W2:Y:S01]  /*0160*/  @P2 LDC R0, c[0x0][0x3b0] ;  /* 0x0000ec00ff002b82 */ /* 0x000ea20000000800 */
[----:B------:R-:W-:Y:S01]  /*0170*/  UISETP.NE.AND UP3, UPT, UR6, URZ, UPT ;  /* 0x0000003f0600728c */ /* 0x000fe2000bf65270 */
[----:B------:R-:W-:Y:S02]  /*0180*/  ULDC UR10, c[0x0][0x270] ;  /* 0x00009c00000a7ab9 */ /* 0x000fe40000000800 */
[----:B------:R-:W-:Y:S01]  /*0190*/  PLOP3.LUT P0, PT, PT, PT, UP2, 0x80, 0x0 ;  /* 0x000000000000781c */ /* 0x000fe20003f0f028 */
[----:B------:R-:W-:Y:S01]  /*01a0*/  ULDC.64 UR6, c[0x0][0x2f8] ;  /* 0x0000be0000067ab9 */ /* 0x000fe20000000a00 */
[----:B-1----:R-:W-:-:S06]  /*01b0*/  UIMAD.WIDE UR8, UR31, 0x4, UR8 ;  /* 0x000000041f0878a5 */ /* 0x002fcc000f8e0208 */
[----:B------:R-:W-:Y:S01]  /*01c0*/  IMAD.U32 R14, RZ, RZ, UR8 ;  /* 0x00000008ff0e7e24 */ /* 0x000fe2000f8e00ff */
[----:B-----5:R-:W-:Y:S01]  /*01d0*/  ULOP3.LUT UR4, UR30, UR18, UR31, 0xfe, !UPT ;  /* 0x000000121e047292 */ /* 0x020fe2000f8efe1f */
[----:B------:R-:W-:-:S05]  /*01e0*/  IMAD.U32 R15, RZ, RZ, UR9 ;  /* 0x00000009ff0f7e24 */ /* 0x000fca000f8e00ff */
[----:B---3--:R-:W-:Y:S01]  /*01f0*/  LOP3.LUT P3, RZ, R2, UR4, RZ, 0xfc, !PT ;  /* 0x0000000402ff7c12 */ /* 0x008fe2000f86fcff */
[----:B------:R-:W-:Y:S02]  /*0200*/  ULDC.64 UR4, c[0x0][0x300] ;  /* 0x0000c00000047ab9 */ /* 0x000fe40000000a00 */
[----:B------:R-:W-:-:S04]  /*0210*/  UISETP.NE.U32.AND UP1, UPT, UR4, URZ, UPT ;  /* 0x0000003f0400728c */ /* 0x000fc8000bf25070 */
[----:B------:R-:W-:-:S03]  /*0220*/  UISETP.NE.AND.EX UP1, UPT, UR5, URZ, UPT, UP1 ;  /* 0x0000003f0500728c */ /* 0x000fc6000bf25310 */
[----:B------:R-:W-:Y:S02]  /*0230*/  ULDC.64 UR4, c[0x0][0x2f8] ;  /* 0x0000be0000047ab9 */ /* 0x000fe40000000a00 */
[----:B------:R-:W-:Y:S01]  /*0240*/  UISETP.EQ.U32.AND UP0, UPT, UR4, URZ, UPT ;  /* 0x0000003f0400728c */ /* 0x000fe2000bf02070 */
[----:B------:R-:W1:Y:S03]  /*0250*/  @!P3 LDC.64 R8, c[0x0][0x3b8] ;  /* 0x0000ee00ff08bb82 */ /* 0x000e660000000a00 */
[----:B------:R-:W-:Y:S02]  /*0260*/  UISETP.EQ.OR.EX UP0, UPT, UR5, URZ, !UP3, UP0 ;  /* 0x0000003f0500728c */ /* 0x000fe4000df02700 */
[----:B------:R-:W-:Y:S02]  /*0270*/  @UP1 ULDC.64 UR8, c[0x0][0x300] ;  /* 0x0000c00000081ab9 */ /* 0x000fe40000000a00 */
[----:B------:R-:W-:-:S02]  /*0280*/  @UP1 UIMAD.WIDE UR8, UR31, 0x4, UR8 ;  /* 0x000000041f0818a5 */ /* 0x000fc4000f8e0208 */
[----:B------:R-:W-:-:S04]  /*0290*/  UIMAD.WIDE UR6, UR31, 0x4, UR6 ;  /* 0x000000041f0678a5 */ /* 0x000fc8000f8e0206 */
[----:B------:R-:W-:Y:S02]  /*02a0*/  IMAD.U32 R12, RZ, RZ, UR8 ;  /* 0x00000008ff0c7e24 */ /* 0x000fe4000f8e00ff */
[----:B------:R-:W-:Y:S01]  /*02b0*/  IMAD.U32 R13, RZ, RZ, UR9 ;  /* 0x00000009ff0d7e24 */ /* 0x000fe2000f8e00ff */
[----:B----4-:R-:W-:Y:S02]  /*02c0*/  @P2 R2UR UR26, R6 ;  /* 0x00000000061a22ca */ /* 0x010fe400000e0000 */
[----:B------:R-:W-:-:S11]  /*02d0*/  @P2 R2UR UR27, R7 ;  /* 0x00000000071b22ca */ /* 0x000fd600000e0000 */
[----:B------:R-:W-:Y:S02]  /*02e0*/  IMAD.U32 R10, RZ, RZ, UR26 ;  /* 0x0000001aff0a7e24 */ /* 0x000fe4000f8e00ff */
[----:B------:R-:W-:Y:S01]  /*02f0*/  IMAD.U32 R11, RZ, RZ, UR27 ;  /* 0x0000001bff0b7e24 */ /* 0x000fe2000f8e00ff */
[----:B--2---:R-:W-:-:S04]  /*0300*/  @P2 IADD3 R176, P1, R4, R0, RZ ;  /* 0x0000000004b02210 */ /* 0x004fc80007f3e0ff */
[----:B-1----:R1:W-:Y:S01]  /*0310*/  @!P3 STG.E.64 desc[UR20][R8.64], R10 ;  /* 0x0000000a0800b986 */ /* 0x0023e2000c101b14 */
[----:B------:R-:W-:Y:S01]  /*0320*/  @P2 IMAD.X R177, RZ, RZ, R5, P1 ;  /* 0x000000ffffb12224 */ /* 0x000fe200008e0605 */
[----:B------:R-:W-:Y:S02]  /*0330*/  PLOP3.LUT P1, PT, PT, PT, UP1, 0x80, 0x0 ;  /* 0x000000000000781c */ /* 0x000fe40003f2f018 */
[----:B------:R-:W-:Y:S02]  /*0340*/  PLOP3.LUT P2, PT, PT, PT, UP0, 0x80, 0x0 ;  /* 0x000000000000781c */ /* 0x000fe40003f4f008 */
[----:B------:R2:W-:Y:S01]  /*0350*/  @!P3 STG.E.64 desc[UR20][R8.64+0x8], R176 ;  /* 0x000008b00800b986 */ /* 0x0005e2000c101b14 */
[----:B------:R-:W-:-:S03]  /*0360*/  IMAD.U32 R4, RZ, RZ, UR6 ;  /* 0x00000006ff047e24 */ /* 0x000fc6000f8e00ff */
[----:B------:R-:W3:Y:S01]  /*0370*/  @P0 LDG.E R7, desc[UR20][R14.64] ;  /* 0x000000140e070981 */ /* 0x000ee2000c1e1900 */
[----:B------:R-:W-:-:S03]  /*0380*/  IMAD.U32 R5, RZ, RZ, UR7 ;  /* 0x00000007ff057e24 */ /* 0x000fc6000f8e00ff */
[----:B------:R-:W4:Y:S04]  /*0390*/  @P0 LDG.E R6, desc[UR20][R14.64+0x4] ;  /* 0x000004140e060981 */ /* 0x000f28000c1e1900 */
[----:B------:R-:W5:Y:S04]  /*03a0*/  @P1 LDG.E R3, desc[UR20][R12.64] ;  /* 0x000000140c031981 */ /* 0x000f68000c1e1900 */
[----:B------:R-:W2:Y:S01]  /*03b0*/  @!P2 LDG.E R0, desc[UR20][R4.64] ;  /* 0x000000140400a981 */ /* 0x000ea2000c1e1900 */
[----:B------:R-:W-:Y:S01]  /*03c0*/  UMOV UR14, URZ ;  /* 0x0000003f000e7c82 */ /* 0x000fe20008000000 */
[----:B------:R-:W-:Y:S01]  /*03d0*/  UIMAD UR6, UR31, UR10, UR30 ;  /* 0x0000000a1f0672a4 */ /* 0x000fe2000f8e021e */
[----:B------:R-:W-:Y:S01]  /*03e0*/  UMOV UR8, 0xffffffff ;  /* 0xffffffff00087882 */ /* 0x000fe20000000000 */
[----:B-1----:R-:W-:-:S04]  /*03f0*/  SHF.R.S32.HI R11, RZ, 0x1f, R2 ;  /* 0x0000001fff0b7819 */ /* 0x002fc80000011402 */
[----:B------:R-:W-:Y:S02]  /*0400*/  LEA.HI R186, R11, R2, RZ, 0x5 ;  /* 0x000000020bba7211 */ /* 0x000fe400078f28ff */
[----:B---3--:R-:W-:Y:S02]  /*0410*/  @P0 R2UR UR17, R7 ;  /* 0x00000000071102ca */ /* 0x008fe400000e0000 */
[----:B----4-:R-:W-:Y:S02]  /*0420*/  @P0 R2UR UR33, R6 ;  /* 0x00000000062102ca */ /* 0x010fe400000e0000 */
[----:B------:R-:W-:Y:S01]  /*0430*/  ISETP.NE.U32.AND P0, PT, RZ, UR4, PT ;  /* 0x00000004ff007c0c */ /* 0x000fe2000bf05070 */
[----:B------:R-:W-:Y:S01]  /*0440*/  USHF.L.U32 UR4, UR6, 0x5, URZ ;  /* 0x0000000506047899 */ /* 0x000fe2000800063f */
[----:B-----5:R-:W-:Y:S02]  /*0450*/  @P1 R2UR UR14, R3 ;  /* 0x00000000030e12ca */ /* 0x020fe400000e0000 */
[----:B------:R-:W-:-:S02]  /*0460*/  LOP3.LUT R3, R186, 0xffffffe0, RZ, 0xc0, !PT ;  /* 0xffffffe0ba037812 */ /* 0x000fc400078ec0ff */
[----:B--2---:R-:W-:Y:S02]  /*0470*/  @!P2 R2UR UR8, R0 ;  /* 0x000000000008a2ca */ /* 0x004fe400000e0000 */
[----:B------:R-:W-:Y:S01]  /*0480*/  ISETP.NE.AND.EX P2, PT, RZ, UR5, PT, P0 ;  /* 0x00000005ff007c0c */ /* 0x000fe2000bf45300 */
[----:B------:R-:W-:Y:S01]  /*0490*/  IMAD.IADD R10, R2, 0x1, -R3 ;  /* 0x00000001020a7824 */ /* 0x000fe200078e0a03 */
[----:B------:R-:W-:Y:S02]  /*04a0*/  USHF.R.S32.HI UR5, URZ, 0x1f, UR4 ;  /* 0x0000001f3f057899 */ /* 0x000fe40008011404 */
[----:B------:R-:W-:Y:S02]  /*04b0*/  @UP2 UIADD3 UR33, UR33, -UR17, URZ ;  /* 0x8000001121212290 */ /* 0x000fe4000fffe03f */
[--C-:B------:R-:W-:Y:S02]  /*04c0*/  IADD3 R176, P1, P0, R176, UR4, R10.reuse ;  /* 0x00000004b0b07c10 */ /* 0x100fe4000f83e00a */
[----:B------:R-:W-:-:S03]  /*04d0*/  SHF.R.S32.HI R0, RZ, 0x1f, R10 ;  /* 0x0000001fff007819 */ /* 0x000fc6000001140a */
[----:B------:R-:W-:Y:S01]  /*04e0*/  @!UP2 ULDC UR33, c[0x0][0x2c4] ;  /* 0x0000b1000021aab9 */ /* 0x000fe20000000800 */
        /* <DEDUP_REMOVED lines=9> */
.L_x_359:
[----:B------:R-:W-:-:S05]  /*0580*/  ULDC UR6, c[0x0][0x2c8] ;  /* 0x0000b20000067ab9 */ /* 0x000fca0000000800 */
.L_x_360:
        /* <DEDUP_REMOVED lines=36> */
[----:B------:R-:W1:Y:S01]  /*07d0*/  LDC R0, c[0x0][0x278] ;  /* 0x00009e00ff007b82 */ /* 0x000e620000000800 */
[----:B------:R-:W2:Y:S01]  /*07e0*/  S2R R3, SR_CTAID.Z ;  /* 0x0000000000037919 */ /* 0x000ea20000002700 */
[----:B------:R-:W-:Y:S01]  /*07f0*/  IMAD.MOV.U32 R6, RZ, RZ, RZ ;  /* 0x000000ffff067224 */ /* 0x000fe200078e00ff */
[----:B------:R-:W-:Y:S01]  /*0800*/  UISETP.NE.AND UP1, UPT, UR17, -0x1, UPT ;  /* 0xffffffff1100788c */ /* 0x000fe2000bf25270 */
[----:B------:R-:W-:Y:S01]  /*0810*/  LEA.HI R9, R11, R2, RZ, 0x3 ;  /* 0x000000020b097211 */ /* 0x000fe200078f18ff */
[----:B------:R-:W-:Y:S01]  /*0820*/  UISETP.NE.AND UP0, UPT, UR8, -0x1, UPT ;  /* 0xffffffff0800788c */ /* 0x000fe2000bf05270 */
[----:B------:R-:W-:Y:S01]  /*0830*/  SHF.R.S32.HI R186, RZ, 0x5, R186 ;  /* 0x00000005ffba7819 */ /* 0x000fe200000114ba */
[----:B------:R-:W-:-:S04]  /*0840*/  IMAD.MOV.U32 R203, RZ, RZ, R15 ;  /* 0x000000ffffcb7224 */ /* 0x000fc800078e000f */
[----:B------:R-:W-:-:S03]  /*0850*/  PLOP3.LUT P0, PT, PT, PT, UP0, 0x80, 0x0 ;  /* 0x000000000000781c */ /* 0x000fc60003f0f008 */
[----:B------:R-:W-:Y:S01]  /*0860*/  @UP1 ULDC.64 UR6, c[0x0][0x240] ;  /* 0x0000900000061ab9 */ /* 0x000fe20000000a00 */
[----:B------:R-:W-:Y:S02]  /*0870*/  @!UP1 USHF.R.S32.HI UR9, URZ, 0x1f, UR31 ;  /* 0x0000001f3f099899 */ /* 0x000fe4000801141f */
[----:B------:R-:W-:Y:S02]  /*0880*/  @UP1 UIMAD.WIDE.U32 UR28, UR17, UR6, URZ ;  /* 0x00000006111c12a5 */ /* 0x000fe4000f8e003f */
[----:B------:R-:W-:Y:S02]  /*0890*/  @UP0 UIADD3 UR13, UR14, UR8, URZ ;  /* 0x000000080e0d0290 */ /* 0x000fe4000fffe03f */
[----:B------:R-:W-:Y:S01]  /*08a0*/  @UP1 UIMAD UR4, UR17, UR7, UR29 ;  /* 0x00000007110412a4 */ /* 0x000fe2000f8e021d */
[----:B------:R-:W-:Y:S01]  /*08b0*/  @UP0 ULDC.64 UR10, c[0x0][0x248] ;  /* 0x00009200000a0ab9 */ /* 0x000fe20000000a00 */
[----:B-1----:R-:W-:Y:S01]  /*08c0*/  IABS R4, R0 ;  /* 0x0000000000047213 */ /* 0x002fe20000000000 */
[----:B------:R-:W-:Y:S01]  /*08d0*/  @!UP1 ULDC.64 UR6, c[0x0][0x228] ;  /* 0x00008a0000069ab9 */ /* 0x000fe20000000a00 */
[----:B------:R-:W-:-:S02]  /*08e0*/  @UP0 UIMAD.WIDE.U32 UR36, UR13, UR10, URZ ;  /* 0x0000000a0d2402a5 */ /* 0x000fc4000f8e003f */
[----:B------:R-:W1:Y:S01]  /*08f0*/  I2F.RP R8, R4 ;  /* 0x0000000400087306 */ /* 0x000e620000209400 */
[----:B------:R-:W-:Y:S02]  /*0900*/  @!UP1 UIMAD UR9, UR9, UR6, URZ ;  /* 0x00000006090992a4 */ /* 0x000fe4000f8e023f */
[----:B------:R-:W-:Y:S01]  /*0910*/  @!UP1 UIMAD.WIDE.U32 UR34, UR31, UR6, URZ ;  /* 0x000000061f2292a5 */ /* 0x000fe2000f8e003f */
[----:B--2---:R-:W-:Y:S01]  /*0920*/  IABS R3, R3 ;  /* 0x0000000300037213 */ /* 0x004fe20000000000 */
[----:B------:R-:W-:Y:S02]  /*0930*/  @!UP1 UIMAD UR7, UR31, UR7, UR9 ;  /* 0x000000071f0792a4 */ /* 0x000fe4000f8e0209 */
[----:B------:R-:W-:Y:S01]  /*0940*/  @UP0 UIMAD UR13, UR13, UR11, URZ ;  /* 0x0000000b0d0d02a4 */ /* 0x000fe2000f8e023f */
[----:B------:R-:W-:Y:S01]  /*0950*/  @UP0 UMOV UR24, UR36 ;  /* 0x0000002400180c82 */ /* 0x000fe20008000000 */
[----:B------:R-:W-:Y:S02]  /*0960*/  @!UP1 UIADD3 UR4, UR35, UR7, URZ ;  /* 0x0000000723049290 */ /* 0x000fe4000fffe03f */
[----:B------:R-:W-:Y:S01]  /*0970*/  @UP0 UIADD3 UR13, UR37, UR13, URZ ;  /* 0x0000000d250d0290 */ /* 0x000fe2000fffe03f */
[----:B-1----:R-:W1:Y:S01]  /*0980*/  MUFU.RCP R7, R8 ;  /* 0x0000000800077308 */ /* 0x002e620000001000 */
[----:B------:R-:W-:Y:S01]  /*0990*/  @!UP1 UMOV UR28, UR34 ;  /* 0x00000022001c9c82 */ /* 0x000fe20008000000 */
[----:B-1----:R-:W-:-:S06]  /*09a0*/  VIADD R7, R7, 0xffffffe ;  /* 0x0ffffffe07077836 */ /* 0x002fcc0000000000 */
[----:B------:R-:W1:Y:S02]  /*09b0*/  F2I.FTZ.U32.TRUNC.NTZ R7, R7 ;  /* 0x0000000700077305 */ /* 0x000e64000021f000 */
[----:B-1----:R-:W-:-:S04]  /*09c0*/  IMAD.MOV R5, RZ, RZ, -R7 ;  /* 0x000000ffff057224 */ /* 0x002fc800078e0a07 */
[----:B------:R-:W-:-:S04]  /*09d0*/  IMAD R5, R5, R4, RZ ;  /* 0x0000000405057224 */ /* 0x000fc800078e02ff */
[----:B------:R-:W-:Y:S01]  /*09e0*/  IMAD.HI.U32 R6, R7, R5, R6 ;  /* 0x0000000507067227 */ /* 0x000fe200078e0006 */
[----:B------:R-:W-:-:S04]  /*09f0*/  LEA.HI R7, R11, R2, RZ, 0x2 ;  /* 0x000000020b077211 */ /* 0x000fc800078f10ff */
[----:B------:R-:W-:Y:S01]  /*0a00*/  LOP3.LUT R13, R7, 0xfffffffc, RZ, 0xc0, !PT ;  /* 0xfffffffc070d7812 */ /* 0x000fe200078ec0ff */
[----:B------:R-:W-:Y:S01]  /*0a10*/  IMAD.HI.U32 R178, R6, R3, RZ ;  /* 0x0000000306b27227 */ /* 0x000fe200078e00ff */
[----:B------:R-:W-:-:S03]  /*0a20*/  SHF.R.S32.HI R16, RZ, 0x2, R7 ;  /* 0x00000002ff107819 */ /* 0x000fc60000011407 */
[----:B------:R-:W-:Y:S01]  /*0a30*/  IMAD.IADD R8, R2, 0x1, -R13 ;  /* 0x0000000102087824 */ /* 0x000fe200078e0a0d */
[----:B------:R-:W-:Y:S01]  /*0a40*/  LEA.HI R7, R7, R16, RZ, 0x1 ;  /* 0x0000001007077211 */ /* 0x000fe200078f08ff */
[----:B------:R-:W-:Y:S02]  /*0a50*/  IMAD.MOV R5, RZ, RZ, -R178 ;  /* 0x000000ffff057224 */ /* 0x000fe400078e0ab2 */
[----:B------:R-:W-:Y:S01]  /*0a60*/  IMAD.SHL.U32 R14, R8, 0x8, RZ ;  /* 0x00000008080e7824 */ /* 0x000fe200078e00ff */
[----:B------:R-:W-:Y:S01]  /*0a70*/  LOP3.LUT R7, R7, 0x7fffffe, RZ, 0xc0, !PT ;  /* 0x07fffffe07077812 */ /* 0x000fe200078ec0ff */
[----:B------:R-:W-:Y:S01]  /*0a80*/  IMAD R5, R4, R5, R3 ;  /* 0x0000000504057224 */ /* 0x000fe200078e0203 */
[----:B------:R-:W-:Y:S01]  /*0a90*/  SHF.R.S32.HI R3, RZ, 0x3, R9 ;  /* 0x00000003ff037819 */ /* 0x000fe20000011409 */
[--C-:B------:R-:W-:Y:S01]  /*0aa0*/  IMAD.MOV.U32 R202, RZ, RZ, R14.reuse ;  /* 0x000000ffffca7224 */ /* 0x100fe200078e000e */
[----:B------:R1:W-:Y:S01]  /*0ab0*/  STL [R1+0x50], R14 ;  /* 0x0000500e01007387 */ /* 0x0003e20000100800 */
[----:B------:R-:W-:-:S02]  /*0ac0*/  IMAD.MOV.U32 R202, RZ, RZ, R14 ;  /* 0x000000ffffca7224 */ /* 0x000fc400078e000e */
        /* <DEDUP_REMOVED lines=19> */
.L_x_362:
        /* <DEDUP_REMOVED lines=27> */
.L_x_363:
[----:B------:R-:W2:Y:S01]  /*0db0*/  S2UR UR19, SR_CgaCtaId ;  /* 0x00000000001379c3 */ /* 0x000ea20000008800 */
[----:B------:R-:W-:Y:S01]  /*0dc0*/  SHF.R.S32.HI R203, RZ, 0x1f, R202 ;  /* 0x0000001fffcb7819 */ /* 0x000fe200000114ca */
[----:B------:R-:W-:Y:S01]  /*0dd0*/  @!P1 IMAD.IADD R5, R5, 0x1, -R4 ;  /* 0x0000000105059824 */ /* 0x000fe200078e0a04 */
[----:B------:R-:W-:Y:S01]  /*0de0*/  UIADD3 UR14, -UR32, UR33, URZ ;  /* 0x00000021200e7290 */ /* 0x000fe2000fffe13f */
[----:B------:R-:W-:Y:S01]  /*0df0*/  LOP3.LUT R6, R0, UR30, RZ, 0x3c, !PT ;  /* 0x0000001e00067c12 */ /* 0x000fe2000f8e3cff */
[----:B------:R-:W-:Y:S01]  /*0e00*/  ULDC.64 UR6, c[0x0][0x258] ;  /* 0x0000960000067ab9 */ /* 0x000fe20000000a00 */
[----:B------:R3:W-:Y:S01]  /*0e10*/  STL [R1+0x54], R203 ;  /* 0x000054cb01007387 */ /* 0x0007e20000100800 */
[----:B------:R-:W-:Y:S01]  /*0e20*/  ISETP.GE.U32.AND P6, PT, R5, R4, PT ;  /* 0x000000040500720c */ /* 0x000fe20003fc6070 */
[----:B------:R-:W-:Y:S01]  /*0e30*/  UIMAD UR15, UR29, UR6, URZ ;  /* 0x000000061d0f72a4 */ /* 0x000fe2000f8e023f */
[----:B------:R-:W-:Y:S01]  /*0e40*/  IADD3 R4, P0, R202, UR28, RZ ;  /* 0x0000001cca047c10 */ /* 0x000fe2000ff1e0ff */
[----:B------:R-:W-:Y:S01]  /*0e50*/  IMAD.U32 R12, RZ, RZ, UR6 ;  /* 0x00000006ff0c7e24 */ /* 0x000fe2000f8e00ff */
[----:B------:R-:W-:Y:S01]  /*0e60*/  ISETP.GE.AND P3, PT, R16, UR14, PT ;  /* 0x0000000e10007c0c */ /* 0x000fe2000bf66270 */
[----:B------:R-:W-:Y:S01]  /*0e70*/  UIMAD UR7, UR30, UR7, UR15 ;  /* 0x000000071e0772a4 */ /* 0x000fe2000f8e020f */
[----:B------:R-:W-:Y:S01]  /*0e80*/  IADD3.X R5, R203, UR4, RZ, P0, !PT ;  /* 0x00000004cb057c10 */ /* 0x000fe200087fe4ff */
[----:B------:R-:W-:Y:S01]  /*0e90*/  UMOV UR6, 0x400 ;  /* 0x0000040000067882 */ /* 0x000fe20000000000 */
[----:B------:R-:W-:Y:S01]  /*0ea0*/  ISETP.GE.AND P4, PT, R6, RZ, PT ;  /* 0x000000ff0600720c */ /* 0x000fe20003f86270 */
[----:B------:R-:W-:Y:S01]  /*0eb0*/  VIADD R8, R16, 0x20 ;  /* 0x0000002010087836 */ /* 0x000fe20000000000 */
[----:B------:R-:W-:Y:S01]  /*0ec0*/  SHF.R.S32.HI R17, RZ, 0x1f, R16 ;  /* 0x0000001fff117819 */ /* 0x000fe20000011410 */
[----:B------:R-:W-:Y:S01]  /*0ed0*/  IMAD.WIDE.U32 R12, R12, UR30, R4 ;  /* 0x0000001e0c0c7c25 */ /* 0x000fe2000f8e0004 */
[----:B------:R-:W-:Y:S01]  /*0ee0*/  BSSY B0, `(.L_x_364) ;  /* 0x0000022000007945 */ /* 0x000fe20003800000 */
[----:B------:R-:W-:-:S02]  /*0ef0*/  ISETP.NE.AND P5, PT, R0, RZ, PT ;  /* 0x000000ff0000720c */ /* 0x000fc40003fa5270 */
[----:B------:R-:W-:Y:S01]  /*0f00*/  VIADD R7, R16, 0x40 ;  /* 0x0000004010077836 */ /* 0x000fe20000000000 */
[----:B------:R-:W-:Y:S01]  /*0f10*/  ISETP.GE.AND P2, PT, R8, UR14, PT ;  /* 0x0000000e08007c0c */ /* 0x000fe2000bf46270 */
[----:B--2---:R-:W-:Y:S01]  /*0f20*/  ULEA UR4, UR19, UR6, 0x18 ;  /* 0x0000000613047291 */ /* 0x004fe2000f8ec03f */
[----:B------:R-:W-:Y:S02]  /*0f30*/  VIADD R6, R16, 0x60 ;  /* 0x0000006010067836 */ /* 0x000fe40000000000 */
[----:B------:R-:W-:Y:S02]  /*0f40*/  IMAD.U32 R19, RZ, RZ, UR18 ;  /* 0x00000012ff137e24 */ /* 0x000fe4000f8e00ff */
[----:B------:R-:W-:Y:S01]  /*0f50*/  @!P1 VIADD R178, R178, 0x1 ;  /* 0x00000001b2b29836 */ /* 0x000fe20000000000 */
[----:B------:R-:W-:Y:S01]  /*0f60*/  ISETP.GE.AND P1, PT, R7, UR14, PT ;  /* 0x0000000e07007c0c */ /* 0x000fe2000bf26270 */
[----:B------:R-:W-:Y:S01]  /*0f70*/  VIADD R15, R13, UR7 ;  /* 0x000000070d0f7c36 */ /* 0x000fe20008000000 */
[----:B------:R-:W-:Y:S01]  /*0f80*/  ISETP.GE.AND P0, PT, R6, UR14, PT ;  /* 0x0000000e06007c0c */ /* 0x000fe2000bf06270 */
[----:B------:R-:W-:Y:S01]  /*0f90*/  IMAD.WIDE R18, R19, 0x80, R16 ;  /* 0x0000008013127825 */ /* 0x000fe200078e0210 */
[----:B------:R-:W-:-:S03]  /*0fa0*/  LEA R227, R227, UR4, 0x1 ;  /* 0x00000004e3e37c11 */ /* 0x000fc6000f8e08ff */
[----:B------:R-:W-:Y:S01]  /*0fb0*/  @P6 VIADD R178, R178, 0x1 ;  /* 0x00000001b2b26836 */ /* 0x000fe20000000000 */
[----:B---3--:R-:W-:Y:S07]  /*0fc0*/  @P3 BRA `(.L_x_365) ;  /* 0x00000000004c3947 */ /* 0x008fee0003800000 */
[----:B------:R-:W-:Y:S02]  /*0fd0*/  ULDC UR6, c[0x0][0x2d0] ;  /* 0x0000b40000067ab9 */ /* 0x000fe40000000800 */
[----:B------:R-:W-:-:S13]  /*0fe0*/  ISETP.GE.AND P3, PT, R202, UR6, PT ;  /* 0x00000006ca007c0c */ /* 0x000fda000bf66270 */
[----:B------:R2:W-:Y:S04]  /*0ff0*/  @P3 STS [R227], RZ ;  /* 0x000000ffe3003388 */ /* 0x0005e80000000800 */
[----:B------:R2:W-:Y:S04]  /*1000*/  @P3 STS [R227+0x4], RZ ;  /* 0x000004ffe3003388 */ /* 0x0005e80000000800 */
[----:B------:R2:W-:Y:S01]  /*1010*/  @P3 STS.64 [R227+0x8], RZ ;  /* 0x000008ffe3003388 */ /* 0x0005e20000000a00 */
[----:B------:R-:W-:Y:S05]  /*1020*/  @P3 BRA `(.L_x_365) ;  /* 0x0000000000343947 */ /* 0x000fea0003800000 */
[----:B------:R-:W-:Y:S01]  /*1030*/  ULDC.64 UR6, c[0x0][0x240] ;  /* 0x0000900000067ab9 */ /* 0x000fe20000000a00 */
[----:B-1----:R-:W-:Y:S01]  /*1040*/  MOV R14, R12 ;  /* 0x0000000c000e7202 */ /* 0x002fe20000000f00 */
        /* <DEDUP_REMOVED lines=11> */
.L_x_365:
[----:B------:R-:W-:Y:S05]  /*1100*/  BSYNC B0 ;  /* 0x0000000000007941 */ /* 0x000fea0003800000 */
.L_x_364:
        /* <DEDUP_REMOVED lines=18> */
[----:B------:R-:W-:Y:S01]  /*1230*/  @!PT LDS RZ, [RZ] ;  /* 0x00000000fffff984 */ /* 0x000fe20000000800 */
[----:B------:R-:W-:Y:S01]  /*1240*/  @!PT LDS RZ, [RZ] ;  /* 0x00000000fffff984 */ /* 0x000fe20000000800 */
[----:B------:R-:W-:Y:S01]  /*1250*/  @!PT LDS RZ, [RZ] ;  /* 0x00000000fffff984 */ /* 0x000fe20000000800 */
[----:B------:R3:W-:Y:S02]  /*1260*/  LDGSTS.E.BYPASS.LTC128B.128 [R227+0x800], desc[UR20][R22.64] ;  /* 0x0080000016e37fae */ /* 0x0007e4000b901d54 */
.L_x_367:
[----:B------:R-:W-:Y:S05]  /*1270*/  BSYNC B0 ;  /* 0x0000000000007941 */ /* 0x000fea0003800000 */
.L_x_366:
        /* <DEDUP_REMOVED lines=22> */
.L_x_369:
[----:B------:R-:W-:Y:S05]  /*13e0*/  BSYNC B0 ;  /* 0x0000000000007941 */ /* 0x000fea0003800000 */
.L_x_368:
        /* <DEDUP_REMOVED lines=21> */
.L_x_371:
[----:B------:R-:W-:Y:S05]  /*1540*/  BSYNC B0 ;  /* 0x0000000000007941 */ /* 0x000fea0003800000 */
.L_x_370:
[----:B-1----:R-:W-:Y:S01]  /*1550*/  IMAD R5, R17, UR10, RZ ;  /* 0x0000000a11057c24 */ /* 0x002fe2000f8e02ff */
[----:B------:R-:W-:Y:S01]  /*1560*/  @!P4 IADD3 R178, -R178, RZ, RZ ;  /* 0x000000ffb2b2c210 */ /* 0x000fe20007ffe1ff */
[C---:B------:R-:W-:Y:S01]  /*1570*/  IMAD.WIDE.U32 R12, R16.reuse, UR10, R202 ;  /* 0x0000000a100c7c25 */ /* 0x040fe2000f8e00ca */
[----:B------:R-:W-:Y:S01]  /*1580*/  @!P5 LOP3.LUT R178, RZ, R0, RZ, 0x33, !PT ;  /* 0x00000000ffb2d212 */ /* 0x000fe200078e33ff */
[----:B------:R-:W-:Y:S01]  /*1590*/  ULDC.64 UR6, c[0x0][0x260] ;  /* 0x0000980000067ab9 */ /* 0x000fe20000000a00 */
[----:B------:R-:W-:Y:S01]  /*15a0*/  UIADD3 UR19, UR22, -0x1, URZ ;  /* 0xffffffff16137890 */ /* 0x000fe2000fffe03f */
[----:B------:R-:W-:Y:S01]  /*15b0*/  IMAD R4, R16, UR11, R5 ;  /* 0x0000000b10047c24 */ /* 0x000fe2000f8e0205 */
[----:B------:R-:W-:Y:S01]  /*15c0*/  IADD3 R14, P0, R12, UR24, RZ ;  /* 0x000000180c0e7c10 */ /* 0x000fe2000ff1e0ff */
[----:B------:R-:W-:Y:S01]  /*15d0*/  IMAD.WIDE.U32 R18, R16, UR8, R202 ;  /* 0x0000000810127c25 */ /* 0x000fe2000f8e00ca */
[----:B------:R-:W-:Y:S01]  /*15e0*/  SHF.R.S32.HI R181, RZ, 0x1f, R178 ;  /* 0x0000001fffb57819 */ /* 0x000fe200000114b2 */
[----:B------:R-:W-:Y:S01]  /*15f0*/  UIMAD UR28, UR19, -0x80, UR25 ;  /* 0xffffff80131c78a4 */ /* 0x000fe2000f8e0219 */
[----:B------:R-:W-:Y:S01]  /*1600*/  IADD3.X R15, R13, UR13, R4, P0, !PT ;  /* 0x0000000d0d0f7c10 */ /* 0x000fe200087fe404 */
[----:B------:R-:W-:Y:S01]  /*1610*/  IMAD R5, R17, UR8, RZ ;  /* 0x0000000811057c24 */ /* 0x000fe2000f8e02ff */
[----:B------:R-:W-:Y:S01]  /*1620*/  IADD3 R4, P0, R18, UR16, RZ ;  /* 0x0000001012047c10 */ /* 0x000fe2000ff1e0ff */
[----:B------:R-:W-:Y:S01]  /*1630*/  IMAD R13, R181, UR6, RZ ;  /* 0x00000006b50d7c24 */ /* 0x000fe2000f8e02ff */
[----:B------:R-:W-:Y:S01]  /*1640*/  USHF.L.U64.HI UR23, UR10, 0x7, UR11 ;  /* 0x000000070a177899 */ /* 0x000fe2000801020b */
[----:B------:R-:W-:Y:S01]  /*1650*/  IMAD R0, R16, UR9, R5 ;  /* 0x0000000910007c24 */ /* 0x000fe2000f8e0205 */
[----:B------:R-:W-:Y:S01]  /*1660*/  USHF.L.U32 UR24, UR10, 0x7, URZ ;  /* 0x000000070a187899 */ /* 0x000fe2000800063f */
[C---:B------:R-:W-:Y:S01]  /*1670*/  IMAD.WIDE.U32 R20, R178.reuse, UR6, R14 ;  /* 0x00000006b2147c25 */ /* 0x040fe2000f8e000e */
[----:B------:R-:W-:Y:S01]  /*1680*/  USHF.R.S32.HI UR34, URZ, 0x1f, UR19 ;  /* 0x0000001f3f227899 */ /* 0x000fe20008011413 */
[----:B------:R-:W-:Y:S01]  /*1690*/  MOV R12, UR19 ;  /* 0x00000013000c7c02 */ /* 0x000fe20008000f00 */
[----:B------:R-:W-:Y:S01]  /*16a0*/  BSSY B0, `(.L_x_372) ;  /* 0x0000021000007945 */ /* 0x000fe20003800000 */
[----:B------:R-:W-:Y:S01]  /*16b0*/  IADD3.X R5, R19, UR12, R0, P0, !PT ;  /* 0x0000000c13057c10 */ /* 0x000fe200087fe400 */
[----:B------:R-:W-:Y:S01]  /*16c0*/  IMAD R0, R178, UR7, R13 ;  /* 0x00000007b2007c24 */ /* 0x000fe2000f8e020d */
[----:B------:R-:W-:Y:S01]  /*16d0*/  MOV R200, R20 ;  /* 0x0000001400c87202 */ /* 0x000fe20000000f00 */
[----:B------:R1:W-:Y:S01]  /*16e0*/  STL.64 [R1+0x40], R20 ;  /* 0x0000401401007387 */ /* 0x0003e20000100a00 */
[----:B------:R-:W-:Y:S01]  /*16f0*/  ISETP.GE.AND P0, PT, R16, UR28, PT ;  /* 0x0000001c10007c0c */ /* 0x000fe2000bf06270 */
[----:B------:R-:W-:Y:S01]  /*1700*/  UIMAD UR12, UR23, UR19, URZ ;  /* 0x00000013170c72a4 */ /* 0x000fe2000f8e023f */
[----:B------:R-:W-:Y:S01]  /*1710*/  IADD3 R201, R21, R0, RZ ;  /* 0x0000000015c97210 */ /* 0x000fe20007ffe0ff */
[----:B------:R-:W-:Y:S01]  /*1720*/  ULDC.64 UR6, c[0x0][0x268] ;  /* 0x00009a0000067ab9 */ /* 0x000fe20000000a00 */
[----:B------:R-:W-:Y:S01]  /*1730*/  ISETP.GE.AND P3, PT, R8, UR28, PT ;  /* 0x0000001c08007c0c */ /* 0x000fe2000bf66270 */
[----:B------:R-:W-:Y:S01]  /*1740*/  UIMAD UR12, UR34, UR24, UR12 ;  /* 0x00000018220c72a4 */ /* 0x000fe2000f8e020c */
[----:B------:R-:W-:Y:S01]  /*1750*/  IMAD R181, R181, UR6, RZ ;  /* 0x00000006b5b57c24 */ /* 0x000fe2000f8e02ff */
[----:B------:R1:W-:Y:S01]  /*1760*/  STL.64 [R1+0x48], R200 ;  /* 0x000048c801007387 */ /* 0x0003e20000100a00 */
[----:B------:R-:W-:Y:S01]  /*1770*/  IMAD.WIDE.U32 R12, R12, UR24, R200 ;  /* 0x000000180c0c7c25 */ /* 0x000fe2000f8e00c8 */
[----:B------:R-:W-:-:S02]  /*1780*/  ISETP.GE.AND P2, PT, R7, UR28, PT ;  /* 0x0000001c07007c0c */ /* 0x000fc4000bf46270 */
[----:B------:R-:W-:Y:S01]  /*1790*/  ISETP.GE.AND P1, PT, R6, UR28, PT ;  /* 0x0000001c06007c0c */ /* 0x000fe2000bf26270 */
[C---:B------:R-:W-:Y:S01]  /*17a0*/  IMAD R181, R178.reuse, UR7, R181 ;  /* 0x00000007b2b57c24 */ /* 0x040fe2000f8e02b5 */
[----:B------:R-:W-:Y:S01]  /*17b0*/  IADD3 R15, R13, UR12, RZ ;  /* 0x0000000c0d0f7c10 */ /* 0x000fe2000fffe0ff */
[----:B------:R-:W-:Y:S01]  /*17c0*/  IMAD.WIDE.U32 R178, R178, UR6, R4 ;  /* 0x00000006b2b27c25 */ /* 0x000fe2000f8e0004 */
[----:B------:R-:W-:Y:S09]  /*17d0*/  @P0 BRA `(.L_x_373) ;  /* 0x0000000000340947 */ /* 0x000ff20003800000 */
        /* <DEDUP_REMOVED lines=13> */
.L_x_373:
[----:B------:R-:W-:Y:S05]  /*18b0*/  BSYNC B0 ;  /* 0x0000000000007941 */ /* 0x000fea0003800000 */
.L_x_372:
        /* <DEDUP_REMOVED lines=17> */
.L_x_375:
[----:B------:R-:W-:Y:S05]  /*19d0*/  BSYNC B0 ;  /* 0x0000000000007941 */ /* 0x000fea0003800000 */
.L_x_374:
        /* <DEDUP_REMOVED lines=18> */
.L_x_377:
[----:B------:R-:W-:Y:S05]  /*1b00*/  BSYNC B0 ;  /* 0x0000000000007941 */ /* 0x000fea0003800000 */
.L_x_376:
        /* <DEDUP_REMOVED lines=18> */
.L_x_379:
[----:B------:R-:W-:Y:S05]  /*1c30*/  BSYNC B0 ;  /* 0x0000000000007941 */ /* 0x000fea0003800000 */
.L_x_378:
        /* <DEDUP_REMOVED lines=13> */
[----:B------:R-:W-:Y:S01]  /*1d10*/  LOP3.LUT R9, R9, 0xfffffff8, RZ, 0xc0, !PT ;  /* 0xfffffff809097812 */ /* 0x000fe200078ec0ff */
[----:B------:R-:W-:Y:S01]  /*1d20*/  @UP1 ULEA UR12, UP0, UR36, UR12, 0x2 ;  /* 0x0000000c240c1291 */ /* 0x000fe2000f80103f */
[----:B------:R-:W-:Y:S01]  /*1d30*/  SHF.R.S32.HI R185, RZ, 0x1f, R10 ;  /* 0x0000001fffb97819 */ /* 0x000fe2000001140a */
[----:B------:R-:W-:Y:S01]  /*1d40*/  @UP1 UIADD3 UR7, UR37, UR7, URZ ;  /* 0x0000000725071290 */ /* 0x000fe2000fffe03f */
[----:B------:R-:W-:Y:S01]  /*1d50*/  ISETP.GE.AND P2, PT, R7, UR28, PT ;  /* 0x0000001c07007c0c */ /* 0x000fe2000bf46270 */
[----:B------:R-:W-:-:S04]  /*1d60*/  DEPBAR.LE SB0, 0x0 ;  /* 0x000080000000791a */ /* 0x000fc80000000000 */
[----:B------:R-:W-:Y:S01]  /*1d70*/  @UP1 ULEA.HI.X UR13, UR36, UR13, UR7, 0x2, UP0 ;  /* 0x0000000d240d1291 */ /* 0x000fe200080f1407 */
[----:B------:R-:W-:Y:S01]  /*1d80*/  IMAD.U32 R12, RZ, RZ, UR12 ;  /* 0x0000000cff0c7e24 */ /* 0x000fe2000f8e00ff */
[----:B------:R-:W-:Y:S01]  /*1d90*/  LEA R0, R186, UR32, 0x4 ;  /* 0x00000020ba007c11 */ /* 0x000fe2000f8e20ff */
[----:B------:R-:W-:-:S03]  /*1da0*/  @UP1 ULDC UR6, c[0x0][0x2e8] ;  /* 0x0000ba0000061ab9 */ /* 0x000fc60000000800 */
[----:B------:R-:W-:-:S05]  /*1db0*/  IMAD.U32 R13, RZ, RZ, UR13 ;  /* 0x0000000dff0d7e24 */ /* 0x000fca000f8e00ff */
[----:B-1----:R-:W5:Y:S01]  /*1dc0*/  @P0 LDG.E R4, desc[UR20][R12.64] ;  /* 0x000000140c040981 */ /* 0x002f62000c1e1900 */
[----:B------:R-:W-:Y:S01]  /*1dd0*/  LOP3.LUT R5, R11, 0xfffffff0, RZ, 0xc0, !PT ;  /* 0xfffffff00b057812 */ /* 0x000fe200078ec0ff */
[----:B------:R-:W-:Y:S01]  /*1de0*/  USHF.L.U64.HI UR12, UR8, 0x7, UR9 ;  /* 0x00000007080c7899 */ /* 0x000fe20008010209 */
[----:B------:R-:W-:Y:S01]  /*1df0*/  SHF.R.S32.HI R182, RZ, 0x4, R11 ;  /* 0x00000004ffb67819 */ /* 0x000fe2000001140b */
[----:B------:R-:W-:Y:S01]  /*1e00*/  USHF.L.U32 UR13, UR8, 0x7, URZ ;  /* 0x00000007080d7899 */ /* 0x000fe2000800063f */
[----:B------:R-:W-:Y:S01]  /*1e10*/  LEA.HI R185, R185, R10, RZ, 0x2 ;  /* 0x0000000ab9b97211 */ /* 0x000fe200078f10ff */
[C---:B------:R-:W-:Y:S01]  /*1e20*/  IMAD.IADD R184, R2.reuse, 0x1, -R5 ;  /* 0x0000000102b87824 */ /* 0x040fe200078e0a05 */
[----:B------:R-:W-:Y:S01]  /*1e30*/  LEA.HI R11, R11, R182, RZ, 0x1 ;  /* 0x000000b60b0b7211 */ /* 0x000fe200078f08ff */
[----:B------:R-:W-:Y:S01]  /*1e40*/  IMAD.IADD R5, R2, 0x1, -R9 ;  /* 0x0000000102057824 */ /* 0x000fe200078e0a09 */
[----:B------:R-:W-:Y:S01]  /*1e50*/  SHF.R.S32.HI R185, RZ, 0x2, R185 ;  /* 0x00000002ffb97819 */ /* 0x000fe200000114b9 */
[----:B------:R-:W-:Y:S01]  /*1e60*/  UIMAD UR7, UR12, UR19, URZ ;  /* 0x000000130c0772a4 */ /* 0x000fe2000f8e023f */
[----:B------:R-:W-:Y:S01]  /*1e70*/  LEA.HI R7, R184, R184, RZ, 0x1 ;  /* 0x000000b8b8077211 */ /* 0x000fe200078f08ff */
[----:B------:R-:W-:Y:S01]  /*1e80*/  IMAD.IADD R181, R179, 0x1, R181 ;  /* 0x00000001b3b57824 */ /* 0x000fe200078e02b5 */
[----:B------:R-:W-:Y:S01]  /*1e90*/  LOP3.LUT R11, R11, 0xfffffffe, RZ, 0xc0, !PT ;  /* 0xfffffffe0b0b7812 */ /* 0x000fe200078ec0ff */
[----:B------:R-:W-:Y:S01]  /*1ea0*/  IMAD.MOV.U32 R180, RZ, RZ, R178 ;  /* 0x000000ffffb47224 */ /* 0x000fe200078e00b2 */
[--C-:B------:R-:W-:Y:S01]  /*1eb0*/  SHF.R.S32.HI R9, RZ, 0x1, R7.reuse ;  /* 0x00000001ff097819 */ /* 0x100fe20000011407 */
[----:B------:R-:W-:Y:S01]  /*1ec0*/  UIMAD UR7, UR34, UR13, UR7 ;  /* 0x0000000d220772a4 */ /* 0x000fe2000f8e0207 */
[----:B------:R-:W-:Y:S01]  /*1ed0*/  SHF.R.S32.HI R10, RZ, 0x1f, R7 ;  /* 0x0000001fff0a7819 */ /* 0x000fe20000011407 */
[----:B------:R-:W-:Y:S01]  /*1ee0*/  IMAD.IADD R182, R182, 0x1, -R11 ;  /* 0x00000001b6b67824 */ /* 0x000fe200078e0a0b */
[----:B------:R-:W-:Y:S01]  /*1ef0*/  ISETP.GE.AND P3, PT, R8, UR28, PT ;  /* 0x0000001c08007c0c */ /* 0x000fe2000bf66270 */
[----:B------:R-:W5:Y:S01]  /*1f00*/  @P0 MUFU.RCP R11, UR6 ;  /* 0x00000006000b0d08 */ /* 0x000f620008001000 */
[----:B------:R-:W-:Y:S01]  /*1f10*/  LEA.HI R8, R5, R5, RZ, 0x1 ;  /* 0x0000000505087211 */ /* 0x000fe200078f08ff */
[----:B------:R-:W-:Y:S01]  /*1f20*/  BSSY B0, `(.L_x_380) ;  /* 0x000003e000007945 */ /* 0x000fe20003800000 */
[----:B------:R-:W-:-:S02]  /*1f30*/  LEA.HI R10, R10, R9, RZ, 0x2 ;  /* 0x000000090a0a7211 */ /* 0x000fc400078f10ff */
[----:B------:R-:W-:Y:S02]  /*1f40*/  SHF.R.S32.HI R183, RZ, 0x1f, R184 ;  /* 0x0000001fffb77819 */ /* 0x000fe400000114b8 */
[----:B------:R-:W-:Y:S02]  /*1f50*/  LOP3.LUT R7, R7, 0x7fffffe, RZ, 0xc0, !PT ;  /* 0x07fffffe07077812 */ /* 0x000fe400078ec0ff */
[----:B------:R-:W-:Y:S02]  /*1f60*/  IADD3 R185, R0, 0x1, R185 ;  /* 0x0000000100b97810 */ /* 0x000fe40007ffe0b9 */
[----:B------:R-:W-:Y:S02]  /*1f70*/  SHF.R.S32.HI R0, RZ, 0x1, R8 ;  /* 0x00000001ff007819 */ /* 0x000fe40000011408 */
[----:B------:R-:W-:Y:S01]  /*1f80*/  LOP3.LUT R10, R10, 0xfffffffc, RZ, 0xc0, !PT ;  /* 0xfffffffc0a0a7812 */ /* 0x000fe200078ec0ff */
[----:B------:R-:W-:Y:S01]  /*1f90*/  BAR.SYNC.DEFER_BLOCKING 0x0 ;  /* 0x0000000000007b1d */ /* 0x000fe20000010000 */
[----:B------:R-:W-:-:S02]  /*1fa0*/  ISETP.GE.AND P4, PT, R16, UR28, PT ;  /* 0x0000001c10007c0c */ /* 0x000fc4000bf86270 */
[----:B------:R-:W-:Y:S01]  /*1fb0*/  LEA.HI R183, R183, R184, RZ, 0x3 ;  /* 0x000000b8b7b77211 */ /* 0x000fe200078f18ff */
[----:B------:R-:W-:Y:S01]  /*1fc0*/  IMAD.IADD R184, R184, 0x1, -R7 ;  /* 0x00000001b8b87824 */ /* 0x000fe200078e0a07 */
[----:B------:R-:W-:Y:S01]  /*1fd0*/  LOP3.LUT R8, R8, 0x7fffffe, RZ, 0xc0, !PT ;  /* 0x07fffffe08087812 */ /* 0x000fe200078ec0ff */
[----:B------:R-:W-:Y:S01]  /*1fe0*/  IMAD.SHL.U32 R7, R3, 0x8, RZ ;  /* 0x0000000803077824 */ /* 0x000fe200078e00ff */
[----:B------:R-:W-:Y:S01]  /*1ff0*/  ISETP.GE.AND P1, PT, R6, UR28, PT ;  /* 0x0000001c06007c0c */ /* 0x000fe2000bf26270 */
[----:B------:R-:W-:Y:S02]  /*2000*/  IMAD.SHL.U32 R6, R0, 0x40, RZ ;  /* 0x0000004000067824 */ /* 0x000fe400078e00ff */
[----:B------:R-:W-:Y:S02]  /*2010*/  IMAD.IADD R3, R9, 0x1, -R10 ;  /* 0x0000000109037824 */ /* 0x000fe400078e0a0a */
[----:B------:R-:W-:Y:S01]  /*2020*/  IMAD.IADD R5, R5, 0x1, -R8 ;  /* 0x0000000105057824 */ /* 0x000fe200078e0a08 */
[----:B------:R-:W-:Y:S01]  /*2030*/  LOP3.LUT R6, R6, 0xc0, RZ, 0xc0, !PT ;  /* 0x000000c006067812 */ /* 0x000fe200078ec0ff */
[----:B------:R-:W-:-:S02]  /*2040*/  IMAD.SHL.U32 R9, R3, 0x40, RZ ;  /* 0x0000004003097824 */ /* 0x000fc400078e00ff */
[----:B------:R-:W-:Y:S01]  /*2050*/  IMAD.SHL.U32 R183, R183, 0x20, RZ ;  /* 0x00000020b7b77824 */ /* 0x000fe200078e00ff */
[----:B------:R-:W-:Y:S01]  /*2060*/  LOP3.LUT R7, R6, 0x8, R7, 0xf8, !PT ;  /* 0x0000000806077812 */ /* 0x000fe200078ef807 */
[C---:B------:R-:W-:Y:S01]  /*2070*/  IMAD R214, R182.reuse, 0x8, R5 ;  /* 0x00000008b6d67824 */ /* 0x040fe200078e0205 */
[----:B------:R-:W-:Y:S01]  /*2080*/  LOP3.LUT R9, R9, 0xc0, RZ, 0xc0, !PT ;  /* 0x000000c009097812 */ /* 0x000fe200078ec0ff */
[----:B------:R-:W-:Y:S01]  /*2090*/  IMAD.SHL.U32 R182, R182, 0x8, RZ ;  /* 0x00000008b6b67824 */ /* 0x000fe200078e00ff */
[----:B------:R-:W-:Y:S02]  /*20a0*/  SHF.R.U32.HI R6, RZ, 0x3, R6 ;  /* 0x00000003ff067819 */ /* 0x000fe40000011606 */
[----:B------:R-:W-:Y:S01]  /*20b0*/  LOP3.LUT R183, R183, 0xffffff00, RZ, 0xc0, !PT ;  /* 0xffffff00b7b77812 */ /* 0x000fe200078ec0ff */
[----:B------:R1:W-:Y:S01]  /*20c0*/  @P4 STS [R227+0x4000], RZ ;  /* 0x004000ffe3004388 */ /* 0x0003e20000000800 */
[----:B------:R-:W-:Y:S02]  /*20d0*/  LOP3.LUT R182, R9, 0x8, R182, 0xf8, !PT ;  /* 0x0000000809b67812 */ /* 0x000fe400078ef8b6 */
[----:B------:R-:W-:Y:S01]  /*20e0*/  LOP3.LUT R7, R7, R6, RZ, 0x3c, !PT ;  /* 0x0000000607077212 */ /* 0x000fe200078e3cff */
[----:B------:R1:W-:Y:S01]  /*20f0*/  @P4 STS [R227+0x4004], RZ ;  /* 0x004004ffe3004388 */ /* 0x0003e20000000800 */
[----:B------:R-:W-:Y:S01]  /*2100*/  SHF.R.U32.HI R9, RZ, 0x3, R9 ;  /* 0x00000003ff097819 */ /* 0x000fe20000011609 */
[----:B------:R-:W-:-:S02]  /*2110*/  IMAD.U32 R6, RZ, RZ, UR33 ;  /* 0x00000021ff067e24 */ /* 0x000fc4000f8e00ff */
[----:B------:R1:W-:Y:S01]  /*2120*/  @P4 STS.64 [R227+0x4008], RZ ;  /* 0x004008ffe3004388 */ /* 0x0003e20000000a00 */
[----:B------:R-:W-:Y:S01]  /*2130*/  IMAD R5, R186, 0x200, R183 ;  /* 0x00000200ba057824 */ /* 0x000fe200078e02b7 */
[----:B------:R-:W-:Y:S01]  /*2140*/  LOP3.LUT R182, R182, R9, RZ, 0x3c, !PT ;  /* 0x00000009b6b67212 */ /* 0x000fe200078e3cff */
[----:B------:R-:W-:Y:S01]  /*2150*/  IMAD.U32 R9, RZ, RZ, UR19 ;  /* 0x00000013ff097e24 */ /* 0x000fe2000f8e00ff */
[----:B------:R-:W-:Y:S01]  /*2160*/  IADD3 R185, R185, UR25, -R6 ;  /* 0x00000019b9b97c10 */ /* 0x000fe2000fffe806 */
[----:B------:R-:W-:Y:S02]  /*2170*/  IMAD R5, R184, 0x20, R5 ;  /* 0x00000020b8057824 */ /* 0x000fe400078e0205 */
[----:B------:R-:W-:-:S04]  /*2180*/  IMAD.WIDE.U32 R8, R9, UR13, R180 ;  /* 0x0000000d09087c25 */ /* 0x000fc8000f8e00b4 */
[----:B------:R-:W-:Y:S02]  /*2190*/  IMAD.IADD R215, R182, 0x1, R5 ;  /* 0x00000001b6d77824 */ /* 0x000fe400078e0205 */
[----:B------:R-:W-:Y:S01]  /*21a0*/  VIADD R185, R185, UR5 ;  /* 0x00000005b9b97c36 */ /* 0x000fe20008000000 */
[----:B------:R-:W-:Y:S01]  /*21b0*/  UMOV UR5, URZ ;  /* 0x0000003f00057c82 */ /* 0x000fe20008000000 */
[----:B------:R-:W-:Y:S01]  /*21c0*/  IMAD.U32 R214, R214, 0x20, R7 ;  /* 0x00000020d6d67824 */ /* 0x000fe200078e0007 */
[----:B------:R-:W-:Y:S01]  /*21d0*/  LEA R215, R215, UR4, 0x1 ;  /* 0x00000004d7d77c11 */ /* 0x000fe2000f8e08ff */
[----:B-----5:R-:W-:Y:S01]  /*21e0*/  @P0 FMUL.FTZ R4, R4, R11 ;  /* 0x0000000b04040220 */ /* 0x020fe20000410000 */
[----:B------:R-:W-:-:S04]  /*21f0*/  VIADD R11, R9, UR7 ;  /* 0x00000007090b7c36 */ /* 0x000fc80008000000 */
[----:B------:R-:W-:-:S13]  /*2200*/  @P0 R2UR UR6, R4 ;  /* 0x00000000040602ca */ /* 0x000fda00000e0000 */
        /* <DEDUP_REMOVED lines=15> */
.L_x_381:
[----:B------:R-:W-:Y:S05]  /*2300*/  BSYNC B0 ;  /* 0x0000000000007941 */ /* 0x000fea0003800000 */
.L_x_380:
        /* <DEDUP_REMOVED lines=19> */
.L_x_383:
[----:B------:R-:W-:Y:S05]  /*2440*/  BSYNC B0 ;  /* 0x0000000000007941 */ /* 0x000fea0003800000 */
.L_x_382:
        /* <DEDUP_REMOVED lines=19> */
.L_x_385:
[----:B------:R-:W-:Y:S05]  /*2580*/  BSYNC B0 ;  /* 0x0000000000007941 */ /* 0x000fea0003800000 */
.L_x_384:
        /* <DEDUP_REMOVED lines=19> */
.L_x_387:
[----:B------:R-:W-:Y:S05]  /*26c0*/  BSYNC B0 ;  /* 0x0000000000007941 */ /* 0x000fea0003800000 */
.L_x_386:
[----:B------:R-:W-:Y:S01]  /*26d0*/  LDSM.16.M88.4 R64, [R215] ;  /* 0x00000000d740783b */ /* 0x000fe20000000200 */
[----:B------:R-:W-:Y:S01]  /*26e0*/  LOP3.LUT P0, RZ, R0, 0x2, RZ, 0xc0, !PT ;  /* 0x0000000200ff7812 */ /* 0x000fe2000780c0ff */
[----:B------:R-:W-:Y:S01]  /*26f0*/  IMAD.MOV.U32 R0, RZ, RZ, 0x10 ;  /* 0x00000010ff007424 */ /* 0x000fe200078e00ff */
[----:B------:R-:W-:Y:S01]  /*2700*/  LOP3.LUT P1, RZ, R3, 0x2, RZ, 0xc0, !PT ;  /* 0x0000000203ff7812 */ /* 0x000fe2000782c0ff */
[----:B------:R-:W5:Y:S01]  /*2710*/  LDSM.16.M88.4 R144, [R214+0x2000] ;  /* 0x00200000d690783b */ /* 0x000f620000000200 */
[----:B------:R-:W-:Y:S01]  /*2720*/  IMAD.SHL.U32 R2, R2, 0x2, RZ ;  /* 0x0000000202027824 */ /* 0x000fe200078e00ff */
[----:B------:R-:W-:Y:S01]  /*2730*/  UISETP.GE.AND UP0, UPT, UR22, 0x2, UPT ;  /* 0x000000021600788c */ /* 0x000fe2000bf06270 */
[C---:B------:R-:W-:Y:S01]  /*2740*/  SEL R3, R0.reuse, 0xfffffff0, !P0 ;  /* 0xfffffff000037807 */ /* 0x040fe20004000000 */
[----:B------:R-:W2:Y:S01]  /*2750*/  LDSM.16.M88.4 R100, [R215+0x1000] ;  /* 0x00100000d764783b */ /* 0x000ea20000000200 */
[----:B------:R-:W-:Y:S01]  /*2760*/  SEL R0, R0, 0xfffffff0, !P1 ;  /* 0xfffffff000007807 */ /* 0x000fe20004800000 */
[----:B------:R-:W-:Y:S01]  /*2770*/  IMAD R183, R184, 0x20, R183 ;  /* 0x00000020b8b77824 */ /* 0x000fe200078e02b7 */
[----:B------:R-:W-:Y:S01]  /*2780*/  LOP3.LUT R220, R2, 0x6, RZ, 0xc0, !PT ;  /* 0x0000000602dc7812 */ /* 0x000fe200078ec0ff */
[----:B------:R-:W3:Y:S01]  /*2790*/  LDSM.16.M88.4 R128, [R214+0x2800] ;  /* 0x00280000d680783b */ /* 0x000ee20000000200 */
[----:B------:R-:W-:Y:S01]  /*27a0*/  IMAD R104, R3, 0x2, R214 ;  /* 0x0000000203687824 */ /* 0x000fe200078e02d6 */
[----:B------:R-:W-:Y:S01]  /*27b0*/  UIADD3 UR34, UR26, -0x4ab325aa, URZ ;  /* 0xb54cda561a227890 */ /* 0x000fe2000fffe03f */
[----:B------:R-:W-:Y:S01]  /*27c0*/  IMAD R213, R0, 0x2, R215 ;  /* 0x0000000200d57824 */ /* 0x000fe200078e02d7 */
[----:B------:R-:W4:Y:S01]  /*27d0*/  LDSM.16.M88.4 R136, [R214+0x2400] ;  /* 0x00240000d688783b */ /* 0x000f220000000200 */
[----:B------:R-:W-:Y:S01]  /*27e0*/  IMAD.IADD R252, R182, 0x1, R183 ;  /* 0x00000001b6fc7824 */ /* 0x000fe200078e02b7 */
[----:B------:R-:W-:-:S02]  /*27f0*/  UIADD3 UR33, UR27, 0x646e171e, URZ ;  /* 0x646e171e1b217890 */ /* 0x000fc4000fffe03f */
[----:B------:R-:W1:Y:S01]  /*2800*/  LDSM.16.M88.4 R120, [R214+0x2c00] ;  /* 0x002c0000d678783b */ /* 0x000e620000000200 */
[----:B------:R-:W-:-:S03]  /*2810*/  UMOV UR35, UR19 ;  /* 0x0000001300237c82 */ /* 0x000fc60008000000 */
[----:B------:R-:W1:Y:S04]  /*2820*/  LDSM.16.M88.4 R80, [R214+0x3000] ;  /* 0x00300000d650783b */ /* 0x000e680000000200 */
[----:B------:R-:W1:Y:S04]  /*2830*/  LDSM.16.M88.4 R72, [R214+0x3400] ;  /* 0x00340000d648783b */ /* 0x000e680000000200 */
[----:B------:R-:W1:Y:S04]  /*2840*/  LDSM.16.M88.4 R68, [R214+0x3800] ;  /* 0x00380000d644783b */ /* 0x000e680000000200 */
[----:B------:R-:W1:Y:S04]  /*2850*/  LDSM.16.M88.4 R172, [R214+0x3c00] ;  /* 0x003c0000d6ac783b */ /* 0x000e680000000200 */
[----:B------:R-:W-:Y:S04]  /*2860*/  LDSM.16.M88.4 R164, [R104+0x2000] ;  /* 0x0020000068a4783b */ /* 0x000fe80000000200 */
[----:B------:R-:W1:Y:S01]  /*2870*/  LDSM.16.M88.4 R168, [R213+0x1000] ;  /* 0x00100000d5a8783b */ /* 0x000e620000000200 */
[-C--:B-----5:R-:W-:Y:S03]  /*2880*/  HMMA.16816.F32 R148, R64, R144.reuse, RZ ;  /* 0x000000904094723c */ /* 0x0a0fe600000018ff */
[----:B------:R-:W5:Y:S03]  /*2890*/  LDSM.16.M88.4 R76, [R213] ;  /* 0x00000000d54c783b */ /* 0x000f660000000200 */
[C---:B--2---:R-:W-:Y:S01]  /*28a0*/  HMMA.16816.F32 R8, R100.reuse, R144, RZ ;  /* 0x000000906408723c */ /* 0x044fe200000018ff */
[----:B------:R-:W2:Y:S04]  /*28b0*/  LDSM.16.M88.4 R156, [R104+0x2800] ;  /* 0x00280000689c783b */ /* 0x000ea80000000200 */
[----:B------:R-:W2:Y:S01]  /*28c0*/  LDSM.16.M88.4 R84, [R104+0x3c00] ;  /* 0x003c00006854783b */ /* 0x000ea20000000200 */
[-C--:B------:R-:W-:Y:S03]  /*28d0*/  HMMA.16816.F32 R60, R100, R146.reuse, RZ ;  /* 0x00000092643c723c */ /* 0x080fe600000018ff */
[----:B------:R-:W2:Y:S03]  /*28e0*/  LDSM.16.M88.4 R160, [R104+0x2400] ;  /* 0x0024000068a0783b */ /* 0x000ea60000000200 */
[----:B------:R-:W-:Y:S01]  /*28f0*/  HMMA.16816.F32 R144, R64, R146, RZ ;  /* 0x000000924090723c */ /* 0x000fe200000018ff */
[----:B------:R-:W2:Y:S04]  /*2900*/  LDSM.16.M88.4 R152, [R104+0x2c00] ;  /* 0x002c00006898783b */ /* 0x000ea80000000200 */
[----:B------:R-:W2:Y:S01]  /*2910*/  LDSM.16.M88.4 R96, [R104+0x3000] ;  /* 0x003000006860783b */ /* 0x000ea20000000200 */
[-C--:B---3--:R-:W-:Y:S03]  /*2920*/  HMMA.16816.F32 R48, R100, R128.reuse, RZ ;  /* 0x000000806430723c */ /* 0x088fe600000018ff */
[----:B------:R-:W3:Y:S03]  /*2930*/  LDSM.16.M88.4 R92, [R104+0x3400] ;  /* 0x00340000685c783b */ /* 0x000ee60000000200 */
[----:B------:R-:W-:Y:S01]  /*2940*/  HMMA.16816.F32 R132, R64, R128, RZ ;  /* 0x000000804084723c */ /* 0x000fe200000018ff */
[----:B------:R5:W3:Y:S04]  /*2950*/  LDSM.16.M88.4 R88, [R104+0x3800] ;  /* 0x003800006858783b */ /* 0x000ae80000000200 */
[----:B------:R-:W0:Y:S01]  /*2960*/  LDGDEPBAR ;  /* 0x00000000000079af */ /* 0x000e220000000000 */
[C---:B----4-:R-:W-:Y:S06]  /*2970*/  HMMA.16816.F32 R56, R100.reuse, R136, RZ ;  /* 0x000000886438723c */ /* 0x050fec00000018ff */
[C---:B-1----:R-:W-:Y:S06]  /*2980*/  HMMA.16816.F32 R40, R100.reuse, R120, RZ ;  /* 0x000000786428723c */ /* 0x042fec00000018ff */
[C---:B------:R-:W-:Y:S06]  /*2990*/  HMMA.16816.F32 R32, R100.reuse, R80, RZ ;  /* 0x000000506420723c */ /* 0x040fec00000018ff */
[----:B------:R-:W-:Y:S01]  /*29a0*/  HMMA.16816.F32 R24, R100, R72, RZ ;  /* 0x000000486418723c */ /* 0x000fe200000018ff */
[----:B------:R-:W-:-:S05]  /*29b0*/  DEPBAR.LE SB0, 0x0 ;  /* 0x000080000000791a */ /* 0x000fca0000000000 */
        /* <DEDUP_REMOVED lines=8> */
[----:B-----5:R-:W-:Y:S06]  /*2a40*/  HMMA.16816.F32 R104, R64, R172, RZ ;  /* 0x000000ac4068723c */ /* 0x020fec00000018ff */
[----:B------:R-:W-:Y:S01]  /*2a50*/  HMMA.16816.F32 R100, R100, R174, RZ ;  /* 0x000000ae6464723c */ /* 0x000fe200000018ff */
[----:B------:R-:W-:-:S05]  /*2a60*/  VIMNMX R172, R185, UR25, PT ;  /* 0x00000019b9ac7c48 */ /* 0x000fca000bfe0100 */
        /* <DEDUP_REMOVED lines=12> */
[-C--:B------:R-:W-:Y:S06]  /*2b30*/  HMMA.16816.F32 R8, R168, R164.reuse, R8 ;  /* 0x000000a4a808723c */ /* 0x080fec0000001808 */
[C---:B------:R-:W-:Y:S06]  /*2b40*/  HMMA.16816.F32 R148, R76.reuse, R164, R148 ;  /* 0x000000a44c94723c */ /* 0x040fec0000001894 */
[----:B------:R-:W-:Y:S06]  /*2b50*/  HMMA.16816.F32 R144, R76, R166, R144 ;  /* 0x000000a64c90723c */ /* 0x000fec0000001890 */
[-C--:B--2---:R-:W-:Y:S06]  /*2b60*/  HMMA.16816.F32 R48, R168, R156.reuse, R48 ;  /* 0x0000009ca830723c */ /* 0x084fec0000001830 */
[----:B------:R-:W-:Y:S06]  /*2b70*/  HMMA.16816.F32 R132, R76, R156, R132 ;  /* 0x0000009c4c84723c */ /* 0x000fec0000001884 */
[----:B------:R-:W-:Y:S01]  /*2b80*/  HMMA.16816.F32 R4, R168, R84, R4 ;  /* 0x00000054a804723c */ /* 0x000fe20000001804 */
[----:B------:R-:W-:-:S04]  /*2b90*/  IMAD.U32 R157, RZ, RZ, UR19 ;  /* 0x00000013ff9d7e24 */ /* 0x000fc8000f8e00ff */
[----:B------:R-:W-:Y:S01]  /*2ba0*/  IMAD R157, R157, 0x80, R220 ;  /* 0x000000809d9d7824 */ /* 0x000fe200078e02dc */
[----:B------:R-:W-:Y:S03]  /*2bb0*/  HMMA.16816.F32 R104, R76, R84, R104 ;  /* 0x000000544c68723c */ /* 0x000fe60000001868 */
[----:B------:R-:W-:-:S03]  /*2bc0*/  VIADD R2, R157, 0x1 ;  /* 0x000000019d027836 */ /* 0x000fc60000000000 */
[----:B------:R-:W-:Y:S01]  /*2bd0*/  HMMA.16816.F32 R56, R168, R160, R56 ;  /* 0x000000a0a838723c */ /* 0x000fe20000001838 */
[----:B------:R-:W-:Y:S01]  /*2be0*/  IMAD.MOV.U32 R84, RZ, RZ, 0x48 ;  /* 0x00000048ff547424 */ /* 0x000fe200078e00ff */
[----:B------:R-:W-:Y:S01]  /*2bf0*/  ISETP.GE.AND P3, PT, R2, R172, PT ;  /* 0x000000ac0200720c */ /* 0x000fe20003f66270 */
[----:B------:R-:W-:-:S03]  /*2c00*/  IMAD.U32 R85, RZ, RZ, UR18 ;  /* 0x00000012ff557e24 */ /* 0x000fc6000f8e00ff */
[C---:B------:R-:W-:Y:S06]  /*2c10*/  HMMA.16816.F32 R40, R168.reuse, R152, R40 ;  /* 0x00000098a828723c */ /* 0x040fec0000001828 */
[C---:B------:R-:W-:Y:S06]  /*2c20*/  HMMA.16816.F32 R32, R168.reuse, R96, R32 ;  /* 0x00000060a820723c */ /* 0x040fec0000001820 */
[C---:B---3--:R-:W-:Y:S06]  /*2c30*/  HMMA.16816.F32 R24, R168.reuse, R92, R24 ;  /* 0x0000005ca818723c */ /* 0x048fec0000001818 */
        /* <DEDUP_REMOVED lines=10> */
[----:B------:R-:W-:Y:S01]  /*2ce0*/  IMAD.MOV.U32 R170, RZ, RZ, 0x40 ;  /* 0x00000040ffaa7424 */ /* 0x000fe200078e00ff */
[----:B------:R-:W-:Y:S01]  /*2cf0*/  VIADDMNMX R169, R185, R84, UR25, PT ;  /* 0x00000019b9a97e46 */ /* 0x000fe2000b800154 */
[----:B------:R-:W-:-:S02]  /*2d00*/  VIADD R84, R157, 0x8 ;  /* 0x000000089d547836 */ /* 0x000fc40000000000 */
[----:B------:R-:W-:Y:S01]  /*2d10*/  IMAD R168, R85, 0x8, R186 ;  /* 0x0000000855a87824 */ /* 0x000fe200078e02ba */
[C---:B------:R-:W-:Y:S01]  /*2d20*/  VIADDMNMX R170, R185.reuse, R170, UR25, PT ;  /* 0x00000019b9aa7e46 */ /* 0x040fe2000b8001aa */
[----:B------:R-:W-:Y:S01]  /*2d30*/  IMAD.MOV.U32 R88, RZ, RZ, 0x8 ;  /* 0x00000008ff587424 */ /* 0x000fe200078e00ff */
[C---:B------:R-:W-:Y:S01]  /*2d40*/  HMMA.16816.F32 R140, R76.reuse, R160, R140 ;  /* 0x000000a04c8c723c */ /* 0x040fe2000000188c */
[C---:B------:R-:W-:Y:S02]  /*2d50*/  ISETP.GE.AND P4, PT, R2.reuse, R169, PT ;  /* 0x000000a90200720c */ /* 0x040fe40003f86270 */
[----:B------:R-:W-:Y:S02]  /*2d60*/  ISETP.GE.AND P0, PT, R2, R170, PT ;  /* 0x000000aa0200720c */ /* 0x000fe40003f06270 */
[----:B------:R-:W-:Y:S01]  /*2d70*/  VIADDMNMX R171, R185, R88, UR25, PT ;  /* 0x00000019b9ab7e46 */ /* 0x000fe2000b800158 */
[----:B------:R-:W-:Y:S01]  /*2d80*/  HMMA.16816.F32 R124, R76, R152, R124 ;  /* 0x000000984c7c723c */ /* 0x000fe2000000187c */
[----:B------:R-:W-:-:S02]  /*2d90*/  ISETP.GE.AND P2, PT, R84, R172, PT ;  /* 0x000000ac5400720c */ /* 0x000fc40003f46270 */
[-C--:B------:R-:W-:Y:S02]  /*2da0*/  ISETP.GE.AND P1, PT, R2, R171.reuse, PT ;  /* 0x000000ab0200720c */ /* 0x080fe40003f26270 */
[----:B------:R-:W-:Y:S01]  /*2db0*/  I2FP.F32.S32 R2, R2 ;  /* 0x0000000200027245 */ /* 0x000fe20000201400 */
[C---:B------:R-:W-:Y:S01]  /*2dc0*/  HMMA.16816.F32 R116, R76.reuse, R96, R116 ;  /* 0x000000604c74723c */ /* 0x040fe20000001874 */
[C---:B------:R-:W-:Y:S02]  /*2dd0*/  ISETP.GE.AND P5, PT, R84.reuse, R170, PT ;  /* 0x000000aa5400720c */ /* 0x040fe40003fa6270 */
[----:B------:R-:W-:Y:S01]  /*2de0*/  ISETP.GE.AND P6, PT, R84, R171, PT ;  /* 0x000000ab5400720c */ /* 0x000fe20003fc6270 */
[C---:B------:R-:W-:Y:S01]  /*2df0*/  FFMA.FTZ R151, R2.reuse, UR5, R151 ;  /* 0x0000000502977c23 */ /* 0x040fe20008010097 */
[C---:B------:R-:W-:Y:S01]  /*2e00*/  FFMA.FTZ R9, R2.reuse, UR5, R9 ;  /* 0x0000000502097c23 */ /* 0x040fe20008010009 */
[----:B------:R-:W-:Y:S01]  /*2e10*/  HMMA.16816.F32 R112, R76, R92, R112 ;  /* 0x0000005c4c70723c */ /* 0x000fe20000001870 */
[C---:B------:R-:W-:Y:S01]  /*2e20*/  FFMA.FTZ R11, R2.reuse, UR5, R11 ;  /* 0x00000005020b7c23 */ /* 0x040fe2000801000b */
[----:B------:R-:W-:Y:S01]  /*2e30*/  FFMA.FTZ R149, R2, UR5, R149 ;  /* 0x0000000502957c23 */ /* 0x000fe20008010095 */
[----:B------:R-:W-:Y:S01]  /*2e40*/  FSEL R204, R151, -INF , !P1 ;  /* 0xff80000097cc7808 */ /* 0x000fe20004800000 */
[----:B------:R-:W-:-:S02]  /*2e50*/  VIADD R2, R157, 0x11 ;  /* 0x000000119d027836 */ /* 0x000fc40000000000 */
[C---:B------:R-:W-:Y:S01]  /*2e60*/  HMMA.16816.F32 R136, R76.reuse, R162, R136 ;  /* 0x000000a24c88723c */ /* 0x040fe20000001888 */
[----:B------:R-:W-:Y:S01]  /*2e70*/  FSEL R224, R11, -INF , !P4 ;  /* 0xff8000000be07808 */ /* 0x000fe20006000000 */
[----:B------:R-:W-:Y:S01]  /*2e80*/  VIADD R11, R157, 0x19 ;  /* 0x000000199d0b7836 */ /* 0x000fe20000000000 */
[----:B------:R-:W-:Y:S01]  /*2e90*/  FSEL R195, R149, -INF , !P3 ;  /* 0xff80000095c37808 */ /* 0x000fe20005800000 */
[----:B------:R-:W-:Y:S01]  /*2ea0*/  BAR.SYNC.DEFER_BLOCKING 0x0 ;  /* 0x0000000000007b1d */ /* 0x000fe20000010000 */
[----:B------:R-:W-:Y:S01]  /*2eb0*/  ISETP.GE.AND P3, PT, R84, R169, PT ;  /* 0x000000a95400720c */ /* 0x000fe20003f66270 */
[C---:B------:R-:W-:Y:S06]  /*2ec0*/  HMMA.16816.F32 R128, R76.reuse, R158, R128 ;  /* 0x0000009e4c80723c */ /* 0x040fec0000001880 */
[C---:B------:R-:W-:Y:S06]  /*2ed0*/  HMMA.16816.F32 R120, R76.reuse, R154, R120 ;  /* 0x0000009a4c78723c */ /* 0x040fec0000001878 */
[C---:B------:R-:W-:Y:S06]  /*2ee0*/  HMMA.16816.F32 R80, R76.reuse, R98, R80 ;  /* 0x000000624c50723c */ /* 0x040fec0000001850 */
[C---:B------:R-:W-:Y:S06]  /*2ef0*/  HMMA.16816.F32 R72, R76.reuse, R94, R72 ;  /* 0x0000005e4c48723c */ /* 0x040fec0000001848 */
[C---:B------:R-:W-:Y:S06]  /*2f00*/  HMMA.16816.F32 R68, R76.reuse, R90, R68 ;  /* 0x0000005a4c44723c */ /* 0x040fec0000001844 */
[----:B------:R-:W-:Y:S07]  /*2f10*/  HMMA.16816.F32 R64, R76, R86, R64 ;  /* 0x000000564c40723c */ /* 0x000fee0000001840 */
[----:B------:R-:W-:Y:S01]  /*2f20*/  I2FP.F32.S32 R77, R84 ;  /* 0x00000054004d7245 */ /* 0x000fe20000201400 */
[----:B------:R-:W-:Y:S01]  /*2f30*/  VIADD R76, R157, 0x9 ;  /* 0x000000099d4c7836 */ /* 0x000fe20000000000 */
[----:B------:R-:W-:Y:S01]  /*2f40*/  FSEL R79, R9, -INF , !P0 ;  /* 0xff800000094f7808 */ /* 0x000fe20004000000 */
[----:B------:R-:W-:-:S02]  /*2f50*/  VIADD R9, R157, 0x10 ;  /* 0x000000109d097836 */ /* 0x000fc40000000000 */
[C---:B------:R-:W-:Y:S01]  /*2f60*/  FFMA.FTZ R144, R77.reuse, UR5, R144 ;  /* 0x000000054d907c23 */ /* 0x040fe20008010090 */
[C---:B------:R-:W-:Y:S01]  /*2f70*/  ISETP.GE.AND P1, PT, R76.reuse, R172, PT ;  /* 0x000000ac4c00720c */ /* 0x040fe20003f26270 */
[C---:B------:R-:W-:Y:S01]  /*2f80*/  FFMA.FTZ R60, R77.reuse, UR5, R60 ;  /* 0x000000054d3c7c23 */ /* 0x040fe2000801003c */
[----:B------:R-:W-:Y:S01]  /*2f90*/  ISETP.GE.AND P0, PT, R76, R171, PT ;  /* 0x000000ab4c00720c */ /* 0x000fe20003f06270 */
[C---:B------:R-:W-:Y:S01]  /*2fa0*/  FFMA.FTZ R146, R77.reuse, UR5, R146 ;  /* 0x000000054d927c23 */ /* 0x040fe20008010092 */
[----:B------:R-:W-:Y:S01]  /*2fb0*/  FSEL R199, R144, -INF , !P2 ;  /* 0xff80000090c77808 */ /* 0x000fe20005000000 */
[----:B------:R-:W-:Y:S01]  /*2fc0*/  FFMA.FTZ R77, R77, UR5, R62 ;  /* 0x000000054d4d7c23 */ /* 0x000fe2000801003e */
[C---:B------:R-:W-:Y:S02]  /*2fd0*/  ISETP.GE.AND P4, PT, R76.reuse, R170, PT ;  /* 0x000000aa4c00720c */ /* 0x040fe40003f86270 */
[----:B------:R-:W-:Y:S02]  /*2fe0*/  ISETP.GE.AND P2, PT, R76, R169, PT ;  /* 0x000000a94c00720c */ /* 0x000fe40003f46270 */
[----:B------:R-:W-:-:S02]  /*2ff0*/  I2FP.F32.S32 R76, R76 ;  /* 0x0000004c004c7245 */ /* 0x000fc40000201400 */
[----:B------:R-:W-:Y:S02]  /*3000*/  FSEL R85, R60, -INF , !P5 ;  /* 0xff8000003c557808 */ /* 0x000fe40006800000 */
[----:B------:R-:W-:Y:S01]  /*3010*/  FSEL R216, R146, -INF , !P6 ;  /* 0xff80000092d87808 */ /* 0x000fe20007000000 */
[C---:B------:R-:W-:Y:S01]  /*3020*/  FFMA.FTZ R145, R76.reuse, UR5, R145 ;  /* 0x000000054c917c23 */ /* 0x040fe20008010091 */
[----:B------:R-:W-:Y:S01]  /*3030*/  FSEL R60, R77, -INF , !P3 ;  /* 0xff8000004d3c7808 */ /* 0x000fe20005800000 */
[C---:B------:R-:W-:Y:S01]  /*3040*/  FFMA.FTZ R61, R76.reuse, UR5, R61 ;  /* 0x000000054c3d7c23 */ /* 0x040fe2000801003d */
        /* <DEDUP_REMOVED lines=38> */
[----:B------:R-:W-:Y:S01]  /*32b0*/  FSEL R56, R56, -INF , !P4 ;  /* 0xff80000038387808 */ /* 0x000fe20006000000 */
[----:B------:R-:W-:Y:S01]  /*32c0*/  FFMA.FTZ R52, R9, UR5, R52 ;  /* 0x0000000509347c23 */ /* 0x000fe20008010034 */
[----:B------:R-:W-:Y:S01]  /*32d0*/  FSEL R222, R59, -INF , !P6 ;  /* 0xff8000003bde7808 */ /* 0x000fe20007000000 */
[C---:B------:R-:W-:Y:S01]  /*32e0*/  FFMA.FTZ R138, R9.reuse, UR5, R138 ;  /* 0x00000005098a7c23 */ /* 0x040fe2000801008a */
[----:B------:R-:W-:Y:S01]  /*32f0*/  FSEL R57, R136, -INF , !P5 ;  /* 0xff80000088397808 */ /* 0x000fe20006800000 */
[----:B------:R-:W-:Y:S01]  /*3300*/  FFMA.FTZ R54, R9, UR5, R54 ;  /* 0x0000000509367c23 */ /* 0x000fe20008010036 */
[C---:B------:R-:W-:Y:S01]  /*3310*/  ISETP.GE.AND P4, PT, R11.reuse, R172, PT ;  /* 0x000000ac0b00720c */ /* 0x040fe20003f86270 */
[C---:B------:R-:W-:Y:S01]  /*3320*/  FFMA.FTZ R59, R2.reuse, UR5, R137 ;  /* 0x00000005023b7c23 */ /* 0x040fe20008010089 */
[----:B------:R-:W-:Y:S01]  /*3330*/  ISETP.GE.AND P2, PT, R11, R171, PT ;  /* 0x000000ab0b00720c */ /* 0x000fe20003f46270 */
[----:B------:R-:W-:Y:S01]  /*3340*/  VIADD R9, R157, 0x21 ;  /* 0x000000219d097836 */ /* 0x000fe20000000000 */
[C---:B------:R-:W-:Y:S01]  /*3350*/  ISETP.GE.AND P6, PT, R11.reuse, R170, PT ;  /* 0x000000aa0b00720c */ /* 0x040fe20003fc6270 */
[----:B------:R-:W-:Y:S01]  /*3360*/  FFMA.FTZ R139, R2, UR5, R139 ;  /* 0x00000005028b7c23 */ /* 0x000fe2000801008b */
[----:B------:R-:W-:Y:S01]  /*3370*/  ISETP.GE.AND P5, PT, R11, R169, PT ;  /* 0x000000a90b00720c */ /* 0x000fe20003fa6270 */
[----:B------:R-:W-:Y:S01]  /*3380*/  VIADD R11, R157, 0x20 ;  /* 0x000000209d0b7836 */ /* 0x000fe20000000000 */
[----:B------:R-:W-:Y:S01]  /*3390*/  FSEL R210, R138, -INF , !P3 ;  /* 0xff8000008ad27808 */ /* 0x000fe20005800000 */
[----:B------:R-:W-:Y:S01]  /*33a0*/  FFMA.FTZ R53, R2, UR5, R53 ;  /* 0x0000000502357c23 */ /* 0x000fe20008010035 */
        /* <DEDUP_REMOVED lines=8> */
[----:B------:R-:W-:-:S02]  /*3430*/  I2FP.F32.S32 R11, R11 ;  /* 0x0000000b000b7245 */ /* 0x000fc40000201400 */
[----:B------:R-:W-:Y:S02]  /*3440*/  I2FP.F32.S32 R2, R9 ;  /* 0x0000000900027245 */ /* 0x000fe40000201400 */
[----:B------:R-:W-:Y:S01]  /*3450*/  FSEL R206, R139, -INF , !P2 ;  /* 0xff8000008bce7808 */ /* 0x000fe20005000000 */
[----:B------:R-:W-:Y:S01]  /*3460*/  FFMA.FTZ R87, R11, UR5, R132 ;  /* 0x000000050b577c23 */ /* 0x000fe20008010084 */
[----:B------:R-:W-:Y:S01]  /*3470*/  FSEL R55, R53, -INF , !P6 ;  /* 0xff80000035377808 */ /* 0x000fe20007000000 */
[C---:B------:R-:W-:Y:S01]  /*3480*/  FFMA.FTZ R134, R11.reuse, UR5, R134 ;  /* 0x000000050b867c23 */ /* 0x040fe20008010086 */
[----:B------:R-:W-:Y:S01]  /*3490*/  FSEL R230, R230, -INF , !P5 ;  /* 0xff800000e6e67808 */ /* 0x000fe20006800000 */
[----:B------:R-:W-:Y:S01]  /*34a0*/  FFMA.FTZ R50, R11, UR5, R50 ;  /* 0x000000050b327c23 */ /* 0x000fe20008010032 */
[----:B------:R-:W-:Y:S01]  /*34b0*/  FSEL R87, R87, -INF , !P3 ;  /* 0xff80000057577808 */ /* 0x000fe20005800000 */
[C---:B------:R-:W-:Y:S01]  /*34c0*/  FFMA.FTZ R91, R2.reuse, UR5, R133 ;  /* 0x00000005025b7c23 */ /* 0x040fe20008010085 */
[----:B------:R-:W-:Y:S01]  /*34d0*/  ISETP.GE.AND P2, PT, R9, R172, PT ;  /* 0x000000ac0900720c */ /* 0x000fe20003f46270 */
[----:B------:R-:W-:Y:S01]  /*34e0*/  VIADD R53, R157, 0x28 ;  /* 0x000000289d357836 */ /* 0x000fe20000000000 */
[C---:B------:R-:W-:Y:S01]  /*34f0*/  ISETP.GE.AND P6, PT, R9.reuse, R171, PT ;  /* 0x000000ab0900720c */ /* 0x040fe20003fc6270 */
[C---:B------:R-:W-:Y:S01]  /*3500*/  FFMA.FTZ R135, R2.reuse, UR5, R135 ;  /* 0x0000000502877c23 */ /* 0x040fe20008010087 */
[C---:B------:R-:W-:Y:S01]  /*3510*/  ISETP.GE.AND P5, PT, R9.reuse, R170, PT ;  /* 0x000000aa0900720c */ /* 0x040fe20003fa6270 */
[----:B------:R-:W-:Y:S01]  /*3520*/  FFMA.FTZ R49, R2, UR5, R49 ;  /* 0x0000000502317c23 */ /* 0x000fe20008010031 */
[----:B------:R-:W-:Y:S01]  /*3530*/  ISETP.GE.AND P3, PT, R9, R169, PT ;  /* 0x000000a90900720c */ /* 0x000fe20003f66270 */
[----:B------:R-:W-:Y:S01]  /*3540*/  FFMA.FTZ R9, R11, UR5, R48 ;  /* 0x000000050b097c23 */ /* 0x000fe20008010030 */
[----:B------:R-:W-:Y:S01]  /*3550*/  FSEL R192, R134, -INF , !P1 ;  /* 0xff80000086c07808 */ /* 0x000fe20004800000 */
[----:B------:R-:W-:Y:S01]  /*3560*/  VIADD R11, R157, 0x29 ;  /* 0x000000299d0b7836 */ /* 0x000fe20000000000 */
        /* <DEDUP_REMOVED lines=13> */
[----:B------:R-:W-:Y:S01]  /*3640*/  FFMA.FTZ R130, R53, UR5, R130 ;  /* 0x0000000535827c23 */ /* 0x000fe20008010082 */
        /* <DEDUP_REMOVED lines=12> */
[----:B------:R-:W-:Y:S01]  /*3710*/  VIADD R44, R157, 0x31 ;  /* 0x000000319d2c7836 */ /* 0x000fe20000000000 */
[----:B------:R-:W-:Y:S01]  /*3720*/  FSEL R196, R130, -INF , !P0 ;  /* 0xff80000082c47808 */ /* 0x000fe20004000000 */
[----:B------:R-:W-:Y:S01]  /*3730*/  FFMA.FTZ R47, R2, UR5, R47 ;  /* 0x00000005022f7c23 */ /* 0x000fe2000801002f */
[----:B------:R-:W-:-:S02]  /*3740*/  FSEL R92, R46, -INF , !P2 ;  /* 0xff8000002e5c7808 */ /* 0x000fc40005000000 */
[----:B------:R-:W-:Y:S02]  /*3750*/  FSEL R11, R11, -INF , !P4 ;  /* 0xff8000000b0b7808 */ /* 0x000fe40006000000 */
[----:B------:R-:W-:Y:S02]  /*3760*/  FSEL R189, R129, -INF , !P6 ;  /* 0xff80000081bd7808 */ /* 0x000fe40007000000 */
[C---:B------:R-:W-:Y:S02]  /*3770*/  ISETP.GE.AND P0, PT, R49.reuse, R172, PT ;  /* 0x000000ac3100720c */ /* 0x040fe40003f06270 */
[C---:B------:R-:W-:Y:S02]  /*3780*/  ISETP.GE.AND P4, PT, R49.reuse, R171, PT ;  /* 0x000000ab3100720c */ /* 0x040fe40003f86270 */
[C---:B------:R-:W-:Y:S02]  /*3790*/  ISETP.GE.AND P2, PT, R49.reuse, R170, PT ;  /* 0x000000aa3100720c */ /* 0x040fe40003f46270 */
[----:B------:R-:W-:-:S02]  /*37a0*/  ISETP.GE.AND P6, PT, R49, R169, PT ;  /* 0x000000a93100720c */ /* 0x000fc40003fc6270 */
[----:B------:R-:W-:Y:S02]  /*37b0*/  I2FP.F32.S32 R49, R49 ;  /* 0x0000003100317245 */ /* 0x000fe40000201400 */
[----:B------:R-:W-:Y:S02]  /*37c0*/  I2FP.F32.S32 R2, R44 ;  /* 0x0000002c00027245 */ /* 0x000fe40000201400 */
[----:B------:R-:W-:Y:S01]  /*37d0*/  FSEL R198, R131, -INF , !P5 ;  /* 0xff80000083c67808 */ /* 0x000fe20006800000 */
[----:B------:R-:W-:Y:S01]  /*37e0*/  FFMA.FTZ R126, R49, UR5, R126 ;  /* 0x00000005317e7c23 */ /* 0x000fe2000801007e */
[----:B------:R-:W-:Y:S01]  /*37f0*/  FSEL R191, R45, -INF , !P3 ;  /* 0xff8000002dbf7808 */ /* 0x000fe20005800000 */
[C---:B------:R-:W-:Y:S01]  /*3800*/  FFMA.FTZ R95, R49.reuse, UR5, R40 ;  /* 0x00000005315f7c23 */ /* 0x040fe20008010028 */
[----:B------:R-:W-:Y:S01]  /*3810*/  FFMA.FTZ R42, R49, UR5, R42 ;  /* 0x00000005312a7c23 */ /* 0x000fe2000801002a */
[----:B------:R-:W-:Y:S01]  /*3820*/  FFMA.FTZ R99, R2, UR5, R125 ;  /* 0x0000000502637c23 */ /* 0x000fe2000801007d */
[-C--:B------:R-:W-:Y:S01]  /*3830*/  ISETP.GE.AND P5, PT, R44, R172.reuse, PT ;  /* 0x000000ac2c00720c */ /* 0x080fe20003fa6270 */
[C---:B------:R-:W-:Y:S01]  /*3840*/  VIADD R45, R157.reuse, 0x38 ;  /* 0x000000389d2d7836 */ /* 0x040fe20000000000 */
[----:B------:R-:W-:Y:S01]  /*3850*/  FSEL R158, R126, -INF , !P4 ;  /* 0xff8000007e9e7808 */ /* 0x000fe20006000000 */
[----:B------:R-:W-:Y:S01]  /*3860*/  VIADD R40, R157, 0x39 ;  /* 0x000000399d287836 */ /* 0x000fe20000000000 */
[----:B------:R-:W-:Y:S01]  /*3870*/  FSEL R95, R95, -INF , !P2 ;  /* 0xff8000005f5f7808 */ /* 0x000fe20005000000 */
[----:B------:R-:W-:Y:S01]  /*3880*/  FFMA.FTZ R127, R2, UR5, R127 ;  /* 0x00000005027f7c23 */ /* 0x000fe2000801007f */
[----:B------:R-:W-:Y:S01]  /*3890*/  FSEL R184, R42, -INF , !P6 ;  /* 0xff8000002ab87808 */ /* 0x000fe20007000000 */
[C---:B------:R-:W-:Y:S01]  /*38a0*/  FFMA.FTZ R41, R2.reuse, UR5, R41 ;  /* 0x0000000502297c23 */ /* 0x040fe20008010029 */
[----:B------:R-:W-:Y:S01]  /*38b0*/  FSEL R99, R99, -INF , !P5 ;  /* 0xff80000063637808 */ /* 0x000fe20006800000 */
[----:B------:R-:W-:Y:S01]  /*38c0*/  FFMA.FTZ R43, R2, UR5, R43 ;  /* 0x00000005022b7c23 */ /* 0x000fe2000801002b */
[----:B------:R-:W-:Y:S01]  /*38d0*/  ISETP.GE.AND P4, PT, R45, R172, PT ;  /* 0x000000ac2d00720c */ /* 0x000fe20003f86270 */
[----:B------:R-:W-:Y:S01]  /*38e0*/  FFMA.FTZ R97, R49, UR5, R124 ;  /* 0x0000000531617c23 */ /* 0x000fe2000801007c */
[----:B------:R-:W-:-:S02]  /*38f0*/  ISETP.GE.AND P2, PT, R45, R171, PT ;  /* 0x000000ab2d00720c */ /* 0x000fc40003f46270 */
[C---:B------:R-:W-:Y:S02]  /*3900*/  ISETP.GE.AND P6, PT, R45.reuse, R170, PT ;  /* 0x000000aa2d00720c */ /* 0x040fe40003fc6270 */
[----:B------:R-:W-:Y:S02]  /*3910*/  ISETP.GE.AND P5, PT, R45, R169, PT ;  /* 0x000000a92d00720c */ /* 0x000fe40003fa6270 */
[----:B------:R-:W-:Y:S02]  /*3920*/  I2FP.F32.S32 R45, R45 ;  /* 0x0000002d002d7245 */ /* 0x000fe40000201400 */
[----:B------:R-:W-:Y:S02]  /*3930*/  FSEL R94, R47, -INF , !P1 ;  /* 0xff8000002f5e7808 */ /* 0x000fe40004800000 */
[----:B------:R-:W-:Y:S01]  /*3940*/  I2FP.F32.S32 R2, R40 ;  /* 0x0000002800027245 */ /* 0x000fe20000201400 */
[C---:B------:R-:W-:Y:S01]  /*3950*/  FFMA.FTZ R122, R45.reuse, UR5, R122 ;  /* 0x000000052d7a7c23 */ /* 0x040fe2000801007a */
[C---:B------:R-:W-:Y:S01]  /*3960*/  ISETP.GE.AND P3, PT, R44.reuse, R171, PT ;  /* 0x000000ab2c00720c */ /* 0x040fe20003f66270 */
[C---:B------:R-:W-:Y:S01]  /*3970*/  FFMA.FTZ R175, R45.reuse, UR5, R36 ;  /* 0x000000052daf7c23 */ /* 0x040fe20008010024 */
[----:B------:R-:W-:Y:S01]  /*3980*/  ISETP.GE.AND P1, PT, R44, R170, PT ;  /* 0x000000aa2c00720c */ /* 0x000fe20003f26270 */
[----:B------:R-:W-:Y:S01]  /*3990*/  FFMA.FTZ R38, R45, UR5, R38 ;  /* 0x000000052d267c23 */ /* 0x000fe20008010026 */
[----:B------:R-:W-:Y:S01]  /*39a0*/  FSEL R156, R127, -INF , !P3 ;  /* 0xff8000007f9c7808 */ /* 0x000fe20005800000 */
[----:B------:R-:W-:Y:S01]  /*39b0*/  FFMA.FTZ R121, R2, UR5, R121 ;  /* 0x0000000502797c23 */ /* 0x000fe20008010079 */
[----:B------:R-:W-:Y:S01]  /*39c0*/  FSEL R173, R41, -INF , !P1 ;  /* 0xff80000029ad7808 */ /* 0x000fe20004800000 */
[C---:B------:R-:W-:Y:S01]  /*39d0*/  VIADD R41, R157.reuse, 0x40 ;  /* 0x000000409d297836 */ /* 0x040fe20000000000 */
[----:B------:R-:W-:Y:S01]  /*39e0*/  ISETP.GE.AND P3, PT, R40, R172, PT ;  /* 0x000000ac2800720c */ /* 0x000fe20003f66270 */
[----:B------:R-:W-:Y:S01]  /*39f0*/  VIADD R36, R157, 0x41 ;  /* 0x000000419d247836 */ /* 0x000fe20000000000 */
        /* <DEDUP_REMOVED lines=15> */
[----:B------:R-:W-:Y:S02]  /*3af0*/  I2FP.F32.S32 R41, R41 ;  /* 0x0000002900297245 */ /* 0x000fe40000201400 */
[----:B------:R-:W-:Y:S02]  /*3b00*/  I2FP.F32.S32 R2, R36 ;  /* 0x0000002400027245 */ /* 0x000fe40000201400 */
[C---:B------:R-:W-:Y:S01]  /*3b10*/  ISETP.GE.AND P1, PT, R40.reuse, R171, PT ;  /* 0x000000ab2800720c */ /* 0x040fe20003f26270 */
[C---:B------:R-:W-:Y:S01]  /*3b20*/  FFMA.FTZ R118, R41.reuse, UR5, R118 ;  /* 0x0000000529767c23 */ /* 0x040fe20008010076 */
[----:B------:R-:W-:Y:S01]  /*3b30*/  ISETP.GE.AND P0, PT, R40, R170, PT ;  /* 0x000000aa2800720c */ /* 0x000fe20003f06270 */
[----:B------:R-:W-:Y:S01]  /*3b40*/  FFMA.FTZ R135, R41, UR5, R32 ;  /* 0x0000000529877c23 */ /* 0x000fe20008010020 */
[----:B------:R-:W-:Y:S01]  /*3b50*/  FSEL R182, R123, -INF , !P1 ;  /* 0xff8000007bb67808 */ /* 0x000fe20004800000 */
[----:B------:R-:W-:Y:S01]  /*3b60*/  FFMA.FTZ R34, R41, UR5, R34 ;  /* 0x0000000529227c23 */ /* 0x000fe20008010022 */
[----:B------:R-:W-:Y:S01]  /*3b70*/  FSEL R167, R37, -INF , !P0 ;  /* 0xff80000025a77808 */ /* 0x000fe20004000000 */
[----:B------:R-:W-:Y:S01]  /*3b80*/  FFMA.FTZ R117, R2, UR5, R117 ;  /* 0x0000000502757c23 */ /* 0x000fe20008010075 */
[----:B------:R-:W-:Y:S01]  /*3b90*/  ISETP.GE.AND P1, PT, R36, R172, PT ;  /* 0x000000ac2400720c */ /* 0x000fe20003f26270 */
[C---:B------:R-:W-:Y:S01]  /*3ba0*/  VIADD R37, R157.reuse, 0x48 ;  /* 0x000000489d257836 */ /* 0x040fe20000000000 */
[----:B------:R-:W-:Y:S01]  /*3bb0*/  FSEL R127, R120, -INF , !P4 ;  /* 0xff800000787f7808 */ /* 0x000fe20006000000 */
[----:B------:R-:W-:Y:S01]  /*3bc0*/  VIADD R32, R157, 0x49 ;  /* 0x000000499d207836 */ /* 0x000fe20000000000 */
[----:B------:R-:W-:Y:S01]  /*3bd0*/  ISETP.GE.AND P4, PT, R40, R169, PT ;  /* 0x000000a92800720c */ /* 0x000fe20003f86270 */
[----:B------:R-:W-:Y:S01]  /*3be0*/  FFMA.FTZ R119, R2, UR5, R119 ;  /* 0x0000000502777c23 */ /* 0x000fe20008010077 */
[----:B------:R-:W-:Y:S01]  /*3bf0*/  FSEL R134, R118, -INF , !P6 ;  /* 0xff80000076867808 */ /* 0x000fe20007000000 */
[C---:B------:R-:W-:Y:S01]  /*3c00*/  FFMA.FTZ R33, R2.reuse, UR5, R33 ;  /* 0x0000000502217c23 */ /* 0x040fe20008010021 */
[----:B------:R-:W-:Y:S01]  /*3c10*/  FSEL R135, R135, -INF , !P5 ;  /* 0xff80000087877808 */ /* 0x000fe20006800000 */
[----:B------:R-:W-:Y:S01]  /*3c20*/  FFMA.FTZ R35, R2, UR5, R35 ;  /* 0x0000000502237c23 */ /* 0x000fe20008010023 */
[----:B------:R-:W-:Y:S01]  /*3c30*/  FSEL R162, R34, -INF , !P3 ;  /* 0xff80000022a27808 */ /* 0x000fe20005800000 */
[----:B------:R-:W-:Y:S01]  /*3c40*/  FFMA.FTZ R116, R41, UR5, R116 ;  /* 0x0000000529747c23 */ /* 0x000fe20008010074 */
[----:B------:R-:W-:-:S02]  /*3c50*/  FSEL R161, R117, -INF , !P1 ;  /* 0xff80000075a17808 */ /* 0x000fc40004800000 */
[C---:B------:R-:W-:Y:S02]  /*3c60*/  ISETP.GE.AND P6, PT, R37.reuse, R172, PT ;  /* 0x000000ac2500720c */ /* 0x040fe40003fc6270 */
[C---:B------:R-:W-:Y:S02]  /*3c70*/  ISETP.GE.AND P5, PT, R37.reuse, R171, PT ;  /* 0x000000ab2500720c */ /* 0x040fe40003fa6270 */
[C---:B------:R-:W-:Y:S02]  /*3c80*/  ISETP.GE.AND P3, PT, R37.reuse, R170, PT ;  /* 0x000000aa2500720c */ /* 0x040fe40003f66270 */
[----:B------:R-:W-:Y:S02]  /*3c90*/  ISETP.GE.AND P1, PT, R37, R169, PT ;  /* 0x000000a92500720c */ /* 0x000fe40003f26270 */
[----:B------:R-:W-:Y:S02]  /*3ca0*/  FSEL R194, R39, -INF , !P4 ;  /* 0xff80000027c27808 */ /* 0x000fe40006000000 */
[----:B------:R-:W-:-:S02]  /*3cb0*/  I2FP.F32.S32 R37, R37 ;  /* 0x0000002500257245 */ /* 0x000fc40000201400 */
        /* <DEDUP_REMOVED lines=32> */
[C---:B------:R-:W-:Y:S01]  /*3ec0*/  FFMA.FTZ R41, R33.reuse, UR5, R24 ;  /* 0x0000000521297c23 */ /* 0x040fe20008010018 */
        /* <DEDUP_REMOVED lines=80> */
[CC--:B------:R-:W-:Y:S01]  /*43d0*/  ISETP.GE.AND P5, PT, R20.reuse, R171.reuse, PT ;  /* 0x000000ab1400720c */ /* 0x0c0fe20003fa6270 */
[C---:B------:R-:W-:Y:S01]  /*43e0*/  FFMA.FTZ R12, R21.reuse, UR5, R12 ;  /* 0x00000005150c7c23 */ /* 0x040fe2000801000c */
[----:B------:R-:W-:Y:S01]  /*43f0*/  ISETP.GE.AND P3, PT, R20, R170, PT ;  /* 0x000000aa1400720c */ /* 0x000fe20003f66270 */
[----:B------:R-:W-:Y:S01]  /*4400*/  FFMA.FTZ R70, R21, UR5, R70 ;  /* 0x0000000515467c23 */ /* 0x000fe20008010046 */
[----:B------:R-:W-:Y:S01]  /*4410*/  FSEL R154, R111, -INF , !P5 ;  /* 0xff8000006f9a7808 */ /* 0x000fe20006800000 */
[----:B------:R-:W-:Y:S01]  /*4420*/  FFMA.FTZ R38, R21, UR5, R14 ;  /* 0x0000000515267c23 */ /* 0x000fe2000801000e */
[----:B------:R-:W-:Y:S01]  /*4430*/  FSEL R113, R17, -INF , !P3 ;  /* 0xff80000011717808 */ /* 0x000fe20005800000 */
[----:B------:R-:W-:Y:S01]  /*4440*/  FFMA.FTZ R69, R2, UR5, R69 ;  /* 0x0000000502457c23 */ /* 0x000fe20008010045 */
[-C--:B------:R-:W-:Y:S01]  /*4450*/  ISETP.GE.AND P5, PT, R16, R172.reuse, PT ;  /* 0x000000ac1000720c */ /* 0x080fe20003fa6270 */
[----:B------:R-:W-:Y:S01]  /*4460*/  VIADD R17, R157, 0x70 ;  /* 0x000000709d117836 */ /* 0x000fe20000000000 */
[----:B------:R-:W-:Y:S01]  /*4470*/  FSEL R166, R70, -INF , !P4 ;  /* 0xff80000046a67808 */ /* 0x000fe20006000000 */
[----:B------:R-:W-:Y:S01]  /*4480*/  FFMA.FTZ R68, R21, UR5, R68 ;  /* 0x0000000515447c23 */ /* 0x000fe20008010044 */
[----:B------:R-:W-:Y:S01]  /*4490*/  FSEL R111, R12, -INF , !P2 ;  /* 0xff8000000c6f7808 */ /* 0x000fe20005000000 */
[----:B------:R-:W-:Y:S01]  /*44a0*/  FFMA.FTZ R71, R2, UR5, R71 ;  /* 0x0000000502477c23 */ /* 0x000fe20008010047 */
[----:B------:R-:W-:Y:S01]  /*44b0*/  FSEL R38, R38, -INF , !P6 ;  /* 0xff80000026267808 */ /* 0x000fe20007000000 */
[C---:B------:R-:W-:Y:S01]  /*44c0*/  FFMA.FTZ R13, R2.reuse, UR5, R13 ;  /* 0x00000005020d7c23 */ /* 0x040fe2000801000d */
[----:B------:R-:W-:Y:S01]  /*44d0*/  FSEL R165, R69, -INF , !P5 ;  /* 0xff80000045a57808 */ /* 0x000fe20006800000 */
[----:B------:R-:W-:Y:S01]  /*44e0*/  FFMA.FTZ R15, R2, UR5, R15 ;  /* 0x00000005020f7c23 */ /* 0x000fe2000801000f */
[----:B------:R-:W-:Y:S01]  /*44f0*/  ISETP.GE.AND P4, PT, R17, R172, PT ;  /* 0x000000ac1100720c */ /* 0x000fe20003f86270 */
[----:B------:R-:W-:Y:S01]  /*4500*/  VIADD R14, R157, 0x71 ;  /* 0x000000719d0e7836 */ /* 0x000fe20000000000 */
[C---:B------:R-:W-:Y:S01]  /*4510*/  ISETP.GE.AND P2, PT, R17.reuse, R171, PT ;  /* 0x000000ab1100720c */ /* 0x040fe20003f46270 */
[----:B------:R-:W-:Y:S01]  /*4520*/  VIADD R2, R214, 0x2000 ;  /* 0x00002000d6027836 */ /* 0x000fe20000000000 */
[----:B------:R-:W-:Y:S01]  /*4530*/  ISETP.GE.AND P6, PT, R17, R170, PT ;  /* 0x000000aa1100720c */ /* 0x000fe20003fc6270 */
[----:B------:R-:W-:Y:S01]  /*4540*/  VIADD R12, R157, 0x78 ;  /* 0x000000789d0c7836 */ /* 0x000fe20000000000 */
[----:B------:R-:W-:Y:S01]  /*4550*/  ISETP.GE.AND P5, PT, R17, R169, PT ;  /* 0x000000a91100720c */ /* 0x000fe20003fa6270 */
[----:B------:R-:W-:Y:S01]  /*4560*/  IMAD R212, R3, 0x2, R2 ;  /* 0x0000000203d47824 */ /* 0x000fe200078e0202 */
[----:B------:R-:W-:Y:S01]  /*4570*/  FSEL R153, R108, -INF , !P1 ;  /* 0xff8000006c997808 */ /* 0x000fe20004800000 */
[----:B------:R-:W1:Y:S01]  /*4580*/  LDC.U8 R3, c[0x0][0x388] ;  /* 0x0000e200ff037b82 */ /* 0x000e620000000000 */
[----:B------:R-:W-:Y:S01]  /*4590*/  I2FP.F32.S32 R17, R17 ;  /* 0x0000001100117245 */ /* 0x000fe20000201400 */
[----:B------:R-:W-:Y:S01]  /*45a0*/  VIADD R2, R157, 0x79 ;  /* 0x000000799d027836 */ /* 0x000fe20000000000 */
[----:B------:R-:W-:-:S02]  /*45b0*/  ISETP.GE.AND P1, PT, R20, R169, PT ;  /* 0x000000a91400720c */ /* 0x000fc40003f26270 */
[----:B------:R-:W-:Y:S01]  /*45c0*/  FSEL R159, R68, -INF , !P0 ;  /* 0xff800000449f7808 */ /* 0x000fe20004000000 */
[----:B------:R-:W-:Y:S01]  /*45d0*/  FFMA.FTZ R104, R17, UR5, R104 ;  /* 0x0000000511687c23 */ /* 0x000fe20008010068 */
[----:B------:R-:W-:Y:S01]  /*45e0*/  FSEL R36, R19, -INF , !P1 ;  /* 0xff80000013247808 */ /* 0x000fe20004800000 */
[C---:B------:R-:W-:Y:S01]  /*45f0*/  FFMA.FTZ R4, R17.reuse, UR5, R4 ;  /* 0x0000000511047c23 */ /* 0x040fe20008010004 */
[C---:B------:R-:W-:Y:S01]  /*4600*/  ISETP.GE.AND P3, PT, R16.reuse, R171, PT ;  /* 0x000000ab1000720c */ /* 0x040fe20003f66270 */
[C---:B------:R-:W-:Y:S01]  /*4610*/  FFMA.FTZ R6, R17.reuse, UR5, R6 ;  /* 0x0000000511067c23 */ /* 0x040fe20008010006 */
[C---:B------:R-:W-:Y:S01]  /*4620*/  ISETP.GE.AND P1, PT, R16.reuse, R170, PT ;  /* 0x000000aa1000720c */ /* 0x040fe20003f26270 */
[----:B------:R-:W-:Y:S01]  /*4630*/  FFMA.FTZ R106, R17, UR5, R106 ;  /* 0x00000005116a7c23 */ /* 0x000fe2000801006a */
[----:B------:R-:W-:Y:S02]  /*4640*/  ISETP.GE.AND P0, PT, R16, R169, PT ;  /* 0x000000a91000720c */ /* 0x000fe40003f06270 */
[----:B------:R-:W-:-:S02]  /*4650*/  FSEL R138, R71, -INF , !P3 ;  /* 0xff800000478a7808 */ /* 0x000fc40005800000 */
[----:B------:R-:W-:Y:S02]  /*4660*/  FSEL R37, R13, -INF , !P1 ;  /* 0xff8000000d257808 */ /* 0x000fe40004800000 */
[----:B------:R-:W-:Y:S02]  /*4670*/  FSEL R98, R15, -INF , !P0 ;  /* 0xff8000000f627808 */ /* 0x000fe40004000000 */
[----:B------:R-:W-:Y:S02]  /*4680*/  FSEL R163, R104, -INF , !P4 ;  /* 0xff80000068a37808 */ /* 0x000fe40006000000 */
[C---:B------:R-:W-:Y:S01]  /*4690*/  ISETP.GE.AND P3, PT, R14.reuse, R172, PT ;  /* 0x000000ac0e00720c */ /* 0x040fe20003f66270 */
[----:B-1----:R-:W-:Y:S01]  /*46a0*/  IMAD R80, R3, 0x10000, R3 ;  /* 0x0001000003507824 */ /* 0x002fe200078e0203 */
[C---:B------:R-:W-:Y:S02]  /*46b0*/  ISETP.GE.AND P1, PT, R14.reuse, R171, PT ;  /* 0x000000ab0e00720c */ /* 0x040fe40003f26270 */
[----:B------:R-:W-:-:S02]  /*46c0*/  ISETP.GE.AND P0, PT, R14, R170, PT ;  /* 0x000000aa0e00720c */ /* 0x000fc40003f06270 */
[----:B------:R-:W-:Y:S02]  /*46d0*/  ISETP.GE.AND P4, PT, R14, R169, PT ;  /* 0x000000a90e00720c */ /* 0x000fe40003f86270 */
[----:B------:R-:W-:Y:S02]  /*46e0*/  I2FP.F32.S32 R14, R14 ;  /* 0x0000000e000e7245 */ /* 0x000fe40000201400 */
[----:B------:R-:W-:Y:S02]  /*46f0*/  I2FP.F32.S32 R13, R12 ;  /* 0x0000000c000d7245 */ /* 0x000fe40000201400 */
[----:B------:R-:W-:Y:S01]  /*4700*/  FSEL R93, R4, -INF , !P6 ;  /* 0xff800000045d7808 */ /* 0x000fe20007000000 */
[C---:B------:R-:W-:Y:S01]  /*4710*/  FFMA.FTZ R104, R14.reuse, UR5, R5 ;  /* 0x000000050e687c23 */ /* 0x040fe20008010005 */
[----:B------:R-:W-:Y:S01]  /*4720*/  I2FP.F32.S32 R5, R157 ;  /* 0x0000009d00057245 */ /* 0x000fe20000201400 */
[C---:B------:R-:W-:Y:S01]  /*4730*/  FFMA.FTZ R105, R14.reuse, UR5, R105 ;  /* 0x000000050e697c23 */ /* 0x040fe20008010069 */
[----:B------:R-:W-:Y:S01]  /*4740*/  FFMA.FTZ R68, R14, UR5, R107 ;  /* 0x000000050e447c23 */ /* 0x000fe2000801006b */
[----:B------:R-:W-:Y:S01]  /*4750*/  FSEL R84, R6, -INF , !P5 ;  /* 0xff80000006547808 */ /* 0x000fe20006800000 */
[----:B------:R-:W-:Y:S01]  /*4760*/  FFMA.FTZ R100, R13, UR5, R100 ;  /* 0x000000050d647c23 */ /* 0x000fe20008010064 */
[----:B------:R-:W-:Y:S01]  /*4770*/  FSEL R104, R104, -INF , !P0 ;  /* 0xff80000068687808 */ /* 0x000fe20004000000 */
[----:B------:R-:W-:Y:S01]  /*4780*/  FFMA.FTZ R16, R5, UR5, R150 ;  /* 0x0000000505107c23 */ /* 0x000fe20008010096 */
[-C--:B------:R-:W-:Y:S01]  /*4790*/  ISETP.GE.AND P0, PT, R157, R171.reuse, PT ;  /* 0x000000ab9d00720c */ /* 0x080fe20003f06270 */
[----:B------:R-:W-:Y:S01]  /*47a0*/  FFMA.FTZ R66, R13, UR5, R66 ;  /* 0x000000050d427c23 */ /* 0x000fe20008010042 */
[----:B------:R-:W-:Y:S01]  /*47b0*/  FSEL R149, R105, -INF , !P3 ;  /* 0xff80000069957808 */ /* 0x000fe20005800000 */
[----:B------:R-:W-:Y:S01]  /*47c0*/  FFMA.FTZ R82, R13, UR5, R102 ;  /* 0x000000050d527c23 */ /* 0x000fe20008010066 */
[----:B------:R-:W-:Y:S01]  /*47d0*/  FSEL R68, R68, -INF , !P1 ;  /* 0xff80000044447808 */ /* 0x000fe20004800000 */
[----:B------:R-:W-:Y:S01]  /*47e0*/  FFMA.FTZ R17, R5, UR5, R148 ;  /* 0x0000000505117c23 */ /* 0x000fe20008010094 */
[----:B------:R-:W-:Y:S01]  /*47f0*/  ISETP.GE.AND P6, PT, R12, R171, PT ;  /* 0x000000ab0c00720c */ /* 0x000fe20003fc6270 */
[----:B------:R-:W-:Y:S01]  /*4800*/  FFMA.FTZ R7, R14, UR5, R7 ;  /* 0x000000050e077c23 */ /* 0x000fe20008010007 */
[C---:B------:R-:W-:Y:S01]  /*4810*/  ISETP.GE.AND P5, PT, R12.reuse, R170, PT ;  /* 0x000000aa0c00720c */ /* 0x040fe20003fa6270 */
[----:B------:R-:W-:Y:S01]  /*4820*/  FFMA.FTZ R64, R13, UR5, R64 ;  /* 0x000000050d407c23 */ /* 0x000fe20008010040 */
[----:B------:R-:W-:Y:S01]  /*4830*/  ISETP.GE.AND P3, PT, R12, R169, PT ;  /* 0x000000a90c00720c */ /* 0x000fe20003f66270 */
[----:B------:R-:W-:Y:S01]  /*4840*/  FFMA.FTZ R8, R5, UR5, R8 ;  /* 0x0000000505087c23 */ /* 0x000fe20008010008 */
[----:B------:R-:W-:Y:S01]  /*4850*/  ISETP.GE.AND P1, PT, R157, R172, PT ;  /* 0x000000ac9d00720c */ /* 0x000fe20003f26270 */
[----:B------:R-:W-:Y:S01]  /*4860*/  FFMA.FTZ R10, R5, UR5, R10 ;  /* 0x00000005050a7c23 */ /* 0x000fe2000801000a */
[----:B------:R-:W-:-:S02]  /*4870*/  FSEL R16, R16, -INF , !P0 ;  /* 0xff80000010107808 */ /* 0x000fc40004000000 */
[----:B------:R-:W-:Y:S02]  /*4880*/  PLOP3.LUT P0, PT, PT, PT, UP0, 0x80, 0x0 ;  /* 0x000000000000781c */ /* 0x000fe40003f0f008 */
[----:B------:R-:W-:Y:S02]  /*4890*/  FSEL R69, R66, -INF , !P6 ;  /* 0xff80000042457808 */ /* 0x000fe40007000000 */
[----:B------:R-:W-:Y:S02]  /*48a0*/  FSEL R105, R100, -INF , !P5 ;  /* 0xff80000064697808 */ /* 0x000fe40006800000 */
[----:B------:R-:W-:Y:S02]  /*48b0*/  FSEL R82, R82, -INF , !P3 ;  /* 0xff80000052527808 */ /* 0x000fe40005800000 */
[----:B------:R-:W-:Y:S02]  /*48c0*/  FSEL R17, R17, -INF , !P1 ;  /* 0xff80000011117808 */ /* 0x000fe40004800000 */
[----:B------:R-:W-:-:S02]  /*48d0*/  ISETP.GE.AND P6, PT, R2, R172, PT ;  /* 0x000000ac0200720c */ /* 0x000fc40003fc6270 */
[C---:B------:R-:W-:Y:S02]  /*48e0*/  ISETP.GE.AND P5, PT, R2.reuse, R171, PT ;  /* 0x000000ab0200720c */ /* 0x040fe40003fa6270 */
[C---:B------:R-:W-:Y:S02]  /*48f0*/  ISETP.GE.AND P3, PT, R2.reuse, R170, PT ;  /* 0x000000aa0200720c */ /* 0x040fe40003f66270 */
[----:B------:R-:W-:Y:S02]  /*4900*/  ISETP.GE.AND P1, PT, R2, R169, PT ;  /* 0x000000a90200720c */ /* 0x000fe40003f26270 */
[----:B------:R-:W-:Y:S02]  /*4910*/  FSEL R126, R106, -INF , !P2 ;  /* 0xff8000006a7e7808 */ /* 0x000fe40005000000 */
[----:B------:R-:W-:Y:S02]  /*4920*/  I2FP.F32.S32 R2, R2 ;  /* 0x0000000200027245 */ /* 0x000fe40000201400 */
[----:B------:R-:W-:-:S02]  /*4930*/  ISETP.GE.AND P2, PT, R12, R172, PT ;  /* 0x000000ac0c00720c */ /* 0x000fc40003f46270 */
[----:B------:R-:W-:Y:S01]  /*4940*/  FSEL R86, R7, -INF , !P4 ;  /* 0xff80000007567808 */ /* 0x000fe20006000000 */
[----:B------:R-:W-:Y:S01]  /*4950*/  FFMA.FTZ R65, R2, UR5, R65 ;  /* 0x0000000502417c23 */ /* 0x000fe20008010041 */
[----:B------:R-:W-:Y:S01]  /*4960*/  FSEL R151, R64, -INF , !P2 ;  /* 0xff80000040977808 */ /* 0x000fe20005000000 */
[C---:B------:R-:W-:Y:S01]  /*4970*/  FFMA.FTZ R67, R2.reuse, UR5, R67 ;  /* 0x0000000502437c23 */ /* 0x040fe20008010043 */
[C---:B------:R-:W-:Y:S01]  /*4980*/  FFMA.FTZ R101, R2.reuse, UR5, R101 ;  /* 0x0000000502657c23 */ /* 0x040fe20008010065 */
[----:B------:R-:W-:Y:S01]  /*4990*/  FFMA.FTZ R83, R2, UR5, R103 ;  /* 0x0000000502537c23 */ /* 0x000fe20008010067 */
[C---:B------:R-:W-:Y:S02]  /*49a0*/  ISETP.GE.AND P4, PT, R157.reuse, R170, PT ;  /* 0x000000aa9d00720c */ /* 0x040fe40003f86270 */
[----:B------:R-:W-:Y:S02]  /*49b0*/  ISETP.GE.AND P2, PT, R157, R169, PT ;  /* 0x000000a99d00720c */ /* 0x000fe40003f46270 */
[----:B------:R-:W-:-:S02]  /*49c0*/  FSEL R15, R8, -INF , !P4 ;  /* 0xff800000080f7808 */ /* 0x000fc40006000000 */
[----:B------:R-:W-:Y:S02]  /*49d0*/  FSEL R14, R10, -INF , !P2 ;  /* 0xff8000000a0e7808 */ /* 0x000fe40005000000 */
[----:B------:R-:W-:Y:S02]  /*49e0*/  FSEL R157, R65, -INF , !P6 ;  /* 0xff800000419d7808 */ /* 0x000fe40007000000 */
        /* <DEDUP_REMOVED lines=61> */
.L_x_390:
[----:B------:R-:W-:Y:S05]  /*4dc0*/  BSYNC B0 ;  /* 0x0000000000007941 */ /* 0x000fea0003800000 */
.L_x_389:
[----:B------:R-:W0:Y:S02]  /*4dd0*/  LDGDEPBAR ;  /* 0x00000000000079af */ /* 0x000e240000000000 */
.L_x_388:
[----:B--2---:R-:W-:Y:S01]  /*4de0*/  FMNMX.FTZ R6, R17, R195, !PT ;  /* 0x000000c311067209 */ /* 0x004fe20007810000 */
[----:B-1----:R-:W-:Y:S01]  /*4df0*/  VIADD R4, R168, 0x4 ;  /* 0x00000004a8047836 */ /* 0x002fe20000000000 */
[----:B------:R-:W-:Y:S01]  /*4e00*/  FMNMX.FTZ R21, R16, R204, !PT ;  /* 0x000000cc10157209 */ /* 0x000fe20007810000 */
[----:B------:R-:W-:Y:S01]  /*4e10*/  USHF.L.U32 UR24, UR35, 0x2, URZ ;  /* 0x0000000223187899 */ /* 0x000fe2000800063f */
[----:B------:R-:W-:Y:S01]  /*4e20*/  FMNMX.FTZ R6, R199, R6, !PT ;  /* 0x00000006c7067209 */ /* 0x000fe20007810000 */
[----:B------:R-:W-:Y:S01]  /*4e30*/  IMAD.WIDE.U32 R100, R168, -0x326172a9, RZ ;  /* 0xcd9e8d57a8647825 */ /* 0x000fe200078e00ff */
[----:B------:R-:W-:Y:S01]  /*4e40*/  FMNMX.FTZ R8, R15, R79, !PT ;  /* 0x0000004f0f087209 */ /* 0x000fe20007810000 */
[----:B------:R-:W-:Y:S01]  /*4e50*/  UIADD3 UR23, UR24, 0x1, URZ ;  /* 0x0000000118177890 */ /* 0x000fe2000fffe03f */
[----:B------:R-:W-:Y:S01]  /*4e60*/  FMNMX.FTZ R6, R207, R6, !PT ;  /* 0x00000006cf067209 */ /* 0x000fe20007810000 */
[----:B------:R-:W-:Y:S01]  /*4e70*/  IMAD.WIDE.U32 R18, R4, -0x326172a9, RZ ;  /* 0xcd9e8d5704127825 */ /* 0x000fe200078e00ff */
[----:B------:R-:W-:Y:S01]  /*4e80*/  FMNMX.FTZ R21, R216, R21, !PT ;  /* 0x00000015d8157209 */ /* 0x000fe20007810000 */
[----:B------:R-:W-:Y:S01]  /*4e90*/  UIADD3 UR6, UR27, -0x4498517b, URZ ;  /* 0xbb67ae851b067890 */ /* 0x000fe2000fffe03f */
[----:B------:R-:W-:Y:S01]  /*4ea0*/  FMNMX.FTZ R6, R61, R6, !PT ;  /* 0x000000063d067209 */ /* 0x000fe20007810000 */
[----:B------:R-:W-:Y:S01]  /*4eb0*/  IMAD.WIDE.U32 R200, R176, -0x2daee0ad, RZ ;  /* 0xd2511f53b0c87825 */ /* 0x000fe200078e00ff */
[----:B------:R-:W-:Y:S01]  /*4ec0*/  FMNMX.FTZ R8, R85, R8, !PT ;  /* 0x0000000855087209 */ /* 0x000fe20007810000 */
[----:B------:R-:W-:Y:S01]  /*4ed0*/  UIADD3 UR19, UR24, 0x2, URZ ;  /* 0x0000000218137890 */ /* 0x000fe2000fffe03f */
[----:B------:R-:W-:Y:S01]  /*4ee0*/  FMNMX.FTZ R6, R209, R6, !PT ;  /* 0x00000006d1067209 */ /* 0x000fe20007810000 */
[----:B------:R-:W-:Y:S01]  /*4ef0*/  IMAD.U32 R13, RZ, RZ, UR23 ;  /* 0x00000017ff0d7e24 */ /* 0x000fe2000f8e00ff */
[----:B------:R-:W-:Y:S01]  /*4f00*/  FMNMX.FTZ R21, R62, R21, !PT ;  /* 0x000000153e157209 */ /* 0x000fe20007810000 */
[----:B------:R-:W-:Y:S01]  /*4f10*/  UIADD3 UR7, UR24, 0x3, URZ ;  /* 0x0000000318077890 */ /* 0x000fe2000fffe03f */
[----:B------:R-:W-:Y:S01]  /*4f20*/  FMNMX.FTZ R6, R57, R6, !PT ;  /* 0x0000000639067209 */ /* 0x000fe20007810000 */
[----:B------:R-:W-:Y:S01]  /*4f30*/  IMAD.U32 R5, RZ, RZ, UR24 ;  /* 0x00000018ff057e24 */ /* 0x000fe2000f8e00ff */
[----:B------:R-:W-:Y:S01]  /*4f40*/  FMNMX.FTZ R8, R63, R8, !PT ;  /* 0x000000083f087209 */ /* 0x000fe20007810000 */
[----:B------:R-:W-:Y:S01]  /*4f50*/  UIADD3 UR32, UR27, 0x76cf5d0a, URZ ;  /* 0x76cf5d0a1b207890 */ /* 0x000fe2000fffe03f */
[----:B------:R-:W-:Y:S01]  /*4f60*/  FMNMX.FTZ R6, R59, R6, !PT ;  /* 0x000000063b067209 */ /* 0x000fe20007810000 */
[----:B------:R-:W-:Y:S01]  /*4f70*/  ULDC UR36, c[0x0][0x2ec] ;  /* 0x0000bb0000247ab9 */ /* 0x000fe20000000800 */
[----:B------:R-:W-:Y:S01]  /*4f80*/  FMNMX.FTZ R21, R208, R21, !PT ;  /* 0x00000015d0157209 */ /* 0x000fe20007810000 */
[----:B------:R-:W-:Y:S01]  /*4f90*/  UIADD3 UR28, UR27, 0x32370b8f, URZ ;  /* 0x32370b8f1b1c7890 */ /* 0x000fe2000fffe03f */
[----:B------:R-:W-:Y:S01]  /*4fa0*/  FMNMX.FTZ R6, R87, R6, !PT ;  /* 0x0000000657067209 */ /* 0x000fe20007810000 */
[----:B------:R-:W-:Y:S01]  /*4fb0*/  UIADD3 UR31, UR26, -0x255992d5, URZ ;  /* 0xdaa66d2b1a1f7890 */ /* 0x000fe2000fffe03f */
[----:B------:R-:W-:Y:S01]  /*4fc0*/  FMNMX.FTZ R8, R193, R8, !PT ;  /* 0x00000008c1087209 */ /* 0x000fe20007810000 */
[----:B------:R-:W-:Y:S01]  /*4fd0*/  UIADD3 UR24, UR27, -0x126145ec, URZ ;  /* 0xed9eba141b187890 */ /* 0x000fe2000fffe03f */
[----:B------:R-:W-:Y:S01]  /*4fe0*/  FMNMX.FTZ R6, R91, R6, !PT ;  /* 0x000000065b067209 */ /* 0x000fe20007810000 */
[----:B------:R-:W-:Y:S01]  /*4ff0*/  UIADD3 UR25, UR26, 0x78dde6e4, URZ ;  /* 0x78dde6e41a197890 */ /* 0x000fe2000fffe03f */
[----:B------:R-:W-:Y:S01]  /*5000*/  FMNMX.FTZ R21, R56, R21, !PT ;  /* 0x0000001538157209 */ /* 0x000fe20007810000 */
[----:B------:R-:W-:Y:S01]  /*5010*/  UIADD3 UR23, UR26, 0x1715609d, URZ ;  /* 0x1715609d1a177890 */ /* 0x000fe2000fffe03f */
        /* <DEDUP_REMOVED lines=18> */
[----:B------:R-:W-:Y:S01]  /*5140*/  FMNMX.FTZ R6, R136, R7, !PT ;  /* 0x0000000788067209 */ /* 0x000fe20007810000 */
[----:B------:R-:W-:Y:S01]  /*5150*/  IMAD.U32 R7, RZ, RZ, UR19 ;  /* 0x00000013ff077e24 */ /* 0x000fe2000f8e00ff */
[----:B------:R-:W-:Y:S01]  /*5160*/  FMNMX.FTZ R8, R191, R8, !PT ;  /* 0x00000008bf087209 */ /* 0x000fe20007810000 */
[----:B------:R-:W-:Y:S01]  /*5170*/  UIADD3 UR19, UR27, -0x56f99767, URZ ;  /* 0xa90668991b137890 */ /* 0x000fe2000fffe03f */
[----:B------:R-:W-:-:S02]  /*5180*/  FMNMX.FTZ R21, R158, R21, !PT ;  /* 0x000000159e157209 */ /* 0x000fc40007810000 */
[----:B------:R-:W-:Y:S02]  /*5190*/  FMNMX.FTZ R6, R161, R6, !PT ;  /* 0x00000006a1067209 */ /* 0x000fe40007810000 */
[----:B------:R-:W-:Y:S02]  /*51a0*/  FMNMX.FTZ R8, R95, R8, !PT ;  /* 0x000000085f087209 */ /* 0x000fe40007810000 */
[----:B------:R-:W-:Y:S02]  /*51b0*/  FMNMX.FTZ R21, R156, R21, !PT ;  /* 0x000000159c157209 */ /* 0x000fe40007810000 */
[----:B------:R-:W-:Y:S02]  /*51c0*/  FMNMX.FTZ R6, R123, R6, !PT ;  /* 0x000000067b067209 */ /* 0x000fe40007810000 */
[----:B------:R-:W-:Y:S02]  /*51d0*/  FMNMX.FTZ R8, R173, R8, !PT ;  /* 0x00000008ad087209 */ /* 0x000fe40007810000 */
[----:B------:R-:W-:-:S02]  /*51e0*/  LOP3.LUT R2, R177, UR26, RZ, 0x3c, !PT ;  /* 0x0000001ab1027c12 */ /* 0x000fc4000f8e3cff */
[----:B------:R-:W-:Y:S02]  /*51f0*/  FMNMX.FTZ R21, R174, R21, !PT ;  /* 0x00000015ae157209 */ /* 0x000fe40007810000 */
[----:B------:R-:W-:Y:S02]  /*5200*/  FMNMX.FTZ R6, R131, R6, !PT ;  /* 0x0000000683067209 */ /* 0x000fe40007810000 */
[----:B------:R-:W-:Y:S02]  /*5210*/  FMNMX.FTZ R8, R175, R8, !PT ;  /* 0x00000008af087209 */ /* 0x000fe40007810000 */
[-C--:B------:R-:W-:Y:S02]  /*5220*/  LOP3.LUT R218, R101, R2.reuse, RZ, 0x3c, !PT ;  /* 0x0000000265da7212 */ /* 0x080fe400078e3cff */
[----:B------:R-:W-:Y:S02]  /*5230*/  FMNMX.FTZ R21, R182, R21, !PT ;  /* 0x00000015b6157209 */ /* 0x000fe40007810000 */
[----:B------:R-:W-:Y:S01]  /*5240*/  LOP3.LUT R202, R19, R2, RZ, 0x3c, !PT ;  /* 0x0000000213ca7212 */ /* 0x000fe200078e3cff */
[----:B------:R-:W-:Y:S01]  /*5250*/  IMAD.WIDE.U32 R218, R218, -0x2daee0ad, RZ ;  /* 0xd2511f53dada7825 */ /* 0x000fe200078e00ff */
[----:B------:R-:W-:-:S02]  /*5260*/  FMNMX.FTZ R6, R133, R6, !PT ;  /* 0x0000000685067209 */ /* 0x000fc40007810000 */
[----:B------:R-:W-:Y:S01]  /*5270*/  FMNMX.FTZ R8, R167, R8, !PT ;  /* 0x00000008a7087209 */ /* 0x000fe20007810000 */
[----:B------:R-:W-:Y:S01]  /*5280*/  IMAD.WIDE.U32 R202, R202, -0x2daee0ad, RZ ;  /* 0xd2511f53caca7825 */ /* 0x000fe200078e00ff */
[----:B------:R-:W-:Y:S02]  /*5290*/  FMNMX.FTZ R21, R134, R21, !PT ;  /* 0x0000001586157209 */ /* 0x000fe40007810000 */
[----:B------:R-:W-:Y:S02]  /*52a0*/  FMNMX.FTZ R6, R147, R6, !PT ;  /* 0x0000000693067209 */ /* 0x000fe40007810000 */
[----:B------:R-:W-:Y:S02]  /*52b0*/  FMNMX.FTZ R19, R14, R224, !PT ;  /* 0x000000e00e137209 */ /* 0x000fe40007810000 */
[----:B------:R-:W-:Y:S02]  /*52c0*/  FMNMX.FTZ R8, R135, R8, !PT ;  /* 0x0000000887087209 */ /* 0x000fe40007810000 */
[----:B------:R-:W-:-:S02]  /*52d0*/  LOP3.LUT R12, R201, UR27, R13, 0x96, !PT ;  /* 0x0000001bc90c7c12 */ /* 0x000fc4000f8e960d */
[----:B------:R-:W-:Y:S02]  /*52e0*/  FMNMX.FTZ R21, R124, R21, !PT ;  /* 0x000000157c157209 */ /* 0x000fe40007810000 */
[----:B------:R-:W-:Y:S01]  /*52f0*/  FMNMX.FTZ R6, R141, R6, !PT ;  /* 0x000000068d067209 */ /* 0x000fe20007810000 */
[----:B------:R-:W-:Y:S01]  /*5300*/  IMAD.WIDE.U32 R12, R12, -0x326172a9, RZ ;  /* 0xcd9e8d570c0c7825 */ /* 0x000fe200078e00ff */
[--C-:B------:R-:W-:Y:S02]  /*5310*/  LOP3.LUT R114, R219, UR6, R200.reuse, 0x96, !PT ;  /* 0x00000006db727c12 */ /* 0x100fe4000f8e96c8 */
[----:B------:R-:W-:Y:S01]  /*5320*/  LOP3.LUT R200, R203, UR6, R200, 0x96, !PT ;  /* 0x00000006cbc87c12 */ /* 0x000fe2000f8e96c8 */
[----:B------:R-:W-:Y:S01]  /*5330*/  UIADD3 UR6, UR26, -0x61c88647, URZ ;  /* 0x9e3779b91a067890 */ /* 0x000fe2000fffe03f */
        /* <DEDUP_REMOVED lines=9> */
[C---:B------:R-:W-:Y:S02]  /*53d0*/  LOP3.LUT R10, R13.reuse, UR6, R100, 0x96, !PT ;  /* 0x000000060d0a7c12 */ /* 0x040fe4000f8e9664 */
[----:B------:R-:W-:Y:S02]  /*53e0*/  LOP3.LUT R32, R13, UR6, R18, 0x96, !PT ;  /* 0x000000060d207c12 */ /* 0x000fe4000f8e9612 */
[----:B------:R-:W-:Y:S02]  /*53f0*/  FMNMX.FTZ R8, R145, R8, !PT ;  /* 0x0000000891087209 */ /* 0x000fe40007810000 */
[----:B------:R-:W-:Y:S01]  /*5400*/  FMNMX.FTZ R13, R58, R19, !PT ;  /* 0x000000133a0d7209 */ /* 0x000fe20007810000 */
[----:B------:R-:W-:Y:S01]  /*5410*/  IMAD.WIDE.U32 R32, R32, -0x2daee0ad, RZ ;  /* 0xd2511f5320207825 */ /* 0x000fe200078e00ff */
        /* <DEDUP_REMOVED lines=22> */
[----:B------:R-:W-:Y:S01]  /*5580*/  IMAD.U32 R5, RZ, RZ, UR7 ;  /* 0x00000007ff057e24 */ /* 0x000fe2000f8e00ff */
        /* <DEDUP_REMOVED lines=8> */
[C---:B------:R-:W-:Y:S02]  /*5610*/  LOP3.LUT R24, R201.reuse, UR27, R7, 0x96, !PT ;  /* 0x0000001bc9187c12 */ /* 0x040fe4000f8e9607 */
[----:B------:R-:W-:Y:S01]  /*5620*/  LOP3.LUT R108, R201, UR27, R5, 0x96, !PT ;  /* 0x0000001bc96c7c12 */ /* 0x000fe2000f8e9605 */
[----:B------:R-:W1:Y:S01]  /*5630*/  SHFL.BFLY PT, R7, R6, 0x2, 0x1f ;  /* 0x0c401f0006077f89 */ /* 0x000e6200000e0000 */
[----:B------:R-:W-:Y:S01]  /*5640*/  FMNMX.FTZ R21, R138, R21, !PT ;  /* 0x000000158a157209 */ /* 0x000fe20007810000 */
[----:B------:R-:W-:Y:S01]  /*5650*/  IMAD.WIDE.U32 R24, R24, -0x326172a9, RZ ;  /* 0xcd9e8d5718187825 */ /* 0x000fe200078e00ff */
[----:B------:R-:W-:-:S02]  /*5660*/  FMNMX.FTZ R8, R37, R8, !PT ;  /* 0x0000000825087209 */ /* 0x000fc40007810000 */
[----:B------:R-:W-:Y:S01]  /*5670*/  FMNMX.FTZ R13, R184, R13, !PT ;  /* 0x0000000db80d7209 */ /* 0x000fe20007810000 */
[----:B------:R-:W-:Y:S01]  /*5680*/  IMAD.WIDE.U32 R108, R108, -0x326172a9, RZ ;  /* 0xcd9e8d576c6c7825 */ /* 0x000fe200078e00ff */
[----:B------:R-:W-:Y:S02]  /*5690*/  FMNMX.FTZ R21, R126, R21, !PT ;  /* 0x000000157e157209 */ /* 0x000fe40007810000 */
[----:B------:R-:W-:Y:S01]  /*56a0*/  FMNMX.FTZ R19, R93, R8, !PT ;  /* 0x000000085d137209 */ /* 0x000fe20007810000 */
[----:B------:R-:W-:Y:S01]  /*56b0*/  IMAD.WIDE.U32 R200, R200, -0x326172a9, RZ ;  /* 0xcd9e8d57c8c87825 */ /* 0x000fe200078e00ff */
[----:B------:R-:W-:Y:S02]  /*56c0*/  FMNMX.FTZ R13, R186, R13, !PT ;  /* 0x0000000dba0d7209 */ /* 0x000fe40007810000 */
[----:B------:R-:W-:Y:S02]  /*56d0*/  FMNMX.FTZ R8, R68, R21, !PT ;  /* 0x0000001544087209 */ /* 0x000fe40007810000 */
[----:B------:R-:W-:-:S02]  /*56e0*/  LOP3.LUT R20, R23, UR6, R18, 0x96, !PT ;  /* 0x0000000617147c12 */ /* 0x000fc4000f8e9612 */
[--C-:B------:R-:W-:Y:S02]  /*56f0*/  LOP3.LUT R185, R25, UR6, R18.reuse, 0x96, !PT ;  /* 0x0000000619b97c12 */ /* 0x100fe4000f8e9612 */
[----:B------:R-:W-:Y:S01]  /*5700*/  LOP3.LUT R177, R109, UR6, R18, 0x96, !PT ;  /* 0x000000066db17c12 */ /* 0x000fe2000f8e9612 */
[----:B------:R-:W-:Y:S01]  /*5710*/  IMAD.WIDE.U32 R20, R20, -0x2daee0ad, RZ ;  /* 0xd2511f5314147825 */ /* 0x000fe200078e00ff */
[----:B------:R-:W-:Y:S02]  /*5720*/  FMNMX.FTZ R18, R104, R19, !PT ;  /* 0x0000001368127209 */ /* 0x000fe40007810000 */
[----:B------:R-:W-:Y:S02]  /*5730*/  FMNMX.FTZ R13, R122, R13, !PT ;  /* 0x0000000d7a0d7209 */ /* 0x000fe40007810000 */
[----:B------:R-:W-:Y:S02]  /*5740*/  FMNMX.FTZ R19, R69, R8, !PT ;  /* 0x0000000845137209 */ /* 0x000fe40007810000 */
[----:B------:R-:W-:-:S02]  /*5750*/  FMNMX.FTZ R13, R194, R13, !PT ;  /* 0x0000000dc20d7209 */ /* 0x000fc40007810000 */
[----:B------:R-:W-:Y:S02]  /*5760*/  FMNMX.FTZ R19, R78, R19, !PT ;  /* 0x000000134e137209 */ /* 0x000fe40007810000 */
[----:B------:R-:W-:Y:S02]  /*5770*/  FMNMX.FTZ R13, R162, R13, !PT ;  /* 0x0000000da20d7209 */ /* 0x000fe40007810000 */
[----:B-1----:R-:W-:Y:S01]  /*5780*/  FMNMX.FTZ R7, R6, R7, !PT ;  /* 0x0000000706077209 */ /* 0x002fe20007810000 */
[----:B------:R-:W1:Y:S01]  /*5790*/  SHFL.BFLY PT, R8, R19, 0x2, 0x1f ;  /* 0x0c401f0013087f89 */ /* 0x000e6200000e0000 */
[----:B------:R-:W-:Y:S02]  /*57a0*/  FMNMX.FTZ R13, R146, R13, !PT ;  /* 0x0000000d920d7209 */ /* 0x000fe40007810000 */
[----:B------:R-:W-:Y:S01]  /*57b0*/  LOP3.LUT R5, R23, UR6, R100, 0x96, !PT ;  /* 0x0000000617057c12 */ /* 0x000fe2000f8e9664 */
[----:B------:R-:W2:Y:S01]  /*57c0*/  SHFL.BFLY PT, R132, R7, 0x1, 0x1f ;  /* 0x0c201f0007847f89 */ /* 0x000ea200000e0000 */
[----:B------:R-:W-:-:S02]  /*57d0*/  FMNMX.FTZ R13, R164, R13, !PT ;  /* 0x0000000da40d7209 */ /* 0x000fc40007810000 */
[----:B------:R-:W-:Y:S01]  /*57e0*/  LOP3.LUT R102, R25, UR6, R100, 0x96, !PT ;  /* 0x0000000619667c12 */ /* 0x000fe2000f8e9664 */
[----:B------:R-:W-:Y:S01]  /*57f0*/  IMAD.WIDE.U32 R28, R5, -0x2daee0ad, RZ ;  /* 0xd2511f53051c7825 */ /* 0x000fe200078e00ff */
[----:B------:R-:W-:Y:S02]  /*5800*/  FMNMX.FTZ R13, R160, R13, !PT ;  /* 0x0000000da00d7209 */ /* 0x000fe40007810000 */
[----:B------:R-:W-:Y:S02]  /*5810*/  LOP3.LUT R5, R21, UR32, R202, 0x96, !PT ;  /* 0x0000002015057c12 */ /* 0x000fe4000f8e96ca */
[----:B------:R-:W-:Y:S02]  /*5820*/  FMNMX.FTZ R13, R120, R13, !PT ;  /* 0x0000000d780d7209 */ /* 0x000fe40007810000 */
[----:B------:R-:W-:Y:S01]  /*5830*/  LOP3.LUT R100, R109, UR6, R100, 0x96, !PT ;  /* 0x000000066d647c12 */ /* 0x000fe2000f8e9664 */
[----:B------:R-:W-:Y:S01]  /*5840*/  UIADD3 UR6, UR26, 0x3c6ef372, URZ ;  /* 0x3c6ef3721a067890 */ /* 0x000fe2000fffe03f */
[----:B------:R-:W-:-:S02]  /*5850*/  FMNMX.FTZ R21, R118, R13, !PT ;  /* 0x0000000d76157209 */ /* 0x000fc40007810000 */
[----:B------:R-:W-:Y:S02]  /*5860*/  FMNMX.FTZ R18, R105, R18, !PT ;  /* 0x0000001269127209 */ /* 0x000fe40007810000 */
[----:B------:R-:W-:Y:S02]  /*5870*/  FMNMX.FTZ R21, R40, R21, !PT ;  /* 0x0000001528157209 */ /* 0x000fe40007810000 */
[----:B------:R-:W-:Y:S02]  /*5880*/  LOP3.LUT R6, R115, UR6, R12, 0x96, !PT ;  /* 0x0000000673067c12 */ /* 0x000fe4000f8e960c */
[----:B-1----:R-:W-:Y:S02]  /*5890*/  FMNMX.FTZ R8, R19, R8, !PT ;  /* 0x0000000813087209 */ /* 0x002fe40007810000 */
[----:B------:R-:W-:Y:S02]  /*58a0*/  FMNMX.FTZ R21, R116, R21, !PT ;  /* 0x0000001574157209 */ /* 0x000fe40007810000 */
[----:B--2---:R-:W-:Y:S01]  /*58b0*/  FMNMX.FTZ R132, R7, R132, !PT ;  /* 0x0000008407847209 */ /* 0x004fe20007810000 */
[----:B------:R-:W1:Y:S01]  /*58c0*/  SHFL.BFLY PT, R13, R8, 0x1, 0x1f ;  /* 0x0c201f00080d7f89 */ /* 0x000e6200000e0000 */
[----:B------:R-:W-:-:S02]  /*58d0*/  FMNMX.FTZ R21, R96, R21, !PT ;  /* 0x0000001560157209 */ /* 0x000fc40007810000 */
[----:B------:R-:W-:Y:S01]  /*58e0*/  LOP3.LUT R12, R201, UR6, R12, 0x96, !PT ;  /* 0x00000006c90c7c12 */ /* 0x000fe2000f8e960c */
[----:B------:R-:W-:Y:S01]  /*58f0*/  FMUL.FTZ R190, R132, UR36 ;  /* 0x0000002484be7c20 */ /* 0x000fe20008410000 */
[----:B------:R-:W-:Y:S02]  /*5900*/  FMNMX.FTZ R21, R36, R21, !PT ;  /* 0x0000001524157209 */ /* 0x000fe40007810000 */
[----:B------:R-:W-:Y:S01]  /*5910*/  FSETP.NEU.FTZ.AND P1, PT, R132, -INF , PT ;  /* 0xff8000008400780b */ /* 0x000fe20003f3d000 */
[----:B------:R-:W-:Y:S01]  /*5920*/  IMAD.WIDE.U32 R236, R12, -0x2daee0ad, RZ ;  /* 0xd2511f530cec7825 */ /* 0x000fe200078e00ff */
[----:B------:R-:W-:Y:S02]  /*5930*/  FMNMX.FTZ R21, R38, R21, !PT ;  /* 0x0000001526157209 */ /* 0x000fe40007810000 */
[----:B------:R-:W-:Y:S01]  /*5940*/  FMNMX.FTZ R18, R107, R18, !PT ;  /* 0x000000126b127209 */ /* 0x000fe20007810000 */
[----:B------:R-:W-:Y:S01]  /*5950*/  IMAD.MOV.U32 R217, RZ, RZ, R237 ;  /* 0x000000ffffd97224 */ /* 0x000fe200078e00ed */
[----:B------:R-:W-:-:S02]  /*5960*/  FMNMX.FTZ R21, R98, R21, !PT ;  /* 0x0000001562157209 */ /* 0x000fc40007810000 */
[----:B------:R-:W-:Y:S01]  /*5970*/  FSEL R190, R190, RZ, P1 ;  /* 0x000000ffbebe7208 */ /* 0x000fe20000800000 */
[----:B------:R-:W2:Y:S01]  /*5980*/  SHFL.BFLY PT, R7, R18, 0x2, 0x1f ;  /* 0x0c401f0012077f89 */ /* 0x000ea200000e0000 */
[----:B------:R-:W-:Y:S02]  /*5990*/  FMNMX.FTZ R21, R84, R21, !PT ;  /* 0x0000001554157209 */ /* 0x000fe40007810000 */
[----:B------:R-:W-:Y:S01]  /*59a0*/  LOP3.LUT R19, R237, UR28, R32, 0x96, !PT ;  /* 0x0000001ced137c12 */ /* 0x000fe2000f8e9620 */
[--C-:B------:R-:W-:Y:S01]  /*59b0*/  FFMA.FTZ R77, R17, UR36, -R190.reuse ;  /* 0x00000024114d7c23 */ /* 0x100fe200080108be */
[----:B------:R-:W-:Y:S01]  /*59c0*/  FMNMX.FTZ R21, R86, R21, !PT ;  /* 0x0000001556157209 */ /* 0x000fe20007810000 */
[----:B------:R-:W-:Y:S01]  /*59d0*/  FFMA.FTZ R46, R59, UR36, -R190 ;  /* 0x000000243b2e7c23 */ /* 0x000fe200080108be */
[----:B------:R-:W-:Y:S01]  /*59e0*/  LOP3.LUT R17, R33, UR32, R202, 0x96, !PT ;  /* 0x0000002021117c12 */ /* 0x000fe2000f8e96ca */
[----:B------:R-:W-:Y:S01]  /*59f0*/  IMAD.WIDE.U32 R32, R5, -0x326172a9, RZ ;  /* 0xcd9e8d5705207825 */ /* 0x000fe200078e00ff */
[----:B-1----:R-:W-:-:S03]  /*5a00*/  FMNMX.FTZ R5, R8, R13, !PT ;  /* 0x0000000d08057209 */ /* 0x002fc60007810000 */
[----:B------:R-:W-:Y:S01]  /*5a10*/  FFMA.FTZ R75, R199, UR36, -R190 ;  /* 0x00000024c74b7c23 */ /* 0x000fe200080108be */
[----:B------:R-:W-:Y:S01]  /*5a20*/  FMNMX.FTZ R8, R82, R21, !PT ;  /* 0x0000001552087209 */ /* 0x000fe20007810000 */
[----:B------:R-:W-:Y:S01]  /*5a30*/  IMAD.WIDE.U32 R34, R19, -0x326172a9, RZ ;  /* 0xcd9e8d5713227825 */ /* 0x000fe200078e00ff */
[----:B------:R-:W-:-:S03]  /*5a40*/  LOP3.LUT R103, R115, UR6, R24, 0x96, !PT ;  /* 0x0000000673677c12 */ /* 0x000fc6000f8e9618 */
[----:B------:R-:W-:Y:S01]  /*5a50*/  FMUL.FTZ R81, R5, UR36 ;  /* 0x0000002405517c20 */ /* 0x000fe20008410000 */
[----:B------:R-:W-:Y:S01]  /*5a60*/  FMNMX.FTZ R8, R83, R8, !PT ;  /* 0x0000000853087209 */ /* 0x000fe20007810000 */
[----:B------:R-:W-:Y:S01]  /*5a70*/  IMAD.MOV.U32 R225, RZ, RZ, R35 ;  /* 0x000000ffffe17224 */ /* 0x000fe200078e0023 */
[----:B------:R-:W-:Y:S01]  /*5a80*/  LOP3.LUT R183, R201, UR6, R24, 0x96, !PT ;  /* 0x00000006c9b77c12 */ /* 0x000fe2000f8e9618 */
[----:B------:R-:W-:Y:S01]  /*5a90*/  FFMA.FTZ R66, R207, UR36, -R190 ;  /* 0x00000024cf427c23 */ /* 0x000fe200080108be */
[----:B------:R-:W-:Y:S01]  /*5aa0*/  LOP3.LUT R24, R29, UR32, R218, 0x96, !PT ;  /* 0x000000201d187c12 */ /* 0x000fe2000f8e96da */
[----:B------:R-:W1:Y:S01]  /*5ab0*/  SHFL.BFLY PT, R13, R8, 0x2, 0x1f ;  /* 0x0c401f00080d7f89 */ /* 0x000e6200000e0000 */
[----:B------:R-:W-:Y:S01]  /*5ac0*/  LOP3.LUT R26, R115, UR6, R22, 0x96, !PT ;  /* 0x00000006731a7c12 */ /* 0x000fe2000f8e9616 */
[----:B------:R-:W-:Y:S01]  /*5ad0*/  FFMA.FTZ R53, R57, UR36, -R190 ;  /* 0x0000002439357c23 */ /* 0x000fe200080108be */
[----:B------:R-:W-:Y:S01]  /*5ae0*/  LOP3.LUT R22, R201, UR6, R22, 0x96, !PT ;  /* 0x00000006c9167c12 */ /* 0x000fe2000f8e9616 */
[----:B------:R-:W-:Y:S01]  /*5af0*/  IMAD.WIDE.U32 R24, R24, -0x326172a9, RZ ;  /* 0xcd9e8d5718187825 */ /* 0x000fe200078e00ff */
[----:B--2---:R-:W-:-:S03]  /*5b00*/  FMNMX.FTZ R7, R18, R7, !PT ;  /* 0x0000000712077209 */ /* 0x004fc60007810000 */
[----:B------:R-:W-:Y:S01]  /*5b10*/  FFMA.FTZ R76, R195, UR36, -R190 ;  /* 0x00000024c34c7c23 */ /* 0x000fe200080108be */
[----:B------:R-:W-:Y:S01]  /*5b20*/  FSETP.NEU.FTZ.AND P1, PT, R5, -INF , PT ;  /* 0xff8000000500780b */ /* 0x000fe20003f3d000 */
[----:B------:R-:W-:Y:S01]  /*5b30*/  IMAD.WIDE.U32 R26, R26, -0x2daee0ad, RZ ;  /* 0xd2511f531a1a7825 */ /* 0x000fe200078e00ff */
[----:B------:R-:W-:Y:S01]  /*5b40*/  LOP3.LUT R30, R25, UR31, R114, 0x96, !PT ;  /* 0x0000001f191e7c12 */ /* 0x000fe2000f8e9672 */
[----:B------:R-:W2:Y:S01]  /*5b50*/  SHFL.BFLY PT, R18, R7, 0x1, 0x1f ;  /* 0x0c201f0007127f89 */ /* 0x000ea200000e0000 */
[----:B------:R-:W-:Y:S01]  /*5b60*/  FSEL R81, R81, RZ, P1 ;  /* 0x000000ff51517208 */ /* 0x000fe20000800000 */
[----:B------:R-:W-:Y:S01]  /*5b70*/  IMAD.WIDE.U32 R22, R22, -0x2daee0ad, RZ ;  /* 0xd2511f5316167825 */ /* 0x000fe200078e00ff */
[----:B------:R-:W-:Y:S01]  /*5b80*/  LOP3.LUT R28, R27, UR28, R28, 0x96, !PT ;  /* 0x0000001c1b1c7c12 */ /* 0x000fe2000f8e961c */
[----:B------:R-:W-:Y:S01]  /*5b90*/  MUFU.EX2 R75, R75 ;  /* 0x0000004b004b7308 */ /* 0x000fe20000000800 */
[----:B------:R-:W-:Y:S01]  /*5ba0*/  LEA R252, R252, UR4, 0x1 ;  /* 0x00000004fcfc7c11 */ /* 0x000fe2000f8e08ff */
[----:B------:R-:W-:Y:S01]  /*5bb0*/  IMAD.WIDE.U32 R30, R30, -0x2daee0ad, RZ ;  /* 0xd2511f531e1e7825 */ /* 0x000fe200078e00ff */
[----:B------:R-:W-:-:S03]  /*5bc0*/  LOP3.LUT R20, R23, UR28, R20, 0x96, !PT ;  /* 0x0000001c17147c12 */ /* 0x000fc6000f8e9614 */
[--C-:B------:R-:W-:Y:S01]  /*5bd0*/  FFMA.FTZ R74, R16, UR36, -R81.reuse ;  /* 0x00000024104a7c23 */ /* 0x100fe20008010851 */
[----:B------:R-:W-:Y:S01]  /*5be0*/  FFMA.FTZ R67, R216, UR36, -R81 ;  /* 0x00000024d8437c23 */ /* 0x000fe20008010851 */
[----:B------:R-:W-:Y:S01]  /*5bf0*/  IMAD.WIDE.U32 R28, R28, -0x326172a9, RZ ;  /* 0xcd9e8d571c1c7825 */ /* 0x000fe200078e00ff */
[----:B------:R-:W-:Y:S01]  /*5c00*/  LOP3.LUT R12, R31, UR24, R26, 0x96, !PT ;  /* 0x000000181f0c7c12 */ /* 0x000fe2000f8e961a */
[----:B------:R-:W-:Y:S01]  /*5c10*/  LDSM.16.MT88.4 R244, [R252+0x4000] ;  /* 0x00400000fcf4783b */ /* 0x000fe20000004200 */
[----:B------:R-:W-:Y:S01]  /*5c20*/  LOP3.LUT R26, R33, UR31, R200, 0x96, !PT ;  /* 0x0000001f211a7c12 */ /* 0x000fe2000f8e96c8 */
[----:B------:R-:W-:Y:S01]  /*5c30*/  IMAD.WIDE.U32 R20, R20, -0x326172a9, RZ ;  /* 0xcd9e8d5714147825 */ /* 0x000fe200078e00ff */
[----:B-1----:R-:W-:Y:S01]  /*5c40*/  FMNMX.FTZ R13, R8, R13, !PT ;  /* 0x0000000d080d7209 */ /* 0x002fe20007810000 */
[----:B------:R-:W-:Y:S01]  /*5c50*/  MUFU.EX2 R66, R66 ;  /* 0x0000004200427308 */ /* 0x000fe20000000800 */
[----:B------:R-:W-:Y:S01]  /*5c60*/  LOP3.LUT R24, R29, UR25, R24, 0x96, !PT ;  /* 0x000000191d187c12 */ /* 0x000fe2000f8e9618 */
[----:B------:R-:W-:-:S04]  /*5c70*/  IMAD.WIDE.U32 R26, R26, -0x2daee0ad, RZ ;  /* 0xd2511f531a1a7825 */ /* 0x000fc800078e00ff */
[--C-:B------:R-:W-:Y:S01]  /*5c80*/  FFMA.FTZ R62, R62, UR36, -R81.reuse ;  /* 0x000000243e3e7c23 */ /* 0x100fe20008010851 */
[----:B------:R-:W1:Y:S01]  /*5c90*/  SHFL.BFLY PT, R8, R13, 0x1, 0x1f ;  /* 0x0c201f000d087f89 */ /* 0x000e6200000e0000 */
[----:B------:R-:W-:Y:S01]  /*5ca0*/  FFMA.FTZ R50, R206, UR36, -R81 ;  /* 0x00000024ce327c23 */ /* 0x000fe20008010851 */
[----:B------:R-:W-:Y:S01]  /*5cb0*/  IMAD.WIDE.U32 R24, R24, -0x2daee0ad, RZ ;  /* 0xd2511f5318187825 */ /* 0x000fe200078e00ff */
[----:B------:R-:W-:Y:S01]  /*5cc0*/  LOP3.LUT R22, R27, UR24, R22, 0x96, !PT ;  /* 0x000000181b167c12 */ /* 0x000fe2000f8e9616 */
[----:B------:R-:W-:Y:S01]  /*5cd0*/  MUFU.EX2 R77, R77 ;  /* 0x0000004d004d7308 */ /* 0x000fe20000000800 */
[----:B--2---:R-:W-:Y:S01]  /*5ce0*/  FMNMX.FTZ R7, R7, R18, !PT ;  /* 0x0000001207077209 */ /* 0x004fe20007810000 */
[----:B------:R-:W-:Y:S01]  /*5cf0*/  IMAD.WIDE.U32 R16, R17, -0x326172a9, RZ ;  /* 0xcd9e8d5711107825 */ /* 0x000fe200078e00ff */
[----:B------:R-:W-:-:S03]  /*5d00*/  LOP3.LUT R18, R21, UR25, R32, 0x96, !PT ;  /* 0x0000001915127c12 */ /* 0x000fc6000f8e9620 */
[----:B------:R-:W-:Y:S01]  /*5d10*/  FFMA.FTZ R61, R61, UR36, -R190 ;  /* 0x000000243d3d7c23 */ /* 0x000fe200080108be */
[C---:B------:R-:W-:Y:S01]  /*5d20*/  FSETP.NEU.FTZ.AND P1, PT, R7.reuse, -INF , PT ;  /* 0xff8000000700780b */ /* 0x040fe20003f3d000 */
[----:B------:R-:W-:Y:S01]  /*5d30*/  FMUL.FTZ R110, R7, UR36 ;  /* 0x00000024076e7c20 */ /* 0x000fe20008410000 */
[----:B------:R-:W-:Y:S01]  /*5d40*/  IMAD.WIDE.U32 R32, R12, -0x326172a9, RZ ;  /* 0xcd9e8d570c207825 */ /* 0x000fe200078e00ff */
[----:B------:R-:W-:Y:S01]  /*5d50*/  LOP3.LUT R12, R25, UR19, R30, 0x96, !PT ;  /* 0x00000013190c7c12 */ /* 0x000fe2000f8e961e */
[----:B------:R-:W-:Y:S01]  /*5d60*/  MUFU.EX2 R76, R76 ;  /* 0x0000004c004c7308 */ /* 0x000fe20000000800 */
[----:B------:R-:W-:Y:S01]  /*5d70*/  LOP3.LUT R47, R35, UR25, R16, 0x96, !PT ;  /* 0x00000019232f7c12 */ /* 0x000fe2000f8e9610 */
[----:B------:R-:W-:Y:S01]  /*5d80*/  IMAD.WIDE.U32 R18, R18, -0x2daee0ad, RZ ;  /* 0xd2511f5312127825 */ /* 0x000fe200078e00ff */
[----:B------:R-:W-:-:S03]  /*5d90*/  FSEL R110, R110, RZ, P1 ;  /* 0x000000ff6e6e7208 */ /* 0x000fc60000800000 */
[----:B------:R-:W-:Y:S01]  /*5da0*/  FFMA.FTZ R54, R209, UR36, -R190 ;  /* 0x00000024d1367c23 */ /* 0x000fe200080108be */
[----:B------:R-:W-:Y:S01]  /*5db0*/  LOP3.LUT R16, R33, UR23, R28, 0x96, !PT ;  /* 0x0000001721107c12 */ /* 0x000fe2000f8e961c */
[----:B------:R-:W-:Y:S01]  /*5dc0*/  IMAD.WIDE.U32 R22, R22, -0x326172a9, RZ ;  /* 0xcd9e8d5716167825 */ /* 0x000fe200078e00ff */
[----:B------:R-:W-:-:S03]  /*5dd0*/  LOP3.LUT R101, R17, UR31, R200, 0x96, !PT ;  /* 0x0000001f11657c12 */ /* 0x000fc6000f8e96c8 */
[----:B------:R-:W-:Y:S01]  /*5de0*/  FFMA.FTZ R73, R15, UR36, -R110 ;  /* 0x000000240f497c23 */ /* 0x000fe2000801086e */
[----:B------:R-:W-:Y:S01]  /*5df0*/  LOP3.LUT R15, R19, UR19, R26, 0x96, !PT ;  /* 0x00000013130f7c12 */ /* 0x000fe2000f8e961a */
[----:B------:R-:W-:Y:S01]  /*5e00*/  IMAD.WIDE.U32 R28, R12, -0x326172a9, RZ ;  /* 0xcd9e8d570c1c7825 */ /* 0x000fe200078e00ff */
[----:B-1----:R-:W-:-:S03]  /*5e10*/  FMNMX.FTZ R8, R13, R8, !PT ;  /* 0x000000080d087209 */ /* 0x002fc60007810000 */
[----:B------:R-:W-:Y:S01]  /*5e20*/  FFMA.FTZ R64, R85, UR36, -R110 ;  /* 0x0000002455407c23 */ /* 0x000fe2000801086e */
[----:B------:R-:W-:Y:S01]  /*5e30*/  LOP3.LUT R12, R23, UR23, R20, 0x96, !PT ;  /* 0x00000017170c7c12 */ /* 0x000fe2000f8e9614 */
[----:B------:R-:W-:Y:S01]  /*5e40*/  IMAD.WIDE.U32 R16, R16, -0x2daee0ad, RZ ;  /* 0xd2511f5310107825 */ /* 0x000fe200078e00ff */
[----:B------:R-:W-:-:S03]  /*5e50*/  FSETP.NEU.FTZ.AND P1, PT, R8, -INF , PT ;  /* 0xff8000000800780b */ /* 0x000fc60003f3d000 */
[----:B------:R-:W-:Y:S01]  /*5e60*/  FMUL.FTZ R85, R8, UR36 ;  /* 0x0000002408557c20 */ /* 0x000fe20008410000 */
[----:B------:R-:W-:Y:S01]  /*5e70*/  LOP3.LUT R26, R29, UR34, R32, 0x96, !PT ;  /* 0x000000221d1a7c12 */ /* 0x000fe2000f8e9620 */
[----:B------:R-:W-:Y:S01]  /*5e80*/  IMAD.WIDE.U32 R20, R15, -0x326172a9, RZ ;  /* 0xcd9e8d570f147825 */ /* 0x000fe200078e00ff */
[----:B------:R-:W-:-:S03]  /*5e90*/  LOP3.LUT R25, R28, 0xffff, RZ, 0xc0, !PT ;  /* 0x0000ffff1c197812 */ /* 0x000fc600078ec0ff */
[----:B------:R-:W-:Y:S01]  /*5ea0*/  FFMA.FTZ R59, R63, UR36, -R110 ;  /* 0x000000243f3b7c23 */ /* 0x000fe2000801086e */
[----:B------:R-:W-:Y:S01]  /*5eb0*/  LOP3.LUT R51, R28, 0xff, RZ, 0xc0, !PT ;  /* 0x000000ff1c337812 */ /* 0x000fe200078ec0ff */
[----:B------:R-:W-:Y:S01]  /*5ec0*/  IMAD R223, R0, 0x2, R252 ;  /* 0x0000000200df7824 */ /* 0x000fe200078e02fc */
[----:B------:R-:W-:Y:S01]  /*5ed0*/  SHF.R.U32.HI R29, RZ, 0x10, R28 ;  /* 0x00000010ff1d7819 */ /* 0x000fe2000001161c */
[----:B------:R-:W-:Y:S01]  /*5ee0*/  FFMA.FTZ R72, R79, UR36, -R110 ;  /* 0x000000244f487c23 */ /* 0x000fe2000801086e */
[----:B------:R-:W-:Y:S01]  /*5ef0*/  SHF.R.U32.HI R27, RZ, 0x18, R28 ;  /* 0x00000018ff1b7819 */ /* 0x000fe2000001161c */
[----:B------:R-:W-:Y:S01]  /*5f00*/  IMAD.WIDE.U32 R30, R12, -0x2daee0ad, RZ ;  /* 0xd2511f530c1e7825 */ /* 0x000fe200078e00ff */
[C---:B------:R-:W-:Y:S01]  /*5f10*/  LOP3.LUT R28, R16.reuse, 0xffff, RZ, 0xc0, !PT ;  /* 0x0000ffff101c7812 */ /* 0x040fe200078ec0ff */
[----:B------:R-:W-:Y:S01]  /*5f20*/  MUFU.EX2 R64, R64 ;  /* 0x0000004000407308 */ /* 0x000fe20000000800 */
[----:B------:R-:W-:Y:S01]  /*5f30*/  LOP3.LUT R109, R16, 0xff, RZ, 0xc0, !PT ;  /* 0x000000ff106d7812 */ /* 0x000fe200078ec0ff */
[----:B------:R-:W-:Y:S01]  /*5f40*/  FFMA.FTZ R49, R205, UR36, -R110 ;  /* 0x00000024cd317c23 */ /* 0x000fe2000801086e */
[----:B------:R-:W-:Y:S01]  /*5f50*/  SHF.R.U32.HI R23, RZ, 0x10, R16 ;  /* 0x00000010ff177819 */ /* 0x000fe20000011610 */
[----:B------:R-:W-:Y:S01]  /*5f60*/  FFMA.FTZ R44, R55, UR36, -R110 ;  /* 0x00000024372c7c23 */ /* 0x000fe2000801086e */
[----:B------:R-:W-:Y:S01]  /*5f70*/  SHF.R.U32.HI R117, RZ, 0x18, R16 ;  /* 0x00000018ff757819 */ /* 0x000fe20000011610 */
[----:B------:R-:W-:Y:S01]  /*5f80*/  FFMA.FTZ R57, R193, UR36, -R110 ;  /* 0x00000024c1397c23 */ /* 0x000fe2000801086e */
[----:B------:R-:W-:Y:S01]  /*5f90*/  FSEL R85, R85, RZ, P1 ;  /* 0x000000ff55557208 */ /* 0x000fe20000800000 */
[----:B------:R-:W1:Y:S01]  /*5fa0*/  MUFU.EX2 R59, R59 ;  /* 0x0000003b003b7308 */ /* 0x000e620000000800 */
[----:B------:R-:W-:Y:S01]  /*5fb0*/  LOP3.LUT R16, R21, UR34, R22, 0x96, !PT ;  /* 0x0000002215107c12 */ /* 0x000fe2000f8e9616 */
[----:B------:R-:W-:Y:S01]  /*5fc0*/  FFMA.FTZ R52, R197, UR36, -R110 ;  /* 0x00000024c5347c23 */ /* 0x000fe2000801086e */
[----:B------:R-:W-:Y:S01]  /*5fd0*/  LOP3.LUT R21, R20, 0xffff, RZ, 0xc0, !PT ;  /* 0x0000ffff14157812 */ /* 0x000fe200078ec0ff */
[--C-:B------:R-:W-:Y:S01]  /*5fe0*/  FFMA.FTZ R71, R14, UR36, -R85.reuse ;  /* 0x000000240e477c23 */ /* 0x100fe20008010855 */
[----:B------:R-:W-:Y:S01]  /*5ff0*/  LOP3.LUT R24, R17, UR33, R24, 0x96, !PT ;  /* 0x0000002111187c12 */ /* 0x000fe2000f8e9618 */
[----:B------:R-:W-:Y:S01]  /*6000*/  FFMA.FTZ R70, R224, UR36, -R85 ;  /* 0x00000024e0467c23 */ /* 0x000fe20008010855 */
[----:B------:R-:W-:Y:S01]  /*6010*/  LOP3.LUT R17, R20, 0xff, RZ, 0xc0, !PT ;  /* 0x000000ff14117812 */ /* 0x000fe200078ec0ff */
[----:B------:R-:W-:Y:S01]  /*6020*/  IMAD.MOV.U32 R224, RZ, RZ, R34 ;  /* 0x000000ffffe07224 */ /* 0x000fe200078e0022 */
[----:B------:R-:W-:Y:S01]  /*6030*/  SHF.R.U32.HI R14, RZ, 0x8, R21 ;  /* 0x00000008ff0e7819 */ /* 0x000fe20000011615 */
[----:B------:R-:W-:Y:S01]  /*6040*/  MUFU.EX2 R73, R73 ;  /* 0x0000004900497308 */ /* 0x000fe20000000800 */
[----:B------:R-:W-:Y:S01]  /*6050*/  LOP3.LUT R32, R29, 0xff, RZ, 0xc0, !PT ;  /* 0x000000ff1d207812 */ /* 0x000fe200078ec0ff */
[--C-:B------:R-:W-:Y:S01]  /*6060*/  FFMA.FTZ R65, R60, UR36, -R85.reuse ;  /* 0x000000243c417c23 */ /* 0x100fe20008010855 */
[----:B------:R-:W-:Y:S01]  /*6070*/  PRMT R17, R17, 0x5410, R14 ;  /* 0x0000541011117816 */ /* 0x000fe2000000000e */
[--C-:B------:R-:W-:Y:S01]  /*6080*/  FFMA.FTZ R60, R226, UR36, -R85.reuse ;  /* 0x00000024e23c7c23 */ /* 0x100fe20008010855 */
[----:B------:R-:W-:Y:S01]  /*6090*/  LOP3.LUT R14, R16, 0xffff, RZ, 0xc0, !PT ;  /* 0x0000ffff100e7812 */ /* 0x000fe200078ec0ff */
[----:B------:R-:W-:Y:S01]  /*60a0*/  FFMA.FTZ R48, R228, UR36, -R85 ;  /* 0x00000024e4307c23 */ /* 0x000fe20008010855 */
[----:B------:R-:W-:Y:S01]  /*60b0*/  PRMT R27, R32, 0x5410, R27 ;  /* 0x00005410201b7816 */ /* 0x000fe2000000001b */
[----:B------:R-:W2:Y:S01]  /*60c0*/  MUFU.EX2 R72, R72 ;  /* 0x0000004800487308 */ /* 0x000ea20000000800 */
[----:B------:R-:W3:Y:S01]  /*60d0*/  LDSM.16.MT88.4 R32, [R223+0x4000] ;  /* 0x00400000df20783b */ /* 0x000ee20000004200 */
[----:B------:R-:W-:Y:S01]  /*60e0*/  LOP3.LUT R21, R16, 0xff, RZ, 0xc0, !PT ;  /* 0x000000ff10157812 */ /* 0x000fe200078ec0ff */
[--C-:B------:R-:W-:Y:S01]  /*60f0*/  FFMA.FTZ R45, R230, UR36, -R85.reuse ;  /* 0x00000024e62d7c23 */ /* 0x100fe20008010855 */
[----:B------:R-:W-:Y:S01]  /*6100*/  SHF.R.U32.HI R14, RZ, 0x8, R14 ;  /* 0x00000008ff0e7819 */ /* 0x000fe2000001160e */
[--C-:B------:R-:W-:Y:S01]  /*6110*/  FFMA.FTZ R58, R58, UR36, -R85.reuse ;  /* 0x000000243a3a7c23 */ /* 0x100fe20008010855 */
[--C-:B------:R-:W-:Y:S01]  /*6120*/  SHF.R.U32.HI R22, RZ, 0x10, R20.reuse ;  /* 0x00000010ff167819 */ /* 0x100fe20000011614 */
[----:B------:R-:W-:Y:S01]  /*6130*/  FFMA.FTZ R55, R222, UR36, -R85 ;  /* 0x00000024de377c23 */ /* 0x000fe20008010855 */
[----:B------:R-:W-:Y:S01]  /*6140*/  SHF.R.U32.HI R19, RZ, 0x18, R20 ;  /* 0x00000018ff137819 */ /* 0x000fe20000011614 */
[----:B------:R-:W-:Y:S01]  /*6150*/  MUFU.EX2 R71, R71 ;  /* 0x0000004700477308 */ /* 0x000fe20000000800 */
[----:B------:R-:W-:Y:S01]  /*6160*/  LOP3.LUT R12, R31, UR33, R18, 0x96, !PT ;  /* 0x000000211f0c7c12 */ /* 0x000fe2000f8e9612 */
[--C-:B------:R-:W-:Y:S01]  /*6170*/  FFMA.FTZ R79, R204, UR36, -R81.reuse ;  /* 0x00000024cc4f7c23 */ /* 0x100fe20008010851 */
[C---:B------:R-:W-:Y:S01]  /*6180*/  LOP3.LUT R13, R30.reuse, 0xffff, RZ, 0xc0, !PT ;  /* 0x0000ffff1e0d7812 */ /* 0x040fe200078ec0ff */
[----:B------:R-:W-:Y:S01]  /*6190*/  IMAD.MOV.U32 R216, RZ, RZ, R236 ;  /* 0x000000ffffd87224 */ /* 0x000fe200078e00ec */
[----:B------:R-:W-:Y:S01]  /*61a0*/  LOP3.LUT R18, R30, 0xff, RZ, 0xc0, !PT ;  /* 0x000000ff1e127812 */ /* 0x000fe200078ec0ff */
[----:B------:R-:W-:Y:S01]  /*61b0*/  FFMA.FTZ R56, R56, UR36, -R81 ;  /* 0x0000002438387c23 */ /* 0x000fe20008010851 */
[--C-:B------:R-:W-:Y:S01]  /*61c0*/  SHF.R.U32.HI R20, RZ, 0x10, R30.reuse ;  /* 0x00000010ff147819 */ /* 0x100fe2000001161e */
[----:B------:R-:W4:Y:S01]  /*61d0*/  MUFU.EX2 R70, R70 ;  /* 0x0000004600467308 */ /* 0x000f220000000800 */
[----:B------:R-:W-:Y:S01]  /*61e0*/  SHF.R.U32.HI R15, RZ, 0x18, R30 ;  /* 0x00000018ff0f7819 */ /* 0x000fe2000001161e */
[----:B------:R-:W-:Y:S01]  /*61f0*/  IMAD.WIDE.U32 R204, R47, -0x2daee0ad, RZ ;  /* 0xd2511f532fcc7825 */ /* 0x000fe200078e00ff */
[----:B------:R-:W-:-:S03]  /*6200*/  SHF.R.U32.HI R30, RZ, 0x8, R25 ;  /* 0x00000008ff1e7819 */ /* 0x000fc60000011619 */
[----:B------:R-:W-:Y:S01]  /*6210*/  FFMA.FTZ R47, R9, UR36, -R110 ;  /* 0x00000024092f7c23 */ /* 0x000fe2000801086e */
[----:B------:R-:W-:Y:S01]  /*6220*/  PRMT R21, R21, 0x5410, R14 ;  /* 0x0000541015157816 */ /* 0x000fe2000000000e */
[----:B------:R-:W-:Y:S01]  /*6230*/  IMAD.WIDE.U32 R206, R10, -0x2daee0ad, RZ ;  /* 0xd2511f530ace7825 */ /* 0x000fe200078e00ff */
[----:B------:R-:W-:Y:S01]  /*6240*/  SHF.R.U32.HI R14, RZ, 0x10, R16 ;  /* 0x00000010ff0e7819 */ /* 0x000fe20000011610 */
[----:B------:R-:W-:Y:S01]  /*6250*/  MUFU.EX2 R65, R65 ;  /* 0x0000004100417308 */ /* 0x000fe20000000800 */
[----:B------:R-:W-:Y:S01]  /*6260*/  PRMT R51, R51, 0x5410, R30 ;  /* 0x0000541033337816 */ /* 0x000fe2000000001e */
[----:B------:R-:W-:Y:S01]  /*6270*/  FFMA.FTZ R11, R11, UR36, -R110 ;  /* 0x000000240b0b7c23 */ /* 0x000fe2000801086e */
[----:B------:R-:W-:Y:S01]  /*6280*/  LOP3.LUT R30, R23, 0xff, RZ, 0xc0, !PT ;  /* 0x000000ff171e7812 */ /* 0x000fe200078ec0ff */
[--C-:B------:R-:W-:Y:S01]  /*6290*/  FFMA.FTZ R92, R92, UR36, -R85.reuse ;  /* 0x000000245c5c7c23 */ /* 0x100fe20008010855 */
[----:B------:R-:W-:Y:S01]  /*62a0*/  SHF.R.U32.HI R28, RZ, 0x8, R28 ;  /* 0x00000008ff1c7819 */ /* 0x000fe2000001161c */
[--C-:B------:R-:W-:Y:S01]  /*62b0*/  FFMA.FTZ R94, R94, UR36, -R85.reuse ;  /* 0x000000245e5e7c23 */ /* 0x100fe20008010855 */
[----:B------:R-:W-:Y:S01]  /*62c0*/  SHF.R.U32.HI R23, RZ, 0x18, R16 ;  /* 0x00000018ff177819 */ /* 0x000fe20000011610 */
[----:B------:R-:W5:Y:S01]  /*62d0*/  MUFU.EX2 R60, R60 ;  /* 0x0000003c003c7308 */ /* 0x000f620000000800 */
[----:B------:R-:W-:Y:S01]  /*62e0*/  LOP3.LUT R14, R14, 0xff, RZ, 0xc0, !PT ;  /* 0x000000ff0e0e7812 */ /* 0x000fe200078ec0ff */
[----:B------:R-:W-:Y:S01]  /*62f0*/  FFMA.FTZ R10, R89, UR36, -R110 ;  /* 0x00000024590a7c23 */ /* 0x000fe2000801086e */
[----:B------:R-:W-:Y:S01]  /*6300*/  LOP3.LUT R29, R12, 0xffff, RZ, 0xc0, !PT ;  /* 0x0000ffff0c1d7812 */ /* 0x000fe200078ec0ff */
[--C-:B------:R-:W-:Y:S01]  /*6310*/  FFMA.FTZ R89, R90, UR36, -R85.reuse ;  /* 0x000000245a597c23 */ /* 0x100fe20008010855 */
[----:B------:R-:W-:Y:S01]  /*6320*/  PRMT R109, R109, 0x5410, R28 ;  /* 0x000054106d6d7816 */ /* 0x000fe2000000001c */
[----:B------:R-:W-:Y:S01]  /*6330*/  FFMA.FTZ R88, R88, UR36, -R85 ;  /* 0x0000002458587c23 */ /* 0x000fe20008010855 */
[----:B------:R-:W-:Y:S01]  /*6340*/  PRMT R23, R14, 0x5410, R23 ;  /* 0x000054100e177816 */ /* 0x000fe20000000017 */
[----:B------:R-:W-:Y:S01]  /*6350*/  MUFU.EX2 R49, R49 ;  /* 0x0000003100317308 */ /* 0x000fe20000000800 */
[----:B------:R-:W-:Y:S01]  /*6360*/  LOP3.LUT R28, R26, 0xffff, RZ, 0xc0, !PT ;  /* 0x0000ffff1a1c7812 */ /* 0x000fe200078ec0ff */
[--C-:B------:R-:W-:Y:S01]  /*6370*/  FFMA.FTZ R91, R91, UR36, -R190.reuse ;  /* 0x000000245b5b7c23 */ /* 0x100fe200080108be */
[----:B------:R-:W-:Y:S01]  /*6380*/  LOP3.LUT R0, R12, 0xff, RZ, 0xc0, !PT ;  /* 0x000000ff0c007812 */ /* 0x000fe200078ec0ff */
[----:B------:R-:W-:Y:S01]  /*6390*/  FFMA.FTZ R97, R97, UR36, -R190 ;  /* 0x0000002461617c23 */ /* 0x000fe200080108be */
[----:B------:R-:W-:Y:S01]  /*63a0*/  SHF.R.U32.HI R29, RZ, 0x8, R29 ;  /* 0x00000008ff1d7819 */ /* 0x000fe2000001161d */
[----:B------:R-:W-:Y:S01]  /*63b0*/  FFMA.FTZ R148, R196, UR36, -R81 ;  /* 0x00000024c4947c23 */ /* 0x000fe20008010851 */
[----:B------:R-:W-:Y:S01]  /*63c0*/  HSET2.LE.AND R234, R17, R80, PT ;  /* 0x0000005011ea7233 */ /* 0x000fe20003803000 */
[----:B------:R-:W3:Y:S01]  /*63d0*/  MUFU.EX2 R44, R44 ;  /* 0x0000002c002c7308 */ /* 0x000ee20000000800 */
[----:B------:R-:W-:Y:S01]  /*63e0*/  SHF.R.U32.HI R28, RZ, 0x8, R28 ;  /* 0x00000008ff1c7819 */ /* 0x000fe2000001161c */
[----:B------:R-:W-:Y:S01]  /*63f0*/  IMAD.WIDE.U32 R196, R100, -0x2daee0ad, RZ ;  /* 0xd2511f5364c47825 */ /* 0x000fe200078e00ff */
[----:B------:R-:W-:-:S03]  /*6400*/  LOP3.LUT R22, R22, 0xff, RZ, 0xc0, !PT ;  /* 0x000000ff16167812 */ /* 0x000fc600078ec0ff */
[--C-:B------:R-:W-:Y:S01]  /*6410*/  FFMA.FTZ R100, R95, UR36, -R110.reuse ;  /* 0x000000245f647c23 */ /* 0x100fe2000801086e */
[----:B------:R-:W-:Y:S01]  /*6420*/  LOP3.LUT R20, R20, 0xff, RZ, 0xc0, !PT ;  /* 0x000000ff14147812 */ /* 0x000fe200078ec0ff */
[----:B------:R-:W-:Y:S01]  /*6430*/  FFMA.FTZ R95, R173, UR36, -R110 ;  /* 0x00000024ad5f7c23 */ /* 0x000fe2000801086e */
[----:B-1----:R-:W-:Y:S01]  /*6440*/  F2FP.F16.F32.PACK_AB R31, R59, R64 ;  /* 0x000000403b1f723e */ /* 0x002fe200000000ff */
[----:B------:R-:W-:Y:S01]  /*6450*/  MUFU.EX2 R48, R48 ;  /* 0x0000003000307308 */ /* 0x000fe20000000800 */
[----:B------:R-:W-:Y:S01]  /*6460*/  PRMT R17, R0, 0x5410, R29 ;  /* 0x0000541000117816 */ /* 0x000fe2000000001d */
[--C-:B------:R-:W-:Y:S01]  /*6470*/  FFMA.FTZ R99, R99, UR36, -R190.reuse ;  /* 0x0000002463637c23 */ /* 0x100fe200080108be */
[--C-:B------:R-:W-:Y:S01]  /*6480*/  HSET2.LE.AND R21, R21, R80.reuse, PT ;  /* 0x0000005015157233 */ /* 0x100fe20003803000 */
[----:B------:R-:W-:Y:S01]  /*6490*/  FFMA.FTZ R139, R139, UR36, -R190 ;  /* 0x000000248b8b7c23 */ /* 0x000fe200080108be */
[--C-:B------:R-:W-:Y:S01]  /*64a0*/  HSET2.LE.AND R23, R23, R80.reuse, PT ;  /* 0x0000005017177233 */ /* 0x100fe20003803000 */
[--C-:B------:R-:W-:Y:S01]  /*64b0*/  FFMA.FTZ R160, R160, UR36, -R85.reuse ;  /* 0x00000024a0a07c23 */ /* 0x100fe20008010855 */
[----:B------:R-:W-:Y:S01]  /*64c0*/  LOP3.LUT R25, R26, 0xff, RZ, 0xc0, !PT ;  /* 0x000000ff1a197812 */ /* 0x000fe200078ec0ff */
[----:B------:R-:W1:Y:S01]  /*64d0*/  MUFU.EX2 R45, R45 ;  /* 0x0000002d002d7308 */ /* 0x000e620000000800 */
[----:B--2---:R-:W-:Y:S01]  /*64e0*/  F2FP.F16.F32.PACK_AB R232, R72, R73 ;  /* 0x0000004948e8723e */ /* 0x004fe200000000ff */
[----:B------:R-:W-:Y:S01]  /*64f0*/  FFMA.FTZ R135, R135, UR36, -R110 ;  /* 0x0000002487877c23 */ /* 0x000fe2000801086e */
[----:B----4-:R-:W-:Y:S01]  /*6500*/  F2FP.F16.F32.PACK_AB R0, R70, R71 ;  /* 0x000000474600723e */ /* 0x010fe200000000ff */
[----:B------:R-:W-:Y:S01]  /*6510*/  FFMA.FTZ R146, R146, UR36, -R85 ;  /* 0x0000002492927c23 */ /* 0x000fe20008010855 */
[----:B------:R-:W-:Y:S01]  /*6520*/  PRMT R19, R22, 0x5410, R19 ;  /* 0x0000541016137816 */ /* 0x000fe20000000013 */
[----:B------:R-:W-:Y:S01]  /*6530*/  FFMA.FTZ R123, R123, UR36, -R190 ;  /* 0x000000247b7b7c23 */ /* 0x000fe200080108be */
[----:B------:R-:W-:Y:S01]  /*6540*/  PRMT R117, R30, 0x5410, R117 ;  /* 0x000054101e757816 */ /* 0x000fe20000000075 */
[----:B------:R-:W-:Y:S01]  /*6550*/  MUFU.EX2 R58, R58 ;  /* 0x0000003a003a7308 */ /* 0x000fe20000000800 */
[----:B------:R-:W-:Y:S01]  /*6560*/  PRMT R25, R25, 0x5410, R28 ;  /* 0x0000541019197816 */ /* 0x000fe2000000001c */
[----:B------:R-:W-:Y:S01]  /*6570*/  FFMA.FTZ R134, R134, UR36, -R81 ;  /* 0x0000002486867c23 */ /* 0x000fe20008010851 */
[----:B------:R-:W-:Y:S01]  /*6580*/  PRMT R15, R20, 0x5410, R15 ;  /* 0x00005410140f7816 */ /* 0x000fe2000000000f */
[----:B------:R-:W-:Y:S01]  /*6590*/  FFMA.FTZ R121, R121, UR36, -R110 ;  /* 0x0000002479797c23 */ /* 0x000fe2000801086e */
[----:B------:R-:W-:Y:S01]  /*65a0*/  LOP3.LUT R234, R234, R31, RZ, 0xc0, !PT ;  /* 0x0000001feaea7212 */ /* 0x000fe200078ec0ff */
[----:B------:R-:W-:Y:S01]  /*65b0*/  FFMA.FTZ R120, R120, UR36, -R85 ;  /* 0x0000002478787c23 */ /* 0x000fe20008010855 */
[----:B------:R-:W-:Y:S01]  /*65c0*/  LOP3.LUT R232, R21, R232, RZ, 0xc0, !PT ;  /* 0x000000e815e87212 */ /* 0x000fe200078ec0ff */
[----:B------:R-:W2:Y:S01]  /*65d0*/  LDSM.16.MT88.4 R28, [R252+0x4400] ;  /* 0x00440000fc1c783b */ /* 0x000ea20000004200 */
[----:B------:R-:W-:Y:S01]  /*65e0*/  LOP3.LUT R233, R23, R0, RZ, 0xc0, !PT ;  /* 0x0000000017e97212 */ /* 0x000fe200078ec0ff */
[----:B------:R-:W4:Y:S01]  /*65f0*/  MUFU.EX2 R55, R55 ;  /* 0x0000003700377308 */ /* 0x000f220000000800 */
[----:B------:R-:W-:Y:S01]  /*6600*/  SHF.R.U32.HI R13, RZ, 0x8, R13 ;  /* 0x00000008ff0d7819 */ /* 0x000fe2000001160d */
[----:B------:R-:W2:Y:S01]  /*6610*/  LDSM.16.MT88.4 R20, [R223+0x4400] ;  /* 0x00440000df14783b */ /* 0x000ea20000004200 */
[--C-:B------:R-:W-:Y:S01]  /*6620*/  HSET2.LE.AND R19, R19, R80.reuse, PT ;  /* 0x0000005013137233 */ /* 0x100fe20003803000 */
[----:B------:R-:W-:Y:S01]  /*6630*/  FFMA.FTZ R128, R128, UR36, -R81 ;  /* 0x0000002480807c23 */ /* 0x000fe20008010851 */
[----:B------:R-:W-:Y:S01]  /*6640*/  PRMT R13, R18, 0x5410, R13 ;  /* 0x00005410120d7816 */ /* 0x000fe2000000000d */
[----:B------:R-:W-:Y:S01]  /*6650*/  FFMA.FTZ R138, R138, UR36, -R81 ;  /* 0x000000248a8a7c23 */ /* 0x000fe20008010851 */
[----:B-----5:R-:W-:Y:S01]  /*6660*/  F2FP.F16.F32.PACK_AB R14, R60, R65 ;  /* 0x000000413c0e723e */ /* 0x020fe200000000ff */
[----:B------:R-:W-:Y:S01]  /*6670*/  MUFU.EX2 R57, R57 ;  /* 0x0000003900397308 */ /* 0x000fe20000000800 */
[----:B------:R-:W-:Y:S01]  /*6680*/  SHF.R.U32.HI R63, RZ, 0x10, R12 ;  /* 0x00000010ff3f7819 */ /* 0x000fe2000001160c */
[----:B------:R-:W-:Y:S01]  /*6690*/  FFMA.FTZ R96, R96, UR36, -R85 ;  /* 0x0000002460607c23 */ /* 0x000fe20008010855 */
[----:B------:R-:W-:Y:S01]  /*66a0*/  LOP3.LUT R235, R19, R14, RZ, 0xc0, !PT ;  /* 0x0000000e13eb7212 */ /* 0x000fe200078ec0ff */
[--C-:B------:R-:W-:Y:S01]  /*66b0*/  FFMA.FTZ R113, R113, UR36, -R110.reuse ;  /* 0x0000002471717c23 */ /* 0x100fe2000801086e */
[--C-:B------:R-:W-:Y:S01]  /*66c0*/  HSET2.LE.AND R13, R13, R80.reuse, PT ;  /* 0x000000500d0d7233 */ /* 0x100fe20003803000 */
[----:B------:R-:W-:Y:S01]  /*66d0*/  FFMA.FTZ R111, R111, UR36, -R110 ;  /* 0x000000246f6f7c23 */ /* 0x000fe2000801086e */
[--C-:B------:R-:W-:Y:S01]  /*66e0*/  HSET2.LE.AND R15, R15, R80.reuse, PT ;  /* 0x000000500f0f7233 */ /* 0x100fe20003803000 */
[----:B------:R-:W5:Y:S01]  /*66f0*/  MUFU.EX2 R52, R52 ;  /* 0x0000003400347308 */ /* 0x000f620000000800 */
[----:B------:R-:W-:Y:S01]  /*6700*/  SHF.R.U32.HI R12, RZ, 0x18, R12 ;  /* 0x00000018ff0c7819 */ /* 0x000fe2000001160c */
[C---:B---3--:R-:W-:Y:S01]  /*6710*/  HMMA.16816.F32 R236, R232.reuse, R32, RZ ;  /* 0x00000020e8ec723c */ /* 0x048fe200000018ff */
[----:B------:R-:W-:Y:S01]  /*6720*/  LOP3.LUT R63, R63, 0xff, RZ, 0xc0, !PT ;  /* 0x000000ff3f3f7812 */ /* 0x000fe200078ec0ff */
[----:B------:R-:W-:Y:S01]  /*6730*/  FFMA.FTZ R105, R105, UR36, -R110 ;  /* 0x0000002469697c23 */ /* 0x000fe2000801086e */
[----:B------:R-:W-:Y:S01]  /*6740*/  F2FP.F16.F32.PACK_AB R18, R44, R49 ;  /* 0x000000312c12723e */ /* 0x000fe200000000ff */
[----:B------:R-:W-:Y:S01]  /*6750*/  FADD.FTZ R73, R73, R72 ;  /* 0x0000004849497221 */ /* 0x000fe20000010000 */
[----:B-1----:R-:W-:Y:S01]  /*6760*/  F2FP.F16.F32.PACK_AB R0, R45, R48 ;  /* 0x000000302d00723e */ /* 0x002fe200000000ff */
[----:B------:R-:W-:Y:S01]  /*6770*/  MUFU.EX2 R74, R74 ;  /* 0x0000004a004a7308 */ /* 0x000fe20000000800 */
[----:B------:R-:W-:Y:S01]  /*6780*/  PRMT R63, R63, 0x5410, R12 ;  /* 0x000054103f3f7816 */ /* 0x000fe2000000000c */
[C---:B------:R-:W-:Y:S01]  /*6790*/  HMMA.16816.F32 R248, R232.reuse, R246, RZ ;  /* 0x000000f6e8f8723c */ /* 0x040fe200000018ff */
[----:B------:R-:W-:Y:S01]  /*67a0*/  LOP3.LUT R18, R13, R18, RZ, 0xc0, !PT ;  /* 0x000000120d127212 */ /* 0x000fe200078ec0ff */
[----:B------:R-:W-:Y:S01]  /*67b0*/  FADD.FTZ R70, R71, R70 ;  /* 0x0000004647467221 */ /* 0x000fe20000010000 */
[----:B------:R-:W-:Y:S01]  /*67c0*/  LOP3.LUT R19, R15, R0, RZ, 0xc0, !PT ;  /* 0x000000000f137212 */ /* 0x000fe200078ec0ff */
[----:B------:R-:W-:Y:S01]  /*67d0*/  FADD.FTZ R64, R64, R73 ;  /* 0x0000004940407221 */ /* 0x000fe20000010000 */
[--C-:B------:R-:W-:Y:S01]  /*67e0*/  SHF.R.U32.HI R119, RZ, 0x10, R26.reuse ;  /* 0x00000010ff777819 */ /* 0x100fe2000001161a */
[----:B------:R-:W-:Y:S01]  /*67f0*/  MUFU.EX2 R67, R67 ;  /* 0x0000004300437308 */ /* 0x000fe20000000800 */
[C---:B------:R-:W-:Y:S01]  /*6800*/  HMMA.16816.F32 R12, R232.reuse, R244, RZ ;  /* 0x000000f4e80c723c */ /* 0x040fe200000018ff */
[----:B------:R-:W-:Y:S01]  /*6810*/  SHF.R.U32.HI R26, RZ, 0x18, R26 ;  /* 0x00000018ff1a7819 */ /* 0x000fe2000001161a */
[----:B------:R-:W-:Y:S01]  /*6820*/  FADD.FTZ R65, R65, R70 ;  /* 0x0000004641417221 */ /* 0x000fe20000010000 */
[----:B------:R-:W-:Y:S01]  /*6830*/  LOP3.LUT R119, R119, 0xff, RZ, 0xc0, !PT ;  /* 0x000000ff77777812 */ /* 0x000fe200078ec0ff */
[--C-:B------:R-:W-:Y:S01]  /*6840*/  FFMA.FTZ R93, R93, UR36, -R110.reuse ;  /* 0x000000245d5d7c23 */ /* 0x100fe2000801086e */
[--C-:B------:R-:W-:Y:S01]  /*6850*/  HSET2.LE.AND R51, R51, R80.reuse, PT ;  /* 0x0000005033337233 */ /* 0x100fe20003803000 */
[----:B------:R-:W-:Y:S01]  /*6860*/  HMMA.16816.F32 R232, R232, R34, RZ ;  /* 0x00000022e8e8723c */ /* 0x000fe200000018ff */
[----:B------:R-:W1:Y:S01]  /*6870*/  MUFU.EX2 R62, R62 ;  /* 0x0000003e003e7308 */ /* 0x000e620000000800 */
[----:B------:R-:W-:Y:S01]  /*6880*/  F2FP.F16.F32.PACK_AB R230, R66, R75 ;  /* 0x0000004b42e6723e */ /* 0x000fe200000000ff */
[--C-:B------:R-:W-:Y:S01]  /*6890*/  FFMA.FTZ R82, R82, UR36, -R85.reuse ;  /* 0x0000002452527c23 */ /* 0x100fe20008010855 */
[--C-:B------:R-:W-:Y:S01]  /*68a0*/  HSET2.LE.AND R16, R17, R80.reuse, PT ;  /* 0x0000005011107233 */ /* 0x100fe20003803000 */
[----:B------:R-:W-:Y:S01]  /*68b0*/  FFMA.FTZ R221, R83, UR36, -R85 ;  /* 0x0000002453dd7c23 */ /* 0x000fe20008010855 */
[--C-:B------:R-:W-:Y:S01]  /*68c0*/  HSET2.LE.AND R17, R63, R80.reuse, PT ;  /* 0x000000503f117233 */ /* 0x100fe20003803000 */
[----:B------:R-:W-:Y:S01]  /*68d0*/  FFMA.FTZ R104, R104, UR36, -R110 ;  /* 0x0000002468687c23 */ /* 0x000fe2000801086e */
[----:B------:R-:W-:Y:S01]  /*68e0*/  PRMT R119, R119, 0x5410, R26 ;  /* 0x0000541077777816 */ /* 0x000fe2000000001a */
[----:B------:R-:W3:Y:S01]  /*68f0*/  MUFU.EX2 R79, R79 ;  /* 0x0000004f004f7308 */ /* 0x000ee20000000800 */
[----:B----4-:R-:W-:Y:S01]  /*6900*/  F2FP.F16.F32.PACK_AB R0, R55, R58 ;  /* 0x0000003a3700723e */ /* 0x010fe200000000ff */
[----:B------:R-:W-:Y:S01]  /*6910*/  FADD.FTZ R64, R59, R64 ;  /* 0x000000403b407221 */ /* 0x000fe20000010000 */
[----:B------:R-:W-:Y:S01]  /*6920*/  LOP3.LUT R230, R51, R230, RZ, 0xc0, !PT ;  /* 0x000000e633e67212 */ /* 0x000fe200078ec0ff */
[----:B------:R-:W-:Y:S01]  /*6930*/  FFMA.FTZ R51, R210, UR36, -R81 ;  /* 0x00000024d2337c23 */ /* 0x000fe20008010851 */
[----:B-----5:R-:W-:Y:S01]  /*6940*/  F2FP.F16.F32.PACK_AB R63, R52, R57 ;  /* 0x00000039343f723e */ /* 0x020fe200000000ff */
[----:B------:R-:W-:Y:S01]  /*6950*/  FADD.FTZ R65, R60, R65 ;  /* 0x000000413c417221 */ /* 0x000fe20000010000 */
[--C-:B------:R-:W-:Y:S01]  /*6960*/  HSET2.LE.AND R25, R25, R80.reuse, PT ;  /* 0x0000005019197233 */ /* 0x100fe20003803000 */
[----:B------:R-:W-:Y:S01]  /*6970*/  MUFU.EX2 R50, R50 ;  /* 0x0000003200327308 */ /* 0x000fe20000000800 */
[----:B------:R-:W-:Y:S01]  /*6980*/  F2FP.F16.F32.PACK_AB R228, R76, R77 ;  /* 0x0000004d4ce4723e */ /* 0x000fe200000000ff */
[----:B------:R-:W-:Y:S01]  /*6990*/  FADD.FTZ R76, R77, R76 ;  /* 0x0000004c4d4c7221 */ /* 0x000fe20000010000 */
[----:B------:R-:W-:Y:S01]  /*69a0*/  LOP3.LUT R17, R17, R0, RZ, 0xc0, !PT ;  /* 0x0000000011117212 */ /* 0x000fe200078ec0ff */
[----:B------:R-:W-:Y:S01]  /*69b0*/  FADD.FTZ R57, R57, R64 ;  /* 0x0000004039397221 */ /* 0x000fe20000010000 */
[--C-:B------:R-:W-:Y:S01]  /*69c0*/  HSET2.LE.AND R27, R27, R80.reuse, PT ;  /* 0x000000501b1b7233 */ /* 0x100fe20003803000 */
[----:B------:R-:W-:Y:S01]  /*69d0*/  FADD.FTZ R75, R75, R76 ;  /* 0x0000004c4b4b7221 */ /* 0x000fe20000010000 */
[----:B------:R-:W-:Y:S01]  /*69e0*/  HSET2.LE.AND R119, R119, R80, PT ;  /* 0x0000005077777233 */ /* 0x000fe20003803000 */
[----:B------:R-:W4:Y:S01]  /*69f0*/  MUFU.EX2 R51, R51 ;  /* 0x0000003300337308 */ /* 0x000f220000000800 */
[----:B------:R-:W-:Y:S01]  /*6a00*/  LOP3.LUT R16, R16, R63, RZ, 0xc0, !PT ;  /* 0x0000003f10107212 */ /* 0x000fe200078ec0ff */
[----:B------:R-:W-:Y:S01]  /*6a10*/  FFMA.FTZ R63, R208, UR36, -R81 ;  /* 0x00000024d03f7c23 */ /* 0x000fe20008010851 */
[----:B-1----:R-:W-:Y:S01]  /*6a20*/  F2FP.F16.F32.PACK_AB R0, R62, R67 ;  /* 0x000000433e00723e */ /* 0x002fe200000000ff */
[----:B------:R-:W-:Y:S01]  /*6a30*/  FADD.FTZ R66, R66, R75 ;  /* 0x0000004b42427221 */ /* 0x000fe20000010000 */
[----:B---3--:R-:W-:Y:S01]  /*6a40*/  F2FP.F16.F32.PACK_AB R26, R79, R74 ;  /* 0x0000004a4f1a723e */ /* 0x008fe200000000ff */
[----:B------:R-:W-:Y:S01]  /*6a50*/  FADD.FTZ R74, R74, R79 ;  /* 0x0000004f4a4a7221 */ /* 0x000fe20000010000 */
[----:B------:R-:W-:Y:S01]  /*6a60*/  LOP3.LUT R228, R25, R228, RZ, 0xc0, !PT ;  /* 0x000000e419e47212 */ /* 0x000fe200078ec0ff */
[----:B------:R-:W-:Y:S01]  /*6a70*/  MUFU.EX2 R61, R61 ;  /* 0x0000003d003d7308 */ /* 0x000fe20000000800 */
[----:B------:R-:W-:Y:S01]  /*6a80*/  LOP3.LUT R25, R24, 0xffff, RZ, 0xc0, !PT ;  /* 0x0000ffff18197812 */ /* 0x000fe200078ec0ff */
[C---:B--2---:R-:W-:Y:S01]  /*6a90*/  HMMA.16816.F32 R12, R16.reuse, R28, R12 ;  /* 0x0000001c100c723c */ /* 0x044fe2000000180c */
[----:B------:R-:W-:Y:S01]  /*6aa0*/  LOP3.LUT R231, R27, R0, RZ, 0xc0, !PT ;  /* 0x000000001be77212 */ /* 0x000fe200078ec0ff */
[----:B------:R-:W-:Y:S01]  /*6ab0*/  FADD.FTZ R67, R67, R74 ;  /* 0x0000004a43437221 */ /* 0x000fe20000010000 */
[----:B------:R-:W-:Y:S01]  /*6ac0*/  LOP3.LUT R229, R119, R26, RZ, 0xc0, !PT ;  /* 0x0000001a77e57212 */ /* 0x000fe200078ec0ff */
[----:B------:R-:W-:Y:S01]  /*6ad0*/  FADD.FTZ R58, R58, R65 ;  /* 0x000000413a3a7221 */ /* 0x000fe20000010000 */
[----:B------:R-:W-:Y:S01]  /*6ae0*/  LOP3.LUT R0, R24, 0xff, RZ, 0xc0, !PT ;  /* 0x000000ff18007812 */ /* 0x000fe200078ec0ff */
[----:B------:R-:W-:Y:S01]  /*6af0*/  MUFU.EX2 R54, R54 ;  /* 0x0000003600367308 */ /* 0x000fe20000000800 */
[----:B------:R-:W-:Y:S01]  /*6b00*/  SHF.R.U32.HI R25, RZ, 0x8, R25 ;  /* 0x00000008ff197819 */ /* 0x000fe20000011619 */
[C---:B------:R-:W-:Y:S01]  /*6b10*/  HMMA.16816.F32 R236, R16.reuse, R20, R236 ;  /* 0x0000001410ec723c */ /* 0x040fe200000018ec */
[----:B------:R-:W-:Y:S01]  /*6b20*/  SHF.R.U32.HI R119, RZ, 0x18, R24 ;  /* 0x00000018ff777819 */ /* 0x000fe20000011618 */
[----:B------:R-:W-:Y:S01]  /*6b30*/  FADD.FTZ R62, R62, R67 ;  /* 0x000000433e3e7221 */ /* 0x000fe20000010000 */
[----:B------:R-:W-:Y:S01]  /*6b40*/  LOP3.LUT R106, R115, UR6, R108, 0x96, !PT ;  /* 0x00000006736a7c12 */ /* 0x000fe2000f8e966c */
[----:B------:R-:W-:Y:S01]  /*6b50*/  FADD.FTZ R52, R52, R57 ;  /* 0x0000003934347221 */ /* 0x000fe20000010000 */
[----:B------:R-:W-:Y:S01]  /*6b60*/  FADD.FTZ R55, R55, R58 ;  /* 0x0000003a37377221 */ /* 0x000fe20000010000 */
[----:B------:R-:W-:Y:S01]  /*6b70*/  MUFU.EX2 R53, R53 ;  /* 0x0000003500357308 */ /* 0x000fe20000000800 */
[C---:B------:R-:W-:Y:S01]  /*6b80*/  HMMA.16816.F32 R248, R16.reuse, R30, R248 ;  /* 0x0000001e10f8723c */ /* 0x040fe200000018f8 */
[----:B------:R-:W-:Y:S01]  /*6b90*/  FADD.FTZ R49, R49, R52 ;  /* 0x0000003431317221 */ /* 0x000fe20000010000 */
[----:B------:R-:W-:Y:S01]  /*6ba0*/  FADD.FTZ R48, R48, R55 ;  /* 0x0000003730307221 */ /* 0x000fe20000010000 */
[--C-:B------:R-:W-:Y:S01]  /*6bb0*/  FFMA.FTZ R83, R69, UR36, -R81.reuse ;  /* 0x0000002445537c23 */ /* 0x100fe20008010851 */
[----:B------:R-:W-:Y:S01]  /*6bc0*/  FFMA.FTZ R69, R68, UR36, -R81 ;  /* 0x0000002444457c23 */ /* 0x000fe20008010851 */
[----:B------:R-:W-:Y:S01]  /*6bd0*/  FADD.FTZ R44, R44, R49 ;  /* 0x000000312c2c7221 */ /* 0x000fe20000010000 */
[----:B------:R-:W-:Y:S01]  /*6be0*/  HMMA.16816.F32 R232, R16, R22, R232 ;  /* 0x0000001610e8723c */ /* 0x000fe200000018e8 */
[----:B------:R-:W1:Y:S01]  /*6bf0*/  MUFU.EX2 R46, R46 ;  /* 0x0000002e002e7308 */ /* 0x000e620000000800 */
[----:B------:R-:W-:Y:S01]  /*6c00*/  FADD.FTZ R48, R45, R48 ;  /* 0x000000302d307221 */ /* 0x000fe20000010000 */
[----:B------:R-:W-:Y:S03]  /*6c10*/  STL [R1+0x58], R223 ;  /* 0x000058df01007387 */ /* 0x000fe60000100800 */
[----:B------:R-:W-:Y:S01]  /*6c20*/  HMMA.16816.F32 R240, R228, R32, RZ ;  /* 0x00000020e4f0723c */ /* 0x000fe200000018ff */
[----:B------:R-:W-:-:S02]  /*6c30*/  SHF.R.U32.HI R16, RZ, 0x10, R24 ;  /* 0x00000010ff107819 */ /* 0x000fc40000011618 */
[----:B------:R-:W-:Y:S01]  /*6c40*/  MUFU.EX2 R63, R63 ;  /* 0x0000003f003f7308 */ /* 0x000fe20000000800 */
[----:B------:R-:W-:Y:S02]  /*6c50*/  PRMT R17, R0, 0x5410, R25 ;  /* 0x0000541000117816 */ /* 0x000fe40000000019 */
[C---:B------:R-:W-:Y:S01]  /*6c60*/  HMMA.16816.F32 R24, R228.reuse, R244, RZ ;  /* 0x000000f4e418723c */ /* 0x040fe200000018ff */
[----:B------:R-:W-:Y:S02]  /*6c70*/  LOP3.LUT R16, R16, 0xff, RZ, 0xc0, !PT ;  /* 0x000000ff10107812 */ /* 0x000fe400078ec0ff */
[--C-:B------:R-:W-:Y:S02]  /*6c80*/  HSET2.LE.AND R18, R109, R80.reuse, PT ;  /* 0x000000506d127233 */ /* 0x100fe40003803000 */
[----:B------:R-:W2:Y:S01]  /*6c90*/  MUFU.EX2 R56, R56 ;  /* 0x0000003800387308 */ /* 0x000ea20000000800 */
[----:B------:R-:W-:Y:S01]  /*6ca0*/  HSET2.LE.AND R19, R117, R80, PT ;  /* 0x0000005075137233 */ /* 0x000fe20003803000 */
[----:B------:R-:W-:Y:S01]  /*6cb0*/  HMMA.16816.F32 R244, R228, R246, RZ ;  /* 0x000000f6e4f4723c */ /* 0x000fe200000018ff */
[----:B------:R-:W-:-:S02]  /*6cc0*/  PRMT R109, R16, 0x5410, R119 ;  /* 0x00005410106d7816 */ /* 0x000fc40000000077 */
[----:B----4-:R-:W-:Y:S02]  /*6cd0*/  F2FP.F16.F32.PACK_AB R0, R50, R51 ;  /* 0x000000333200723e */ /* 0x010fe400000000ff */
[--C-:B------:R-:W-:Y:S01]  /*6ce0*/  HSET2.LE.AND R16, R17, R80.reuse, PT ;  /* 0x0000005011107233 */ /* 0x100fe20003803000 */
[----:B------:R-:W-:Y:S01]  /*6cf0*/  HMMA.16816.F32 R228, R228, R34, RZ ;  /* 0x00000022e4e4723c */ /* 0x000fe200000018ff */
[----:B------:R-:W-:Y:S01]  /*6d00*/  LOP3.LUT R19, R19, R0, RZ, 0xc0, !PT ;  /* 0x0000000013137212 */ /* 0x000fe200078ec0ff */
[----:B------:R-:W-:Y:S01]  /*6d10*/  MUFU.EX2 R11, R11 ;  /* 0x0000000b000b7308 */ /* 0x000fe20000000800 */
[----:B------:R-:W-:Y:S02]  /*6d20*/  HSET2.LE.AND R17, R109, R80, PT ;  /* 0x000000506d117233 */ /* 0x000fe40003803000 */
[----:B-1----:R-:W-:Y:S02]  /*6d30*/  F2FP.F16.F32.PACK_AB R117, R46, R53 ;  /* 0x000000352e75723e */ /* 0x002fe400000000ff */
[----:B------:R-:W-:Y:S01]  /*6d40*/  F2FP.F16.F32.PACK_AB R109, R54, R61 ;  /* 0x0000003d366d723e */ /* 0x000fe200000000ff */
[----:B------:R-:W-:Y:S01]  /*6d50*/  IMAD.WIDE.U32 R34, R101, -0x2daee0ad, RZ ;  /* 0xd2511f5365227825 */ /* 0x000fe200078e00ff */
[----:B--2---:R-:W-:Y:S01]  /*6d60*/  F2FP.F16.F32.PACK_AB R0, R56, R63 ;  /* 0x0000003f3800723e */ /* 0x004fe200000000ff */
[----:B------:R-:W-:Y:S01]  /*6d70*/  MUFU.EX2 R47, R47 ;  /* 0x0000002f002f7308 */ /* 0x000fe20000000800 */
[----:B------:R-:W-:Y:S01]  /*6d80*/  LOP3.LUT R18, R18, R117, RZ, 0xc0, !PT ;  /* 0x0000007512127212 */ /* 0x000fe200078ec0ff */
[----:B------:R-:W-:Y:S01]  /*6d90*/  FADD.FTZ R61, R61, R66 ;  /* 0x000000423d3d7221 */ /* 0x000fe20000010000 */
[----:B------:R-:W-:Y:S01]  /*6da0*/  LOP3.LUT R16, R16, R109, RZ, 0xc0, !PT ;  /* 0x0000006d10107212 */ /* 0x000fe200078ec0ff */
[----:B------:R-:W-:Y:S01]  /*6db0*/  FADD.FTZ R63, R63, R62 ;  /* 0x0000003e3f3f7221 */ /* 0x000fe20000010000 */
[----:B------:R-:W-:Y:S01]  /*6dc0*/  LOP3.LUT R17, R17, R0, RZ, 0xc0, !PT ;  /* 0x0000000011117212 */ /* 0x000fe200078ec0ff */
[----:B------:R-:W-:Y:S01]  /*6dd0*/  FADD.FTZ R54, R54, R61 ;  /* 0x0000003d36367221 */ /* 0x000fe20000010000 */
[----:B------:R-:W-:Y:S01]  /*6de0*/  LOP3.LUT R33, R35, UR24, R216, 0x96, !PT ;  /* 0x0000001823217c12 */ /* 0x000fe2000f8e96d8 */
[----:B------:R-:W-:Y:S01]  /*6df0*/  MUFU.EX2 R10, R10 ;  /* 0x0000000a000a7308 */ /* 0x000fe20000000800 */
[----:B------:R-:W-:Y:S01]  /*6e00*/  LOP3.LUT R0, R205, UR19, R34, 0x96, !PT ;  /* 0x00000013cd007c12 */ /* 0x000fe2000f8e9622 */
[----:B------:R-:W-:Y:S01]  /*6e10*/  FADD.FTZ R56, R56, R63 ;  /* 0x0000003f38387221 */ /* 0x000fe20000010000 */
[----:B------:R-:W-:Y:S01]  /*6e20*/  LOP3.LUT R32, R201, UR6, R108, 0x96, !PT ;  /* 0x00000006c9207c12 */ /* 0x000fe2000f8e966c */
[----:B------:R-:W-:Y:S01]  /*6e30*/  HMMA.16816.F32 R24, R16, R28, R24 ;  /* 0x0000001c1018723c */ /* 0x000fe20000001818 */
[----:B------:R-:W-:-:S04]  /*6e40*/  IMAD.WIDE.U32 R34, R33, -0x326172a9, RZ ;  /* 0xcd9e8d5721227825 */ /* 0x000fc800078e00ff */
[----:B------:R-:W-:Y:S01]  /*6e50*/  FADD.FTZ R53, R53, R54 ;  /* 0x0000003635357221 */ /* 0x000fe20000010000 */
[----:B------:R-:W-:Y:S01]  /*6e60*/  FADD.FTZ R51, R51, R56 ;  /* 0x0000003833337221 */ /* 0x000fe20000010000 */
[----:B------:R-:W-:Y:S01]  /*6e70*/  MUFU.EX2 R89, R89 ;  /* 0x0000005900597308 */ /* 0x000fe20000000800 */
[----:B------:R-:W-:Y:S01]  /*6e80*/  IMAD.WIDE.U32 R108, R6, -0x2daee0ad, RZ ;  /* 0xd2511f53066c7825 */ /* 0x000fe200078e00ff */
[----:B------:R-:W-:Y:S01]  /*6e90*/  LOP3.LUT R101, R35, UR23, R224, 0x96, !PT ;  /* 0x0000001723657c12 */ /* 0x000fe2000f8e96e0 */
[----:B------:R-:W-:Y:S02]  /*6ea0*/  HMMA.16816.F32 R240, R16, R20, R240 ;  /* 0x0000001410f0723c */ /* 0x000fe400000018f0 */
[----:B------:R-:W-:Y:S01]  /*6eb0*/  FFMA.FTZ R6, R191, UR36, -R110 ;  /* 0x00000024bf067c23 */ /* 0x000fe2000801086e */
[----:B------:R-:W-:Y:S01]  /*6ec0*/  IMAD.WIDE.U32 R28, R0, -0x326172a9, RZ ;  /* 0xcd9e8d57001c7825 */ /* 0x000fe200078e00ff */
[----:B------:R-:W-:-:S03]  /*6ed0*/  LOP3.LUT R0, R207, UR32, R218, 0x96, !PT ;  /* 0x00000020cf007c12 */ /* 0x000fc6000f8e96da */
[----:B------:R-:W-:Y:S01]  /*6ee0*/  FADD.FTZ R53, R46, R53 ;  /* 0x000000352e357221 */ /* 0x000fe20000010000 */
[----:B------:R-:W-:Y:S01]  /*6ef0*/  LOP3.LUT R206, R109, UR28, R206, 0x96, !PT ;  /* 0x0000001c6dce7c12 */ /* 0x000fe2000f8e96ce */
[C---:B------:R-:W-:Y:S01]  /*6f00*/  HMMA.16816.F32 R244, R16.reuse, R30, R244 ;  /* 0x0000001e10f4723c */ /* 0x040fe200000018f4 */
[----:B------:R-:W-:Y:S01]  /*6f10*/  LOP3.LUT R33, R29, UR34, R34, 0x96, !PT ;  /* 0x000000221d217c12 */ /* 0x000fe2000f8e9622 */
[----:B------:R-:W-:Y:S01]  /*6f20*/  IMAD.WIDE.U32 R34, R0, -0x326172a9, RZ ;  /* 0xcd9e8d5700227825 */ /* 0x000fe200078e00ff */
[----:B------:R-:W-:Y:S01]  /*6f30*/  LOP3.LUT R9, R28, 0xffff, RZ, 0xc0, !PT ;  /* 0x0000ffff1c097812 */ /* 0x000fe200078ec0ff */
[----:B------:R-:W1:Y:S01]  /*6f40*/  MUFU.EX2 R6, R6 ;  /* 0x0000000600067308 */ /* 0x000e620000000800 */
[----:B------:R-:W-:Y:S01]  /*6f50*/  LOP3.LUT R109, R33, 0xffff, RZ, 0xc0, !PT ;  /* 0x0000ffff216d7812 */ /* 0x000fe200078ec0ff */
[----:B------:R-:W-:Y:S01]  /*6f60*/  IMAD.WIDE.U32 R206, R206, -0x326172a9, RZ ;  /* 0xcd9e8d57cece7825 */ /* 0x000fe200078e00ff */
[----:B------:R-:W-:Y:S01]  /*6f70*/  LOP3.LUT R117, R28, 0xff, RZ, 0xc0, !PT ;  /* 0x000000ff1c757812 */ /* 0x000fe200078ec0ff */
[----:B------:R-:W-:Y:S01]  /*6f80*/  HMMA.16816.F32 R228, R16, R22, R228 ;  /* 0x0000001610e4723c */ /* 0x000fe200000018e4 */
[--C-:B------:R-:W-:Y:S01]  /*6f90*/  SHF.R.U32.HI R0, RZ, 0x10, R28.reuse ;  /* 0x00000010ff007819 */ /* 0x100fe2000001161c */
[----:B------:R-:W-:Y:S01]  /*6fa0*/  FADD.FTZ R51, R50, R51 ;  /* 0x0000003332337221 */ /* 0x000fe20000010000 */
[----:B------:R-:W-:Y:S01]  /*6fb0*/  SHF.R.U32.HI R115, RZ, 0x18, R28 ;  /* 0x00000018ff737819 */ /* 0x000fe2000001161c */
[----:B------:R-:W-:Y:S01]  /*6fc0*/  MUFU.EX2 R88, R88 ;  /* 0x0000005800587308 */ /* 0x000fe20000000800 */
[----:B------:R-:W-:-:S02]  /*6fd0*/  SHF.R.U32.HI R28, RZ, 0x8, R9 ;  /* 0x00000008ff1c7819 */ /* 0x000fc40000011609 */
[----:B------:R-:W-:Y:S02]  /*6fe0*/  LOP3.LUT R20, R33, 0xff, RZ, 0xc0, !PT ;  /* 0x000000ff21147812 */ /* 0x000fe400078ec0ff */
[----:B------:R-:W-:Y:S02]  /*6ff0*/  SHF.R.U32.HI R109, RZ, 0x8, R109 ;  /* 0x00000008ff6d7819 */ /* 0x000fe4000001166d */
[----:B------:R-:W-:Y:S01]  /*7000*/  LOP3.LUT R208, R35, UR31, R114, 0x96, !PT ;  /* 0x0000001f23d07c12 */ /* 0x000fe2000f8e9672 */
[----:B------:R-:W-:Y:S01]  /*7010*/  MUFU.EX2 R9, R92 ;  /* 0x0000005c00097308 */ /* 0x000fe20000000800 */
[----:B------:R-:W-:Y:S02]  /*7020*/  LOP3.LUT R34, R207, UR25, R34, 0x96, !PT ;  /* 0x00000019cf227c12 */ /* 0x000fe4000f8e9622 */
[----:B------:R-:W-:Y:S01]  /*7030*/  PRMT R117, R117, 0x5410, R28 ;  /* 0x0000541075757816 */ /* 0x000fe2000000001c */
[----:B------:R-:W-:Y:S01]  /*7040*/  IMAD.WIDE.U32 R208, R208, -0x2daee0ad, RZ ;  /* 0xd2511f53d0d07825 */ /* 0x000fe200078e00ff */
[----:B------:R-:W-:Y:S01]  /*7050*/  PRMT R109, R20, 0x5410, R109 ;  /* 0x00005410146d7816 */ /* 0x000fe2000000006d */
[----:B------:R-:W2:Y:S01]  /*7060*/  LDSM.16.MT88.4 R28, [R252+0x4800] ;  /* 0x00480000fc1c783b */ /* 0x000ea20000004200 */
[----:B------:R-:W-:Y:S01]  /*7070*/  LOP3.LUT R0, R0, 0xff, RZ, 0xc0, !PT ;  /* 0x000000ff00007812 */ /* 0x000fe200078ec0ff */
[----:B------:R-:W-:Y:S01]  /*7080*/  IMAD.WIDE.U32 R34, R34, -0x2daee0ad, RZ ;  /* 0xd2511f5322227825 */ /* 0x000fe200078e00ff */
[----:B------:R-:W-:Y:S01]  /*7090*/  LOP3.LUT R108, R209, UR24, R108, 0x96, !PT ;  /* 0x00000018d16c7c12 */ /* 0x000fe2000f8e966c */
[----:B------:R-:W3:Y:S01]  /*70a0*/  LDSM.16.MT88.4 R20, [R223+0x4800] ;  /* 0x00480000df14783b */ /* 0x000ee20000004200 */
[----:B------:R-:W-:Y:S01]  /*70b0*/  PRMT R115, R0, 0x5410, R115 ;  /* 0x0000541000737816 */ /* 0x000fe20000000073 */
[----:B------:R-:W-:Y:S01]  /*70c0*/  MUFU.EX2 R91, R91 ;  /* 0x0000005b005b7308 */ /* 0x000fe20000000800 */
[----:B------:R-:W-:Y:S01]  /*70d0*/  LOP3.LUT R35, R35, UR19, R208, 0x96, !PT ;  /* 0x0000001323237c12 */ /* 0x000fe2000f8e96d0 */
[----:B------:R-:W-:Y:S01]  /*70e0*/  IMAD.WIDE.U32 R18, R108, -0x326172a9, RZ ;  /* 0xcd9e8d576c127825 */ /* 0x000fe200078e00ff */
[----:B------:R-:W-:-:S02]  /*70f0*/  SHF.R.U32.HI R16, RZ, 0x10, R33 ;  /* 0x00000010ff107819 */ /* 0x000fc40000011621 */
[----:B------:R-:W-:Y:S01]  /*7100*/  SHF.R.U32.HI R17, RZ, 0x18, R33 ;  /* 0x00000018ff117819 */ /* 0x000fe20000011621 */
[----:B------:R-:W-:Y:S01]  /*7110*/  IMAD.WIDE.U32 R208, R35, -0x326172a9, RZ ;  /* 0xcd9e8d5723d07825 */ /* 0x000fe200078e00ff */
[----:B------:R-:W-:Y:S01]  /*7120*/  LOP3.LUT R16, R16, 0xff, RZ, 0xc0, !PT ;  /* 0x000000ff10107812 */ /* 0x000fe200078ec0ff */
[----:B------:R4:W5:Y:S01]  /*7130*/  MUFU.EX2 R0, R94 ;  /* 0x0000005e00007308 */ /* 0x0009620000000800 */
[----:B------:R-:W-:Y:S01]  /*7140*/  LOP3.LUT R33, R19, UR23, R206, 0x96, !PT ;  /* 0x0000001713217c12 */ /* 0x000fe2000f8e96ce */
[----:B------:R-:W-:Y:S01]  /*7150*/  IMAD.WIDE.U32 R206, R101, -0x2daee0ad, RZ ;  /* 0xd2511f5365ce7825 */ /* 0x000fe200078e00ff */
[----:B------:R-:W-:-:S03]  /*7160*/  LOP3.LUT R108, R208, 0xffff, RZ, 0xc0, !PT ;  /* 0x0000ffffd06c7812 */ /* 0x000fc600078ec0ff */
[----:B------:R-:W-:Y:S01]  /*7170*/  FFMA.FTZ R101, R188, UR36, -R81 ;  /* 0x00000024bc657c23 */ /* 0x000fe20008010851 */
[----:B------:R-:W-:Y:S02]  /*7180*/  LOP3.LUT R35, R209, UR34, R18, 0x96, !PT ;  /* 0x00000022d1237c12 */ /* 0x000fe4000f8e9612 */
[--C-:B------:R-:W-:Y:S01]  /*7190*/  HSET2.LE.AND R18, R117, R80.reuse, PT ;  /* 0x0000005075127233 */ /* 0x100fe20003803000 */
[----:B------:R-:W-:Y:S01]  /*71a0*/  MUFU.EX2 R100, R100 ;  /* 0x0000006400647308 */ /* 0x000fe20000000800 */
[----:B------:R-:W-:Y:S02]  /*71b0*/  PRMT R17, R16, 0x5410, R17 ;  /* 0x0000541010117816 */ /* 0x000fe40000000011 */
[----:B------:R-:W-:Y:S02]  /*71c0*/  HSET2.LE.AND R19, R115, R80, PT ;  /* 0x0000005073137233 */ /* 0x000fe40003803000 */
[----:B------:R-:W-:Y:S02]  /*71d0*/  LOP3.LUT R119, R208, 0xff, RZ, 0xc0, !PT ;  /* 0x000000ffd0777812 */ /* 0x000fe400078ec0ff */
[----:B------:R-:W-:Y:S01]  /*71e0*/  SHF.R.U32.HI R108, RZ, 0x8, R108 ;  /* 0x00000008ff6c7819 */ /* 0x000fe2000001166c */
[----:B------:R-:W-:Y:S01]  /*71f0*/  MUFU.EX2 R101, R101 ;  /* 0x0000006500657308 */ /* 0x000fe20000000800 */
[----:B----4-:R-:W-:Y:S01]  /*7200*/  FFMA.FTZ R94, R87, UR36, -R190 ;  /* 0x00000024575e7c23 */ /* 0x010fe200080108be */
[----:B-1----:R-:W-:-:S02]  /*7210*/  F2FP.F16.F32.PACK_AB R87, R6, R11 ;  /* 0x0000000b0657723e */ /* 0x002fc400000000ff */
[----:B-----5:R-:W-:Y:S02]  /*7220*/  F2FP.F16.F32.PACK_AB R16, R0, R9 ;  /* 0x000000090010723e */ /* 0x020fe400000000ff */
[----:B------:R-:W-:Y:S02]  /*7230*/  SHF.R.U32.HI R92, RZ, 0x10, R208 ;  /* 0x00000010ff5c7819 */ /* 0x000fe400000116d0 */
[----:B------:R-:W-:Y:S01]  /*7240*/  LOP3.LUT R18, R18, R87, RZ, 0xc0, !PT ;  /* 0x0000005712127212 */ /* 0x000fe200078ec0ff */
[----:B------:R-:W-:Y:S01]  /*7250*/  FFMA.FTZ R87, R187, UR36, -R190 ;  /* 0x00000024bb577c23 */ /* 0x000fe200080108be */
[----:B------:R-:W-:Y:S01]  /*7260*/  PRMT R119, R119, 0x5410, R108 ;  /* 0x0000541077777816 */ /* 0x000fe2000000006c */
[----:B------:R-:W-:Y:S01]  /*7270*/  MUFU.EX2 R94, R94 ;  /* 0x0000005e005e7308 */ /* 0x000fe20000000800 */
[----:B------:R-:W-:Y:S02]  /*7280*/  LOP3.LUT R19, R19, R16, RZ, 0xc0, !PT ;  /* 0x0000001013137212 */ /* 0x000fe400078ec0ff */
[----:B------:R-:W-:-:S02]  /*7290*/  SHF.R.U32.HI R187, RZ, 0x18, R208 ;  /* 0x00000018ffbb7819 */ /* 0x000fc400000116d0 */
[----:B------:R-:W-:Y:S02]  /*72a0*/  LOP3.LUT R108, R92, 0xff, RZ, 0xc0, !PT ;  /* 0x000000ff5c6c7812 */ /* 0x000fe400078ec0ff */
[--C-:B------:R-:W-:Y:S01]  /*72b0*/  HSET2.LE.AND R16, R109, R80.reuse, PT ;  /* 0x000000506d107233 */ /* 0x100fe20003803000 */
[----:B------:R1:W-:Y:S01]  /*72c0*/  MUFU.EX2 R92, R97 ;  /* 0x00000061005c7308 */ /* 0x0003e20000000800 */
[----:B------:R-:W-:Y:S02]  /*72d0*/  HSET2.LE.AND R17, R17, R80, PT ;  /* 0x0000005011117233 */ /* 0x000fe40003803000 */
[----:B------:R-:W-:Y:S01]  /*72e0*/  F2FP.F16.F32.PACK_AB R109, R10, R47 ;  /* 0x0000002f0a6d723e */ /* 0x000fe200000000ff */
[----:B------:R-:W-:Y:S01]  /*72f0*/  FADD.FTZ R47, R47, R44 ;  /* 0x0000002c2f2f7221 */ /* 0x000fe20000010000 */
[----:B------:R-:W-:Y:S01]  /*7300*/  F2FP.F16.F32.PACK_AB R90, R88, R89 ;  /* 0x00000059585a723e */ /* 0x000fe200000000ff */
[----:B------:R-:W-:Y:S01]  /*7310*/  FADD.FTZ R89, R89, R48 ;  /* 0x0000003059597221 */ /* 0x000fe20000010000 */
[----:B------:R-:W-:Y:S01]  /*7320*/  PRMT R187, R108, 0x5410, R187 ;  /* 0x000054106cbb7816 */ /* 0x000fe200000000bb */
[----:B------:R-:W-:Y:S01]  /*7330*/  FFMA.FTZ R108, R192, UR36, -R81 ;  /* 0x00000024c06c7c23 */ /* 0x000fe20008010851 */
[----:B------:R-:W-:Y:S01]  /*7340*/  LOP3.LUT R16, R16, R109, RZ, 0xc0, !PT ;  /* 0x0000006d10107212 */ /* 0x000fe200078ec0ff */
[----:B------:R-:W-:Y:S01]  /*7350*/  MUFU.EX2 R87, R87 ;  /* 0x0000005700577308 */ /* 0x000fe20000000800 */
[----:B------:R-:W-:Y:S01]  /*7360*/  LOP3.LUT R17, R17, R90, RZ, 0xc0, !PT ;  /* 0x0000005a11117212 */ /* 0x000fe200078ec0ff */
[----:B------:R-:W-:Y:S01]  /*7370*/  FFMA.FTZ R90, R189, UR36, -R190 ;  /* 0x00000024bd5a7c23 */ /* 0x000fe200080108be */
[----:B------:R-:W-:Y:S01]  /*7380*/  IMAD.WIDE.U32 R188, R102, -0x2daee0ad, RZ ;  /* 0xd2511f5366bc7825 */ /* 0x000fe200078e00ff */
[----:B------:R-:W-:-:S03]  /*7390*/  LOP3.LUT R204, R207, UR33, R204, 0x96, !PT ;  /* 0x00000021cfcc7c12 */ /* 0x000fc6000f8e96cc */
[----:B------:R-:W-:Y:S01]  /*73a0*/  FADD.FTZ R10, R10, R47 ;  /* 0x0000002f0a0a7221 */ /* 0x000fe20000010000 */
[----:B------:R-:W-:Y:S01]  /*73b0*/  LOP3.LUT R109, R206, 0xffff, RZ, 0xc0, !PT ;  /* 0x0000ffffce6d7812 */ /* 0x000fe200078ec0ff */
[----:B-1----:R-:W-:Y:S01]  /*73c0*/  FFMA.FTZ R97, R198, UR36, -R81 ;  /* 0x00000024c6617c23 */ /* 0x002fe20008010851 */
[----:B------:R-:W-:Y:S01]  /*73d0*/  MUFU.EX2 R108, R108 ;  /* 0x0000006c006c7308 */ /* 0x000fe20000000800 */
[C---:B--2---:R-:W-:Y:S01]  /*73e0*/  HMMA.16816.F32 R12, R16.reuse, R28, R12 ;  /* 0x0000001c100c723c */ /* 0x044fe2000000180c */
[----:B------:R-:W-:Y:S01]  /*73f0*/  LOP3.LUT R115, R206, 0xff, RZ, 0xc0, !PT ;  /* 0x000000ffce737812 */ /* 0x000fe200078ec0ff */
[----:B------:R-:W-:Y:S01]  /*7400*/  FADD.FTZ R88, R88, R89 ;  /* 0x0000005958587221 */ /* 0x000fe20000010000 */
[----:B------:R-:W-:Y:S01]  /*7410*/  SHF.R.U32.HI R117, RZ, 0x10, R206 ;  /* 0x00000010ff757819 */ /* 0x000fe200000116ce */
[----:B------:R-:W-:Y:S01]  /*7420*/  FADD.FTZ R11, R11, R10 ;  /* 0x0000000a0b0b7221 */ /* 0x000fe20000010000 */
[----:B------:R-:W-:Y:S01]  /*7430*/  SHF.R.U32.HI R112, RZ, 0x18, R206 ;  /* 0x00000018ff707819 */ /* 0x000fe200000116ce */
[----:B---3--:R-:W-:Y:S01]  /*7440*/  HMMA.16816.F32 R236, R16, R20, R236 ;  /* 0x0000001410ec723c */ /* 0x008fe200000018ec */
[----:B------:R-:W1:Y:S01]  /*7450*/  MUFU.EX2 R90, R90 ;  /* 0x0000005a005a7308 */ /* 0x000e620000000800 */
[----:B------:R-:W-:-:S04]  /*7460*/  IMAD.WIDE.U32 R206, R103, -0x2daee0ad, RZ ;  /* 0xd2511f5367ce7825 */ /* 0x000fc800078e00ff */
[----:B------:R-:W-:Y:S01]  /*7470*/  FADD.FTZ R9, R9, R88 ;  /* 0x0000005809097221 */ /* 0x000fe20000010000 */
[----:B------:R-:W-:Y:S01]  /*7480*/  FADD.FTZ R11, R6, R11 ;  /* 0x0000000b060b7221 */ /* 0x000fe20000010000 */
[C---:B------:R-:W-:Y:S01]  /*7490*/  HMMA.16816.F32 R248, R16.reuse, R30, R248 ;  /* 0x0000001e10f8723c */ /* 0x040fe200000018f8 */
[----:B------:R-:W-:Y:S01]  /*74a0*/  LOP3.LUT R198, R207, UR28, R188, 0x96, !PT ;  /* 0x0000001ccfc67c12 */ /* 0x000fe2000f8e96bc */
[----:B------:R-:W-:Y:S01]  /*74b0*/  FADD.FTZ R9, R0, R9 ;  /* 0x0000000900097221 */ /* 0x000fe20000010000 */
[----:B------:R-:W-:Y:S03]  /*74c0*/  MUFU.EX2 R102, R148 ;  /* 0x0000009400667308 */ /* 0x000fe60000000800 */
[----:B------:R-:W-:Y:S01]  /*74d0*/  HMMA.16816.F32 R232, R16, R22, R232 ;  /* 0x0000001610e8723c */ /* 0x000fe200000018e8 */
[----:B------:R-:W-:-:S04]  /*74e0*/  IMAD.WIDE.U32 R198, R198, -0x326172a9, RZ ;  /* 0xcd9e8d57c6c67825 */ /* 0x000fc800078e00ff */
[----:B------:R-:W2:Y:S01]  /*74f0*/  MUFU.EX2 R97, R97 ;  /* 0x0000006100617308 */ /* 0x000ea20000000800 */
[----:B-1----:R-:W-:Y:S02]  /*7500*/  F2FP.F16.F32.PACK_AB R103, R90, R87 ;  /* 0x000000575a67723e */ /* 0x002fe400000000ff */
[C---:B------:R-:W-:Y:S02]  /*7510*/  LOP3.LUT R18, R35.reuse, 0xffff, RZ, 0xc0, !PT ;  /* 0x0000ffff23127812 */ /* 0x040fe400078ec0ff */
[--C-:B------:R-:W-:Y:S02]  /*7520*/  SHF.R.U32.HI R16, RZ, 0x10, R35.reuse ;  /* 0x00000010ff107819 */ /* 0x100fe40000011623 */
[----:B------:R-:W-:Y:S01]  /*7530*/  LOP3.LUT R19, R35, 0xff, RZ, 0xc0, !PT ;  /* 0x000000ff23137812 */ /* 0x000fe200078ec0ff */
[----:B------:R-:W-:Y:S01]  /*7540*/  MUFU.EX2 R95, R95 ;  /* 0x0000005f005f7308 */ /* 0x000fe20000000800 */
[----:B------:R-:W-:Y:S02]  /*7550*/  SHF.R.U32.HI R17, RZ, 0x18, R35 ;  /* 0x00000018ff117819 */ /* 0x000fe40000011623 */
[----:B------:R-:W-:-:S02]  /*7560*/  SHF.R.U32.HI R18, RZ, 0x8, R18 ;  /* 0x00000008ff127819 */ /* 0x000fc40000011612 */
[----:B------:R-:W-:Y:S02]  /*7570*/  LOP3.LUT R16, R16, 0xff, RZ, 0xc0, !PT ;  /* 0x000000ff10107812 */ /* 0x000fe400078ec0ff */
[----:B------:R-:W-:Y:S01]  /*7580*/  PRMT R19, R19, 0x5410, R18 ;  /* 0x0000541013137816 */ /* 0x000fe20000000012 */
[----:B------:R-:W-:Y:S01]  /*7590*/  MUFU.EX2 R99, R99 ;  /* 0x0000006300637308 */ /* 0x000fe20000000800 */
[----:B------:R-:W-:Y:S02]  /*75a0*/  PRMT R17, R16, 0x5410, R17 ;  /* 0x0000541010117816 */ /* 0x000fe40000000011 */
[----:B------:R-:W-:Y:S01]  /*75b0*/  F2FP.F16.F32.PACK_AB R18, R101, R108 ;  /* 0x0000006c6512723e */ /* 0x000fe200000000ff */
[----:B------:R-:W-:Y:S01]  /*75c0*/  FADD.FTZ R108, R108, R51 ;  /* 0x000000336c6c7221 */ /* 0x000fe20000010000 */
[--C-:B------:R-:W-:Y:S02]  /*75d0*/  HSET2.LE.AND R16, R19, R80.reuse, PT ;  /* 0x0000005013107233 */ /* 0x100fe40003803000 */
[--C-:B------:R-:W-:Y:S01]  /*75e0*/  HSET2.LE.AND R17, R17, R80.reuse, PT ;  /* 0x0000005011117233 */ /* 0x100fe20003803000 */
[----:B------:R-:W-:Y:S01]  /*75f0*/  MUFU.EX2 R160, R160 ;  /* 0x000000a000a07308 */ /* 0x000fe20000000800 */
[----:B------:R-:W-:Y:S01]  /*7600*/  F2FP.F16.F32.PACK_AB R19, R91, R94 ;  /* 0x0000005e5b13723e */ /* 0x000fe200000000ff */
[----:B------:R-:W-:Y:S01]  /*7610*/  FADD.FTZ R94, R94, R53 ;  /* 0x000000355e5e7221 */ /* 0x000fe20000010000 */
[----:B--2---:R-:W-:Y:S01]  /*7620*/  F2FP.F16.F32.PACK_AB R148, R97, R102 ;  /* 0x000000666194723e */ /* 0x004fe200000000ff */
[----:B------:R-:W-:Y:S01]  /*7630*/  FADD.FTZ R101, R101, R108 ;  /* 0x0000006c65657221 */ /* 0x000fe20000010000 */
[----:B------:R-:W-:Y:S01]  /*7640*/  LOP3.LUT R16, R16, R19, RZ, 0xc0, !PT ;  /* 0x0000001310107212 */ /* 0x000fe200078ec0ff */
[----:B------:R-:W-:Y:S01]  /*7650*/  FADD.FTZ R94, R91, R94 ;  /* 0x0000005e5b5e7221 */ /* 0x000fe20000010000 */
[----:B------:R-:W-:Y:S01]  /*7660*/  LOP3.LUT R17, R17, R18, RZ, 0xc0, !PT ;  /* 0x0000001211117212 */ /* 0x000fe200078ec0ff */
[----:B------:R-:W-:Y:S01]  /*7670*/  MUFU.EX2 R135, R135 ;  /* 0x0000008700877308 */ /* 0x000fe20000000800 */
[--C-:B------:R-:W-:Y:S01]  /*7680*/  HSET2.LE.AND R18, R119, R80.reuse, PT ;  /* 0x0000005077127233 */ /* 0x100fe20003803000 */
[----:B------:R-:W-:Y:S01]  /*7690*/  FADD.FTZ R87, R87, R94 ;  /* 0x0000005e57577221 */ /* 0x000fe20000010000 */
[----:B------:R-:W-:Y:S01]  /*76a0*/  HSET2.LE.AND R19, R187, R80, PT ;  /* 0x00000050bb137233 */ /* 0x000fe20003803000 */
[----:B------:R-:W-:Y:S01]  /*76b0*/  FADD.FTZ R102, R102, R101 ;  /* 0x0000006566667221 */ /* 0x000fe20000010000 */
[----:B------:R-:W-:Y:S01]  /*76c0*/  LOP3.LUT R35, R189, UR32, R218, 0x96, !PT ;  /* 0x00000020bd237c12 */ /* 0x000fe2000f8e96da */
[----:B------:R-:W-:Y:S01]  /*76d0*/  IMAD.WIDE.U32 R188, R106, -0x2daee0ad, RZ ;  /* 0xd2511f536abc7825 */ /* 0x000fe200078e00ff */
[----:B------:R-:W-:-:S03]  /*76e0*/  LOP3.LUT R18, R18, R103, RZ, 0xc0, !PT ;  /* 0x0000006712127212 */ /* 0x000fc600078ec0ff */
[----:B------:R-:W-:Y:S01]  /*76f0*/  FFMA.FTZ R103, R167, UR36, -R110 ;  /* 0x00000024a7677c23 */ /* 0x000fe2000801086e */
[----:B------:R-:W-:Y:S01]  /*7700*/  LOP3.LUT R19, R19, R148, RZ, 0xc0, !PT ;  /* 0x0000009413137212 */ /* 0x000fe200078ec0ff */
[----:B------:R-:W-:Y:S01]  /*7710*/  IMAD.WIDE.U32 R192, R35, -0x326172a9, RZ ;  /* 0xcd9e8d5723c07825 */ /* 0x000fe200078e00ff */
[----:B------:R-:W-:-:S03]  /*7720*/  LOP3.LUT R218, R197, UR32, R218, 0x96, !PT ;  /* 0x00000020c5da7c12 */ /* 0x000fc6000f8e96da */
[----:B------:R-:W-:Y:S01]  /*7730*/  FFMA.FTZ R106, R175, UR36, -R110 ;  /* 0x00000024af6a7c23 */ /* 0x000fe2000801086e */
[----:B------:R-:W-:Y:S01]  /*7740*/  LOP3.LUT R167, R204, 0xffff, RZ, 0xc0, !PT ;  /* 0x0000ffffcca77812 */ /* 0x000fe200078ec0ff */
[----:B------:R-:W-:Y:S01]  /*7750*/  MUFU.EX2 R103, R103 ;  /* 0x0000006700677308 */ /* 0x000fe20000000800 */
[----:B------:R-:W-:Y:S01]  /*7760*/  LOP3.LUT R119, R117, 0xff, RZ, 0xc0, !PT ;  /* 0x000000ff75777812 */ /* 0x000fe200078ec0ff */
[----:B------:R-:W-:Y:S01]  /*7770*/  HMMA.16816.F32 R24, R16, R28, R24 ;  /* 0x0000001c1018723c */ /* 0x000fe20000001818 */
[----:B------:R-:W-:Y:S01]  /*7780*/  IMAD.WIDE.U32 R218, R218, -0x326172a9, RZ ;  /* 0xcd9e8d57dada7825 */ /* 0x000fe200078e00ff */
[----:B------:R-:W-:-:S03]  /*7790*/  SHF.R.U32.HI R167, RZ, 0x8, R167 ;  /* 0x00000008ffa77819 */ /* 0x000fc600000116a7 */
[----:B------:R-:W-:Y:S01]  /*77a0*/  FADD.FTZ R87, R90, R87 ;  /* 0x000000575a577221 */ /* 0x000fe20000010000 */
[----:B------:R-:W-:Y:S01]  /*77b0*/  PRMT R119, R119, 0x5410, R112 ;  /* 0x0000541077777816 */ /* 0x000fe20000000070 */
[----:B------:R-:W-:Y:S01]  /*77c0*/  FADD.FTZ R97, R97, R102 ;  /* 0x0000006661617221 */ /* 0x000fe20000010000 */
[C---:B------:R-:W-:Y:S01]  /*77d0*/  HMMA.16816.F32 R240, R16.reuse, R20, R240 ;  /* 0x0000001410f0723c */ /* 0x040fe200000018f0 */
[--C-:B------:R-:W-:Y:S01]  /*77e0*/  LOP3.LUT R28, R193, UR31, R114.reuse, 0x96, !PT ;  /* 0x0000001fc11c7c12 */ /* 0x100fe2000f8e9672 */
[----:B------:R-:W1:Y:S01]  /*77f0*/  MUFU.EX2 R106, R106 ;  /* 0x0000006a006a7308 */ /* 0x000e620000000800 */
[----:B------:R-:W-:Y:S01]  /*7800*/  LOP3.LUT R35, R219, UR31, R114, 0x96, !PT ;  /* 0x0000001fdb237c12 */ /* 0x000fe2000f8e9672 */
[--C-:B------:R-:W-:Y:S01]  /*7810*/  FFMA.FTZ R114, R122, UR36, -R85.reuse ;  /* 0x000000247a727c23 */ /* 0x100fe20008010855 */
[----:B------:R-:W-:Y:S01]  /*7820*/  FFMA.FTZ R122, R194, UR36, -R85 ;  /* 0x00000024c27a7c23 */ /* 0x000fe20008010855 */
[----:B------:R-:W-:Y:S01]  /*7830*/  IMAD.WIDE.U32 R208, R28, -0x2daee0ad, RZ ;  /* 0xd2511f531cd07825 */ /* 0x000fe200078e00ff */
[----:B------:R-:W-:Y:S01]  /*7840*/  SHF.R.U32.HI R28, RZ, 0x8, R109 ;  /* 0x00000008ff1c7819 */ /* 0x000fe2000001166d */
[C---:B------:R-:W-:Y:S01]  /*7850*/  HMMA.16816.F32 R244, R16.reuse, R30, R244 ;  /* 0x0000001e10f4723c */ /* 0x040fe200000018f4 */
[----:B------:R-:W-:Y:S01]  /*7860*/  LOP3.LUT R20, R204, 0xff, RZ, 0xc0, !PT ;  /* 0x000000ffcc147812 */ /* 0x000fe200078ec0ff */
[----:B------:R2:W-:Y:S01]  /*7870*/  MUFU.EX2 R109, R114 ;  /* 0x00000072006d7308 */ /* 0x0005e20000000800 */
[----:B------:R-:W-:Y:S01]  /*7880*/  PRMT R117, R115, 0x5410, R28 ;  /* 0x0000541073757816 */ /* 0x000fe2000000001c */
[----:B------:R-:W-:Y:S01]  /*7890*/  FFMA.FTZ R115, R186, UR36, -R85 ;  /* 0x00000024ba737c23 */ /* 0x000fe20008010855 */
[----:B------:R-:W-:Y:S01]  /*78a0*/  PRMT R167, R20, 0x5410, R167 ;  /* 0x0000541014a77816 */ /* 0x000fe200000000a7 */
[----:B------:R-:W-:Y:S01]  /*78b0*/  HMMA.16816.F32 R228, R16, R22, R228 ;  /* 0x0000001610e4723c */ /* 0x000fe200000018e4 */
[----:B------:R-:W3:Y:S01]  /*78c0*/  LDSM.16.MT88.4 R28, [R252+0x4c00] ;  /* 0x004c0000fc1c783b */ /* 0x000ee20000004200 */
[----:B------:R-:W-:Y:S01]  /*78d0*/  LOP3.LUT R195, R199, UR25, R192, 0x96, !PT ;  /* 0x00000019c7c37c12 */ /* 0x000fe2000f8e96c0 */
[----:B------:R-:W-:Y:S01]  /*78e0*/  FFMA.FTZ R219, R78, UR36, -R81 ;  /* 0x000000244edb7c23 */ /* 0x000fe20008010851 */
[----:B------:R4:W5:Y:S01]  /*78f0*/  MUFU.EX2 R112, R122 ;  /* 0x0000007a00707308 */ /* 0x0009620000000800 */
[----:B------:R-:W3:Y:S01]  /*7900*/  LDSM.16.MT88.4 R20, [R223+0x4c00] ;  /* 0x004c0000df14783b */ /* 0x000ee20000004200 */
[----:B------:R-:W-:Y:S01]  /*7910*/  LOP3.LUT R148, R209, UR24, R206, 0x96, !PT ;  /* 0x00000018d1947c12 */ /* 0x000fe2000f8e96ce */
[----:B------:R-:W-:Y:S01]  /*7920*/  IMAD.WIDE.U32 R194, R195, -0x2daee0ad, RZ ;  /* 0xd2511f53c3c27825 */ /* 0x000fe200078e00ff */
[----:B------:R-:W-:-:S02]  /*7930*/  SHF.R.U32.HI R16, RZ, 0x10, R204 ;  /* 0x00000010ff107819 */ /* 0x000fc400000116cc */
[----:B------:R-:W-:Y:S01]  /*7940*/  SHF.R.U32.HI R17, RZ, 0x18, R204 ;  /* 0x00000018ff117819 */ /* 0x000fe200000116cc */
[----:B------:R-:W-:Y:S01]  /*7950*/  IMAD.WIDE.U32 R206, R148, -0x326172a9, RZ ;  /* 0xcd9e8d5794ce7825 */ /* 0x000fe200078e00ff */
[----:B------:R-:W-:Y:S03]  /*7960*/  MUFU.EX2 R115, R115 ;  /* 0x0000007300737308 */ /* 0x000fe60000000800 */
[----:B--2---:R-:W-:Y:S01]  /*7970*/  FFMA.FTZ R114, R184, UR36, -R85 ;  /* 0x00000024b8727c23 */ /* 0x004fe20008010855 */
[----:B------:R-:W-:Y:S01]  /*7980*/  LOP3.LUT R16, R16, 0xff, RZ, 0xc0, !PT ;  /* 0x000000ff10107812 */ /* 0x000fe200078ec0ff */
[----:B------:R-:W-:Y:S01]  /*7990*/  FFMA.FTZ R148, R174, UR36, -R81 ;  /* 0x00000024ae947c23 */ /* 0x000fe20008010851 */
[--C-:B------:R-:W-:Y:S01]  /*79a0*/  HSET2.LE.AND R18, R117, R80.reuse, PT ;  /* 0x0000005075127233 */ /* 0x100fe20003803000 */
[----:B------:R-:W-:Y:S01]  /*79b0*/  IMAD.WIDE.U32 R204, R35, -0x2daee0ad, RZ ;  /* 0xd2511f5323cc7825 */ /* 0x000fe200078e00ff */
[----:B------:R-:W-:-:S03]  /*79c0*/  HSET2.LE.AND R19, R119, R80, PT ;  /* 0x0000005077137233 */ /* 0x000fc60003803000 */
[--C-:B------:R-:W-:Y:S01]  /*79d0*/  FFMA.FTZ R119, R129, UR36, -R190.reuse ;  /* 0x0000002481777c23 */ /* 0x100fe200080108be */
[----:B------:R-:W2:Y:S01]  /*79e0*/  MUFU.EX2 R114, R114 ;  /* 0x0000007200727308 */ /* 0x000ea20000000800 */
[----:B------:R-:W-:Y:S01]  /*79f0*/  PRMT R17, R16, 0x5410, R17 ;  /* 0x0000541010117816 */ /* 0x000fe20000000011 */
[--C-:B------:R-:W-:Y:S01]  /*7a00*/  FFMA.FTZ R129, R156, UR36, -R81.reuse ;  /* 0x000000249c817c23 */ /* 0x100fe20008010851 */
[----:B-1----:R-:W-:Y:S01]  /*7a10*/  F2FP.F16.F32.PACK_AB R117, R103, R106 ;  /* 0x0000006a6775723e */ /* 0x002fe200000000ff */
[--C-:B----4-:R-:W-:Y:S01]  /*7a20*/  FFMA.FTZ R122, R127, UR36, -R190.reuse ;  /* 0x000000247f7a7c23 */ /* 0x110fe200080108be */
[----:B-----5:R-:W-:Y:S01]  /*7a30*/  F2FP.F16.F32.PACK_AB R184, R112, R109 ;  /* 0x0000006d70b8723e */ /* 0x020fe200000000ff */
[----:B------:R-:W-:Y:S01]  /*7a40*/  FFMA.FTZ R127, R182, UR36, -R81 ;  /* 0x00000024b67f7c23 */ /* 0x000fe20008010851 */
[----:B------:R-:W-:Y:S01]  /*7a50*/  LOP3.LUT R18, R18, R117, RZ, 0xc0, !PT ;  /* 0x0000007512127212 */ /* 0x000fe200078ec0ff */
[----:B------:R-:W-:Y:S01]  /*7a60*/  MUFU.EX2 R129, R129 ;  /* 0x0000008100817308 */ /* 0x000fe20000000800 */
[----:B------:R-:W-:Y:S01]  /*7a70*/  LOP3.LUT R19, R19, R184, RZ, 0xc0, !PT ;  /* 0x000000b813137212 */ /* 0x000fe200078ec0ff */
[--C-:B------:R-:W-:Y:S01]  /*7a80*/  FFMA.FTZ R182, R153, UR36, -R190.reuse ;  /* 0x0000002499b67c23 */ /* 0x100fe200080108be */
[--C-:B------:R-:W-:Y:S01]  /*7a90*/  HSET2.LE.AND R16, R167, R80.reuse, PT ;  /* 0x00000050a7107233 */ /* 0x100fe20003803000 */
[--C-:B------:R-:W-:Y:S01]  /*7aa0*/  FFMA.FTZ R156, R133, UR36, -R190.reuse ;  /* 0x00000024859c7c23 */ /* 0x100fe200080108be */
[----:B------:R-:W-:Y:S01]  /*7ab0*/  HSET2.LE.AND R17, R17, R80, PT ;  /* 0x0000005011117233 */ /* 0x000fe20003803000 */
[--C-:B------:R-:W-:Y:S01]  /*7ac0*/  FFMA.FTZ R133, R147, UR36, -R190.reuse ;  /* 0x0000002493857c23 */ /* 0x100fe200080108be */
[----:B------:R-:W-:Y:S01]  /*7ad0*/  F2FP.F16.F32.PACK_AB R117, R95, R100 ;  /* 0x000000645f75723e */ /* 0x000fe200000000ff */
[----:B------:R-:W-:Y:S01]  /*7ae0*/  MUFU.EX2 R122, R122 ;  /* 0x0000007a007a7308 */ /* 0x000fe20000000800 */
[----:B--2---:R-:W-:Y:S01]  /*7af0*/  F2FP.F16.F32.PACK_AB R184, R115, R114 ;  /* 0x0000007273b8723e */ /* 0x004fe200000000ff */
[--C-:B------:R-:W-:Y:S01]  /*7b00*/  FFMA.FTZ R147, R163, UR36, -R190.reuse ;  /* 0x00000024a3937c23 */ /* 0x100fe200080108be */
[----:B------:R-:W-:Y:S01]  /*7b10*/  LOP3.LUT R16, R16, R117, RZ, 0xc0, !PT ;  /* 0x0000007510107212 */ /* 0x000fe200078ec0ff */
[--C-:B------:R-:W-:Y:S01]  /*7b20*/  FFMA.FTZ R117, R136, UR36, -R190.reuse ;  /* 0x0000002488757c23 */ /* 0x100fe200080108be */
[----:B------:R-:W-:Y:S01]  /*7b30*/  LOP3.LUT R17, R17, R184, RZ, 0xc0, !PT ;  /* 0x000000b811117212 */ /* 0x000fe200078ec0ff */
[----:B------:R-:W-:Y:S01]  /*7b40*/  FFMA.FTZ R136, R161, UR36, -R190 ;  /* 0x00000024a1887c23 */ /* 0x000fe200080108be */
[----:B------:R-:W-:Y:S01]  /*7b50*/  LOP3.LUT R150, R195, UR19, R208, 0x96, !PT ;  /* 0x00000013c3967c12 */ /* 0x000fe2000f8e96d0 */
[----:B------:R-:W-:Y:S01]  /*7b60*/  MUFU.EX2 R119, R119 ;  /* 0x0000007700777308 */ /* 0x000fe20000000800 */
[----:B------:R-:W-:Y:S01]  /*7b70*/  LOP3.LUT R196, R189, UR28, R196, 0x96, !PT ;  /* 0x0000001cbdc47c12 */ /* 0x000fe2000f8e96c4 */
[----:B------:R-:W-:Y:S01]  /*7b80*/  IMAD.WIDE.U32 R208, R32, -0x2daee0ad, RZ ;  /* 0xd2511f5320d07825 */ /* 0x000fe200078e00ff */
[----:B------:R-:W-:Y:S01]  /*7b90*/  LOP3.LUT R189, R205, UR24, R188, 0x96, !PT ;  /* 0x00000018cdbd7c12 */ /* 0x000fe2000f8e96bc */
[----:B---3--:R-:W-:Y:S01]  /*7ba0*/  HMMA.16816.F32 R12, R16, R28, R12 ;  /* 0x0000001c100c723c */ /* 0x008fe2000000180c */
[----:B------:R-:W-:Y:S01]  /*7bb0*/  LOP3.LUT R175, R207, UR23, R198, 0x96, !PT ;  /* 0x00000017cfaf7c12 */ /* 0x000fe2000f8e96c6 */
[----:B------:R-:W-:-:S04]  /*7bc0*/  IMAD.WIDE.U32 R186, R150, -0x326172a9, RZ ;  /* 0xcd9e8d5796ba7825 */ /* 0x000fc800078e00ff */
[----:B------:R-:W-:Y:S01]  /*7bd0*/  FFMA.FTZ R150, R158, UR36, -R81 ;  /* 0x000000249e967c23 */ /* 0x000fe20008010851 */
[----:B------:R-:W-:Y:S01]  /*7be0*/  MUFU.EX2 R148, R148 ;  /* 0x0000009400947308 */ /* 0x000fe20000000800 */
[----:B------:R-:W-:Y:S01]  /*7bf0*/  FFMA.FTZ R158, R131, UR36, -R190 ;  /* 0x00000024839e7c23 */ /* 0x000fe200080108be */
[----:B------:R-:W-:Y:S01]  /*7c00*/  HMMA.16816.F32 R248, R16, R30, R248 ;  /* 0x0000001e10f8723c */ /* 0x000fe200000018f8 */
[----:B------:R-:W-:Y:S01]  /*7c10*/  IMAD.WIDE.U32 R196, R196, -0x326172a9, RZ ;  /* 0xcd9e8d57c4c47825 */ /* 0x000fe200078e00ff */
[----:B------:R-:W-:-:S03]  /*7c20*/  LOP3.LUT R161, R187, UR34, R206, 0x96, !PT ;  /* 0x00000022bba17c12 */ /* 0x000fc6000f8e96ce */
[----:B------:R-:W-:Y:S01]  /*7c30*/  FADD.FTZ R100, R100, R11 ;  /* 0x0000000b64647221 */ /* 0x000fe20000010000 */
[C---:B------:R-:W-:Y:S01]  /*7c40*/  LOP3.LUT R188, R186.reuse, 0xffff, RZ, 0xc0, !PT ;  /* 0x0000ffffbabc7812 */ /* 0x040fe200078ec0ff */
[----:B------:R-:W-:Y:S01]  /*7c50*/  IMAD.WIDE.U32 R206, R185, -0x2daee0ad, RZ ;  /* 0xd2511f53b9ce7825 */ /* 0x000fe200078e00ff */
[----:B------:R-:W-:Y:S01]  /*7c60*/  HMMA.16816.F32 R236, R16, R20, R236 ;  /* 0x0000001410ec723c */ /* 0x000fe200000018ec */
[----:B------:R-:W1:Y:S01]  /*7c70*/  MUFU.EX2 R150, R150 ;  /* 0x0000009600967308 */ /* 0x000e620000000800 */
[----:B------:R-:W-:Y:S01]  /*7c80*/  LOP3.LUT R192, R197, UR25, R218, 0x96, !PT ;  /* 0x00000019c5c07c12 */ /* 0x000fe2000f8e96da */
[----:B------:R-:W-:Y:S01]  /*7c90*/  IMAD.WIDE.U32 R184, R177, -0x2daee0ad, RZ ;  /* 0xd2511f53b1b87825 */ /* 0x000fe200078e00ff */
[----:B------:R-:W-:-:S03]  /*7ca0*/  LOP3.LUT R199, R186, 0xff, RZ, 0xc0, !PT ;  /* 0x000000ffbac77812 */ /* 0x000fc600078ec0ff */
[----:B------:R-:W-:Y:S01]  /*7cb0*/  FFMA.FTZ R218, R107, UR36, -R110 ;  /* 0x000000246bda7c23 */ /* 0x000fe2000801086e */
[----:B------:R-:W-:Y:S01]  /*7cc0*/  HMMA.16816.F32 R232, R16, R22, R232 ;  /* 0x0000001610e8723c */ /* 0x000fe200000018e8 */
[----:B------:R-:W-:Y:S01]  /*7cd0*/  IMAD.WIDE.U32 R192, R192, -0x2daee0ad, RZ ;  /* 0xd2511f53c0c07825 */ /* 0x000fe200078e00ff */
[----:B------:R-:W-:Y:S01]  /*7ce0*/  SHF.R.U32.HI R197, RZ, 0x18, R186 ;  /* 0x00000018ffc57819 */ /* 0x000fe200000116ba */
[----:B------:R-:W2:Y:S01]  /*7cf0*/  MUFU.EX2 R127, R127 ;  /* 0x0000007f007f7308 */ /* 0x000ea20000000800 */
[----:B------:R-:W-:Y:S01]  /*7d00*/  LOP3.LUT R201, R209, UR28, R184, 0x96, !PT ;  /* 0x0000001cd1c97c12 */ /* 0x000fe2000f8e96b8 */
[----:B------:R-:W-:Y:S01]  /*7d10*/  FADD.FTZ R114, R114, R9 ;  /* 0x0000000972727221 */ /* 0x000fe20000010000 */
[----:B------:R-:W-:Y:S01]  /*7d20*/  LOP3.LUT R35, R193, UR19, R204, 0x96, !PT ;  /* 0x00000013c1237c12 */ /* 0x000fe2000f8e96cc */
[----:B------:R-:W-:Y:S01]  /*7d30*/  IMAD.WIDE.U32 R16, R33, -0x2daee0ad, RZ ;  /* 0xd2511f5321107825 */ /* 0x000fe200078e00ff */
[----:B------:R-:W-:-:S03]  /*7d40*/  SHF.R.U32.HI R193, RZ, 0x10, R186 ;  /* 0x00000010ffc17819 */ /* 0x000fc600000116ba */
[----:B------:R-:W-:Y:S01]  /*7d50*/  FADD.FTZ R95, R95, R100 ;  /* 0x000000645f5f7221 */ /* 0x000fe20000010000 */
[----:B------:R-:W-:Y:S01]  /*7d60*/  SHF.R.U32.HI R188, RZ, 0x8, R188 ;  /* 0x00000008ffbc7819 */ /* 0x000fe200000116bc */
[----:B------:R-:W-:Y:S01]  /*7d70*/  IMAD.WIDE.U32 R204, R189, -0x326172a9, RZ ;  /* 0xcd9e8d57bdcc7825 */ /* 0x000fe200078e00ff */
[C---:B------:R-:W-:Y:S01]  /*7d80*/  LOP3.LUT R18, R16.reuse, 0xffff, RZ, 0xc0, !PT ;  /* 0x0000ffff10127812 */ /* 0x040fe200078ec0ff */
[----:B------:R3:W-:Y:S01]  /*7d90*/  MUFU.EX2 R184, R139 ;  /* 0x0000008b00b87308 */ /* 0x0007e20000000800 */
[----:B------:R-:W-:Y:S01]  /*7da0*/  SHF.R.U32.HI R19, RZ, 0x10, R16 ;  /* 0x00000010ff137819 */ /* 0x000fe20000011610 */
[----:B------:R-:W-:Y:S01]  /*7db0*/  IMAD.WIDE.U32 R186, R35, -0x326172a9, RZ ;  /* 0xcd9e8d5723ba7825 */ /* 0x000fe200078e00ff */
[----:B------:R-:W-:-:S03]  /*7dc0*/  LOP3.LUT R191, R16, 0xff, RZ, 0xc0, !PT ;  /* 0x000000ff10bf7812 */ /* 0x000fc600078ec0ff */
[----:B------:R-:W-:Y:S01]  /*7dd0*/  FADD.FTZ R114, R115, R114 ;  /* 0x0000007273727221 */ /* 0x000fe20000010000 */
[----:B------:R-:W-:Y:S01]  /*7de0*/  SHF.R.U32.HI R18, RZ, 0x8, R18 ;  /* 0x00000008ff127819 */ /* 0x000fe20000011612 */
[----:B------:R-:W-:Y:S01]  /*7df0*/  FADD.FTZ R106, R106, R95 ;  /* 0x0000005f6a6a7221 */ /* 0x000fe20000010000 */
[----:B------:R-:W-:Y:S01]  /*7e00*/  LOP3.LUT R34, R17, UR33, R34, 0x96, !PT ;  /* 0x0000002111227c12 */ /* 0x000fe2000f8e9622 */
[----:B------:R-:W-:Y:S01]  /*7e10*/  MUFU.EX2 R146, R146 ;  /* 0x0000009200927308 */ /* 0x000fe20000000800 */
[----:B------:R-:W-:Y:S01]  /*7e20*/  SHF.R.U32.HI R16, RZ, 0x18, R16 ;  /* 0x00000018ff107819 */ /* 0x000fe20000011610 */
[----:B------:R-:W-:Y:S01]  /*7e30*/  FADD.FTZ R109, R109, R114 ;  /* 0x000000726d6d7221 */ /* 0x000fe20000010000 */
[----:B------:R-:W-:Y:S01]  /*7e40*/  LOP3.LUT R19, R19, 0xff, RZ, 0xc0, !PT ;  /* 0x000000ff13137812 */ /* 0x000fe200078ec0ff */
[----:B------:R-:W-:Y:S01]  /*7e50*/  FADD.FTZ R106, R103, R106 ;  /* 0x0000006a676a7221 */ /* 0x000fe20000010000 */
[----:B------:R-:W-:Y:S01]  /*7e60*/  PRMT R191, R191, 0x5410, R18 ;  /* 0x00005410bfbf7816 */ /* 0x000fe20000000012 */
[----:B------:R-:W-:Y:S01]  /*7e70*/  FADD.FTZ R112, R112, R109 ;  /* 0x0000006d70707221 */ /* 0x000fe20000010000 */
[C---:B------:R-:W-:Y:S01]  /*7e80*/  LOP3.LUT R18, R34.reuse, 0xffff, RZ, 0xc0, !PT ;  /* 0x0000ffff22127812 */ /* 0x040fe200078ec0ff */
[----:B------:R-:W-:Y:S01]  /*7e90*/  MUFU.EX2 R134, R134 ;  /* 0x0000008600867308 */ /* 0x000fe20000000800 */
[----:B------:R-:W-:Y:S01]  /*7ea0*/  PRMT R19, R19, 0x5410, R16 ;  /* 0x0000541013137816 */ /* 0x000fe20000000010 */
[----:B---3--:R-:W-:Y:S01]  /*7eb0*/  FFMA.FTZ R139, R165, UR36, -R190 ;  /* 0x00000024a58b7c23 */ /* 0x008fe200080108be */
[----:B------:R-:W-:Y:S01]  /*7ec0*/  SHF.R.U32.HI R16, RZ, 0x10, R34 ;  /* 0x00000010ff107819 */ /* 0x000fe20000011622 */
[----:B------:R-:W-:Y:S01]  /*7ed0*/  FFMA.FTZ R165, R145, UR36, -R110 ;  /* 0x0000002491a57c23 */ /* 0x000fe2000801086e */
[----:B------:R-:W-:Y:S01]  /*7ee0*/  LOP3.LUT R17, R34, 0xff, RZ, 0xc0, !PT ;  /* 0x000000ff22117812 */ /* 0x000fe200078ec0ff */
[----:B------:R-:W-:Y:S01]  /*7ef0*/  FFMA.FTZ R145, R164, UR36, -R85 ;  /* 0x00000024a4917c23 */ /* 0x000fe20008010855 */
[----:B------:R-:W-:Y:S01]  /*7f00*/  SHF.R.U32.HI R18, RZ, 0x8, R18 ;  /* 0x00000008ff127819 */ /* 0x000fe20000011612 */
[----:B------:R-:W-:Y:S01]  /*7f10*/  FFMA.FTZ R164, R149, UR36, -R190 ;  /* 0x0000002495a47c23 */ /* 0x000fe200080108be */
[----:B------:R-:W-:Y:S01]  /*7f20*/  SHF.R.U32.HI R34, RZ, 0x18, R34 ;  /* 0x00000018ff227819 */ /* 0x000fe20000011622 */
[----:B------:R-:W-:Y:S01]  /*7f30*/  MUFU.EX2 R117, R117 ;  /* 0x0000007500757308 */ /* 0x000fe20000000800 */
[----:B------:R-:W-:-:S02]  /*7f40*/  LOP3.LUT R195, R16, 0xff, RZ, 0xc0, !PT ;  /* 0x000000ff10c37812 */ /* 0x000fc400078ec0ff */
[----:B------:R-:W-:Y:S02]  /*7f50*/  PRMT R17, R17, 0x5410, R18 ;  /* 0x0000541011117816 */ /* 0x000fe40000000012 */
[----:B------:R-:W-:Y:S02]  /*7f60*/  PRMT R131, R195, 0x5410, R34 ;  /* 0x00005410c3837816 */ /* 0x000fe40000000022 */
[C---:B-1----:R-:W-:Y:S01]  /*7f70*/  F2FP.F16.F32.PACK_AB R34, R129.reuse, R150 ;  /* 0x000000968122723e */ /* 0x042fe200000000ff */
[----:B------:R-:W-:Y:S01]  /*7f80*/  MUFU.EX2 R145, R145 ;  /* 0x0000009100917308 */ /* 0x000fe20000000800 */
[--C-:B------:R-:W-:Y:S01]  /*7f90*/  HSET2.LE.AND R16, R17, R80.reuse, PT ;  /* 0x0000005011107233 */ /* 0x100fe20003803000 */
[----:B------:R-:W-:Y:S01]  /*7fa0*/  FADD.FTZ R150, R150, R97 ;  /* 0x0000006196967221 */ /* 0x000fe20000010000 */
[--C-:B------:R-:W-:Y:S02]  /*7fb0*/  HSET2.LE.AND R17, R131, R80.reuse, PT ;  /* 0x0000005083117233 */ /* 0x100fe40003803000 */
[--C-:B------:R-:W-:Y:S01]  /*7fc0*/  HSET2.LE.AND R18, R191, R80.reuse, PT ;  /* 0x00000050bf127233 */ /* 0x100fe20003803000 */
[----:B------:R-:W-:Y:S01]  /*7fd0*/  FADD.FTZ R129, R129, R150 ;  /* 0x0000009681817221 */ /* 0x000fe20000010000 */
[----:B------:R-:W-:Y:S01]  /*7fe0*/  HSET2.LE.AND R19, R19, R80, PT ;  /* 0x0000005013137233 */ /* 0x000fe20003803000 */
[----:B------:R-:W-:Y:S01]  /*7ff0*/  MUFU.EX2 R136, R136 ;  /* 0x0000008800887308 */ /* 0x000fe20000000800 */
[----:B------:R-:W-:-:S02]  /*8000*/  F2FP.F16.F32.PACK_AB R191, R119, R122 ;  /* 0x0000007a77bf723e */ /* 0x000fc400000000ff */
[----:B--2---:R-:W-:Y:S01]  /*8010*/  F2FP.F16.F32.PACK_AB R174, R127, R148 ;  /* 0x000000947fae723e */ /* 0x004fe200000000ff */
[----:B------:R-:W-:Y:S01]  /*8020*/  FADD.FTZ R148, R148, R129 ;  /* 0x0000008194947221 */ /* 0x000fe20000010000 */
[----:B------:R-:W-:Y:S01]  /*8030*/  F2FP.F16.F32.PACK_AB R131, R99, R92 ;  /* 0x0000005c6383723e */ /* 0x000fe200000000ff */
[----:B------:R-:W-:Y:S01]  /*8040*/  FADD.FTZ R92, R92, R87 ;  /* 0x000000575c5c7221 */ /* 0x000fe20000010000 */
[----:B------:R-:W-:Y:S01]  /*8050*/  LOP3.LUT R17, R17, R34, RZ, 0xc0, !PT ;  /* 0x0000002211117212 */ /* 0x000fe200078ec0ff */
[----:B------:R-:W-:Y:S01]  /*8060*/  MUFU.EX2 R123, R123 ;  /* 0x0000007b007b7308 */ /* 0x000fe20000000800 */
[----:B------:R-:W-:Y:S01]  /*8070*/  LOP3.LUT R173, R205, UR23, R196, 0x96, !PT ;  /* 0x00000017cdad7c12 */ /* 0x000fe2000f8e96c4 */
[----:B------:R-:W-:Y:S01]  /*8080*/  FADD.FTZ R99, R99, R92 ;  /* 0x0000005c63637221 */ /* 0x000fe20000010000 */
[----:B------:R-:W-:Y:S01]  /*8090*/  LOP3.LUT R167, R187, UR34, R204, 0x96, !PT ;  /* 0x00000022bba77c12 */ /* 0x000fe2000f8e96cc */
[----:B------:R-:W-:Y:S01]  /*80a0*/  IMAD.WIDE.U32 R204, R183, -0x2daee0ad, RZ ;  /* 0xd2511f53b7cc7825 */ /* 0x000fe200078e00ff */
[----:B------:R-:W-:-:S03]  /*80b0*/  LOP3.LUT R34, R207, UR32, R202, 0x96, !PT ;  /* 0x00000020cf227c12 */ /* 0x000fc6000f8e96ca */
[----:B------:R-:W-:Y:S01]  /*80c0*/  FADD.FTZ R122, R122, R99 ;  /* 0x000000637a7a7221 */ /* 0x000fe20000010000 */
[----:B------:R-:W-:Y:S01]  /*80d0*/  LOP3.LUT R18, R18, R191, RZ, 0xc0, !PT ;  /* 0x000000bf12127212 */ /* 0x000fe200078ec0ff */
[----:B------:R-:W-:Y:S01]  /*80e0*/  MUFU.EX2 R158, R158 ;  /* 0x0000009e009e7308 */ /* 0x000fe20000000800 */
[----:B------:R-:W-:Y:S01]  /*80f0*/  LOP3.LUT R19, R19, R174, RZ, 0xc0, !PT ;  /* 0x000000ae13137212 */ /* 0x000fe200078ec0ff */
[----:B------:R-:W-:Y:S01]  /*8100*/  IMAD.WIDE.U32 R210, R34, -0x326172a9, RZ ;  /* 0xcd9e8d5722d27825 */ /* 0x000fe200078e00ff */
[----:B------:R-:W-:-:S03]  /*8110*/  LOP3.LUT R16, R16, R131, RZ, 0xc0, !PT ;  /* 0x0000008310107212 */ /* 0x000fc600078ec0ff */
[----:B------:R-:W-:Y:S01]  /*8120*/  FFMA.FTZ R131, R141, UR36, -R190 ;  /* 0x000000248d837c23 */ /* 0x000fe200080108be */
[----:B------:R-:W-:Y:S01]  /*8130*/  LOP3.LUT R202, R185, UR32, R202, 0x96, !PT ;  /* 0x00000020b9ca7c12 */ /* 0x000fe2000f8e96ca */
[----:B------:R-:W-:Y:S01]  /*8140*/  FFMA.FTZ R174, R159, UR36, -R190 ;  /* 0x000000249fae7c23 */ /* 0x000fe200080108be */
[----:B------:R-:W-:Y:S01]  /*8150*/  LOP3.LUT R141, R205, UR28, R206, 0x96, !PT ;  /* 0x0000001ccd8d7c12 */ /* 0x000fe2000f8e96ce */
[----:B------:R-:W-:Y:S01]  /*8160*/  MUFU.EX2 R121, R121 ;  /* 0x0000007900797308 */ /* 0x000fe20000000800 */
[----:B------:R-:W-:Y:S01]  /*8170*/  PRMT R199, R199, 0x5410, R188 ;  /* 0x00005410c7c77816 */ /* 0x000fe200000000bc */
[----:B------:R-:W-:Y:S01]  /*8180*/  HMMA.16816.F32 R24, R16, R28, R24 ;  /* 0x0000001c1018723c */ /* 0x000fe20000001818 */
[----:B------:R-:W-:Y:S01]  /*8190*/  IMAD.WIDE.U32 R202, R202, -0x326172a9, RZ ;  /* 0xcd9e8d57caca7825 */ /* 0x000fe200078e00ff */
[----:B------:R-:W-:-:S03]  /*81a0*/  LOP3.LUT R188, R193, 0xff, RZ, 0xc0, !PT ;  /* 0x000000ffc1bc7812 */ /* 0x000fc600078ec0ff */
[----:B------:R-:W-:Y:S01]  /*81b0*/  FADD.FTZ R122, R119, R122 ;  /* 0x0000007a777a7221 */ /* 0x000fe20000010000 */
[----:B------:R-:W-:Y:S01]  /*81c0*/  LOP3.LUT R189, R186, 0xffff, RZ, 0xc0, !PT ;  /* 0x0000ffffbabd7812 */ /* 0x000fe200078ec0ff */
[----:B------:R-:W-:-:S04]  /*81d0*/  IMAD.WIDE.U32 R206, R141, -0x326172a9, RZ ;  /* 0xcd9e8d578dce7825 */ /* 0x000fc800078e00ff */
[----:B------:R-:W-:Y:S01]  /*81e0*/  FFMA.FTZ R141, R155, UR36, -R190 ;  /* 0x000000249b8d7c23 */ /* 0x000fe200080108be */
[--C-:B------:R-:W-:Y:S01]  /*81f0*/  LOP3.LUT R28, R211, UR31, R200.reuse, 0x96, !PT ;  /* 0x0000001fd31c7c12 */ /* 0x100fe2000f8e96c8 */
[C---:B------:R-:W-:Y:S01]  /*8200*/  HMMA.16816.F32 R244, R16.reuse, R30, R244 ;  /* 0x0000001e10f4723c */ /* 0x040fe200000018f4 */
[----:B------:R-:W-:Y:S01]  /*8210*/  LOP3.LUT R29, R203, UR31, R200, 0x96, !PT ;  /* 0x0000001fcb1d7c12 */ /* 0x000fe2000f8e96c8 */
[----:B------:R-:W-:Y:S01]  /*8220*/  IMAD.WIDE.U32 R200, R201, -0x326172a9, RZ ;  /* 0xcd9e8d57c9c87825 */ /* 0x000fe200078e00ff */
[----:B------:R-:W-:Y:S01]  /*8230*/  LOP3.LUT R205, R207, UR25, R210, 0x96, !PT ;  /* 0x00000019cfcd7c12 */ /* 0x000fe2000f8e96d2 */
[----:B------:R-:W-:Y:S01]  /*8240*/  MUFU.EX2 R120, R120 ;  /* 0x0000007800787308 */ /* 0x000fe20000000800 */
[----:B------:R-:W-:Y:S01]  /*8250*/  PRMT R197, R188, 0x5410, R197 ;  /* 0x00005410bcc57816 */ /* 0x000fe200000000c5 */
[----:B------:R-:W-:Y:S01]  /*8260*/  IMAD.WIDE.U32 R216, R28, -0x2daee0ad, RZ ;  /* 0xd2511f531cd87825 */ /* 0x000fe200078e00ff */
[----:B------:R-:W-:Y:S01]  /*8270*/  LOP3.LUT R202, R201, UR25, R202, 0x96, !PT ;  /* 0x00000019c9ca7c12 */ /* 0x000fe2000f8e96ca */
[C---:B------:R-:W-:Y:S01]  /*8280*/  HMMA.16816.F32 R240, R16.reuse, R20, R240 ;  /* 0x0000001410f0723c */ /* 0x040fe200000018f0 */
[----:B------:R-:W-:Y:S01]  /*8290*/  LOP3.LUT R35, R186, 0xff, RZ, 0xc0, !PT ;  /* 0x000000ffba237812 */ /* 0x000fe200078ec0ff */
[----:B------:R-:W-:Y:S01]  /*82a0*/  IMAD.WIDE.U32 R210, R29, -0x2daee0ad, RZ ;  /* 0xd2511f531dd27825 */ /* 0x000fe200078e00ff */
[----:B------:R-:W-:Y:S01]  /*82b0*/  LOP3.LUT R28, R217, UR24, R204, 0x96, !PT ;  /* 0x00000018d91c7c12 */ /* 0x000fe2000f8e96cc */
[----:B------:R1:W-:Y:S01]  /*82c0*/  MUFU.EX2 R188, R165 ;  /* 0x000000a500bc7308 */ /* 0x0003e20000000800 */
[----:B------:R-:W-:Y:S01]  /*82d0*/  SHF.R.U32.HI R187, RZ, 0x10, R186 ;  /* 0x00000010ffbb7819 */ /* 0x000fe200000116ba */
[----:B------:R-:W-:Y:S01]  /*82e0*/  IMAD.WIDE.U32 R204, R205, -0x2daee0ad, RZ ;  /* 0xd2511f53cdcc7825 */ /* 0x000fe200078e00ff */
[----:B------:R-:W-:Y:S01]  /*82f0*/  LOP3.LUT R32, R211, UR24, R208, 0x96, !PT ;  /* 0x00000018d3207c12 */ /* 0x000fe2000f8e96d0 */
[----:B------:R-:W-:Y:S01]  /*8300*/  HMMA.16816.F32 R228, R16, R22, R228 ;  /* 0x0000001610e4723c */ /* 0x000fe200000018e4 */
[----:B------:R-:W-:Y:S01]  /*8310*/  SHF.R.U32.HI R33, RZ, 0x18, R186 ;  /* 0x00000018ff217819 */ /* 0x000fe200000116ba */
[----:B------:R-:W-:Y:S01]  /*8320*/  IMAD.WIDE.U32 R202, R202, -0x2daee0ad, RZ ;  /* 0xd2511f53caca7825 */ /* 0x000fe200078e00ff */
[----:B------:R-:W-:-:S03]  /*8330*/  LOP3.LUT R29, R205, UR19, R216, 0x96, !PT ;  /* 0x00000013cd1d7c12 */ /* 0x000fc6000f8e96d8 */
[--C-:B------:R-:W-:Y:S01]  /*8340*/  FFMA.FTZ R186, R137, UR36, -R110.reuse ;  /* 0x0000002489ba7c23 */ /* 0x100fe2000801086e */
[----:B------:R-:W-:Y:S01]  /*8350*/  FFMA.FTZ R137, R143, UR36, -R110 ;  /* 0x000000248f897c23 */ /* 0x000fe2000801086e */
[----:B------:R-:W2:Y:S01]  /*8360*/  LDSM.16.MT88.4 R16, [R252+0x5000] ;  /* 0x00500000fc10783b */ /* 0x000ea20000004200 */
[----:B------:R-:W-:Y:S01]  /*8370*/  LOP3.LUT R155, R203, UR19, R210, 0x96, !PT ;  /* 0x00000013cb9b7c12 */ /* 0x000fe2000f8e96d2 */
[----:B------:R-:W-:-:S04]  /*8380*/  IMAD.WIDE.U32 R210, R28, -0x326172a9, RZ ;  /* 0xcd9e8d571cd27825 */ /* 0x000fc800078e00ff */
[----:B------:R-:W-:Y:S01]  /*8390*/  FFMA.FTZ R143, R162, UR36, -R85 ;  /* 0x00000024a28f7c23 */ /* 0x000fe20008010855 */
[----:B------:R-:W-:Y:S01]  /*83a0*/  MUFU.EX2 R186, R186 ;  /* 0x000000ba00ba7308 */ /* 0x000fe20000000800 */
[----:B------:R-:W-:Y:S01]  /*83b0*/  FFMA.FTZ R162, R151, UR36, -R190 ;  /* 0x0000002497a27c23 */ /* 0x000fe200080108be */
[----:B------:R-:W-:Y:S01]  /*83c0*/  IMAD.WIDE.U32 R208, R29, -0x326172a9, RZ ;  /* 0xcd9e8d571dd07825 */ /* 0x000fe200078e00ff */
[----:B------:R-:W-:-:S03]  /*83d0*/  LOP3.LUT R153, R211, UR23, R206, 0x96, !PT ;  /* 0x00000017d3997c12 */ /* 0x000fc6000f8e96ce */
[----:B------:R-:W-:Y:S01]  /*83e0*/  FFMA.FTZ R217, R157, UR36, -R190 ;  /* 0x000000249dd97c23 */ /* 0x000fe200080108be */
[--C-:B------:R-:W-:Y:S01]  /*83f0*/  FFMA.FTZ R151, R42, UR36, -R81.reuse ;  /* 0x000000242a977c23 */ /* 0x100fe20008010851 */
[----:B------:R-:W-:Y:S01]  /*8400*/  IMAD.WIDE.U32 R206, R155, -0x326172a9, RZ ;  /* 0xcd9e8d579bce7825 */ /* 0x000fe200078e00ff */
[----:B------:R-:W-:Y:S01]  /*8410*/  LOP3.LUT R28, R209, UR34, R210, 0x96, !PT ;  /* 0x00000022d11c7c12 */ /* 0x000fe2000f8e96d2 */
[----:B------:R-:W3:Y:S01]  /*8420*/  MUFU.EX2 R137, R137 ;  /* 0x0000008900897308 */ /* 0x000ee20000000800 */
[----:B------:R-:W-:Y:S01]  /*8430*/  SHF.R.U32.HI R30, RZ, 0x10, R208 ;  /* 0x00000010ff1e7819 */ /* 0x000fe200000116d0 */
[----:B------:R-:W-:Y:S01]  /*8440*/  FFMA.FTZ R157, R154, UR36, -R81 ;  /* 0x000000249a9d7c23 */ /* 0x000fe20008010851 */
[----:B------:R-:W-:Y:S01]  /*8450*/  LOP3.LUT R34, R208, 0xffff, RZ, 0xc0, !PT ;  /* 0x0000ffffd0227812 */ /* 0x000fe200078ec0ff */
[----:B------:R-:W-:Y:S01]  /*8460*/  FADD.FTZ R127, R127, R148 ;  /* 0x000000947f7f7221 */ /* 0x000fe20000010000 */
[----:B-1----:R-:W-:Y:S02]  /*8470*/  SHF.R.U32.HI R165, RZ, 0x10, R28 ;  /* 0x00000010ffa57819 */ /* 0x002fe4000001161c */
[C---:B------:R-:W-:Y:S01]  /*8480*/  LOP3.LUT R20, R28.reuse, 0xffff, RZ, 0xc0, !PT ;  /* 0x0000ffff1c147812 */ /* 0x040fe200078ec0ff */
[----:B------:R-:W1:Y:S01]  /*8490*/  MUFU.EX2 R143, R143 ;  /* 0x0000008f008f7308 */ /* 0x000e620000000800 */
[----:B------:R-:W-:-:S02]  /*84a0*/  LOP3.LUT R177, R28, 0xff, RZ, 0xc0, !PT ;  /* 0x000000ff1cb17812 */ /* 0x000fc400078ec0ff */
[----:B------:R-:W-:Y:S02]  /*84b0*/  LOP3.LUT R31, R208, 0xff, RZ, 0xc0, !PT ;  /* 0x000000ffd01f7812 */ /* 0x000fe400078ec0ff */
[----:B------:R-:W-:Y:S01]  /*84c0*/  SHF.R.U32.HI R29, RZ, 0x18, R208 ;  /* 0x00000018ff1d7819 */ /* 0x000fe200000116d0 */
[----:B------:R-:W-:Y:S01]  /*84d0*/  IMAD.WIDE.U32 R208, R32, -0x326172a9, RZ ;  /* 0xcd9e8d5720d07825 */ /* 0x000fe200078e00ff */
[----:B------:R-:W-:Y:S01]  /*84e0*/  LOP3.LUT R30, R30, 0xff, RZ, 0xc0, !PT ;  /* 0x000000ff1e1e7812 */ /* 0x000fe200078ec0ff */
[----:B------:R-:W-:Y:S01]  /*84f0*/  MUFU.EX2 R151, R151 ;  /* 0x0000009700977308 */ /* 0x000fe20000000800 */
[----:B------:R-:W-:Y:S02]  /*8500*/  SHF.R.U32.HI R28, RZ, 0x18, R28 ;  /* 0x00000018ff1c7819 */ /* 0x000fe4000001161c */
[----:B------:R-:W-:Y:S02]  /*8510*/  SHF.R.U32.HI R34, RZ, 0x8, R34 ;  /* 0x00000008ff227819 */ /* 0x000fe40000011622 */
[----:B------:R-:W-:-:S02]  /*8520*/  LOP3.LUT R165, R165, 0xff, RZ, 0xc0, !PT ;  /* 0x000000ffa5a57812 */ /* 0x000fc400078ec0ff */
[----:B------:R-:W-:Y:S01]  /*8530*/  PRMT R21, R31, 0x5410, R34 ;  /* 0x000054101f157816 */ /* 0x000fe20000000022 */
[----:B------:R-:W-:Y:S01]  /*8540*/  MUFU.EX2 R131, R131 ;  /* 0x0000008300837308 */ /* 0x000fe20000000800 */
[----:B------:R-:W-:Y:S02]  /*8550*/  PRMT R23, R30, 0x5410, R29 ;  /* 0x000054101e177816 */ /* 0x000fe4000000001d */
[----:B------:R-:W-:Y:S02]  /*8560*/  PRMT R165, R165, 0x5410, R28 ;  /* 0x00005410a5a57816 */ /* 0x000fe4000000001c */
[----:B------:R-:W4:Y:S01]  /*8570*/  LDSM.16.MT88.4 R28, [R223+0x5000] ;  /* 0x00500000df1c783b */ /* 0x000f220000004200 */
[----:B------:R-:W-:Y:S02]  /*8580*/  SHF.R.U32.HI R20, RZ, 0x8, R20 ;  /* 0x00000008ff147819 */ /* 0x000fe40000011614 */
[----:B------:R-:W-:Y:S01]  /*8590*/  HSET2.LE.AND R21, R21, R80, PT ;  /* 0x0000005015157233 */ /* 0x000fe20003803000 */
[----:B------:R-:W-:Y:S01]  /*85a0*/  MUFU.EX2 R156, R156 ;  /* 0x0000009c009c7308 */ /* 0x000fe20000000800 */
[----:B------:R-:W-:-:S02]  /*85b0*/  PRMT R177, R177, 0x5410, R20 ;  /* 0x00005410b1b17816 */ /* 0x000fc40000000014 */
[----:B------:R-:W-:Y:S02]  /*85c0*/  HSET2.LE.AND R23, R23, R80, PT ;  /* 0x0000005017177233 */ /* 0x000fe40003803000 */
[----:B---3--:R-:W-:Y:S02]  /*85d0*/  F2FP.F16.F32.PACK_AB R22, R188, R137 ;  /* 0x00000089bc16723e */ /* 0x008fe400000000ff */
[----:B------:R-:W-:Y:S01]  /*85e0*/  F2FP.F16.F32.PACK_AB R20, R160, R145 ;  /* 0x00000091a014723e */ /* 0x000fe200000000ff */
[----:B------:R-:W-:Y:S01]  /*85f0*/  MUFU.EX2 R133, R133 ;  /* 0x0000008500857308 */ /* 0x000fe20000000800 */
[----:B------:R-:W-:Y:S02]  /*8600*/  LOP3.LUT R32, R207, UR34, R208, 0x96, !PT ;  /* 0x00000022cf207c12 */ /* 0x000fe4000f8e96d0 */
[C---:B------:R-:W-:Y:S02]  /*8610*/  LOP3.LUT R159, R206.reuse, 0xffff, RZ, 0xc0, !PT ;  /* 0x0000ffffce9f7812 */ /* 0x040fe400078ec0ff */
[----:B------:R-:W-:-:S02]  /*8620*/  LOP3.LUT R191, R206, 0xff, RZ, 0xc0, !PT ;  /* 0x000000ffcebf7812 */ /* 0x000fc400078ec0ff */
[--C-:B------:R-:W-:Y:S01]  /*8630*/  SHF.R.U32.HI R163, RZ, 0x10, R206.reuse ;  /* 0x00000010ffa37819 */ /* 0x100fe200000116ce */
[----:B------:R-:W-:Y:S01]  /*8640*/  MUFU.EX2 R128, R128 ;  /* 0x0000008000807308 */ /* 0x000fe20000000800 */
[----:B------:R-:W-:Y:S01]  /*8650*/  SHF.R.U32.HI R185, RZ, 0x18, R206 ;  /* 0x00000018ffb97819 */ /* 0x000fe200000116ce */
[----:B------:R-:W-:Y:S01]  /*8660*/  IMAD.WIDE.U32 R206, R175, -0x2daee0ad, RZ ;  /* 0xd2511f53afce7825 */ /* 0x000fe200078e00ff */
[----:B------:R-:W-:Y:S02]  /*8670*/  LOP3.LUT R22, R21, R22, RZ, 0xc0, !PT ;  /* 0x0000001615167212 */ /* 0x000fe400078ec0ff */
[----:B------:R-:W-:Y:S02]  /*8680*/  LOP3.LUT R23, R23, R20, RZ, 0xc0, !PT ;  /* 0x0000001417177212 */ /* 0x000fe400078ec0ff */
[--C-:B------:R-:W-:Y:S01]  /*8690*/  HSET2.LE.AND R20, R177, R80.reuse, PT ;  /* 0x00000050b1147233 */ /* 0x100fe20003803000 */
[----:B------:R-:W-:Y:S01]  /*86a0*/  MUFU.EX2 R174, R174 ;  /* 0x000000ae00ae7308 */ /* 0x000fe20000000800 */
[----:B------:R-:W-:-:S02]  /*86b0*/  HSET2.LE.AND R21, R165, R80, PT ;  /* 0x00000050a5157233 */ /* 0x000fc40003803000 */
[----:B------:R-:W-:Y:S02]  /*86c0*/  SHF.R.U32.HI R34, RZ, 0x8, R189 ;  /* 0x00000008ff227819 */ /* 0x000fe400000116bd */
[----:B------:R-:W-:Y:S01]  /*86d0*/  F2FP.F16.F32.PACK_AB R149, R186, R135 ;  /* 0x00000087ba95723e */ /* 0x000fe200000000ff */
[----:B------:R-:W-:Y:S01]  /*86e0*/  FADD.FTZ R135, R135, R106 ;  /* 0x0000006a87877221 */ /* 0x000fe20000010000 */
[----:B-1----:R-:W-:Y:S01]  /*86f0*/  F2FP.F16.F32.PACK_AB R190, R146, R143 ;  /* 0x0000008f92be723e */ /* 0x002fe200000000ff */
[----:B------:R-:W-:Y:S01]  /*8700*/  MUFU.EX2 R139, R139 ;  /* 0x0000008b008b7308 */ /* 0x000fe20000000800 */
[----:B------:R-:W-:Y:S01]  /*8710*/  LOP3.LUT R175, R207, UR33, R194, 0x96, !PT ;  /* 0x00000021cfaf7c12 */ /* 0x000fe2000f8e96c2 */
[----:B------:R-:W-:Y:S01]  /*8720*/  IMAD.WIDE.U32 R194, R173, -0x2daee0ad, RZ ;  /* 0xd2511f53adc27825 */ /* 0x000fe200078e00ff */
[----:B------:R-:W-:-:S03]  /*8730*/  LOP3.LUT R20, R20, R149, RZ, 0xc0, !PT ;  /* 0x0000009514147212 */ /* 0x000fc600078ec0ff */
[--C-:B------:R-:W-:Y:S01]  /*8740*/  FFMA.FTZ R149, R124, UR36, -R81.reuse ;  /* 0x000000247c957c23 */ /* 0x100fe20008010851 */
[----:B------:R-:W-:Y:S01]  /*8750*/  LOP3.LUT R21, R21, R190, RZ, 0xc0, !PT ;  /* 0x000000be15157212 */ /* 0x000fe200078ec0ff */
[----:B------:R-:W-:Y:S01]  /*8760*/  FFMA.FTZ R124, R130, UR36, -R81 ;  /* 0x00000024827c7c23 */ /* 0x000fe20008010851 */
[----:B------:R-:W-:Y:S01]  /*8770*/  PRMT R35, R35, 0x5410, R34 ;  /* 0x0000541023237816 */ /* 0x000fe20000000022 */
[----:B------:R-:W-:Y:S01]  /*8780*/  MUFU.EX2 R96, R96 ;  /* 0x0000006000607308 */ /* 0x000fe20000000800 */
[----:B------:R-:W-:Y:S01]  /*8790*/  LOP3.LUT R34, R187, 0xff, RZ, 0xc0, !PT ;  /* 0x000000ffbb227812 */ /* 0x000fe200078ec0ff */
[----:B------:R-:W-:Y:S01]  /*87a0*/  FADD.FTZ R143, R143, R112 ;  /* 0x000000708f8f7221 */ /* 0x000fe20000010000 */
[----:B------:R-:W-:Y:S01]  /*87b0*/  LOP3.LUT R155, R209, UR23, R200, 0x96, !PT ;  /* 0x00000017d19b7c12 */ /* 0x000fe2000f8e96c8 */
[C---:B--2---:R-:W-:Y:S01]  /*87c0*/  HMMA.16816.F32 R12, R20.reuse, R16, R12 ;  /* 0x00000010140c723c */ /* 0x044fe2000000180c */
[----:B------:R-:W-:Y:S01]  /*87d0*/  PRMT R33, R34, 0x5410, R33 ;  /* 0x0000541022217816 */ /* 0x000fe20000000021 */
[----:B------:R-:W-:Y:S01]  /*87e0*/  FADD.FTZ R186, R186, R135 ;  /* 0x00000087baba7221 */ /* 0x000fe20000010000 */
[----:B------:R-:W-:Y:S01]  /*87f0*/  LOP3.LUT R34, R195, UR33, R192, 0x96, !PT ;  /* 0x00000021c3227c12 */ /* 0x000fe2000f8e96c0 */
[----:B------:R-:W-:Y:S01]  /*8800*/  IMAD.WIDE.U32 R192, R153, -0x2daee0ad, RZ ;  /* 0xd2511f5399c07825 */ /* 0x000fe200078e00ff */
[C---:B------:R-:W-:Y:S01]  /*8810*/  LOP3.LUT R200, R206.reuse, 0xffff, RZ, 0xc0, !PT ;  /* 0x0000ffffcec87812 */ /* 0x040fe200078ec0ff */
[C---:B------:R-:W-:Y:S01]  /*8820*/  HMMA.16816.F32 R248, R20.reuse, R18, R248 ;  /* 0x0000001214f8723c */ /* 0x040fe200000018f8 */
[----:B------:R-:W-:Y:S01]  /*8830*/  LOP3.LUT R196, R206, 0xff, RZ, 0xc0, !PT ;  /* 0x000000ffcec47812 */ /* 0x000fe200078ec0ff */
[----:B------:R-:W1:Y:S01]  /*8840*/  MUFU.EX2 R149, R149 ;  /* 0x0000009500957308 */ /* 0x000e620000000800 */
[--C-:B------:R-:W-:Y:S01]  /*8850*/  SHF.R.U32.HI R201, RZ, 0x10, R206.reuse ;  /* 0x00000010ffc97819 */ /* 0x100fe200000116ce */
[--C-:B------:R-:W-:Y:S01]  /*8860*/  FFMA.FTZ R153, R140, UR36, -R81.reuse ;  /* 0x000000248c997c23 */ /* 0x100fe20008010851 */
[----:B------:R-:W-:Y:S01]  /*8870*/  SHF.R.U32.HI R198, RZ, 0x18, R206 ;  /* 0x00000018ffc67819 */ /* 0x000fe200000116ce */
[C---:B----4-:R-:W-:Y:S01]  /*8880*/  HMMA.16816.F32 R236, R20.reuse, R28, R236 ;  /* 0x0000001c14ec723c */ /* 0x050fe200000018ec */
[----:B------:R-:W-:Y:S01]  /*8890*/  LOP3.LUT R206, R192, 0xffff, RZ, 0xc0, !PT ;  /* 0x0000ffffc0ce7812 */ /* 0x000fe200078ec0ff */
[----:B------:R-:W-:Y:S01]  /*88a0*/  FFMA.FTZ R140, R152, UR36, -R81 ;  /* 0x00000024988c7c23 */ /* 0x000fe20008010851 */
[----:B------:R-:W-:Y:S01]  /*88b0*/  LOP3.LUT R205, R192, 0xff, RZ, 0xc0, !PT ;  /* 0x000000ffc0cd7812 */ /* 0x000fe200078ec0ff */
[----:B------:R-:W2:Y:S01]  /*88c0*/  MUFU.EX2 R124, R124 ;  /* 0x0000007c007c7308 */ /* 0x000ea20000000800 */
[--C-:B------:R-:W-:Y:S01]  /*88d0*/  SHF.R.U32.HI R203, RZ, 0x10, R192.reuse ;  /* 0x00000010ffcb7819 */ /* 0x100fe200000116c0 */
[----:B------:R-:W-:Y:S01]  /*88e0*/  HMMA.16816.F32 R232, R20, R30, R232 ;  /* 0x0000001e14e8723c */ /* 0x000fe200000018e8 */
[----:B------:R-:W-:Y:S01]  /*88f0*/  SHF.R.U32.HI R42, RZ, 0x18, R192 ;  /* 0x00000018ff2a7819 */ /* 0x000fe200000116c0 */
[----:B------:R-:W-:Y:S01]  /*8900*/  FFMA.FTZ R152, R125, UR36, -R110 ;  /* 0x000000247d987c23 */ /* 0x000fe2000801086e */
[----:B------:R-:W-:Y:S01]  /*8910*/  LOP3.LUT R183, R194, 0xffff, RZ, 0xc0, !PT ;  /* 0x0000ffffc2b77812 */ /* 0x000fe200078ec0ff */
[--C-:B------:R-:W-:Y:S01]  /*8920*/  FFMA.FTZ R125, R118, UR36, -R85.reuse ;  /* 0x00000024767d7c23 */ /* 0x100fe20008010855 */
[----:B------:R-:W-:Y:S01]  /*8930*/  LOP3.LUT R190, R194, 0xff, RZ, 0xc0, !PT ;  /* 0x000000ffc2be7812 */ /* 0x000fe200078ec0ff */
[----:B------:R-:W-:Y:S01]  /*8940*/  FFMA.FTZ R118, R40, UR36, -R85 ;  /* 0x0000002428767c23 */ /* 0x000fe20008010855 */
[----:B------:R-:W-:Y:S01]  /*8950*/  IMAD.WIDE.U32 R20, R155, -0x2daee0ad, RZ ;  /* 0xd2511f539b147825 */ /* 0x000fe200078e00ff */
[----:B------:R-:W-:-:S03]  /*8960*/  SHF.R.U32.HI R22, RZ, 0x10, R161 ;  /* 0x00000010ff167819 */ /* 0x000fc600000116a1 */
[----:B------:R-:W-:Y:S01]  /*8970*/  FFMA.FTZ R155, R144, UR36, -R81 ;  /* 0x00000024909b7c23 */ /* 0x000fe20008010851 */
[----:B------:R-:W-:Y:S01]  /*8980*/  SHF.R.U32.HI R189, RZ, 0x10, R194 ;  /* 0x00000010ffbd7819 */ /* 0x000fe200000116c2 */
[----:B------:R-:W-:Y:S01]  /*8990*/  FFMA.FTZ R144, R41, UR36, -R110 ;  /* 0x0000002429907c23 */ /* 0x000fe2000801086e */
[----:B------:R-:W-:Y:S01]  /*89a0*/  LOP3.LUT R165, R21, UR33, R202, 0x96, !PT ;  /* 0x0000002115a57c12 */ /* 0x000fe2000f8e96ca */
[----:B------:R-:W-:Y:S01]  /*89b0*/  MUFU.EX2 R118, R118 ;  /* 0x0000007600767308 */ /* 0x000fe20000000800 */
[----:B------:R-:W-:Y:S01]  /*89c0*/  LOP3.LUT R192, R20, 0xffff, RZ, 0xc0, !PT ;  /* 0x0000ffff14c07812 */ /* 0x000fe200078ec0ff */
[----:B------:R-:W-:Y:S01]  /*89d0*/  FADD.FTZ R146, R146, R143 ;  /* 0x0000008f92927221 */ /* 0x000fe20000010000 */
[----:B------:R-:W-:Y:S01]  /*89e0*/  LOP3.LUT R21, R161, 0xffff, RZ, 0xc0, !PT ;  /* 0x0000ffffa1157812 */ /* 0x000fe200078ec0ff */
[----:B------:R-:W-:Y:S01]  /*89f0*/  FADD.FTZ R137, R137, R186 ;  /* 0x000000ba89897221 */ /* 0x000fe20000010000 */
[----:B------:R-:W-:Y:S01]  /*8a00*/  SHF.R.U32.HI R187, RZ, 0x18, R194 ;  /* 0x00000018ffbb7819 */ /* 0x000fe200000116c2 */
[----:B------:R-:W-:Y:S01]  /*8a10*/  FADD.FTZ R145, R145, R146 ;  /* 0x0000009291917221 */ /* 0x000fe20000010000 */
[----:B------:R-:W-:Y:S01]  /*8a20*/  LOP3.LUT R204, R193, UR33, R204, 0x96, !PT ;  /* 0x00000021c1cc7c12 */ /* 0x000fe2000f8e96cc */
[----:B------:R-:W-:Y:S01]  /*8a30*/  MUFU.EX2 R152, R152 ;  /* 0x0000009800987308 */ /* 0x000fe20000000800 */
[----:B------:R-:W-:Y:S01]  /*8a40*/  LOP3.LUT R195, R20, 0xff, RZ, 0xc0, !PT ;  /* 0x000000ff14c37812 */ /* 0x000fe200078ec0ff */
[----:B------:R-:W-:Y:S01]  /*8a50*/  FADD.FTZ R137, R188, R137 ;  /* 0x00000089bc897221 */ /* 0x000fe20000010000 */
[--C-:B------:R-:W-:Y:S01]  /*8a60*/  SHF.R.U32.HI R194, RZ, 0x10, R20.reuse ;  /* 0x00000010ffc27819 */ /* 0x100fe20000011614 */
[----:B------:R-:W-:Y:S01]  /*8a70*/  FADD.FTZ R145, R160, R145 ;  /* 0x00000091a0917221 */ /* 0x000fe20000010000 */
[----:B------:R-:W-:-:S02]  /*8a80*/  SHF.R.U32.HI R193, RZ, 0x18, R20 ;  /* 0x00000018ffc17819 */ /* 0x000fc40000011614 */
[----:B------:R-:W-:Y:S01]  /*8a90*/  SHF.R.U32.HI R130, RZ, 0x8, R21 ;  /* 0x00000008ff827819 */ /* 0x000fe20000011615 */
[----:B------:R-:W-:Y:S01]  /*8aa0*/  MUFU.EX2 R144, R144 ;  /* 0x0000009000907308 */ /* 0x000fe20000000800 */
[----:B------:R-:W-:Y:S02]  /*8ab0*/  SHF.R.U32.HI R20, RZ, 0x18, R161 ;  /* 0x00000018ff147819 */ /* 0x000fe400000116a1 */
[----:B------:R-:W-:Y:S02]  /*8ac0*/  LOP3.LUT R21, R22, 0xff, RZ, 0xc0, !PT ;  /* 0x000000ff16157812 */ /* 0x000fe400078ec0ff */
[----:B------:R-:W-:Y:S02]  /*8ad0*/  LOP3.LUT R177, R167, 0xffff, RZ, 0xc0, !PT ;  /* 0x0000ffffa7b17812 */ /* 0x000fe400078ec0ff */
[----:B------:R-:W-:Y:S01]  /*8ae0*/  PRMT R21, R21, 0x5410, R20 ;  /* 0x0000541015157816 */ /* 0x000fe20000000014 */
[----:B------:R-:W-:Y:S01]  /*8af0*/  MUFU.EX2 R125, R125 ;  /* 0x0000007d007d7308 */ /* 0x000fe20000000800 */
[----:B------:R-:W-:-:S02]  /*8b00*/  SHF.R.U32.HI R177, RZ, 0x8, R177 ;  /* 0x00000008ffb17819 */ /* 0x000fc400000116b1 */
[----:B------:R-:W-:Y:S02]  /*8b10*/  LOP3.LUT R20, R167, 0xff, RZ, 0xc0, !PT ;  /* 0x000000ffa7147812 */ /* 0x000fe400078ec0ff */
[----:B------:R-:W-:Y:S02]  /*8b20*/  SHF.R.U32.HI R173, RZ, 0x18, R167 ;  /* 0x00000018ffad7819 */ /* 0x000fe400000116a7 */
[----:B------:R-:W-:Y:S01]  /*8b30*/  PRMT R177, R20, 0x5410, R177 ;  /* 0x0000541014b17816 */ /* 0x000fe200000000b1 */
[----:B------:R-:W-:Y:S01]  /*8b40*/  MUFU.EX2 R153, R153 ;  /* 0x0000009900997308 */ /* 0x000fe20000000800 */
[----:B------:R-:W-:Y:S02]  /*8b50*/  SHF.R.U32.HI R20, RZ, 0x10, R167 ;  /* 0x00000010ff147819 */ /* 0x000fe400000116a7 */
[----:B------:R-:W-:Y:S01]  /*8b60*/  LOP3.LUT R23, R161, 0xff, RZ, 0xc0, !PT ;  /* 0x000000ffa1177812 */ /* 0x000fe200078ec0ff */
[----:B------:R-:W-:Y:S01]  /*8b70*/  FFMA.FTZ R161, R116, UR36, -R85 ;  /* 0x0000002474a17c23 */ /* 0x000fe20008010855 */
[----:B------:R-:W-:-:S02]  /*8b80*/  LOP3.LUT R20, R20, 0xff, RZ, 0xc0, !PT ;  /* 0x000000ff14147812 */ /* 0x000fc400078ec0ff */
[----:B------:R-:W-:Y:S01]  /*8b90*/  PRMT R23, R23, 0x5410, R130 ;  /* 0x0000541017177816 */ /* 0x000fe20000000082 */
[----:B------:R-:W-:Y:S01]  /*8ba0*/  FFMA.FTZ R130, R142, UR36, -R81 ;  /* 0x000000248e827c23 */ /* 0x000fe20008010851 */
[----:B------:R-:W-:Y:S01]  /*8bb0*/  PRMT R173, R20, 0x5410, R173 ;  /* 0x0000541014ad7816 */ /* 0x000fe200000000ad */
[----:B------:R-:W-:Y:S01]  /*8bc0*/  FFMA.FTZ R142, R166, UR36, -R81 ;  /* 0x00000024a68e7c23 */ /* 0x000fe20008010851 */
[----:B------:R-:W-:Y:S01]  /*8bd0*/  SHF.R.U32.HI R20, RZ, 0x8, R159 ;  /* 0x00000008ff147819 */ /* 0x000fe2000001169f */
[----:B------:R-:W3:Y:S01]  /*8be0*/  MUFU.EX2 R161, R161 ;  /* 0x000000a100a17308 */ /* 0x000ee20000000800 */
[--C-:B------:R-:W-:Y:S01]  /*8bf0*/  HSET2.LE.AND R21, R21, R80.reuse, PT ;  /* 0x0000005015157233 */ /* 0x100fe20003803000 */
[----:B------:R-:W-:Y:S01]  /*8c00*/  FFMA.FTZ R159, R43, UR36, -R110 ;  /* 0x000000242b9f7c23 */ /* 0x000fe2000801086e */
[----:B------:R-:W-:Y:S02]  /*8c10*/  PRMT R191, R191, 0x5410, R20 ;  /* 0x00005410bfbf7816 */ /* 0x000fe40000000014 */
[----:B------:R-:W-:-:S02]  /*8c20*/  HSET2.LE.AND R20, R23, R80, PT ;  /* 0x0000005017147233 */ /* 0x000fc40003803000 */
[----:B-1----:R-:W-:Y:S01]  /*8c30*/  F2FP.F16.F32.PACK_AB R22, R149, R134 ;  /* 0x000000869516723e */ /* 0x002fe200000000ff */
[----:B------:R-:W1:Y:S01]  /*8c40*/  MUFU.EX2 R159, R159 ;  /* 0x0000009f009f7308 */ /* 0x000e620000000800 */
[----:B------:R-:W-:Y:S01]  /*8c50*/  F2FP.F16.F32.PACK_AB R23, R136, R117 ;  /* 0x000000758817723e */ /* 0x000fe200000000ff */
[----:B------:R-:W-:Y:S01]  /*8c60*/  FADD.FTZ R117, R117, R122 ;  /* 0x0000007a75757221 */ /* 0x000fe20000010000 */
[----:B------:R-:W-:Y:S01]  /*8c70*/  LOP3.LUT R21, R21, R22, RZ, 0xc0, !PT ;  /* 0x0000001615157212 */ /* 0x000fe200078ec0ff */
[----:B------:R-:W-:Y:S01]  /*8c80*/  FADD.FTZ R134, R134, R127 ;  /* 0x0000007f86867221 */ /* 0x000fe20000010000 */
[----:B------:R-:W-:Y:S01]  /*8c90*/  LOP3.LUT R20, R20, R23, RZ, 0xc0, !PT ;  /* 0x0000001714147212 */ /* 0x000fe200078ec0ff */
[----:B------:R-:W-:Y:S01]  /*8ca0*/  FADD.FTZ R136, R136, R117 ;  /* 0x0000007588887221 */ /* 0x000fe20000010000 */
        /* <DEDUP_REMOVED lines=8> */
[----:B------:R-:W-:Y:S01]  /*8d30*/  HSET2.LE.AND R23, R197, R80, PT ;  /* 0x00000050c5177233 */ /* 0x000fe20003803000 */
[----:B------:R-:W2:Y:S01]  /*8d40*/  MUFU.EX2 R155, R155 ;  /* 0x0000009b009b7308 */ /* 0x000ea20000000800 */
[----:B------:R-:W-:Y:S01]  /*8d50*/  LOP3.LUT R41, R204, 0xffff, RZ, 0xc0, !PT ;  /* 0x0000ffffcc297812 */ /* 0x000fe200078ec0ff */
[----:B------:R-:W-:Y:S01]  /*8d60*/  FADD.FTZ R123, R158, R123 ;  /* 0x0000007b9e7b7221 */ /* 0x000fe20000010000 */
[----:B------:R-:W-:Y:S01]  /*8d70*/  LOP3.LUT R154, R163, 0xff, RZ, 0xc0, !PT ;  /* 0x000000ffa39a7812 */ /* 0x000fe200078ec0ff */
[----:B------:R-:W-:Y:S01]  /*8d80*/  FADD.FTZ R151, R151, R124 ;  /* 0x0000007c97977221 */ /* 0x000fe20000010000 */
[----:B------:R-:W-:-:S02]  /*8d90*/  LOP3.LUT R23, R23, R166, RZ, 0xc0, !PT ;  /* 0x000000a617177212 */ /* 0x000fc400078ec0ff */
[----:B------:R-:W-:Y:S01]  /*8da0*/  SHF.R.U32.HI R40, RZ, 0x8, R41 ;  /* 0x00000008ff287819 */ /* 0x000fe20000011629 */
[----:B------:R-:W-:Y:S01]  /*8db0*/  MUFU.EX2 R113, R113 ;  /* 0x0000007100717308 */ /* 0x000fe20000000800 */
[----:B------:R-:W-:Y:S02]  /*8dc0*/  LOP3.LUT R199, R203, 0xff, RZ, 0xc0, !PT ;  /* 0x000000ffcbc77812 */ /* 0x000fe400078ec0ff */
[----:B------:R-:W-:Y:S01]  /*8dd0*/  LOP3.LUT R163, R204, 0xff, RZ, 0xc0, !PT ;  /* 0x000000ffcca37812 */ /* 0x000fe200078ec0ff */
[C---:B------:R-:W-:Y:S01]  /*8de0*/  HMMA.16816.F32 R24, R20.reuse, R16, R24 ;  /* 0x000000101418723c */ /* 0x040fe20000001818 */
[----:B------:R-:W-:Y:S02]  /*8df0*/  PRMT R199, R199, 0x5410, R42 ;  /* 0x00005410c7c77816 */ /* 0x000fe4000000002a */
[----:B------:R-:W-:Y:S01]  /*8e00*/  PRMT R163, R163, 0x5410, R40 ;  /* 0x00005410a3a37816 */ /* 0x000fe20000000028 */
[----:B------:R-:W-:Y:S01]  /*8e10*/  MUFU.EX2 R142, R142 ;  /* 0x0000008e008e7308 */ /* 0x000fe20000000800 */
[----:B------:R-:W-:Y:S01]  /*8e20*/  LDSM.16.MT88.4 R40, [R223+0x5400] ;  /* 0x00540000df28783b */ /* 0x000fe20000004200 */
[----:B------:R-:W-:Y:S01]  /*8e30*/  HMMA.16816.F32 R244, R20, R18, R244 ;  /* 0x0000001214f4723c */ /* 0x000fe200000018f4 */
[----:B------:R-:W-:-:S02]  /*8e40*/  LOP3.LUT R167, R201, 0xff, RZ, 0xc0, !PT ;  /* 0x000000ffc9a77812 */ /* 0x000fc400078ec0ff */
[----:B------:R-:W4:Y:S01]  /*8e50*/  LDSM.16.MT88.4 R16, [R252+0x5400] ;  /* 0x00540000fc10783b */ /* 0x000f220000004200 */
[----:B------:R-:W-:Y:S02]  /*8e60*/  SHF.R.U32.HI R206, RZ, 0x8, R206 ;  /* 0x00000008ffce7819 */ /* 0x000fe400000116ce */
[----:B------:R-:W-:Y:S01]  /*8e70*/  SHF.R.U32.HI R201, RZ, 0x10, R204 ;  /* 0x00000010ffc97819 */ /* 0x000fe200000116cc */
[C---:B------:R-:W-:Y:S01]  /*8e80*/  HMMA.16816.F32 R228, R20.reuse, R30, R228 ;  /* 0x0000001e14e4723c */ /* 0x040fe200000018e4 */
[----:B------:R-:W-:Y:S01]  /*8e90*/  PRMT R205, R205, 0x5410, R206 ;  /* 0x00005410cdcd7816 */ /* 0x000fe200000000ce */
[----:B------:R-:W-:Y:S01]  /*8ea0*/  MUFU.EX2 R182, R182 ;  /* 0x000000b600b67308 */ /* 0x000fe20000000800 */
[----:B------:R-:W-:Y:S02]  /*8eb0*/  SHF.R.U32.HI R204, RZ, 0x18, R204 ;  /* 0x00000018ffcc7819 */ /* 0x000fe400000116cc */
[----:B------:R-:W-:Y:S01]  /*8ec0*/  LOP3.LUT R201, R201, 0xff, RZ, 0xc0, !PT ;  /* 0x000000ffc9c97812 */ /* 0x000fe200078ec0ff */
[----:B------:R-:W-:Y:S01]  /*8ed0*/  HMMA.16816.F32 R240, R20, R28, R240 ;  /* 0x0000001c14f0723c */ /* 0x000fe200000018f0 */
[----:B------:R-:W-:-:S02]  /*8ee0*/  HSET2.LE.AND R31, R199, R80, PT ;  /* 0x00000050c71f7233 */ /* 0x000fc40003803000 */
[----:B------:R-:W-:Y:S01]  /*8ef0*/  SHF.R.U32.HI R197, RZ, 0x8, R200 ;  /* 0x00000008ffc57819 */ /* 0x000fe200000116c8 */
[----:B------:R-:W-:Y:S01]  /*8f00*/  MUFU.EX2 R141, R141 ;  /* 0x0000008d008d7308 */ /* 0x000fe20000000800 */
[----:B------:R-:W-:Y:S02]  /*8f10*/  PRMT R201, R201, 0x5410, R204 ;  /* 0x00005410c9c97816 */ /* 0x000fe400000000cc */
[----:B---3--:R-:W-:Y:S02]  /*8f20*/  F2FP.F16.F32.PACK_AB R20, R161, R118 ;  /* 0x00000076a114723e */ /* 0x008fe400000000ff */
[----:B------:R-:W-:Y:S02]  /*8f30*/  LOP3.LUT R22, R175, 0xffff, RZ, 0xc0, !PT ;  /* 0x0000ffffaf167812 */ /* 0x000fe400078ec0ff */
[----:B------:R-:W-:Y:S01]  /*8f40*/  LOP3.LUT R31, R31, R20, RZ, 0xc0, !PT ;  /* 0x000000141f1f7212 */ /* 0x000fe200078ec0ff */
[----:B------:R-:W-:Y:S01]  /*8f50*/  MUFU.EX2 R111, R111 ;  /* 0x0000006f006f7308 */ /* 0x000fe20000000800 */
[----:B------:R-:W-:-:S02]  /*8f60*/  SHF.R.U32.HI R20, RZ, 0x10, R175 ;  /* 0x00000010ff147819 */ /* 0x000fc400000116af */
[----:B------:R-:W-:Y:S02]  /*8f70*/  PRMT R197, R196, 0x5410, R197 ;  /* 0x00005410c4c57816 */ /* 0x000fe400000000c5 */
[----:B------:R-:W-:Y:S02]  /*8f80*/  LOP3.LUT R21, R175, 0xff, RZ, 0xc0, !PT ;  /* 0x000000ffaf157812 */ /* 0x000fe400078ec0ff */
[----:B------:R-:W-:Y:S01]  /*8f90*/  HSET2.LE.AND R30, R205, R80, PT ;  /* 0x00000050cd1e7233 */ /* 0x000fe20003803000 */
[----:B------:R-:W-:Y:S01]  /*8fa0*/  MUFU.EX2 R140, R140 ;  /* 0x0000008c008c7308 */ /* 0x000fe20000000800 */
[----:B------:R-:W-:Y:S02]  /*8fb0*/  SHF.R.U32.HI R22, RZ, 0x8, R22 ;  /* 0x00000008ff167819 */ /* 0x000fe40000011616 */
[----:B------:R-:W-:Y:S02]  /*8fc0*/  F2FP.F16.F32.PACK_AB R23, R152, R121 ;  /* 0x000000799817723e */ /* 0x000fe400000000ff */
[----:B------:R-:W-:-:S02]  /*8fd0*/  SHF.R.U32.HI R175, RZ, 0x18, R175 ;  /* 0x00000018ffaf7819 */ /* 0x000fc400000116af */
[----:B------:R-:W-:Y:S01]  /*8fe0*/  LOP3.LUT R20, R20, 0xff, RZ, 0xc0, !PT ;  /* 0x000000ff14147812 */ /* 0x000fe200078ec0ff */
[----:B------:R-:W-:Y:S01]  /*8ff0*/  MUFU.EX2 R157, R157 ;  /* 0x0000009d009d7308 */ /* 0x000fe20000000800 */
[--C-:B------:R-:W-:Y:S02]  /*9000*/  HSET2.LE.AND R28, R163, R80.reuse, PT ;  /* 0x00000050a31c7233 */ /* 0x100fe40003803000 */
[--C-:B------:R-:W-:Y:S02]  /*9010*/  HSET2.LE.AND R29, R201, R80.reuse, PT ;  /* 0x00000050c91d7233 */ /* 0x100fe40003803000 */
[----:B------:R-:W-:Y:S02]  /*9020*/  PRMT R21, R21, 0x5410, R22 ;  /* 0x0000541015157816 */ /* 0x000fe40000000016 */
[----:B-1----:R-:W-:Y:S01]  /*9030*/  F2FP.F16.F32.PACK_AB R163, R159, R144 ;  /* 0x000000909fa3723e */ /* 0x002fe200000000ff */
[----:B------:R-:W-:Y:S01]  /*9040*/  MUFU.EX2 R93, R93 ;  /* 0x0000005d005d7308 */ /* 0x000fe20000000800 */
[----:B------:R-:W-:Y:S01]  /*9050*/  F2FP.F16.F32.PACK_AB R116, R125, R120 ;  /* 0x000000787d74723e */ /* 0x000fe200000000ff */
[----:B------:R-:W-:Y:S01]  /*9060*/  FADD.FTZ R144, R144, R137 ;  /* 0x0000008990907221 */ /* 0x000fe20000010000 */
[----:B------:R-:W-:Y:S01]  /*9070*/  LOP3.LUT R30, R30, R23, RZ, 0xc0, !PT ;  /* 0x000000171e1e7212 */ /* 0x000fe200078ec0ff */
[----:B------:R-:W-:Y:S01]  /*9080*/  FADD.FTZ R120, R120, R145 ;  /* 0x0000009178787221 */ /* 0x000fe20000010000 */
[--C-:B------:R-:W-:Y:S01]  /*9090*/  HSET2.LE.AND R22, R197, R80.reuse, PT ;  /* 0x00000050c5167233 */ /* 0x100fe20003803000 */
[----:B------:R-:W-:Y:S01]  /*90a0*/  FADD.FTZ R144, R159, R144 ;  /* 0x000000909f907221 */ /* 0x000fe20000010000 */
[----:B------:R-:W-:Y:S01]  /*90b0*/  PRMT R167, R167, 0x5410, R198 ;  /* 0x00005410a7a77816 */ /* 0x000fe200000000c6 */
[----:B------:R-:W-:Y:S01]  /*90c0*/  MUFU.EX2 R218, R218 ;  /* 0x000000da00da7308 */ /* 0x000fe20000000800 */
[----:B------:R-:W-:Y:S01]  /*90d0*/  F2FP.F16.F32.PACK_AB R23, R184, R131 ;  /* 0x00000083b817723e */ /* 0x000fe200000000ff */
[----:B------:R-:W-:Y:S01]  /*90e0*/  FADD.FTZ R125, R125, R120 ;  /* 0x000000787d7d7221 */ /* 0x000fe20000010000 */
[----:B------:R-:W-:Y:S01]  /*90f0*/  PRMT R175, R20, 0x5410, R175 ;  /* 0x0000541014af7816 */ /* 0x000fe200000000af */
[----:B------:R-:W-:Y:S01]  /*9100*/  FADD.FTZ R121, R121, R144 ;  /* 0x0000009079797221 */ /* 0x000fe20000010000 */
[----:B------:R-:W-:Y:S01]  /*9110*/  LOP3.LUT R29, R29, R116, RZ, 0xc0, !PT ;  /* 0x000000741d1d7212 */ /* 0x000fe200078ec0ff */
[----:B------:R-:W-:Y:S01]  /*9120*/  FFMA.FTZ R116, R126, UR36, -R81 ;  /* 0x000000247e747c23 */ /* 0x000fe20008010851 */
[----:B------:R-:W-:Y:S01]  /*9130*/  LOP3.LUT R28, R28, R163, RZ, 0xc0, !PT ;  /* 0x000000a31c1c7212 */ /* 0x000fe200078ec0ff */
[--C-:B------:R-:W-:Y:S01]  /*9140*/  FFMA.FTZ R126, R39, UR36, -R110.reuse ;  /* 0x00000024277e7c23 */ /* 0x100fe2000801086e */
[----:B------:R-:W-:Y:S01]  /*9150*/  LOP3.LUT R22, R22, R23, RZ, 0xc0, !PT ;  /* 0x0000001716167212 */ /* 0x000fe200078ec0ff */
[----:B------:R2:W-:Y:S01]  /*9160*/  MUFU.EX2 R163, R138 ;  /* 0x0000008a00a37308 */ /* 0x0005e20000000800 */
[--C-:B------:R-:W-:Y:S01]  /*9170*/  HSET2.LE.AND R20, R21, R80.reuse, PT ;  /* 0x0000005015147233 */ /* 0x100fe20003803000 */
[----:B------:R-:W-:Y:S01]  /*9180*/  FADD.FTZ R118, R118, R125 ;  /* 0x0000007d76767221 */ /* 0x000fe20000010000 */
[----:B------:R-:W-:Y:S01]  /*9190*/  PRMT R185, R154, 0x5410, R185 ;  /* 0x000054109ab97816 */ /* 0x000fe200000000b9 */
[C---:B----4-:R-:W-:Y:S01]  /*91a0*/  HMMA.16816.F32 R12, R28.reuse, R16, R12 ;  /* 0x000000101c0c723c */ /* 0x050fe2000000180c */
[--C-:B------:R-:W-:Y:S01]  /*91b0*/  HSET2.LE.AND R23, R167, R80.reuse, PT ;  /* 0x00000050a7177233 */ /* 0x100fe20003803000 */
[--C-:B------:R-:W-:Y:S01]  /*91c0*/  FFMA.FTZ R167, R36, UR36, -R85.reuse ;  /* 0x0000002424a77c23 */ /* 0x100fe20008010855 */
[--C-:B------:R-:W-:Y:S01]  /*91d0*/  HSET2.LE.AND R21, R175, R80.reuse, PT ;  /* 0x00000050af157233 */ /* 0x100fe20003803000 */
[----:B------:R-:W-:Y:S01]  /*91e0*/  MUFU.EX2 R126, R126 ;  /* 0x0000007e007e7308 */ /* 0x000fe20000000800 */
[----:B------:R-:W-:Y:S01]  /*91f0*/  F2FP.F16.F32.PACK_AB R39, R133, R156 ;  /* 0x0000009c8527723e */ /* 0x000fe200000000ff */
[C---:B------:R-:W-:Y:S01]  /*9200*/  HMMA.16816.F32 R248, R28.reuse, R18, R248 ;  /* 0x000000121cf8723c */ /* 0x040fe200000018f8 */
[----:B------:R-:W-:Y:S01]  /*9210*/  F2FP.F16.F32.PACK_AB R154, R153, R128 ;  /* 0x00000080999a723e */ /* 0x000fe200000000ff */
[----:B------:R-:W-:Y:S01]  /*9220*/  FFMA.FTZ R175, R98, UR36, -R85 ;  /* 0x0000002462af7c23 */ /* 0x000fe20008010855 */
[----:B------:R-:W-:Y:S01]  /*9230*/  LOP3.LUT R20, R20, R39, RZ, 0xc0, !PT ;  /* 0x0000002714147212 */ /* 0x000fe200078ec0ff */
[----:B------:R-:W-:Y:S01]  /*9240*/  FADD.FTZ R156, R156, R123 ;  /* 0x0000007b9c9c7221 */ /* 0x000fe20000010000 */
[----:B------:R-:W-:Y:S01]  /*9250*/  LOP3.LUT R21, R21, R154, RZ, 0xc0, !PT ;  /* 0x0000009a15157212 */ /* 0x000fe200078ec0ff */
[----:B------:R-:W1:Y:S01]  /*9260*/  MUFU.EX2 R167, R167 ;  /* 0x000000a700a77308 */ /* 0x000e620000000800 */
[----:B--2---:R-:W-:Y:S01]  /*9270*/  F2FP.F16.F32.PACK_AB R138, R155, R130 ;  /* 0x000000829b8a723e */ /* 0x004fe200000000ff */
[C---:B------:R-:W-:Y:S01]  /*9280*/  HMMA.16816.F32 R236, R28.reuse, R40, R236 ;  /* 0x000000281cec723c */ /* 0x040fe200000018ec */
[----:B------:R-:W-:Y:S01]  /*9290*/  LOP3.LUT R36, R32, 0xffff, RZ, 0xc0, !PT ;  /* 0x0000ffff20247812 */ /* 0x000fe200078ec0ff */
[----:B------:R-:W-:Y:S01]  /*92a0*/  FFMA.FTZ R154, R38, UR36, -R85 ;  /* 0x00000024269a7c23 */ /* 0x000fe20008010855 */
[----:B------:R-:W-:Y:S01]  /*92b0*/  LOP3.LUT R23, R23, R138, RZ, 0xc0, !PT ;  /* 0x0000008a17177212 */ /* 0x000fe200078ec0ff */
[----:B------:R-:W-:Y:S01]  /*92c0*/  FFMA.FTZ R138, R37, UR36, -R110 ;  /* 0x00000024258a7c23 */ /* 0x000fe2000801086e */
[----:B------:R-:W-:Y:S01]  /*92d0*/  LOP3.LUT R199, R32, 0xff, RZ, 0xc0, !PT ;  /* 0x000000ff20c77812 */ /* 0x000fe200078ec0ff */
[----:B------:R-:W-:Y:S01]  /*92e0*/  HMMA.16816.F32 R232, R28, R42, R232 ;  /* 0x0000002a1ce8723c */ /* 0x000fe200000018e8 */
[----:B------:R-:W-:Y:S01]  /*92f0*/  LOP3.LUT R197, R34, 0xff, RZ, 0xc0, !PT ;  /* 0x000000ff22c57812 */ /* 0x000fe200078ec0ff */
[----:B------:R-:W-:Y:S01]  /*9300*/  MUFU.EX2 R154, R154 ;  /* 0x0000009a009a7308 */ /* 0x000fe20000000800 */
[----:B------:R-:W-:Y:S01]  /*9310*/  SHF.R.U32.HI R36, RZ, 0x8, R36 ;  /* 0x00000008ff247819 */ /* 0x000fe20000011624 */
[----:B------:R-:W-:Y:S01]  /*9320*/  FADD.FTZ R128, R128, R151 ;  /* 0x0000009780807221 */ /* 0x000fe20000010000 */
[--C-:B------:R-:W-:Y:S01]  /*9330*/  HSET2.LE.AND R33, R33, R80.reuse, PT ;  /* 0x0000005021217233 */ /* 0x100fe20003803000 */
[C---:B------:R-:W-:Y:S01]  /*9340*/  HMMA.16816.F32 R24, R20.reuse, R16, R24 ;  /* 0x000000101418723c */ /* 0x040fe20000001818 */
[----:B------:R-:W-:Y:S01]  /*9350*/  LOP3.LUT R28, R189, 0xff, RZ, 0xc0, !PT ;  /* 0x000000ffbd1c7812 */ /* 0x000fe200078ec0ff */
[----:B------:R-:W-:Y:S01]  /*9360*/  FADD.FTZ R156, R133, R156 ;  /* 0x0000009c859c7221 */ /* 0x000fe20000010000 */
[----:B------:R-:W-:Y:S01]  /*9370*/  SHF.R.U32.HI R189, RZ, 0x10, R34 ;  /* 0x00000010ffbd7819 */ /* 0x000fe20000011622 */
[----:B------:R-:W2:Y:S01]  /*9380*/  MUFU.EX2 R138, R138 ;  /* 0x0000008a008a7308 */ /* 0x000ea20000000800 */
[----:B------:R-:W-:Y:S01]  /*9390*/  PRMT R187, R28, 0x5410, R187 ;  /* 0x000054101cbb7816 */ /* 0x000fe200000000bb */
[C---:B------:R-:W-:Y:S01]  /*93a0*/  HMMA.16816.F32 R244, R20.reuse, R18, R244 ;  /* 0x0000001214f4723c */ /* 0x040fe200000018f4 */
[--C-:B------:R-:W-:Y:S01]  /*93b0*/  SHF.R.U32.HI R16, RZ, 0x10, R32.reuse ;  /* 0x00000010ff107819 */ /* 0x100fe20000011620 */
[----:B------:R-:W3:Y:S01]  /*93c0*/  LDSM.16.MT88.4 R28, [R252+0x5800] ;  /* 0x00580000fc1c783b */ /* 0x000ee20000004200 */
[----:B------:R-:W-:Y:S01]  /*93d0*/  SHF.R.U32.HI R17, RZ, 0x18, R32 ;  /* 0x00000018ff117819 */ /* 0x000fe20000011620 */
[----:B------:R-:W-:Y:S01]  /*93e0*/  FADD.FTZ R153, R153, R128 ;  /* 0x0000008099997221 */ /* 0x000fe20000010000 */
[----:B------:R-:W-:Y:S01]  /*93f0*/  LOP3.LUT R16, R16, 0xff, RZ, 0xc0, !PT ;  /* 0x000000ff10107812 */ /* 0x000fe200078ec0ff */
[C---:B------:R-:W-:Y:S01]  /*9400*/  HMMA.16816.F32 R240, R20.reuse, R40, R240 ;  /* 0x0000002814f0723c */ /* 0x040fe200000018f0 */
[----:B------:R-:W-:Y:S01]  /*9410*/  LOP3.LUT R32, R34, 0xffff, RZ, 0xc0, !PT ;  /* 0x0000ffff22207812 */ /* 0x000fe200078ec0ff */
[----:B------:R-:W4:Y:S01]  /*9420*/  MUFU.EX2 R175, R175 ;  /* 0x000000af00af7308 */ /* 0x000f220000000800 */
[----:B------:R-:W-:Y:S01]  /*9430*/  SHF.R.U32.HI R34, RZ, 0x18, R34 ;  /* 0x00000018ff227819 */ /* 0x000fe20000011622 */
[----:B------:R-:W-:Y:S01]  /*9440*/  FADD.FTZ R131, R131, R156 ;  /* 0x0000009c83837221 */ /* 0x000fe20000010000 */
[----:B------:R-:W-:Y:S01]  /*9450*/  LOP3.LUT R189, R189, 0xff, RZ, 0xc0, !PT ;  /* 0x000000ffbdbd7812 */ /* 0x000fe200078ec0ff */
[----:B------:R-:W-:Y:S01]  /*9460*/  HMMA.16816.F32 R228, R20, R42, R228 ;  /* 0x0000002a14e4723c */ /* 0x000fe200000018e4 */
[----:B------:R-:W-:Y:S01]  /*9470*/  PRMT R17, R16, 0x5410, R17 ;  /* 0x0000541010117816 */ /* 0x000fe20000000011 */
[----:B------:R-:W-:Y:S01]  /*9480*/  FADD.FTZ R130, R130, R153 ;  /* 0x0000009982827221 */ /* 0x000fe20000010000 */
[----:B------:R-:W-:Y:S01]  /*9490*/  SHF.R.U32.HI R32, RZ, 0x8, R32 ;  /* 0x00000008ff207819 */ /* 0x000fe20000011620 */
[----:B------:R5:W-:Y:S01]  /*94a0*/  MUFU.EX2 R41, R105 ;  /* 0x0000006900297308 */ /* 0x000be20000000800 */
[----:B------:R-:W-:Y:S01]  /*94b0*/  PRMT R189, R189, 0x5410, R34 ;  /* 0x00005410bdbd7816 */ /* 0x000fe20000000022 */
[----:B------:R-:W-:Y:S01]  /*94c0*/  FADD.FTZ R131, R184, R131 ;  /* 0x00000083b8837221 */ /* 0x000fe20000010000 */
[----:B------:R-:W-:Y:S01]  /*94d0*/  PRMT R199, R199, 0x5410, R36 ;  /* 0x00005410c7c77816 */ /* 0x000fe20000000024 */
[--C-:B------:R-:W-:Y:S01]  /*94e0*/  FFMA.FTZ R42, R84, UR36, -R85.reuse ;  /* 0x00000024542a7c23 */ /* 0x100fe20008010855 */
[--C-:B------:R-:W-:Y:S01]  /*94f0*/  HSET2.LE.AND R34, R35, R80.reuse, PT ;  /* 0x0000005023227233 */ /* 0x100fe20003803000 */
[----:B------:R-:W3:Y:S01]  /*9500*/  LDSM.16.MT88.4 R36, [R223+0x5800] ;  /* 0x00580000df24783b */ /* 0x000ee20000004200 */
[----:B------:R-:W-:Y:S01]  /*9510*/  PRMT R197, R197, 0x5410, R32 ;  /* 0x00005410c5c57816 */ /* 0x000fe20000000020 */
[----:B------:R-:W-:Y:S01]  /*9520*/  FFMA.FTZ R43, R86, UR36, -R85 ;  /* 0x00000024562b7c23 */ /* 0x000fe20008010855 */
[----:B------:R-:W-:Y:S01]  /*9530*/  F2FP.F16.F32.PACK_AB R35, R139, R174 ;  /* 0x000000ae8b23723e */ /* 0x000fe200000000ff */
[----:B------:R-:W-:Y:S01]  /*9540*/  MUFU.EX2 R40, R104 ;  /* 0x0000006800287308 */ /* 0x000fe20000000800 */
[--C-:B------:R-:W-:Y:S01]  /*9550*/  HSET2.LE.AND R17, R17, R80.reuse, PT ;  /* 0x0000005011117233 */ /* 0x100fe20003803000 */
[----:B------:R-:W-:Y:S01]  /*9560*/  FADD.FTZ R155, R155, R130 ;  /* 0x000000829b9b7221 */ /* 0x000fe20000010000 */
[----:B-1----:R-:W-:Y:S01]  /*9570*/  F2FP.F16.F32.PACK_AB R32, R167, R96 ;  /* 0x00000060a720723e */ /* 0x002fe200000000ff */
[----:B------:R-:W-:Y:S01]  /*9580*/  FADD.FTZ R121, R152, R121 ;  /* 0x0000007998797221 */ /* 0x000fe20000010000 */
[----:B------:R-:W-:Y:S01]  /*9590*/  LOP3.LUT R34, R34, R35, RZ, 0xc0, !PT ;  /* 0x0000002322227212 */ /* 0x000fe200078ec0ff */
[----:B------:R-:W-:Y:S01]  /*95a0*/  FADD.FTZ R161, R161, R118 ;  /* 0x00000076a1a17221 */ /* 0x000fe20000010000 */
[--C-:B------:R-:W-:Y:S01]  /*95b0*/  HSET2.LE.AND R16, R199, R80.reuse, PT ;  /* 0x00000050c7107233 */ /* 0x100fe20003803000 */
[----:B------:R-:W-:Y:S01]  /*95c0*/  MUFU.EX2 R42, R42 ;  /* 0x0000002a002a7308 */ /* 0x000fe20000000800 */
[----:B------:R-:W-:Y:S01]  /*95d0*/  F2FP.F16.F32.PACK_AB R35, R113, R126 ;  /* 0x0000007e7123723e */ /* 0x000fe200000000ff */
[----:B------:R-:W-:Y:S01]  /*95e0*/  FADD.FTZ R126, R126, R121 ;  /* 0x000000797e7e7221 */ /* 0x000fe20000010000 */
[----:B------:R-:W-:Y:S01]  /*95f0*/  LOP3.LUT R17, R17, R32, RZ, 0xc0, !PT ;  /* 0x0000002011117212 */ /* 0x000fe200078ec0ff */
[----:B------:R-:W-:Y:S01]  /*9600*/  FADD.FTZ R96, R96, R161 ;  /* 0x000000a160607221 */ /* 0x000fe20000010000 */
[----:B------:R-:W-:Y:S01]  /*9610*/  HSET2.LE.AND R32, R177, R80, PT ;  /* 0x00000050b1207233 */ /* 0x000fe20003803000 */
[----:B------:R-:W-:Y:S01]  /*9620*/  FADD.FTZ R126, R113, R126 ;  /* 0x0000007e717e7221 */ /* 0x000fe20000010000 */
[----:B------:R-:W-:Y:S01]  /*9630*/  F2FP.F16.F32.PACK_AB R20, R163, R142 ;  /* 0x0000008ea314723e */ /* 0x000fe200000000ff */
[----:B------:R-:W-:Y:S01]  /*9640*/  MUFU.EX2 R43, R43 ;  /* 0x0000002b002b7308 */ /* 0x000fe20000000800 */
[----:B------:R-:W-:Y:S01]  /*9650*/  F2FP.F16.F32.PACK_AB R21, R141, R182 ;  /* 0x000000b68d15723e */ /* 0x000fe200000000ff */
[----:B------:R-:W-:Y:S01]  /*9660*/  FADD.FTZ R182, R182, R131 ;  /* 0x00000083b6b67221 */ /* 0x000fe20000010000 */
[----:B------:R-:W-:Y:S01]  /*9670*/  LOP3.LUT R16, R16, R35, RZ, 0xc0, !PT ;  /* 0x0000002310107212 */ /* 0x000fe200078ec0ff */
[----:B------:R-:W-:Y:S01]  /*9680*/  FADD.FTZ R167, R167, R96 ;  /* 0x00000060a7a77221 */ /* 0x000fe20000010000 */
[----:B------:R-:W-:Y:S01]  /*9690*/  LOP3.LUT R35, R33, R20, RZ, 0xc0, !PT ;  /* 0x0000001421237212 */ /* 0x000fe200078ec0ff */
[----:B------:R-:W-:Y:S01]  /*96a0*/  FADD.FTZ R141, R141, R182 ;  /* 0x000000b68d8d7221 */ /* 0x000fe20000010000 */
[----:B------:R-:W-:Y:S01]  /*96b0*/  LOP3.LUT R32, R32, R21, RZ, 0xc0, !PT ;  /* 0x0000001520207212 */ /* 0x000fe200078ec0ff */
[----:B------:R-:W-:Y:S01]  /*96c0*/  MUFU.EX2 R82, R82 ;  /* 0x0000005200527308 */ /* 0x000fe20000000800 */
[----:B------:R-:W-:Y:S01]  /*96d0*/  LOP3.LUT R20, R165, 0xffff, RZ, 0xc0, !PT ;  /* 0x0000ffffa5147812 */ /* 0x000fe200078ec0ff */
[----:B------:R-:W-:Y:S01]  /*96e0*/  FADD.FTZ R174, R174, R141 ;  /* 0x0000008daeae7221 */ /* 0x000fe20000010000 */
[----:B------:R-:W-:-:S02]  /*96f0*/  SHF.R.U32.HI R21, RZ, 0x10, R165 ;  /* 0x00000010ff157819 */ /* 0x000fc400000116a5 */
[----:B------:R-:W-:Y:S01]  /*9700*/  SHF.R.U32.HI R22, RZ, 0x8, R20 ;  /* 0x00000008ff167819 */ /* 0x000fe20000011614 */
[----:B------:R-:W-:Y:S01]  /*9710*/  FADD.FTZ R174, R139, R174 ;  /* 0x000000ae8bae7221 */ /* 0x000fe20000010000 */
[----:B------:R-:W-:Y:S01]  /*9720*/  LOP3.LUT R20, R21, 0xff, RZ, 0xc0, !PT ;  /* 0x000000ff15147812 */ /* 0x000fe200078ec0ff */
[----:B------:R-:W1:Y:S01]  /*9730*/  MUFU.EX2 R221, R221 ;  /* 0x000000dd00dd7308 */ /* 0x000e620000000800 */
[----:B------:R-:W-:Y:S02]  /*9740*/  LOP3.LUT R107, R165, 0xff, RZ, 0xc0, !PT ;  /* 0x000000ffa56b7812 */ /* 0x000fe400078ec0ff */
[----:B-----5:R-:W-:Y:S02]  /*9750*/  SHF.R.U32.HI R105, RZ, 0x18, R165 ;  /* 0x00000018ff697819 */ /* 0x020fe400000116a5 */
[----:B------:R-:W-:Y:S02]  /*9760*/  HSET2.LE.AND R18, R191, R80, PT ;  /* 0x00000050bf127233 */ /* 0x000fe40003803000 */
[----:B--2---:R-:W-:Y:S01]  /*9770*/  F2FP.F16.F32.PACK_AB R19, R138, R111 ;  /* 0x0000006f8a13723e */ /* 0x004fe200000000ff */
[----:B------:R-:W-:Y:S01]  /*9780*/  MUFU.EX2 R147, R147 ;  /* 0x0000009300937308 */ /* 0x000fe20000000800 */
[----:B------:R-:W-:Y:S01]  /*9790*/  PRMT R107, R107, 0x5410, R22 ;  /* 0x000054106b6b7816 */ /* 0x000fe20000000016 */
[----:B------:R-:W-:Y:S01]  /*97a0*/  FADD.FTZ R111, R111, R126 ;  /* 0x0000007e6f6f7221 */ /* 0x000fe20000010000 */
[----:B------:R-:W-:-:S02]  /*97b0*/  PRMT R105, R20, 0x5410, R105 ;  /* 0x0000541014697816 */ /* 0x000fc40000000069 */
[----:B------:R-:W2:Y:S01]  /*97c0*/  LDSM.16.MT88.4 R20, [R252+0x5c00] ;  /* 0x005c0000fc14783b */ /* 0x000ea20000004200 */
[----:B------:R-:W-:Y:S01]  /*97d0*/  LOP3.LUT R18, R18, R19, RZ, 0xc0, !PT ;  /* 0x0000001312127212 */ /* 0x000fe200078ec0ff */
[----:B------:R-:W-:Y:S01]  /*97e0*/  FADD.FTZ R138, R138, R111 ;  /* 0x0000006f8a8a7221 */ /* 0x000fe20000010000 */
[--C-:B------:R-:W-:Y:S01]  /*97f0*/  HSET2.LE.AND R19, R185, R80.reuse, PT ;  /* 0x00000050b9137233 */ /* 0x100fe20003803000 */
[----:B------:R-:W-:Y:S01]  /*9800*/  MUFU.EX2 R164, R164 ;  /* 0x000000a400a47308 */ /* 0x000fe20000000800 */
[----:B----4-:R-:W-:Y:S01]  /*9810*/  F2FP.F16.F32.PACK_AB R98, R175, R154 ;  /* 0x0000009aaf62723e */ /* 0x010fe200000000ff */
[----:B------:R-:W-:Y:S01]  /*9820*/  FADD.FTZ R154, R154, R167 ;  /* 0x000000a79a9a7221 */ /* 0x000fe20000010000 */
[--C-:B------:R-:W-:Y:S02]  /*9830*/  HSET2.LE.AND R33, R173, R80.reuse, PT ;  /* 0x00000050ad217233 */ /* 0x100fe40003803000 */
[----:B------:R-:W-:Y:S01]  /*9840*/  LOP3.LUT R19, R19, R98, RZ, 0xc0, !PT ;  /* 0x0000006213137212 */ /* 0x000fe200078ec0ff */
[----:B------:R-:W-:Y:S01]  /*9850*/  FADD.FTZ R175, R175, R154 ;  /* 0x0000009aafaf7221 */ /* 0x000fe20000010000 */
[----:B------:R-:W-:Y:S01]  /*9860*/  F2FP.F16.F32.PACK_AB R84, R157, R140 ;  /* 0x0000008c9d54723e */ /* 0x000fe200000000ff */
[----:B------:R-:W-:Y:S01]  /*9870*/  MUFU.EX2 R162, R162 ;  /* 0x000000a200a27308 */ /* 0x000fe20000000800 */
[----:B------:R-:W-:Y:S01]  /*9880*/  SHF.R.U32.HI R192, RZ, 0x8, R192 ;  /* 0x00000008ffc07819 */ /* 0x000fe200000116c0 */
[----:B------:R-:W-:Y:S01]  /*9890*/  FADD.FTZ R140, R140, R155 ;  /* 0x0000009b8c8c7221 */ /* 0x000fe20000010000 */
[----:B------:R-:W-:Y:S01]  /*98a0*/  LOP3.LUT R194, R194, 0xff, RZ, 0xc0, !PT ;  /* 0x000000ffc2c27812 */ /* 0x000fe200078ec0ff */
[C---:B---3--:R-:W-:Y:S01]  /*98b0*/  HMMA.16816.F32 R12, R16.reuse, R28, R12 ;  /* 0x0000001c100c723c */ /* 0x048fe2000000180c */
[----:B------:R-:W-:Y:S01]  /*98c0*/  LOP3.LUT R33, R33, R84, RZ, 0xc0, !PT ;  /* 0x0000005421217212 */ /* 0x000fe200078ec0ff */
[----:B------:R-:W-:Y:S01]  /*98d0*/  FADD.FTZ R157, R157, R140 ;  /* 0x0000008c9d9d7221 */ /* 0x000fe20000010000 */
[----:B------:R-:W-:Y:S01]  /*98e0*/  PRMT R195, R195, 0x5410, R192 ;  /* 0x00005410c3c37816 */ /* 0x000fe200000000c0 */
[----:B------:R-:W-:Y:S01]  /*98f0*/  MUFU.EX2 R217, R217 ;  /* 0x000000d900d97308 */ /* 0x000fe20000000800 */
[----:B------:R-:W-:Y:S01]  /*9900*/  PRMT R193, R194, 0x5410, R193 ;  /* 0x00005410c2c17816 */ /* 0x000fe200000000c1 */
[----:B------:R-:W-:Y:S01]  /*9910*/  HMMA.16816.F32 R248, R16, R30, R248 ;  /* 0x0000001e10f8723c */ /* 0x000fe200000018f8 */
[----:B-1----:R-:W-:Y:S01]  /*9920*/  F2FP.F16.F32.PACK_AB R72, R221, R82 ;  /* 0x00000052dd48723e */ /* 0x002fe200000000ff */
[----:B------:R-:W-:Y:S01]  /*9930*/  FADD.FTZ R142, R142, R157 ;  /* 0x0000009d8e8e7221 */ /* 0x000fe20000010000 */
[----:B------:R-:W-:-:S02]  /*9940*/  HSET2.LE.AND R195, R195, R80, PT ;  /* 0x00000050c3c37233 */ /* 0x000fc40003803000 */
[--C-:B------:R-:W-:Y:S01]  /*9950*/  HSET2.LE.AND R193, R193, R80.reuse, PT ;  /* 0x00000050c1c17233 */ /* 0x100fe20003803000 */
[----:B------:R-:W-:Y:S01]  /*9960*/  HMMA.16816.F32 R24, R32, R28, R24 ;  /* 0x0000001c2018723c */ /* 0x000fe20000001818 */
[----:B------:R-:W-:Y:S01]  /*9970*/  MUFU.EX2 R116, R116 ;  /* 0x0000007400747308 */ /* 0x000fe20000000800 */
[----:B------:R-:W-:Y:S01]  /*9980*/  SHF.R.U32.HI R183, RZ, 0x8, R183 ;  /* 0x00000008ffb77819 */ /* 0x000fe200000116b7 */
[----:B------:R-:W-:Y:S01]  /*9990*/  FADD.FTZ R163, R163, R142 ;  /* 0x0000008ea3a37221 */ /* 0x000fe20000010000 */
[--C-:B------:R-:W-:Y:S02]  /*99a0*/  HSET2.LE.AND R187, R187, R80.reuse, PT ;  /* 0x00000050bbbb7233 */ /* 0x100fe40003803000 */
[----:B------:R-:W-:Y:S01]  /*99b0*/  HMMA.16816.F32 R236, R16, R36, R236 ;  /* 0x0000002410ec723c */ /* 0x000fe200000018ec */
[--C-:B------:R-:W-:Y:S02]  /*99c0*/  HSET2.LE.AND R28, R107, R80.reuse, PT ;  /* 0x000000506b1c7233 */ /* 0x100fe40003803000 */
[--C-:B------:R-:W-:Y:S01]  /*99d0*/  HSET2.LE.AND R29, R105, R80.reuse, PT ;  /* 0x00000050691d7233 */ /* 0x100fe20003803000 */
[----:B------:R-:W-:Y:S01]  /*99e0*/  MUFU.EX2 R68, R83 ;  /* 0x0000005300447308 */ /* 0x000fe20000000800 */
[----:B------:R-:W-:Y:S01]  /*99f0*/  PRMT R183, R190, 0x5410, R183 ;  /* 0x00005410beb77816 */ /* 0x000fe200000000b7 */
[----:B------:R-:W-:Y:S01]  /*9a00*/  HMMA.16816.F32 R244, R32, R30, R244 ;  /* 0x0000001e20f4723c */ /* 0x000fe200000018f4 */
[----:B------:R-:W-:-:S02]  /*9a10*/  HSET2.LE.AND R197, R197, R80, PT ;  /* 0x00000050c5c57233 */ /* 0x000fc40003803000 */
[--C-:B------:R-:W-:Y:S02]  /*9a20*/  HSET2.LE.AND R189, R189, R80.reuse, PT ;  /* 0x00000050bdbd7233 */ /* 0x100fe40003803000 */
[----:B------:R-:W-:Y:S01]  /*9a30*/  HSET2.LE.AND R183, R183, R80, PT ;  /* 0x00000050b7b77233 */ /* 0x000fe20003803000 */
[C---:B------:R-:W-:Y:S01]  /*9a40*/  HMMA.16816.F32 R240, R32.reuse, R36, R240 ;  /* 0x0000002420f0723c */ /* 0x040fe200000018f0 */
[----:B------:R-:W-:Y:S01]  /*9a50*/  F2FP.F16.F32.PACK_AB R30, R218, R41 ;  /* 0x00000029da1e723e */ /* 0x000fe200000000ff */
[----:B------:R-:W1:Y:S01]  /*9a60*/  MUFU.EX2 R219, R219 ;  /* 0x000000db00db7308 */ /* 0x000e620000000800 */
[----:B------:R-:W-:Y:S02]  /*9a70*/  LOP3.LUT R31, R193, R72, RZ, 0xc0, !PT ;  /* 0x00000048c11f7212 */ /* 0x000fe400078ec0ff */
[----:B------:R-:W-:Y:S01]  /*9a80*/  LOP3.LUT R30, R195, R30, RZ, 0xc0, !PT ;  /* 0x0000001ec31e7212 */ /* 0x000fe200078ec0ff */
[-C--:B------:R-:W-:Y:S01]  /*9a90*/  HMMA.16816.F32 R228, R32, R38.reuse, R228 ;  /* 0x0000002620e4723c */ /* 0x080fe200000018e4 */
[----:B------:R-:W-:Y:S01]  /*9aa0*/  F2FP.F16.F32.PACK_AB R37, R40, R93 ;  /* 0x0000005d2825723e */ /* 0x000fe200000000ff */
[----:B------:R-:W-:Y:S01]  /*9ab0*/  FADD.FTZ R93, R93, R138 ;  /* 0x0000008a5d5d7221 */ /* 0x000fe20000010000 */
[----:B------:R-:W-:Y:S01]  /*9ac0*/  F2FP.F16.F32.PACK_AB R36, R43, R42 ;  /* 0x0000002a2b24723e */ /* 0x000fe200000000ff */
[----:B------:R-:W3:Y:S01]  /*9ad0*/  MUFU.EX2 R33, R69 ;  /* 0x0000004500217308 */ /* 0x000ee20000000800 */
[----:B------:R-:W-:Y:S01]  /*9ae0*/  LOP3.LUT R28, R28, R37, RZ, 0xc0, !PT ;  /* 0x000000251c1c7212 */ /* 0x000fe200078ec0ff */
[----:B------:R-:W-:Y:S01]  /*9af0*/  HMMA.16816.F32 R232, R16, R38, R232 ;  /* 0x0000002610e8723c */ /* 0x000fe200000018e8 */
[----:B------:R-:W-:Y:S01]  /*9b00*/  LOP3.LUT R29, R29, R36, RZ, 0xc0, !PT ;  /* 0x000000241d1d7212 */ /* 0x000fe200078ec0ff */
[----:B------:R-:W4:Y:S01]  /*9b10*/  LDSM.16.MT88.4 R16, [R223+0x5c00] ;  /* 0x005c0000df10783b */ /* 0x000f220000004200 */
[----:B------:R-:W-:Y:S01]  /*9b20*/  FADD.FTZ R42, R42, R175 ;  /* 0x000000af2a2a7221 */ /* 0x000fe20000010000 */
[----:B------:R-:W-:Y:S01]  /*9b30*/  FADD.FTZ R40, R40, R93 ;  /* 0x0000005d28287221 */ /* 0x000fe20000010000 */
[----:B-1----:R-:W-:-:S03]  /*9b40*/  F2FP.F16.F32.PACK_AB R32, R219, R68 ;  /* 0x00000044db20723e */ /* 0x002fc600000000ff */
[----:B--2---:R-:W-:Y:S01]  /*9b50*/  HMMA.16816.F32 R12, R28, R20, R12 ;  /* 0x000000141c0c723c */ /* 0x004fe2000000180c */
[----:B------:R-:W-:Y:S01]  /*9b60*/  FADD.FTZ R43, R43, R42 ;  /* 0x0000002a2b2b7221 */ /* 0x000fe20000010000 */
[----:B------:R-:W-:-:S03]  /*9b70*/  FADD.FTZ R41, R41, R40 ;  /* 0x0000002829297221 */ /* 0x000fc60000010000 */
[----:B------:R-:W-:Y:S01]  /*9b80*/  FADD.FTZ R82, R82, R43 ;  /* 0x0000002b52527221 */ /* 0x000fe20000010000 */
[----:B------:R-:W-:Y:S01]  /*9b90*/  HMMA.16816.F32 R248, R28, R22, R248 ;  /* 0x000000161cf8723c */ /* 0x000fe200000018f8 */
[----:B---3--:R-:W-:Y:S01]  /*9ba0*/  F2FP.F16.F32.PACK_AB R34, R33, R116 ;  /* 0x000000742122723e */ /* 0x008fe200000000ff */
[----:B------:R-:W-:Y:S01]  /*9bb0*/  FADD.FTZ R116, R116, R163 ;  /* 0x000000a374747221 */ /* 0x000fe20000010000 */
[----:B------:R-:W-:Y:S01]  /*9bc0*/  FADD.FTZ R218, R218, R41 ;  /* 0x00000029dada7221 */ /* 0x000fe20000010000 */
[----:B------:R-:W-:Y:S02]  /*9bd0*/  FADD.FTZ R221, R221, R82 ;  /* 0x00000052dddd7221 */ /* 0x000fe40000010000 */
[----:B------:R-:W-:-:S04]  /*9be0*/  FADD.FTZ R33, R33, R116 ;  /* 0x0000007421217221 */ /* 0x000fc80000010000 */
[----:B------:R-:W-:-:S04]  /*9bf0*/  FADD.FTZ R68, R68, R33 ;  /* 0x0000002144447221 */ /* 0x000fc80000010000 */
[----:B------:R-:W-:-:S03]  /*9c00*/  FADD.FTZ R219, R219, R68 ;  /* 0x00000044dbdb7221 */ /* 0x000fc60000010000 */
[----:B------:R1:W-:Y:S04]  /*9c10*/  STL.64 [R1], R12 ;  /* 0x0000000c01007387 */ /* 0x0003e80000100a00 */
[----:B------:R2:W-:Y:S01]  /*9c20*/  STL.64 [R1+0x8], R14 ;  /* 0x0000080e01007387 */ /* 0x0005e20000100a00 */
[C---:B----4-:R-:W-:Y:S06]  /*9c30*/  HMMA.16816.F32 R236, R28.reuse, R16, R236 ;  /* 0x000000101cec723c */ /* 0x050fec00000018ec */
[----:B------:R-:W-:Y:S01]  /*9c40*/  HMMA.16816.F32 R232, R28, R18, R232 ;  /* 0x000000121ce8723c */ /* 0x000fe200000018e8 */
[----:B-1----:R-:W-:Y:S01]  /*9c50*/  F2FP.F16.F32.PACK_AB R12, R164, R147 ;  /* 0x00000093a40c723e */ /* 0x002fe200000000ff */
[----:B------:R-:W-:Y:S01]  /*9c60*/  FADD.FTZ R147, R147, R174 ;  /* 0x000000ae93937221 */ /* 0x000fe20000010000 */
[----:B------:R-:W-:-:S02]  /*9c70*/  LOP3.LUT R13, R189, R34, RZ, 0xc0, !PT ;  /* 0x00000022bd0d7212 */ /* 0x000fc400078ec0ff */
[----:B--2---:R-:W-:Y:S01]  /*9c80*/  F2FP.F16.F32.PACK_AB R14, R217, R162 ;  /* 0x000000a2d90e723e */ /* 0x004fe200000000ff */
[----:B------:R-:W-:Y:S01]  /*9c90*/  FADD.FTZ R147, R164, R147 ;  /* 0x00000093a4937221 */ /* 0x000fe20000010000 */
[----:B------:R-:W-:Y:S02]  /*9ca0*/  LOP3.LUT R15, R187, R32, RZ, 0xc0, !PT ;  /* 0x00000020bb0f7212 */ /* 0x000fe400078ec0ff */
[----:B------:R-:W-:Y:S01]  /*9cb0*/  LOP3.LUT R14, R183, R14, RZ, 0xc0, !PT ;  /* 0x0000000eb70e7212 */ /* 0x000fe200078ec0ff */
[----:B------:R-:W-:Y:S01]  /*9cc0*/  FADD.FTZ R162, R162, R147 ;  /* 0x00000093a2a27221 */ /* 0x000fe20000010000 */
[----:B------:R-:W-:-:S03]  /*9cd0*/  LOP3.LUT R12, R197, R12, RZ, 0xc0, !PT ;  /* 0x0000000cc50c7212 */ /* 0x000fc600078ec0ff */
[----:B------:R-:W-:-:S04]  /*9ce0*/  FADD.FTZ R217, R217, R162 ;  /* 0x000000a2d9d97221 */ /* 0x000fc80000010000 */
[C---:B------:R-:W-:Y:S06]  /*9cf0*/  HMMA.16816.F32 R24, R12.reuse, R20, R24 ;  /* 0x000000140c18723c */ /* 0x040fec0000001818 */
[C---:B------:R-:W-:Y:S06]  /*9d00*/  HMMA.16816.F32 R244, R12.reuse, R22, R244 ;  /* 0x000000160cf4723c */ /* 0x040fec00000018f4 */
[C---:B------:R-:W-:Y:S06]  /*9d10*/  HMMA.16816.F32 R240, R12.reuse, R16, R240 ;  /* 0x000000100cf0723c */ /* 0x040fec00000018f0 */
[----:B------:R-:W-:Y:S05]  /*9d20*/  HMMA.16816.F32 R228, R12, R18, R228 ;  /* 0x000000120ce4723c */ /* 0x000fea00000018e4 */
[----:B------:R1:W-:Y:S04]  /*9d30*/  STL.64 [R1+0x10], R24 ;  /* 0x0000101801007387 */ /* 0x0003e80000100a00 */
[----:B------:R1:W-:Y:S01]  /*9d40*/  STL.64 [R1+0x18], R26 ;  /* 0x0000181a01007387 */ /* 0x0003e20000100a00 */
[----:B------:R-:W-:-:S14]  /*9d50*/  @!P0 BRA `(.L_x_391) ;  /* 0x0000007c00888947 */ /* 0x000fdc0003800000 */
[----:B------:R-:W2:Y:S01]  /*9d60*/  LDL.64 R224, [R1+0x50] ;  /* 0x0000500001e07983 */ /* 0x000ea20000100a00 */
[----:B------:R-:W-:Y:S01]  /*9d70*/  ULDC UR4, c[0x0][0x2d0] ;  /* 0x0000b40000047ab9 */ /* 0x000fe20000000800 */
[----:B------:R-:W-:-:S04]  /*9d80*/  DEPBAR.LE SB0, 0x0 ;  /* 0x000080000000791a */ /* 0x000fc80000000000 */
[----:B------:R-:W-:Y:S02]  /*9d90*/  IMAD.U32 R9, RZ, RZ, UR8 ;  /* 0x00000008ff097e24 */ /* 0x000fe4000f8e00ff */
        /* <DEDUP_REMOVED lines=11> */
[----:B------:R-:W2:Y:S01]  /*9e50*/  @!P1 LDC.64 R16, c[0x0][0x220] ;  /* 0x00008800ff109b82 */ /* 0x000ea20000000a00 */
[----:B------:R-:W-:Y:S01]  /*9e60*/  VOTEU.ALL UP0, P1 ;  /* 0x00000000003f7886 */ /* 0x000fe20000800000 */
[----:B------:R-:W-:Y:S01]  /*9e70*/  @P1 STS [R227+0x4000], RZ ;  /* 0x004000ffe3001388 */ /* 0x000fe20000000800 */
[----:B------:R-:W-:Y:S02]  /*9e80*/  @!P1 LEA R9, P0, R9, R20, 0x6 ;  /* 0x0000001409099211 */ /* 0x000fe400078030ff */
[----:B------:R-:W-:Y:S01]  /*9e90*/  VIADD R21, R21, UR4 ;  /* 0x0000000415157c36 */ /* 0x000fe20008000000 */
[----:B------:R-:W-:Y:S01]  /*9ea0*/  @!UP0 UIMAD UR4, UR9, 0x60, URZ ;  /* 0x00000060090488a4 */ /* 0x000fe2000f8e023f */
[----:B------:R-:W-:Y:S01]  /*9eb0*/  @P1 STS [R227+0x4004], RZ ;  /* 0x004004ffe3001388 */ /* 0x000fe20000000800 */
[----:B------:R-:W1:Y:S01]  /*9ec0*/  @!P1 LDC.64 R12, c[0x0][0x220] ;  /* 0x00008800ff0c9b82 */ /* 0x000e620000000a00 */
[----:B------:R-:W-:Y:S01]  /*9ed0*/  @!P1 IMAD.WIDE.U32 R28, R0, 0x60, R20 ;  /* 0x00000060001c9825 */ /* 0x000fe200078e0014 */
[----:B------:R-:W-:Y:S01]  /*9ee0*/  @!P1 LEA.HI.X R18, R19, R21, R18, 0x6, P0 ;  /* 0x0000001513129211 */ /* 0x000fe200000f3412 */
[----:B------:R-:W-:Y:S01]  /*9ef0*/  @P1 STS.64 [R227+0x4008], RZ ;  /* 0x004008ffe3001388 */ /* 0x000fe20000000a00 */
[----:B------:R-:W-:Y:S01]  /*9f00*/  @!P1 IADD3 R6, P0, R20, UR30, RZ ;  /* 0x0000001e14069c10 */ /* 0x000fe2000ff1e0ff */
[----:B------:R-:W-:Y:S01]  /*9f10*/  @!P1 VIADD R0, R29, UR4 ;  /* 0x000000041d009c36 */ /* 0x000fe20008000000 */
[----:B------:R-:W-:-:S02]  /*9f20*/  UIADD3 UR4, UR22, -0x2, URZ ;  /* 0xfffffffe16047890 */ /* 0x000fc4000fffe03f */
[----:B------:R-:W3:Y:S01]  /*9f30*/  @!P1 LDC.64 R14, c[0x0][0x220] ;  /* 0x00008800ff0e9b82 */ /* 0x000ee20000000a00 */
[----:B------:R-:W-:-:S07]  /*9f40*/  UISETP.GE.AND UP0, UPT, UR22, 0x3, UPT ;  /* 0x000000031600788c */ /* 0x000fce000bf06270 */
[----:B------:R-:W4:Y:S01]  /*9f50*/  @!P1 LDC.64 R10, c[0x0][0x220] ;  /* 0x00008800ff0a9b82 */ /* 0x000f220000000a00 */
[C---:B--2---:R-:W-:Y:S02]  /*9f60*/  @!P1 LEA R22, P3, R20.reuse, R16, 0x1 ;  /* 0x0000001014169211 */ /* 0x044fe400078608ff */
[----:B------:R-:W-:Y:S02]  /*9f70*/  @!P1 IADD3.X R16, R21, UR29, RZ, P0, !PT ;  /* 0x0000001d15109c10 */ /* 0x000fe400087fe4ff */
[----:B------:R-:W-:Y:S02]  /*9f80*/  @!P1 LEA.HI.X R23, R20, R17, R21, 0x1, P3 ;  /* 0x0000001114179211 */ /* 0x000fe400018f0c15 */
[----:B-1----:R-:W-:-:S03]  /*9f90*/  @!P1 LEA R26, P0, R9, R12, 0x1 ;  /* 0x0000000c091a9211 */ /* 0x002fc600078008ff */
[----:B------:R-:W-:Y:S01]  /*9fa0*/  @!PT LDS RZ, [RZ] ;  /* 0x00000000fffff984 */ /* 0x000fe20000000800 */
[----:B------:R-:W-:Y:S01]  /*9fb0*/  @!PT LDS RZ, [RZ] ;  /* 0x00000000fffff984 */ /* 0x000fe20000000800 */
[----:B------:R-:W-:Y:S01]  /*9fc0*/  @!PT LDS RZ, [RZ] ;  /* 0x00000000fffff984 */ /* 0x000fe20000000800 */
[----:B------:R-:W-:Y:S01]  /*9fd0*/  @!P1 LDGSTS.E.BYPASS.LTC128B.128 [R227+0x4000], desc[UR20][R22.64] ;  /* 0x0400000016e39fae */ /* 0x000fe2000b901d54 */
        /* <DEDUP_REMOVED lines=24> */
[----:B------:R-:W1:Y:S04]  /*a160*/  LDSM.16.M88.4 R92, [R214+0x2800] ;  /* 0x00280000d65c783b */ /* 0x000e680000000200 */
[----:B------:R-:W2:Y:S04]  /*a170*/  LDSM.16.M88.4 R164, [R214+0x2c00] ;  /* 0x002c0000d6a4783b */ /* 0x000ea80000000200 */
[----:B------:R-:W2:Y:S04]  /*a180*/  LDSM.16.M88.4 R160, [R214+0x3000] ;  /* 0x00300000d6a0783b */ /* 0x000ea80000000200 */
[----:B------:R-:W2:Y:S04]  /*a190*/  LDSM.16.M88.4 R152, [R214+0x3400] ;  /* 0x00340000d698783b */ /* 0x000ea80000000200 */
[----:B------:R-:W2:Y:S04]  /*a1a0*/  LDSM.16.M88.4 R148, [R214+0x3800] ;  /* 0x00380000d694783b */ /* 0x000ea80000000200 */
[----:B------:R-:W2:Y:S04]  /*a1b0*/  LDSM.16.M88.4 R144, [R214+0x3c00] ;  /* 0x003c0000d690783b */ /* 0x000ea80000000200 */
[----:B------:R-:W-:Y:S04]  /*a1c0*/  LDSM.16.M88.4 R88, [R213] ;  /* 0x00000000d558783b */ /* 0x000fe80000000200 */
[----:B------:R-:W2:Y:S01]  /*a1d0*/  LDSM.16.M88.4 R84, [R212] ;  /* 0x00000000d454783b */ /* 0x000ea20000000200 */
[C---:B---3--:R-:W-:Y:S03]  /*a1e0*/  HMMA.16816.F32 R80, R12.reuse, R72, RZ ;  /* 0x000000480c50723c */ /* 0x048fe600000018ff */
[----:B------:R-:W3:Y:S03]  /*a1f0*/  LDSM.16.M88.4 R136, [R212+0x400] ;  /* 0x00040000d488783b */ /* 0x000ee60000000200 */
[-C--:B----4-:R-:W-:Y:S01]  /*a200*/  HMMA.16816.F32 R64, R12, R100.reuse, RZ ;  /* 0x000000640c40723c */ /* 0x090fe200000018ff */
[----:B------:R-:W4:Y:S04]  /*a210*/  LDSM.16.M88.4 R140, [R213+0x1000] ;  /* 0x00100000d58c783b */ /* 0x000f280000000200 */
[----:B------:R-:W4:Y:S01]  /*a220*/  LDSM.16.M88.4 R128, [R212+0x800] ;  /* 0x00080000d480783b */ /* 0x000f220000000200 */
[----:B-----5:R-:W-:Y:S03]  /*a230*/  HMMA.16816.F32 R104, R156, R100, RZ ;  /* 0x000000649c68723c */ /* 0x020fe600000018ff */
[----:B------:R-:W5:Y:S03]  /*a240*/  LDSM.16.M88.4 R124, [R212+0xc00] ;  /* 0x000c0000d47c783b */ /* 0x000f660000000200 */
[----:B------:R-:W-:Y:S01]  /*a250*/  HMMA.16816.F32 R68, R12, R74, RZ ;  /* 0x0000004a0c44723c */ /* 0x000fe200000018ff */
[----:B------:R-:W5:Y:S04]  /*a260*/  LDSM.16.M88.4 R120, [R212+0x1000] ;  /* 0x00100000d478783b */ /* 0x000f680000000200 */
[----:B------:R-:W5:Y:S01]  /*a270*/  LDSM.16.M88.4 R116, [R212+0x1400] ;  /* 0x00140000d474783b */ /* 0x000f620000000200 */
[----:B------:R-:W-:Y:S03]  /*a280*/  HMMA.16816.F32 R76, R156, R72, RZ ;  /* 0x000000489c4c723c */ /* 0x000fe600000018ff */
[----:B------:R-:W5:Y:S03]  /*a290*/  LDSM.16.M88.4 R112, [R212+0x1800] ;  /* 0x00180000d470783b */ /* 0x000f660000000200 */
[C---:B------:R-:W-:Y:S01]  /*a2a0*/  HMMA.16816.F32 R60, R12.reuse, R102, RZ ;  /* 0x000000660c3c723c */ /* 0x040fe200000018ff */
[----:B------:R-:W5:Y:S04]  /*a2b0*/  LDSM.16.M88.4 R108, [R212+0x1c00] ;  /* 0x001c0000d46c783b */ /* 0x000f680000000200 */
[----:B------:R-:W0:Y:S01]  /*a2c0*/  LDGDEPBAR ;  /* 0x00000000000079af */ /* 0x000e220000000000 */
[C---:B-1----:R-:W-:Y:S06]  /*a2d0*/  HMMA.16816.F32 R56, R12.reuse, R92, RZ ;  /* 0x0000005c0c38723c */ /* 0x042fec00000018ff */
[C---:B--2---:R-:W-:Y:S06]  /*a2e0*/  HMMA.16816.F32 R48, R12.reuse, R164, RZ ;  /* 0x000000a40c30723c */ /* 0x044fec00000018ff */
        /* <DEDUP_REMOVED lines=11> */
[----:B------:R-:W-:Y:S06]  /*a3a0*/  HMMA.16816.F32 R72, R156, R74, RZ ;  /* 0x0000004a9c48723c */ /* 0x000fec00000018ff */
[----:B------:R-:W-:Y:S06]  /*a3b0*/  HMMA.16816.F32 R80, R88, R84, R80 ;  /* 0x000000545850723c */ /* 0x000fec0000001850 */
[----:B------:R-:W-:Y:S06]  /*a3c0*/  HMMA.16816.F32 R96, R156, R92, RZ ;  /* 0x0000005c9c60723c */ /* 0x000fec00000018ff */
[-C--:B---3--:R-:W-:Y:S06]  /*a3d0*/  HMMA.16816.F32 R64, R88, R136.reuse, R64 ;  /* 0x000000885840723c */ /* 0x088fec0000001840 */
[----:B----4-:R-:W-:Y:S06]  /*a3e0*/  HMMA.16816.F32 R104, R140, R136, R104 ;  /* 0x000000888c68723c */ /* 0x010fec0000001868 */
[----:B------:R-:W-:Y:S01]  /*a3f0*/  HMMA.16816.F32 R68, R88, R86, R68 ;  /* 0x000000565844723c */ /* 0x000fe20000001844 */
[----:B------:R-:W-:-:S04]  /*a400*/  IMAD.U32 R137, RZ, RZ, UR4 ;  /* 0x00000004ff897e24 */ /* 0x000fc8000f8e00ff */
[----:B------:R-:W-:Y:S01]  /*a410*/  IMAD R137, R137, 0x80, R220 ;  /* 0x0000008089897824 */ /* 0x000fe200078e02dc */
[----:B------:R-:W-:Y:S03]  /*a420*/  HMMA.16816.F32 R76, R140, R84, R76 ;  /* 0x000000548c4c723c */ /* 0x000fe6000000184c */
[C---:B------:R-:W-:Y:S02]  /*a430*/  VIADD R0, R137.reuse, 0x1 ;  /* 0x0000000189007836 */ /* 0x040fe40000000000 */
[C---:B------:R-:W-:Y:S01]  /*a440*/  VIADD R11, R137.reuse, 0x8 ;  /* 0x00000008890b7836 */ /* 0x040fe20000000000 */
[----:B------:R-:W-:Y:S01]  /*a450*/  HMMA.16816.F32 R60, R88, R138, R60 ;  /* 0x0000008a583c723c */ /* 0x000fe2000000183c */
[----:B------:R-:W-:Y:S01]  /*a460*/  VIADD R208, R137, 0x19 ;  /* 0x0000001989d07836 */ /* 0x000fe20000000000 */
[----:B------:R-:W-:Y:S02]  /*a470*/  I2FP.F32.S32 R6, R0 ;  /* 0x0000000000067245 */ /* 0x000fe40000201400 */
[----:B------:R-:W-:-:S02]  /*a480*/  ISETP.GE.AND P3, PT, R0, R172, PT ;  /* 0x000000ac0000720c */ /* 0x000fc40003f66270 */
[C---:B------:R-:W-:Y:S01]  /*a490*/  HMMA.16816.F32 R56, R88.reuse, R128, R56 ;  /* 0x000000805838723c */ /* 0x040fe20000001838 */
[C---:B------:R-:W-:Y:S01]  /*a4a0*/  FFMA.FTZ R81, R6.reuse, UR5, R81 ;  /* 0x0000000506517c23 */ /* 0x040fe20008010051 */
[----:B------:R-:W-:Y:S01]  /*a4b0*/  FFMA.FTZ R83, R6, UR5, R83 ;  /* 0x0000000506537c23 */ /* 0x000fe20008010053 */
[-C--:B------:R-:W-:Y:S02]  /*a4c0*/  ISETP.GE.AND P2, PT, R0, R171.reuse, PT ;  /* 0x000000ab0000720c */ /* 0x080fe40003f46270 */
[----:B------:R-:W-:Y:S01]  /*a4d0*/  ISETP.GE.AND P6, PT, R11, R172, PT ;  /* 0x000000ac0b00720c */ /* 0x000fe20003fc6270 */
[C---:B-----5:R-:W-:Y:S01]  /*a4e0*/  HMMA.16816.F32 R48, R88.reuse, R124, R48 ;  /* 0x0000007c5830723c */ /* 0x060fe20000001830 */
[----:B------:R-:W-:Y:S02]  /*a4f0*/  FSEL R134, R81, -INF , !P3 ;  /* 0xff80000051867808 */ /* 0x000fe40005800000 */
[C---:B------:R-:W-:Y:S02]  /*a500*/  ISETP.GE.AND P5, PT, R11.reuse, R171, PT ;  /* 0x000000ab0b00720c */ /* 0x040fe40003fa6270 */
[-C--:B------:R-:W-:Y:S01]  /*a510*/  ISETP.GE.AND P3, PT, R11, R170.reuse, PT ;  /* 0x000000aa0b00720c */ /* 0x080fe20003f66270 */
[C---:B------:R-:W-:Y:S01]  /*a520*/  HMMA.16816.F32 R40, R88.reuse, R120, R40 ;  /* 0x000000785828723c */ /* 0x040fe20000001828 */
[----:B------:R-:W-:Y:S01]  /*a530*/  I2FP.F32.S32 R9, R11 ;  /* 0x0000000b00097245 */ /* 0x000fe20000201400 */
[----:B------:R-:W-:Y:S01]  /*a540*/  FFMA.FTZ R77, R6, UR5, R77 ;  /* 0x00000005064d7c23 */ /* 0x000fe2000801004d */
[----:B------:R-:W-:Y:S01]  /*a550*/  ISETP.GE.AND P0, PT, R0, R170, PT ;  /* 0x000000aa0000720c */ /* 0x000fe20003f06270 */
[----:B------:R-:W-:Y:S01]  /*a560*/  FFMA.FTZ R10, R6, UR5, R79 ;  /* 0x00000005060a7c23 */ /* 0x000fe2000801004f */
[----:B------:R-:W-:Y:S01]  /*a570*/  ISETP.GE.AND P4, PT, R0, R169, PT ;  /* 0x000000a90000720c */ /* 0x000fe20003f86270 */
[----:B------:R-:W-:Y:S01]  /*a580*/  HMMA.16816.F32 R32, R88, R116, R32 ;  /* 0x000000745820723c */ /* 0x000fe20000001820 */
[----:B------:R-:W-:Y:S01]  /*a590*/  FFMA.FTZ R68, R9, UR5, R68 ;  /* 0x0000000509447c23 */ /* 0x000fe20008010044 */
[----:B------:R-:W-:Y:S01]  /*a5a0*/  VIADD R0, R137, 0x9 ;  /* 0x0000000989007836 */ /* 0x000fe20000000000 */
[----:B------:R-:W-:-:S02]  /*a5b0*/  FSEL R9, R77, -INF , !P0 ;  /* 0xff8000004d097808 */ /* 0x000fc40004000000 */
[----:B------:R-:W-:Y:S01]  /*a5c0*/  FSEL R10, R10, -INF , !P4 ;  /* 0xff8000000a0a7808 */ /* 0x000fe20006000000 */
[C---:B------:R-:W-:Y:S01]  /*a5d0*/  HMMA.16816.F32 R24, R88.reuse, R112, R24 ;  /* 0x000000705818723c */ /* 0x040fe20000001818 */
[----:B------:R-:W-:Y:S02]  /*a5e0*/  FSEL R207, R68, -INF , !P6 ;  /* 0xff80000044cf7808 */ /* 0x000fe40007000000 */
[C---:B------:R-:W-:Y:S02]  /*a5f0*/  ISETP.GE.AND P0, PT, R0.reuse, R172, PT ;  /* 0x000000ac0000720c */ /* 0x040fe40003f06270 */
[C---:B------:R-:W-:Y:S01]  /*a600*/  ISETP.GE.AND P4, PT, R0.reuse, R171, PT ;  /* 0x000000ab0000720c */ /* 0x040fe20003f86270 */
[----:B------:R-:W-:Y:S01]  /*a610*/  HMMA.16816.F32 R16, R88, R108, R16 ;  /* 0x0000006c5810723c */ /* 0x000fe20000001810 */
[----:B------:R-:W-:Y:S02]  /*a620*/  ISETP.GE.AND P6, PT, R0, R170, PT ;  /* 0x000000aa0000720c */ /* 0x000fe40003fc6270 */
[----:B------:R-:W-:-:S03]  /*a630*/  I2FP.F32.S32 R6, R0 ;  /* 0x0000000000067245 */ /* 0x000fc60000201400 */
[C---:B------:R-:W-:Y:S06]  /*a640*/  HMMA.16816.F32 R52, R88.reuse, R130, R52 ;  /* 0x000000825834723c */ /* 0x040fec0000001834 */
[C---:B------:R-:W-:Y:S06]  /*a650*/  HMMA.16816.F32 R44, R88.reuse, R126, R44 ;  /* 0x0000007e582c723c */ /* 0x040fec000000182c */
[C---:B------:R-:W-:Y:S06]  /*a660*/  HMMA.16816.F32 R36, R88.reuse, R122, R36 ;  /* 0x0000007a5824723c */ /* 0x040fec0000001824 */
[C---:B------:R-:W-:Y:S06]  /*a670*/  HMMA.16816.F32 R28, R88.reuse, R118, R28 ;  /* 0x00000076581c723c */ /* 0x040fec000000181c */
[C---:B------:R-:W-:Y:S06]  /*a680*/  HMMA.16816.F32 R20, R88.reuse, R114, R20 ;  /* 0x000000725814723c */ /* 0x040fec0000001814 */
[----:B------:R-:W-:Y:S06]  /*a690*/  HMMA.16816.F32 R12, R88, R110, R12 ;  /* 0x0000006e580c723c */ /* 0x000fec000000180c */
[----:B------:R-:W-:Y:S06]  /*a6a0*/  HMMA.16816.F32 R88, R156, R164, RZ ;  /* 0x000000a49c58723c */ /* 0x000fec00000018ff */
[----:B------:R-:W-:Y:S06]  /*a6b0*/  HMMA.16816.F32 R72, R140, R86, R72 ;  /* 0x000000568c48723c */ /* 0x000fec0000001848 */
[----:B------:R-:W-:Y:S06]  /*a6c0*/  HMMA.16816.F32 R164, R156, R166, RZ ;  /* 0x000000a69ca4723c */ /* 0x000fec00000018ff */
[----:B------:R-:W-:Y:S06]  /*a6d0*/  HMMA.16816.F32 R96, R140, R128, R96 ;  /* 0x000000808c60723c */ /* 0x000fec0000001860 */
[----:B------:R-:W-:Y:S01]  /*a6e0*/  HMMA.16816.F32 R100, R156, R102, RZ ;  /* 0x000000669c64723c */ /* 0x000fe200000018ff */
[----:B------:R-:W-:Y:S01]  /*a6f0*/  FSEL R129, R83, -INF , !P2 ;  /* 0xff80000053817808 */ /* 0x000fe20005000000 */
[----:B------:R-:W-:Y:S01]  /*a700*/  BAR.SYNC.DEFER_BLOCKING 0x0 ;  /* 0x0000000000007b1d */ /* 0x000fe20000010000 */
[----:B------:R-:W-:-:S02]  /*a710*/  ISETP.GE.AND P2, PT, R11, R169, PT ;  /* 0x000000a90b00720c */ /* 0x000fc40003f46270 */
[----:B------:R-:W-:Y:S01]  /*a720*/  I2FP.F32.S32 R11, R11 ;  /* 0x0000000b000b7245 */ /* 0x000fe20000201400 */
[----:B------:R-:W-:Y:S04]  /*a730*/  HMMA.16816.F32 R84, R156, R160, RZ ;  /* 0x000000a09c54723c */ /* 0x000fe800000018ff */
[C---:B------:R-:W-:Y:S01]  /*a740*/  FFMA.FTZ R70, R11.reuse, UR5, R70 ;  /* 0x000000050b467c23 */ /* 0x040fe20008010046 */
[C---:B------:R-:W-:Y:S01]  /*a750*/  FFMA.FTZ R72, R11.reuse, UR5, R72 ;  /* 0x000000050b487c23 */ /* 0x040fe20008010048 */
[----:B------:R-:W-:Y:S01]  /*a760*/  HMMA.16816.F32 R164, R140, R126, R164 ;  /* 0x0000007e8ca4723c */ /* 0x000fe200000018a4 */
[----:B------:R-:W-:Y:S02]  /*a770*/  FFMA.FTZ R11, R11, UR5, R74 ;  /* 0x000000050b0b7c23 */ /* 0x000fe4000801004a */
[----:B------:R-:W-:-:S02]  /*a780*/  FSEL R133, R70, -INF , !P5 ;  /* 0xff80000046857808 */ /* 0x000fc40006800000 */
[----:B------:R-:W-:Y:S01]  /*a790*/  ISETP.GE.AND P5, PT, R0, R169, PT ;  /* 0x000000a90000720c */ /* 0x000fe20003fa6270 */
[----:B------:R-:W-:Y:S01]  /*a7a0*/  HMMA.16816.F32 R92, R156, R94, RZ ;  /* 0x0000005e9c5c723c */ /* 0x000fe200000018ff */
[----:B------:R-:W-:Y:S01]  /*a7b0*/  I2FP.F32.S32 R0, R0 ;  /* 0x0000000000007245 */ /* 0x000fe20000201400 */
[----:B------:R-:W-:Y:S01]  /*a7c0*/  FFMA.FTZ R126, R6, UR5, R69 ;  /* 0x00000005067e7c23 */ /* 0x000fe20008010045 */
[----:B------:R-:W-:Y:S01]  /*a7d0*/  VIADD R69, R137, 0x10 ;  /* 0x0000001089457836 */ /* 0x000fe20000000000 */
[----:B------:R-:W-:Y:S01]  /*a7e0*/  FSEL R11, R11, -INF , !P2 ;  /* 0xff8000000b0b7808 */ /* 0x000fe20005000000 */
[----:B------:R-:W-:Y:S02]  /*a7f0*/  VIADD R6, R137, 0x11 ;  /* 0x0000001189067836 */ /* 0x000fe40000000000 */
[C---:B------:R-:W-:Y:S01]  /*a800*/  FFMA.FTZ R71, R0.reuse, UR5, R71 ;  /* 0x0000000500477c23 */ /* 0x040fe20008010047 */
[C---:B------:R-:W-:Y:S01]  /*a810*/  FFMA.FTZ R73, R0.reuse, UR5, R73 ;  /* 0x0000000500497c23 */ /* 0x040fe20008010049 */
[----:B------:R-:W-:Y:S01]  /*a820*/  FFMA.FTZ R75, R0, UR5, R75 ;  /* 0x00000005004b7c23 */ /* 0x000fe2000801004b */
[----:B------:R-:W-:Y:S01]  /*a830*/  FSEL R0, R72, -INF , !P3 ;  /* 0xff80000048007808 */ /* 0x000fe20005800000 */
[----:B------:R-:W-:Y:S01]  /*a840*/  HMMA.16816.F32 R100, R140, R138, R100 ;  /* 0x0000008a8c64723c */ /* 0x000fe20000001864 */
[----:B------:R-:W-:-:S02]  /*a850*/  FSEL R126, R126, -INF , !P0 ;  /* 0xff8000007e7e7808 */ /* 0x000fc40004000000 */
[----:B------:R-:W-:Y:S01]  /*a860*/  FSEL R223, R71, -INF , !P4 ;  /* 0xff80000047df7808 */ /* 0x000fe20006000000 */
[----:B------:R1:W-:Y:S01]  /*a870*/  STL [R1+0x3c], R0 ;  /* 0x00003c0001007387 */ /* 0x0003e20000100800 */
[C---:B------:R-:W-:Y:S01]  /*a880*/  ISETP.GE.AND P3, PT, R69.reuse, R172, PT ;  /* 0x000000ac4500720c */ /* 0x040fe20003f66270 */
[C---:B------:R-:W-:Y:S01]  /*a890*/  HMMA.16816.F32 R84, R140.reuse, R120, R84 ;  /* 0x000000788c54723c */ /* 0x040fe20000001854 */
[C---:B------:R-:W-:Y:S02]  /*a8a0*/  ISETP.GE.AND P2, PT, R69.reuse, R171, PT ;  /* 0x000000ab4500720c */ /* 0x040fe40003f46270 */
[----:B------:R-:W-:Y:S02]  /*a8b0*/  I2FP.F32.S32 R77, R69 ;  /* 0x00000045004d7245 */ /* 0x000fe40000201400 */
[C---:B------:R-:W-:Y:S01]  /*a8c0*/  ISETP.GE.AND P0, PT, R69.reuse, R170, PT ;  /* 0x000000aa4500720c */ /* 0x040fe20003f06270 */
[----:B------:R-:W-:Y:S01]  /*a8d0*/  HMMA.16816.F32 R88, R140, R124, R88 ;  /* 0x0000007c8c58723c */ /* 0x000fe20000001858 */
[----:B------:R-:W-:Y:S01]  /*a8e0*/  ISETP.GE.AND P4, PT, R69, R169, PT ;  /* 0x000000a94500720c */ /* 0x000fe20003f86270 */
[----:B------:R-:W-:Y:S01]  /*a8f0*/  FFMA.FTZ R64, R77, UR5, R64 ;  /* 0x000000054d407c23 */ /* 0x000fe20008010040 */
[----:B------:R-:W-:-:S02]  /*a900*/  I2FP.F32.S32 R69, R69 ;  /* 0x0000004500457245 */ /* 0x000fc40000201400 */
[----:B------:R-:W-:Y:S01]  /*a910*/  FSEL R68, R73, -INF , !P6 ;  /* 0xff80000049447808 */ /* 0x000fe20007000000 */
[----:B------:R-:W-:Y:S01]  /*a920*/  HMMA.16816.F32 R160, R156, R162, RZ ;  /* 0x000000a29ca0723c */ /* 0x000fe200000018ff */
[----:B------:R-:W-:Y:S01]  /*a930*/  FSEL R225, R75, -INF , !P5 ;  /* 0xff8000004be17808 */ /* 0x000fe20006800000 */
[C---:B------:R-:W-:Y:S01]  /*a940*/  FFMA.FTZ R66, R69.reuse, UR5, R66 ;  /* 0x0000000545427c23 */ /* 0x040fe20008010042 */
[----:B------:R-:W-:Y:S01]  /*a950*/  FSEL R209, R64, -INF , !P3 ;  /* 0xff80000040d17808 */ /* 0x000fe20005800000 */
[C---:B------:R-:W-:Y:S01]  /*a960*/  FFMA.FTZ R104, R69.reuse, UR5, R104 ;  /* 0x0000000545687c23 */ /* 0x040fe20008010068 */
[----:B------:R-:W-:Y:S01]  /*a970*/  ISETP.GE.AND P6, PT, R6, R172, PT ;  /* 0x000000ac0600720c */ /* 0x000fe20003fc6270 */
[----:B------:R-:W-:Y:S01]  /*a980*/  FFMA.FTZ R106, R69, UR5, R106 ;  /* 0x00000005456a7c23 */ /* 0x000fe2000801006a */
[----:B------:R-:W-:Y:S01]  /*a990*/  FSEL R121, R66, -INF , !P2 ;  /* 0xff80000042797808 */ /* 0x000fe20005000000 */
[----:B------:R2:W-:Y:S01]  /*a9a0*/  STL [R1+0x38], R68 ;  /* 0x0000384401007387 */ /* 0x0005e20000100800 */
[C---:B------:R-:W-:Y:S01]  /*a9b0*/  ISETP.GE.AND P5, PT, R6.reuse, R171, PT ;  /* 0x000000ab0600720c */ /* 0x040fe20003fa6270 */
[----:B------:R-:W-:Y:S01]  /*a9c0*/  HMMA.16816.F32 R92, R140, R130, R92 ;  /* 0x000000828c5c723c */ /* 0x000fe2000000185c */
[C---:B------:R-:W-:Y:S01]  /*a9d0*/  ISETP.GE.AND P3, PT, R6.reuse, R170, PT ;  /* 0x000000aa0600720c */ /* 0x040fe20003f66270 */
[----:B-1----:R-:W-:Y:S01]  /*a9e0*/  VIADD R0, R137, 0x18 ;  /* 0x0000001889007836 */ /* 0x002fe20000000000 */
[----:B------:R-:W-:-:S02]  /*a9f0*/  ISETP.GE.AND P2, PT, R6, R169, PT ;  /* 0x000000a90600720c */ /* 0x000fc40003f46270 */
[-C--:B------:R-:W-:Y:S02]  /*aa00*/  I2FP.F32.S32 R224, R6.reuse ;  /* 0x0000000600e07245 */ /* 0x080fe40000201400 */
[----:B------:R-:W-:Y:S02]  /*aa10*/  I2FP.F32.S32 R6, R6 ;  /* 0x0000000600067245 */ /* 0x000fe40000201400 */
[----:B------:R-:W-:Y:S01]  /*aa20*/  I2FP.F32.S32 R69, R0 ;  /* 0x0000000000457245 */ /* 0x000fe20000201400 */
[----:B------:R-:W-:Y:S01]  /*aa30*/  FFMA.FTZ R224, R224, UR5, R65 ;  /* 0x00000005e0e07c23 */ /* 0x000fe20008010041 */
[----:B------:R-:W-:Y:S02]  /*aa40*/  IMAD.U32 R65, RZ, RZ, UR4 ;  /* 0x00000004ff417e24 */ /* 0x000fe4000f8e00ff */
[C---:B------:R-:W-:Y:S01]  /*aa50*/  FFMA.FTZ R67, R6.reuse, UR5, R67 ;  /* 0x0000000506437c23 */ /* 0x040fe20008010043 */
[C---:B------:R-:W-:Y:S01]  /*aa60*/  FFMA.FTZ R105, R6.reuse, UR5, R105 ;  /* 0x0000000506697c23 */ /* 0x040fe20008010069 */
[----:B------:R-:W-:Y:S01]  /*aa70*/  FFMA.FTZ R107, R6, UR5, R107 ;  /* 0x00000005066b7c23 */ /* 0x000fe2000801006b */
[----:B------:R-:W-:Y:S01]  /*aa80*/  FFMA.FTZ R60, R69, UR5, R60 ;  /* 0x00000005453c7c23 */ /* 0x000fe2000801003c */
[----:B------:R-:W-:Y:S01]  /*aa90*/  FSEL R203, R104, -INF , !P0 ;  /* 0xff80000068cb7808 */ /* 0x000fe20004000000 */
[----:B------:R-:W-:Y:S01]  /*aaa0*/  HMMA.16816.F32 R160, R140, R122, R160 ;  /* 0x0000007a8ca0723c */ /* 0x000fe200000018a0 */
[----:B------:R-:W-:-:S02]  /*aab0*/  FSEL R124, R67, -INF , !P5 ;  /* 0xff800000437c7808 */ /* 0x000fc40006800000 */
[----:B------:R-:W-:Y:S02]  /*aac0*/  I2FP.F32.S32 R67, R0 ;  /* 0x0000000000437245 */ /* 0x000fe40000201400 */
[----:B------:R-:W-:Y:S01]  /*aad0*/  FSEL R135, R105, -INF , !P3 ;  /* 0xff80000069877808 */ /* 0x000fe20005800000 */
[----:B--2---:R-:W-:Y:S01]  /*aae0*/  IMAD R68, R65, 0x80, R220 ;  /* 0x0000008041447824 */ /* 0x004fe200078e02dc */
[----:B------:R-:W-:Y:S01]  /*aaf0*/  FSEL R120, R106, -INF , !P4 ;  /* 0xff8000006a787808 */ /* 0x000fe20006000000 */
[C---:B------:R-:W-:Y:S01]  /*ab00*/  FFMA.FTZ R62, R67.reuse, UR5, R62 ;  /* 0x00000005433e7c23 */ /* 0x040fe2000801003e */
[----:B------:R-:W-:Y:S01]  /*ab10*/  FSEL R224, R224, -INF , !P6 ;  /* 0xff800000e0e07808 */ /* 0x000fe20007000000 */
[----:B------:R-:W-:Y:S01]  /*ab20*/  FFMA.FTZ R100, R67, UR5, R100 ;  /* 0x0000000543647c23 */ /* 0x000fe20008010064 */
[-C--:B------:R-:W-:Y:S01]  /*ab30*/  ISETP.GE.AND P3, PT, R137, R172.reuse, PT ;  /* 0x000000ac8900720c */ /* 0x080fe20003f66270 */
[----:B------:R-:W-:Y:S01]  /*ab40*/  VIADD R204, R68, 0x21 ;  /* 0x0000002144cc7836 */ /* 0x000fe20000000000 */
[----:B------:R-:W-:Y:S01]  /*ab50*/  ISETP.GE.AND P0, PT, R0, R172, PT ;  /* 0x000000ac0000720c */ /* 0x000fe20003f06270 */
[----:B------:R-:W-:Y:S01]  /*ab60*/  VIADD R83, R68, 0x20 ;  /* 0x0000002044537836 */ /* 0x000fe20000000000 */
[----:B------:R-:W-:Y:S01]  /*ab70*/  ISETP.GE.AND P4, PT, R0, R171, PT ;  /* 0x000000ab0000720c */ /* 0x000fe20003f86270 */
[----:B------:R-:W-:Y:S01]  /*ab80*/  VIADD R195, R68, 0x28 ;  /* 0x0000002844c37836 */ /* 0x000fe20000000000 */
[----:B------:R-:W-:Y:S01]  /*ab90*/  ISETP.GE.AND P6, PT, R0, R170, PT ;  /* 0x000000aa0000720c */ /* 0x000fe20003fc6270 */
[C---:B------:R-:W-:Y:S01]  /*aba0*/  VIADD R187, R68.reuse, 0x31 ;  /* 0x0000003144bb7836 */ /* 0x040fe20000000000 */
[----:B------:R-:W-:Y:S01]  /*abb0*/  I2FP.F32.S32 R137, R137 ;  /* 0x0000008900897245 */ /* 0x000fe20000201400 */
[C---:B------:R-:W-:Y:S01]  /*abc0*/  VIADD R189, R68.reuse, 0x39 ;  /* 0x0000003944bd7836 */ /* 0x040fe20000000000 */
[----:B------:R-:W-:Y:S01]  /*abd0*/  FSEL R194, R107, -INF , !P2 ;  /* 0xff8000006bc27808 */ /* 0x000fe20005000000 */
[----:B------:R-:W-:Y:S01]  /*abe0*/  VIADD R127, R68, 0x48 ;  /* 0x00000048447f7836 */ /* 0x000fe20000000000 */
[----:B------:R-:W-:Y:S01]  /*abf0*/  FSEL R222, R60, -INF , !P0 ;  /* 0xff8000003cde7808 */ /* 0x000fe20004000000 */
[----:B------:R-:W-:Y:S01]  /*ac00*/  FFMA.FTZ R80, R137, UR5, R80 ;  /* 0x0000000589507c23 */ /* 0x000fe20008010050 */
[----:B------:R-:W-:Y:S01]  /*ac10*/  FSEL R125, R62, -INF , !P4 ;  /* 0xff8000003e7d7808 */ /* 0x000fe20006000000 */
[----:B------:R-:W-:Y:S01]  /*ac20*/  VIADD R137, R68, 0x30 ;  /* 0x0000003044897836 */ /* 0x000fe20000000000 */
[----:B------:R-:W-:Y:S01]  /*ac30*/  FSEL R197, R100, -INF , !P6 ;  /* 0xff80000064c57808 */ /* 0x000fe20007000000 */
[----:B------:R-:W-:Y:S01]  /*ac40*/  FFMA.FTZ R216, R67, UR5, R102 ;  /* 0x0000000543d87c23 */ /* 0x000fe20008010066 */
[----:B------:R-:W-:Y:S01]  /*ac50*/  ISETP.GE.AND P2, PT, R208, R172, PT ;  /* 0x000000acd000720c */ /* 0x000fe20003f46270 */
        /* <DEDUP_REMOVED lines=9> */
[----:B------:R-:W-:Y:S01]  /*acf0*/  I2FP.F32.S32 R196, R204 ;  /* 0x000000cc00c47245 */ /* 0x000fe20000201400 */
[----:B------:R-:W-:Y:S01]  /*ad00*/  VIADD R183, R68, 0x50 ;  /* 0x0000005044b77836 */ /* 0x000fe20000000000 */
[----:B------:R-:W-:Y:S01]  /*ad10*/  I2FP.F32.S32 R201, R137 ;  /* 0x0000008900c97245 */ /* 0x000fe20000201400 */
[C---:B------:R-:W-:Y:S01]  /*ad20*/  FFMA.FTZ R211, R208.reuse, UR5, R101 ;  /* 0x00000005d0d37c23 */ /* 0x040fe20008010065 */
[C---:B------:R-:W-:Y:S01]  /*ad30*/  FFMA.FTZ R61, R208.reuse, UR5, R61 ;  /* 0x00000005d03d7c23 */ /* 0x040fe2000801003d */
[----:B------:R-:W-:Y:S01]  /*ad40*/  I2FP.F32.S32 R206, R83 ;  /* 0x0000005300ce7245 */ /* 0x000fe20000201400 */
[C---:B------:R-:W-:Y:S01]  /*ad50*/  FFMA.FTZ R63, R208.reuse, UR5, R63 ;  /* 0x00000005d03f7c23 */ /* 0x040fe2000801003f */
[----:B------:R-:W-:Y:S01]  /*ad60*/  I2FP.F32.S32 R205, R195 ;  /* 0x000000c300cd7245 */ /* 0x000fe20000201400 */
[----:B------:R-:W-:Y:S01]  /*ad70*/  FFMA.FTZ R208, R208, UR5, R103 ;  /* 0x00000005d0d07c23 */ /* 0x000fe20008010067 */
[----:B------:R-:W-:Y:S01]  /*ad80*/  ISETP.GE.AND P5, PT, R0, R169, PT ;  /* 0x000000a90000720c */ /* 0x000fe20003fa6270 */
[----:B------:R-:W-:Y:S01]  /*ad90*/  FFMA.FTZ R57, R196, UR5, R57 ;  /* 0x00000005c4397c23 */ /* 0x000fe20008010039 */
[----:B------:R-:W-:Y:S01]  /*ada0*/  FSEL R210, R80, -INF , !P3 ;  /* 0xff80000050d27808 */ /* 0x000fe20005800000 */
[----:B------:R-:W-:Y:S01]  /*adb0*/  FFMA.FTZ R0, R201, UR5, R48 ;  /* 0x00000005c9007c23 */ /* 0x000fe20008010030 */
[----:B------:R-:W-:Y:S01]  /*adc0*/  FSEL R211, R211, -INF , !P4 ;  /* 0xff800000d3d37808 */ /* 0x000fe20006000000 */
[----:B------:R-:W-:Y:S01]  /*add0*/  FFMA.FTZ R56, R206, UR5, R56 ;  /* 0x00000005ce387c23 */ /* 0x000fe20008010038 */
[----:B------:R-:W-:Y:S01]  /*ade0*/  I2FP.F32.S32 R200, R187 ;  /* 0x000000bb00c87245 */ /* 0x000fe20000201400 */
[----:B------:R-:W-:Y:S01]  /*adf0*/  FFMA.FTZ R52, R205, UR5, R52 ;  /* 0x00000005cd347c23 */ /* 0x000fe20008010034 */
[----:B------:R-:W-:Y:S01]  /*ae00*/  I2FP.F32.S32 R186, R189 ;  /* 0x000000bd00ba7245 */ /* 0x000fe20000201400 */
[----:B------:R-:W-:Y:S01]  /*ae10*/  VIADD R107, R68, 0x58 ;  /* 0x00000058446b7836 */ /* 0x000fe20000000000 */
[----:B------:R-:W-:Y:S01]  /*ae20*/  I2FP.F32.S32 R199, R127 ;  /* 0x0000007f00c77245 */ /* 0x000fe20000201400 */
[----:B------:R-:W-:Y:S01]  /*ae30*/  FFMA.FTZ R6, R200, UR5, R49 ;  /* 0x00000005c8067c23 */ /* 0x000fe20008010031 */
[-C--:B------:R-:W-:Y:S01]  /*ae40*/  ISETP.GE.AND P3, PT, R204, R172.reuse, PT ;  /* 0x000000accc00720c */ /* 0x080fe20003f66270 */
[----:B------:R-:W-:Y:S01]  /*ae50*/  FFMA.FTZ R45, R186, UR5, R45 ;  /* 0x00000005ba2d7c23 */ /* 0x000fe2000801002d */
[----:B------:R-:W-:Y:S01]  /*ae60*/  ISETP.GE.AND P4, PT, R137, R172, PT ;  /* 0x000000ac8900720c */ /* 0x000fe20003f86270 */
[----:B------:R-:W-:Y:S01]  /*ae70*/  FFMA.FTZ R36, R199, UR5, R36 ;  /* 0x00000005c7247c23 */ /* 0x000fe20008010024 */
[----:B------:R-:W-:Y:S01]  /*ae80*/  FSEL R216, R216, -INF , !P5 ;  /* 0xff800000d8d87808 */ /* 0x000fe20006800000 */
[C---:B------:R-:W-:Y:S01]  /*ae90*/  VIADD R182, R68.reuse, 0x41 ;  /* 0x0000004144b67836 */ /* 0x040fe20000000000 */
[----:B------:R-:W-:Y:S01]  /*aea0*/  FSEL R226, R61, -INF , !P2 ;  /* 0xff8000003de27808 */ /* 0x000fe20005000000 */
[C---:B------:R-:W-:Y:S01]  /*aeb0*/  VIADD R100, R68.reuse, 0x68 ;  /* 0x0000006844647836 */ /* 0x040fe20000000000 */
[----:B------:R-:W-:Y:S01]  /*aec0*/  I2FP.F32.S32 R191, R184 ;  /* 0x000000b800bf7245 */ /* 0x000fe20000201400 */
[C---:B------:R-:W-:Y:S01]  /*aed0*/  VIADD R103, R68.reuse, 0x59 ;  /* 0x0000005944677836 */ /* 0x040fe20000000000 */
[----:B------:R-:W-:Y:S01]  /*aee0*/  I2FP.F32.S32 R139, R185 ;  /* 0x000000b9008b7245 */ /* 0x000fe20000201400 */
[----:B------:R-:W-:Y:S01]  /*aef0*/  VIADD R102, R68, 0x60 ;  /* 0x0000006044667836 */ /* 0x000fe20000000000 */
[-C--:B------:R-:W-:Y:S01]  /*af00*/  ISETP.GE.AND P5, PT, R83, R172.reuse, PT ;  /* 0x000000ac5300720c */ /* 0x080fe20003fa6270 */
[----:B------:R-:W-:Y:S01]  /*af10*/  FFMA.FTZ R44, R191, UR5, R44 ;  /* 0x00000005bf2c7c23 */ /* 0x000fe2000801002c */
[----:B------:R-:W-:Y:S01]  /*af20*/  ISETP.GE.AND P2, PT, R195, R172, PT ;  /* 0x000000acc300720c */ /* 0x000fe20003f46270 */
[----:B------:R-:W-:Y:S01]  /*af30*/  FFMA.FTZ R40, R139, UR5, R40 ;  /* 0x000000058b287c23 */ /* 0x000fe20008010028 */
[----:B------:R-:W-:Y:S01]  /*af40*/  FSEL R208, R208, -INF , !P6 ;  /* 0xff800000d0d07808 */ /* 0x000fe20007000000 */
[----:B------:R-:W-:Y:S01]  /*af50*/  VIADD R101, R68, 0x61 ;  /* 0x0000006144657836 */ /* 0x000fe20000000000 */
[----:B------:R-:W-:Y:S01]  /*af60*/  FSEL R173, R57, -INF , !P3 ;  /* 0xff80000039ad7808 */ /* 0x000fe20005800000 */
[----:B------:R-:W-:Y:S01]  /*af70*/  FFMA.FTZ R58, R206, UR5, R58 ;  /* 0x00000005ce3a7c23 */ /* 0x000fe2000801003a */
[----:B------:R-:W-:Y:S01]  /*af80*/  FSEL R0, R0, -INF , !P4 ;  /* 0xff80000000007808 */ /* 0x000fe20006000000 */
[----:B------:R-:W-:Y:S01]  /*af90*/  FFMA.FTZ R59, R196, UR5, R59 ;  /* 0x00000005c43b7c23 */ /* 0x000fe2000801003b */
[----:B------:R-:W-:Y:S01]  /*afa0*/  I2FP.F32.S32 R188, R130 ;  /* 0x0000008200bc7245 */ /* 0x000fe20000201400 */
[----:B------:R-:W-:Y:S01]  /*afb0*/  FFMA.FTZ R54, R205, UR5, R54 ;  /* 0x00000005cd367c23 */ /* 0x000fe20008010036 */
[----:B------:R-:W-:Y:S01]  /*afc0*/  I2FP.F32.S32 R138, R128 ;  /* 0x00000080008a7245 */ /* 0x000fe20000201400 */
[----:B------:R-:W-:Y:S01]  /*afd0*/  FFMA.FTZ R50, R201, UR5, R50 ;  /* 0x00000005c9327c23 */ /* 0x000fe20008010032 */
[-C--:B------:R-:W-:Y:S01]  /*afe0*/  ISETP.GE.AND P6, PT, R187, R172.reuse, PT ;  /* 0x000000acbb00720c */ /* 0x080fe20003fc6270 */
[----:B------:R-:W-:Y:S01]  /*aff0*/  FFMA.FTZ R37, R188, UR5, R37 ;  /* 0x00000005bc257c23 */ /* 0x000fe20008010025 */
[-C--:B------:R-:W-:Y:S01]  /*b000*/  ISETP.GE.AND P3, PT, R189, R172.reuse, PT ;  /* 0x000000acbd00720c */ /* 0x080fe20003f66270 */
[----:B------:R-:W-:Y:S01]  /*b010*/  FFMA.FTZ R33, R138, UR5, R33 ;  /* 0x000000058a217c23 */ /* 0x000fe20008010021 */
[-C--:B------:R-:W-:Y:S01]  /*b020*/  ISETP.GE.AND P4, PT, R127, R172.reuse, PT ;  /* 0x000000ac7f00720c */ /* 0x080fe20003f86270 */
[----:B------:R-:W-:Y:S01]  /*b030*/  FFMA.FTZ R51, R200, UR5, R51 ;  /* 0x00000005c8337c23 */ /* 0x000fe20008010033 */
[----:B------:R-:W-:Y:S01]  /*b040*/  I2FP.F32.S32 R202, R193 ;  /* 0x000000c100ca7245 */ /* 0x000fe20000201400 */
[----:B------:R-:W-:Y:S01]  /*b050*/  FFMA.FTZ R46, R191, UR5, R46 ;  /* 0x00000005bf2e7c23 */ /* 0x000fe2000801002e */
[----:B------:R-:W-:Y:S01]  /*b060*/  FSEL R122, R56, -INF , !P5 ;  /* 0xff800000387a7808 */ /* 0x000fe20006800000 */
[----:B------:R-:W-:Y:S01]  /*b070*/  FFMA.FTZ R47, R186, UR5, R47 ;  /* 0x00000005ba2f7c23 */ /* 0x000fe2000801002f */
[----:B------:R-:W-:Y:S01]  /*b080*/  FSEL R136, R52, -INF , !P2 ;  /* 0xff80000034887808 */ /* 0x000fe20005000000 */
[C---:B------:R-:W-:Y:S01]  /*b090*/  FFMA.FTZ R53, R202.reuse, UR5, R53 ;  /* 0x00000005ca357c23 */ /* 0x040fe20008010035 */
[----:B------:R-:W-:Y:S01]  /*b0a0*/  I2FP.F32.S32 R177, R183 ;  /* 0x000000b700b17245 */ /* 0x000fe20000201400 */
[----:B------:R-:W-:Y:S01]  /*b0b0*/  FFMA.FTZ R55, R202, UR5, R55 ;  /* 0x00000005ca377c23 */ /* 0x000fe20008010037 */
[-C--:B------:R-:W-:Y:S01]  /*b0c0*/  ISETP.GE.AND P5, PT, R184, R172.reuse, PT ;  /* 0x000000acb800720c */ /* 0x080fe20003fa6270 */
[----:B------:R-:W-:Y:S01]  /*b0d0*/  FFMA.FTZ R42, R139, UR5, R42 ;  /* 0x000000058b2a7c23 */ /* 0x000fe2000801002a */
[-C--:B------:R-:W-:Y:S01]  /*b0e0*/  ISETP.GE.AND P2, PT, R185, R172.reuse, PT ;  /* 0x000000acb900720c */ /* 0x080fe20003f46270 */
[----:B------:R-:W-:Y:S01]  /*b0f0*/  FFMA.FTZ R32, R177, UR5, R32 ;  /* 0x00000005b1207c23 */ /* 0x000fe20008010020 */
[----:B------:R-:W-:Y:S01]  /*b100*/  FSEL R6, R6, -INF , !P6 ;  /* 0xff80000006067808 */ /* 0x000fe20007000000 */
[----:B------:R-:W-:Y:S01]  /*b110*/  FFMA.FTZ R38, R199, UR5, R38 ;  /* 0x00000005c7267c23 */ /* 0x000fe20008010026 */
[----:B------:R-:W-:Y:S01]  /*b120*/  FSEL R45, R45, -INF , !P3 ;  /* 0xff8000002d2d7808 */ /* 0x000fe20005800000 */
[----:B------:R-:W-:Y:S01]  /*b130*/  FFMA.FTZ R39, R188, UR5, R39 ;  /* 0x00000005bc277c23 */ /* 0x000fe20008010027 */
[----:B------:R-:W-:Y:S01]  /*b140*/  FSEL R49, R36, -INF , !P4 ;  /* 0xff80000024317808 */ /* 0x000fe20006000000 */
[----:B------:R-:W-:Y:S01]  /*b150*/  VIADD R36, R68, 0x70 ;  /* 0x0000007044247836 */ /* 0x000fe20000000000 */
[-C--:B------:R-:W-:Y:S01]  /*b160*/  ISETP.GE.AND P6, PT, R130, R172.reuse, PT ;  /* 0x000000ac8200720c */ /* 0x080fe20003fc6270 */
[----:B------:R-:W-:Y:S01]  /*b170*/  FFMA.FTZ R96, R206, UR5, R96 ;  /* 0x00000005ce607c23 */ /* 0x000fe20008010060 */
[----:B------:R-:W-:Y:S01]  /*b180*/  ISETP.GE.AND P3, PT, R128, R172, PT ;  /* 0x000000ac8000720c */ /* 0x000fe20003f66270 */
[----:B------:R-:W-:Y:S01]  /*b190*/  FFMA.FTZ R206, R206, UR5, R98 ;  /* 0x00000005cece7c23 */ /* 0x000fe20008010062 */
[----:B------:R-:W-:Y:S01]  /*b1a0*/  I2FP.F32.S32 R105, R107 ;  /* 0x0000006b00697245 */ /* 0x000fe20000201400 */
[C---:B------:R-:W-:Y:S01]  /*b1b0*/  FFMA.FTZ R97, R196.reuse, UR5, R97 ;  /* 0x00000005c4617c23 */ /* 0x040fe20008010061 */
[----:B------:R-:W-:Y:S01]  /*b1c0*/  FSEL R123, R63, -INF , !P0 ;  /* 0xff8000003f7b7808 */ /* 0x000fe20004000000 */
[----:B------:R-:W-:Y:S01]  /*b1d0*/  FFMA.FTZ R196, R196, UR5, R99 ;  /* 0x00000005c4c47c23 */ /* 0x000fe20008010063 */
[----:B------:R-:W-:Y:S01]  /*b1e0*/  I2FP.F32.S32 R198, R182 ;  /* 0x000000b600c67245 */ /* 0x000fe20000201400 */
[----:B------:R-:W-:Y:S01]  /*b1f0*/  FFMA.FTZ R28, R105, UR5, R28 ;  /* 0x00000005691c7c23 */ /* 0x000fe2000801001c */
[-C--:B------:R-:W-:Y:S01]  /*b200*/  ISETP.GE.AND P0, PT, R193, R172.reuse, PT ;  /* 0x000000acc100720c */ /* 0x080fe20003f06270 */
[----:B------:R-:W-:Y:S01]  /*b210*/  FFMA.FTZ R30, R105, UR5, R30 ;  /* 0x00000005691e7c23 */ /* 0x000fe2000801001e */
[----:B------:R-:W-:Y:S01]  /*b220*/  FSEL R44, R44, -INF , !P5 ;  /* 0xff8000002c2c7808 */ /* 0x000fe20006800000 */
[----:B------:R-:W-:Y:S01]  /*b230*/  FFMA.FTZ R41, R198, UR5, R41 ;  /* 0x00000005c6297c23 */ /* 0x000fe20008010029 */
[----:B------:R-:W-:Y:S01]  /*b240*/  FSEL R48, R40, -INF , !P2 ;  /* 0xff80000028307808 */ /* 0x000fe20005000000 */
[----:B------:R-:W-:Y:S01]  /*b250*/  VIADD R40, R68, 0x69 ;  /* 0x0000006944287836 */ /* 0x000fe20000000000 */
[----:B------:R-:W-:Y:S01]  /*b260*/  ISETP.GE.AND P5, PT, R183, R172, PT ;  /* 0x000000acb700720c */ /* 0x000fe20003fa6270 */
[----:B------:R-:W-:Y:S01]  /*b270*/  FFMA.FTZ R43, R198, UR5, R43 ;  /* 0x00000005c62b7c23 */ /* 0x000fe2000801002b */
[----:B------:R-:W-:Y:S01]  /*b280*/  FSEL R56, R37, -INF , !P6 ;  /* 0xff80000025387808 */ /* 0x000fe20007000000 */
[----:B------:R-:W-:Y:S01]  /*b290*/  FFMA.FTZ R92, R205, UR5, R92 ;  /* 0x00000005cd5c7c23 */ /* 0x000fe2000801005c */
[----:B------:R-:W-:Y:S01]  /*b2a0*/  FSEL R57, R33, -INF , !P3 ;  /* 0xff80000021397808 */ /* 0x000fe20005800000 */
[C---:B------:R-:W-:Y:S01]  /*b2b0*/  FFMA.FTZ R93, R202.reuse, UR5, R93 ;  /* 0x00000005ca5d7c23 */ /* 0x040fe2000801005d */
[----:B------:R-:W-:Y:S01]  /*b2c0*/  I2FP.F32.S32 R37, R100 ;  /* 0x0000006400257245 */ /* 0x000fe20000201400 */
        /* <DEDUP_REMOVED lines=8> */
[----:B------:R-:W-:Y:S01]  /*b350*/  FFMA.FTZ R22, R37, UR5, R22 ;  /* 0x0000000525167c23 */ /* 0x000fe20008010016 */
[----:B------:R-:W-:Y:S01]  /*b360*/  ISETP.GE.AND P0, PT, R182, R172, PT ;  /* 0x000000acb600720c */ /* 0x000fe20003f06270 */
[----:B------:R-:W-:Y:S01]  /*b370*/  FFMA.FTZ R18, R33, UR5, R18 ;  /* 0x0000000521127c23 */ /* 0x000fe20008010012 */
[----:B------:R-:W-:Y:S01]  /*b380*/  FSEL R53, R32, -INF , !P5 ;  /* 0xff80000020357808 */ /* 0x000fe20006800000 */
[----:B------:R-:W-:Y:S01]  /*b390*/  FFMA.FTZ R60, R106, UR5, R29 ;  /* 0x000000056a3c7c23 */ /* 0x000fe2000801001d */
[----:B------:R-:W-:Y:S01]  /*b3a0*/  I2FP.F32.S32 R32, R40 ;  /* 0x0000002800207245 */ /* 0x000fe20000201400 */
[----:B------:R-:W-:Y:S01]  /*b3b0*/  VIADD R29, R68, 0x71 ;  /* 0x00000071441d7836 */ /* 0x000fe20000000000 */
[----:B------:R-:W-:Y:S01]  /*b3c0*/  FSEL R61, R28, -INF , !P2 ;  /* 0xff8000001c3d7808 */ /* 0x000fe20005000000 */
[----:B------:R-:W-:Y:S01]  /*b3d0*/  VIADD R28, R68, 0x78 ;  /* 0x00000078441c7836 */ /* 0x000fe20000000000 */
[----:B------:R-:W-:Y:S01]  /*b3e0*/  FSEL R52, R41, -INF , !P0 ;  /* 0xff80000029347808 */ /* 0x000fe20004000000 */
[----:B------:R-:W-:Y:S01]  /*b3f0*/  FFMA.FTZ R21, R32, UR5, R21 ;  /* 0x0000000520157c23 */ /* 0x000fe20008010015 */
[-C--:B------:R-:W-:Y:S01]  /*b400*/  ISETP.GE.AND P5, PT, R100, R172.reuse, PT ;  /* 0x000000ac6400720c */ /* 0x080fe20003fa6270 */
[----:B------:R-:W-:Y:S01]  /*b410*/  FFMA.FTZ R31, R106, UR5, R31 ;  /* 0x000000056a1f7c23 */ /* 0x000fe2000801001f */
[----:B------:R-:W-:Y:S01]  /*b420*/  ISETP.GE.AND P2, PT, R36, R172, PT ;  /* 0x000000ac2400720c */ /* 0x000fe20003f46270 */
[----:B------:R-:W-:Y:S01]  /*b430*/  FFMA.FTZ R23, R32, UR5, R23 ;  /* 0x0000000520177c23 */ /* 0x000fe20008010017 */
        /* <DEDUP_REMOVED lines=40> */
[-C--:B------:R-:W-:Y:S01]  /*b6c0*/  ISETP.GE.AND P0, PT, R83, R171.reuse, PT ;  /* 0x000000ab5300720c */ /* 0x080fe20003f06270 */
[----:B------:R-:W-:Y:S01]  /*b6d0*/  FFMA.FTZ R84, R139, UR5, R84 ;  /* 0x000000058b547c23 */ /* 0x000fe20008010054 */
[-C--:B------:R-:W-:Y:S01]  /*b6e0*/  ISETP.GE.AND P4, PT, R204, R171.reuse, PT ;  /* 0x000000abcc00720c */ /* 0x080fe20003f86270 */
        /* <DEDUP_REMOVED lines=9> */
[----:B------:R-:W-:-:S02]  /*b780*/  ISETP.GE.AND P0, PT, R193, R171, PT ;  /* 0x000000abc100720c */ /* 0x000fc40003f06270 */
[-C--:B------:R-:W-:Y:S02]  /*b790*/  ISETP.GE.AND P4, PT, R137, R171.reuse, PT ;  /* 0x000000ab8900720c */ /* 0x080fe40003f86270 */
[----:B------:R-:W-:Y:S02]  /*b7a0*/  FSEL R175, R54, -INF , !P5 ;  /* 0xff80000036af7808 */ /* 0x000fe40006800000 */
[-C--:B------:R-:W-:Y:S02]  /*b7b0*/  ISETP.GE.AND P5, PT, R187, R171.reuse, PT ;  /* 0x000000abbb00720c */ /* 0x080fe40003fa6270 */
[----:B------:R-:W-:Y:S02]  /*b7c0*/  FSEL R174, R55, -INF , !P0 ;  /* 0xff80000037ae7808 */ /* 0x000fe40004000000 */
[----:B------:R-:W-:Y:S02]  /*b7d0*/  FSEL R72, R50, -INF , !P4 ;  /* 0xff80000032487808 */ /* 0x000fe40006000000 */
[----:B------:R-:W-:-:S02]  /*b7e0*/  ISETP.GE.AND P0, PT, R184, R171, PT ;  /* 0x000000abb800720c */ /* 0x000fc40003f06270 */
[-C--:B------:R-:W-:Y:S02]  /*b7f0*/  ISETP.GE.AND P4, PT, R189, R171.reuse, PT ;  /* 0x000000abbd00720c */ /* 0x080fe40003f86270 */
[----:B------:R-:W-:Y:S02]  /*b800*/  FSEL R71, R51, -INF , !P5 ;  /* 0xff80000033477808 */ /* 0x000fe40006800000 */
[----:B------:R-:W-:Y:S02]  /*b810*/  ISETP.GE.AND P5, PT, R185, R171, PT ;  /* 0x000000abb900720c */ /* 0x000fe40003fa6270 */
[----:B------:R-:W-:Y:S02]  /*b820*/  FSEL R70, R46, -INF , !P0 ;  /* 0xff8000002e467808 */ /* 0x000fe40004000000 */
[----:B------:R-:W-:Y:S02]  /*b830*/  FSEL R69, R47, -INF , !P4 ;  /* 0xff8000002f457808 */ /* 0x000fe40006000000 */
[----:B------:R-:W-:-:S02]  /*b840*/  ISETP.GE.AND P3, PT, R68, R170, PT ;  /* 0x000000aa4400720c */ /* 0x000fc40003f66270 */
[----:B------:R-:W-:Y:S02]  /*b850*/  ISETP.GE.AND P2, PT, R68, R169, PT ;  /* 0x000000a94400720c */ /* 0x000fe40003f46270 */
[-C--:B------:R-:W-:Y:S02]  /*b860*/  ISETP.GE.AND P0, PT, R182, R171.reuse, PT ;  /* 0x000000abb600720c */ /* 0x080fe40003f06270 */
[-C--:B------:R-:W-:Y:S02]  /*b870*/  ISETP.GE.AND P4, PT, R127, R171.reuse, PT ;  /* 0x000000ab7f00720c */ /* 0x080fe40003f86270 */
[----:B------:R-:W-:Y:S02]  /*b880*/  FSEL R68, R42, -INF , !P5 ;  /* 0xff8000002a447808 */ /* 0x000fe40006800000 */
[----:B------:R-:W-:Y:S02]  /*b890*/  ISETP.GE.AND P5, PT, R130, R171, PT ;  /* 0x000000ab8200720c */ /* 0x000fe40003fa6270 */
[----:B------:R-:W-:-:S02]  /*b8a0*/  FSEL R67, R43, -INF , !P0 ;  /* 0xff8000002b437808 */ /* 0x000fc40004000000 */
[----:B------:R-:W-:Y:S02]  /*b8b0*/  FSEL R59, R38, -INF , !P4 ;  /* 0xff800000263b7808 */ /* 0x000fe40006000000 */
        /* <DEDUP_REMOVED lines=11> */
[----:B------:R-:W-:Y:S01]  /*b970*/  FSEL R47, R26, -INF , !P4 ;  /* 0xff8000001a2f7808 */ /* 0x000fe20006000000 */
[----:B------:R-:W-:Y:S01]  /*b980*/  FFMA.FTZ R26, R21, UR5, R78 ;  /* 0x00000005151a7c23 */ /* 0x000fe2000801004e */
[-C--:B------:R-:W-:Y:S02]  /*b990*/  ISETP.GE.AND P0, PT, R100, R171.reuse, PT ;  /* 0x000000ab6400720c */ /* 0x080fe40003f06270 */
[-C--:B------:R-:W-:Y:S02]  /*b9a0*/  ISETP.GE.AND P4, PT, R40, R171.reuse, PT ;  /* 0x000000ab2800720c */ /* 0x080fe40003f86270 */
[----:B------:R-:W-:Y:S01]  /*b9b0*/  FSEL R46, R27, -INF , !P5 ;  /* 0xff8000001b2e7808 */ /* 0x000fe20006800000 */
[----:B------:R-:W-:Y:S01]  /*b9c0*/  FFMA.FTZ R27, R21, UR5, R76 ;  /* 0x00000005151b7c23 */ /* 0x000fe2000801004c */
[----:B------:R-:W-:Y:S01]  /*b9d0*/  I2FP.F32.S32 R30, R24 ;  /* 0x00000018001e7245 */ /* 0x000fe20000201400 */
[----:B------:R-:W-:Y:S01]  /*b9e0*/  FFMA.FTZ R76, R139, UR5, R86 ;  /* 0x000000058b4c7c23 */ /* 0x000fe20008010056 */
[----:B------:R-:W-:-:S02]  /*b9f0*/  ISETP.GE.AND P5, PT, R36, R171, PT ;  /* 0x000000ab2400720c */ /* 0x000fc40003fa6270 */
[----:B------:R-:W-:Y:S01]  /*ba00*/  FSEL R79, R22, -INF , !P0 ;  /* 0xff800000164f7808 */ /* 0x000fe20004000000 */
[C---:B------:R-:W-:Y:S01]  /*ba10*/  FFMA.FTZ R13, R30.reuse, UR5, R13 ;  /* 0x000000051e0d7c23 */ /* 0x040fe2000801000d */
[----:B------:R-:W-:Y:S01]  /*ba20*/  FSEL R77, R23, -INF , !P4 ;  /* 0xff800000174d7808 */ /* 0x000fe20006000000 */
[----:B------:R-:W-:Y:S01]  /*ba30*/  FFMA.FTZ R15, R30, UR5, R15 ;  /* 0x000000051e0f7c23 */ /* 0x000fe2000801000f */
[-C--:B------:R-:W-:Y:S01]  /*ba40*/  ISETP.GE.AND P0, PT, R29, R171.reuse, PT ;  /* 0x000000ab1d00720c */ /* 0x080fe20003f06270 */
[----:B------:R-:W-:Y:S01]  /*ba50*/  HMMA.16816.F32 R20, R156, R144, RZ ;  /* 0x000000909c14723c */ /* 0x000fe200000018ff */
[----:B------:R-:W-:Y:S02]  /*ba60*/  ISETP.GE.AND P4, PT, R28, R171, PT ;  /* 0x000000ab1c00720c */ /* 0x000fe40003f86270 */
[----:B------:R-:W-:Y:S02]  /*ba70*/  FSEL R75, R18, -INF , !P5 ;  /* 0xff800000124b7808 */ /* 0x000fe40006800000 */
[----:B------:R-:W-:-:S02]  /*ba80*/  ISETP.GE.AND P6, PT, R24, R172, PT ;  /* 0x000000ac1800720c */ /* 0x000fc40003fc6270 */
[----:B------:R-:W-:Y:S02]  /*ba90*/  ISETP.GE.AND P5, PT, R24, R171, PT ;  /* 0x000000ab1800720c */ /* 0x000fe40003fa6270 */
[----:B------:R-:W-:Y:S02]  /*baa0*/  FSEL R81, R19, -INF , !P0 ;  /* 0xff80000013517808 */ /* 0x000fe40004000000 */
[----:B------:R-:W-:Y:S01]  /*bab0*/  FSEL R80, R14, -INF , !P4 ;  /* 0xff8000000e507808 */ /* 0x000fe20006000000 */
[C---:B------:R-:W-:Y:S01]  /*bac0*/  HMMA.16816.F32 R16, R156.reuse, R148, RZ ;  /* 0x000000949c10723c */ /* 0x040fe200000018ff */
[C---:B------:R-:W-:Y:S02]  /*bad0*/  ISETP.GE.AND P0, PT, R83.reuse, R170, PT ;  /* 0x000000aa5300720c */ /* 0x040fe40003f06270 */
[----:B------:R-:W-:Y:S02]  /*bae0*/  ISETP.GE.AND P4, PT, R83, R169, PT ;  /* 0x000000a95300720c */ /* 0x000fe40003f86270 */
[----:B------:R-:W-:Y:S01]  /*baf0*/  FSEL R83, R13, -INF , !P6 ;  /* 0xff8000000d537808 */ /* 0x000fe20007000000 */
[----:B------:R-:W-:Y:S01]  /*bb00*/  HMMA.16816.F32 R148, R156, R150, RZ ;  /* 0x000000969c94723c */ /* 0x000fe200000018ff */
[----:B------:R-:W-:-:S02]  /*bb10*/  FSEL R82, R15, -INF , !P5 ;  /* 0xff8000000f527808 */ /* 0x000fc40006800000 */
[----:B------:R-:W-:Y:S02]  /*bb20*/  FSEL R27, R27, -INF , !P3 ;  /* 0xff8000001b1b7808 */ /* 0x000fe40005800000 */
[----:B------:R-:W-:Y:S01]  /*bb30*/  FSEL R26, R26, -INF , !P2 ;  /* 0xff8000001a1a7808 */ /* 0x000fe20005000000 */
[C---:B------:R-:W-:Y:S01]  /*bb40*/  HMMA.16816.F32 R12, R156.reuse, R152, RZ ;  /* 0x000000989c0c723c */ /* 0x040fe200000018ff */
[CC--:B------:R-:W-:Y:S02]  /*bb50*/  ISETP.GE.AND P6, PT, R204.reuse, R170.reuse, PT ;  /* 0x000000aacc00720c */ /* 0x0c0fe40003fc6270 */
[-C--:B------:R-:W-:Y:S02]  /*bb60*/  ISETP.GE.AND P5, PT, R204, R169.reuse, PT ;  /* 0x000000a9cc00720c */ /* 0x080fe40003fa6270 */
[C---:B------:R-:W-:Y:S01]  /*bb70*/  ISETP.GE.AND P3, PT, R195.reuse, R170, PT ;  /* 0x000000aac300720c */ /* 0x040fe20003f66270 */
[----:B------:R-:W-:Y:S01]  /*bb80*/  HMMA.16816.F32 R152, R156, R154, RZ ;  /* 0x0000009a9c98723c */ /* 0x000fe200000018ff */
[----:B------:R-:W-:-:S02]  /*bb90*/  ISETP.GE.AND P2, PT, R195, R169, PT ;  /* 0x000000a9c300720c */ /* 0x000fc40003f46270 */
[----:B------:R-:W-:Y:S02]  /*bba0*/  FSEL R195, R96, -INF , !P0 ;  /* 0xff80000060c37808 */ /* 0x000fe40004000000 */
[C---:B------:R-:W-:Y:S01]  /*bbb0*/  ISETP.GE.AND P0, PT, R193.reuse, R170, PT ;  /* 0x000000aac100720c */ /* 0x040fe20003f06270 */
[----:B------:R-:W-:Y:S01]  /*bbc0*/  HMMA.16816.F32 R156, R156, R146, RZ ;  /* 0x000000929c9c723c */ /* 0x000fe200000018ff */
[----:B------:R-:W-:Y:S02]  /*bbd0*/  FSEL R206, R206, -INF , !P4 ;  /* 0xff800000cece7808 */ /* 0x000fe40006000000 */
[----:B------:R-:W-:Y:S02]  /*bbe0*/  ISETP.GE.AND P4, PT, R193, R169, PT ;  /* 0x000000a9c100720c */ /* 0x000fe40003f86270 */
[----:B------:R-:W-:Y:S01]  /*bbf0*/  FSEL R193, R97, -INF , !P6 ;  /* 0xff80000061c17808 */ /* 0x000fe20007000000 */
[----:B------:R-:W-:Y:S01]  /*bc00*/  HMMA.16816.F32 R148, R140, R114, R148 ;  /* 0x000000728c94723c */ /* 0x000fe20000001894 */
[----:B------:R-:W-:-:S02]  /*bc10*/  FSEL R196, R196, -INF , !P5 ;  /* 0xff800000c4c47808 */ /* 0x000fc40006800000 */
[CC--:B------:R-:W-:Y:S02]  /*bc20*/  ISETP.GE.AND P6, PT, R137.reuse, R170.reuse, PT ;  /* 0x000000aa8900720c */ /* 0x0c0fe40003fc6270 */
[----:B------:R-:W-:Y:S01]  /*bc30*/  ISETP.GE.AND P5, PT, R137, R169, PT ;  /* 0x000000a98900720c */ /* 0x000fe20003fa6270 */
[C---:B------:R-:W-:Y:S01]  /*bc40*/  HMMA.16816.F32 R12, R140.reuse, R116, R12 ;  /* 0x000000748c0c723c */ /* 0x040fe2000000180c */
[----:B------:R-:W-:Y:S02]  /*bc50*/  FSEL R137, R92, -INF , !P3 ;  /* 0xff8000005c897808 */ /* 0x000fe40005800000 */
[----:B------:R-:W-:Y:S02]  /*bc60*/  FSEL R205, R93, -INF , !P0 ;  /* 0xff8000005dcd7808 */ /* 0x000fe40004000000 */
[----:B------:R-:W-:Y:S01]  /*bc70*/  ISETP.GE.AND P3, PT, R187, R170, PT ;  /* 0x000000aabb00720c */ /* 0x000fe20003f66270 */
[----:B------:R-:W-:Y:S01]  /*bc80*/  HMMA.16816.F32 R152, R140, R118, R152 ;  /* 0x000000768c98723c */ /* 0x000fe20000001898 */
[----:B------:R-:W-:-:S02]  /*bc90*/  FSEL R204, R94, -INF , !P2 ;  /* 0xff8000005ecc7808 */ /* 0x000fc40005000000 */
[-C--:B------:R-:W-:Y:S02]  /*bca0*/  ISETP.GE.AND P0, PT, R184, R170.reuse, PT ;  /* 0x000000aab800720c */ /* 0x080fe40003f06270 */
[----:B------:R-:W-:Y:S01]  /*bcb0*/  FSEL R202, R202, -INF , !P4 ;  /* 0xff800000caca7808 */ /* 0x000fe20006000000 */
[C---:B------:R-:W-:Y:S01]  /*bcc0*/  HMMA.16816.F32 R20, R140.reuse, R108, R20 ;  /* 0x0000006c8c14723c */ /* 0x040fe20000001814 */
[-C--:B------:R-:W-:Y:S02]  /*bcd0*/  ISETP.GE.AND P2, PT, R187, R169.reuse, PT ;  /* 0x000000a9bb00720c */ /* 0x080fe40003f46270 */
[-C--:B------:R-:W-:Y:S02]  /*bce0*/  ISETP.GE.AND P4, PT, R184, R169.reuse, PT ;  /* 0x000000a9b800720c */ /* 0x080fe40003f86270 */
[----:B------:R-:W-:Y:S01]  /*bcf0*/  FSEL R187, R88, -INF , !P6 ;  /* 0xff80000058bb7808 */ /* 0x000fe20007000000 */
[C---:B------:R-:W-:Y:S01]  /*bd00*/  HMMA.16816.F32 R16, R140.reuse, R112, R16 ;  /* 0x000000708c10723c */ /* 0x040fe20000001810 */
[----:B------:R-:W-:Y:S01]  /*bd10*/  FSEL R184, R90, -INF , !P5 ;  /* 0xff8000005ab87808 */ /* 0x000fe20006800000 */
[----:B------:R-:W-:Y:S01]  /*bd20*/  FFMA.FTZ R148, R37, UR5, R148 ;  /* 0x0000000525947c23 */ /* 0x000fe20008010094 */
[CC--:B------:R-:W-:Y:S01]  /*bd30*/  ISETP.GE.AND P6, PT, R189.reuse, R170.reuse, PT ;  /* 0x000000aabd00720c */ /* 0x0c0fe20003fc6270 */
[----:B------:R-:W-:Y:S01]  /*bd40*/  FFMA.FTZ R149, R32, UR5, R149 ;  /* 0x0000000520957c23 */ /* 0x000fe20008010095 */
[-C--:B------:R-:W-:Y:S01]  /*bd50*/  ISETP.GE.AND P5, PT, R189, R169.reuse, PT ;  /* 0x000000a9bd00720c */ /* 0x080fe20003fa6270 */
[----:B------:R-:W-:Y:S01]  /*bd60*/  HMMA.16816.F32 R156, R140, R110, R156 ;  /* 0x0000006e8c9c723c */ /* 0x000fe2000000189c */
        /* <DEDUP_REMOVED lines=20> */
[CC--:B------:R-:W-:Y:S01]  /*beb0*/  ISETP.GE.AND P6, PT, R127.reuse, R170.reuse, PT ;  /* 0x000000aa7f00720c */ /* 0x0c0fe20003fc6270 */
[----:B------:R-:W-:Y:S01]  /*bec0*/  FFMA.FTZ R17, R104, UR5, R17 ;  /* 0x0000000568117c23 */ /* 0x000fe20008010011 */
[----:B------:R-:W-:Y:S01]  /*bed0*/  ISETP.GE.AND P5, PT, R127, R169, PT ;  /* 0x000000a97f00720c */ /* 0x000fe20003fa6270 */
        /* <DEDUP_REMOVED lines=8> */
[C---:B------:R-:W-:Y:S01]  /*bf60*/  FFMA.FTZ R20, R33.reuse, UR5, R20 ;  /* 0x0000000521147c23 */ /* 0x040fe20008010014 */
[----:B------:R-:W-:Y:S01]  /*bf70*/  FSEL R164, R164, -INF , !P3 ;  /* 0xff800000a4a47808 */ /* 0x000fe20005800000 */
[----:B------:R-:W-:Y:S01]  /*bf80*/  FFMA.FTZ R22, R33, UR5, R22 ;  /* 0x0000000521167c23 */ /* 0x000fe20008010016 */
[----:B------:R-:W-:Y:S01]  /*bf90*/  FSEL R165, R12, -INF , !P0 ;  /* 0xff8000000ca57808 */ /* 0x000fe20004000000 */
        /* <DEDUP_REMOVED lines=10> */
[-C--:B------:R-:W-:Y:S02]  /*c040*/  ISETP.GE.AND P0, PT, R100, R170.reuse, PT ;  /* 0x000000aa6400720c */ /* 0x080fe40003f06270 */
[-C--:B------:R-:W-:Y:S02]  /*c050*/  ISETP.GE.AND P2, PT, R130, R169.reuse, PT ;  /* 0x000000a98200720c */ /* 0x080fe40003f46270 */
[----:B------:R-:W-:Y:S02]  /*c060*/  FSEL R161, R160, -INF , !P6 ;  /* 0xff800000a0a17808 */ /* 0x000fe40007000000 */
[----:B------:R-:W-:Y:S02]  /*c070*/  FSEL R160, R199, -INF , !P5 ;  /* 0xff800000c7a07808 */ /* 0x000fe40006800000 */
[C---:B------:R-:W-:Y:S02]  /*c080*/  ISETP.GE.AND P6, PT, R128.reuse, R170, PT ;  /* 0x000000aa8000720c */ /* 0x040fe40003fc6270 */
[----:B------:R-:W-:-:S02]  /*c090*/  ISETP.GE.AND P5, PT, R128, R169, PT ;  /* 0x000000a98000720c */ /* 0x000fc40003fa6270 */
[----:B------:R-:W-:Y:S02]  /*c0a0*/  FSEL R167, R148, -INF , !P0 ;  /* 0xff80000094a77808 */ /* 0x000fe40004000000 */
[----:B------:R-:W-:Y:S01]  /*c0b0*/  FSEL R130, R87, -INF , !P4 ;  /* 0xff80000057827808 */ /* 0x000fe20006000000 */
[----:B------:R-:W-:Y:S01]  /*c0c0*/  FFMA.FTZ R87, R32, UR5, R151 ;  /* 0x0000000520577c23 */ /* 0x000fe20008010097 */
[----:B------:R-:W-:Y:S02]  /*c0d0*/  FSEL R162, R162, -INF , !P2 ;  /* 0xff800000a2a27808 */ /* 0x000fe40005000000 */
[----:B------:R-:W-:Y:S02]  /*c0e0*/  ISETP.GE.AND P0, PT, R29, R170, PT ;  /* 0x000000aa1d00720c */ /* 0x000fe40003f06270 */
[-C--:B------:R-:W-:Y:S02]  /*c0f0*/  ISETP.GE.AND P4, PT, R183, R169.reuse, PT ;  /* 0x000000a9b700720c */ /* 0x080fe40003f86270 */
        /* <DEDUP_REMOVED lines=8> */
[----:B------:R-:W-:Y:S02]  /*c180*/  PLOP3.LUT P0, PT, PT, PT, UP0, 0x80, 0x0 ;  /* 0x000000000000781c */ /* 0x000fe40003f0f008 */
[-C--:B------:R-:W-:Y:S02]  /*c190*/  ISETP.GE.AND P4, PT, R103, R169.reuse, PT ;  /* 0x000000a96700720c */ /* 0x080fe40003f86270 */
[C---:B------:R-:W-:Y:S02]  /*c1a0*/  ISETP.GE.AND P3, PT, R101.reuse, R170, PT ;  /* 0x000000aa6500720c */ /* 0x040fe40003f66270 */
        /* <DEDUP_REMOVED lines=8> */
[-C--:B------:R-:W-:Y:S02]  /*c230*/  ISETP.GE.AND P4, PT, R100, R169.reuse, PT ;  /* 0x000000a96400720c */ /* 0x080fe40003f86270 */
[CC--:B------:R-:W-:Y:S02]  /*c240*/  ISETP.GE.AND P3, PT, R36.reuse, R170.reuse, PT ;  /* 0x000000aa2400720c */ /* 0x0c0fe40003f66270 */
[----:B------:R-:W-:Y:S02]  /*c250*/  ISETP.GE.AND P2, PT, R36, R169, PT ;  /* 0x000000a92400720c */ /* 0x000fe40003f46270 */
[----:B------:R-:W-:Y:S02]  /*c260*/  FSEL R166, R149, -INF , !P6 ;  /* 0xff80000095a67808 */ /* 0x000fe40007000000 */
[----:B------:R-:W-:Y:S02]  /*c270*/  FSEL R87, R87, -INF , !P5 ;  /* 0xff80000057577808 */ /* 0x000fe40006800000 */
[----:B------:R-:W-:-:S02]  /*c280*/  ISETP.GE.AND P6, PT, R28, R170, PT ;  /* 0x000000aa1c00720c */ /* 0x000fc40003fc6270 */
[----:B------:R-:W-:Y:S02]  /*c290*/  ISETP.GE.AND P5, PT, R24, R170, PT ;  /* 0x000000aa1800720c */ /* 0x000fe40003fa6270 */
[----:B------:R-:W-:Y:S02]  /*c2a0*/  FSEL R88, R88, -INF , !P4 ;  /* 0xff80000058587808 */ /* 0x000fe40006000000 */
[----:B------:R-:W-:Y:S02]  /*c2b0*/  FSEL R170, R20, -INF , !P3 ;  /* 0xff80000014aa7808 */ /* 0x000fe40005800000 */
[----:B------:R-:W-:Y:S02]  /*c2c0*/  FSEL R89, R22, -INF , !P2 ;  /* 0xff80000016597808 */ /* 0x000fe40005000000 */
[-C--:B------:R-:W-:Y:S02]  /*c2d0*/  ISETP.GE.AND P4, PT, R29, R169.reuse, PT ;  /* 0x000000a91d00720c */ /* 0x080fe40003f86270 */
[----:B------:R-:W-:-:S02]  /*c2e0*/  ISETP.GE.AND P3, PT, R28, R169, PT ;  /* 0x000000a91c00720c */ /* 0x000fc40003f66270 */
[----:B------:R-:W-:Y:S02]  /*c2f0*/  ISETP.GE.AND P2, PT, R24, R169, PT ;  /* 0x000000a91800720c */ /* 0x000fe40003f46270 */
        /* <DEDUP_REMOVED lines=17> */
[----:B------:R-:W5:Y:S02]  /*c410*/  @!P1 LDC.64 R14, c[0x0][0x218] ;  /* 0x00008600ff0e9b82 */ /* 0x000f640000000a00 */
[----:B------:R4:W-:Y:S01]  /*c420*/  @P1 STS.64 [R227+0x2008], RZ ;  /* 0x002008ffe3001388 */ /* 0x0009e20000000a00 */
[----:B------:R-:W-:Y:S01]  /*c430*/  UIMAD UR4, UR6, UR11, UR4 ;  /* 0x0000000b060472a4 */ /* 0x000fe2000f8e0204 */
[----:B------:R-:W-:-:S02]  /*c440*/  IMAD.U32 R22, RZ, RZ, UR34 ;  /* 0x00000022ff167e24 */ /* 0x000fc4000f8e00ff */
[----:B------:R-:W-:Y:S01]  /*c450*/  IMAD.U32 R19, RZ, RZ, UR34 ;  /* 0x00000022ff137e24 */ /* 0x000fe2000f8e00ff */
[----:B------:R-:W-:Y:S01]  /*c460*/  UIADD3 UR4, UR35, UR4, URZ ;  /* 0x0000000423047290 */ /* 0x000fe2000fffe03f */
[----:B------:R-:W4:Y:S05]  /*c470*/  @!P1 LDC.64 R12, c[0x0][0x218] ;  /* 0x00008600ff0c9b82 */ /* 0x000f2a0000000a00 */
[----:B------:R-:W-:Y:S01]  /*c480*/  IMAD.U32 R18, RZ, RZ, UR4 ;  /* 0x00000004ff127e24 */ /* 0x000fe2000f8e00ff */
[----:B--2---:R-:W-:-:S04]  /*c490*/  LEA R22, P2, R22, R38, 0x7 ;  /* 0x0000002616167211 */ /* 0x004fc800078438ff */
[----:B---3--:R-:W-:Y:S01]  /*c4a0*/  LEA.HI.X R23, R19, R43, R18, 0x7, P2 ;  /* 0x0000002b13177211 */ /* 0x008fe200010f3c12 */
[----:B------:R-:W-:Y:S01]  /*c4b0*/  IMAD.U32 R19, RZ, RZ, UR10 ;  /* 0x0000000aff137e24 */ /* 0x000fe2000f8e00ff */
[----:B------:R-:W-:Y:S01]  /*c4c0*/  @!P1 LEA R21, P3, R21, R22, 0x6 ;  /* 0x0000001615159211 */ /* 0x000fe200078630ff */
[----:B------:R-:W-:Y:S01]  /*c4d0*/  IMAD.U32 R18, RZ, RZ, UR11 ;  /* 0x0000000bff127e24 */ /* 0x000fe2000f8e00ff */
[C---:B------:R-:W-:Y:S02]  /*c4e0*/  @!P1 IADD3 R20, P2, R22.reuse, UR16, RZ ;  /* 0x0000001016149c10 */ /* 0x040fe4000ff5e0ff */
[----:B-1----:R-:W-:Y:S02]  /*c4f0*/  @!P1 LEA R16, P4, R22, R16, 0x1 ;  /* 0x0000001016109211 */ /* 0x002fe400078808ff */
[----:B------:R-:W-:Y:S02]  /*c500*/  @!P1 LEA.HI.X R18, R19, R23, R18, 0x6, P3 ;  /* 0x0000001713129211 */ /* 0x000fe400018f3412 */
[----:B-----5:R-:W-:-:S02]  /*c510*/  @!P1 LEA R28, P3, R20, R14, 0x1 ;  /* 0x0000000e141c9211 */ /* 0x020fc400078608ff */
[----:B------:R-:W-:Y:S02]  /*c520*/  @!P1 IADD3.X R14, R23, UR15, RZ, P2, !PT ;  /* 0x0000000f170e9c10 */ /* 0x000fe400097fe4ff */
[C---:B----4-:R-:W-:Y:S02]  /*c530*/  @!P1 LEA R12, P2, R21.reuse, R12, 0x1 ;  /* 0x0000000c150c9211 */ /* 0x050fe400078408ff */
[----:B------:R-:W-:Y:S02]  /*c540*/  @!P1 LEA.HI.X R17, R22, R17, R23, 0x1, P4 ;  /* 0x0000001116119211 */ /* 0x000fe400020f0c17 */
[----:B------:R-:W-:Y:S02]  /*c550*/  @!P1 LEA.HI.X R29, R20, R15, R14, 0x1, P3 ;  /* 0x0000000f141d9211 */ /* 0x000fe400018f0c0e */
        /* <DEDUP_REMOVED lines=17> */
[----:B-1----:R-:W-:Y:S01]  /*c670*/  IMAD.U32 R13, RZ, RZ, UR10 ;  /* 0x0000000aff0d7e24 */ /* 0x002fe2000f8e00ff */
        /* <DEDUP_REMOVED lines=10> */
.L_x_394:
[----:B------:R-:W-:Y:S05]  /*c720*/  BSYNC B0 ;  /* 0x0000000000007941 */ /* 0x000fea0003800000 */
.L_x_393:
[----:B------:R-:W0:Y:S02]  /*c730*/  LDGDEPBAR ;  /* 0x00000000000079af */ /* 0x000e240000000000 */
.L_x_392:
[----:B------:R-:W3:Y:S04]  /*c740*/  LDL.LU R95, [R1+0x3c] ;  /* 0x00003c00015f7983 */ /* 0x000ee80000300800 */
[----:B------:R-:W4:Y:S04]  /*c750*/  LDL.LU R97, [R1+0x38] ;  /* 0x0000380001617983 */ /* 0x000f280000300800 */
[----:B------:R-:W5:Y:S04]  /*c760*/  LDL.LU R37, [R1+0x8] ;  /* 0x0000080001257983 */ /* 0x000f680000300800 */
[----:B------:R-:W5:Y:S04]  /*c770*/  LDL.LU R36, [R1+0xc] ;  /* 0x00000c0001247983 */ /* 0x000f680000300800 */
[----:B------:R-:W5:Y:S04]  /*c780*/  LDL.LU R39, [R1] ;  /* 0x0000000001277983 */ /* 0x000f680000300800 */
[----:B------:R-:W5:Y:S04]  /*c790*/  LDL.LU R38, [R1+0x4] ;  /* 0x0000040001267983 */ /* 0x000f680000300800 */
[----:B------:R-:W5:Y:S04]  /*c7a0*/  LDL.LU R41, [R1+0x10] ;  /* 0x0000100001297983 */ /* 0x000f680000300800 */
[----:B------:R-:W5:Y:S04]  /*c7b0*/  LDL.LU R40, [R1+0x14] ;  /* 0x0000140001287983 */ /* 0x000f680000300800 */
[----:B------:R-:W5:Y:S04]  /*c7c0*/  LDL.LU R43, [R1+0x18] ;  /* 0x00001800012b7983 */ /* 0x000f680000300800 */
[----:B------:R-:W5:Y:S04]  /*c7d0*/  LDL.LU R42, [R1+0x1c] ;  /* 0x00001c00012a7983 */ /* 0x000f680000300800 */
[----:B------:R-:W5:Y:S01]  /*c7e0*/  LDL R96, [R1+0x58] ;  /* 0x0000580001607983 */ /* 0x000f620000100800 */
[----:B-1----:R-:W-:Y:S01]  /*c7f0*/  FMNMX.FTZ R12, R7, R27, !PT ;  /* 0x0000001b070c7209 */ /* 0x002fe20007810000 */
[----:B------:R-:W-:Y:S01]  /*c800*/  UIADD3 UR35, UR22, -0x2, URZ ;  /* 0xfffffffe16237890 */ /* 0x000fe2000fffe03f */
[----:B------:R-:W-:Y:S01]  /*c810*/  FMNMX.FTZ R13, R8, R26, !PT ;  /* 0x0000001a080d7209 */ /* 0x000fe20007810000 */
[----:B------:R-:W-:Y:S01]  /*c820*/  IMAD.WIDE.U32 R34, R176, -0x2daee0ad, RZ ;  /* 0xd2511f53b0227825 */ /* 0x000fe200078e00ff */
[----:B------:R-:W-:Y:S01]  /*c830*/  FMNMX.FTZ R12, R9, R12, !PT ;  /* 0x0000000c090c7209 */ /* 0x000fe20007810000 */
[----:B------:R-:W-:Y:S01]  /*c840*/  USHF.L.U32 UR33, UR35, 0x2, URZ ;  /* 0x0000000223217899 */ /* 0x000fe2000800063f */
[----:B--2---:R-:W-:Y:S01]  /*c850*/  FMNMX.FTZ R14, R10, R13, !PT ;  /* 0x0000000d0a0e7209 */ /* 0x004fe20007810000 */
[----:B------:R-:W-:Y:S01]  /*c860*/  UIADD3 UR6, UR26, -0x61c88647, URZ ;  /* 0x9e3779b91a067890 */ /* 0x000fe2000fffe03f */
        /* <DEDUP_REMOVED lines=8> */
[----:B------:R-:W-:Y:S01]  /*c8f0*/  LOP3.LUT R200, R115, R2, RZ, 0x3c, !PT ;  /* 0x0000000273c87212 */ /* 0x000fe200078e3cff */
[----:B------:R-:W-:Y:S01]  /*c900*/  UIADD3 UR37, UR33, 0x1, URZ ;  /* 0x0000000121257890 */ /* 0x000fe2000fffe03f */
[----:B------:R-:W-:Y:S01]  /*c910*/  FMNMX.FTZ R13, R120, R13, !PT ;  /* 0x0000000d780d7209 */ /* 0x000fe20007810000 */
[----:B------:R-:W-:Y:S01]  /*c920*/  UIADD3 UR34, UR33, 0x2, URZ ;  /* 0x0000000221227890 */ /* 0x000fe2000fffe03f */
[----:B------:R-:W-:Y:S01]  /*c930*/  FMNMX.FTZ R22, R129, R22, !PT ;  /* 0x0000001681167209 */ /* 0x000fe20007810000 */
[----:B------:R-:W-:Y:S01]  /*c940*/  IMAD.WIDE.U32 R200, R200, -0x2daee0ad, RZ ;  /* 0xd2511f53c8c87825 */ /* 0x000fe200078e00ff */
[----:B------:R-:W-:-:S02]  /*c950*/  FMNMX.FTZ R13, R194, R13, !PT ;  /* 0x0000000dc20d7209 */ /* 0x000fc40007810000 */
[----:B------:R-:W-:Y:S01]  /*c960*/  FMNMX.FTZ R22, R133, R22, !PT ;  /* 0x0000001685167209 */ /* 0x000fe20007810000 */
[----:B------:R-:W-:Y:S01]  /*c970*/  IMAD.U32 R169, RZ, RZ, UR34 ;  /* 0x00000022ffa97e24 */ /* 0x000fe2000f8e00ff */
[----:B------:R-:W-:Y:S02]  /*c980*/  FMNMX.FTZ R13, R216, R13, !PT ;  /* 0x0000000dd80d7209 */ /* 0x000fe40007810000 */
[----:B------:R-:W-:Y:S02]  /*c990*/  LOP3.LUT R198, R201, UR7, R34, 0x96, !PT ;  /* 0x00000007c9c67c12 */ /* 0x000fe4000f8e9622 */
[----:B------:R-:W-:Y:S02]  /*c9a0*/  FMNMX.FTZ R13, R208, R13, !PT ;  /* 0x0000000dd00d7209 */ /* 0x000fe40007810000 */
[----:B------:R-:W-:Y:S01]  /*c9b0*/  FMNMX.FTZ R22, R223, R22, !PT ;  /* 0x00000016df167209 */ /* 0x000fe20007810000 */
[----:B------:R-:W-:Y:S01]  /*c9c0*/  IMAD.WIDE.U32 R198, R198, -0x326172a9, RZ ;  /* 0xcd9e8d57c6c67825 */ /* 0x000fe200078e00ff */
[----:B------:R-:W-:-:S02]  /*c9d0*/  FMNMX.FTZ R13, R206, R13, !PT ;  /* 0x0000000dce0d7209 */ /* 0x000fc40007810000 */
[----:B------:R-:W-:Y:S02]  /*c9e0*/  PRMT R102, R3, 0x7054, R3 ;  /* 0x0000705403667816 */ /* 0x000fe40000000003 */
[----:B------:R-:W-:Y:S02]  /*c9f0*/  FMNMX.FTZ R13, R196, R13, !PT ;  /* 0x0000000dc40d7209 */ /* 0x000fe40007810000 */
[----:B------:R-:W-:Y:S02]  /*ca00*/  LOP3.LUT R169, R35, UR27, R169, 0x96, !PT ;  /* 0x0000001b23a97c12 */ /* 0x000fe4000f8e96a9 */
        /* <DEDUP_REMOVED lines=14> */
[----:B---3--:R-:W-:-:S04]  /*caf0*/  FMNMX.FTZ R12, R95, R12, !PT ;  /* 0x0000000c5f0c7209 */ /* 0x008fc80007810000 */
[----:B----4-:R-:W-:-:S04]  /*cb00*/  FMNMX.FTZ R12, R97, R12, !PT ;  /* 0x0000000c610c7209 */ /* 0x010fc80007810000 */
[----:B------:R-:W-:-:S04]  /*cb10*/  FMNMX.FTZ R12, R203, R12, !PT ;  /* 0x0000000ccb0c7209 */ /* 0x000fc80007810000 */
[----:B------:R-:W-:-:S04]  /*cb20*/  FMNMX.FTZ R12, R135, R12, !PT ;  /* 0x0000000c870c7209 */ /* 0x000fc80007810000 */
[----:B------:R-:W-:-:S04]  /*cb30*/  FMNMX.FTZ R12, R197, R12, !PT ;  /* 0x0000000cc50c7209 */ /* 0x000fc80007810000 */
[----:B------:R-:W-:-:S04]  /*cb40*/  FMNMX.FTZ R12, R211, R12, !PT ;  /* 0x0000000cd30c7209 */ /* 0x000fc80007810000 */
[----:B------:R-:W-:-:S04]  /*cb50*/  FMNMX.FTZ R12, R195, R12, !PT ;  /* 0x0000000cc30c7209 */ /* 0x000fc80007810000 */
[----:B------:R-:W-:Y:S01]  /*cb60*/  FMNMX.FTZ R12, R193, R12, !PT ;  /* 0x0000000cc10c7209 */ /* 0x000fe20007810000 */
[----:B-----5:R-:W-:-:S03]  /*cb70*/  IMAD.MOV.U32 R112, RZ, RZ, R40 ;  /* 0x000000ffff707224 */ /* 0x020fc600078e0028 */
[----:B------:R-:W-:-:S04]  /*cb80*/  FMNMX.FTZ R12, R137, R12, !PT ;  /* 0x0000000c890c7209 */ /* 0x000fc80007810000 */
[----:B------:R-:W-:Y:S01]  /*cb90*/  FMNMX.FTZ R12, R205, R12, !PT ;  /* 0x0000000ccd0c7209 */ /* 0x000fe20007810000 */
[----:B------:R-:W-:-:S03]  /*cba0*/  IMAD.MOV.U32 R108, RZ, RZ, R42 ;  /* 0x000000ffff6c7224 */ /* 0x000fc600078e002a */
[----:B------:R-:W-:Y:S01]  /*cbb0*/  FMNMX.FTZ R12, R187, R12, !PT ;  /* 0x0000000cbb0c7209 */ /* 0x000fe20007810000 */
[----:B------:R-:W-:-:S03]  /*cbc0*/  IMAD.MOV.U32 R109, RZ, RZ, R96 ;  /* 0x000000ffff6d7224 */ /* 0x000fc600078e0060 */
        /* <DEDUP_REMOVED lines=14> */
[----:B------:R-:W-:Y:S02]  /*ccb0*/  FMNMX.FTZ R12, R134, R17, !PT ;  /* 0x00000011860c7209 */ /* 0x000fe40007810000 */
[----:B------:R-:W-:Y:S02]  /*ccc0*/  FMNMX.FTZ R15, R166, R15, !PT ;  /* 0x0000000fa60f7209 */ /* 0x000fe40007810000 */
[----:B------:R-:W-:Y:S02]  /*ccd0*/  FMNMX.FTZ R17, R207, R12, !PT ;  /* 0x0000000ccf117209 */ /* 0x000fe40007810000 */
[----:B------:R-:W-:Y:S02]  /*cce0*/  FMNMX.FTZ R15, R170, R15, !PT ;  /* 0x0000000faa0f7209 */ /* 0x000fe40007810000 */
[----:B------:R-:W-:-:S02]  /*ccf0*/  FMNMX.FTZ R12, R86, R13, !PT ;  /* 0x0000000d560c7209 */ /* 0x000fc40007810000 */
[----:B------:R-:W-:Y:S01]  /*cd00*/  FMNMX.FTZ R14, R158, R15, !PT ;  /* 0x0000000f9e0e7209 */ /* 0x000fe20007810000 */
[----:B------:R-:W-:Y:S01]  /*cd10*/  IMAD.U32 R15, RZ, RZ, UR33 ;  /* 0x00000021ff0f7e24 */ /* 0x000fe2000f8e00ff */
[----:B------:R-:W-:Y:S01]  /*cd20*/  FMNMX.FTZ R16, R126, R17, !PT ;  /* 0x000000117e107209 */ /* 0x000fe20007810000 */
[----:B------:R-:W-:Y:S01]  /*cd30*/  UIADD3 UR33, UR33, 0x3, URZ ;  /* 0x0000000321217890 */ /* 0x000fe2000fffe03f */
[----:B------:R-:W-:Y:S02]  /*cd40*/  FMNMX.FTZ R14, R183, R14, !PT ;  /* 0x0000000eb70e7209 */ /* 0x000fe40007810000 */
[----:B------:R-:W-:Y:S02]  /*cd50*/  LOP3.LUT R18, R35, UR27, R15, 0x96, !PT ;  /* 0x0000001b23127c12 */ /* 0x000fe4000f8e960f */
[----:B------:R-:W-:Y:S01]  /*cd60*/  FMNMX.FTZ R13, R177, R14, !PT ;  /* 0x0000000eb10d7209 */ /* 0x000fe20007810000 */
[----:B------:R-:W-:Y:S01]  /*cd70*/  IMAD.U32 R159, RZ, RZ, UR33 ;  /* 0x00000021ff9f7e24 */ /* 0x000fe2000f8e00ff */
[----:B------:R-:W-:Y:S01]  /*cd80*/  FMNMX.FTZ R15, R85, R12, !PT ;  /* 0x0000000c550f7209 */ /* 0x000fe20007810000 */
[----:B------:R-:W-:Y:S01]  /*cd90*/  IMAD.WIDE.U32 R18, R18, -0x326172a9, RZ ;  /* 0xcd9e8d5712127825 */ /* 0x000fe200078e00ff */
[----:B------:R-:W-:Y:S01]  /*cda0*/  FMNMX.FTZ R17, R209, R16, !PT ;  /* 0x00000010d1117209 */ /* 0x000fe20007810000 */
[----:B------:R-:W1:Y:S01]  /*cdb0*/  SHFL.BFLY PT, R12, R13, 0x2, 0x1f ;  /* 0x0c401f000d0c7f89 */ /* 0x000e6200000e0000 */
[----:B------:R-:W-:Y:S01]  /*cdc0*/  FMNMX.FTZ R14, R88, R15, !PT ;  /* 0x0000000f580e7209 */ /* 0x000fe20007810000 */
[----:B------:R-:W-:Y:S01]  /*cdd0*/  UIADD3 UR33, UR27, 0x646e171e, URZ ;  /* 0x646e171e1b217890 */ /* 0x000fe2000fffe03f */
        /* <DEDUP_REMOVED lines=14> */
[----:B-1----:R-:W-:Y:S01]  /*cec0*/  FMNMX.FTZ R12, R13, R12, !PT ;  /* 0x0000000c0d0c7209 */ /* 0x002fe20007810000 */
[----:B------:R-:W1:Y:S01]  /*ced0*/  SHFL.BFLY PT, R15, R14, 0x2, 0x1f ;  /* 0x0c401f000e0f7f89 */ /* 0x000e6200000e0000 */
[----:B------:R-:W-:-:S02]  /*cee0*/  FMNMX.FTZ R13, R121, R22, !PT ;  /* 0x00000016790d7209 */ /* 0x000fc40007810000 */
[----:B------:R-:W-:Y:S01]  /*cef0*/  FMNMX.FTZ R16, R136, R17, !PT ;  /* 0x0000001188107209 */ /* 0x000fe20007810000 */
[----:B------:R-:W2:Y:S01]  /*cf00*/  SHFL.BFLY PT, R91, R12, 0x1, 0x1f ;  /* 0x0c201f000c5b7f89 */ /* 0x000ea200000e0000 */
        /* <DEDUP_REMOVED lines=8> */
[----:B------:R-:W-:Y:S02]  /*cf90*/  LOP3.LUT R16, R157, R2, RZ, 0x3c, !PT ;  /* 0x000000029d107212 */ /* 0x000fe400078e3cff */
[----:B------:R-:W-:Y:S02]  /*cfa0*/  FMNMX.FTZ R13, R192, R13, !PT ;  /* 0x0000000dc00d7209 */ /* 0x000fe40007810000 */
[----:B------:R-:W-:Y:S01]  /*cfb0*/  FMNMX.FTZ R20, R44, R17, !PT ;  /* 0x000000112c147209 */ /* 0x000fe20007810000 */
[----:B------:R-:W-:Y:S01]  /*cfc0*/  IMAD.WIDE.U32 R110, R16, -0x2daee0ad, RZ ;  /* 0xd2511f53106e7825 */ /* 0x000fe200078e00ff */
[----:B------:R-:W-:Y:S02]  /*cfd0*/  FMNMX.FTZ R16, R190, R13, !PT ;  /* 0x0000000dbe107209 */ /* 0x000fe40007810000 */
[----:B------:R-:W-:-:S02]  /*cfe0*/  LOP3.LUT R30, R199, UR4, R18, 0x96, !PT ;  /* 0x00000004c71e7c12 */ /* 0x000fc4000f8e9612 */
[----:B------:R-:W-:Y:S02]  /*cff0*/  FMNMX.FTZ R17, R45, R20, !PT ;  /* 0x000000142d117209 */ /* 0x000fe40007810000 */
[----:B------:R-:W-:Y:S01]  /*d000*/  FMNMX.FTZ R13, R175, R16, !PT ;  /* 0x00000010af0d7209 */ /* 0x000fe20007810000 */
[----:B------:R-:W-:Y:S01]  /*d010*/  IMAD.WIDE.U32 R30, R30, -0x2daee0ad, RZ ;  /* 0xd2511f531e1e7825 */ /* 0x000fe200078e00ff */
[----:B-1----:R-:W-:Y:S02]  /*d020*/  FMNMX.FTZ R15, R14, R15, !PT ;  /* 0x0000000f0e0f7209 */ /* 0x002fe40007810000 */
[----:B------:R-:W-:Y:S02]  /*d030*/  FMNMX.FTZ R17, R48, R17, !PT ;  /* 0x0000001130117209 */ /* 0x000fe40007810000 */
[----:B------:R-:W-:Y:S01]  /*d040*/  LOP3.LUT R14, R111, UR7, R34, 0x96, !PT ;  /* 0x000000076f0e7c12 */ /* 0x000fe2000f8e9622 */
[----:B------:R-:W1:Y:S01]  /*d050*/  SHFL.BFLY PT, R90, R15, 0x1, 0x1f ;  /* 0x0c201f000f5a7f89 */ /* 0x000e6200000e0000 */
[----:B--2---:R-:W-:Y:S01]  /*d060*/  FMNMX.FTZ R91, R12, R91, !PT ;  /* 0x0000005b0c5b7209 */ /* 0x004fe20007810000 */
[----:B------:R-:W-:Y:S01]  /*d070*/  UIADD3 UR7, UR26, -0x4ab325aa, URZ ;  /* 0xb54cda561a077890 */ /* 0x000fe2000fffe03f */
[----:B------:R-:W-:Y:S01]  /*d080*/  FMNMX.FTZ R13, R174, R13, !PT ;  /* 0x0000000dae0d7209 */ /* 0x000fe20007810000 */
[----:B------:R-:W-:Y:S01]  /*d090*/  IMAD.WIDE.U32 R148, R14, -0x326172a9, RZ ;  /* 0xcd9e8d570e947825 */ /* 0x000fe200078e00ff */
[----:B------:R-:W-:-:S03]  /*d0a0*/  FMNMX.FTZ R12, R52, R17, !PT ;  /* 0x00000011340c7209 */ /* 0x000fc60007810000 */
[----:B------:R-:W-:Y:S01]  /*d0b0*/  FMUL.FTZ R188, R91, UR36 ;  /* 0x000000245bbc7c20 */ /* 0x000fe20008410000 */
[----:B------:R-:W-:Y:S01]  /*d0c0*/  LOP3.LUT R32, R31, UR28, R32, 0x96, !PT ;  /* 0x0000001c1f207c12 */ /* 0x000fe2000f8e9620 */
[----:B------:R-:W-:Y:S01]  /*d0d0*/  IMAD.MOV.U32 R111, RZ, RZ, R41 ;  /* 0x000000ffff6f7224 */ /* 0x000fe200078e0029 */
[----:B------:R-:W-:Y:S02]  /*d0e0*/  FMNMX.FTZ R14, R72, R13, !PT ;  /* 0x0000000d480e7209 */ /* 0x000fe40007810000 */
[----:B------:R-:W-:Y:S01]  /*d0f0*/  FMNMX.FTZ R13, R49, R12, !PT ;  /* 0x0000000c310d7209 */ /* 0x000fe20007810000 */
[----:B------:R-:W-:Y:S01]  /*d100*/  IMAD.WIDE.U32 R32, R32, -0x326172a9, RZ ;  /* 0xcd9e8d5720207825 */ /* 0x000fe200078e00ff */
[----:B------:R-:W-:Y:S02]  /*d110*/  FSETP.NEU.FTZ.AND P2, PT, R91, -INF , PT ;  /* 0xff8000005b00780b */ /* 0x000fe40003f5d000 */
[----:B------:R-:W-:Y:S01]  /*d120*/  FMNMX.FTZ R12, R56, R13, !PT ;  /* 0x0000000d380c7209 */ /* 0x000fe20007810000 */
[----:B------:R-:W-:Y:S01]  /*d130*/  IMAD.MOV.U32 R115, RZ, RZ, R111 ;  /* 0x000000ffff737224 */ /* 0x000fe200078e006f */
[----:B------:R-:W-:-:S02]  /*d140*/  LOP3.LUT R28, R33, UR25, R28, 0x96, !PT ;  /* 0x00000019211c7c12 */ /* 0x000fc4000f8e961c */
[----:B------:R-:W-:Y:S02]  /*d150*/  FMNMX.FTZ R12, R53, R12, !PT ;  /* 0x0000000c350c7209 */ /* 0x000fe40007810000 */
[----:B------:R-:W-:Y:S01]  /*d160*/  LOP3.LUT R33, R19, UR6, R156, 0x96, !PT ;  /* 0x0000000613217c12 */ /* 0x000fe2000f8e969c */
[----:B------:R-:W-:Y:S01]  /*d170*/  IMAD.WIDE.U32 R28, R28, -0x2daee0ad, RZ ;  /* 0xd2511f531c1c7825 */ /* 0x000fe200078e00ff */
[----:B------:R-:W-:Y:S02]  /*d180*/  FMNMX.FTZ R12, R57, R12, !PT ;  /* 0x0000000c390c7209 */ /* 0x000fe40007810000 */
[----:B------:R-:W-:Y:S02]  /*d190*/  FMNMX.FTZ R19, R71, R14, !PT ;  /* 0x0000000e47137209 */ /* 0x000fe40007810000 */
[----:B------:R-:W-:Y:S02]  /*d1a0*/  FSEL R188, R188, RZ, P2 ;  /* 0x000000ffbcbc7208 */ /* 0x000fe40001000000 */
[----:B------:R-:W-:-:S02]  /*d1b0*/  FMNMX.FTZ R13, R61, R12, !PT ;  /* 0x0000000c3d0d7209 */ /* 0x000fc40007810000 */
[----:B------:R-:W-:Y:S01]  /*d1c0*/  FMNMX.FTZ R20, R70, R19, !PT ;  /* 0x0000001346147209 */ /* 0x000fe20007810000 */
[----:B------:R-:W-:Y:S01]  /*d1d0*/  FFMA.FTZ R99, R9, UR36, -R188 ;  /* 0x0000002409637c23 */ /* 0x000fe200080108bc */
[----:B------:R-:W-:Y:S01]  /*d1e0*/  LOP3.LUT R22, R29, UR19, R22, 0x96, !PT ;  /* 0x000000131d167c12 */ /* 0x000fe2000f8e9616 */
[----:B------:R-:W-:Y:S01]  /*d1f0*/  FFMA.FTZ R98, R95, UR36, -R188 ;  /* 0x000000245f627c23 */ /* 0x000fe200080108bc */
[----:B------:R-:W-:Y:S01]  /*d200*/  LOP3.LUT R24, R149, UR4, R18, 0x96, !PT ;  /* 0x0000000495187c12 */ /* 0x000fe2000f8e9612 */
[--C-:B------:R-:W-:Y:S01]  /*d210*/  FFMA.FTZ R101, R27, UR36, -R188.reuse ;  /* 0x000000241b657c23 */ /* 0x100fe200080108bc */
[----:B------:R-:W-:Y:S01]  /*d220*/  FMNMX.FTZ R18, R60, R13, !PT ;  /* 0x0000000d3c127209 */ /* 0x000fe20007810000 */
[----:B------:R-:W-:Y:S01]  /*d230*/  FFMA.FTZ R97, R97, UR36, -R188 ;  /* 0x0000002461617c23 */ /* 0x000fe200080108bc */
[----:B------:R-:W-:Y:S01]  /*d240*/  FMNMX.FTZ R9, R69, R20, !PT ;  /* 0x0000001445097209 */ /* 0x000fe20007810000 */
[----:B------:R-:W-:Y:S01]  /*d250*/  MUFU.EX2 R99, R99 ;  /* 0x0000006300637308 */ /* 0x000fe20000000800 */
[----:B------:R-:W-:Y:S01]  /*d260*/  LOP3.LUT R30, R23, UR24, R30, 0x96, !PT ;  /* 0x00000018171e7c12 */ /* 0x000fe2000f8e961e */
[----:B------:R-:W-:Y:S01]  /*d270*/  IMAD.WIDE.U32 R22, R22, -0x326172a9, RZ ;  /* 0xcd9e8d5716167825 */ /* 0x000fe200078e00ff */
[----:B------:R-:W-:-:S03]  /*d280*/  FMNMX.FTZ R13, R63, R18, !PT ;  /* 0x000000123f0d7209 */ /* 0x000fc60007810000 */
[--C-:B------:R-:W-:Y:S01]  /*d290*/  FFMA.FTZ R119, R197, UR36, -R188.reuse ;  /* 0x00000024c5777c23 */ /* 0x100fe200080108bc */
[----:B------:R-:W-:Y:S01]  /*d2a0*/  FMNMX.FTZ R18, R68, R9, !PT ;  /* 0x0000000944127209 */ /* 0x000fe20007810000 */
[----:B------:R-:W-:Y:S01]  /*d2b0*/  IMAD.WIDE.U32 R30, R30, -0x326172a9, RZ ;  /* 0xcd9e8d571e1e7825 */ /* 0x000fe200078e00ff */
[C---:B------:R-:W-:Y:S01]  /*d2c0*/  LOP3.LUT R14, R22.reuse, 0xffff, RZ, 0xc0, !PT ;  /* 0x0000ffff160e7812 */ /* 0x040fe200078ec0ff */
[----:B------:R-:W-:Y:S01]  /*d2d0*/  MUFU.EX2 R101, R101 ;  /* 0x0000006500657308 */ /* 0x000fe20000000800 */
[----:B------:R-:W-:Y:S01]  /*d2e0*/  FMNMX.FTZ R18, R67, R18, !PT ;  /* 0x0000001243127209 */ /* 0x000fe20007810000 */
[--C-:B------:R-:W-:Y:S01]  /*d2f0*/  FFMA.FTZ R116, R203, UR36, -R188.reuse ;  /* 0x00000024cb747c23 */ /* 0x100fe200080108bc */
[----:B------:R-:W-:Y:S01]  /*d300*/  LOP3.LUT R17, R22, 0xff, RZ, 0xc0, !PT ;  /* 0x000000ff16117812 */ /* 0x000fe200078ec0ff */
[----:B------:R-:W-:Y:S01]  /*d310*/  FFMA.FTZ R189, R189, UR36, -R188 ;  /* 0x00000024bdbd7c23 */ /* 0x000fe200080108bc */
[----:B------:R-:W-:Y:S01]  /*d320*/  SHF.R.U32.HI R14, RZ, 0x8, R14 ;  /* 0x00000008ff0e7819 */ /* 0x000fe2000001160e */
[----:B------:R-:W-:Y:S01]  /*d330*/  FFMA.FTZ R164, R164, UR36, -R188 ;  /* 0x00000024a4a47c23 */ /* 0x000fe200080108bc */
[----:B------:R-:W-:Y:S01]  /*d340*/  FMNMX.FTZ R9, R59, R18, !PT ;  /* 0x000000123b097209 */ /* 0x000fe20007810000 */
[----:B------:R-:W-:Y:S01]  /*d350*/  MUFU.EX2 R98, R98 ;  /* 0x0000006200627308 */ /* 0x000fe20000000800 */
[----:B------:R-:W-:Y:S01]  /*d360*/  SHF.R.U32.HI R12, RZ, 0x10, R22 ;  /* 0x00000010ff0c7819 */ /* 0x000fe20000011616 */
[----:B------:R-:W-:Y:S01]  /*d370*/  FFMA.FTZ R183, R183, UR36, -R188 ;  /* 0x00000024b7b77c23 */ /* 0x000fe200080108bc */
[----:B------:R-:W-:Y:S01]  /*d380*/  PRMT R17, R17, 0x5410, R14 ;  /* 0x0000541011117816 */ /* 0x000fe2000000000e */
[--C-:B------:R-:W-:Y:S01]  /*d390*/  FFMA.FTZ R170, R170, UR36, -R188.reuse ;  /* 0x00000024aaaa7c23 */ /* 0x100fe200080108bc */
[----:B-1----:R-:W-:Y:S01]  /*d3a0*/  FMNMX.FTZ R90, R15, R90, !PT ;  /* 0x0000005a0f5a7209 */ /* 0x002fe20007810000 */
[----:B------:R-:W-:Y:S01]  /*d3b0*/  FFMA.FTZ R158, R158, UR36, -R188 ;  /* 0x000000249e9e7c23 */ /* 0x000fe200080108bc */
[----:B------:R-:W-:Y:S01]  /*d3c0*/  FMNMX.FTZ R14, R58, R9, !PT ;  /* 0x000000093a0e7209 */ /* 0x000fe20007810000 */
[----:B------:R-:W1:Y:S01]  /*d3d0*/  MUFU.EX2 R97, R97 ;  /* 0x0000006100617308 */ /* 0x000e620000000800 */
[----:B------:R-:W-:Y:S01]  /*d3e0*/  SHF.R.U32.HI R19, RZ, 0x18, R22 ;  /* 0x00000018ff137819 */ /* 0x000fe20000011616 */
[----:B------:R-:W-:Y:S01]  /*d3f0*/  FMUL.FTZ R95, R90, UR36 ;  /* 0x000000245a5f7c20 */ /* 0x000fe20008410000 */
[----:B------:R-:W-:Y:S01]  /*d400*/  LOP3.LUT R12, R12, 0xff, RZ, 0xc0, !PT ;  /* 0x000000ff0c0c7812 */ /* 0x000fe200078ec0ff */
[----:B------:R-:W-:Y:S01]  /*d410*/  FFMA.FTZ R177, R177, UR36, -R188 ;  /* 0x00000024b1b17c23 */ /* 0x000fe200080108bc */
[----:B------:R-:W-:-:S02]  /*d420*/  FMNMX.FTZ R9, R55, R14, !PT ;  /* 0x0000000e37097209 */ /* 0x000fc40007810000 */
[----:B------:R-:W-:Y:S01]  /*d430*/  FSETP.NEU.FTZ.AND P1, PT, R90, -INF , PT ;  /* 0xff8000005a00780b */ /* 0x000fe20003f3d000 */
[----:B------:R-:W-:Y:S01]  /*d440*/  MUFU.EX2 R119, R119 ;  /* 0x0000007700777308 */ /* 0x000fe20000000800 */
[----:B------:R-:W-:Y:S02]  /*d450*/  FSEL R14, R91, RZ, P2 ;  /* 0x000000ff5b0e7208 */ /* 0x000fe40001000000 */
[----:B------:R-:W-:Y:S02]  /*d460*/  PRMT R19, R12, 0x5410, R19 ;  /* 0x000054100c137816 */ /* 0x000fe40000000013 */
[----:B------:R-:W-:Y:S01]  /*d470*/  FMNMX.FTZ R12, R54, R9, !PT ;  /* 0x00000009360c7209 */ /* 0x000fe20007810000 */
[----:B------:R-:W-:Y:S01]  /*d480*/  FADD.FTZ R105, R7, -R14 ;  /* 0x8000000e07697221 */ /* 0x000fe20000010000 */
[----:B------:R-:W-:Y:S01]  /*d490*/  FMNMX.FTZ R13, R62, R13, !PT ;  /* 0x0000000d3e0d7209 */ /* 0x000fe20007810000 */
[----:B------:R-:W-:Y:S01]  /*d4a0*/  MUFU.EX2 R116, R116 ;  /* 0x0000007400747308 */ /* 0x000fe20000000800 */
[----:B------:R-:W-:Y:S01]  /*d4b0*/  FSEL R95, R95, RZ, P1 ;  /* 0x000000ff5f5f7208 */ /* 0x000fe20000800000 */
[----:B------:R-:W-:Y:S01]  /*d4c0*/  FMUL.FTZ R105, R105, UR36 ;  /* 0x0000002469697c20 */ /* 0x000fe20008410000 */
[----:B------:R-:W-:-:S02]  /*d4d0*/  FMNMX.FTZ R7, R51, R12, !PT ;  /* 0x0000000c33077209 */ /* 0x000fc40007810000 */
[----:B------:R-:W-:Y:S01]  /*d4e0*/  FMNMX.FTZ R13, R64, R13, !PT ;  /* 0x0000000d400d7209 */ /* 0x000fe20007810000 */
[--C-:B------:R-:W-:Y:S01]  /*d4f0*/  FFMA.FTZ R103, R10, UR36, -R95.reuse ;  /* 0x000000240a677c23 */ /* 0x100fe2000801085f */
[----:B------:R-:W-:Y:S01]  /*d500*/  FMNMX.FTZ R10, R50, R7, !PT ;  /* 0x00000007320a7209 */ /* 0x000fe20007810000 */
[--C-:B------:R-:W-:Y:S01]  /*d510*/  FFMA.FTZ R96, R26, UR36, -R95.reuse ;  /* 0x000000241a607c23 */ /* 0x100fe2000801085f */
[----:B------:R-:W-:Y:S01]  /*d520*/  FMNMX.FTZ R18, R66, R13, !PT ;  /* 0x0000000d42127209 */ /* 0x000fe20007810000 */
[--C-:B------:R-:W-:Y:S01]  /*d530*/  FFMA.FTZ R100, R11, UR36, -R95.reuse ;  /* 0x000000240b647c23 */ /* 0x100fe2000801085f */
[----:B------:R-:W-:Y:S01]  /*d540*/  LOP3.LUT R16, R23, UR7, R30, 0x96, !PT ;  /* 0x0000000717107c12 */ /* 0x000fe2000f8e961e */
[--C-:B------:R-:W-:Y:S01]  /*d550*/  FFMA.FTZ R7, R225, UR36, -R95.reuse ;  /* 0x00000024e1077c23 */ /* 0x100fe2000801085f */
[----:B------:R-:W-:Y:S01]  /*d560*/  FMNMX.FTZ R9, R47, R10, !PT ;  /* 0x0000000a2f097209 */ /* 0x000fe20007810000 */
[----:B------:R-:W-:Y:S01]  /*d570*/  MUFU.EX2 R96, R96 ;  /* 0x0000006000607308 */ /* 0x000fe20000000800 */
[----:B------:R-:W-:Y:S01]  /*d580*/  FMNMX.FTZ R13, R65, R18, !PT ;  /* 0x00000012410d7209 */ /* 0x000fe20007810000 */
[--C-:B------:R-:W-:Y:S01]  /*d590*/  FFMA.FTZ R120, R120, UR36, -R95.reuse ;  /* 0x0000002478787c23 */ /* 0x100fe2000801085f */
[----:B------:R-:W-:Y:S01]  /*d5a0*/  LOP3.LUT R18, R16, 0xffff, RZ, 0xc0, !PT ;  /* 0x0000ffff10127812 */ /* 0x000fe200078ec0ff */
[--C-:B------:R-:W-:Y:S01]  /*d5b0*/  FFMA.FTZ R142, R196, UR36, -R95.reuse ;  /* 0x00000024c48e7c23 */ /* 0x100fe2000801085f */
[----:B------:R-:W-:Y:S01]  /*d5c0*/  LOP3.LUT R23, R16, 0xff, RZ, 0xc0, !PT ;  /* 0x000000ff10177812 */ /* 0x000fe200078ec0ff */
[--C-:B------:R-:W-:Y:S01]  /*d5d0*/  FFMA.FTZ R182, R182, UR36, -R95.reuse ;  /* 0x00000024b6b67c23 */ /* 0x100fe2000801085f */
[--C-:B------:R-:W-:Y:S01]  /*d5e0*/  SHF.R.U32.HI R10, RZ, 0x10, R16.reuse ;  /* 0x00000010ff0a7819 */ /* 0x100fe20000011610 */
[----:B------:R-:W-:Y:S01]  /*d5f0*/  MUFU.EX2 R103, R103 ;  /* 0x0000006700677308 */ /* 0x000fe20000000800 */
[----:B------:R-:W-:Y:S01]  /*d600*/  SHF.R.U32.HI R21, RZ, 0x18, R16 ;  /* 0x00000018ff157819 */ /* 0x000fe20000011610 */
[--C-:B------:R-:W-:Y:S01]  /*d610*/  FFMA.FTZ R186, R186, UR36, -R95.reuse ;  /* 0x00000024baba7c23 */ /* 0x100fe2000801085f */
[----:B------:R-:W-:Y:S01]  /*d620*/  FMNMX.FTZ R16, R46, R9, !PT ;  /* 0x000000092e107209 */ /* 0x000fe20007810000 */
[--C-:B------:R-:W-:Y:S01]  /*d630*/  FFMA.FTZ R172, R172, UR36, -R95.reuse ;  /* 0x00000024acac7c23 */ /* 0x100fe2000801085f */
[----:B------:R-:W-:Y:S01]  /*d640*/  FMNMX.FTZ R106, R74, R13, !PT ;  /* 0x0000000d4a6a7209 */ /* 0x000fe20007810000 */
[--C-:B------:R-:W-:Y:S01]  /*d650*/  FFMA.FTZ R160, R160, UR36, -R95.reuse ;  /* 0x00000024a0a07c23 */ /* 0x100fe2000801085f */
[----:B------:R-:W-:Y:S01]  /*d660*/  FMNMX.FTZ R16, R79, R16, !PT ;  /* 0x000000104f107209 */ /* 0x000fe20007810000 */
[----:B------:R-:W-:Y:S01]  /*d670*/  LDSM.16.MT88.4 R12, [R252+0x4000] ;  /* 0x00400000fc0c783b */ /* 0x000fe20000004200 */
[----:B------:R-:W-:Y:S01]  /*d680*/  FMNMX.FTZ R106, R73, R106, !PT ;  /* 0x0000006a496a7209 */ /* 0x000fe20007810000 */
[----:B------:R-:W-:Y:S01]  /*d690*/  MUFU.EX2 R100, R100 ;  /* 0x0000006400647308 */ /* 0x000fe20000000800 */
[----:B------:R-:W-:Y:S01]  /*d6a0*/  FMNMX.FTZ R16, R77, R16, !PT ;  /* 0x000000104d107209 */ /* 0x000fe20007810000 */
[--C-:B------:R-:W-:Y:S01]  /*d6b0*/  FFMA.FTZ R76, R76, UR36, -R95.reuse ;  /* 0x000000244c4c7c23 */ /* 0x100fe2000801085f */
[----:B------:R-:W-:Y:S01]  /*d6c0*/  LOP3.LUT R10, R10, 0xff, RZ, 0xc0, !PT ;  /* 0x000000ff0a0a7812 */ /* 0x000fe200078ec0ff */
[--C-:B------:R-:W-:Y:S01]  /*d6d0*/  FFMA.FTZ R128, R128, UR36, -R95.reuse ;  /* 0x0000002480807c23 */ /* 0x100fe2000801085f */
[----:B------:R-:W-:Y:S01]  /*d6e0*/  FSEL R9, R90, RZ, P1 ;  /* 0x000000ff5a097208 */ /* 0x000fe20000800000 */
[----:B------:R-:W-:Y:S01]  /*d6f0*/  FFMA.FTZ R86, R86, UR36, -R95 ;  /* 0x0000002456567c23 */ /* 0x000fe2000801085f */
[----:B------:R-:W-:Y:S01]  /*d700*/  FMNMX.FTZ R16, R75, R16, !PT ;  /* 0x000000104b107209 */ /* 0x000fe20007810000 */
[----:B------:R-:W-:Y:S01]  /*d710*/  MUFU.EX2 R7, R7 ;  /* 0x0000000700077308 */ /* 0x000fe20000000800 */
[----:B------:R-:W-:Y:S01]  /*d720*/  FMNMX.FTZ R106, R83, R106, !PT ;  /* 0x0000006a536a7209 */ /* 0x000fe20007810000 */
[----:B------:R-:W-:Y:S01]  /*d730*/  FADD.FTZ R104, R8, -R9 ;  /* 0x8000000908687221 */ /* 0x000fe20000010000 */
[----:B------:R-:W-:Y:S01]  /*d740*/  PRMT R21, R10, 0x5410, R21 ;  /* 0x000054100a157816 */ /* 0x000fe20000000015 */
[--C-:B------:R-:W-:Y:S01]  /*d750*/  FFMA.FTZ R85, R85, UR36, -R95.reuse ;  /* 0x0000002455557c23 */ /* 0x100fe2000801085f */
[----:B------:R-:W-:Y:S01]  /*d760*/  FMNMX.FTZ R27, R81, R16, !PT ;  /* 0x00000010511b7209 */ /* 0x000fe20007810000 */
[----:B------:R-:W-:Y:S01]  /*d770*/  LDSM.16.MT88.4 R8, [R109+0x4000] ;  /* 0x004000006d08783b */ /* 0x000fe20000004200 */
[----:B------:R-:W-:Y:S01]  /*d780*/  FMUL.FTZ R104, R104, UR36 ;  /* 0x0000002468687c20 */ /* 0x000fe20008410000 */
[----:B------:R-:W2:Y:S01]  /*d790*/  MUFU.EX2 R105, R105 ;  /* 0x0000006900697308 */ /* 0x000ea20000000800 */
[----:B------:R-:W-:Y:S01]  /*d7a0*/  FMNMX.FTZ R27, R80, R27, !PT ;  /* 0x0000001b501b7209 */ /* 0x000fe20007810000 */
[----:B------:R-:W3:Y:S01]  /*d7b0*/  SHFL.BFLY PT, R29, R106, 0x2, 0x1f ;  /* 0x0c401f006a1d7f89 */ /* 0x000ee200000e0000 */
[----:B------:R-:W-:Y:S01]  /*d7c0*/  SHF.R.U32.HI R18, RZ, 0x8, R18 ;  /* 0x00000008ff127819 */ /* 0x000fe20000011612 */
[--C-:B------:R-:W-:Y:S01]  /*d7d0*/  FFMA.FTZ R88, R88, UR36, -R95.reuse ;  /* 0x0000002458587c23 */ /* 0x100fe2000801085f */
[----:B------:R-:W-:Y:S01]  /*d7e0*/  FMNMX.FTZ R27, R82, R27, !PT ;  /* 0x0000001b521b7209 */ /* 0x000fe20007810000 */
[--C-:B------:R-:W-:Y:S01]  /*d7f0*/  FFMA.FTZ R93, R93, UR36, -R95.reuse ;  /* 0x000000245d5d7c23 */ /* 0x100fe2000801085f */
[----:B------:R-:W-:Y:S01]  /*d800*/  PRMT R23, R23, 0x5410, R18 ;  /* 0x0000541017177816 */ /* 0x000fe20000000012 */
[----:B------:R-:W4:Y:S01]  /*d810*/  MUFU.EX2 R104, R104 ;  /* 0x0000006800687308 */ /* 0x000f220000000800 */
[--C-:B------:R-:W-:Y:S01]  /*d820*/  HSET2.LE.AND R18, R17, R102.reuse, PT ;  /* 0x0000006611127233 */ /* 0x100fe20003803000 */
[----:B------:R-:W5:Y:S01]  /*d830*/  SHFL.BFLY PT, R26, R27, 0x2, 0x1f ;  /* 0x0c401f001b1a7f89 */ /* 0x000f6200000e0000 */
[--C-:B------:R-:W-:Y:S01]  /*d840*/  HSET2.LE.AND R19, R19, R102.reuse, PT ;  /* 0x0000006613137233 */ /* 0x100fe20003803000 */
[--C-:B------:R-:W-:Y:S01]  /*d850*/  FFMA.FTZ R92, R92, UR36, -R95.reuse ;  /* 0x000000245c5c7c23 */ /* 0x100fe2000801085f */
[--C-:B------:R-:W-:Y:S01]  /*d860*/  HSET2.LE.AND R16, R23, R102.reuse, PT ;  /* 0x0000006617107233 */ /* 0x100fe20003803000 */
[----:B------:R-:W-:Y:S01]  /*d870*/  FFMA.FTZ R89, R89, UR36, -R95 ;  /* 0x0000002459597c23 */ /* 0x000fe2000801085f */
[----:B------:R-:W-:Y:S01]  /*d880*/  HSET2.LE.AND R17, R21, R102, PT ;  /* 0x0000006615117233 */ /* 0x000fe20003803000 */
[----:B------:R-:W-:Y:S01]  /*d890*/  MUFU.EX2 R120, R120 ;  /* 0x0000007800787308 */ /* 0x000fe20000000800 */
[----:B-1----:R-:W-:Y:S01]  /*d8a0*/  F2FP.F16.F32.PACK_AB R23, R97, R98 ;  /* 0x000000626117723e */ /* 0x002fe200000000ff */
[-C--:B--2---:R-:W-:Y:S01]  /*d8b0*/  FMUL.FTZ R248, R248, R105.reuse ;  /* 0x00000069f8f87220 */ /* 0x084fe20000410000 */
[----:B------:R-:W-:Y:S01]  /*d8c0*/  F2FP.F16.F32.PACK_AB R22, R7, R100 ;  /* 0x000000640716723e */ /* 0x000fe200000000ff */
[----:B------:R-:W-:Y:S01]  /*d8d0*/  FMUL.FTZ R249, R249, R105 ;  /* 0x00000069f9f97220 */ /* 0x000fe20000410000 */
[----:B------:R-:W-:Y:S01]  /*d8e0*/  F2FP.F16.F32.PACK_AB R21, R99, R101 ;  /* 0x000000656315723e */ /* 0x000fe200000000ff */
[-C--:B------:R-:W-:Y:S01]  /*d8f0*/  FMUL.FTZ R236, R236, R105.reuse ;  /* 0x00000069ecec7220 */ /* 0x080fe20000410000 */
[----:B------:R-:W-:Y:S01]  /*d900*/  F2FP.F16.F32.PACK_AB R20, R103, R96 ;  /* 0x000000606714723e */ /* 0x000fe200000000ff */
[----:B------:R-:W-:Y:S01]  /*d910*/  FMUL.FTZ R237, R237, R105 ;  /* 0x00000069eded7220 */ /* 0x000fe20000410000 */
[----:B------:R-:W-:Y:S01]  /*d920*/  LOP3.LUT R18, R18, R23, RZ, 0xc0, !PT ;  /* 0x0000001712127212 */ /* 0x000fe200078ec0ff */
[-C--:B----4-:R-:W-:Y:S01]  /*d930*/  FMUL.FTZ R23, R36, R104.reuse ;  /* 0x0000006824177220 */ /* 0x090fe20000410000 */
[----:B---3--:R-:W-:Y:S01]  /*d940*/  FMNMX.FTZ R106, R106, R29, !PT ;  /* 0x0000001d6a6a7209 */ /* 0x008fe20007810000 */
[----:B------:R-:W-:Y:S01]  /*d950*/  FMUL.FTZ R250, R250, R104 ;  /* 0x00000068fafa7220 */ /* 0x000fe20000410000 */
[----:B------:R-:W-:Y:S01]  /*d960*/  LOP3.LUT R19, R19, R22, RZ, 0xc0, !PT ;  /* 0x0000001613137212 */ /* 0x000fe200078ec0ff */
[----:B------:R-:W-:Y:S01]  /*d970*/  FMUL.FTZ R22, R37, R104 ;  /* 0x0000006825167220 */ /* 0x000fe20000410000 */
[----:B------:R-:W-:Y:S01]  /*d980*/  LOP3.LUT R16, R16, R21, RZ, 0xc0, !PT ;  /* 0x0000001510107212 */ /* 0x000fe200078ec0ff */
[-C--:B------:R-:W-:Y:S01]  /*d990*/  FMUL.FTZ R21, R38, R105.reuse ;  /* 0x0000006926157220 */ /* 0x080fe20000410000 */
[----:B------:R-:W-:Y:S01]  /*d9a0*/  LOP3.LUT R17, R17, R20, RZ, 0xc0, !PT ;  /* 0x0000001411117212 */ /* 0x000fe200078ec0ff */
[----:B------:R-:W-:Y:S01]  /*d9b0*/  FMUL.FTZ R20, R39, R105 ;  /* 0x0000006927147220 */ /* 0x000fe20000410000 */
[----:B------:R-:W-:Y:S01]  /*d9c0*/  IMAD.WIDE.U32 R36, R33, -0x2daee0ad, RZ ;  /* 0xd2511f5321247825 */ /* 0x000fe200078e00ff */
[----:B------:R-:W1:Y:S03]  /*d9d0*/  SHFL.BFLY PT, R29, R106, 0x1, 0x1f ;  /* 0x0c201f006a1d7f89 */ /* 0x000e6600000e0000 */
[-C--:B------:R-:W-:Y:S01]  /*d9e0*/  FMUL.FTZ R251, R251, R104.reuse ;  /* 0x00000068fbfb7220 */ /* 0x080fe20000410000 */
[----:B------:R-:W-:Y:S01]  /*d9f0*/  FMUL.FTZ R238, R238, R104 ;  /* 0x00000068eeee7220 */ /* 0x000fe20000410000 */
[----:B------:R-:W-:Y:S01]  /*da00*/  IMAD.WIDE.U32 R38, R24, -0x2daee0ad, RZ ;  /* 0xd2511f5318267825 */ /* 0x000fe200078e00ff */
[----:B------:R-:W-:-:S03]  /*da10*/  LOP3.LUT R30, R37, UR32, R110, 0x96, !PT ;  /* 0x00000020251e7c12 */ /* 0x000fc6000f8e966e */
[-C--:B------:R-:W-:Y:S01]  /*da20*/  FMUL.FTZ R239, R239, R104.reuse ;  /* 0x00000068efef7220 */ /* 0x080fe20000410000 */
[-C--:B------:R-:W-:Y:S01]  /*da30*/  FMUL.FTZ R232, R232, R105.reuse ;  /* 0x00000069e8e87220 */ /* 0x080fe20000410000 */
[-C--:B------:R-:W-:Y:S01]  /*da40*/  FMUL.FTZ R233, R233, R105.reuse ;  /* 0x00000069e9e97220 */ /* 0x080fe20000410000 */
[----:B------:R-:W-:Y:S01]  /*da50*/  LOP3.LUT R24, R39, UR28, R36, 0x96, !PT ;  /* 0x0000001c27187c12 */ /* 0x000fe2000f8e9624 */
[-C--:B------:R-:W-:Y:S01]  /*da60*/  FMUL.FTZ R234, R234, R104.reuse ;  /* 0x00000068eaea7220 */ /* 0x080fe20000410000 */
[----:B------:R-:W-:Y:S01]  /*da70*/  FMUL.FTZ R235, R235, R104 ;  /* 0x00000068ebeb7220 */ /* 0x000fe20000410000 */
[----:B------:R-:W-:Y:S01]  /*da80*/  IMAD.MOV.U32 R110, RZ, RZ, R43 ;  /* 0x000000ffff6e7224 */ /* 0x000fe200078e002b */
[----:B-----5:R-:W-:Y:S01]  /*da90*/  FMNMX.FTZ R26, R27, R26, !PT ;  /* 0x0000001a1b1a7209 */ /* 0x020fe20007810000 */
[----:B------:R-:W-:Y:S01]  /*daa0*/  IMAD.WIDE.U32 R36, R30, -0x326172a9, RZ ;  /* 0xcd9e8d571e247825 */ /* 0x000fe200078e00ff */
[C---:B------:R-:W-:Y:S01]  /*dab0*/  HMMA.16816.F32 R20, R16.reuse, R12, R20 ;  /* 0x0000000c1014723c */ /* 0x040fe20000001814 */
[----:B------:R-:W-:Y:S01]  /*dac0*/  LOP3.LUT R30, R31, UR23, R32, 0x96, !PT ;  /* 0x000000171f1e7c12 */ /* 0x000fe2000f8e9620 */
[----:B------:R-:W-:Y:S01]  /*dad0*/  MUFU.EX2 R142, R142 ;  /* 0x0000008e008e7308 */ /* 0x000fe20000000800 */
[----:B------:R-:W-:Y:S01]  /*dae0*/  IMAD.WIDE.U32 R42, R24, -0x326172a9, RZ ;  /* 0xcd9e8d57182a7825 */ /* 0x000fe200078e00ff */
[----:B------:R-:W2:Y:S01]  /*daf0*/  SHFL.BFLY PT, R107, R26, 0x1, 0x1f ;  /* 0x0c201f001a6b7f89 */ /* 0x000ea200000e0000 */
[----:B------:R-:W-:Y:S01]  /*db00*/  LOP3.LUT R159, R35, UR27, R159, 0x96, !PT ;  /* 0x0000001b239f7c12 */ /* 0x000fe2000f8e969f */
[C---:B------:R-:W-:Y:S01]  /*db10*/  HMMA.16816.F32 R248, R16.reuse, R14, R248 ;  /* 0x0000000e10f8723c */ /* 0x040fe200000018f8 */
[----:B------:R-:W-:Y:S01]  /*db20*/  FFMA.FTZ R218, R218, R105, R101 ;  /* 0x00000069dada7223 */ /* 0x000fe20000010065 */
[----:B------:R-:W-:Y:S01]  /*db30*/  LOP3.LUT R36, R43, UR25, R36, 0x96, !PT ;  /* 0x000000192b247c12 */ /* 0x000fe2000f8e9624 */
[----:B------:R-:W-:Y:S01]  /*db40*/  FFMA.FTZ R96, R221, R104, R96 ;  /* 0x00000068dd607223 */ /* 0x000fe20000010060 */
[----:B-1----:R-:W-:Y:S01]  /*db50*/  FMNMX.FTZ R106, R106, R29, !PT ;  /* 0x0000001d6a6a7209 */ /* 0x002fe20007810000 */
[----:B------:R-:W-:Y:S01]  /*db60*/  MUFU.EX2 R182, R182 ;  /* 0x000000b600b67308 */ /* 0x000fe20000000800 */
[C---:B------:R-:W-:Y:S01]  /*db70*/  HMMA.16816.F32 R236, R16.reuse, R8, R236 ;  /* 0x0000000810ec723c */ /* 0x040fe200000018ec */
[----:B------:R-:W-:Y:S01]  /*db80*/  FADD.FTZ R99, R99, R218 ;  /* 0x000000da63637221 */ /* 0x000fe20000010000 */
[C---:B------:R-:W-:Y:S01]  /*db90*/  FSETP.NEU.FTZ.AND P2, PT, R106.reuse, -INF , PT ;  /* 0xff8000006a00780b */ /* 0x040fe20003f5d000 */
[----:B------:R-:W-:Y:S01]  /*dba0*/  FMUL.FTZ R201, R106, UR36 ;  /* 0x000000246ac97c20 */ /* 0x000fe20008410000 */
[----:B------:R-:W-:Y:S01]  /*dbb0*/  FADD.FTZ R103, R103, R96 ;  /* 0x0000006067677221 */ /* 0x000fe20000010000 */
[----:B------:R-:W-:Y:S01]  /*dbc0*/  FADD.FTZ R98, R98, R99 ;  /* 0x0000006362627221 */ /* 0x000fe20000010000 */
[----:B------:R-:W-:Y:S01]  /*dbd0*/  HMMA.16816.F32 R232, R16, R10, R232 ;  /* 0x0000000a10e8723c */ /* 0x000fe200000018e8 */
[----:B------:R-:W-:Y:S01]  /*dbe0*/  FSEL R155, R106, RZ, P2 ;  /* 0x000000ff6a9b7208 */ /* 0x000fe20001000000 */
[----:B------:R-:W-:Y:S01]  /*dbf0*/  MUFU.EX2 R172, R172 ;  /* 0x000000ac00ac7308 */ /* 0x000fe20000000800 */
[----:B------:R-:W-:Y:S01]  /*dc00*/  FSEL R201, R201, RZ, P2 ;  /* 0x000000ffc9c97208 */ /* 0x000fe20001000000 */
[----:B------:R-:W-:Y:S01]  /*dc10*/  FADD.FTZ R100, R100, R103 ;  /* 0x0000006764647221 */ /* 0x000fe20000010000 */
[----:B------:R-:W-:Y:S01]  /*dc20*/  FADD.FTZ R97, R97, R98 ;  /* 0x0000006261617221 */ /* 0x000fe20000010000 */
[----:B------:R-:W-:Y:S01]  /*dc30*/  FADD.FTZ R155, R132, -R155 ;  /* 0x8000009b849b7221 */ /* 0x000fe20000010000 */
[----:B------:R-:W-:Y:S01]  /*dc40*/  IMAD.U32 R19, RZ, RZ, UR37 ;  /* 0x00000025ff137e24 */ /* 0x000fe2000f8e00ff */
[----:B------:R-:W-:Y:S01]  /*dc50*/  LOP3.LUT R17, R37, UR31, R148, 0x96, !PT ;  /* 0x0000001f25117c12 */ /* 0x000fe2000f8e9694 */
[----:B------:R-:W-:Y:S01]  /*dc60*/  IMAD.WIDE.U32 R36, R36, -0x2daee0ad, RZ ;  /* 0xd2511f5324247825 */ /* 0x000fe200078e00ff */
[----:B--2---:R-:W-:-:S03]  /*dc70*/  FMNMX.FTZ R107, R26, R107, !PT ;  /* 0x0000006b1a6b7209 */ /* 0x004fc60007810000 */
[----:B------:R-:W-:Y:S01]  /*dc80*/  FFMA.FTZ R154, R210, UR36, -R201 ;  /* 0x00000024d29a7c23 */ /* 0x000fe200080108c9 */
[----:B------:R-:W-:Y:S01]  /*dc90*/  LOP3.LUT R16, R35, UR27, R19, 0x96, !PT ;  /* 0x0000001b23107c12 */ /* 0x000fe2000f8e9613 */
[----:B------:R-:W-:Y:S01]  /*dca0*/  IMAD.WIDE.U32 R18, R17, -0x2daee0ad, RZ ;  /* 0xd2511f5311127825 */ /* 0x000fe200078e00ff */
[----:B------:R-:W-:-:S03]  /*dcb0*/  FSETP.NEU.FTZ.AND P1, PT, R107, -INF , PT ;  /* 0xff8000006b00780b */ /* 0x000fc60003f3d000 */
[----:B------:R-:W-:Y:S01]  /*dcc0*/  FMUL.FTZ R210, R107, UR36 ;  /* 0x000000246bd27c20 */ /* 0x000fe20008410000 */
[----:B------:R-:W-:Y:S01]  /*dcd0*/  FFMA.FTZ R111, R126, UR36, -R201 ;  /* 0x000000247e6f7c23 */ /* 0x000fe200080108c9 */
[----:B------:R-:W-:Y:S01]  /*dce0*/  IMAD.WIDE.U32 R140, R16, -0x326172a9, RZ ;  /* 0xcd9e8d57108c7825 */ /* 0x000fe200078e00ff */
[----:B------:R-:W-:-:S03]  /*dcf0*/  LOP3.LUT R17, R19, UR24, R38, 0x96, !PT ;  /* 0x0000001813117c12 */ /* 0x000fc6000f8e9626 */
[--C-:B------:R-:W-:Y:S01]  /*dd00*/  FFMA.FTZ R145, R134, UR36, -R201.reuse ;  /* 0x0000002486917c23 */ /* 0x100fe200080108c9 */
[----:B------:R-:W-:Y:S01]  /*dd10*/  LOP3.LUT R16, R37, UR19, R18, 0x96, !PT ;  /* 0x0000001325107c12 */ /* 0x000fe2000f8e9612 */
[----:B------:R-:W-:Y:S01]  /*dd20*/  FFMA.FTZ R134, R207, UR36, -R201 ;  /* 0x00000024cf867c23 */ /* 0x000fe200080108c9 */
[----:B------:R-:W-:Y:S01]  /*dd30*/  FSEL R210, R210, RZ, P1 ;  /* 0x000000ffd2d27208 */ /* 0x000fe20000800000 */
[----:B------:R-:W-:Y:S01]  /*dd40*/  IMAD.WIDE.U32 R18, R17, -0x326172a9, RZ ;  /* 0xcd9e8d5711127825 */ /* 0x000fe200078e00ff */
[----:B------:R-:W-:Y:S03]  /*dd50*/  MUFU.EX2 R111, R111 ;  /* 0x0000006f006f7308 */ /* 0x000fe60000000800 */
[----:B------:R-:W-:Y:S01]  /*dd60*/  FMUL.FTZ R155, R155, UR36 ;  /* 0x000000249b9b7c20 */ /* 0x000fe20008410000 */
[----:B------:R-:W-:Y:S01]  /*dd70*/  LOP3.LUT R40, R149, UR4, R140, 0x96, !PT ;  /* 0x0000000495287c12 */ /* 0x000fe2000f8e968c */
[----:B------:R-:W-:Y:S01]  /*dd80*/  IMAD.WIDE.U32 R32, R16, -0x326172a9, RZ ;  /* 0xcd9e8d5710207825 */ /* 0x000fe200078e00ff */
[----:B------:R-:W-:-:S03]  /*dd90*/  LOP3.LUT R29, R19, UR23, R42, 0x96, !PT ;  /* 0x00000017131d7c12 */ /* 0x000fc6000f8e962a */
[--C-:B------:R-:W-:Y:S01]  /*dda0*/  FFMA.FTZ R150, R25, UR36, -R210.reuse ;  /* 0x0000002419967c23 */ /* 0x100fe200080108d2 */
[--C-:B------:R-:W-:Y:S01]  /*ddb0*/  FFMA.FTZ R126, R133, UR36, -R210.reuse ;  /* 0x00000024857e7c23 */ /* 0x100fe200080108d2 */
[----:B------:R-:W-:Y:S01]  /*ddc0*/  FFMA.FTZ R113, R223, UR36, -R210 ;  /* 0x00000024df717c23 */ /* 0x000fe200080108d2 */
[----:B------:R-:W-:Y:S01]  /*ddd0*/  LOP3.LUT R16, R33, UR7, R18, 0x96, !PT ;  /* 0x0000000721107c12 */ /* 0x000fe2000f8e9612 */
[----:B------:R-:W-:Y:S01]  /*dde0*/  FFMA.FTZ R143, R129, UR36, -R210 ;  /* 0x00000024818f7c23 */ /* 0x000fe200080108d2 */
        /* <DEDUP_REMOVED lines=8> */
[----:B------:R-:W-:Y:S01]  /*de70*/  PRMT R27, R27, 0x5410, R18 ;  /* 0x000054101b1b7816 */ /* 0x000fe20000000012 */
[----:B------:R-:W-:Y:S01]  /*de80*/  MUFU.EX2 R126, R126 ;  /* 0x0000007e007e7308 */ /* 0x000fe20000000800 */
[----:B------:R-:W-:Y:S01]  /*de90*/  SHF.R.U32.HI R19, RZ, 0x18, R32 ;  /* 0x00000018ff137819 */ /* 0x000fe20000011620 */
[----:B------:R-:W-:Y:S01]  /*dea0*/  IMAD.WIDE.U32 R32, R29, -0x2daee0ad, RZ ;  /* 0xd2511f531d207825 */ /* 0x000fe200078e00ff */
[----:B------:R-:W-:-:S03]  /*deb0*/  LOP3.LUT R18, R17, 0xff, RZ, 0xc0, !PT ;  /* 0x000000ff11127812 */ /* 0x000fc600078ec0ff */
[--C-:B------:R-:W-:Y:S01]  /*dec0*/  FFMA.FTZ R122, R122, UR36, -R201.reuse ;  /* 0x000000247a7a7c23 */ /* 0x100fe200080108c9 */
[----:B------:R-:W-:Y:S01]  /*ded0*/  LOP3.LUT R17, R16, 0xffff, RZ, 0xc0, !PT ;  /* 0x0000ffff10117812 */ /* 0x000fe200078ec0ff */
[----:B------:R-:W-:Y:S01]  /*dee0*/  FFMA.FTZ R144, R173, UR36, -R201 ;  /* 0x00000024ad907c23 */ /* 0x000fe200080108c9 */
[----:B------:R-:W-:Y:S01]  /*def0*/  PRMT R19, R18, 0x5410, R19 ;  /* 0x0000541012137816 */ /* 0x000fe20000000013 */
[----:B------:R-:W1:Y:S01]  /*df00*/  MUFU.EX2 R113, R113 ;  /* 0x0000007100717308 */ /* 0x000e620000000800 */
[----:B------:R-:W-:Y:S01]  /*df10*/  SHF.R.U32.HI R17, RZ, 0x8, R17 ;  /* 0x00000008ff117819 */ /* 0x000fe20000011611 */
[----:B------:R-:W-:Y:S01]  /*df20*/  FFMA.FTZ R136, R136, UR36, -R201 ;  /* 0x0000002488887c23 */ /* 0x000fe200080108c9 */
[----:B------:R-:W-:Y:S01]  /*df30*/  LOP3.LUT R18, R16, 0xff, RZ, 0xc0, !PT ;  /* 0x000000ff10127812 */ /* 0x000fe200078ec0ff */
[--C-:B------:R-:W-:Y:S01]  /*df40*/  FFMA.FTZ R146, R190, UR36, -R210.reuse ;  /* 0x00000024be927c23 */ /* 0x100fe200080108d2 */
[--C-:B------:R-:W-:Y:S01]  /*df50*/  HSET2.LE.AND R19, R19, R102.reuse, PT ;  /* 0x0000006613137233 */ /* 0x100fe20003803000 */
[----:B------:R-:W-:Y:S01]  /*df60*/  FFMA.FTZ R70, R70, UR36, -R210 ;  /* 0x0000002446467c23 */ /* 0x000fe200080108d2 */
[----:B------:R-:W-:Y:S01]  /*df70*/  PRMT R25, R18, 0x5410, R17 ;  /* 0x0000541012197816 */ /* 0x000fe20000000011 */
[----:B------:R-:W-:Y:S01]  /*df80*/  MUFU.EX2 R150, R150 ;  /* 0x0000009600967308 */ /* 0x000fe20000000800 */
[----:B------:R-:W-:Y:S01]  /*df90*/  SHF.R.U32.HI R17, RZ, 0x10, R16 ;  /* 0x00000010ff117819 */ /* 0x000fe20000011610 */
[----:B------:R-:W-:Y:S01]  /*dfa0*/  FFMA.FTZ R69, R69, UR36, -R210 ;  /* 0x0000002445457c23 */ /* 0x000fe200080108d2 */
[----:B------:R-:W-:Y:S01]  /*dfb0*/  SHF.R.U32.HI R16, RZ, 0x18, R16 ;  /* 0x00000018ff107819 */ /* 0x000fe20000011610 */
[--C-:B------:R-:W-:Y:S01]  /*dfc0*/  FFMA.FTZ R0, R0, UR36, -R201.reuse ;  /* 0x0000002400007c23 */ /* 0x100fe200080108c9 */
[----:B------:R-:W-:Y:S01]  /*dfd0*/  LOP3.LUT R17, R17, 0xff, RZ, 0xc0, !PT ;  /* 0x000000ff11117812 */ /* 0x000fe200078ec0ff */
[----:B------:R-:W-:Y:S01]  /*dfe0*/  FFMA.FTZ R72, R72, UR36, -R210 ;  /* 0x0000002448487c23 */ /* 0x000fe200080108d2 */
[--C-:B------:R-:W-:Y:S01]  /*dff0*/  HSET2.LE.AND R18, R27, R102.reuse, PT ;  /* 0x000000661b127233 */ /* 0x100fe20003803000 */
[----:B------:R-:W2:Y:S01]  /*e000*/  MUFU.EX2 R143, R143 ;  /* 0x0000008f008f7308 */ /* 0x000ea20000000800 */
[----:B------:R-:W-:Y:S01]  /*e010*/  PRMT R17, R17, 0x5410, R16 ;  /* 0x0000541011117816 */ /* 0x000fe20000000010 */
[----:B------:R-:W-:Y:S01]  /*e020*/  FFMA.FTZ R71, R71, UR36, -R210 ;  /* 0x0000002447477c23 */ /* 0x000fe200080108d2 */
[----:B------:R-:W-:Y:S01]  /*e030*/  FSEL R16, R107, RZ, P1 ;  /* 0x000000ff6b107208 */ /* 0x000fe20000800000 */
[--C-:B------:R-:W-:Y:S01]  /*e040*/  FFMA.FTZ R74, R74, UR36, -R201.reuse ;  /* 0x000000244a4a7c23 */ /* 0x100fe200080108c9 */
[----:B-1----:R-:W-:Y:S01]  /*e050*/  F2FP.F16.F32.PACK_AB R24, R113, R126 ;  /* 0x0000007e7118723e */ /* 0x002fe200000000ff */
[--C-:B------:R-:W-:Y:S01]  /*e060*/  FFMA.FTZ R83, R83, UR36, -R201.reuse ;  /* 0x0000002453537c23 */ /* 0x100fe200080108c9 */
[--C-:B------:R-:W-:Y:S01]  /*e070*/  HSET2.LE.AND R17, R17, R102.reuse, PT ;  /* 0x0000006611117233 */ /* 0x100fe20003803000 */
[----:B------:R-:W-:Y:S01]  /*e080*/  FADD.FTZ R151, R5, -R16 ;  /* 0x8000001005977221 */ /* 0x000fe20000010000 */
[----:B------:R-:W-:Y:S01]  /*e090*/  MUFU.EX2 R154, R154 ;  /* 0x0000009a009a7308 */ /* 0x000fe20000000800 */
[----:B------:R-:W-:Y:S01]  /*e0a0*/  F2FP.F16.F32.PACK_AB R5, R111, R134 ;  /* 0x000000866f05723e */ /* 0x000fe200000000ff */
[--C-:B------:R-:W-:Y:S01]  /*e0b0*/  FFMA.FTZ R53, R53, UR36, -R201.reuse ;  /* 0x0000002435357c23 */ /* 0x100fe200080108c9 */
[----:B------:R-:W-:Y:S01]  /*e0c0*/  FMUL.FTZ R151, R151, UR36 ;  /* 0x0000002497977c20 */ /* 0x000fe20008410000 */
[----:B------:R-:W-:Y:S01]  /*e0d0*/  LOP3.LUT R19, R19, R24, RZ, 0xc0, !PT ;  /* 0x0000001813137212 */ /* 0x000fe200078ec0ff */
[--C-:B------:R-:W-:Y:S01]  /*e0e0*/  FFMA.FTZ R60, R60, UR36, -R201.reuse ;  /* 0x000000243c3c7c23 */ /* 0x100fe200080108c9 */
[----:B------:R-:W-:Y:S01]  /*e0f0*/  LOP3.LUT R18, R18, R5, RZ, 0xc0, !PT ;  /* 0x0000000512127212 */ /* 0x000fe200078ec0ff */
[--C-:B------:R-:W-:Y:S01]  /*e100*/  FFMA.FTZ R62, R62, UR36, -R201.reuse ;  /* 0x000000243e3e7c23 */ /* 0x100fe200080108c9 */
[----:B------:R-:W1:Y:S01]  /*e110*/  MUFU.EX2 R145, R145 ;  /* 0x0000009100917308 */ /* 0x000e620000000800 */
[----:B------:R-:W-:Y:S01]  /*e120*/  HSET2.LE.AND R16, R25, R102, PT ;  /* 0x0000006619107233 */ /* 0x000fe20003803000 */
[--C-:B------:R-:W-:Y:S01]  /*e130*/  FFMA.FTZ R65, R65, UR36, -R201.reuse ;  /* 0x0000002441417c23 */ /* 0x100fe200080108c9 */
[----:B--2---:R-:W-:Y:S01]  /*e140*/  F2FP.F16.F32.PACK_AB R24, R143, R150 ;  /* 0x000000968f18723e */ /* 0x004fe200000000ff */
[--C-:B------:R-:W-:Y:S01]  /*e150*/  FFMA.FTZ R73, R73, UR36, -R201.reuse ;  /* 0x0000002449497c23 */ /* 0x100fe200080108c9 */
[----:B------:R-:W-:Y:S01]  /*e160*/  LOP3.LUT R36, R33, UR33, R36, 0x96, !PT ;  /* 0x0000002121247c12 */ /* 0x000fe2000f8e9624 */
[--C-:B------:R-:W-:Y:S01]  /*e170*/  FFMA.FTZ R68, R68, UR36, -R210.reuse ;  /* 0x0000002444447c23 */ /* 0x100fe200080108d2 */
[----:B------:R-:W-:Y:S01]  /*e180*/  LOP3.LUT R17, R17, R24, RZ, 0xc0, !PT ;  /* 0x0000001811117212 */ /* 0x000fe200078ec0ff */
[----:B------:R-:W2:Y:S01]  /*e190*/  MUFU.EX2 R155, R155 ;  /* 0x0000009b009b7308 */ /* 0x000ea20000000800 */
[----:B------:R-:W-:Y:S01]  /*e1a0*/  LOP3.LUT R43, R32, 0xff, RZ, 0xc0, !PT ;  /* 0x000000ff202b7812 */ /* 0x000fe200078ec0ff */
[----:B------:R-:W-:Y:S01]  /*e1b0*/  FFMA.FTZ R67, R67, UR36, -R210 ;  /* 0x0000002443437c23 */ /* 0x000fe200080108d2 */
[----:B------:R-:W-:Y:S01]  /*e1c0*/  SHF.R.U32.HI R133, RZ, 0x18, R32 ;  /* 0x00000018ff857819 */ /* 0x000fe20000011620 */
[--C-:B------:R-:W-:Y:S01]  /*e1d0*/  FFMA.FTZ R59, R59, UR36, -R210.reuse ;  /* 0x000000243b3b7c23 */ /* 0x100fe200080108d2 */
[----:B------:R-:W-:Y:S01]  /*e1e0*/  LOP3.LUT R157, R36, 0xff, RZ, 0xc0, !PT ;  /* 0x000000ff249d7812 */ /* 0x000fe200078ec0ff */
[----:B------:R-:W-:Y:S01]  /*e1f0*/  FFMA.FTZ R58, R58, UR36, -R210 ;  /* 0x000000243a3a7c23 */ /* 0x000fe200080108d2 */
[----:B------:R-:W-:Y:S01]  /*e200*/  LOP3.LUT R41, R141, UR6, R156, 0x96, !PT ;  /* 0x000000068d297c12 */ /* 0x000fe2000f8e969c */
[----:B------:R-:W3:Y:S01]  /*e210*/  MUFU.EX2 R151, R151 ;  /* 0x0000009700977308 */ /* 0x000ee20000000800 */
[----:B-1----:R-:W-:Y:S01]  /*e220*/  F2FP.F16.F32.PACK_AB R5, R145, R154 ;  /* 0x0000009a9105723e */ /* 0x002fe200000000ff */
[----:B------:R-:W-:Y:S01]  /*e230*/  FFMA.FTZ R55, R55, UR36, -R210 ;  /* 0x0000002437377c23 */ /* 0x000fe200080108d2 */
[----:B------:R-:W-:Y:S01]  /*e240*/  LOP3.LUT R141, R141, UR6, R114, 0x96, !PT ;  /* 0x000000068d8d7c12 */ /* 0x000fe2000f8e9672 */
[--C-:B------:R-:W-:Y:S01]  /*e250*/  FFMA.FTZ R114, R224, UR36, -R201.reuse ;  /* 0x00000024e0727c23 */ /* 0x100fe200080108c9 */
[----:B------:R-:W-:Y:S01]  /*e260*/  LOP3.LUT R16, R16, R5, RZ, 0xc0, !PT ;  /* 0x0000000510107212 */ /* 0x000fe200078ec0ff */
[----:B------:R-:W-:Y:S01]  /*e270*/  FFMA.FTZ R5, R209, UR36, -R201 ;  /* 0x00000024d1057c23 */ /* 0x000fe200080108c9 */
[----:B------:R-:W-:Y:S01]  /*e280*/  IMAD.WIDE.U32 R222, R41, -0x2daee0ad, RZ ;  /* 0xd2511f5329de7825 */ /* 0x000fe200078e00ff */
[----:B------:R-:W1:Y:S03]  /*e290*/  MUFU.EX2 R129, R129 ;  /* 0x0000008100817308 */ /* 0x000e660000000800 */
[-C--:B--2---:R-:W-:Y:S01]  /*e2a0*/  FMUL.FTZ R24, R115, R155.reuse ;  /* 0x0000009b73187220 */ /* 0x084fe20000410000 */
[-C--:B------:R-:W-:Y:S01]  /*e2b0*/  FMUL.FTZ R25, R112, R155.reuse ;  /* 0x0000009b70197220 */ /* 0x080fe20000410000 */
[-C--:B------:R-:W-:Y:S01]  /*e2c0*/  FMUL.FTZ R244, R244, R155.reuse ;  /* 0x0000009bf4f47220 */ /* 0x080fe20000410000 */
[-C--:B------:R-:W-:Y:S01]  /*e2d0*/  FMUL.FTZ R245, R245, R155.reuse ;  /* 0x0000009bf5f57220 */ /* 0x080fe20000410000 */
[-C--:B------:R-:W-:Y:S01]  /*e2e0*/  FMUL.FTZ R228, R228, R155.reuse ;  /* 0x0000009be4e47220 */ /* 0x080fe20000410000 */
[----:B------:R-:W-:Y:S01]  /*e2f0*/  FMUL.FTZ R229, R229, R155 ;  /* 0x0000009be5e57220 */ /* 0x000fe20000410000 */
[----:B------:R-:W-:Y:S01]  /*e300*/  FFMA.FTZ R112, R208, UR36, -R95 ;  /* 0x00000024d0707c23 */ /* 0x000fe2000801085f */
[--C-:B------:R-:W-:Y:S01]  /*e310*/  FFMA.FTZ R115, R135, UR36, -R188.reuse ;  /* 0x0000002487737c23 */ /* 0x100fe200080108bc */
[-C--:B---3--:R-:W-:Y:S01]  /*e320*/  FMUL.FTZ R26, R110, R151.reuse ;  /* 0x000000976e1a7220 */ /* 0x088fe20000410000 */
[-C--:B------:R-:W-:Y:S01]  /*e330*/  FMUL.FTZ R27, R108, R151.reuse ;  /* 0x000000976c1b7220 */ /* 0x080fe20000410000 */
[-C--:B------:R-:W-:Y:S01]  /*e340*/  FMUL.FTZ R246, R246, R151.reuse ;  /* 0x00000097f6f67220 */ /* 0x080fe20000410000 */
[-C--:B------:R-:W-:Y:S01]  /*e350*/  FMUL.FTZ R247, R247, R151.reuse ;  /* 0x00000097f7f77220 */ /* 0x080fe20000410000 */
[----:B------:R-:W-:Y:S01]  /*e360*/  FFMA.FTZ R110, R211, UR36, -R188 ;  /* 0x00000024d36e7c23 */ /* 0x000fe200080108bc */
[-C--:B------:R-:W-:Y:S01]  /*e370*/  FMUL.FTZ R31, R243, R151.reuse ;  /* 0x00000097f31f7220 */ /* 0x080fe20000410000 */
[-C--:B------:R-:W-:Y:S01]  /*e380*/  FMUL.FTZ R230, R230, R151.reuse ;  /* 0x00000097e6e67220 */ /* 0x080fe20000410000 */
[----:B------:R-:W-:Y:S01]  /*e390*/  FMUL.FTZ R231, R231, R151 ;  /* 0x00000097e7e77220 */ /* 0x000fe20000410000 */
[----:B------:R-:W-:Y:S01]  /*e3a0*/  HMMA.16816.F32 R24, R16, R12, R24 ;  /* 0x0000000c1018723c */ /* 0x000fe20000001818 */
[----:B------:R-:W-:Y:S01]  /*e3b0*/  FFMA.FTZ R108, R226, UR36, -R201 ;  /* 0x00000024e26c7c23 */ /* 0x000fe200080108c9 */
[----:B------:R-:W2:Y:S01]  /*e3c0*/  MUFU.EX2 R110, R110 ;  /* 0x0000006e006e7308 */ /* 0x000ea20000000800 */
[----:B------:R-:W-:-:S02]  /*e3d0*/  IMAD.MOV.U32 R226, RZ, RZ, R109 ;  /* 0x000000ffffe27224 */ /* 0x000fc400078e006d */
[----:B------:R-:W-:Y:S01]  /*e3e0*/  FFMA.FTZ R109, R216, UR36, -R95 ;  /* 0x00000024d86d7c23 */ /* 0x000fe2000801085f */
[----:B------:R-:W-:Y:S01]  /*e3f0*/  FFMA.FTZ R135, R125, UR36, -R210 ;  /* 0x000000247d877c23 */ /* 0x000fe200080108d2 */
[----:B-1----:R-:W-:Y:S01]  /*e400*/  F2FP.F16.F32.PACK_AB R132, R129, R120 ;  /* 0x000000788184723e */ /* 0x002fe200000000ff */
[----:B------:R-:W-:Y:S01]  /*e410*/  IMAD.WIDE.U32 R208, R40, -0x2daee0ad, RZ ;  /* 0xd2511f5328d07825 */ /* 0x000fe200078e00ff */
[----:B------:R-:W-:-:S03]  /*e420*/  LOP3.LUT R13, R32, 0xffff, RZ, 0xc0, !PT ;  /* 0x0000ffff200d7812 */ /* 0x000fc600078ec0ff */
[----:B------:R-:W-:Y:S01]  /*e430*/  FFMA.FTZ R54, R54, UR36, -R210 ;  /* 0x0000002436367c23 */ /* 0x000fe200080108d2 */
[----:B------:R-:W-:Y:S01]  /*e440*/  SHF.R.U32.HI R12, RZ, 0x10, R32 ;  /* 0x00000010ff0c7819 */ /* 0x000fe20000011620 */
[----:B------:R-:W-:Y:S01]  /*e450*/  IMAD.WIDE.U32 R32, R30, -0x2daee0ad, RZ ;  /* 0xd2511f531e207825 */ /* 0x000fe200078e00ff */
[----:B------:R-:W-:Y:S01]  /*e460*/  SHF.R.U32.HI R30, RZ, 0x8, R13 ;  /* 0x00000008ff1e7819 */ /* 0x000fe2000001160d */
[----:B------:R-:W-:Y:S01]  /*e470*/  MUFU.EX2 R109, R109 ;  /* 0x0000006d006d7308 */ /* 0x000fe20000000800 */
[----:B------:R-:W-:Y:S01]  /*e480*/  SHF.R.U32.HI R125, RZ, 0x10, R36 ;  /* 0x00000010ff7d7819 */ /* 0x000fe20000011624 */
[--C-:B------:R-:W-:Y:S01]  /*e490*/  FFMA.FTZ R79, R79, UR36, -R210.reuse ;  /* 0x000000244f4f7c23 */ /* 0x100fe200080108d2 */
[----:B------:R-:W-:Y:S01]  /*e4a0*/  LOP3.LUT R13, R32, 0xffff, RZ, 0xc0, !PT ;  /* 0x0000ffff200d7812 */ /* 0x000fe200078ec0ff */
[----:B------:R-:W-:Y:S01]  /*e4b0*/  FFMA.FTZ R75, R75, UR36, -R210 ;  /* 0x000000244b4b7c23 */ /* 0x000fe200080108d2 */
[----:B------:R-:W-:Y:S01]  /*e4c0*/  PRMT R43, R43, 0x5410, R30 ;  /* 0x000054102b2b7816 */ /* 0x000fe2000000001e */
[----:B------:R-:W-:Y:S01]  /*e4d0*/  FFMA.FTZ R154, R217, R155, R154 ;  /* 0x0000009bd99a7223 */ /* 0x000fe2000001009a */
[----:B------:R-:W-:Y:S01]  /*e4e0*/  LOP3.LUT R30, R12, 0xff, RZ, 0xc0, !PT ;  /* 0x000000ff0c1e7812 */ /* 0x000fe200078ec0ff */
[----:B------:R-:W1:Y:S01]  /*e4f0*/  MUFU.EX2 R112, R112 ;  /* 0x0000007000707308 */ /* 0x000e620000000800 */
[----:B------:R-:W-:Y:S01]  /*e500*/  LOP3.LUT R28, R33, UR33, R28, 0x96, !PT ;  /* 0x00000021211c7c12 */ /* 0x000fe2000f8e961c */
[-C--:B------:R-:W-:Y:S01]  /*e510*/  FFMA.FTZ R150, R219, R151.reuse, R150 ;  /* 0x00000097db967223 */ /* 0x080fe20000010096 */
[----:B------:R-:W-:Y:S01]  /*e520*/  LOP3.LUT R37, R32, 0xff, RZ, 0xc0, !PT ;  /* 0x000000ff20257812 */ /* 0x000fe200078ec0ff */
[----:B------:R-:W-:Y:S01]  /*e530*/  FADD.FTZ R145, R145, R154 ;  /* 0x0000009a91917221 */ /* 0x000fe20000010000 */
[----:B------:R-:W-:Y:S01]  /*e540*/  SHF.R.U32.HI R12, RZ, 0x8, R13 ;  /* 0x00000008ff0c7819 */ /* 0x000fe2000001160d */
[----:B------:R-:W-:Y:S01]  /*e550*/  FADD.FTZ R143, R143, R150 ;  /* 0x000000968f8f7221 */ /* 0x000fe20000010000 */
[----:B------:R-:W-:Y:S01]  /*e560*/  SHF.R.U32.HI R29, RZ, 0x10, R32 ;  /* 0x00000010ff1d7819 */ /* 0x000fe20000011620 */
[----:B------:R-:W3:Y:S01]  /*e570*/  MUFU.EX2 R115, R115 ;  /* 0x0000007300737308 */ /* 0x000ee20000000800 */
[----:B------:R-:W-:Y:S01]  /*e580*/  PRMT R37, R37, 0x5410, R12 ;  /* 0x0000541025257816 */ /* 0x000fe2000000000c */
[----:B------:R-:W-:Y:S01]  /*e590*/  FADD.FTZ R134, R134, R145 ;  /* 0x0000009186867221 */ /* 0x000fe20000010000 */
[----:B------:R-:W-:Y:S01]  /*e5a0*/  LOP3.LUT R38, R28, 0xffff, RZ, 0xc0, !PT ;  /* 0x0000ffff1c267812 */ /* 0x000fe200078ec0ff */
[----:B------:R-:W-:Y:S01]  /*e5b0*/  HMMA.16816.F32 R12, R16, R14, R244 ;  /* 0x0000000e100c723c */ /* 0x000fe200000018f4 */
[----:B------:R-:W-:Y:S01]  /*e5c0*/  SHF.R.U32.HI R39, RZ, 0x18, R32 ;  /* 0x00000018ff277819 */ /* 0x000fe20000011620 */
[----:B------:R-:W-:Y:S01]  /*e5d0*/  FADD.FTZ R126, R126, R143 ;  /* 0x0000008f7e7e7221 */ /* 0x000fe20000010000 */
[----:B------:R-:W-:Y:S01]  /*e5e0*/  PRMT R133, R30, 0x5410, R133 ;  /* 0x000054101e857816 */ /* 0x000fe20000000085 */
[----:B------:R-:W-:Y:S01]  /*e5f0*/  FMUL.FTZ R30, R242, R151 ;  /* 0x00000097f21e7220 */ /* 0x000fe20000410000 */
[----:B------:R-:W-:Y:S01]  /*e600*/  LOP3.LUT R34, R29, 0xff, RZ, 0xc0, !PT ;  /* 0x000000ff1d227812 */ /* 0x000fe200078ec0ff */
[----:B------:R-:W-:Y:S01]  /*e610*/  FMUL.FTZ R29, R241, R155 ;  /* 0x0000009bf11d7220 */ /* 0x000fe20000410000 */
[----:B------:R-:W-:Y:S01]  /*e620*/  IMAD.MOV.U32 R247, RZ, RZ, R149 ;  /* 0x000000fffff77224 */ /* 0x000fe200078e0095 */
[----:B------:R-:W-:Y:S01]  /*e630*/  LOP3.LUT R197, R28, 0xff, RZ, 0xc0, !PT ;  /* 0x000000ff1cc57812 */ /* 0x000fe200078ec0ff */
[----:B------:R-:W-:Y:S01]  /*e640*/  MUFU.EX2 R117, R117 ;  /* 0x0000007500757308 */ /* 0x000fe20000000800 */
[--C-:B------:R-:W-:Y:S01]  /*e650*/  SHF.R.U32.HI R32, RZ, 0x10, R28.reuse ;  /* 0x00000010ff207819 */ /* 0x100fe2000001161c */
[----:B------:R-:W-:Y:S01]  /*e660*/  IMAD.WIDE.U32 R244, R168, -0x326172a9, RZ ;  /* 0xcd9e8d57a8f47825 */ /* 0x000fe200078e00ff */
[----:B------:R-:W-:-:S03]  /*e670*/  SHF.R.U32.HI R149, RZ, 0x18, R28 ;  /* 0x00000018ff957819 */ /* 0x000fc6000001161c */
[----:B------:R-:W-:Y:S01]  /*e680*/  FMUL.FTZ R28, R240, R155 ;  /* 0x0000009bf01c7220 */ /* 0x000fe20000410000 */
[----:B------:R-:W-:Y:S01]  /*e690*/  SHF.R.U32.HI R38, RZ, 0x8, R38 ;  /* 0x00000008ff267819 */ /* 0x000fe20000011626 */
[----:B------:R-:W-:Y:S01]  /*e6a0*/  IMAD.MOV.U32 R246, RZ, RZ, R148 ;  /* 0x000000fffff67224 */ /* 0x000fe200078e0094 */
[----:B------:R-:W-:Y:S01]  /*e6b0*/  LOP3.LUT R32, R32, 0xff, RZ, 0xc0, !PT ;  /* 0x000000ff20207812 */ /* 0x000fe200078ec0ff */
[----:B------:R-:W4:Y:S01]  /*e6c0*/  MUFU.EX2 R108, R108 ;  /* 0x0000006c006c7308 */ /* 0x000f220000000800 */
[----:B------:R-:W-:Y:S01]  /*e6d0*/  PRMT R197, R197, 0x5410, R38 ;  /* 0x00005410c5c57816 */ /* 0x000fe20000000026 */
[----:B------:R-:W-:Y:S01]  /*e6e0*/  FFMA.FTZ R148, R175, UR36, -R210 ;  /* 0x00000024af947c23 */ /* 0x000fe200080108d2 */
[----:B------:R-:W-:Y:S01]  /*e6f0*/  LOP3.LUT R38, R36, 0xffff, RZ, 0xc0, !PT ;  /* 0x0000ffff24267812 */ /* 0x000fe200078ec0ff */
[C---:B------:R-:W-:Y:S01]  /*e700*/  HMMA.16816.F32 R28, R16.reuse, R8, R28 ;  /* 0x00000008101c723c */ /* 0x040fe2000000181c */
[----:B------:R-:W-:Y:S01]  /*e710*/  PRMT R39, R34, 0x5410, R39 ;  /* 0x0000541022277816 */ /* 0x000fe20000000027 */
[----:B------:R-:W-:Y:S01]  /*e720*/  IMAD.WIDE.U32 R240, R4, -0x326172a9, RZ ;  /* 0xcd9e8d5704f07825 */ /* 0x000fe200078e00ff */
[----:B------:R-:W-:Y:S01]  /*e730*/  PRMT R149, R32, 0x5410, R149 ;  /* 0x0000541020957816 */ /* 0x000fe20000000095 */
[----:B------:R-:W-:Y:S01]  /*e740*/  MUFU.EX2 R135, R135 ;  /* 0x0000008700877308 */ /* 0x000fe20000000800 */
[----:B------:R-:W5:Y:S01]  /*e750*/  LDSM.16.MT88.4 R32, [R252+0x4400] ;  /* 0x00440000fc20783b */ /* 0x000f620000004200 */
[----:B------:R-:W-:Y:S01]  /*e760*/  HMMA.16816.F32 R16, R16, R10, R228 ;  /* 0x0000000a1010723c */ /* 0x000fe200000018e4 */
[----:B------:R-:W-:Y:S01]  /*e770*/  SHF.R.U32.HI R38, RZ, 0x8, R38 ;  /* 0x00000008ff267819 */ /* 0x000fe20000011626 */
[----:B------:R-:W-:Y:S01]  /*e780*/  FADD.FTZ R134, R111, R134 ;  /* 0x000000866f867221 */ /* 0x000fe20000010000 */
[----:B------:R-:W5:Y:S01]  /*e790*/  LDSM.16.MT88.4 R8, [R226+0x4400] ;  /* 0x00440000e208783b */ /* 0x000f620000004200 */
[--C-:B------:R-:W-:Y:S01]  /*e7a0*/  HSET2.LE.AND R37, R37, R102.reuse, PT ;  /* 0x0000006625257233 */ /* 0x100fe20003803000 */
[----:B------:R-:W-:Y:S01]  /*e7b0*/  FADD.FTZ R126, R113, R126 ;  /* 0x0000007e717e7221 */ /* 0x000fe20000010000 */
[----:B------:R-:W-:Y:S01]  /*e7c0*/  PRMT R157, R157, 0x5410, R38 ;  /* 0x000054109d9d7816 */ /* 0x000fe20000000026 */
[----:B------:R-:W4:Y:S01]  /*e7d0*/  MUFU.EX2 R118, R118 ;  /* 0x0000007600767308 */ /* 0x000f220000000800 */
[----:B--2---:R-:W-:Y:S01]  /*e7e0*/  F2FP.F16.F32.PACK_AB R38, R110, R119 ;  /* 0x000000776e26723e */ /* 0x004fe200000000ff */
[----:B------:R-:W-:Y:S01]  /*e7f0*/  FADD.FTZ R7, R7, R100 ;  /* 0x0000006407077221 */ /* 0x000fe20000010000 */
[----:B------:R-:W-:Y:S01]  /*e800*/  HSET2.LE.AND R39, R39, R102, PT ;  /* 0x0000006627277233 */ /* 0x000fe20003803000 */
[----:B------:R-:W-:Y:S01]  /*e810*/  FFMA.FTZ R94, R94, UR36, -R95 ;  /* 0x000000245e5e7c23 */ /* 0x000fe2000801085f */
[----:B------:R-:W-:-:S02]  /*e820*/  LOP3.LUT R38, R37, R38, RZ, 0xc0, !PT ;  /* 0x0000002625267212 */ /* 0x000fc400078ec0ff */
[--C-:B------:R-:W-:Y:S01]  /*e830*/  HSET2.LE.AND R37, R149, R102.reuse, PT ;  /* 0x0000006695257233 */ /* 0x100fe20003803000 */
[--C-:B------:R-:W-:Y:S01]  /*e840*/  FFMA.FTZ R149, R121, UR36, -R210.reuse ;  /* 0x0000002479957c23 */ /* 0x100fe200080108d2 */
[----:B-1----:R-:W-:Y:S01]  /*e850*/  F2FP.F16.F32.PACK_AB R42, R112, R109 ;  /* 0x0000006d702a723e */ /* 0x002fe200000000ff */
[----:B------:R-:W-:Y:S01]  /*e860*/  MUFU.EX2 R5, R5 ;  /* 0x0000000500057308 */ /* 0x000fe20000000800 */
[----:B------:R-:W-:Y:S02]  /*e870*/  LOP3.LUT R125, R125, 0xff, RZ, 0xc0, !PT ;  /* 0x000000ff7d7d7812 */ /* 0x000fe400078ec0ff */
[----:B------:R-:W-:Y:S01]  /*e880*/  LOP3.LUT R37, R37, R132, RZ, 0xc0, !PT ;  /* 0x0000008425257212 */ /* 0x000fe200078ec0ff */
[----:B------:R-:W-:Y:S01]  /*e890*/  FFMA.FTZ R132, R124, UR36, -R210 ;  /* 0x000000247c847c23 */ /* 0x000fe200080108d2 */
[----:B------:R-:W-:Y:S02]  /*e8a0*/  LOP3.LUT R39, R39, R42, RZ, 0xc0, !PT ;  /* 0x0000002a27277212 */ /* 0x000fe400078ec0ff */
[----:B------:R-:W-:Y:S01]  /*e8b0*/  SHF.R.U32.HI R42, RZ, 0x18, R36 ;  /* 0x00000018ff2a7819 */ /* 0x000fe20000011624 */
[----:B------:R-:W1:Y:S01]  /*e8c0*/  MUFU.EX2 R114, R114 ;  /* 0x0000007200727308 */ /* 0x000e620000000800 */
[----:B------:R-:W-:-:S02]  /*e8d0*/  HSET2.LE.AND R36, R197, R102, PT ;  /* 0x00000066c5247233 */ /* 0x000fc40003803000 */
[----:B---3--:R-:W-:Y:S02]  /*e8e0*/  F2FP.F16.F32.PACK_AB R121, R115, R116 ;  /* 0x000000747379723e */ /* 0x008fe400000000ff */
[----:B------:R-:W-:Y:S02]  /*e8f0*/  PRMT R125, R125, 0x5410, R42 ;  /* 0x000054107d7d7816 */ /* 0x000fe4000000002a */
[----:B------:R-:W-:Y:S01]  /*e900*/  LOP3.LUT R244, R245, R2, RZ, 0x3c, !PT ;  /* 0x00000002f5f47212 */ /* 0x000fe200078e3cff */
[----:B------:R-:W-:Y:S01]  /*e910*/  MUFU.EX2 R149, R149 ;  /* 0x0000009500957308 */ /* 0x000fe20000000800 */
[--C-:B------:R-:W-:Y:S02]  /*e920*/  HSET2.LE.AND R42, R43, R102.reuse, PT ;  /* 0x000000662b2a7233 */ /* 0x100fe40003803000 */
[----:B------:R-:W-:Y:S01]  /*e930*/  HSET2.LE.AND R43, R133, R102, PT ;  /* 0x00000066852b7233 */ /* 0x000fe20003803000 */
[----:B------:R-:W-:Y:S01]  /*e940*/  IMAD.WIDE.U32 R244, R244, -0x2daee0ad, RZ ;  /* 0xd2511f53f4f47825 */ /* 0x000fe200078e00ff */
[----:B------:R-:W-:-:S03]  /*e950*/  LOP3.LUT R36, R36, R121, RZ, 0xc0, !PT ;  /* 0x0000007924247212 */ /* 0x000fc600078ec0ff */
[----:B------:R-:W-:Y:S01]  /*e960*/  FFMA.FTZ R133, R206, UR36, -R95 ;  /* 0x00000024ce857c23 */ /* 0x000fe2000801085f */
[----:B----4-:R-:W-:Y:S01]  /*e970*/  F2FP.F16.F32.PACK_AB R41, R108, R117 ;  /* 0x000000756c29723e */ /* 0x010fe200000000ff */
[----:B------:R-:W2:Y:S01]  /*e980*/  MUFU.EX2 R132, R132 ;  /* 0x0000008400847308 */ /* 0x000ea20000000800 */
[----:B------:R-:W-:Y:S02]  /*e990*/  F2FP.F16.F32.PACK_AB R40, R118, R135 ;  /* 0x000000877628723e */ /* 0x000fe400000000ff */
[----:B------:R-:W-:Y:S01]  /*e9a0*/  LOP3.LUT R140, R199, UR4, R140, 0x96, !PT ;  /* 0x00000004c78c7c12 */ /* 0x000fe2000f8e968c */
[C---:B-----5:R-:W-:Y:S01]  /*e9b0*/  HMMA.16816.F32 R20, R36.reuse, R32, R20 ;  /* 0x000000202414723c */ /* 0x060fe20000001814 */
[----:B------:R-:W-:Y:S02]  /*e9c0*/  LOP3.LUT R42, R42, R41, RZ, 0xc0, !PT ;  /* 0x000000292a2a7212 */ /* 0x000fe400078ec0ff */
[----:B------:R-:W-:Y:S01]  /*e9d0*/  LOP3.LUT R43, R43, R40, RZ, 0xc0, !PT ;  /* 0x000000282b2b7212 */ /* 0x000fe200078ec0ff */
[----:B------:R-:W3:Y:S01]  /*e9e0*/  MUFU.EX2 R133, R133 ;  /* 0x0000008500857308 */ /* 0x000ee20000000800 */
[--C-:B------:R-:W-:Y:S01]  /*e9f0*/  HSET2.LE.AND R40, R157, R102.reuse, PT ;  /* 0x000000669d287233 */ /* 0x100fe20003803000 */
[C---:B------:R-:W-:Y:S01]  /*ea00*/  HMMA.16816.F32 R248, R36.reuse, R34, R248 ;  /* 0x0000002224f8723c */ /* 0x040fe200000018f8 */
[----:B------:R-:W-:Y:S01]  /*ea10*/  HSET2.LE.AND R41, R125, R102, PT ;  /* 0x000000667d297233 */ /* 0x000fe20003803000 */
[----:B------:R-:W-:Y:S01]  /*ea20*/  FFMA.FTZ R157, R174, UR36, -R210 ;  /* 0x00000024ae9d7c23 */ /* 0x000fe200080108d2 */
[----:B-1----:R-:W-:Y:S01]  /*ea30*/  F2FP.F16.F32.PACK_AB R125, R114, R5 ;  /* 0x00000005727d723e */ /* 0x002fe200000000ff */
[----:B------:R-:W-:Y:S01]  /*ea40*/  IMAD.WIDE.U32 R174, R159, -0x326172a9, RZ ;  /* 0xcd9e8d579fae7825 */ /* 0x000fe200078e00ff */
[----:B------:R-:W-:Y:S01]  /*ea50*/  LOP3.LUT R121, R223, UR32, R244, 0x96, !PT ;  /* 0x00000020df797c12 */ /* 0x000fe2000f8e96f4 */
[C---:B------:R-:W-:Y:S01]  /*ea60*/  HMMA.16816.F32 R236, R36.reuse, R8, R236 ;  /* 0x0000000824ec723c */ /* 0x040fe200000018ec */
[----:B--2---:R-:W-:Y:S01]  /*ea70*/  F2FP.F16.F32.PACK_AB R124, R132, R149 ;  /* 0x00000095847c723e */ /* 0x004fe200000000ff */
[----:B------:R-:W-:Y:S01]  /*ea80*/  MUFU.EX2 R144, R144 ;  /* 0x0000009000907308 */ /* 0x000fe20000000800 */
[----:B------:R-:W-:Y:S01]  /*ea90*/  LOP3.LUT R123, R209, UR28, R222, 0x96, !PT ;  /* 0x0000001cd17b7c12 */ /* 0x000fe2000f8e96de */
[----:B------:R-:W-:Y:S01]  /*eaa0*/  IMAD.WIDE.U32 R222, R140, -0x2daee0ad, RZ ;  /* 0xd2511f538cde7825 */ /* 0x000fe200078e00ff */
[----:B------:R-:W-:Y:S01]  /*eab0*/  LOP3.LUT R40, R40, R125, RZ, 0xc0, !PT ;  /* 0x0000007d28287212 */ /* 0x000fe200078ec0ff */
[----:B------:R-:W-:Y:S01]  /*eac0*/  HMMA.16816.F32 R232, R36, R10, R232 ;  /* 0x0000000a24e8723c */ /* 0x000fe200000018e8 */
[----:B------:R-:W-:Y:S01]  /*ead0*/  LOP3.LUT R41, R41, R124, RZ, 0xc0, !PT ;  /* 0x0000007c29297212 */ /* 0x000fe200078ec0ff */
[----:B------:R-:W-:-:S04]  /*eae0*/  IMAD.WIDE.U32 R224, R121, -0x326172a9, RZ ;  /* 0xcd9e8d5779e07825 */ /* 0x000fc800078e00ff */
[--C-:B------:R-:W-:Y:S01]  /*eaf0*/  FFMA.FTZ R125, R195, UR36, -R188.reuse ;  /* 0x00000024c37d7c23 */ /* 0x100fe200080108bc */
[----:B------:R-:W-:Y:S01]  /*eb00*/  FFMA.FTZ R124, R193, UR36, -R188 ;  /* 0x00000024c17c7c23 */ /* 0x000fe200080108bc */
[----:B------:R1:W-:Y:S01]  /*eb10*/  MUFU.EX2 R121, R122 ;  /* 0x0000007a00797308 */ /* 0x0003e20000000800 */
[----:B------:R-:W-:Y:S01]  /*eb20*/  LOP3.LUT R159, R175, UR6, R156, 0x96, !PT ;  /* 0x00000006af9f7c12 */ /* 0x000fe2000f8e969c */
[----:B------:R-:W-:Y:S01]  /*eb30*/  IMAD.WIDE.U32 R36, R141, -0x2daee0ad, RZ ;  /* 0xd2511f538d247825 */ /* 0x000fe200078e00ff */
[----:B------:R-:W-:Y:S01]  /*eb40*/  HMMA.16816.F32 R24, R40, R32, R24 ;  /* 0x000000202818723c */ /* 0x000fe20000001818 */
[----:B------:R-:W-:Y:S02]  /*eb50*/  LOP3.LUT R38, R225, UR31, R246, 0x96, !PT ;  /* 0x0000001fe1267c12 */ /* 0x000fe4000f8e96f6 */
[----:B------:R-:W-:Y:S01]  /*eb60*/  FADD.FTZ R5, R5, R134 ;  /* 0x0000008605057221 */ /* 0x000fe20000010000 */
[----:B------:R-:W-:Y:S01]  /*eb70*/  IMAD.WIDE.U32 R140, R123, -0x326172a9, RZ ;  /* 0xcd9e8d577b8c7825 */ /* 0x000fe200078e00ff */
[----:B------:R-:W-:-:S03]  /*eb80*/  LOP3.LUT R37, R37, UR32, R200, 0x96, !PT ;  /* 0x0000002025257c12 */ /* 0x000fc6000f8e96c8 */
[----:B------:R-:W-:Y:S01]  /*eb90*/  FFMA.FTZ R123, R137, UR36, -R188 ;  /* 0x00000024897b7c23 */ /* 0x000fe200080108bc */
[----:B------:R-:W-:Y:S01]  /*eba0*/  LOP3.LUT R36, R223, UR28, R36, 0x96, !PT ;  /* 0x0000001cdf247c12 */ /* 0x000fe2000f8e9624 */
[----:B------:R-:W-:Y:S01]  /*ebb0*/  IMAD.WIDE.U32 R38, R38, -0x2daee0ad, RZ ;  /* 0xd2511f5326267825 */ /* 0x000fe200078e00ff */
[----:B------:R-:W-:Y:S01]  /*ebc0*/  LOP3.LUT R194, R141, UR25, R224, 0x96, !PT ;  /* 0x000000198dc27c12 */ /* 0x000fe2000f8e96e0 */
[C---:B------:R-:W-:Y:S02]  /*ebd0*/  HMMA.16816.F32 R12, R40.reuse, R34, R12 ;  /* 0x00000022280c723c */ /* 0x040fe4000000180c */
[----:B------:R-:W-:Y:S01]  /*ebe0*/  FFMA.FTZ R137, R204, UR36, -R95 ;  /* 0x00000024cc897c23 */ /* 0x000fe2000801085f */
[----:B------:R-:W-:Y:S01]  /*ebf0*/  IMAD.WIDE.U32 R32, R37, -0x326172a9, RZ ;  /* 0xcd9e8d5725207825 */ /* 0x000fe200078e00ff */
[----:B------:R-:W-:Y:S03]  /*ec00*/  MUFU.EX2 R125, R125 ;  /* 0x0000007d007d7308 */ /* 0x000fe60000000800 */
[----:B------:R-:W-:Y:S01]  /*ec10*/  FFMA.FTZ R141, R131, UR36, -R201 ;  /* 0x00000024838d7c23 */ /* 0x000fe200080108c9 */
[----:B-1----:R-:W-:Y:S01]  /*ec20*/  FFMA.FTZ R122, R205, UR36, -R188 ;  /* 0x00000024cd7a7c23 */ /* 0x002fe200080108bc */
[----:B------:R-:W-:Y:S01]  /*ec30*/  IMAD.WIDE.U32 R36, R36, -0x326172a9, RZ ;  /* 0xcd9e8d5724247825 */ /* 0x000fe200078e00ff */
[----:B------:R-:W-:Y:S01]  /*ec40*/  LOP3.LUT R33, R33, UR31, R198, 0x96, !PT ;  /* 0x0000001f21217c12 */ /* 0x000fe2000f8e96c6 */
[C---:B------:R-:W-:Y:S02]  /*ec50*/  HMMA.16816.F32 R16, R40.reuse, R10, R16 ;  /* 0x0000000a2810723c */ /* 0x040fe40000001810 */
[----:B------:R-:W-:Y:S01]  /*ec60*/  FFMA.FTZ R131, R192, UR36, -R210 ;  /* 0x00000024c0837c23 */ /* 0x000fe200080108d2 */
[----:B------:R-:W-:Y:S01]  /*ec70*/  IMAD.WIDE.U32 R194, R194, -0x2daee0ad, RZ ;  /* 0xd2511f53c2c27825 */ /* 0x000fe200078e00ff */
[----:B------:R-:W-:Y:S01]  /*ec80*/  LOP3.LUT R209, R37, UR25, R32, 0x96, !PT ;  /* 0x0000001925d17c12 */ /* 0x000fe2000f8e9620 */
[----:B------:R-:W-:Y:S01]  /*ec90*/  MUFU.EX2 R137, R137 ;  /* 0x0000008900897308 */ /* 0x000fe20000000800 */
[----:B------:R-:W-:Y:S01]  /*eca0*/  LOP3.LUT R32, R39, UR24, R208, 0x96, !PT ;  /* 0x0000001827207c12 */ /* 0x000fe2000f8e96d0 */
[----:B------:R-:W-:Y:S01]  /*ecb0*/  IMAD.WIDE.U32 R224, R33, -0x2daee0ad, RZ ;  /* 0xd2511f5321e07825 */ /* 0x000fe200078e00ff */
[----:B------:R-:W-:Y:S01]  /*ecc0*/  LOP3.LUT R207, R195, UR19, R38, 0x96, !PT ;  /* 0x00000013c3cf7c12 */ /* 0x000fe2000f8e9626 */
[----:B------:R-:W-:Y:S01]  /*ecd0*/  HMMA.16816.F32 R28, R40, R8, R28 ;  /* 0x00000008281c723c */ /* 0x000fe2000000181c */
[----:B------:R-:W-:Y:S01]  /*ece0*/  LOP3.LUT R190, R247, UR4, R174, 0x96, !PT ;  /* 0x00000004f7be7c12 */ /* 0x000fe2000f8e96ae */
[----:B------:R-:W-:Y:S01]  /*ecf0*/  IMAD.WIDE.U32 R208, R209, -0x2daee0ad, RZ ;  /* 0xd2511f53d1d07825 */ /* 0x000fe200078e00ff */
[----:B------:R-:W-:Y:S01]  /*ed00*/  LOP3.LUT R33, R225, UR24, R222, 0x96, !PT ;  /* 0x00000018e1217c12 */ /* 0x000fe2000f8e96de */
[----:B------:R-:W-:Y:S02]  /*ed10*/  MUFU.EX2 R124, R124 ;  /* 0x0000007c007c7308 */ /* 0x000fe40000000800 */
[----:B------:R-:W-:Y:S01]  /*ed20*/  FADD.FTZ R149, R149, R126 ;  /* 0x0000007e95957221 */ /* 0x000fe20000010000 */
[----:B------:R-:W-:Y:S01]  /*ed30*/  IMAD.WIDE.U32 R38, R32, -0x326172a9, RZ ;  /* 0xcd9e8d5720267825 */ /* 0x000fe200078e00ff */
[----:B------:R-:W-:-:S03]  /*ed40*/  LOP3.LUT R32, R209, UR19, R224, 0x96, !PT ;  /* 0x00000013d1207c12 */ /* 0x000fc6000f8e96e0 */
[----:B------:R-:W-:Y:S01]  /*ed50*/  FADD.FTZ R114, R114, R5 ;  /* 0x0000000572727221 */ /* 0x000fe20000010000 */
[----:B---3--:R-:W-:Y:S01]  /*ed60*/  F2FP.F16.F32.PACK_AB R40, R142, R133 ;  /* 0x000000858e28723e */ /* 0x008fe200000000ff */
[----:B------:R-:W-:Y:S01]  /*ed70*/  IMAD.WIDE.U32 R34, R33, -0x326172a9, RZ ;  /* 0xcd9e8d5721227825 */ /* 0x000fe200078e00ff */
[----:B------:R-:W-:-:S03]  /*ed80*/  LOP3.LUT R193, R39, UR23, R140, 0x96, !PT ;  /* 0x0000001727c17c12 */ /* 0x000fc6000f8e968c */
[----:B------:R-:W-:Y:S01]  /*ed90*/  FFMA.FTZ R140, R202, UR36, -R95 ;  /* 0x00000024ca8c7c23 */ /* 0x000fe2000801085f */
[----:B------:R-:W-:Y:S01]  /*eda0*/  MUFU.EX2 R123, R123 ;  /* 0x0000007b007b7308 */ /* 0x000fe20000000800 */
[----:B------:R-:W-:Y:S01]  /*edb0*/  IMAD.WIDE.U32 R32, R32, -0x326172a9, RZ ;  /* 0xcd9e8d5720207825 */ /* 0x000fe200078e00ff */
[----:B------:R-:W-:-:S03]  /*edc0*/  LOP3.LUT R195, R35, UR23, R36, 0x96, !PT ;  /* 0x0000001723c37c12 */ /* 0x000fc6000f8e9624 */
[----:B------:R-:W-:Y:S01]  /*edd0*/  FADD.FTZ R132, R132, R149 ;  /* 0x0000009584847221 */ /* 0x000fe20000010000 */
[----:B------:R-:W-:Y:S01]  /*ede0*/  FADD.FTZ R117, R117, R114 ;  /* 0x0000007275757221 */ /* 0x000fe20000010000 */
[----:B------:R-:W-:Y:S01]  /*edf0*/  IMAD.WIDE.U32 R206, R207, -0x326172a9, RZ ;  /* 0xcd9e8d57cfce7825 */ /* 0x000fe200078e00ff */
[----:B------:R-:W-:-:S03]  /*ee00*/  LOP3.LUT R36, R33, UR7, R34, 0x96, !PT ;  /* 0x0000000721247c12 */ /* 0x000fc6000f8e9622 */
[----:B------:R-:W-:Y:S01]  /*ee10*/  FADD.FTZ R135, R135, R132 ;  /* 0x0000008487877221 */ /* 0x000fe20000010000 */
[----:B------:R-:W-:Y:S01]  /*ee20*/  SHF.R.U32.HI R37, RZ, 0x10, R32 ;  /* 0x00000010ff257819 */ /* 0x000fe20000011620 */
[----:B------:R-:W1:Y:S01]  /*ee30*/  MUFU.EX2 R140, R140 ;  /* 0x0000008c008c7308 */ /* 0x000e620000000800 */
[----:B------:R-:W-:Y:S01]  /*ee40*/  LOP3.LUT R197, R207, UR7, R38, 0x96, !PT ;  /* 0x00000007cfc57c12 */ /* 0x000fe2000f8e9626 */
[----:B------:R-:W-:Y:S01]  /*ee50*/  IMAD.WIDE.U32 R202, R169, -0x326172a9, RZ ;  /* 0xcd9e8d57a9ca7825 */ /* 0x000fe200078e00ff */
[----:B------:R-:W-:-:S03]  /*ee60*/  LOP3.LUT R10, R36, 0xffff, RZ, 0xc0, !PT ;  /* 0x0000ffff240a7812 */ /* 0x000fc600078ec0ff */
[----:B------:R-:W-:Y:S01]  /*ee70*/  FADD.FTZ R108, R108, R117 ;  /* 0x000000756c6c7221 */ /* 0x000fe20000010000 */
[C---:B------:R-:W-:Y:S01]  /*ee80*/  LOP3.LUT R38, R32.reuse, 0xffff, RZ, 0xc0, !PT ;  /* 0x0000ffff20267812 */ /* 0x040fe200078ec0ff */
[----:B------:R-:W-:Y:S01]  /*ee90*/  IMAD.WIDE.U32 R192, R193, -0x2daee0ad, RZ ;  /* 0xd2511f53c1c07825 */ /* 0x000fe200078e00ff */
[----:B------:R-:W-:Y:S01]  /*eea0*/  LOP3.LUT R9, R32, 0xff, RZ, 0xc0, !PT ;  /* 0x000000ff20097812 */ /* 0x000fe200078ec0ff */
[----:B------:R-:W2:Y:S01]  /*eeb0*/  MUFU.EX2 R122, R122 ;  /* 0x0000007a007a7308 */ /* 0x000ea20000000800 */
[----:B------:R-:W-:Y:S01]  /*eec0*/  SHF.R.U32.HI R8, RZ, 0x18, R32 ;  /* 0x00000018ff087819 */ /* 0x000fe20000011620 */
[----:B------:R-:W-:Y:S01]  /*eed0*/  FADD.FTZ R118, R118, R135 ;  /* 0x0000008776767221 */ /* 0x000fe20000010000 */
[----:B------:R-:W-:Y:S01]  /*eee0*/  SHF.R.U32.HI R10, RZ, 0x8, R10 ;  /* 0x00000008ff0a7819 */ /* 0x000fe2000001160a */
[----:B------:R-:W3:Y:S01]  /*eef0*/  LDSM.16.MT88.4 R32, [R252+0x4800] ;  /* 0x00480000fc20783b */ /* 0x000ee20000004200 */
[----:B------:R-:W-:Y:S01]  /*ef00*/  SHF.R.U32.HI R38, RZ, 0x8, R38 ;  /* 0x00000008ff267819 */ /* 0x000fe20000011626 */
[--C-:B------:R-:W-:Y:S01]  /*ef10*/  IMAD.MOV.U32 R132, RZ, RZ, R106.reuse ;  /* 0x000000ffff847224 */ /* 0x100fe200078e006a */
[----:B------:R-:W-:Y:S01]  /*ef20*/  LOP3.LUT R43, R37, 0xff, RZ, 0xc0, !PT ;  /* 0x000000ff252b7812 */ /* 0x000fe200078ec0ff */
[----:B------:R-:W-:Y:S01]  /*ef30*/  MUFU.EX2 R136, R136 ;  /* 0x0000008800887308 */ /* 0x000fe20000000800 */
[----:B------:R-:W-:Y:S01]  /*ef40*/  LOP3.LUT R41, R36, 0xff, RZ, 0xc0, !PT ;  /* 0x000000ff24297812 */ /* 0x000fe200078ec0ff */
[----:B------:R-:W-:Y:S01]  /*ef50*/  @P0 IMAD.MOV.U32 R132, RZ, RZ, R106 ;  /* 0x000000ffff840224 */ /* 0x000fe200078e006a */
[----:B------:R-:W-:-:S02]  /*ef60*/  PRMT R39, R9, 0x5410, R38 ;  /* 0x0000541009277816 */ /* 0x000fc40000000026 */
[----:B------:R-:W-:Y:S02]  /*ef70*/  PRMT R43, R43, 0x5410, R8 ;  /* 0x000054102b2b7816 */ /* 0x000fe40000000008 */
[----:B------:R-:W-:Y:S01]  /*ef80*/  PRMT R41, R41, 0x5410, R10 ;  /* 0x0000541029297816 */ /* 0x000fe2000000000a */
[----:B------:R-:W-:Y:S01]  /*ef90*/  MUFU.EX2 R141, R141 ;  /* 0x0000008d008d7308 */ /* 0x000fe20000000800 */
[----:B------:R-:W4:Y:S01]  /*efa0*/  LDSM.16.MT88.4 R8, [R226+0x4800] ;  /* 0x00480000e208783b */ /* 0x000f220000004200 */
[--C-:B------:R-:W-:Y:S02]  /*efb0*/  SHF.R.U32.HI R37, RZ, 0x10, R36.reuse ;  /* 0x00000010ff257819 */ /* 0x100fe40000011624 */
[----:B------:R-:W-:Y:S02]  /*efc0*/  SHF.R.U32.HI R36, RZ, 0x18, R36 ;  /* 0x00000018ff247819 */ /* 0x000fe40000011624 */
[----:B------:R-:W-:Y:S02]  /*efd0*/  LOP3.LUT R37, R37, 0xff, RZ, 0xc0, !PT ;  /* 0x000000ff25257812 */ /* 0x000fe400078ec0ff */
[----:B------:R-:W-:Y:S01]  /*efe0*/  HSET2.LE.AND R38, R39, R102, PT ;  /* 0x0000006627267233 */ /* 0x000fe20003803000 */
[----:B------:R-:W-:Y:S01]  /*eff0*/  MUFU.EX2 R131, R131 ;  /* 0x0000008300837308 */ /* 0x000fe20000000800 */
[----:B------:R-:W-:-:S02]  /*f000*/  PRMT R37, R37, 0x5410, R36 ;  /* 0x0000541025257816 */ /* 0x000fc40000000024 */
[--C-:B------:R-:W-:Y:S02]  /*f010*/  HSET2.LE.AND R39, R43, R102.reuse, PT ;  /* 0x000000662b277233 */ /* 0x100fe40003803000 */
[----:B-1----:R-:W-:Y:S02]  /*f020*/  F2FP.F16.F32.PACK_AB R36, R140, R137 ;  /* 0x000000898c24723e */ /* 0x002fe400000000ff */
[--C-:B------:R-:W-:Y:S01]  /*f030*/  HSET2.LE.AND R37, R37, R102.reuse, PT ;  /* 0x0000006625257233 */ /* 0x100fe20003803000 */
[----:B------:R-:W1:Y:S01]  /*f040*/  MUFU.EX2 R146, R146 ;  /* 0x0000009200927308 */ /* 0x000e620000000800 */
[----:B------:R-:W-:Y:S02]  /*f050*/  LOP3.LUT R39, R39, R36, RZ, 0xc0, !PT ;  /* 0x0000002427277212 */ /* 0x000fe400078ec0ff */
[----:B------:R-:W-:Y:S02]  /*f060*/  HSET2.LE.AND R36, R41, R102, PT ;  /* 0x0000006629247233 */ /* 0x000fe40003803000 */
[----:B--2---:R-:W-:-:S02]  /*f070*/  F2FP.F16.F32.PACK_AB R43, R122, R123 ;  /* 0x0000007b7a2b723e */ /* 0x004fc400000000ff */
[----:B------:R-:W-:Y:S01]  /*f080*/  F2FP.F16.F32.PACK_AB R41, R124, R125 ;  /* 0x0000007d7c29723e */ /* 0x000fe200000000ff */
[----:B------:R-:W-:Y:S01]  /*f090*/  MUFU.EX2 R148, R148 ;  /* 0x0000009400947308 */ /* 0x000fe20000000800 */
[----:B------:R-:W-:Y:S02]  /*f0a0*/  LOP3.LUT R37, R37, R40, RZ, 0xc0, !PT ;  /* 0x0000002825257212 */ /* 0x000fe400078ec0ff */
[--C-:B------:R-:W-:Y:S02]  /*f0b0*/  SHF.R.U32.HI R40, RZ, 0x10, R206.reuse ;  /* 0x00000010ff287819 */ /* 0x100fe400000116ce */
[----:B------:R-:W-:Y:S02]  /*f0c0*/  LOP3.LUT R38, R38, R43, RZ, 0xc0, !PT ;  /* 0x0000002b26267212 */ /* 0x000fe400078ec0ff */
[----:B------:R-:W-:Y:S01]  /*f0d0*/  LOP3.LUT R36, R36, R41, RZ, 0xc0, !PT ;  /* 0x0000002924247212 */ /* 0x000fe200078ec0ff */
[----:B------:R-:W2:Y:S01]  /*f0e0*/  MUFU.EX2 R157, R157 ;  /* 0x0000009d009d7308 */ /* 0x000ea20000000800 */
[----:B------:R-:W-:-:S02]  /*f0f0*/  SHF.R.U32.HI R43, RZ, 0x18, R206 ;  /* 0x00000018ff2b7819 */ /* 0x000fc400000116ce */
[----:B------:R-:W-:Y:S02]  /*f100*/  LOP3.LUT R40, R40, 0xff, RZ, 0xc0, !PT ;  /* 0x000000ff28287812 */ /* 0x000fe400078ec0ff */
[C---:B------:R-:W-:Y:S01]  /*f110*/  LOP3.LUT R173, R197.reuse, 0xffff, RZ, 0xc0, !PT ;  /* 0x0000ffffc5ad7812 */ /* 0x040fe200078ec0ff */
[C---:B---3--:R-:W-:Y:S01]  /*f120*/  HMMA.16816.F32 R20, R36.reuse, R32, R20 ;  /* 0x000000202414723c */ /* 0x048fe20000001814 */
[----:B------:R-:W-:Y:S01]  /*f130*/  PRMT R43, R40, 0x5410, R43 ;  /* 0x00005410282b7816 */ /* 0x000fe2000000002b */
[----:B------:R-:W-:Y:S01]  /*f140*/  MUFU.EX2 R70, R70 ;  /* 0x0000004600467308 */ /* 0x000fe20000000800 */
[----:B------:R-:W-:Y:S02]  /*f150*/  SHF.R.U32.HI R173, RZ, 0x8, R173 ;  /* 0x00000008ffad7819 */ /* 0x000fe400000116ad */
[----:B------:R-:W-:Y:S01]  /*f160*/  LOP3.LUT R40, R197, 0xff, RZ, 0xc0, !PT ;  /* 0x000000ffc5287812 */ /* 0x000fe200078ec0ff */
[----:B------:R-:W-:Y:S01]  /*f170*/  HMMA.16816.F32 R248, R36, R34, R248 ;  /* 0x0000002224f8723c */ /* 0x000fe200000018f8 */
[----:B------:R-:W-:-:S02]  /*f180*/  LOP3.LUT R42, R206, 0xffff, RZ, 0xc0, !PT ;  /* 0x0000ffffce2a7812 */ /* 0x000fc400078ec0ff */
[----:B------:R-:W-:Y:S01]  /*f190*/  PRMT R173, R40, 0x5410, R173 ;  /* 0x0000541028ad7816 */ /* 0x000fe200000000ad */
[----:B------:R-:W-:Y:S01]  /*f1a0*/  MUFU.EX2 R69, R69 ;  /* 0x0000004500457308 */ /* 0x000fe20000000800 */
[----:B------:R-:W-:Y:S01]  /*f1b0*/  LOP3.LUT R41, R206, 0xff, RZ, 0xc0, !PT ;  /* 0x000000ffce297812 */ /* 0x000fe200078ec0ff */
[----:B----4-:R-:W-:Y:S01]  /*f1c0*/  HMMA.16816.F32 R236, R36, R8, R236 ;  /* 0x0000000824ec723c */ /* 0x010fe200000018ec */
[----:B------:R-:W-:Y:S01]  /*f1d0*/  SHF.R.U32.HI R42, RZ, 0x8, R42 ;  /* 0x00000008ff2a7819 */ /* 0x000fe2000001162a */
[----:B------:R-:W-:Y:S01]  /*f1e0*/  IMAD.WIDE.U32 R206, R159, -0x2daee0ad, RZ ;  /* 0xd2511f539fce7825 */ /* 0x000fe200078e00ff */
[----:B------:R-:W-:-:S03]  /*f1f0*/  HSET2.LE.AND R173, R173, R102, PT ;  /* 0x00000066adad7233 */ /* 0x000fc60003803000 */
[----:B------:R-:W-:Y:S01]  /*f200*/  FFMA.FTZ R159, R191, UR36, -R188 ;  /* 0x00000024bf9f7c23 */ /* 0x000fe200080108bc */
[----:B------:R-:W-:Y:S01]  /*f210*/  PRMT R41, R41, 0x5410, R42 ;  /* 0x0000541029297816 */ /* 0x000fe2000000002a */
[----:B------:R-:W-:Y:S01]  /*f220*/  HMMA.16816.F32 R232, R36, R10, R232 ;  /* 0x0000000a24e8723c */ /* 0x000fe200000018e8 */
[----:B-1----:R-:W-:Y:S01]  /*f230*/  F2FP.F16.F32.PACK_AB R42, R146, R131 ;  /* 0x00000083922a723e */ /* 0x002fe200000000ff */
[----:B------:R-:W-:Y:S01]  /*f240*/  IMAD.WIDE.U32 R190, R190, -0x2daee0ad, RZ ;  /* 0xd2511f53bebe7825 */ /* 0x000fe200078e00ff */
[----:B--2---:R-:W-:Y:S01]  /*f250*/  F2FP.F16.F32.PACK_AB R40, R157, R148 ;  /* 0x000000949d28723e */ /* 0x004fe200000000ff */
[----:B------:R-:W-:Y:S01]  /*f260*/  MUFU.EX2 R159, R159 ;  /* 0x0000009f009f7308 */ /* 0x000fe20000000800 */
[----:B------:R-:W-:Y:S01]  /*f270*/  LOP3.LUT R169, R203, UR6, R156, 0x96, !PT ;  /* 0x00000006cba97c12 */ /* 0x000fe2000f8e969c */
[----:B------:R-:W-:Y:S01]  /*f280*/  FFMA.FTZ R156, R187, UR36, -R188 ;  /* 0x00000024bb9c7c23 */ /* 0x000fe200080108bc */
[--C-:B------:R-:W-:Y:S01]  /*f290*/  SHF.R.U32.HI R36, RZ, 0x10, R197.reuse ;  /* 0x00000010ff247819 */ /* 0x100fe200000116c5 */
[----:B------:R-:W-:Y:S01]  /*f2a0*/  FADD.FTZ R131, R131, R118 ;  /* 0x0000007683837221 */ /* 0x000fe20000010000 */
[----:B------:R-:W-:-:S02]  /*f2b0*/  SHF.R.U32.HI R197, RZ, 0x18, R197 ;  /* 0x00000018ffc57819 */ /* 0x000fc400000116c5 */
[----:B------:R-:W-:Y:S01]  /*f2c0*/  LOP3.LUT R36, R36, 0xff, RZ, 0xc0, !PT ;  /* 0x000000ff24247812 */ /* 0x000fe200078ec0ff */
[----:B------:R-:W-:Y:S01]  /*f2d0*/  MUFU.EX2 R156, R156 ;  /* 0x0000009c009c7308 */ /* 0x000fe20000000800 */
[----:B------:R-:W-:Y:S01]  /*f2e0*/  F2FP.F16.F32.PACK_AB R38, R144, R121 ;  /* 0x000000799026723e */ /* 0x000fe200000000ff */
[----:B------:R-:W-:Y:S01]  /*f2f0*/  FADD.FTZ R121, R121, R108 ;  /* 0x0000006c79797221 */ /* 0x000fe20000010000 */
[----:B------:R-:W-:Y:S01]  /*f300*/  PRMT R37, R36, 0x5410, R197 ;  /* 0x0000541024257816 */ /* 0x000fe200000000c5 */
[----:B------:R-:W-:Y:S01]  /*f310*/  FADD.FTZ R131, R146, R131 ;  /* 0x0000008392837221 */ /* 0x000fe20000010000 */
[----:B------:R-:W-:Y:S01]  /*f320*/  LOP3.LUT R36, R173, R38, RZ, 0xc0, !PT ;  /* 0x00000026ad247212 */ /* 0x000fe200078ec0ff */
[----:B------:R-:W-:Y:S01]  /*f330*/  FFMA.FTZ R173, R184, UR36, -R95 ;  /* 0x00000024b8ad7c23 */ /* 0x000fe2000801085f */
[--C-:B------:R-:W-:Y:S01]  /*f340*/  HSET2.LE.AND R38, R41, R102.reuse, PT ;  /* 0x0000006629267233 */ /* 0x100fe20003803000 */
[----:B------:R-:W-:Y:S01]  /*f350*/  MUFU.EX2 R0, R0 ;  /* 0x0000000000007308 */ /* 0x000fe20000000800 */
[--C-:B------:R-:W-:Y:S01]  /*f360*/  HSET2.LE.AND R37, R37, R102.reuse, PT ;  /* 0x0000006625257233 */ /* 0x100fe20003803000 */
[----:B------:R-:W-:Y:S01]  /*f370*/  FADD.FTZ R121, R144, R121 ;  /* 0x0000007990797221 */ /* 0x000fe20000010000 */
[----:B------:R-:W-:Y:S01]  /*f380*/  HSET2.LE.AND R39, R43, R102, PT ;  /* 0x000000662b277233 */ /* 0x000fe20003803000 */
[----:B------:R-:W-:Y:S01]  /*f390*/  FADD.FTZ R148, R148, R131 ;  /* 0x0000008394947221 */ /* 0x000fe20000010000 */
[----:B------:R-:W-:Y:S01]  /*f3a0*/  F2FP.F16.F32.PACK_AB R41, R141, R136 ;  /* 0x000000888d29723e */ /* 0x000fe200000000ff */
[----:B------:R-:W-:Y:S01]  /*f3b0*/  FADD.FTZ R136, R136, R121 ;  /* 0x0000007988887221 */ /* 0x000fe20000010000 */
[----:B------:R-:W-:Y:S01]  /*f3c0*/  LOP3.LUT R37, R37, R42, RZ, 0xc0, !PT ;  /* 0x0000002a25257212 */ /* 0x000fe200078ec0ff */
[----:B------:R-:W-:Y:S01]  /*f3d0*/  MUFU.EX2 R173, R173 ;  /* 0x000000ad00ad7308 */ /* 0x000fe20000000800 */
[----:B------:R-:W-:Y:S01]  /*f3e0*/  LOP3.LUT R38, R38, R41, RZ, 0xc0, !PT ;  /* 0x0000002926267212 */ /* 0x000fe200078ec0ff */
[----:B------:R-:W-:Y:S01]  /*f3f0*/  FADD.FTZ R141, R141, R136 ;  /* 0x000000888d8d7221 */ /* 0x000fe20000010000 */
[----:B------:R-:W-:Y:S01]  /*f400*/  LOP3.LUT R39, R39, R40, RZ, 0xc0, !PT ;  /* 0x0000002827277212 */ /* 0x000fe200078ec0ff */
[----:B------:R-:W-:Y:S01]  /*f410*/  FADD.FTZ R157, R157, R148 ;  /* 0x000000949d9d7221 */ /* 0x000fe20000010000 */
[----:B------:R-:W-:-:S02]  /*f420*/  LOP3.LUT R204, R247, UR4, R202, 0x96, !PT ;  /* 0x00000004f7cc7c12 */ /* 0x000fc4000f8e96ca */
[----:B------:R-:W-:Y:S01]  /*f430*/  LOP3.LUT R41, R203, UR6, R240, 0x96, !PT ;  /* 0x00000006cb297c12 */ /* 0x000fe2000f8e96f0 */
[----:B------:R-:W-:Y:S01]  /*f440*/  MUFU.EX2 R72, R72 ;  /* 0x0000004800487308 */ /* 0x000fe20000000800 */
[----:B------:R-:W-:Y:S01]  /*f450*/  LOP3.LUT R40, R199, UR4, R202, 0x96, !PT ;  /* 0x00000004c7287c12 */ /* 0x000fe2000f8e96ca */
[----:B------:R-:W-:Y:S01]  /*f460*/  IMAD.WIDE.U32 R202, R169, -0x2daee0ad, RZ ;  /* 0xd2511f53a9ca7825 */ /* 0x000fe200078e00ff */
[----:B------:R-:W-:Y:S01]  /*f470*/  HMMA.16816.F32 R24, R36, R32, R24 ;  /* 0x000000202418723c */ /* 0x000fe20000001818 */
[----:B------:R-:W-:Y:S01]  /*f480*/  LOP3.LUT R42, R175, UR6, R240, 0x96, !PT ;  /* 0x00000006af2a7c12 */ /* 0x000fe2000f8e96f0 */
[----:B------:R-:W-:Y:S01]  /*f490*/  @UP0 UIADD3 UR6, UR22, -0x3, URZ ;  /* 0xfffffffd16060890 */ /* 0x000fe2000fffe03f */
[----:B------:R-:W-:Y:S01]  /*f4a0*/  IMAD.WIDE.U32 R204, R204, -0x2daee0ad, RZ ;  /* 0xd2511f53cccc7825 */ /* 0x000fe200078e00ff */
[----:B------:R-:W-:-:S03]  /*f4b0*/  LOP3.LUT R43, R199, UR4, R174, 0x96, !PT ;  /* 0x00000004c72b7c12 */ /* 0x000fc6000f8e96ae */
[----:B------:R-:W-:Y:S01]  /*f4c0*/  FFMA.FTZ R174, R185, UR36, -R188 ;  /* 0x00000024b9ae7c23 */ /* 0x000fe200080108bc */
[C---:B------:R-:W-:Y:S01]  /*f4d0*/  HMMA.16816.F32 R12, R36.reuse, R34, R12 ;  /* 0x00000022240c723c */ /* 0x040fe2000000180c */
[----:B------:R-:W-:Y:S01]  /*f4e0*/  LOP3.LUT R32, R203, UR32, R244, 0x96, !PT ;  /* 0x00000020cb207c12 */ /* 0x000fe2000f8e96f4 */
[----:B------:R1:W-:Y:S01]  /*f4f0*/  MUFU.EX2 R169, R189 ;  /* 0x000000bd00a97308 */ /* 0x0003e20000000800 */
[----:B------:R-:W-:Y:S02]  /*f500*/  LOP3.LUT R202, R205, UR28, R202, 0x96, !PT ;  /* 0x0000001ccdca7c12 */ /* 0x000fe4000f8e96ca */
[----:B------:R-:W-:Y:S01]  /*f510*/  LOP3.LUT R187, R207, UR32, R244, 0x96, !PT ;  /* 0x00000020cfbb7c12 */ /* 0x000fe2000f8e96f4 */
[C---:B------:R-:W-:Y:S01]  /*f520*/  HMMA.16816.F32 R28, R36.reuse, R8, R28 ;  /* 0x00000008241c723c */ /* 0x040fe2000000181c */
[----:B------:R-:W-:Y:S01]  /*f530*/  IMAD.WIDE.U32 R34, R32, -0x326172a9, RZ ;  /* 0xcd9e8d5720227825 */ /* 0x000fe200078e00ff */
[----:B------:R-:W-:Y:S02]  /*f540*/  LOP3.LUT R206, R191, UR28, R206, 0x96, !PT ;  /* 0x0000001cbfce7c12 */ /* 0x000fe4000f8e96ce */
[----:B------:R-:W2:Y:S01]  /*f550*/  MUFU.EX2 R174, R174 ;  /* 0x000000ae00ae7308 */ /* 0x000ea20000000800 */
[----:B------:R-:W-:Y:S01]  /*f560*/  IMAD.WIDE.U32 R32, R195, -0x2daee0ad, RZ ;  /* 0xd2511f53c3207825 */ /* 0x000fe200078e00ff */
[----:B------:R-:W-:Y:S01]  /*f570*/  HMMA.16816.F32 R16, R36, R10, R16 ;  /* 0x0000000a2410723c */ /* 0x000fe20000001810 */
[----:B------:R-:W-:-:S02]  /*f580*/  LOP3.LUT R185, R35, UR31, R246, 0x96, !PT ;  /* 0x0000001f23b97c12 */ /* 0x000fc4000f8e96f6 */
[----:B------:R-:W-:Y:S01]  /*f590*/  IMAD.WIDE.U32 R202, R202, -0x326172a9, RZ ;  /* 0xcd9e8d57caca7825 */ /* 0x000fe200078e00ff */
[C---:B------:R-:W-:Y:S02]  /*f5a0*/  LOP3.LUT R175, R32.reuse, 0xffff, RZ, 0xc0, !PT ;  /* 0x0000ffff20af7812 */ /* 0x040fe400078ec0ff */
[--C-:B------:R-:W-:Y:S01]  /*f5b0*/  SHF.R.U32.HI R184, RZ, 0x10, R32.reuse ;  /* 0x00000010ffb87819 */ /* 0x100fe20000011620 */
[----:B------:R-:W-:Y:S01]  /*f5c0*/  IMAD.WIDE.U32 R196, R187, -0x326172a9, RZ ;  /* 0xcd9e8d57bbc47825 */ /* 0x000fe200078e00ff */
[----:B------:R-:W-:Y:S01]  /*f5d0*/  LOP3.LUT R9, R32, 0xff, RZ, 0xc0, !PT ;  /* 0x000000ff20097812 */ /* 0x000fe200078ec0ff */
[----:B------:R-:W-:Y:S01]  /*f5e0*/  MUFU.EX2 R71, R71 ;  /* 0x0000004700477308 */ /* 0x000fe20000000800 */
[----:B------:R-:W-:Y:S01]  /*f5f0*/  SHF.R.U32.HI R8, RZ, 0x18, R32 ;  /* 0x00000018ff087819 */ /* 0x000fe20000011620 */
[----:B------:R-:W-:Y:S01]  /*f600*/  IMAD.WIDE.U32 R222, R185, -0x2daee0ad, RZ ;  /* 0xd2511f53b9de7825 */ /* 0x000fe200078e00ff */
[----:B------:R-:W-:Y:S02]  /*f610*/  SHF.R.U32.HI R10, RZ, 0x8, R175 ;  /* 0x00000008ff0a7819 */ /* 0x000fe400000116af */
[----:B------:R-:W-:Y:S01]  /*f620*/  LOP3.LUT R39, R184, 0xff, RZ, 0xc0, !PT ;  /* 0x000000ffb8277812 */ /* 0x000fe200078ec0ff */
[----:B------:R-:W-:Y:S01]  /*f630*/  IMAD.WIDE.U32 R206, R206, -0x326172a9, RZ ;  /* 0xcd9e8d57cece7825 */ /* 0x000fe200078e00ff */
[----:B-1----:R-:W-:Y:S01]  /*f640*/  LOP3.LUT R189, R203, UR25, R34, 0x96, !PT ;  /* 0x00000019cbbd7c12 */ /* 0x002fe2000f8e9622 */
[----:B------:R-:W1:Y:S01]  /*f650*/  MUFU.EX2 R175, R186 ;  /* 0x000000ba00af7308 */ /* 0x000e620000000800 */
[----:B------:R-:W-:-:S02]  /*f660*/  LOP3.LUT R208, R33, UR33, R208, 0x96, !PT ;  /* 0x0000002121d07c12 */ /* 0x000fc4000f8e96d0 */
[----:B------:R-:W-:Y:S01]  /*f670*/  PRMT R195, R9, 0x5410, R10 ;  /* 0x0000541009c37816 */ /* 0x000fe2000000000a */
[----:B------:R-:W3:Y:S01]  /*f680*/  LDSM.16.MT88.4 R32, [R252+0x4c00] ;  /* 0x004c0000fc20783b */ /* 0x000ee20000004200 */
[----:B------:R-:W-:Y:S02]  /*f690*/  PRMT R39, R39, 0x5410, R8 ;  /* 0x0000541027277816 */ /* 0x000fe40000000008 */
[C---:B------:R-:W-:Y:S01]  /*f6a0*/  LOP3.LUT R36, R208.reuse, 0xffff, RZ, 0xc0, !PT ;  /* 0x0000ffffd0247812 */ /* 0x040fe200078ec0ff */
[----:B------:R-:W4:Y:S01]  /*f6b0*/  LDSM.16.MT88.4 R8, [R226+0x4c00] ;  /* 0x004c0000e208783b */ /* 0x000f220000004200 */
[----:B------:R-:W-:Y:S01]  /*f6c0*/  LOP3.LUT R191, R208, 0xff, RZ, 0xc0, !PT ;  /* 0x000000ffd0bf7812 */ /* 0x000fe200078ec0ff */
[----:B------:R-:W-:Y:S01]  /*f6d0*/  MUFU.EX2 R164, R164 ;  /* 0x000000a400a47308 */ /* 0x000fe20000000800 */
[----:B------:R-:W-:Y:S02]  /*f6e0*/  SHF.R.U32.HI R36, RZ, 0x8, R36 ;  /* 0x00000008ff247819 */ /* 0x000fe40000011624 */
[----:B------:R-:W-:-:S02]  /*f6f0*/  SHF.R.U32.HI R37, RZ, 0x10, R208 ;  /* 0x00000010ff257819 */ /* 0x000fc400000116d0 */
[----:B------:R-:W-:Y:S02]  /*f700*/  PRMT R191, R191, 0x5410, R36 ;  /* 0x00005410bfbf7816 */ /* 0x000fe40000000024 */
[--C-:B------:R-:W-:Y:S01]  /*f710*/  HSET2.LE.AND R38, R195, R102.reuse, PT ;  /* 0x00000066c3267233 */ /* 0x100fe20003803000 */
[----:B------:R-:W-:Y:S01]  /*f720*/  MUFU.EX2 R160, R160 ;  /* 0x000000a000a07308 */ /* 0x000fe20000000800 */
[----:B--2---:R-:W-:Y:S02]  /*f730*/  F2FP.F16.F32.PACK_AB R187, R174, R159 ;  /* 0x0000009faebb723e */ /* 0x004fe400000000ff */
[----:B------:R-:W-:Y:S02]  /*f740*/  SHF.R.U32.HI R208, RZ, 0x18, R208 ;  /* 0x00000018ffd07819 */ /* 0x000fe400000116d0 */
[----:B------:R-:W-:Y:S02]  /*f750*/  LOP3.LUT R37, R37, 0xff, RZ, 0xc0, !PT ;  /* 0x000000ff25257812 */ /* 0x000fe400078ec0ff */
[----:B------:R-:W-:Y:S01]  /*f760*/  LOP3.LUT R38, R38, R187, RZ, 0xc0, !PT ;  /* 0x000000bb26267212 */ /* 0x000fe200078ec0ff */
[----:B------:R-:W-:Y:S01]  /*f770*/  MUFU.EX2 R68, R68 ;  /* 0x0000004400447308 */ /* 0x000fe20000000800 */
[--C-:B------:R-:W-:Y:S01]  /*f780*/  HSET2.LE.AND R36, R191, R102.reuse, PT ;  /* 0x00000066bf247233 */ /* 0x100fe20003803000 */
[--C-:B------:R-:W-:Y:S01]  /*f790*/  FFMA.FTZ R191, R6, UR36, -R201.reuse ;  /* 0x0000002406bf7c23 */ /* 0x100fe200080108c9 */
[----:B------:R-:W-:Y:S01]  /*f7a0*/  PRMT R37, R37, 0x5410, R208 ;  /* 0x0000541025257816 */ /* 0x000fe200000000d0 */
[----:B------:R-:W-:Y:S01]  /*f7b0*/  FFMA.FTZ R6, R44, UR36, -R201 ;  /* 0x000000242c067c23 */ /* 0x000fe200080108c9 */
[----:B------:R-:W-:-:S02]  /*f7c0*/  HSET2.LE.AND R39, R39, R102, PT ;  /* 0x0000006627277233 */ /* 0x000fc40003803000 */
[----:B------:R-:W-:Y:S01]  /*f7d0*/  F2FP.F16.F32.PACK_AB R187, R169, R156 ;  /* 0x0000009ca9bb723e */ /* 0x000fe200000000ff */
[----:B------:R2:W-:Y:S01]  /*f7e0*/  MUFU.EX2 R185, R191 ;  /* 0x000000bf00b97308 */ /* 0x0005e20000000800 */
[----:B-1----:R-:W-:Y:S02]  /*f7f0*/  F2FP.F16.F32.PACK_AB R184, R182, R175 ;  /* 0x000000afb6b8723e */ /* 0x002fe400000000ff */
[----:B------:R-:W-:Y:S01]  /*f800*/  LOP3.LUT R36, R36, R187, RZ, 0xc0, !PT ;  /* 0x000000bb24247212 */ /* 0x000fe200078ec0ff */
[----:B------:R-:W-:Y:S01]  /*f810*/  IMAD.WIDE.U32 R186, R189, -0x2daee0ad, RZ ;  /* 0xd2511f53bdba7825 */ /* 0x000fe200078e00ff */
[----:B------:R-:W-:Y:S02]  /*f820*/  LOP3.LUT R39, R39, R184, RZ, 0xc0, !PT ;  /* 0x000000b827277212 */ /* 0x000fe400078ec0ff */
[----:B------:R-:W-:Y:S01]  /*f830*/  HSET2.LE.AND R37, R37, R102, PT ;  /* 0x0000006625257233 */ /* 0x000fe20003803000 */
[----:B------:R-:W-:Y:S01]  /*f840*/  MUFU.EX2 R6, R6 ;  /* 0x0000000600067308 */ /* 0x000fe20000000800 */
[----:B------:R-:W-:-:S02]  /*f850*/  F2FP.F16.F32.PACK_AB R184, R172, R173 ;  /* 0x000000adacb8723e */ /* 0x000fc400000000ff */
[----:B------:R-:W-:Y:S01]  /*f860*/  LOP3.LUT R44, R187, UR19, R222, 0x96, !PT ;  /* 0x00000013bb2c7c12 */ /* 0x000fe2000f8e96de */
[----:B------:R-:W-:Y:S01]  /*f870*/  FFMA.FTZ R187, R45, UR36, -R201 ;  /* 0x000000242dbb7c23 */ /* 0x000fe200080108c9 */
[----:B------:R-:W-:Y:S02]  /*f880*/  LOP3.LUT R37, R37, R184, RZ, 0xc0, !PT ;  /* 0x000000b825257212 */ /* 0x000fe400078ec0ff */
[----:B------:R-:W-:Y:S01]  /*f890*/  LOP3.LUT R194, R193, UR33, R194, 0x96, !PT ;  /* 0x00000021c1c27c12 */ /* 0x000fe2000f8e96c2 */
[----:B------:R-:W-:Y:S01]  /*f8a0*/  MUFU.EX2 R67, R67 ;  /* 0x0000004300437308 */ /* 0x000fe20000000800 */
[----:B------:R-:W-:Y:S02]  /*f8b0*/  F2FP.F16.F32.PACK_AB R184, R69, R70 ;  /* 0x0000004645b8723e */ /* 0x000fe400000000ff */
[----:B------:R-:W-:Y:S01]  /*f8c0*/  SHF.R.U32.HI R45, RZ, 0x10, R194 ;  /* 0x00000010ff2d7819 */ /* 0x000fe200000116c2 */
[----:B---3--:R-:W-:Y:S01]  /*f8d0*/  HMMA.16816.F32 R20, R36, R32, R20 ;  /* 0x000000202414723c */ /* 0x008fe20000001814 */
[----:B------:R-:W-:-:S02]  /*f8e0*/  LOP3.LUT R208, R197, UR31, R246, 0x96, !PT ;  /* 0x0000001fc5d07c12 */ /* 0x000fc4000f8e96f6 */
[----:B------:R-:W-:Y:S01]  /*f8f0*/  LOP3.LUT R45, R45, 0xff, RZ, 0xc0, !PT ;  /* 0x000000ff2d2d7812 */ /* 0x000fe200078ec0ff */
[----:B------:R-:W1:Y:S01]  /*f900*/  MUFU.EX2 R187, R187 ;  /* 0x000000bb00bb7308 */ /* 0x000e620000000800 */
[----:B------:R-:W-:Y:S01]  /*f910*/  LOP3.LUT R196, R207, UR25, R196, 0x96, !PT ;  /* 0x00000019cfc47c12 */ /* 0x000fe2000f8e96c4 */
[----:B------:R-:W-:Y:S01]  /*f920*/  HMMA.16816.F32 R248, R36, R34, R248 ;  /* 0x0000002224f8723c */ /* 0x000fe200000018f8 */
[----:B------:R-:W-:Y:S01]  /*f930*/  IMAD.WIDE.U32 R208, R208, -0x2daee0ad, RZ ;  /* 0xd2511f53d0d07825 */ /* 0x000fe200078e00ff */
[----:B------:R-:W-:-:S03]  /*f940*/  LOP3.LUT R204, R223, UR24, R204, 0x96, !PT ;  /* 0x00000018dfcc7c12 */ /* 0x000fc6000f8e96cc */
[----:B------:R-:W-:Y:S01]  /*f950*/  IMAD.WIDE.U32 R196, R196, -0x2daee0ad, RZ ;  /* 0xd2511f53c4c47825 */ /* 0x000fe200078e00ff */
[C---:B----4-:R-:W-:Y:S01]  /*f960*/  HMMA.16816.F32 R236, R36.reuse, R8, R236 ;  /* 0x0000000824ec723c */ /* 0x050fe200000018ec */
[----:B--2---:R-:W-:Y:S01]  /*f970*/  LOP3.LUT R191, R209, UR24, R190, 0x96, !PT ;  /* 0x00000018d1bf7c12 */ /* 0x004fe2000f8e96be */
[----:B------:R-:W-:Y:S01]  /*f980*/  MUFU.EX2 R76, R76 ;  /* 0x0000004c004c7308 */ /* 0x000fe20000000800 */
[----:B------:R-:W-:Y:S01]  /*f990*/  IMAD.WIDE.U32 R204, R204, -0x326172a9, RZ ;  /* 0xcd9e8d57cccc7825 */ /* 0x000fe200078e00ff */
[----:B------:R-:W-:Y:S02]  /*f9a0*/  LOP3.LUT R208, R197, UR19, R208, 0x96, !PT ;  /* 0x00000013c5d07c12 */ /* 0x000fe4000f8e96d0 */
[----:B------:R-:W-:Y:S01]  /*f9b0*/  HMMA.16816.F32 R232, R36, R10, R232 ;  /* 0x0000000a24e8723c */ /* 0x000fe200000018e8 */
[----:B------:R-:W-:Y:S01]  /*f9c0*/  IMAD.WIDE.U32 R222, R44, -0x326172a9, RZ ;  /* 0xcd9e8d572cde7825 */ /* 0x000fe200078e00ff */
[----:B------:R-:W-:Y:S02]  /*f9d0*/  LOP3.LUT R190, R205, UR23, R202, 0x96, !PT ;  /* 0x00000017cdbe7c12 */ /* 0x000fe4000f8e96ca */
[----:B------:R-:W-:Y:S01]  /*f9e0*/  MUFU.EX2 R59, R59 ;  /* 0x0000003b003b7308 */ /* 0x000fe20000000800 */
[----:B------:R-:W-:Y:S01]  /*f9f0*/  IMAD.WIDE.U32 R208, R208, -0x326172a9, RZ ;  /* 0xcd9e8d57d0d07825 */ /* 0x000fe200078e00ff */
[----:B------:R-:W-:-:S02]  /*fa00*/  LOP3.LUT R44, R223, UR7, R204, 0x96, !PT ;  /* 0x00000007df2c7c12 */ /* 0x000fc4000f8e96cc */
[C---:B------:R-:W-:Y:S02]  /*fa10*/  LOP3.LUT R38, R192.reuse, 0xffff, RZ, 0xc0, !PT ;  /* 0x0000ffffc0267812 */ /* 0x040fe400078ec0ff */
[----:B------:R-:W-:Y:S02]  /*fa20*/  SHF.R.U32.HI R36, RZ, 0x10, R192 ;  /* 0x00000010ff247819 */ /* 0x000fe400000116c0 */
[----:B------:R-:W-:Y:S01]  /*fa30*/  LOP3.LUT R39, R192, 0xff, RZ, 0xc0, !PT ;  /* 0x000000ffc0277812 */ /* 0x000fe200078ec0ff */
[----:B------:R-:W-:Y:S01]  /*fa40*/  MUFU.EX2 R58, R58 ;  /* 0x0000003a003a7308 */ /* 0x000fe20000000800 */
[----:B------:R-:W-:Y:S02]  /*fa50*/  SHF.R.U32.HI R38, RZ, 0x8, R38 ;  /* 0x00000008ff267819 */ /* 0x000fe40000011626 */
[----:B------:R-:W-:Y:S02]  /*fa60*/  SHF.R.U32.HI R37, RZ, 0x18, R192 ;  /* 0x00000018ff257819 */ /* 0x000fe400000116c0 */
[----:B------:R-:W-:-:S02]  /*fa70*/  LOP3.LUT R36, R36, 0xff, RZ, 0xc0, !PT ;  /* 0x000000ff24247812 */ /* 0x000fc400078ec0ff */
[----:B------:R-:W-:Y:S01]  /*fa80*/  PRMT R39, R39, 0x5410, R38 ;  /* 0x0000541027277816 */ /* 0x000fe20000000026 */
[----:B------:R-:W-:Y:S01]  /*fa90*/  MUFU.EX2 R53, R53 ;  /* 0x0000003500357308 */ /* 0x000fe20000000800 */
[----:B------:R-:W-:Y:S02]  /*faa0*/  LOP3.LUT R38, R194, 0xffff, RZ, 0xc0, !PT ;  /* 0x0000ffffc2267812 */ /* 0x000fe400078ec0ff */
[----:B------:R-:W-:Y:S02]  /*fab0*/  PRMT R37, R36, 0x5410, R37 ;  /* 0x0000541024257816 */ /* 0x000fe40000000025 */
[----:B------:R-:W-:Y:S02]  /*fac0*/  LOP3.LUT R36, R194, 0xff, RZ, 0xc0, !PT ;  /* 0x000000ffc2247812 */ /* 0x000fe400078ec0ff */
[----:B------:R-:W-:Y:S01]  /*fad0*/  SHF.R.U32.HI R194, RZ, 0x18, R194 ;  /* 0x00000018ffc27819 */ /* 0x000fe200000116c2 */
[----:B------:R-:W-:Y:S01]  /*fae0*/  MUFU.EX2 R60, R60 ;  /* 0x0000003c003c7308 */ /* 0x000fe20000000800 */
[----:B------:R-:W-:-:S02]  /*faf0*/  SHF.R.U32.HI R189, RZ, 0x8, R38 ;  /* 0x00000008ffbd7819 */ /* 0x000fc40000011626 */
[--C-:B------:R-:W-:Y:S02]  /*fb00*/  HSET2.LE.AND R38, R39, R102.reuse, PT ;  /* 0x0000006627267233 */ /* 0x100fe40003803000 */
[----:B------:R-:W-:Y:S02]  /*fb10*/  HSET2.LE.AND R37, R37, R102, PT ;  /* 0x0000006625257233 */ /* 0x000fe40003803000 */
[----:B-1----:R-:W-:Y:S01]  /*fb20*/  F2FP.F16.F32.PACK_AB R39, R187, R6 ;  /* 0x00000006bb27723e */ /* 0x002fe200000000ff */
[----:B------:R-:W-:Y:S01]  /*fb30*/  MUFU.EX2 R128, R128 ;  /* 0x0000008000807308 */ /* 0x000fe20000000800 */
[----:B------:R-:W-:Y:S02]  /*fb40*/  PRMT R189, R36, 0x5410, R189 ;  /* 0x0000541024bd7816 */ /* 0x000fe400000000bd */
[----:B------:R-:W-:Y:S01]  /*fb50*/  PRMT R45, R45, 0x5410, R194 ;  /* 0x000054102d2d7816 */ /* 0x000fe200000000c2 */
[----:B------:R-:W-:Y:S01]  /*fb60*/  IMAD.WIDE.U32 R194, R191, -0x326172a9, RZ ;  /* 0xcd9e8d57bfc27825 */ /* 0x000fe200078e00ff */
[----:B------:R-:W-:-:S03]  /*fb70*/  LOP3.LUT R38, R38, R39, RZ, 0xc0, !PT ;  /* 0x0000002726267212 */ /* 0x000fc600078ec0ff */
[--C-:B------:R-:W-:Y:S01]  /*fb80*/  FFMA.FTZ R191, R56, UR36, -R201.reuse ;  /* 0x0000002438bf7c23 */ /* 0x100fe200080108c9 */
[----:B------:R-:W-:Y:S01]  /*fb90*/  LOP3.LUT R39, R37, R184, RZ, 0xc0, !PT ;  /* 0x000000b825277212 */ /* 0x000fe200078ec0ff */
[--C-:B------:R-:W-:Y:S01]  /*fba0*/  FFMA.FTZ R56, R57, UR36, -R201.reuse ;  /* 0x0000002439387c23 */ /* 0x100fe200080108c9 */
[--C-:B------:R-:W-:Y:S01]  /*fbb0*/  HSET2.LE.AND R36, R189, R102.reuse, PT ;  /* 0x00000066bd247233 */ /* 0x100fe20003803000 */
[--C-:B------:R-:W-:Y:S01]  /*fbc0*/  FFMA.FTZ R57, R61, UR36, -R201.reuse ;  /* 0x000000243d397c23 */ /* 0x100fe200080108c9 */
[----:B------:R-:W-:Y:S01]  /*fbd0*/  HSET2.LE.AND R37, R45, R102, PT ;  /* 0x000000662d257233 */ /* 0x000fe20003803000 */
[--C-:B------:R-:W-:Y:S01]  /*fbe0*/  FFMA.FTZ R61, R63, UR36, -R201.reuse ;  /* 0x000000243f3d7c23 */ /* 0x100fe200080108c9 */
[----:B------:R-:W-:Y:S01]  /*fbf0*/  F2FP.F16.F32.PACK_AB R189, R185, R0 ;  /* 0x00000000b9bd723e */ /* 0x000fe200000000ff */
[--C-:B------:R-:W-:Y:S01]  /*fc00*/  FFMA.FTZ R63, R64, UR36, -R201.reuse ;  /* 0x00000024403f7c23 */ /* 0x100fe200080108c9 */
[----:B------:R-:W-:Y:S01]  /*fc10*/  F2FP.F16.F32.PACK_AB R184, R71, R72 ;  /* 0x0000004847b8723e */ /* 0x000fe200000000ff */
[--C-:B------:R-:W-:Y:S01]  /*fc20*/  FFMA.FTZ R64, R66, UR36, -R201.reuse ;  /* 0x0000002442407c23 */ /* 0x100fe200080108c9 */
[----:B------:R-:W-:Y:S01]  /*fc30*/  LOP3.LUT R36, R36, R189, RZ, 0xc0, !PT ;  /* 0x000000bd24247212 */ /* 0x000fe200078ec0ff */
[--C-:B------:R-:W-:Y:S01]  /*fc40*/  FFMA.FTZ R189, R52, UR36, -R201.reuse ;  /* 0x0000002434bd7c23 */ /* 0x100fe200080108c9 */
[----:B------:R-:W-:Y:S01]  /*fc50*/  LOP3.LUT R37, R37, R184, RZ, 0xc0, !PT ;  /* 0x000000b825257212 */ /* 0x000fe200078ec0ff */
[--C-:B------:R-:W-:Y:S01]  /*fc60*/  FFMA.FTZ R184, R48, UR36, -R201.reuse ;  /* 0x0000002430b87c23 */ /* 0x100fe200080108c9 */
[----:B------:R-:W-:Y:S01]  /*fc70*/  LOP3.LUT R192, R195, UR23, R206, 0x96, !PT ;  /* 0x00000017c3c07c12 */ /* 0x000fe2000f8e96ce */
[----:B------:R-:W-:Y:S01]  /*fc80*/  FFMA.FTZ R52, R49, UR36, -R201 ;  /* 0x0000002431347c23 */ /* 0x000fe200080108c9 */
[----:B------:R-:W-:Y:S01]  /*fc90*/  LOP3.LUT R45, R209, UR7, R194, 0x96, !PT ;  /* 0x00000007d12d7c12 */ /* 0x000fe2000f8e96c2 */
[----:B------:R-:W-:Y:S01]  /*fca0*/  MUFU.EX2 R189, R189 ;  /* 0x000000bd00bd7308 */ /* 0x000fe20000000800 */
[C---:B------:R-:W-:Y:S01]  /*fcb0*/  LOP3.LUT R193, R208.reuse, 0xffff, RZ, 0xc0, !PT ;  /* 0x0000ffffd0c17812 */ /* 0x040fe200078ec0ff */
[C---:B------:R-:W-:Y:S01]  /*fcc0*/  HMMA.16816.F32 R24, R36.reuse, R32, R24 ;  /* 0x000000202418723c */ /* 0x040fe20000001818 */
[----:B------:R-:W-:Y:S01]  /*fcd0*/  LOP3.LUT R203, R208, 0xff, RZ, 0xc0, !PT ;  /* 0x000000ffd0cb7812 */ /* 0x000fe200078ec0ff */
[----:B------:R-:W-:Y:S01]  /*fce0*/  FADD.FTZ R0, R0, R141 ;  /* 0x0000008d00007221 */ /* 0x000fe20000010000 */
[--C-:B------:R-:W-:Y:S01]  /*fcf0*/  SHF.R.U32.HI R194, RZ, 0x10, R208.reuse ;  /* 0x00000010ffc27819 */ /* 0x100fe200000116d0 */
[----:B------:R-:W-:Y:S01]  /*fd00*/  FADD.FTZ R72, R72, R157 ;  /* 0x0000009d48487221 */ /* 0x000fe20000010000 */
[----:B------:R-:W-:Y:S01]  /*fd10*/  SHF.R.U32.HI R195, RZ, 0x18, R208 ;  /* 0x00000018ffc37819 */ /* 0x000fe200000116d0 */
[----:B------:R-:W-:Y:S01]  /*fd20*/  IMAD.WIDE.U32 R208, R42, -0x2daee0ad, RZ ;  /* 0xd2511f532ad07825 */ /* 0x000fe200078e00ff */
[C---:B------:R-:W-:Y:S01]  /*fd30*/  LOP3.LUT R202, R222.reuse, 0xffff, RZ, 0xc0, !PT ;  /* 0x0000ffffdeca7812 */ /* 0x040fe200078ec0ff */
[C---:B------:R-:W-:Y:S01]  /*fd40*/  HMMA.16816.F32 R12, R36.reuse, R34, R12 ;  /* 0x00000022240c723c */ /* 0x040fe2000000180c */
[----:B------:R-:W-:Y:S01]  /*fd50*/  LOP3.LUT R247, R222, 0xff, RZ, 0xc0, !PT ;  /* 0x000000ffdef77812 */ /* 0x000fe200078ec0ff */
[----:B------:R-:W-:Y:S01]  /*fd60*/  IMAD.WIDE.U32 R32, R41, -0x2daee0ad, RZ ;  /* 0xd2511f5329207825 */ /* 0x000fe200078e00ff */
[--C-:B------:R-:W-:Y:S01]  /*fd70*/  SHF.R.U32.HI R204, RZ, 0x10, R222.reuse ;  /* 0x00000010ffcc7819 */ /* 0x100fe200000116de */
[----:B------:R-:W-:Y:S01]  /*fd80*/  MUFU.EX2 R184, R184 ;  /* 0x000000b800b87308 */ /* 0x000fe20000000800 */
[----:B------:R-:W-:Y:S01]  /*fd90*/  SHF.R.U32.HI R199, RZ, 0x18, R222 ;  /* 0x00000018ffc77819 */ /* 0x000fe200000116de */
[----:B------:R-:W-:Y:S01]  /*fda0*/  IMAD.WIDE.U32 R40, R40, -0x2daee0ad, RZ ;  /* 0xd2511f5328287825 */ /* 0x000fe200078e00ff */
[--C-:B------:R-:W-:Y:S01]  /*fdb0*/  LOP3.LUT R33, R33, UR32, R200.reuse, 0x96, !PT ;  /* 0x0000002021217c12 */ /* 0x100fe2000f8e96c8 */
[C---:B------:R-:W-:Y:S01]  /*fdc0*/  HMMA.16816.F32 R28, R36.reuse, R8, R28 ;  /* 0x00000008241c723c */ /* 0x040fe2000000181c */
[----:B------:R-:W-:Y:S01]  /*fdd0*/  LOP3.LUT R200, R209, UR32, R200, 0x96, !PT ;  /* 0x00000020d1c87c12 */ /* 0x000fe2000f8e96c8 */
[----:B------:R-:W-:Y:S01]  /*fde0*/  IMAD.WIDE.U32 R42, R43, -0x2daee0ad, RZ ;  /* 0xd2511f532b2a7825 */ /* 0x000fe200078e00ff */
[----:B------:R-:W-:Y:S01]  /*fdf0*/  LOP3.LUT R32, R41, UR28, R32, 0x96, !PT ;  /* 0x0000001c29207c12 */ /* 0x000fe2000f8e9620 */
[----:B------:R-:W-:Y:S01]  /*fe00*/  MUFU.EX2 R52, R52 ;  /* 0x0000003400347308 */ /* 0x000fe20000000800 */
[----:B------:R-:W-:Y:S01]  /*fe10*/  LOP3.LUT R204, R204, 0xff, RZ, 0xc0, !PT ;  /* 0x000000ffcccc7812 */ /* 0x000fe200078ec0ff */
[----:B------:R-:W-:Y:S01]  /*fe20*/  IMAD.WIDE.U32 R206, R33, -0x326172a9, RZ ;  /* 0xcd9e8d5721ce7825 */ /* 0x000fe200078e00ff */
[----:B------:R-:W-:Y:S01]  /*fe30*/  LOP3.LUT R208, R43, UR28, R208, 0x96, !PT ;  /* 0x0000001c2bd07c12 */ /* 0x000fe2000f8e96d0 */
[----:B------:R-:W-:Y:S01]  /*fe40*/  HMMA.16816.F32 R16, R36, R10, R16 ;  /* 0x0000000a2410723c */ /* 0x000fe20000001810 */
[----:B------:R-:W-:Y:S01]  /*fe50*/  LOP3.LUT R194, R194, 0xff, RZ, 0xc0, !PT ;  /* 0x000000ffc2c27812 */ /* 0x000fe200078ec0ff */
[----:B------:R-:W-:Y:S01]  /*fe60*/  IMAD.WIDE.U32 R222, R32, -0x326172a9, RZ ;  /* 0xcd9e8d5720de7825 */ /* 0x000fe200078e00ff */
[----:B------:R-:W-:Y:S01]  /*fe70*/  LOP3.LUT R32, R207, UR31, R198, 0x96, !PT ;  /* 0x0000001fcf207c12 */ /* 0x000fe2000f8e96c6 */
[----:B------:R-:W-:Y:S01]  /*fe80*/  MUFU.EX2 R191, R191 ;  /* 0x000000bf00bf7308 */ /* 0x000fe20000000800 */
[----:B------:R-:W-:Y:S01]  /*fe90*/  PRMT R43, R204, 0x5410, R199 ;  /* 0x00005410cc2b7816 */ /* 0x000fe200000000c7 */
[----:B------:R-:W-:Y:S01]  /*fea0*/  IMAD.WIDE.U32 R34, R200, -0x326172a9, RZ ;  /* 0xcd9e8d57c8227825 */ /* 0x000fe200078e00ff */
[----:B------:R-:W-:-:S03]  /*feb0*/  LOP3.LUT R206, R223, UR25, R206, 0x96, !PT ;  /* 0x00000019dfce7c12 */ /* 0x000fc6000f8e96ce */
[----:B------:R-:W-:Y:S01]  /*fec0*/  FADD.FTZ R185, R185, R0 ;  /* 0x00000000b9b97221 */ /* 0x000fe20000010000 */
[----:B------:R-:W-:Y:S01]  /*fed0*/  PRMT R195, R194, 0x5410, R195 ;  /* 0x00005410c2c37816 */ /* 0x000fe200000000c3 */
[----:B------:R-:W-:Y:S01]  /*fee0*/  IMAD.WIDE.U32 R208, R208, -0x326172a9, RZ ;  /* 0xcd9e8d57d0d07825 */ /* 0x000fe200078e00ff */
[----:B------:R-:W-:Y:S01]  /*fef0*/  LOP3.LUT R198, R35, UR31, R198, 0x96, !PT ;  /* 0x0000001f23c67c12 */ /* 0x000fe2000f8e96c6 */
[----:B------:R-:W-:Y:S01]  /*ff00*/  MUFU.EX2 R56, R56 ;  /* 0x0000003800387308 */ /* 0x000fe20000000800 */
[----:B------:R-:W-:Y:S01]  /*ff10*/  SHF.R.U32.HI R202, RZ, 0x8, R202 ;  /* 0x00000008ffca7819 */ /* 0x000fe200000116ca */
[----:B------:R-:W-:Y:S01]  /*ff20*/  IMAD.WIDE.U32 R32, R32, -0x2daee0ad, RZ ;  /* 0xd2511f5320207825 */ /* 0x000fe200078e00ff */
[----:B------:R-:W-:-:S03]  /*ff30*/  LOP3.LUT R41, R209, UR25, R34, 0x96, !PT ;  /* 0x00000019d1297c12 */ /* 0x000fc6000f8e9622 */
[----:B------:R-:W-:Y:S01]  /*ff40*/  FADD.FTZ R71, R71, R72 ;  /* 0x0000004847477221 */ /* 0x000fe20000010000 */
[----:B------:R-:W-:Y:S01]  /*ff50*/  PRMT R247, R247, 0x5410, R202 ;  /* 0x00005410f7f77816 */ /* 0x000fe200000000ca */
[----:B------:R-:W-:Y:S01]  /*ff60*/  IMAD.WIDE.U32 R206, R206, -0x2daee0ad, RZ ;  /* 0xd2511f53cece7825 */ /* 0x000fe200078e00ff */
[----:B------:R-:W-:Y:S01]  /*ff70*/  LOP3.LUT R33, R33, UR24, R40, 0x96, !PT ;  /* 0x0000001821217c12 */ /* 0x000fe2000f8e9628 */
[----:B------:R-:W-:Y:S01]  /*ff80*/  MUFU.EX2 R57, R57 ;  /* 0x0000003900397308 */ /* 0x000fe20000000800 */
[----:B------:R-:W-:Y:S01]  /*ff90*/  HSET2.LE.AND R43, R43, R102, PT ;  /* 0x000000662b2b7233 */ /* 0x000fe20003803000 */
[----:B------:R-:W-:Y:S01]  /*ffa0*/  IMAD.WIDE.U32 R34, R198, -0x2daee0ad, RZ ;  /* 0xd2511f53c6227825 */ /* 0x000fe200078e00ff */
[----:B------:R-:W-:-:S03]  /*ffb0*/  LOP3.LUT R32, R207, UR19, R32, 0x96, !PT ;  /* 0x00000013cf207c12 */ /* 0x000fc6000f8e9620 */
[----:B------:R-:W-:Y:S01]  /*ffc0*/  FADD.FTZ R6, R6, R185 ;  /* 0x000000b906067221 */ /* 0x000fe20000010000 */
[----:B------:R-:W-:Y:S01]  /*ffd0*/  LOP3.LUT R207, R45, 0xffff, RZ, 0xc0, !PT ;  /* 0x0000ffff2dcf7812 */ /* 0x000fe200078ec0ff */
[----:B------:R-:W-:Y:S01]  /*ffe0*/  IMAD.WIDE.U32 R40, R41, -0x2daee0ad, RZ ;  /* 0xd2511f5329287825 */ /* 0x000fe200078e00ff */
[----:B------:R-:W-:Y:S01]  /*fff0*/  LOP3.LUT R42, R35, UR24, R42, 0x96, !PT ;  /* 0x00000018232a7c12 */ /* 0x000fe2000f8e962a */
[----:B------:R-:W-:Y:S01]  /*10000*/  MUFU.EX2 R55, R55 ;  /* 0x0000003700377308 */ /* 0x000fe20000000800 */
[----:B------:R-:W-:Y:S01]  /*10010*/  SHF.R.U32.HI R207, RZ, 0x8, R207 ;  /* 0x00000008ffcf7819 */ /* 0x000fe200000116cf */
[----:B------:R-:W-:Y:S01]  /*10020*/  IMAD.WIDE.U32 R224, R33, -0x326172a9, RZ ;  /* 0xcd9e8d5721e07825 */ /* 0x000fe200078e00ff */
[----:B------:R-:W-:-:S03]  /*10030*/  LOP3.LUT R34, R41, UR19, R34, 0x96, !PT ;  /* 0x0000001329227c12 */ /* 0x000fc6000f8e9622 */
[----:B------:R-:W-:Y:S01]  /*10040*/  FADD.FTZ R70, R70, R71 ;  /* 0x0000004746467221 */ /* 0x000fe20000010000 */
[----:B------:R-:W-:Y:S01]  /*10050*/  FADD.FTZ R187, R187, R6 ;  /* 0x00000006bbbb7221 */ /* 0x000fe20000010000 */
[----:B------:R-:W-:Y:S01]  /*10060*/  IMAD.WIDE.U32 R48, R32, -0x326172a9, RZ ;  /* 0xcd9e8d5720307825 */ /* 0x000fe200078e00ff */
[----:B------:R-:W-:Y:S01]  /*10070*/  LOP3.LUT R35, R225, UR23, R222, 0x96, !PT ;  /* 0x00000017e1237c12 */ /* 0x000fe2000f8e96de */
[----:B------:R-:W-:Y:S02]  /*10080*/  MUFU.EX2 R54, R54 ;  /* 0x0000003600367308 */ /* 0x000fe40000000800 */
[----:B------:R-:W-:Y:S01]  /*10090*/  FADD.FTZ R69, R69, R70 ;  /* 0x0000004645457221 */ /* 0x000fe20000010000 */
[----:B------:R-:W-:Y:S01]  /*100a0*/  IMAD.WIDE.U32 R222, R34, -0x326172a9, RZ ;  /* 0xcd9e8d5722de7825 */ /* 0x000fe200078e00ff */
[----:B------:R-:W-:Y:S02]  /*100b0*/  LOP3.LUT R32, R49, UR7, R224, 0x96, !PT ;  /* 0x0000000731207c12 */ /* 0x000fe4000f8e96e0 */
[----:B------:R-:W-:-:S02]  /*100c0*/  LOP3.LUT R9, R48, 0xffff, RZ, 0xc0, !PT ;  /* 0x0000ffff30097812 */ /* 0x000fc400078ec0ff */
[----:B------:R-:W-:Y:S01]  /*100d0*/  LOP3.LUT R205, R48, 0xff, RZ, 0xc0, !PT ;  /* 0x000000ff30cd7812 */ /* 0x000fe200078ec0ff */
[----:B------:R-:W-:Y:S01]  /*100e0*/  MUFU.EX2 R86, R86 ;  /* 0x0000005600567308 */ /* 0x000fe20000000800 */
[--C-:B------:R-:W-:Y:S02]  /*100f0*/  SHF.R.U32.HI R33, RZ, 0x10, R48.reuse ;  /* 0x00000010ff217819 */ /* 0x100fe40000011630 */
[----:B------:R-:W-:Y:S01]  /*10100*/  SHF.R.U32.HI R41, RZ, 0x18, R48 ;  /* 0x00000018ff297819 */ /* 0x000fe20000011630 */
[----:B------:R-:W-:Y:S01]  /*10110*/  IMAD.WIDE.U32 R48, R42, -0x326172a9, RZ ;  /* 0xcd9e8d572a307825 */ /* 0x000fe200078e00ff */
[----:B------:R-:W-:Y:S02]  /*10120*/  LOP3.LUT R198, R222, 0xffff, RZ, 0xc0, !PT ;  /* 0x0000ffffdec67812 */ /* 0x000fe400078ec0ff */
[----:B------:R-:W-:Y:S01]  /*10130*/  SHF.R.U32.HI R211, RZ, 0x18, R222 ;  /* 0x00000018ffd37819 */ /* 0x000fe200000116de */
[----:B------:R-:W-:Y:S01]  /*10140*/  MUFU.EX2 R85, R85 ;  /* 0x0000005500557308 */ /* 0x000fe20000000800 */
[----:B------:R-:W-:Y:S01]  /*10150*/  LOP3.LUT R42, R49, UR23, R208, 0x96, !PT ;  /* 0x00000017312a7c12 */ /* 0x000fe2000f8e96d0 */
[----:B------:R-:W-:Y:S01]  /*10160*/  IMAD.WIDE.U32 R208, R190, -0x2daee0ad, RZ ;  /* 0xd2511f53bed07825 */ /* 0x000fe200078e00ff */
[----:B------:R-:W-:-:S03]  /*10170*/  LOP3.LUT R34, R223, UR7, R48, 0x96, !PT ;  /* 0x00000007df227c12 */ /* 0x000fc6000f8e9630 */
[----:B------:R-:W-:Y:S01]  /*10180*/  FFMA.FTZ R190, R47, UR36, -R210 ;  /* 0x000000242fbe7c23 */ /* 0x000fe200080108d2 */
[----:B------:R-:W-:Y:S02]  /*10190*/  LOP3.LUT R223, R222, 0xff, RZ, 0xc0, !PT ;  /* 0x000000ffdedf7812 */ /* 0x000fe400078ec0ff */
[----:B------:R-:W-:Y:S01]  /*101a0*/  LOP3.LUT R8, R209, UR33, R186, 0x96, !PT ;  /* 0x00000021d1087c12 */ /* 0x000fe2000f8e96ba */
[----:B------:R-:W-:Y:S01]  /*101b0*/  MUFU.EX2 R88, R88 ;  /* 0x0000005800587308 */ /* 0x000fe20000000800 */
[----:B------:R-:W-:Y:S01]  /*101c0*/  SHF.R.U32.HI R186, RZ, 0x8, R193 ;  /* 0x00000008ffba7819 */ /* 0x000fe200000116c1 */
[----:B------:R-:W-:Y:S01]  /*101d0*/  IMAD.WIDE.U32 R192, R192, -0x2daee0ad, RZ ;  /* 0xd2511f53c0c07825 */ /* 0x000fe200078e00ff */
[----:B------:R-:W-:Y:S02]  /*101e0*/  SHF.R.U32.HI R48, RZ, 0x10, R222 ;  /* 0x00000010ff307819 */ /* 0x000fe400000116de */
[----:B------:R-:W-:Y:S02]  /*101f0*/  LOP3.LUT R222, R208, 0xffff, RZ, 0xc0, !PT ;  /* 0x0000ffffd0de7812 */ /* 0x000fe400078ec0ff */
[----:B------:R-:W-:Y:S01]  /*10200*/  LOP3.LUT R194, R193, UR33, R196, 0x96, !PT ;  /* 0x00000021c1c27c12 */ /* 0x000fe2000f8e96c4 */
[----:B------:R-:W-:Y:S01]  /*10210*/  MUFU.EX2 R79, R79 ;  /* 0x0000004f004f7308 */ /* 0x000fe20000000800 */
[----:B------:R-:W-:-:S02]  /*10220*/  LOP3.LUT R204, R192, 0xffff, RZ, 0xc0, !PT ;  /* 0x0000ffffc0cc7812 */ /* 0x000fc400078ec0ff */
[----:B------:R-:W-:Y:S02]  /*10230*/  LOP3.LUT R216, R192, 0xff, RZ, 0xc0, !PT ;  /* 0x000000ffc0d87812 */ /* 0x000fe400078ec0ff */
[--C-:B------:R-:W-:Y:S02]  /*10240*/  SHF.R.U32.HI R49, RZ, 0x10, R192.reuse ;  /* 0x00000010ff317819 */ /* 0x100fe400000116c0 */
[----:B------:R-:W-:Y:S01]  /*10250*/  SHF.R.U32.HI R199, RZ, 0x18, R192 ;  /* 0x00000018ffc77819 */ /* 0x000fe200000116c0 */
[----:B------:R-:W-:Y:S01]  /*10260*/  IMAD.WIDE.U32 R192, R35, -0x2daee0ad, RZ ;  /* 0xd2511f5323c07825 */ /* 0x000fe200078e00ff */
[----:B------:R-:W-:Y:S01]  /*10270*/  LOP3.LUT R224, R208, 0xff, RZ, 0xc0, !PT ;  /* 0x000000ffd0e07812 */ /* 0x000fe200078ec0ff */
[----:B------:R-:W-:Y:S01]  /*10280*/  MUFU.EX2 R63, R63 ;  /* 0x0000003f003f7308 */ /* 0x000fe20000000800 */
[--C-:B------:R-:W-:Y:S02]  /*10290*/  SHF.R.U32.HI R200, RZ, 0x10, R208.reuse ;  /* 0x00000010ffc87819 */ /* 0x100fe400000116d0 */
[----:B------:R-:W-:-:S02]  /*102a0*/  SHF.R.U32.HI R197, RZ, 0x18, R208 ;  /* 0x00000018ffc57819 */ /* 0x000fc400000116d0 */
[----:B------:R-:W-:Y:S02]  /*102b0*/  SHF.R.U32.HI R66, RZ, 0x8, R9 ;  /* 0x00000008ff427819 */ /* 0x000fe40000011609 */
[----:B------:R-:W-:Y:S01]  /*102c0*/  LOP3.LUT R9, R193, UR33, R206, 0x96, !PT ;  /* 0x00000021c1097c12 */ /* 0x000fe2000f8e96ce */
[----:B------:R-:W-:Y:S01]  /*102d0*/  MUFU.EX2 R64, R64 ;  /* 0x0000004000407308 */ /* 0x000fe20000000800 */
[C---:B------:R-:W-:Y:S02]  /*102e0*/  LOP3.LUT R202, R192.reuse, 0xffff, RZ, 0xc0, !PT ;  /* 0x0000ffffc0ca7812 */ /* 0x040fe400078ec0ff */
[----:B------:R-:W-:Y:S02]  /*102f0*/  LOP3.LUT R231, R192, 0xff, RZ, 0xc0, !PT ;  /* 0x000000ffc0e77812 */ /* 0x000fe400078ec0ff */
[--C-:B------:R-:W-:Y:S02]  /*10300*/  SHF.R.U32.HI R208, RZ, 0x10, R192.reuse ;  /* 0x00000010ffd07819 */ /* 0x100fe400000116c0 */
[----:B------:R-:W-:Y:S01]  /*10310*/  SHF.R.U32.HI R35, RZ, 0x18, R192 ;  /* 0x00000018ff237819 */ /* 0x000fe200000116c0 */
[----:B------:R-:W-:Y:S01]  /*10320*/  IMAD.WIDE.U32 R192, R42, -0x2daee0ad, RZ ;  /* 0xd2511f532ac07825 */ /* 0x000fe200078e00ff */
[----:B------:R-:W-:Y:S01]  /*10330*/  PRMT R203, R203, 0x5410, R186 ;  /* 0x00005410cbcb7816 */ /* 0x000fe200000000ba */
[----:B------:R-:W-:Y:S01]  /*10340*/  MUFU.EX2 R61, R61 ;  /* 0x0000003d003d7308 */ /* 0x000fe20000000800 */
[----:B------:R-:W-:-:S02]  /*10350*/  LOP3.LUT R48, R48, 0xff, RZ, 0xc0, !PT ;  /* 0x000000ff30307812 */ /* 0x000fc400078ec0ff */
[----:B------:R-:W-:Y:S02]  /*10360*/  LOP3.LUT R186, R33, 0xff, RZ, 0xc0, !PT ;  /* 0x000000ff21ba7812 */ /* 0x000fe400078ec0ff */
[----:B------:R-:W-:Y:S02]  /*10370*/  PRMT R33, R205, 0x5410, R66 ;  /* 0x00005410cd217816 */ /* 0x000fe40000000042 */
[----:B------:R-:W-:Y:S01]  /*10380*/  PRMT R211, R48, 0x5410, R211 ;  /* 0x0000541030d37816 */ /* 0x000fe200000000d3 */
[----:B------:R-:W-:Y:S01]  /*10390*/  MUFU.EX2 R66, R74 ;  /* 0x0000004a00427308 */ /* 0x000fe20000000800 */
[----:B------:R-:W-:Y:S02]  /*103a0*/  LOP3.LUT R196, R193, UR33, R40, 0x96, !PT ;  /* 0x00000021c1c47c12 */ /* 0x000fe4000f8e9628 */
[----:B------:R-:W-:Y:S02]  /*103b0*/  LOP3.LUT R42, R44, 0xffff, RZ, 0xc0, !PT ;  /* 0x0000ffff2c2a7812 */ /* 0x000fe400078ec0ff */
[----:B------:R-:W-:-:S02]  /*103c0*/  SHF.R.U32.HI R48, RZ, 0x10, R44 ;  /* 0x00000010ff307819 */ /* 0x000fc4000001162c */
[----:B------:R-:W-:Y:S01]  /*103d0*/  LOP3.LUT R40, R44, 0xff, RZ, 0xc0, !PT ;  /* 0x000000ff2c287812 */ /* 0x000fe200078ec0ff */
[----:B------:R1:W-:Y:S01]  /*103e0*/  MUFU.EX2 R74, R83 ;  /* 0x00000053004a7308 */ /* 0x0003e20000000800 */
[----:B------:R-:W-:Y:S02]  /*103f0*/  SHF.R.U32.HI R198, RZ, 0x8, R198 ;  /* 0x00000008ffc67819 */ /* 0x000fe400000116c6 */
[----:B------:R-:W-:Y:S02]  /*10400*/  SHF.R.U32.HI R209, RZ, 0x18, R45 ;  /* 0x00000018ffd17819 */ /* 0x000fe4000001162d */
[----:B------:R-:W-:Y:S02]  /*10410*/  PRMT R223, R223, 0x5410, R198 ;  /* 0x00005410dfdf7816 */ /* 0x000fe400000000c6 */
[----:B------:R-:W-:Y:S01]  /*10420*/  LOP3.LUT R198, R192, 0xffff, RZ, 0xc0, !PT ;  /* 0x0000ffffc0c67812 */ /* 0x000fe200078ec0ff */
[----:B------:R-:W-:Y:S01]  /*10430*/  MUFU.EX2 R62, R62 ;  /* 0x0000003e003e7308 */ /* 0x000fe20000000800 */
[----:B------:R-:W-:-:S02]  /*10440*/  LOP3.LUT R225, R34, 0xffff, RZ, 0xc0, !PT ;  /* 0x0000ffff22e17812 */ /* 0x000fc400078ec0ff */
[----:B------:R-:W-:Y:S01]  /*10450*/  PRMT R41, R186, 0x5410, R41 ;  /* 0x00005410ba297816 */ /* 0x000fe20000000029 */
[----:B------:R-:W-:Y:S01]  /*10460*/  FFMA.FTZ R186, R50, UR36, -R210 ;  /* 0x0000002432ba7c23 */ /* 0x000fe200080108d2 */
[----:B------:R-:W-:Y:S02]  /*10470*/  SHF.R.U32.HI R193, RZ, 0x8, R42 ;  /* 0x00000008ffc17819 */ /* 0x000fe4000001162a */
[----:B------:R-:W-:Y:S01]  /*10480*/  LOP3.LUT R42, R48, 0xff, RZ, 0xc0, !PT ;  /* 0x000000ff302a7812 */ /* 0x000fe200078ec0ff */
[----:B------:R-:W-:Y:S01]  /*10490*/  MUFU.EX2 R190, R190 ;  /* 0x000000be00be7308 */ /* 0x000fe20000000800 */
[----:B-1----:R-:W-:Y:S02]  /*104a0*/  SHF.R.U32.HI R83, RZ, 0x18, R44 ;  /* 0x00000018ff537819 */ /* 0x002fe4000001162c */
[----:B------:R-:W-:Y:S02]  /*104b0*/  LOP3.LUT R44, R45, 0xff, RZ, 0xc0, !PT ;  /* 0x000000ff2d2c7812 */ /* 0x000fe400078ec0ff */
[----:B------:R-:W-:-:S02]  /*104c0*/  SHF.R.U32.HI R50, RZ, 0x10, R32 ;  /* 0x00000010ff327819 */ /* 0x000fc40000011620 */
[----:B------:R-:W-:Y:S01]  /*104d0*/  PRMT R207, R44, 0x5410, R207 ;  /* 0x000054102ccf7816 */ /* 0x000fe200000000cf */
[----:B------:R-:W-:Y:S01]  /*104e0*/  MUFU.EX2 R186, R186 ;  /* 0x000000ba00ba7308 */ /* 0x000fe20000000800 */
[----:B------:R-:W-:Y:S02]  /*104f0*/  SHF.R.U32.HI R44, RZ, 0x10, R45 ;  /* 0x00000010ff2c7819 */ /* 0x000fe4000001162d */
[----:B------:R-:W-:Y:S02]  /*10500*/  LOP3.LUT R48, R32, 0xff, RZ, 0xc0, !PT ;  /* 0x000000ff20307812 */ /* 0x000fe400078ec0ff */
[----:B------:R-:W-:Y:S02]  /*10510*/  LOP3.LUT R44, R44, 0xff, RZ, 0xc0, !PT ;  /* 0x000000ff2c2c7812 */ /* 0x000fe400078ec0ff */
[----:B------:R-:W-:Y:S01]  /*10520*/  SHF.R.U32.HI R45, RZ, 0x18, R32 ;  /* 0x00000018ff2d7819 */ /* 0x000fe20000011620 */
[----:B------:R-:W-:Y:S01]  /*10530*/  MUFU.EX2 R183, R183 ;  /* 0x000000b700b77308 */ /* 0x000fe20000000800 */
[----:B------:R-:W-:-:S02]  /*10540*/  PRMT R209, R44, 0x5410, R209 ;  /* 0x000054102cd17816 */ /* 0x000fc400000000d1 */
[----:B------:R-:W-:Y:S02]  /*10550*/  LOP3.LUT R44, R32, 0xffff, RZ, 0xc0, !PT ;  /* 0x0000ffff202c7812 */ /* 0x000fe400078ec0ff */
[----:B------:R-:W-:Y:S02]  /*10560*/  SHF.R.U32.HI R225, RZ, 0x8, R225 ;  /* 0x00000008ffe17819 */ /* 0x000fe400000116e1 */
[----:B------:R-:W-:Y:S01]  /*10570*/  LOP3.LUT R32, R34, 0xff, RZ, 0xc0, !PT ;  /* 0x000000ff22207812 */ /* 0x000fe200078ec0ff */
[----:B------:R-:W-:Y:S01]  /*10580*/  MUFU.EX2 R218, R177 ;  /* 0x000000b100da7308 */ /* 0x000fe20000000800 */
[----:B------:R-:W-:Y:S02]  /*10590*/  LOP3.LUT R205, R192, 0xff, RZ, 0xc0, !PT ;  /* 0x000000ffc0cd7812 */ /* 0x000fe400078ec0ff */
[--C-:B------:R-:W-:Y:S02]  /*105a0*/  SHF.R.U32.HI R206, RZ, 0x10, R192.reuse ;  /* 0x00000010ffce7819 */ /* 0x100fe400000116c0 */
[----:B------:R-:W-:Y:S01]  /*105b0*/  SHF.R.U32.HI R201, RZ, 0x18, R192 ;  /* 0x00000018ffc97819 */ /* 0x000fe200000116c0 */
[--C-:B------:R-:W-:Y:S01]  /*105c0*/  FFMA.FTZ R192, R77, UR36, -R210.reuse ;  /* 0x000000244dc07c23 */ /* 0x100fe200080108d2 */
[----:B------:R-:W-:Y:S01]  /*105d0*/  PRMT R225, R32, 0x5410, R225 ;  /* 0x0000541020e17816 */ /* 0x000fe200000000e1 */
[----:B------:R-:W-:Y:S01]  /*105e0*/  FFMA.FTZ R77, R80, UR36, -R210 ;  /* 0x00000024504d7c23 */ /* 0x000fe200080108d2 */
[----:B------:R-:W-:Y:S01]  /*105f0*/  SHF.R.U32.HI R32, RZ, 0x10, R34 ;  /* 0x00000010ff207819 */ /* 0x000fe20000011622 */
[--C-:B------:R-:W-:Y:S01]  /*10600*/  FFMA.FTZ R80, R127, UR36, -R188.reuse ;  /* 0x000000247f507c23 */ /* 0x100fe200080108bc */
[--C-:B------:R-:W-:Y:S01]  /*10610*/  FFMA.FTZ R127, R139, UR36, -R188.reuse ;  /* 0x000000248b7f7c23 */ /* 0x100fe200080108bc */
[----:B------:R-:W-:Y:S01]  /*10620*/  FFMA.FTZ R139, R161, UR36, -R188 ;  /* 0x00000024a18b7c23 */ /* 0x000fe200080108bc */
[----:B------:R-:W-:Y:S01]  /*10630*/  SHF.R.U32.HI R229, RZ, 0x18, R34 ;  /* 0x00000018ffe57819 */ /* 0x000fe20000011622 */
[----:B------:R-:W-:Y:S01]  /*10640*/  FFMA.FTZ R161, R165, UR36, -R188 ;  /* 0x00000024a5a17c23 */ /* 0x000fe200080108bc */
[----:B------:R-:W-:Y:S01]  /*10650*/  LOP3.LUT R32, R32, 0xff, RZ, 0xc0, !PT ;  /* 0x000000ff20207812 */ /* 0x000fe200078ec0ff */
[----:B------:R-:W-:Y:S01]  /*10660*/  FFMA.FTZ R165, R162, UR36, -R95 ;  /* 0x00000024a2a57c23 */ /* 0x000fe2000801085f */
[----:B------:R-:W-:Y:S01]  /*10670*/  LOP3.LUT R245, R8, 0xff, RZ, 0xc0, !PT ;  /* 0x000000ff08f57812 */ /* 0x000fe200078ec0ff */
[----:B------:R-:W1:Y:S01]  /*10680*/  MUFU.EX2 R139, R139 ;  /* 0x0000008b008b7308 */ /* 0x000e620000000800 */
[----:B------:R-:W-:Y:S01]  /*10690*/  PRMT R229, R32, 0x5410, R229 ;  /* 0x0000541020e57816 */ /* 0x000fe200000000e5 */
[----:B------:R-:W-:Y:S01]  /*106a0*/  FFMA.FTZ R162, R81, UR36, -R210 ;  /* 0x0000002451a27c23 */ /* 0x000fe200080108d2 */
[----:B------:R-:W-:Y:S01]  /*106b0*/  LOP3.LUT R32, R49, 0xff, RZ, 0xc0, !PT ;  /* 0x000000ff31207812 */ /* 0x000fe200078ec0ff */
[----:B------:R-:W-:Y:S01]  /*106c0*/  FFMA.FTZ R81, R130, UR36, -R95 ;  /* 0x0000002482517c23 */ /* 0x000fe2000801085f */
[----:B------:R-:W-:Y:S01]  /*106d0*/  LOP3.LUT R34, R9, 0xffff, RZ, 0xc0, !PT ;  /* 0x0000ffff09227812 */ /* 0x000fe200078ec0ff */
[--C-:B------:R-:W-:Y:S01]  /*106e0*/  FFMA.FTZ R130, R153, UR36, -R188.reuse ;  /* 0x0000002499827c23 */ /* 0x100fe200080108bc */
[----:B------:R-:W-:Y:S01]  /*106f0*/  PRMT R199, R32, 0x5410, R199 ;  /* 0x0000541020c77816 */ /* 0x000fe200000000c7 */
[----:B------:R-:W2:Y:S01]  /*10700*/  MUFU.EX2 R165, R165 ;  /* 0x000000a500a57308 */ /* 0x000ea20000000800 */
[----:B------:R-:W-:Y:S01]  /*10710*/  LOP3.LUT R32, R8, 0xffff, RZ, 0xc0, !PT ;  /* 0x0000ffff08207812 */ /* 0x000fe200078ec0ff */
[--C-:B------:R-:W-:Y:S01]  /*10720*/  FFMA.FTZ R153, R152, UR36, -R188.reuse ;  /* 0x0000002498997c23 */ /* 0x100fe200080108bc */
[----:B------:R-:W-:Y:S01]  /*10730*/  SHF.R.U32.HI R49, RZ, 0x10, R9 ;  /* 0x00000010ff317819 */ /* 0x000fe20000011609 */
[----:B------:R-:W-:Y:S01]  /*10740*/  FFMA.FTZ R152, R171, UR36, -R188 ;  /* 0x00000024ab987c23 */ /* 0x000fe200080108bc */
[----:B------:R-:W-:Y:S01]  /*10750*/  SHF.R.U32.HI R32, RZ, 0x8, R32 ;  /* 0x00000008ff207819 */ /* 0x000fe20000011620 */
[----:B------:R-:W-:Y:S01]  /*10760*/  FFMA.FTZ R171, R166, UR36, -R188 ;  /* 0x00000024a6ab7c23 */ /* 0x000fe200080108bc */
[----:B------:R-:W-:Y:S01]  /*10770*/  PRMT R42, R42, 0x5410, R83 ;  /* 0x000054102a2a7816 */ /* 0x000fe20000000053 */
[----:B------:R-:W-:Y:S01]  /*10780*/  FFMA.FTZ R83, R51, UR36, -R210 ;  /* 0x0000002433537c23 */ /* 0x000fe200080108d2 */
[----:B------:R-:W-:Y:S01]  /*10790*/  PRMT R245, R245, 0x5410, R32 ;  /* 0x00005410f5f57816 */ /* 0x000fe20000000020 */
[----:B------:R-:W-:Y:S01]  /*107a0*/  MUFU.EX2 R80, R80 ;  /* 0x0000005000507308 */ /* 0x000fe20000000800 */
[----:B------:R-:W-:-:S02]  /*107b0*/  SHF.R.U32.HI R36, RZ, 0x10, R8 ;  /* 0x00000010ff247819 */ /* 0x000fc40000011608 */
[----:B------:R-:W-:Y:S02]  /*107c0*/  SHF.R.U32.HI R243, RZ, 0x18, R8 ;  /* 0x00000018fff37819 */ /* 0x000fe40000011608 */
[----:B------:R-:W-:Y:S02]  /*107d0*/  LOP3.LUT R241, R9, 0xff, RZ, 0xc0, !PT ;  /* 0x000000ff09f17812 */ /* 0x000fe400078ec0ff */
[----:B------:R-:W-:Y:S01]  /*107e0*/  SHF.R.U32.HI R32, RZ, 0x18, R9 ;  /* 0x00000018ff207819 */ /* 0x000fe20000011609 */
[----:B------:R-:W3:Y:S01]  /*107f0*/  MUFU.EX2 R127, R127 ;  /* 0x0000007f007f7308 */ /* 0x000ee20000000800 */
[----:B------:R-:W-:Y:S01]  /*10800*/  SHF.R.U32.HI R51, RZ, 0x8, R44 ;  /* 0x00000008ff337819 */ /* 0x000fe2000001162c */
[----:B------:R-:W4:Y:S01]  /*10810*/  LDSM.16.MT88.4 R8, [R252+0x5000] ;  /* 0x00500000fc08783b */ /* 0x000f220000004200 */
[----:B------:R-:W-:Y:S02]  /*10820*/  SHF.R.U32.HI R34, RZ, 0x8, R34 ;  /* 0x00000008ff227819 */ /* 0x000fe40000011622 */
[----:B------:R-:W-:-:S02]  /*10830*/  HSET2.LE.AND R33, R33, R102, PT ;  /* 0x0000006621217233 */ /* 0x000fc40003803000 */
[----:B------:R-:W-:Y:S01]  /*10840*/  LOP3.LUT R208, R208, 0xff, RZ, 0xc0, !PT ;  /* 0x000000ffd0d07812 */ /* 0x000fe200078ec0ff */
[----:B------:R-:W5:Y:S01]  /*10850*/  MUFU.EX2 R81, R81 ;  /* 0x0000005100517308 */ /* 0x000f620000000800 */
[----:B------:R-:W-:Y:S02]  /*10860*/  LOP3.LUT R49, R49, 0xff, RZ, 0xc0, !PT ;  /* 0x000000ff31317812 */ /* 0x000fe400078ec0ff */
[----:B-1----:R-:W-:Y:S02]  /*10870*/  F2FP.F16.F32.PACK_AB R38, R164, R139 ;  /* 0x0000008ba426723e */ /* 0x002fe400000000ff */
[----:B------:R-:W-:Y:S02]  /*10880*/  PRMT R48, R48, 0x5410, R51 ;  /* 0x0000541030307816 */ /* 0x000fe40000000033 */
[----:B------:R-:W-:Y:S01]  /*10890*/  PRMT R51, R208, 0x5410, R35 ;  /* 0x00005410d0337816 */ /* 0x000fe20000000023 */
[----:B------:R-:W1:Y:S01]  /*108a0*/  MUFU.EX2 R83, R83 ;  /* 0x0000005300537308 */ /* 0x000e620000000800 */
[----:B------:R-:W-:-:S02]  /*108b0*/  PRMT R241, R241, 0x5410, R34 ;  /* 0x00005410f1f17816 */ /* 0x000fc40000000022 */
[----:B------:R-:W-:Y:S02]  /*108c0*/  PRMT R49, R49, 0x5410, R32 ;  /* 0x0000541031317816 */ /* 0x000fe40000000020 */
[----:B------:R-:W-:Y:S02]  /*108d0*/  LOP3.LUT R38, R33, R38, RZ, 0xc0, !PT ;  /* 0x0000002621267212 */ /* 0x000fe400078ec0ff */
[----:B------:R-:W1:Y:S01]  /*108e0*/  LDSM.16.MT88.4 R32, [R226+0x5000] ;  /* 0x00500000e220783b */ /* 0x000e620000004200 */
[----:B------:R-:W-:Y:S01]  /*108f0*/  LOP3.LUT R36, R36, 0xff, RZ, 0xc0, !PT ;  /* 0x000000ff24247812 */ /* 0x000fe200078ec0ff */
[----:B------:R-:W-:Y:S01]  /*10900*/  MUFU.EX2 R130, R130 ;  /* 0x0000008200827308 */ /* 0x000fe20000000800 */
[----:B------:R-:W-:Y:S01]  /*10910*/  PRMT R40, R40, 0x5410, R193 ;  /* 0x0000541028287816 */ /* 0x000fe200000000c1 */
[--C-:B------:R-:W-:Y:S01]  /*10920*/  FFMA.FTZ R193, R46, UR36, -R210.reuse ;  /* 0x000000242ec17c23 */ /* 0x100fe200080108d2 */
[----:B------:R-:W-:Y:S01]  /*10930*/  PRMT R243, R36, 0x5410, R243 ;  /* 0x0000541024f37816 */ /* 0x000fe200000000f3 */
[----:B------:R-:W-:Y:S01]  /*10940*/  FFMA.FTZ R210, R82, UR36, -R210 ;  /* 0x0000002452d27c23 */ /* 0x000fe200080108d2 */
[----:B------:R-:W-:Y:S01]  /*10950*/  HSET2.LE.AND R39, R41, R102, PT ;  /* 0x0000006629277233 */ /* 0x000fe20003803000 */
[--C-:B------:R-:W-:Y:S01]  /*10960*/  FFMA.FTZ R82, R163, UR36, -R188.reuse ;  /* 0x00000024a3527c23 */ /* 0x100fe200080108bc */
[----:B--2---:R-:W-:Y:S01]  /*10970*/  F2FP.F16.F32.PACK_AB R36, R165, R160 ;  /* 0x000000a0a524723e */ /* 0x004fe200000000ff */
[----:B------:R-:W-:Y:S01]  /*10980*/  MUFU.EX2 R153, R153 ;  /* 0x0000009900997308 */ /* 0x000fe20000000800 */
[----:B------:R-:W-:Y:S01]  /*10990*/  LOP3.LUT R44, R50, 0xff, RZ, 0xc0, !PT ;  /* 0x000000ff322c7812 */ /* 0x000fe200078ec0ff */
[----:B------:R-:W-:Y:S01]  /*109a0*/  FFMA.FTZ R50, R147, UR36, -R188 ;  /* 0x0000002493327c23 */ /* 0x000fe200080108bc */
[----:B------:R-:W-:-:S02]  /*109b0*/  LOP3.LUT R39, R39, R36, RZ, 0xc0, !PT ;  /* 0x0000002427277212 */ /* 0x000fc400078ec0ff */
[--C-:B------:R-:W-:Y:S02]  /*109c0*/  HSET2.LE.AND R40, R40, R102.reuse, PT ;  /* 0x0000006628287233 */ /* 0x100fe40003803000 */
[----:B------:R-:W-:Y:S01]  /*109d0*/  HSET2.LE.AND R36, R48, R102, PT ;  /* 0x0000006630247233 */ /* 0x000fe20003803000 */
[----:B------:R-:W-:Y:S01]  /*109e0*/  MUFU.EX2 R161, R161 ;  /* 0x000000a100a17308 */ /* 0x000fe20000000800 */
[----:B------:R-:W-:Y:S01]  /*109f0*/  F2FP.F16.F32.PACK_AB R41, R189, R184 ;  /* 0x000000b8bd29723e */ /* 0x000fe200000000ff */
[----:B------:R-:W-:Y:S01]  /*10a00*/  FADD.FTZ R184, R184, R187 ;  /* 0x000000bbb8b87221 */ /* 0x000fe20000010000 */
[----:B------:R-:W-:Y:S02]  /*10a10*/  PRMT R44, R44, 0x5410, R45 ;  /* 0x000054102c2c7816 */ /* 0x000fe4000000002d */
[----:B---3--:R-:W-:Y:S01]  /*10a20*/  F2FP.F16.F32.PACK_AB R37, R127, R80 ;  /* 0x000000507f25723e */ /* 0x008fe200000000ff */
[----:B------:R-:W-:Y:S01]  /*10a30*/  FADD.FTZ R189, R189, R184 ;  /* 0x000000b8bdbd7221 */ /* 0x000fe20000010000 */
[----:B------:R-:W-:Y:S01]  /*10a40*/  LOP3.LUT R40, R40, R41, RZ, 0xc0, !PT ;  /* 0x0000002928287212 */ /* 0x000fe200078ec0ff */
[----:B------:R-:W-:Y:S01]  /*10a50*/  MUFU.EX2 R82, R82 ;  /* 0x0000005200527308 */ /* 0x000fe20000000800 */
[----:B------:R-:W-:-:S02]  /*10a60*/  LOP3.LUT R36, R36, R37, RZ, 0xc0, !PT ;  /* 0x0000002524247212 */ /* 0x000fc400078ec0ff */
[--C-:B------:R-:W-:Y:S02]  /*10a70*/  HSET2.LE.AND R41, R42, R102.reuse, PT ;  /* 0x000000662a297233 */ /* 0x100fe40003803000 */
[--C-:B------:R-:W-:Y:S02]  /*10a80*/  HSET2.LE.AND R37, R44, R102.reuse, PT ;  /* 0x000000662c257233 */ /* 0x100fe40003803000 */
[----:B------:R-:W-:Y:S01]  /*10a90*/  F2FP.F16.F32.PACK_AB R42, R67, R68 ;  /* 0x00000044432a723e */ /* 0x000fe200000000ff */
[----:B------:R-:W-:Y:S01]  /*10aa0*/  MUFU.EX2 R171, R171 ;  /* 0x000000ab00ab7308 */ /* 0x000fe20000000800 */
[----:B-----5:R-:W-:Y:S01]  /*10ab0*/  F2FP.F16.F32.PACK_AB R44, R81, R76 ;  /* 0x0000004c512c723e */ /* 0x020fe200000000ff */
[----:B------:R-:W-:Y:S01]  /*10ac0*/  FADD.FTZ R68, R68, R69 ;  /* 0x0000004544447221 */ /* 0x000fe20000010000 */
[----:B------:R-:W-:Y:S02]  /*10ad0*/  LOP3.LUT R41, R41, R42, RZ, 0xc0, !PT ;  /* 0x0000002a29297212 */ /* 0x000fe400078ec0ff */
[----:B------:R-:W-:Y:S01]  /*10ae0*/  LOP3.LUT R37, R37, R44, RZ, 0xc0, !PT ;  /* 0x0000002c25257212 */ /* 0x000fe200078ec0ff */
[----:B------:R-:W-:Y:S01]  /*10af0*/  FADD.FTZ R68, R67, R68 ;  /* 0x0000004443447221 */ /* 0x000fe20000010000 */
[--C-:B------:R-:W-:Y:S01]  /*10b00*/  HSET2.LE.AND R42, R247, R102.reuse, PT ;  /* 0x00000066f72a7233 */ /* 0x100fe20003803000 */
[----:B------:R-:W-:Y:S01]  /*10b10*/  MUFU.EX2 R152, R152 ;  /* 0x0000009800987308 */ /* 0x000fe20000000800 */
[----:B------:R-:W-:Y:S01]  /*10b20*/  F2FP.F16.F32.PACK_AB R163, R191, R52 ;  /* 0x00000034bfa3723e */ /* 0x000fe200000000ff */
[----:B------:R-:W-:Y:S01]  /*10b30*/  FADD.FTZ R52, R52, R189 ;  /* 0x000000bd34347221 */ /* 0x000fe20000010000 */
[----:B------:R-:W-:Y:S01]  /*10b40*/  F2FP.F16.F32.PACK_AB R44, R58, R59 ;  /* 0x0000003b3a2c723e */ /* 0x000fe200000000ff */
[C---:B----4-:R-:W-:Y:S01]  /*10b50*/  HMMA.16816.F32 R20, R36.reuse, R8, R20 ;  /* 0x000000082414723c */ /* 0x050fe20000001814 */
[----:B------:R-:W-:Y:S01]  /*10b60*/  LOP3.LUT R200, R200, 0xff, RZ, 0xc0, !PT ;  /* 0x000000ffc8c87812 */ /* 0x000fe200078ec0ff */
[----:B------:R-:W-:Y:S01]  /*10b70*/  FADD.FTZ R59, R59, R68 ;  /* 0x000000443b3b7221 */ /* 0x000fe20000010000 */
[----:B------:R-:W-:Y:S01]  /*10b80*/  LOP3.LUT R42, R42, R163, RZ, 0xc0, !PT ;  /* 0x000000a32a2a7212 */ /* 0x000fe200078ec0ff */
[--C-:B------:R-:W-:Y:S01]  /*10b90*/  FFMA.FTZ R163, R84, UR36, -R95.reuse ;  /* 0x0000002454a37c23 */ /* 0x100fe2000801085f */
[----:B------:R-:W-:Y:S01]  /*10ba0*/  LOP3.LUT R43, R43, R44, RZ, 0xc0, !PT ;  /* 0x0000002c2b2b7212 */ /* 0x000fe200078ec0ff */
[----:B------:R-:W-:Y:S01]  /*10bb0*/  FFMA.FTZ R44, R78, UR36, -R95 ;  /* 0x000000244e2c7c23 */ /* 0x000fe2000801085f */
[----:B------:R-:W-:Y:S01]  /*10bc0*/  PRMT R47, R200, 0x5410, R197 ;  /* 0x00005410c82f7816 */ /* 0x000fe200000000c5 */
[----:B------:R-:W-:Y:S01]  /*10bd0*/  FFMA.FTZ R78, R138, UR36, -R95 ;  /* 0x000000248a4e7c23 */ /* 0x000fe2000801085f */
[----:B------:R-:W-:Y:S01]  /*10be0*/  HMMA.16816.F32 R248, R36, R10, R248 ;  /* 0x0000000a24f8723c */ /* 0x000fe200000018f8 */
[----:B------:R2:W-:Y:S01]  /*10bf0*/  MUFU.EX2 R147, R44 ;  /* 0x0000002c00937308 */ /* 0x0005e20000000800 */
[----:B------:R-:W-:Y:S01]  /*10c00*/  SHF.R.U32.HI R202, RZ, 0x8, R202 ;  /* 0x00000008ffca7819 */ /* 0x000fe200000116ca */
[----:B------:R-:W-:Y:S01]  /*10c10*/  FADD.FTZ R52, R191, R52 ;  /* 0x00000034bf347221 */ /* 0x000fe20000010000 */
[----:B------:R-:W-:Y:S01]  /*10c20*/  HSET2.LE.AND R47, R47, R102, PT ;  /* 0x000000662f2f7233 */ /* 0x000fe20003803000 */
[----:B------:R-:W-:Y:S01]  /*10c30*/  FADD.FTZ R58, R58, R59 ;  /* 0x0000003b3a3a7221 */ /* 0x000fe20000010000 */
[----:B------:R-:W-:Y:S01]  /*10c40*/  HMMA.16816.F32 R24, R40, R8, R24 ;  /* 0x000000082818723c */ /* 0x000fe20000001818 */
[----:B------:R-:W-:-:S02]  /*10c50*/  SHF.R.U32.HI R198, RZ, 0x8, R198 ;  /* 0x00000008ffc67819 */ /* 0x000fc400000116c6 */
[----:B------:R-:W-:Y:S01]  /*10c60*/  MUFU.EX2 R78, R78 ;  /* 0x0000004e004e7308 */ /* 0x000fe20000000800 */
[----:B------:R-:W-:Y:S02]  /*10c70*/  SHF.R.U32.HI R45, RZ, 0x8, R222 ;  /* 0x00000008ff2d7819 */ /* 0x000fe400000116de */
[C---:B-1----:R-:W-:Y:S01]  /*10c80*/  HMMA.16816.F32 R236, R36.reuse, R32, R236 ;  /* 0x0000002024ec723c */ /* 0x042fe200000018ec */
[----:B------:R-:W-:Y:S02]  /*10c90*/  F2FP.F16.F32.PACK_AB R8, R186, R83 ;  /* 0x00000053ba08723e */ /* 0x000fe400000000ff */
[C---:B------:R-:W-:Y:S01]  /*10ca0*/  F2FP.F16.F32.PACK_AB R9, R56.reuse, R53 ;  /* 0x000000353809723e */ /* 0x040fe200000000ff */
[----:B------:R-:W-:Y:S01]  /*10cb0*/  FADD.FTZ R53, R53, R52 ;  /* 0x0000003435357221 */ /* 0x000fe20000010000 */
[----:B------:R-:W-:Y:S01]  /*10cc0*/  LOP3.LUT R47, R47, R8, RZ, 0xc0, !PT ;  /* 0x000000082f2f7212 */ /* 0x000fe200078ec0ff */
[----:B------:R-:W-:Y:S01]  /*10cd0*/  HMMA.16816.F32 R232, R36, R34, R232 ;  /* 0x0000002224e8723c */ /* 0x000fe200000018e8 */
[--C-:B--2---:R-:W-:Y:S01]  /*10ce0*/  HSET2.LE.AND R44, R245, R102.reuse, PT ;  /* 0x00000066f52c7233 */ /* 0x104fe20003803000 */
[----:B------:R-:W1:Y:S01]  /*10cf0*/  LDSM.16.MT88.4 R36, [R252+0x5400] ;  /* 0x00540000fc24783b */ /* 0x000e620000004200 */
[----:B------:R-:W2:Y:S01]  /*10d00*/  MUFU.EX2 R163, R163 ;  /* 0x000000a300a37308 */ /* 0x000ea20000000800 */
[----:B------:R-:W-:Y:S01]  /*10d10*/  PRMT R231, R231, 0x5410, R202 ;  /* 0x00005410e7e77816 */ /* 0x000fe200000000ca */
[----:B------:R-:W-:Y:S01]  /*10d20*/  FADD.FTZ R56, R56, R53 ;  /* 0x0000003538387221 */ /* 0x000fe20000010000 */
[----:B------:R-:W-:Y:S01]  /*10d30*/  LOP3.LUT R44, R44, R9, RZ, 0xc0, !PT ;  /* 0x000000092c2c7212 */ /* 0x000fe200078ec0ff */
[C---:B------:R-:W-:Y:S01]  /*10d40*/  HMMA.16816.F32 R12, R40.reuse, R10, R12 ;  /* 0x0000000a280c723c */ /* 0x040fe2000000180c */
[----:B------:R-:W3:Y:S01]  /*10d50*/  LDSM.16.MT88.4 R8, [R226+0x5400] ;  /* 0x00540000e208783b */ /* 0x000ee20000004200 */
[----:B------:R-:W-:Y:S01]  /*10d60*/  PRMT R205, R205, 0x5410, R198 ;  /* 0x00005410cdcd7816 */ /* 0x000fe200000000c6 */
[----:B------:R-:W-:Y:S01]  /*10d70*/  FFMA.FTZ R198, R167, UR36, -R188 ;  /* 0x00000024a7c67c23 */ /* 0x000fe200080108bc */
[----:B------:R-:W-:Y:S01]  /*10d80*/  PRMT R45, R224, 0x5410, R45 ;  /* 0x00005410e02d7816 */ /* 0x000fe2000000002d */
[----:B------:R4:W-:Y:S01]  /*10d90*/  MUFU.EX2 R167, R50 ;  /* 0x0000003200a77308 */ /* 0x0009e20000000800 */
[----:B------:R-:W-:Y:S01]  /*10da0*/  HMMA.16816.F32 R28, R40, R32, R28 ;  /* 0x00000020281c723c */ /* 0x000fe2000000181c */
[----:B------:R-:W-:Y:S01]  /*10db0*/  HSET2.LE.AND R51, R51, R102, PT ;  /* 0x0000006633337233 */ /* 0x000fe20003803000 */
[----:B------:R-:W-:Y:S01]  /*10dc0*/  LDSM.16.MT88.4 R244, [R252+0x5c00] ;  /* 0x005c0000fcf4783b */ /* 0x000fe20000004200 */
[----:B------:R-:W-:-:S02]  /*10dd0*/  LOP3.LUT R138, R194, 0xffff, RZ, 0xc0, !PT ;  /* 0x0000ffffc28a7812 */ /* 0x000fc400078ec0ff */
[--C-:B------:R-:W-:Y:S01]  /*10de0*/  HSET2.LE.AND R45, R45, R102.reuse, PT ;  /* 0x000000662d2d7233 */ /* 0x100fe20003803000 */
[----:B------:R-:W-:Y:S01]  /*10df0*/  HMMA.16816.F32 R16, R40, R34, R16 ;  /* 0x000000222810723c */ /* 0x000fe20000001810 */
[----:B--2---:R-:W-:Y:S01]  /*10e00*/  F2FP.F16.F32.PACK_AB R32, R163, R78 ;  /* 0x0000004ea320723e */ /* 0x004fe200000000ff */
[----:B------:R-:W-:Y:S01]  /*10e10*/  MUFU.EX2 R192, R192 ;  /* 0x000000c000c07308 */ /* 0x000fe20000000800 */
[----:B------:R-:W-:Y:S02]  /*10e20*/  F2FP.F16.F32.PACK_AB R33, R153, R130 ;  /* 0x000000829921723e */ /* 0x000fe400000000ff */
[----:B------:R-:W-:Y:S02]  /*10e30*/  LOP3.LUT R51, R51, R32, RZ, 0xc0, !PT ;  /* 0x0000002033337212 */ /* 0x000fe400078ec0ff */
[C---:B------:R-:W-:Y:S01]  /*10e40*/  F2FP.F16.F32.PACK_AB R46, R60.reuse, R57 ;  /* 0x000000393c2e723e */ /* 0x040fe200000000ff */
[----:B------:R-:W-:Y:S01]  /*10e50*/  FADD.FTZ R57, R57, R56 ;  /* 0x0000003839397221 */ /* 0x000fe20000010000 */
[--C-:B------:R-:W-:Y:S01]  /*10e60*/  HSET2.LE.AND R48, R241, R102.reuse, PT ;  /* 0x00000066f1307233 */ /* 0x100fe20003803000 */
[----:B------:R-:W-:Y:S01]  /*10e70*/  MUFU.EX2 R193, R193 ;  /* 0x000000c100c17308 */ /* 0x000fe20000000800 */
[----:B----4-:R-:W-:Y:S01]  /*10e80*/  HSET2.LE.AND R50, R231, R102, PT ;  /* 0x00000066e7327233 */ /* 0x010fe20003803000 */
[----:B------:R-:W-:Y:S01]  /*10e90*/  FADD.FTZ R60, R60, R57 ;  /* 0x000000393c3c7221 */ /* 0x000fe20000010000 */
[----:B------:R-:W-:-:S02]  /*10ea0*/  SHF.R.U32.HI R32, RZ, 0x10, R194 ;  /* 0x00000010ff207819 */ /* 0x000fc400000116c2 */
[----:B------:R-:W-:Y:S02]  /*10eb0*/  F2FP.F16.F32.PACK_AB R241, R82, R161 ;  /* 0x000000a152f1723e */ /* 0x000fe400000000ff */
[----:B------:R-:W-:Y:S01]  /*10ec0*/  LOP3.LUT R50, R50, R33, RZ, 0xc0, !PT ;  /* 0x0000002132327212 */ /* 0x000fe200078ec0ff */
[----:B------:R-:W-:Y:S01]  /*10ed0*/  MUFU.EX2 R93, R93 ;  /* 0x0000005d005d7308 */ /* 0x000fe20000000800 */
[----:B------:R-:W-:Y:S02]  /*10ee0*/  SHF.R.U32.HI R138, RZ, 0x8, R138 ;  /* 0x00000008ff8a7819 */ /* 0x000fe4000001168a */
[----:B------:R-:W-:Y:S02]  /*10ef0*/  LOP3.LUT R231, R194, 0xff, RZ, 0xc0, !PT ;  /* 0x000000ffc2e77812 */ /* 0x000fe400078ec0ff */
[----:B------:R-:W-:Y:S02]  /*10f00*/  LOP3.LUT R33, R196, 0xffff, RZ, 0xc0, !PT ;  /* 0x0000ffffc4217812 */ /* 0x000fe400078ec0ff */
[----:B------:R-:W-:Y:S01]  /*10f10*/  SHF.R.U32.HI R34, RZ, 0x10, R196 ;  /* 0x00000010ff227819 */ /* 0x000fe200000116c4 */
[----:B------:R-:W-:Y:S01]  /*10f20*/  MUFU.EX2 R92, R92 ;  /* 0x0000005c005c7308 */ /* 0x000fe20000000800 */
[----:B------:R-:W-:-:S02]  /*10f30*/  LOP3.LUT R46, R45, R46, RZ, 0xc0, !PT ;  /* 0x0000002e2d2e7212 */ /* 0x000fc400078ec0ff */
[--C-:B------:R-:W-:Y:S02]  /*10f40*/  HSET2.LE.AND R49, R49, R102.reuse, PT ;  /* 0x0000006631317233 */ /* 0x100fe40003803000 */
[----:B------:R-:W-:Y:S02]  /*10f50*/  LOP3.LUT R35, R32, 0xff, RZ, 0xc0, !PT ;  /* 0x000000ff20237812 */ /* 0x000fe400078ec0ff */
[----:B------:R-:W-:Y:S01]  /*10f60*/  HSET2.LE.AND R45, R243, R102, PT ;  /* 0x00000066f32d7233 */ /* 0x000fe20003803000 */
[----:B------:R-:W2:Y:S01]  /*10f70*/  MUFU.EX2 R65, R65 ;  /* 0x0000004100417308 */ /* 0x000ea20000000800 */
[----:B------:R-:W-:Y:S02]  /*10f80*/  F2FP.F16.F32.PACK_AB R166, R147, R128 ;  /* 0x0000008093a6723e */ /* 0x000fe400000000ff */
[----:B------:R-:W-:Y:S02]  /*10f90*/  LOP3.LUT R48, R48, R241, RZ, 0xc0, !PT ;  /* 0x000000f130307212 */ /* 0x000fe400078ec0ff */
[----:B------:R-:W-:-:S02]  /*10fa0*/  PRMT R231, R231, 0x5410, R138 ;  /* 0x00005410e7e77816 */ /* 0x000fc4000000008a */
[----:B------:R-:W-:Y:S01]  /*10fb0*/  SHF.R.U32.HI R40, RZ, 0x8, R33 ;  /* 0x00000008ff287819 */ /* 0x000fe20000011621 */
[----:B------:R-:W-:Y:S01]  /*10fc0*/  MUFU.EX2 R73, R73 ;  /* 0x0000004900497308 */ /* 0x000fe20000000800 */
[----:B------:R-:W-:Y:S02]  /*10fd0*/  LOP3.LUT R32, R34, 0xff, RZ, 0xc0, !PT ;  /* 0x000000ff22207812 */ /* 0x000fe400078ec0ff */
[----:B------:R-:W-:Y:S02]  /*10fe0*/  SHF.R.U32.HI R138, RZ, 0x18, R194 ;  /* 0x00000018ff8a7819 */ /* 0x000fe400000116c2 */
[----:B------:R-:W-:Y:S02]  /*10ff0*/  LOP3.LUT R243, R196, 0xff, RZ, 0xc0, !PT ;  /* 0x000000ffc4f37812 */ /* 0x000fe400078ec0ff */
[----:B------:R-:W-:Y:S01]  /*11000*/  SHF.R.U32.HI R241, RZ, 0x18, R196 ;  /* 0x00000018fff17819 */ /* 0x000fe200000116c4 */
[----:B------:R-:W-:Y:S01]  /*11010*/  MUFU.EX2 R75, R75 ;  /* 0x0000004b004b7308 */ /* 0x000fe20000000800 */
[----:B------:R-:W-:-:S02]  /*11020*/  LOP3.LUT R49, R49, R166, RZ, 0xc0, !PT ;  /* 0x000000a631317212 */ /* 0x000fc400078ec0ff */
[----:B------:R-:W-:Y:S02]  /*11030*/  PRMT R138, R35, 0x5410, R138 ;  /* 0x00005410238a7816 */ /* 0x000fe4000000008a */
[----:B------:R-:W-:Y:S02]  /*11040*/  PRMT R243, R243, 0x5410, R40 ;  /* 0x00005410f3f37816 */ /* 0x000fe40000000028 */
[----:B------:R-:W-:Y:S01]  /*11050*/  PRMT R241, R32, 0x5410, R241 ;  /* 0x0000541020f17816 */ /* 0x000fe200000000f1 */
[----:B------:R-:W-:Y:S01]  /*11060*/  LDSM.16.MT88.4 R40, [R226+0x5800] ;  /* 0x00580000e228783b */ /* 0x000fe20000004200 */
[----:B------:R-:W-:Y:S01]  /*11070*/  F2FP.F16.F32.PACK_AB R84, R54, R55 ;  /* 0x000000373654723e */ /* 0x000fe200000000ff */
[C---:B-1----:R-:W-:Y:S01]  /*11080*/  HMMA.16816.F32 R20, R48.reuse, R36, R20 ;  /* 0x000000243014723c */ /* 0x042fe20000001814 */
[----:B------:R-:W-:Y:S01]  /*11090*/  SHF.R.U32.HI R197, RZ, 0x8, R204 ;  /* 0x00000008ffc57819 */ /* 0x000fe200000116cc */
[----:B------:R-:W1:Y:S01]  /*110a0*/  LDSM.16.MT88.4 R32, [R252+0x5800] ;  /* 0x00580000fc20783b */ /* 0x000e620000004200 */
[----:B------:R-:W-:Y:S01]  /*110b0*/  LOP3.LUT R45, R45, R84, RZ, 0xc0, !PT ;  /* 0x000000542d2d7212 */ /* 0x000fe200078ec0ff */
[----:B------:R-:W-:Y:S01]  /*110c0*/  MUFU.EX2 R77, R77 ;  /* 0x0000004d004d7308 */ /* 0x000fe20000000800 */
[----:B------:R-:W-:Y:S01]  /*110d0*/  LOP3.LUT R206, R206, 0xff, RZ, 0xc0, !PT ;  /* 0x000000ffcece7812 */ /* 0x000fe200078ec0ff */
[----:B------:R-:W-:Y:S01]  /*110e0*/  HMMA.16816.F32 R248, R48, R38, R248 ;  /* 0x0000002630f8723c */ /* 0x000fe200000018f8 */
[----:B------:R-:W-:Y:S01]  /*110f0*/  PRMT R197, R216, 0x5410, R197 ;  /* 0x00005410d8c57816 */ /* 0x000fe200000000c5 */
[----:B------:R-:W-:Y:S01]  /*11100*/  FADD.FTZ R55, R55, R58 ;  /* 0x0000003a37377221 */ /* 0x000fe20000010000 */
[----:B------:R-:W-:-:S02]  /*11110*/  PRMT R201, R206, 0x5410, R201 ;  /* 0x00005410cec97816 */ /* 0x000fc400000000c9 */
[--C-:B------:R-:W-:Y:S01]  /*11120*/  HSET2.LE.AND R199, R199, R102.reuse, PT ;  /* 0x00000066c7c77233 */ /* 0x100fe20003803000 */
[C---:B---3--:R-:W-:Y:S01]  /*11130*/  HMMA.16816.F32 R236, R48.reuse, R8, R236 ;  /* 0x0000000830ec723c */ /* 0x048fe200000018ec */
[----:B------:R-:W3:Y:S01]  /*11140*/  MUFU.EX2 R84, R198 ;  /* 0x000000c600547308 */ /* 0x000ee20000000800 */
[--C-:B------:R-:W-:Y:S01]  /*11150*/  HSET2.LE.AND R197, R197, R102.reuse, PT ;  /* 0x00000066c5c57233 */ /* 0x100fe20003803000 */
[----:B------:R-:W-:Y:S01]  /*11160*/  FADD.FTZ R54, R54, R55 ;  /* 0x0000003736367221 */ /* 0x000fe20000010000 */
[--C-:B------:R-:W-:Y:S02]  /*11170*/  HSET2.LE.AND R205, R205, R102.reuse, PT ;  /* 0x00000066cdcd7233 */ /* 0x100fe40003803000 */
[----:B------:R-:W-:Y:S01]  /*11180*/  HMMA.16816.F32 R232, R48, R10, R232 ;  /* 0x0000000a30e8723c */ /* 0x000fe200000018e8 */
[--C-:B------:R-:W-:Y:S01]  /*11190*/  HSET2.LE.AND R201, R201, R102.reuse, PT ;  /* 0x00000066c9c97233 */ /* 0x100fe20003803000 */
[----:B------:R-:W-:Y:S01]  /*111a0*/  FADD.FTZ R83, R83, R54 ;  /* 0x0000003653537221 */ /* 0x000fe20000010000 */
[----:B------:R-:W-:Y:S01]  /*111b0*/  MUFU.EX2 R48, R170 ;  /* 0x000000aa00307308 */ /* 0x000fe20000000800 */
[----:B------:R-:W-:-:S02]  /*111c0*/  HSET2.LE.AND R138, R138, R102, PT ;  /* 0x000000668a8a7233 */ /* 0x000fc40003803000 */
[C---:B------:R-:W-:Y:S01]  /*111d0*/  HMMA.16816.F32 R12, R44.reuse, R38, R12 ;  /* 0x000000262c0c723c */ /* 0x040fe2000000180c */
[----:B------:R-:W-:Y:S01]  /*111e0*/  FFMA.FTZ R49, R87, UR36, -R95 ;  /* 0x0000002457317c23 */ /* 0x000fe2000801085f */
[--C-:B------:R-:W-:Y:S01]  /*111f0*/  HSET2.LE.AND R243, R243, R102.reuse, PT ;  /* 0x00000066f3f37233 */ /* 0x100fe20003803000 */
[----:B------:R-:W-:Y:S01]  /*11200*/  FADD.FTZ R83, R186, R83 ;  /* 0x00000053ba537221 */ /* 0x000fe20000010000 */
[----:B--2---:R-:W-:Y:S01]  /*11210*/  F2FP.F16.F32.PACK_AB R5, R66, R65 ;  /* 0x000000414205723e */ /* 0x004fe200000000ff */
[----:B------:R-:W-:Y:S01]  /*11220*/  MUFU.EX2 R51, R158 ;  /* 0x0000009e00337308 */ /* 0x000fe20000000800 */
[----:B------:R-:W-:Y:S01]  /*11230*/  HMMA.16816.F32 R24, R44, R36, R24 ;  /* 0x000000242c18723c */ /* 0x000fe20000001818 */
[--C-:B------:R-:W-:Y:S02]  /*11240*/  HSET2.LE.AND R38, R223, R102.reuse, PT ;  /* 0x00000066df267233 */ /* 0x100fe40003803000 */
[----:B------:R-:W-:-:S03]  /*11250*/  HSET2.LE.AND R39, R211, R102, PT ;  /* 0x00000066d3277233 */ /* 0x000fc60003803000 */
[C---:B------:R-:W-:Y:S01]  /*11260*/  HMMA.16816.F32 R28, R44.reuse, R8, R28 ;  /* 0x000000082c1c723c */ /* 0x040fe2000000181c */
[----:B------:R-:W2:Y:S01]  /*11270*/  MUFU.EX2 R49, R49 ;  /* 0x0000003100317308 */ /* 0x000ea20000000800 */
[----:B---3--:R-:W-:Y:S02]  /*11280*/  F2FP.F16.F32.PACK_AB R37, R171, R84 ;  /* 0x00000054ab25723e */ /* 0x008fe400000000ff */
[--C-:B------:R-:W-:Y:S02]  /*11290*/  HSET2.LE.AND R36, R225, R102.reuse, PT ;  /* 0x00000066e1247233 */ /* 0x100fe40003803000 */
[----:B------:R-:W-:Y:S01]  /*112a0*/  LOP3.LUT R38, R38, R37, RZ, 0xc0, !PT ;  /* 0x0000002526267212 */ /* 0x000fe200078ec0ff */
[----:B------:R-:W-:Y:S01]  /*112b0*/  HMMA.16816.F32 R16, R44, R10, R16 ;  /* 0x0000000a2c10723c */ /* 0x000fe20000001810 */
[----:B------:R-:W-:Y:S01]  /*112c0*/  HSET2.LE.AND R37, R229, R102, PT ;  /* 0x00000066e5257233 */ /* 0x000fe20003803000 */
[----:B------:R-:W-:Y:S01]  /*112d0*/  MUFU.EX2 R44, R89 ;  /* 0x00000059002c7308 */ /* 0x000fe20000000800 */
[----:B------:R-:W-:-:S02]  /*112e0*/  F2FP.F16.F32.PACK_AB R9, R167, R152 ;  /* 0x00000098a709723e */ /* 0x000fc400000000ff */
[----:B------:R-:W-:Y:S02]  /*112f0*/  F2FP.F16.F32.PACK_AB R8, R85, R86 ;  /* 0x000000565508723e */ /* 0x000fe400000000ff */
[----:B------:R-:W-:Y:S02]  /*11300*/  LOP3.LUT R36, R36, R9, RZ, 0xc0, !PT ;  /* 0x0000000924247212 */ /* 0x000fe400078ec0ff */
[----:B------:R-:W-:Y:S01]  /*11310*/  LOP3.LUT R37, R37, R8, RZ, 0xc0, !PT ;  /* 0x0000000825257212 */ /* 0x000fe200078ec0ff */
[----:B------:R-:W3:Y:S01]  /*11320*/  MUFU.EX2 R45, R94 ;  /* 0x0000005e002d7308 */ /* 0x000ee20000000800 */
[----:B--2---:R-:W-:Y:S02]  /*11330*/  F2FP.F16.F32.PACK_AB R50, R49, R88 ;  /* 0x000000583132723e */ /* 0x004fe400000000ff */
[----:B------:R-:W-:Y:S02]  /*11340*/  HSET2.LE.AND R11, R195, R102, PT ;  /* 0x00000066c30b7233 */ /* 0x000fe40003803000 */
[----:B------:R-:W-:-:S02]  /*11350*/  LOP3.LUT R39, R39, R50, RZ, 0xc0, !PT ;  /* 0x0000003227277212 */ /* 0x000fc400078ec0ff */
[----:B------:R-:W-:Y:S01]  /*11360*/  F2FP.F16.F32.PACK_AB R46, R192, R79 ;  /* 0x0000004fc02e723e */ /* 0x000fe200000000ff */
[----:B------:R-:W2:Y:S01]  /*11370*/  MUFU.EX2 R210, R210 ;  /* 0x000000d200d27308 */ /* 0x000ea20000000800 */
[--C-:B------:R-:W-:Y:S02]  /*11380*/  HSET2.LE.AND R10, R203, R102.reuse, PT ;  /* 0x00000066cb0a7233 */ /* 0x100fe40003803000 */
[----:B------:R-:W-:Y:S01]  /*11390*/  LOP3.LUT R11, R11, R46, RZ, 0xc0, !PT ;  /* 0x0000002e0b0b7212 */ /* 0x000fe200078ec0ff */
[C---:B-1----:R-:W-:Y:S01]  /*113a0*/  HMMA.16816.F32 R20, R36.reuse, R32, R20 ;  /* 0x000000202414723c */ /* 0x042fe20000001814 */
[----:B------:R-:W-:Y:S01]  /*113b0*/  FADD.FTZ R46, R116, R97 ;  /* 0x00000061742e7221 */ /* 0x000fe20000010000 */
[----:B------:R-:W-:Y:S02]  /*113c0*/  F2FP.F16.F32.PACK_AB R9, R64, R63 ;  /* 0x0000003f4009723e */ /* 0x000fe400000000ff */
[--C-:B------:R-:W-:Y:S01]  /*113d0*/  HSET2.LE.AND R8, R207, R102.reuse, PT ;  /* 0x00000066cf087233 */ /* 0x100fe20003803000 */
[----:B------:R-:W-:Y:S01]  /*113e0*/  FADD.FTZ R46, R115, R46 ;  /* 0x0000002e732e7221 */ /* 0x000fe20000010000 */
[----:B------:R-:W-:Y:S01]  /*113f0*/  HMMA.16816.F32 R248, R36, R34, R248 ;  /* 0x0000002224f8723c */ /* 0x000fe200000018f8 */
[----:B------:R-:W-:Y:S01]  /*11400*/  LOP3.LUT R10, R10, R9, RZ, 0xc0, !PT ;  /* 0x000000090a0a7212 */ /* 0x000fe200078ec0ff */
[----:B------:R-:W1:Y:S01]  /*11410*/  MUFU.EX2 R162, R162 ;  /* 0x000000a200a27308 */ /* 0x000e620000000800 */
[----:B------:R-:W-:Y:S01]  /*11420*/  FADD.FTZ R119, R119, R46 ;  /* 0x0000002e77777221 */ /* 0x000fe20000010000 */
[----:B------:R-:W-:-:S02]  /*11430*/  HSET2.LE.AND R9, R209, R102, PT ;  /* 0x00000066d1097233 */ /* 0x000fc40003803000 */
[C---:B------:R-:W-:Y:S01]  /*11440*/  HMMA.16816.F32 R236, R36.reuse, R40, R236 ;  /* 0x0000002824ec723c */ /* 0x040fe200000018ec */
[----:B------:R-:W-:Y:S01]  /*11450*/  FADD.FTZ R110, R110, R119 ;  /* 0x000000776e6e7221 */ /* 0x000fe20000010000 */
[----:B------:R-:W-:Y:S01]  /*11460*/  F2FP.F16.F32.PACK_AB R47, R62, R61 ;  /* 0x0000003d3e2f723e */ /* 0x000fe200000000ff */
[----:B------:R-:W-:Y:S01]  /*11470*/  FADD.FTZ R61, R61, R60 ;  /* 0x0000003c3d3d7221 */ /* 0x000fe20000010000 */
[----:B------:R-:W-:Y:S01]  /*11480*/  F2FP.F16.F32.PACK_AB R50, R193, R190 ;  /* 0x000000bec132723e */ /* 0x000fe200000000ff */
[----:B------:R-:W-:Y:S01]  /*11490*/  FADD.FTZ R125, R125, R110 ;  /* 0x0000006e7d7d7221 */ /* 0x000fe20000010000 */
[----:B------:R-:W-:Y:S01]  /*114a0*/  HMMA.16816.F32 R232, R36, R42, R232 ;  /* 0x0000002a24e8723c */ /* 0x000fe200000018e8 */
[----:B------:R-:W-:Y:S01]  /*114b0*/  LOP3.LUT R8, R8, R47, RZ, 0xc0, !PT ;  /* 0x0000002f08087212 */ /* 0x000fe200078ec0ff */
[----:B------:R-:W-:Y:S01]  /*114c0*/  FADD.FTZ R190, R190, R83 ;  /* 0x00000053bebe7221 */ /* 0x000fe20000010000 */
[----:B------:R-:W-:Y:S01]  /*114d0*/  FADD.FTZ R124, R124, R125 ;  /* 0x0000007d7c7c7221 */ /* 0x000fe20000010000 */
[----:B------:R-:W-:Y:S01]  /*114e0*/  LOP3.LUT R9, R9, R50, RZ, 0xc0, !PT ;  /* 0x0000003209097212 */ /* 0x000fe200078ec0ff */
[----:B------:R-:W-:Y:S01]  /*114f0*/  FADD.FTZ R62, R62, R61 ;  /* 0x0000003d3e3e7221 */ /* 0x000fe20000010000 */
[----:B------:R-:W-:Y:S01]  /*11500*/  FADD.FTZ R190, R193, R190 ;  /* 0x000000bec1be7221 */ /* 0x000fe20000010000 */
[----:B------:R-:W-:Y:S01]  /*11510*/  FADD.FTZ R38, R120, R7 ;  /* 0x0000000778267221 */ /* 0x000fe20000010000 */
[----:B------:R-:W-:Y:S01]  /*11520*/  FADD.FTZ R123, R123, R124 ;  /* 0x0000007c7b7b7221 */ /* 0x000fe20000010000 */
[--C-:B------:R-:W-:Y:S01]  /*11530*/  HSET2.LE.AND R36, R231, R102.reuse, PT ;  /* 0x00000066e7247233 */ /* 0x100fe20003803000 */
[----:B------:R-:W-:Y:S01]  /*11540*/  FADD.FTZ R63, R63, R62 ;  /* 0x0000003e3f3f7221 */ /* 0x000fe20000010000 */
[----:B------:R-:W-:Y:S01]  /*11550*/  FADD.FTZ R38, R129, R38 ;  /* 0x0000002681267221 */ /* 0x000fe20000010000 */
[----:B------:R-:W-:Y:S01]  /*11560*/  FADD.FTZ R123, R122, R123 ;  /* 0x0000007b7a7b7221 */ /* 0x000fe20000010000 */
[----:B------:R-:W-:Y:S01]  /*11570*/  HSET2.LE.AND R102, R241, R102, PT ;  /* 0x00000066f1667233 */ /* 0x000fe20003803000 */
[C---:B------:R-:W-:Y:S01]  /*11580*/  HMMA.16816.F32 R24, R8.reuse, R32, R24 ;  /* 0x000000200818723c */ /* 0x040fe20000001818 */
[----:B------:R-:W-:Y:S01]  /*11590*/  FADD.FTZ R109, R109, R38 ;  /* 0x000000266d6d7221 */ /* 0x000fe20000010000 */
[----:B------:R-:W-:Y:S01]  /*115a0*/  FADD.FTZ R156, R156, R123 ;  /* 0x0000007b9c9c7221 */ /* 0x000fe20000010000 */
[----:B------:R-:W4:Y:S01]  /*115b0*/  LDSM.16.MT88.4 R228, [R226+0x5c00] ;  /* 0x005c0000e2e4783b */ /* 0x000f220000004200 */
[----:B------:R-:W-:Y:S01]  /*115c0*/  FADD.FTZ R79, R79, R190 ;  /* 0x000000be4f4f7221 */ /* 0x000fe20000010000 */
[----:B------:R-:W-:Y:S01]  /*115d0*/  FADD.FTZ R112, R112, R109 ;  /* 0x0000006d70707221 */ /* 0x000fe20000010000 */
[----:B------:R-:W-:Y:S01]  /*115e0*/  FADD.FTZ R156, R169, R156 ;  /* 0x0000009ca99c7221 */ /* 0x000fe20000010000 */
[C---:B------:R-:W-:Y:S01]  /*115f0*/  HMMA.16816.F32 R12, R8.reuse, R34, R12 ;  /* 0x00000022080c723c */ /* 0x040fe2000000180c */
[----:B------:R-:W-:Y:S01]  /*11600*/  F2FP.F16.F32.PACK_AB R32, R51, R48 ;  /* 0x000000303320723e */ /* 0x000fe200000000ff */
[----:B------:R-:W-:Y:S01]  /*11610*/  FADD.FTZ R133, R133, R112 ;  /* 0x0000007085857221 */ /* 0x000fe20000010000 */
[----:B------:R-:W-:Y:S01]  /*11620*/  FADD.FTZ R159, R159, R156 ;  /* 0x0000009c9f9f7221 */ /* 0x000fe20000010000 */
[----:B---3--:R-:W-:Y:S01]  /*11630*/  F2FP.F16.F32.PACK_AB R33, R45, R44 ;  /* 0x0000002c2d21723e */ /* 0x008fe200000000ff */
[----:B------:R-:W-:Y:S01]  /*11640*/  FADD.FTZ R64, R64, R63 ;  /* 0x0000003f40407221 */ /* 0x000fe20000010000 */
[----:B------:R-:W-:Y:S01]  /*11650*/  FADD.FTZ R142, R142, R133 ;  /* 0x000000858e8e7221 */ /* 0x000fe20000010000 */
[C---:B------:R-:W-:Y:S01]  /*11660*/  HMMA.16816.F32 R28, R8.reuse, R40, R28 ;  /* 0x00000028081c723c */ /* 0x040fe2000000181c */
[----:B------:R-:W-:Y:S01]  /*11670*/  F2FP.F16.F32.PACK_AB R34, R218, R183 ;  /* 0x000000b7da22723e */ /* 0x000fe200000000ff */
[----:B------:R-:W-:Y:S01]  /*11680*/  FADD.FTZ R159, R174, R159 ;  /* 0x0000009fae9f7221 */ /* 0x000fe20000010000 */
[----:B------:R-:W-:Y:S01]  /*11690*/  FADD.FTZ R137, R137, R142 ;  /* 0x0000008e89897221 */ /* 0x000fe20000010000 */
[----:B------:R-:W-:Y:S01]  /*116a0*/  LOP3.LUT R32, R243, R32, RZ, 0xc0, !PT ;  /* 0x00000020f3207212 */ /* 0x000fe200078ec0ff */
[----:B------:R-:W-:Y:S01]  /*116b0*/  FADD.FTZ R192, R192, R79 ;  /* 0x0000004fc0c07221 */ /* 0x000fe20000010000 */
[----:B------:R-:W-:Y:S01]  /*116c0*/  LOP3.LUT R34, R205, R34, RZ, 0xc0, !PT ;  /* 0x00000022cd227212 */ /* 0x000fe200078ec0ff */
[----:B------:R-:W-:Y:S01]  /*116d0*/  FADD.FTZ R140, R140, R137 ;  /* 0x000000898c8c7221 */ /* 0x000fe20000010000 */
[----:B------:R-:W-:Y:S01]  /*116e0*/  F2FP.F16.F32.PACK_AB R40, R92, R93 ;  /* 0x0000005d5c28723e */ /* 0x000fe200000000ff */
[----:B------:R-:W-:Y:S01]  /*116f0*/  FADD.FTZ R80, R80, R159 ;  /* 0x0000009f50507221 */ /* 0x000fe20000010000 */
[----:B------:R-:W-:Y:S01]  /*11700*/  LOP3.LUT R33, R102, R33, RZ, 0xc0, !PT ;  /* 0x0000002166217212 */ /* 0x000fe200078ec0ff */
[----:B------:R-:W-:Y:S01]  /*11710*/  FADD.FTZ R173, R173, R140 ;  /* 0x0000008cadad7221 */ /* 0x000fe20000010000 */
[----:B------:R-:W-:Y:S01]  /*11720*/  LOP3.LUT R35, R201, R40, RZ, 0xc0, !PT ;  /* 0x00000028c9237212 */ /* 0x000fe200078ec0ff */
[----:B------:R-:W-:Y:S01]  /*11730*/  HMMA.16816.F32 R16, R8, R42, R16 ;  /* 0x0000002a0810723c */ /* 0x000fe20000001810 */
[----:B------:R-:W-:Y:S01]  /*11740*/  FADD.FTZ R80, R127, R80 ;  /* 0x000000507f507221 */ /* 0x000fe20000010000 */
[----:B------:R-:W-:Y:S01]  /*11750*/  FADD.FTZ R172, R172, R173 ;  /* 0x000000adacac7221 */ /* 0x000fe20000010000 */
[----:B------:R-:W-:Y:S01]  /*11760*/  FADD.FTZ R65, R65, R64 ;  /* 0x0000004041417221 */ /* 0x000fe20000010000 */
[----:B------:R-:W-:-:S02]  /*11770*/  IMAD.MOV.U32 R7, RZ, RZ, R91 ;  /* 0x000000ffff077224 */ /* 0x000fc400078e005b */
[----:B------:R-:W-:Y:S01]  /*11780*/  FADD.FTZ R139, R139, R80 ;  /* 0x000000508b8b7221 */ /* 0x000fe20000010000 */
[----:B------:R-:W-:Y:S01]  /*11790*/  FADD.FTZ R175, R175, R172 ;  /* 0x000000acafaf7221 */ /* 0x000fe20000010000 */
[C---:B------:R-:W-:Y:S01]  /*117a0*/  HMMA.16816.F32 R40, R32.reuse, R244, R20 ;  /* 0x000000f42028723c */ /* 0x040fe20000001814 */
[----:B------:R-:W-:Y:S01]  /*117b0*/  F2FP.F16.F32.PACK_AB R10, R74, R73 ;  /* 0x000000494a0a723e */ /* 0x000fe200000000ff */
[----:B------:R-:W-:Y:S01]  /*117c0*/  FADD.FTZ R164, R164, R139 ;  /* 0x0000008ba4a47221 */ /* 0x000fe20000010000 */
[----:B------:R-:W-:Y:S01]  /*117d0*/  FADD.FTZ R175, R182, R175 ;  /* 0x000000afb6af7221 */ /* 0x000fe20000010000 */
[----:B--2---:R-:W-:Y:S01]  /*117e0*/  F2FP.F16.F32.PACK_AB R8, R210, R77 ;  /* 0x0000004dd208723e */ /* 0x004fe200000000ff */
[----:B------:R-:W-:Y:S01]  /*117f0*/  FADD.FTZ R66, R66, R65 ;  /* 0x0000004142427221 */ /* 0x000fe20000010000 */
[----:B------:R-:W-:Y:S01]  /*11800*/  FADD.FTZ R161, R161, R164 ;  /* 0x000000a4a1a17221 */ /* 0x000fe20000010000 */
[----:B------:R-:W-:Y:S01]  /*11810*/  FADD.FTZ R76, R76, R175 ;  /* 0x000000af4c4c7221 */ /* 0x000fe20000010000 */
[----:B-1----:R-:W-:Y:S01]  /*11820*/  F2FP.F16.F32.PACK_AB R21, R162, R75 ;  /* 0x0000004ba215723e */ /* 0x002fe200000000ff */
[----:B------:R-:W-:Y:S01]  /*11830*/  FADD.FTZ R75, R75, R192 ;  /* 0x000000c04b4b7221 */ /* 0x000fe20000010000 */
        /* <DEDUP_REMOVED lines=10> */
[----:B------:R-:W-:Y:S01]  /*118e0*/  HMMA.16816.F32 R248, R32, R246, R248 ;  /* 0x000000f620f8723c */ /* 0x000fe200000018f8 */
[----:B------:R-:W-:Y:S01]  /*118f0*/  FADD.FTZ R153, R153, R130 ;  /* 0x0000008299997221 */ /* 0x000fe20000010000 */
[----:B------:R-:W-:Y:S01]  /*11900*/  FADD.FTZ R73, R73, R66 ;  /* 0x0000004249497221 */ /* 0x000fe20000010000 */
[----:B------:R-:W-:Y:S01]  /*11910*/  FADD.FTZ R128, R128, R165 ;  /* 0x000000a580807221 */ /* 0x000fe20000010000 */
[----:B------:R-:W-:Y:S01]  /*11920*/  STL.64 [R1], R40 ;  /* 0x0000002801007387 */ /* 0x000fe20000100a00 */
[----:B------:R-:W-:Y:S01]  /*11930*/  FADD.FTZ R152, R152, R153 ;  /* 0x0000009998987221 */ /* 0x000fe20000010000 */
[----:B------:R-:W-:Y:S01]  /*11940*/  HMMA.16816.F32 R8, R20, R244, R24 ;  /* 0x000000f41408723c */ /* 0x000fe20000001818 */
[----:B------:R-:W-:Y:S01]  /*11950*/  FADD.FTZ R147, R147, R128 ;  /* 0x0000008093937221 */ /* 0x000fe20000010000 */
[----:B------:R-:W-:Y:S01]  /*11960*/  STL.64 [R1+0x8], R42 ;  /* 0x0000082a01007387 */ /* 0x000fe20000100a00 */
[----:B------:R-:W-:Y:S01]  /*11970*/  FADD.FTZ R167, R167, R152 ;  /* 0x00000098a7a77221 */ /* 0x000fe20000010000 */
[----:B------:R-:W-:Y:S01]  /*11980*/  FADD.FTZ R77, R77, R162 ;  /* 0x000000a24d4d7221 */ /* 0x000fe20000010000 */
[----:B------:R-:W-:Y:S01]  /*11990*/  FADD.FTZ R78, R78, R147 ;  /* 0x000000934e4e7221 */ /* 0x000fe20000010000 */
[----:B----4-:R-:W-:Y:S01]  /*119a0*/  HMMA.16816.F32 R236, R32, R228, R236 ;  /* 0x000000e420ec723c */ /* 0x010fe200000018ec */
[----:B------:R-:W-:Y:S01]  /*119b0*/  FADD.FTZ R84, R84, R167 ;  /* 0x000000a754547221 */ /* 0x000fe20000010000 */
[----:B------:R-:W-:-:S02]  /*119c0*/  IMAD.MOV.U32 R5, RZ, RZ, R107 ;  /* 0x000000ffff057224 */ /* 0x000fc400078e006b */
[----:B------:R-:W-:Y:S01]  /*119d0*/  FADD.FTZ R163, R163, R78 ;  /* 0x0000004ea3a37221 */ /* 0x000fe20000010000 */
[----:B------:R-:W-:Y:S02]  /*119e0*/  @P0 IMAD.MOV.U32 R5, RZ, RZ, R107 ;  /* 0x000000ffff050224 */ /* 0x000fe400078e006b */
[----:B------:R-:W-:Y:S01]  /*119f0*/  FADD.FTZ R171, R171, R84 ;  /* 0x00000054abab7221 */ /* 0x000fe20000010000 */
[----:B------:R-:W-:Y:S01]  /*11a00*/  HMMA.16816.F32 R232, R32, R230, R232 ;  /* 0x000000e620e8723c */ /* 0x000fe200000018e8 */
[----:B------:R-:W-:Y:S01]  /*11a10*/  FADD.FTZ R86, R86, R163 ;  /* 0x000000a356567221 */ /* 0x000fe20000010000 */
[----:B------:R-:W-:Y:S02]  /*11a20*/  @P0 IMAD.MOV.U32 R7, RZ, RZ, R91 ;  /* 0x000000ffff070224 */ /* 0x000fe400078e005b */
[----:B------:R-:W-:Y:S01]  /*11a30*/  FADD.FTZ R48, R48, R171 ;  /* 0x000000ab30307221 */ /* 0x000fe20000010000 */
[----:B------:R-:W-:Y:S01]  /*11a40*/  FADD.FTZ R217, R74, R73 ;  /* 0x000000494ad97221 */ /* 0x000fe20000010000 */
[----:B------:R-:W-:Y:S01]  /*11a50*/  FADD.FTZ R85, R85, R86 ;  /* 0x0000005655557221 */ /* 0x000fe20000010000 */
[----:B------:R-:W-:Y:S01]  /*11a60*/  HMMA.16816.F32 R240, R20, R228, R28 ;  /* 0x000000e414f0723c */ /* 0x000fe2000000181c */
[----:B------:R-:W-:Y:S01]  /*11a70*/  FADD.FTZ R48, R51, R48 ;  /* 0x0000003033307221 */ /* 0x000fe20000010000 */
[----:B------:R-:W-:Y:S01]  /*11a80*/  FADD.FTZ R219, R210, R77 ;  /* 0x0000004dd2db7221 */ /* 0x000fe20000010000 */
[----:B------:R-:W-:Y:S01]  /*11a90*/  FADD.FTZ R88, R88, R85 ;  /* 0x0000005558587221 */ /* 0x000fe20000010000 */
[----:B------:R1:W-:Y:S01]  /*11aa0*/  STL.64 [R1+0x10], R8 ;  /* 0x0000100801007387 */ /* 0x0003e20000100a00 */
[----:B------:R-:W-:-:S02]  /*11ab0*/  FADD.FTZ R183, R183, R48 ;  /* 0x00000030b7b77221 */ /* 0x000fc40000010000 */
[----:B------:R-:W-:Y:S01]  /*11ac0*/  FADD.FTZ R49, R49, R88 ;  /* 0x0000005831317221 */ /* 0x000fe20000010000 */
[----:B------:R-:W-:Y:S01]  /*11ad0*/  HMMA.16816.F32 R244, R20, R246, R12 ;  /* 0x000000f614f4723c */ /* 0x000fe2000000180c */
[----:B------:R2:W-:Y:S01]  /*11ae0*/  STL.64 [R1+0x18], R10 ;  /* 0x0000180a01007387 */ /* 0x0005e20000100a00 */
[----:B------:R-:W-:Y:S01]  /*11af0*/  FADD.FTZ R218, R218, R183 ;  /* 0x000000b7dada7221 */ /* 0x000fe20000010000 */
[----:B------:R-:W-:-:S03]  /*11b00*/  FADD.FTZ R44, R44, R49 ;  /* 0x000000312c2c7221 */ /* 0x000fc60000010000 */
[----:B------:R-:W-:Y:S01]  /*11b10*/  HMMA.16816.F32 R228, R20, R230, R16 ;  /* 0x000000e614e4723c */ /* 0x000fe20000001810 */
[----:B------:R-:W-:-:S04]  /*11b20*/  FADD.FTZ R44, R45, R44 ;  /* 0x0000002c2d2c7221 */ /* 0x000fc80000010000 */
[----:B------:R-:W-:-:S04]  /*11b30*/  FADD.FTZ R93, R93, R44 ;  /* 0x0000002c5d5d7221 */ /* 0x000fc80000010000 */
[----:B------:R-:W-:Y:S01]  /*11b40*/  FADD.FTZ R221, R92, R93 ;  /* 0x0000005d5cdd7221 */ /* 0x000fe20000010000 */
[--C-:B-1----:R-:W-:Y:S02]  /*11b50*/  IMAD.MOV.U32 R8, RZ, RZ, R90.reuse ;  /* 0x000000ffff087224 */ /* 0x102fe400078e005a */
[----:B------:R-:W-:Y:S01]  /*11b60*/  @P0 IMAD.MOV.U32 R8, RZ, RZ, R90 ;  /* 0x000000ffff080224 */ /* 0x000fe200078e005a */
[----:B------:R-:W-:Y:S11]  /*11b70*/  @P0 BRA `(.L_x_395) ;  /* 0x0000000000040947 */ /* 0x000ff60003800000 */
.L_x_391:
[----:B------:R-:W-:-:S12]  /*11b80*/  UIADD3 UR6, UR35, -0x1, URZ ;  /* 0xffffffff23067890 */ /* 0x000fd8000fffe03f */
.L_x_395:
[----:B------:R-:W-:-:S13]  /*11b90*/  ISETP.LE.AND P0, PT, RZ, UR6, PT ;  /* 0x00000006ff007c0c */ /* 0x000fda000bf03270 */
[----:B------:R-:W-:Y:S05]  /*11ba0*/  @!P0 BRA `(.L_x_396) ;  /* 0x0000006c00e08947 */ /* 0x000fea0003800000 */
[----:B--2---:R-:W2:Y:S01]  /*11bb0*/  LDL.64 R10, [R1+0x50] ;  /* 0x00005000010a7983 */ /* 0x004ea20000100a00 */
[----:B------:R-:W-:Y:S01]  /*11bc0*/  ULDC UR4, c[0x0][0x2d0] ;  /* 0x0000b40000047ab9 */ /* 0x000fe20000000800 */
[----:B------:R-:W-:Y:S01]  /*11bd0*/  PRMT R0, R3, 0x7054, R3 ;  /* 0x0000705403007816 */ /* 0x000fe20000000003 */
[----:B------:R-:W-:Y:S01]  /*11be0*/  UIMAD.WIDE.U32 UR38, UR8, 0x60, URZ ;  /* 0x00000060082678a5 */ /* 0x000fe2000f8e003f */
[----:B------:R-:W-:Y:S01]  /*11bf0*/  MOV R224, R5 ;  /* 0x0000000500e07202 */ /* 0x000fe20000000f00 */
[----:B------:R-:W-:Y:S01]  /*11c00*/  UIMAD UR37, UR9, 0x60, URZ ;  /* 0x00000060092578a4 */ /* 0x000fe2000f8e023f */
[----:B------:R-:W-:Y:S01]  /*11c10*/  MOV R225, R132 ;  /* 0x0000008400e17202 */ /* 0x000fe20000000f00 */
[----:B------:R-:W-:Y:S01]  /*11c20*/  UIMAD.WIDE.U32 UR44, UR10, 0x60, URZ ;  /* 0x000000600a2c78a5 */ /* 0x000fe2000f8e003f */
[----:B------:R-:W-:Y:S01]  /*11c30*/  MOV R223, R8 ;  /* 0x0000000800df7202 */ /* 0x000fe20000000f00 */
[----:B------:R-:W-:Y:S01]  /*11c40*/  UIMAD UR40, UR11, 0x60, URZ ;  /* 0x000000600b2878a4 */ /* 0x000fe2000f8e023f */
[----:B------:R-:W-:Y:S01]  /*11c50*/  IMAD.MOV.U32 R222, RZ, RZ, R7 ;  /* 0x000000ffffde7224 */ /* 0x000fe200078e0007 */
[----:B------:R-:W-:-:S02]  /*11c60*/  USHF.L.U64.HI UR7, UR8, 0x6, UR9 ;  /* 0x0000000608077899 */ /* 0x000fc40008010209 */
        /* <DEDUP_REMOVED lines=8> */
[----:B------:R-:W2:Y:S08]  /*11cf0*/  @!P1 LDC.64 R10, c[0x0][0x220] ;  /* 0x00008800ff0a9b82 */ /* 0x000eb00000000a00 */
[----:B------:R-:W3:Y:S08]  /*11d00*/  @!P1 LDC.64 R14, c[0x0][0x220] ;  /* 0x00008800ff0e9b82 */ /* 0x000ef00000000a00 */
[----:B------:R-:W4:Y:S01]  /*11d10*/  @!P1 LDC.64 R12, c[0x0][0x220] ;  /* 0x00008800ff0c9b82 */ /* 0x000f220000000a00 */
[----:B--2---:R2:W-:Y:S04]  /*11d20*/  @!P1 STL.64 [R1+0x38], R10 ;  /* 0x0000380a01009387 */ /* 0x0045e80000100a00 */
[----:B---3--:R-:W-:Y:S04]  /*11d30*/  @!P1 STL.64 [R1+0x30], R14 ;  /* 0x0000300e01009387 */ /* 0x008fe80000100a00 */
[----:B----4-:R3:W-:Y:S01]  /*11d40*/  @!P1 STL.64 [R1+0x28], R12 ;  /* 0x0000280c01009387 */ /* 0x0107e20000100a00 */
[----:B--2---:R-:W2:Y:S01]  /*11d50*/  @!P1 LDC.64 R10, c[0x0][0x220] ;  /* 0x00008800ff0a9b82 */ /* 0x004ea20000000a00 */
[----:B---3--:R-:W-:-:S02]  /*11d60*/  IMAD.WIDE.U32 R12, R168, -0x326172a9, RZ ;  /* 0xcd9e8d57a80c7825 */ /* 0x008fc400078e00ff */
[----:B--2---:R2:W-:Y:S04]  /*11d70*/  @!P1 STL.64 [R1+0x20], R10 ;  /* 0x0000200a01009387 */ /* 0x0045e80000100a00 */
[----:B------:R3:W-:Y:S04]  /*11d80*/  STL [R1+0x5c], R0 ;  /* 0x00005c0001007387 */ /* 0x0007e80000100800 */
[----:B------:R-:W-:Y:S01]  /*11d90*/  STL.64 [R1+0x68], R12 ;  /* 0x0000680c01007387 */ /* 0x000fe20000100a00 */
[----:B--2---:R-:W-:Y:S01]  /*11da0*/  IMAD.WIDE.U32 R10, R4, -0x326172a9, RZ ;  /* 0xcd9e8d57040a7825 */ /* 0x004fe200078e00ff */
[----:B---3--:R-:W-:-:S03]  /*11db0*/  LOP3.LUT R0, R13, R2, RZ, 0x3c, !PT ;  /* 0x000000020d007212 */ /* 0x008fc600078e3cff */
[----:B------:R-:W-:Y:S01]  /*11dc0*/  IMAD.WIDE.U32 R4, R176, -0x2daee0ad, RZ ;  /* 0xd2511f53b0047825 */ /* 0x000fe200078e00ff */
[----:B------:R-:W-:Y:S01]  /*11dd0*/  LOP3.LUT R2, R11, R2, RZ, 0x3c, !PT ;  /* 0x000000020b027212 */ /* 0x000fe200078e3cff */
[----:B------:R-:W-:Y:S04]  /*11de0*/  STL.64 [R1+0x60], R10 ;  /* 0x0000600a01007387 */ /* 0x000fe80000100a00 */
[----:B------:R2:W-:Y:S01]  /*11df0*/  STL.64 [R1+0x80], R4 ;  /* 0x0000800401007387 */ /* 0x0005e20000100a00 */
[----:B------:R-:W-:-:S04]  /*11e00*/  IMAD.WIDE.U32 R2, R2, -0x2daee0ad, RZ ;  /* 0xd2511f5302027825 */ /* 0x000fc800078e00ff */
[----:B--2---:R-:W-:-:S05]  /*11e10*/  IMAD.WIDE.U32 R4, R0, -0x2daee0ad, RZ ;  /* 0xd2511f5300047825 */ /* 0x004fca00078e00ff */
[----:B------:R-:W-:Y:S04]  /*11e20*/  STL.64 [R1+0x78], R4 ;  /* 0x0000780401007387 */ /* 0x000fe80000100a00 */
[----:B------:R2:W-:Y:S02]  /*11e30*/  STL.64 [R1+0x70], R2 ;  /* 0x0000700201007387 */ /* 0x0005e40000100a00 */
[----:B--2---:R-:W-:Y:S01]  /*11e40*/  MOV R2, R178 ;  /* 0x000000b200027202 */ /* 0x004fe20000000f00 */
[----:B------:R-:W-:-:S05]  /*11e50*/  IMAD.MOV.U32 R3, RZ, RZ, R181 ;  /* 0x000000ffff037224 */ /* 0x000fca00078e00b5 */
[----:B------:R2:W-:Y:S01]  /*11e60*/  STL.64 [R1+0x88], R2 ;  /* 0x0000880201007387 */ /* 0x0005e20000100a00 */
[----:B------:R-:W-:Y:S05]  /*11e70*/  BRA `(.L_x_397) ;  /* 0x0000000000dc7947 */ /* 0x000fea0003800000 */
.L_x_399:
        /* <DEDUP_REMOVED lines=22> */
[C---:B------:R-:W-:Y:S02]  /*11fe0*/  @!P1 LEA.HI.X R137, R141.reuse, R137, R140, 0x1, P6 ;  /* 0x000000898d899211 */ /* 0x040fe400030f0c8c */
        /* <DEDUP_REMOVED lines=9> */
[----:B----4-:R-:W-:Y:S02]  /*12080*/  @!P1 LEA R152, P4, R143, R132, 0x1 ;  /* 0x000000848f989211 */ /* 0x010fe400078808ff */
        /* <DEDUP_REMOVED lines=22> */
.L_x_397:
[----:B---3--:R-:W3:Y:S01]  /*121f0*/  LDL.64 R12, [R1+0x88] ;  /* 0x00008800010c7983 */ /* 0x008ee20000100a00 */
[----:B------:R-:W-:Y:S04]  /*12200*/  DEPBAR.LE SB0, 0x0 ;  /* 0x000080000000791a */ /* 0x000fe80000000000 */
[----:B------:R-:W-:Y:S01]  /*12210*/  MOV R104, UR6 ;  /* 0x0000000600687c02 */ /* 0x000fe20008000f00 */
[----:B--2---:R-:W2:Y:S01]  /*12220*/  LDL R2, [R1+0x38] ;  /* 0x0000380001027983 */ /* 0x004ea20000100800 */
[----:B------:R-:W-:Y:S02]  /*12230*/  USHF.R.S32.HI UR11, URZ, 0x1f, UR6 ;  /* 0x0000001f3f0b7899 */ /* 0x000fe40008011406 */
[----:B------:R-:W-:Y:S01]  /*12240*/  UIMAD UR10, UR12, UR6, URZ ;  /* 0x000000060c0a72a4 */ /* 0x000fe2000f8e023f */
[----:B------:R-:W4:Y:S01]  /*12250*/  LDL R7, [R1+0x3c] ;  /* 0x00003c0001077983 */ /* 0x000f220000100800 */
[----:B------:R-:W-:Y:S02]  /*12260*/  USHF.L.U32 UR42, UR6, 0x2, URZ ;  /* 0x00000002062a7899 */ /* 0x000fe4000800063f */
[----:B------:R-:W-:Y:S01]  /*12270*/  UIMAD UR10, UR11, UR13, UR10 ;  /* 0x0000000d0b0a72a4 */ /* 0x000fe2000f8e020a */
[----:B------:R-:W5:Y:S01]  /*12280*/  LDL R10, [R1+0x30] ;  /* 0x00003000010a7983 */ /* 0x000f620000100800 */
[----:B------:R-:W-:Y:S02]  /*12290*/  UIADD3 UR11, UR27, -0x4498517b, URZ ;  /* 0xbb67ae851b0b7890 */ /* 0x000fe4000fffe03f */
[----:B------:R-:W-:Y:S01]  /*122a0*/  UIADD3 UR35, UR42, 0x1, URZ ;  /* 0x000000012a237890 */ /* 0x000fe2000fffe03f */
[----:B------:R-:W5:Y:S01]  /*122b0*/  LDL R6, [R1+0x34] ;  /* 0x0000340001067983 */ /* 0x000f620000100800 */
[----:B------:R-:W-:Y:S03]  /*122c0*/  UIADD3 UR36, UR26, 0x3c6ef372, URZ ;  /* 0x3c6ef3721a247890 */ /* 0x000fe6000fffe03f */
[----:B------:R-:W5:Y:S04]  /*122d0*/  LDL R9, [R1+0x28] ;  /* 0x0000280001097983 */ /* 0x000f680000100800 */
[----:B------:R-:W5:Y:S04]  /*122e0*/  LDL R5, [R1+0x2c] ;  /* 0x00002c0001057983 */ /* 0x000f680000100800 */
[----:B------:R-:W5:Y:S04]  /*122f0*/  LDL R8, [R1+0x20] ;  /* 0x0000200001087983 */ /* 0x000f680000100800 */
[----:B------:R-:W5:Y:S01]  /*12300*/  LDL R4, [R1+0x24] ;  /* 0x0000240001047983 */ /* 0x000f620000100800 */
[----:B------:R-:W-:Y:S06]  /*12310*/  BAR.SYNC.DEFER_BLOCKING 0x0 ;  /* 0x0000000000007b1d */ /* 0x000fec0000010000 */
[----:B------:R-:W-:Y:S06]  /*12320*/  @P1 STS.64 [R227+0x4008], RZ ;  /* 0x004008ffe3001388 */ /* 0x000fec0000000a00 */
[----:B------:R-:W-:Y:S04]  /*12330*/  @P1 STS [R227+0x4000], RZ ;  /* 0x004000ffe3001388 */ /* 0x000fe80000000800 */
[----:B------:R-:W-:Y:S01]  /*12340*/  @P1 STS [R227+0x4004], RZ ;  /* 0x004004ffe3001388 */ /* 0x000fe20000000800 */
[----:B---3--:R-:W-:Y:S05]  /*12350*/  IMAD.WIDE.U32 R104, R104, UR13, R12 ;  /* 0x0000000d68687c25 */ /* 0x008fea000f8e000c */
[----:B------:R-:W-:Y:S01]  /*12360*/  IADD3 R0, R105, UR10, RZ ;  /* 0x0000000a69007c10 */ /* 0x000fe2000fffe0ff */
[----:B------:R-:W-:Y:S01]  /*12370*/  UIADD3 UR10, UR26, -0x61c88647, URZ ;  /* 0x9e3779b91a0a7890 */ /* 0x000fe2000fffe03f */
[C---:B--2---:R-:W-:Y:S02]  /*12380*/  @!P1 LEA R120, P4, R104.reuse, R2, 0x1 ;  /* 0x0000000268789211 */ /* 0x044fe400078808ff */
[C---:B------:R-:W-:Y:S02]  /*12390*/  @!P1 IADD3 R3, P3, R104.reuse, UR30, RZ ;  /* 0x0000001e68039c10 */ /* 0x040fe4000ff7e0ff */
[----:B----4-:R-:W-:Y:S02]  /*123a0*/  @!P1 LEA.HI.X R121, R104, R7, R0, 0x1, P4 ;  /* 0x0000000768799211 */ /* 0x010fe400020f0c00 */
[----:B------:R-:W-:Y:S02]  /*123b0*/  @!P1 IADD3.X R2, R0, UR29, RZ, P3, !PT ;  /* 0x0000001d00029c10 */ /* 0x000fe40009ffe4ff */
[C---:B-----5:R-:W-:Y:S01]  /*123c0*/  @!P1 LEA R114, P3, R3.reuse, R10, 0x1 ;  /* 0x0000000a03729211 */ /* 0x060fe200078608ff */
[----:B------:R-:W-:Y:S01]  /*123d0*/  @!PT LDS RZ, [RZ] ;  /* 0x00000000fffff984 */ /* 0x000fe20000000800 */
[----:B------:R-:W-:Y:S01]  /*123e0*/  @!PT LDS RZ, [RZ] ;  /* 0x00000000fffff984 */ /* 0x000fe20000000800 */
[----:B------:R-:W-:Y:S01]  /*123f0*/  @!PT LDS RZ, [RZ] ;  /* 0x00000000fffff984 */ /* 0x000fe20000000800 */
[----:B------:R-:W-:Y:S01]  /*12400*/  @!P1 LDGSTS.E.BYPASS.LTC128B.128 [R227+0x4000], desc[UR20][R120.64] ;  /* 0x0400000078e39fae */ /* 0x000fe2000b901d54 */
[----:B------:R-:W-:Y:S02]  /*12410*/  @!P1 IADD3 R97, P2, R104, UR22, RZ ;  /* 0x0000001668619c10 */ /* 0x000fe4000ff5e0ff */
[----:B------:R-:W-:Y:S02]  /*12420*/  @!P1 LEA.HI.X R115, R3, R6, R2, 0x1, P3 ;  /* 0x0000000603739211 */ /* 0x000fe400018f0c02 */
[----:B------:R-:W-:Y:S02]  /*12430*/  @!P1 IADD3.X R96, R0, UR7, RZ, P2, !PT ;  /* 0x0000000700609c10 */ /* 0x000fe400097fe4ff */
[C---:B------:R-:W-:Y:S01]  /*12440*/  @!P1 LEA R112, P2, R97.reuse, R9, 0x1 ;  /* 0x0000000961709211 */ /* 0x040fe200078408ff */
[----:B------:R-:W-:Y:S01]  /*12450*/  @P1 STS.128 [R227+0x4800], RZ ;  /* 0x004800ffe3001388 */ /* 0x000fe20000000c00 */
[----:B------:R-:W-:Y:S02]  /*12460*/  @!P1 IADD3 R99, P0, R104, UR38, RZ ;  /* 0x0000002668639c10 */ /* 0x000fe4000ff1e0ff */
[----:B------:R-:W-:Y:S02]  /*12470*/  @!P1 LEA.HI.X R113, R97, R5, R96, 0x1, P2 ;  /* 0x0000000561719211 */ /* 0x000fe400010f0c60 */
[----:B------:R-:W-:Y:S02]  /*12480*/  @!P1 IADD3.X R98, R0, UR37, RZ, P0, !PT ;  /* 0x0000002500629c10 */ /* 0x000fe400087fe4ff */
[C---:B------:R-:W-:Y:S01]  /*12490*/  @!P1 LEA R106, P0, R99.reuse, R8, 0x1 ;  /* 0x00000008636a9211 */ /* 0x040fe200078008ff */
[----:B------:R-:W-:Y:S01]  /*124a0*/  @!PT LDS RZ, [RZ] ;  /* 0x00000000fffff984 */ /* 0x000fe20000000800 */
[----:B------:R-:W-:Y:S01]  /*124b0*/  @!PT LDS RZ, [RZ] ;  /* 0x00000000fffff984 */ /* 0x000fe20000000800 */
[----:B------:R-:W-:Y:S01]  /*124c0*/  @!PT LDS RZ, [RZ] ;  /* 0x00000000fffff984 */ /* 0x000fe20000000800 */
[----:B------:R-:W-:Y:S01]  /*124d0*/  @!P1 LDGSTS.E.BYPASS.LTC128B.128 [R227+0x4800], desc[UR20][R114.64] ;  /* 0x0480000072e39fae */ /* 0x000fe2000b901d54 */
[----:B------:R-:W-:Y:S02]  /*124e0*/  MOV R3, UR6 ;  /* 0x0000000600037c02 */ /* 0x000fe40008000f00 */
[----:B------:R-:W-:Y:S02]  /*124f0*/  @!P1 LEA.HI.X R107, R99, R4, R98, 0x1, P0 ;  /* 0x00000004636b9211 */ /* 0x000fe400000f0c62 */
[----:B------:R-:W-:Y:S02]  /*12500*/  LEA R2, R3, R220, 0x7 ;  /* 0x000000dc03027211 */ /* 0x000fe400078e38ff */
[----:B------:R-:W-:Y:S01]  /*12510*/  ISETP.LT.AND P2, PT, RZ, UR6, PT ;  /* 0x00000006ff007c0c */ /* 0x000fe2000bf41270 */
[----:B------:R-:W-:Y:S01]  /*12520*/  @P1 STS.128 [R227+0x5000], RZ ;  /* 0x005000ffe3001388 */ /* 0x000fe20000000c00 */
[----:B------:R-:W-:Y:S02]  /*12530*/  I2FP.F32.S32 R3, R2 ;  /* 0x0000000200037245 */ /* 0x000fe40000201400 */
[C---:B------:R-:W-:Y:S02]  /*12540*/  IADD3 R0, R2.reuse, 0x1, RZ ;  /* 0x0000000102007810 */ /* 0x040fe40007ffe0ff */
[C---:B------:R-:W-:Y:S02]  /*12550*/  IADD3 R216, R2.reuse, 0x8, RZ ;  /* 0x0000000802d87810 */ /* 0x040fe40007ffe0ff */
[----:B------:R-:W-:Y:S01]  /*12560*/  I2FP.F32.S32 R0, R0 ;  /* 0x0000000000007245 */ /* 0x000fe20000201400 */
[----:B------:R-:W-:Y:S01]  /*12570*/  @!PT LDS RZ, [RZ] ;  /* 0x00000000fffff984 */ /* 0x000fe20000000800 */
[----:B------:R-:W-:Y:S01]  /*12580*/  @!PT LDS RZ, [RZ] ;  /* 0x00000000fffff984 */ /* 0x000fe20000000800 */
[----:B------:R-:W-:Y:S01]  /*12590*/  @!PT LDS RZ, [RZ] ;  /* 0x00000000fffff984 */ /* 0x000fe20000000800 */
[----:B------:R-:W-:Y:S01]  /*125a0*/  @!P1 LDGSTS.E.BYPASS.LTC128B.128 [R227+0x5000], desc[UR20][R112.64] ;  /* 0x0500000070e39fae */ /* 0x000fe2000b901d54 */
[C---:B------:R-:W-:Y:S07]  /*125b0*/  IADD3 R226, R2.reuse, 0x9, RZ ;  /* 0x0000000902e27810 */ /* 0x040fee0007ffe0ff */
[----:B------:R-:W-:Y:S08]  /*125c0*/  @P1 STS.128 [R227+0x5800], RZ ;  /* 0x005800ffe3001388 */ /* 0x000ff00000000c00 */
[----:B------:R-:W-:Y:S01]  /*125d0*/  @!PT LDS RZ, [RZ] ;  /* 0x00000000fffff984 */ /* 0x000fe20000000800 */
[----:B------:R-:W-:Y:S01]  /*125e0*/  @!PT LDS RZ, [RZ] ;  /* 0x00000000fffff984 */ /* 0x000fe20000000800 */
[----:B------:R-:W-:Y:S01]  /*125f0*/  @!PT LDS RZ, [RZ] ;  /* 0x00000000fffff984 */ /* 0x000fe20000000800 */
[----:B------:R2:W-:Y:S08]  /*12600*/  @!P1 LDGSTS.E.BYPASS.LTC128B.128 [R227+0x5800], desc[UR20][R106.64] ;  /* 0x058000006ae39fae */ /* 0x0005f0000b901d54 */
[----:B------:R-:W-:Y:S08]  /*12610*/  LDSM.16.M88.4 R208, [R215] ;  /* 0x00000000d7d0783b */ /* 0x000ff00000000200 */
[----:B------:R-:W0:Y:S08]  /*12620*/  LDGDEPBAR ;  /* 0x00000000000079af */ /* 0x000e300000000000 */
[----:B------:R-:W3:Y:S08]  /*12630*/  LDSM.16.M88.4 R204, [R214+0x2000] ;  /* 0x00200000d6cc783b */ /* 0x000ef00000000200 */
[----:B------:R-:W4:Y:S08]  /*12640*/  LDSM.16.M88.4 R200, [R214+0x2400] ;  /* 0x00240000d6c8783b */ /* 0x000f300000000200 */
[----:B------:R-:W5:Y:S08]  /*12650*/  LDSM.16.M88.4 R196, [R214+0x2800] ;  /* 0x00280000d6c4783b */ /* 0x000f700000000200 */
[----:B------:R-:W1:Y:S08]  /*12660*/  LDSM.16.M88.4 R192, [R214+0x2c00] ;  /* 0x002c0000d6c0783b */ /* 0x000e700000000200 */
[----:B------:R-:W2:Y:S01]  /*12670*/  LDSM.16.M88.4 R188, [R214+0x3000] ;  /* 0x00300000d6bc783b */ /* 0x000ea20000000200 */
[C---:B---3--:R-:W-:Y:S07]  /*12680*/  HMMA.16816.F32 R4, R208.reuse, R204, RZ ;  /* 0x000000ccd004723c */ /* 0x048fee00000018ff */
[----:B------:R-:W3:Y:S01]  /*12690*/  LDSM.16.M88.4 R184, [R214+0x3400] ;  /* 0x00340000d6b8783b */ /* 0x000ee20000000200 */
[C---:B------:R-:W-:Y:S07]  /*126a0*/  HMMA.16816.F32 R12, R208.reuse, R206, RZ ;  /* 0x000000ced00c723c */ /* 0x040fee00000018ff */
[----:B------:R-:W3:Y:S01]  /*126b0*/  LDSM.16.M88.4 R180, [R214+0x3800] ;  /* 0x00380000d6b4783b */ /* 0x000ee20000000200 */
[C---:B----4-:R-:W-:Y:S07]  /*126c0*/  HMMA.16816.F32 R20, R208.reuse, R200, RZ ;  /* 0x000000c8d014723c */ /* 0x050fee00000018ff */
[----:B------:R-:W4:Y:S01]  /*126d0*/  LDSM.16.M88.4 R176, [R214+0x3c00] ;  /* 0x003c0000d6b0783b */ /* 0x000f220000000200 */
[C---:B------:R-:W-:Y:S06]  /*126e0*/  HMMA.16816.F32 R28, R208.reuse, R202, RZ ;  /* 0x000000cad01c723c */ /* 0x040fec00000018ff */
[C---:B-----5:R-:W-:Y:S01]  /*126f0*/  HMMA.16816.F32 R36, R208.reuse, R196, RZ ;  /* 0x000000c4d024723c */ /* 0x060fe200000018ff */
[----:B------:R-:W5:Y:S05]  /*12700*/  LDSM.16.M88.4 R172, [R215+0x1000] ;  /* 0x00100000d7ac783b */ /* 0x000f6a0000000200 */
[C---:B------:R-:W-:Y:S03]  /*12710*/  HMMA.16816.F32 R44, R208.reuse, R198, RZ ;  /* 0x000000c6d02c723c */ /* 0x040fe600000018ff */
[----:B------:R-:W-:Y:S03]  /*12720*/  LDSM.16.M88.4 R168, [R213] ;  /* 0x00000000d5a8783b */ /* 0x000fe60000000200 */
[C---:B-1----:R-:W-:Y:S05]  /*12730*/  HMMA.16816.F32 R52, R208.reuse, R192, RZ ;  /* 0x000000c0d034723c */ /* 0x042fea00000018ff */
[----:B------:R-:W1:Y:S01]  /*12740*/  LDSM.16.M88.4 R164, [R212] ;  /* 0x00000000d4a4783b */ /* 0x000e620000000200 */
[C---:B------:R-:W-:Y:S06]  /*12750*/  HMMA.16816.F32 R60, R208.reuse, R194, RZ ;  /* 0x000000c2d03c723c */ /* 0x040fec00000018ff */
[C---:B--2---:R-:W-:Y:S01]  /*12760*/  HMMA.16816.F32 R68, R208.reuse, R188, RZ ;  /* 0x000000bcd044723c */ /* 0x044fe200000018ff */
[----:B------:R-:W2:Y:S05]  /*12770*/  LDSM.16.M88.4 R132, [R213+0x1000] ;  /* 0x00100000d584783b */ /* 0x000eaa0000000200 */
[C---:B------:R-:W-:Y:S03]  /*12780*/  HMMA.16816.F32 R76, R208.reuse, R190, RZ ;  /* 0x000000bed04c723c */ /* 0x040fe600000018ff */
[----:B------:R-:W2:Y:S03]  /*12790*/  LDSM.16.M88.4 R160, [R212+0x400] ;  /* 0x00040000d4a0783b */ /* 0x000ea60000000200 */
[C---:B---3--:R-:W-:Y:S05]  /*127a0*/  HMMA.16816.F32 R84, R208.reuse, R184, RZ ;  /* 0x000000b8d054723c */ /* 0x048fea00000018ff */
[----:B------:R-:W3:Y:S01]  /*127b0*/  LDSM.16.M88.4 R156, [R212+0x800] ;  /* 0x00080000d49c783b */ /* 0x000ee20000000200 */
[C---:B------:R-:W-:Y:S06]  /*127c0*/  HMMA.16816.F32 R92, R208.reuse, R186, RZ ;  /* 0x000000bad05c723c */ /* 0x040fec00000018ff */
[C---:B------:R-:W-:Y:S01]  /*127d0*/  HMMA.16816.F32 R100, R208.reuse, R180, RZ ;  /* 0x000000b4d064723c */ /* 0x040fe200000018ff */
[----:B------:R-:W3:Y:S05]  /*127e0*/  LDSM.16.M88.4 R152, [R212+0xc00] ;  /* 0x000c0000d498783b */ /* 0x000eea0000000200 */
[C---:B------:R-:W-:Y:S03]  /*127f0*/  HMMA.16816.F32 R108, R208.reuse, R182, RZ ;  /* 0x000000b6d06c723c */ /* 0x040fe600000018ff */
[----:B------:R-:W3:Y:S03]  /*12800*/  LDSM.16.M88.4 R148, [R212+0x1000] ;  /* 0x00100000d494783b */ /* 0x000ee60000000200 */
[C---:B----4-:R-:W-:Y:S05]  /*12810*/  HMMA.16816.F32 R116, R208.reuse, R176, RZ ;  /* 0x000000b0d074723c */ /* 0x050fea00000018ff */
[----:B------:R-:W4:Y:S01]  /*12820*/  LDSM.16.M88.4 R144, [R212+0x1400] ;  /* 0x00140000d490783b */ /* 0x000f220000000200 */
[----:B------:R-:W-:Y:S06]  /*12830*/  HMMA.16816.F32 R124, R208, R178, RZ ;  /* 0x000000b2d07c723c */ /* 0x000fec00000018ff */
[C---:B-----5:R-:W-:Y:S01]  /*12840*/  HMMA.16816.F32 R32, R172.reuse, R202, RZ ;  /* 0x000000caac20723c */ /* 0x060fe200000018ff */
[----:B------:R-:W5:Y:S05]  /*12850*/  LDL.64 R208, [R1+0x80] ;  /* 0x0000800001d07983 */ /* 0x000f6a0000100a00 */
[C---:B------:R-:W-:Y:S01]  /*12860*/  HMMA.16816.F32 R8, R172.reuse, R204, RZ ;  /* 0x000000ccac08723c */ /* 0x040fe200000018ff */
[----:B------:R-:W5:Y:S05]  /*12870*/  LDL.64 R202, [R1+0x70] ;  /* 0x0000700001ca7983 */ /* 0x000f6a0000100a00 */
[C---:B------:R-:W-:Y:S01]  /*12880*/  HMMA.16816.F32 R24, R172.reuse, R200, RZ ;  /* 0x000000c8ac18723c */ /* 0x040fe200000018ff */
[----:B------:R-:W5:Y:S05]  /*12890*/  LDL.64 R204, [R1+0x78] ;  /* 0x0000780001cc7983 */ /* 0x000f6a0000100a00 */
[C---:B------:R-:W-:Y:S01]  /*128a0*/  HMMA.16816.F32 R96, R172.reuse, R186, RZ ;  /* 0x000000baac60723c */ /* 0x040fe200000018ff */
[----:B------:R-:W5:Y:S05]  /*128b0*/  LDL.64 R200, [R1+0x60] ;  /* 0x0000600001c87983 */ /* 0x000f6a0000100a00 */
[----:B------:R-:W-:Y:S01]  /*128c0*/  HMMA.16816.F32 R16, R172, R206, RZ ;  /* 0x000000ceac10723c */ /* 0x000fe200000018ff */
[----:B------:R-:W5:Y:S05]  /*128d0*/  LDL.64 R186, [R1+0x68] ;  /* 0x0000680001ba7983 */ /* 0x000f6a0000100a00 */
[-C--:B-1----:R-:W-:Y:S01]  /*128e0*/  HMMA.16816.F32 R4, R168, R164.reuse, R4 ;  /* 0x000000a4a804723c */ /* 0x082fe20000001804 */
[----:B------:R-:W1:Y:S05]  /*128f0*/  LDSM.16.M88.4 R140, [R212+0x1800] ;  /* 0x00180000d48c783b */ /* 0x000e6a0000000200 */
[----:B--2---:R-:W-:Y:S03]  /*12900*/  HMMA.16816.F32 R8, R132, R164, R8 ;  /* 0x000000a48408723c */ /* 0x004fe60000001808 */
[----:B------:R-:W2:Y:S03]  /*12910*/  LDSM.16.M88.4 R136, [R212+0x1c00] ;  /* 0x001c0000d488783b */ /* 0x000ea60000000200 */
[-C--:B------:R-:W-:Y:S01]  /*12920*/  HMMA.16816.F32 R12, R168, R166.reuse, R12 ;  /* 0x000000a6a80c723c */ /* 0x080fe2000000180c */
[----:B------:R-:W-:Y:S04]  /*12930*/  DEPBAR.LE SB0, 0x0 ;  /* 0x000080000000791a */ /* 0x000fe80000000000 */
[----:B------:R-:W-:Y:S01]  /*12940*/  BAR.SYNC.DEFER_BLOCKING 0x0 ;  /* 0x0000000000007b1d */ /* 0x000fe20000010000 */
[----:B------:R-:W-:Y:S06]  /*12950*/  HMMA.16816.F32 R16, R132, R166, R16 ;  /* 0x000000a68410723c */ /* 0x000fec0000001810 */
[----:B------:R-:W-:Y:S05]  /*12960*/  HMMA.16816.F32 R40, R172, R196, RZ ;  /* 0x000000c4ac28723c */ /* 0x000fea00000018ff */
[C---:B------:R-:W-:Y:S01]  /*12970*/  FFMA.FTZ R4, R3.reuse, UR5, R4 ;  /* 0x0000000503047c23 */ /* 0x040fe20008010004 */
[-C--:B------:R-:W-:Y:S05]  /*12980*/  HMMA.16816.F32 R20, R168, R160.reuse, R20 ;  /* 0x000000a0a814723c */ /* 0x080fea0000001814 */
[C---:B------:R-:W-:Y:S01]  /*12990*/  FFMA.FTZ R6, R3.reuse, UR5, R6 ;  /* 0x0000000503067c23 */ /* 0x040fe20008010006 */
[----:B------:R-:W-:Y:S05]  /*129a0*/  HMMA.16816.F32 R24, R132, R160, R24 ;  /* 0x000000a08418723c */ /* 0x000fea0000001818 */
[C---:B------:R-:W-:Y:S01]  /*129b0*/  FFMA.FTZ R8, R3.reuse, UR5, R8 ;  /* 0x0000000503087c23 */ /* 0x040fe20008010008 */
[----:B------:R-:W-:Y:S05]  /*129c0*/  HMMA.16816.F32 R48, R172, R198, RZ ;  /* 0x000000c6ac30723c */ /* 0x000fea00000018ff */
[----:B------:R-:W-:Y:S01]  /*129d0*/  FFMA.FTZ R10, R3, UR5, R10 ;  /* 0x00000005030a7c23 */ /* 0x000fe2000801000a */
[-C--:B------:R-:W-:Y:S05]  /*129e0*/  HMMA.16816.F32 R28, R168, R162.reuse, R28 ;  /* 0x000000a2a81c723c */ /* 0x080fea000000181c */
[----:B------:R-:W-:Y:S01]  /*129f0*/  I2FP.F32.S32 R3, R216 ;  /* 0x000000d800037245 */ /* 0x000fe20000201400 */
[----:B------:R-:W-:Y:S05]  /*12a00*/  HMMA.16816.F32 R32, R132, R162, R32 ;  /* 0x000000a28420723c */ /* 0x000fea0000001820 */
[----:B------:R-:W-:Y:S01]  /*12a10*/  IADD3 R216, R2, 0x11, RZ ;  /* 0x0000001102d87810 */ /* 0x000fe20007ffe0ff */
[----:B------:R-:W-:Y:S05]  /*12a20*/  HMMA.16816.F32 R56, R172, R192, RZ ;  /* 0x000000c0ac38723c */ /* 0x000fea00000018ff */
[C---:B------:R-:W-:Y:S01]  /*12a30*/  FFMA.FTZ R5, R0.reuse, UR5, R5 ;  /* 0x0000000500057c23 */ /* 0x040fe20008010005 */
[C---:B------:R-:W-:Y:S01]  /*12a40*/  FFMA.FTZ R7, R0.reuse, UR5, R7 ;  /* 0x0000000500077c23 */ /* 0x040fe20008010007 */
[C---:B------:R-:W-:Y:S01]  /*12a50*/  FFMA.FTZ R9, R0.reuse, UR5, R9 ;  /* 0x0000000500097c23 */ /* 0x040fe20008010009 */
[----:B------:R-:W-:Y:S01]  /*12a60*/  FFMA.FTZ R11, R0, UR5, R11 ;  /* 0x00000005000b7c23 */ /* 0x000fe2000801000b */
[-C--:B---3--:R-:W-:Y:S05]  /*12a70*/  HMMA.16816.F32 R36, R168, R156.reuse, R36 ;  /* 0x0000009ca824723c */ /* 0x088fea0000001824 */
[----:B------:R-:W-:Y:S01]  /*12a80*/  I2FP.F32.S32 R0, R226 ;  /* 0x000000e200007245 */ /* 0x000fe20000201400 */
[C---:B------:R-:W-:Y:S01]  /*12a90*/  FFMA.FTZ R12, R3.reuse, UR5, R12 ;  /* 0x00000005030c7c23 */ /* 0x040fe2000801000c */
[C---:B------:R-:W-:Y:S01]  /*12aa0*/  IADD3 R226, R2.reuse, 0x18, RZ ;  /* 0x0000001802e27810 */ /* 0x040fe20007ffe0ff */
[C---:B------:R-:W-:Y:S01]  /*12ab0*/  FFMA.FTZ R14, R3.reuse, UR5, R14 ;  /* 0x00000005030e7c23 */ /* 0x040fe2000801000e */
[----:B------:R-:W-:Y:S04]  /*12ac0*/  HMMA.16816.F32 R40, R132, R156, R40 ;  /* 0x0000009c8428723c */ /* 0x000fe80000001828 */
[C---:B------:R-:W-:Y:S01]  /*12ad0*/  FFMA.FTZ R16, R3.reuse, UR5, R16 ;  /* 0x0000000503107c23 */ /* 0x040fe20008010010 */
[----:B------:R-:W-:Y:S01]  /*12ae0*/  FFMA.FTZ R18, R3, UR5, R18 ;  /* 0x0000000503127c23 */ /* 0x000fe20008010012 */
[----:B------:R-:W-:Y:S01]  /*12af0*/  IADD3 R3, R2, 0x10, RZ ;  /* 0x0000001002037810 */ /* 0x000fe20007ffe0ff */
[C---:B------:R-:W-:Y:S01]  /*12b00*/  FFMA.FTZ R13, R0.reuse, UR5, R13 ;  /* 0x00000005000d7c23 */ /* 0x040fe2000801000d */
[C---:B------:R-:W-:Y:S01]  /*12b10*/  FFMA.FTZ R15, R0.reuse, UR5, R15 ;  /* 0x00000005000f7c23 */ /* 0x040fe2000801000f */
[----:B------:R-:W-:Y:S03]  /*12b20*/  HMMA.16816.F32 R64, R172, R194, RZ ;  /* 0x000000c2ac40723c */ /* 0x000fe600000018ff */
[----:B------:R-:W-:Y:S01]  /*12b30*/  I2FP.F32.S32 R3, R3 ;  /* 0x0000000300037245 */ /* 0x000fe20000201400 */
[C---:B------:R-:W-:Y:S01]  /*12b40*/  FFMA.FTZ R17, R0.reuse, UR5, R17 ;  /* 0x0000000500117c23 */ /* 0x040fe20008010011 */
[----:B------:R-:W-:Y:S01]  /*12b50*/  FFMA.FTZ R19, R0, UR5, R19 ;  /* 0x0000000500137c23 */ /* 0x000fe20008010013 */
[----:B------:R-:W-:Y:S01]  /*12b60*/  I2FP.F32.S32 R0, R216 ;  /* 0x000000d800007245 */ /* 0x000fe20000201400 */
[-C--:B------:R-:W-:Y:S05]  /*12b70*/  HMMA.16816.F32 R44, R168, R158.reuse, R44 ;  /* 0x0000009ea82c723c */ /* 0x080fea000000182c */
[----:B------:R-:W-:Y:S01]  /*12b80*/  IADD3 R216, R2, 0x19, RZ ;  /* 0x0000001902d87810 */ /* 0x000fe20007ffe0ff */
[C---:B------:R-:W-:Y:S01]  /*12b90*/  FFMA.FTZ R20, R3.reuse, UR5, R20 ;  /* 0x0000000503147c23 */ /* 0x040fe20008010014 */
[C---:B------:R-:W-:Y:S01]  /*12ba0*/  FFMA.FTZ R22, R3.reuse, UR5, R22 ;  /* 0x0000000503167c23 */ /* 0x040fe20008010016 */
[C---:B------:R-:W-:Y:S01]  /*12bb0*/  FFMA.FTZ R24, R3.reuse, UR5, R24 ;  /* 0x0000000503187c23 */ /* 0x040fe20008010018 */
[----:B------:R-:W-:Y:S04]  /*12bc0*/  HMMA.16816.F32 R48, R132, R158, R48 ;  /* 0x0000009e8430723c */ /* 0x000fe80000001830 */
[----:B------:R-:W-:Y:S01]  /*12bd0*/  FFMA.FTZ R26, R3, UR5, R26 ;  /* 0x00000005031a7c23 */ /* 0x000fe2000801001a */
[----:B------:R-:W-:Y:S01]  /*12be0*/  I2FP.F32.S32 R3, R226 ;  /* 0x000000e200037245 */ /* 0x000fe20000201400 */
[----:B------:R-:W-:Y:S01]  /*12bf0*/  FFMA.FTZ R21, R0, UR5, R21 ;  /* 0x0000000500157c23 */ /* 0x000fe20008010015 */
[----:B------:R-:W-:Y:S01]  /*12c00*/  IADD3 R226, R2, 0x28, RZ ;  /* 0x0000002802e27810 */ /* 0x000fe20007ffe0ff */
[C---:B------:R-:W-:Y:S01]  /*12c10*/  FFMA.FTZ R23, R0.reuse, UR5, R23 ;  /* 0x0000000500177c23 */ /* 0x040fe20008010017 */
[----:B------:R-:W-:Y:S03]  /*12c20*/  HMMA.16816.F32 R72, R172, R188, RZ ;  /* 0x000000bcac48723c */ /* 0x000fe600000018ff */
[C---:B------:R-:W-:Y:S01]  /*12c30*/  FFMA.FTZ R25, R0.reuse, UR5, R25 ;  /* 0x0000000500197c23 */ /* 0x040fe20008010019 */
[----:B------:R-:W-:Y:S01]  /*12c40*/  FFMA.FTZ R27, R0, UR5, R27 ;  /* 0x00000005001b7c23 */ /* 0x000fe2000801001b */
[----:B------:R-:W-:Y:S01]  /*12c50*/  I2FP.F32.S32 R0, R216 ;  /* 0x000000d800007245 */ /* 0x000fe20000201400 */
[C---:B------:R-:W-:Y:S01]  /*12c60*/  FFMA.FTZ R28, R3.reuse, UR5, R28 ;  /* 0x00000005031c7c23 */ /* 0x040fe2000801001c */
[C---:B------:R-:W-:Y:S01]  /*12c70*/  IADD3 R216, R2.reuse, 0x21, RZ ;  /* 0x0000002102d87810 */ /* 0x040fe20007ffe0ff */
[C---:B------:R-:W-:Y:S01]  /*12c80*/  FFMA.FTZ R30, R3.reuse, UR5, R30 ;  /* 0x00000005031e7c23 */ /* 0x040fe2000801001e */
[-C--:B------:R-:W-:Y:S05]  /*12c90*/  HMMA.16816.F32 R52, R168, R152.reuse, R52 ;  /* 0x00000098a834723c */ /* 0x080fea0000001834 */
[C---:B------:R-:W-:Y:S01]  /*12ca0*/  FFMA.FTZ R32, R3.reuse, UR5, R32 ;  /* 0x0000000503207c23 */ /* 0x040fe20008010020 */
[----:B------:R-:W-:Y:S01]  /*12cb0*/  FFMA.FTZ R34, R3, UR5, R34 ;  /* 0x0000000503227c23 */ /* 0x000fe20008010022 */
[----:B------:R-:W-:Y:S01]  /*12cc0*/  IADD3 R3, R2, 0x20, RZ ;  /* 0x0000002002037810 */ /* 0x000fe20007ffe0ff */
[C---:B------:R-:W-:Y:S01]  /*12cd0*/  FFMA.FTZ R29, R0.reuse, UR5, R29 ;  /* 0x00000005001d7c23 */ /* 0x040fe2000801001d */
[----:B------:R-:W-:Y:S04]  /*12ce0*/  HMMA.16816.F32 R56, R132, R152, R56 ;  /* 0x000000988438723c */ /* 0x000fe80000001838 */
[----:B------:R-:W-:Y:S01]  /*12cf0*/  I2FP.F32.S32 R3, R3 ;  /* 0x0000000300037245 */ /* 0x000fe20000201400 */
[C---:B------:R-:W-:Y:S01]  /*12d00*/  FFMA.FTZ R31, R0.reuse, UR5, R31 ;  /* 0x00000005001f7c23 */ /* 0x040fe2000801001f */
        /* <DEDUP_REMOVED lines=32> */
[----:B------:R-:W-:Y:S03]  /*12f10*/  HMMA.16816.F32 R88, R172, R184, RZ ;  /* 0x000000b8ac58723c */ /* 0x000fe600000018ff */
[----:B------:R-:W-:Y:S01]  /*12f20*/  IADD3 R216, R2, 0x39, RZ ;  /* 0x0000003902d87810 */ /* 0x000fe20007ffe0ff */
[C---:B------:R-:W-:Y:S01]  /*12f30*/  FFMA.FTZ R52, R3.reuse, UR5, R52 ;  /* 0x0000000503347c23 */ /* 0x040fe20008010034 */
[C---:B------:R-:W-:Y:S01]  /*12f40*/  FFMA.FTZ R54, R3.reuse, UR5, R54 ;  /* 0x0000000503367c23 */ /* 0x040fe20008010036 */
[C---:B------:R-:W-:Y:S01]  /*12f50*/  FFMA.FTZ R56, R3.reuse, UR5, R56 ;  /* 0x0000000503387c23 */ /* 0x040fe20008010038 */
[----:B------:R-:W-:Y:S01]  /*12f60*/  FFMA.FTZ R58, R3, UR5, R58 ;  /* 0x00000005033a7c23 */ /* 0x000fe2000801003a */
[----:B------:R-:W-:Y:S01]  /*12f70*/  I2FP.F32.S32 R3, R226 ;  /* 0x000000e200037245 */ /* 0x000fe20000201400 */
[-C--:B------:R-:W-:Y:S05]  /*12f80*/  HMMA.16816.F32 R76, R168, R150.reuse, R76 ;  /* 0x00000096a84c723c */ /* 0x080fea000000184c */
[----:B------:R-:W-:Y:S01]  /*12f90*/  FMNMX.FTZ R226, R4, R225, !PT ;  /* 0x000000e104e27209 */ /* 0x000fe20007810000 */
[C---:B------:R-:W-:Y:S01]  /*12fa0*/  FFMA.FTZ R53, R0.reuse, UR5, R53 ;  /* 0x0000000500357c23 */ /* 0x040fe20008010035 */
[C---:B------:R-:W-:Y:S01]  /*12fb0*/  FFMA.FTZ R55, R0.reuse, UR5, R55 ;  /* 0x0000000500377c23 */ /* 0x040fe20008010037 */
[C---:B------:R-:W-:Y:S01]  /*12fc0*/  FFMA.FTZ R57, R0.reuse, UR5, R57 ;  /* 0x0000000500397c23 */ /* 0x040fe20008010039 */
[----:B------:R-:W-:Y:S04]  /*12fd0*/  HMMA.16816.F32 R80, R132, R150, R80 ;  /* 0x000000968450723c */ /* 0x000fe80000001850 */
[----:B------:R-:W-:Y:S01]  /*12fe0*/  FMNMX.FTZ R226, R5, R226, !PT ;  /* 0x000000e205e27209 */ /* 0x000fe20007810000 */
[----:B------:R-:W-:Y:S01]  /*12ff0*/  FFMA.FTZ R59, R0, UR5, R59 ;  /* 0x00000005003b7c23 */ /* 0x000fe2000801003b */
[----:B------:R-:W-:Y:S01]  /*13000*/  I2FP.F32.S32 R0, R216 ;  /* 0x000000d800007245 */ /* 0x000fe20000201400 */
[C---:B------:R-:W-:Y:S01]  /*13010*/  FFMA.FTZ R60, R3.reuse, UR5, R60 ;  /* 0x00000005033c7c23 */ /* 0x040fe2000801003c */
[C---:B------:R-:W-:Y:S01]  /*13020*/  IADD3 R216, R2.reuse, 0x41, RZ ;  /* 0x0000004102d87810 */ /* 0x040fe20007ffe0ff */
[-C--:B----4-:R-:W-:Y:S05]  /*13030*/  HMMA.16816.F32 R84, R168, R144.reuse, R84 ;  /* 0x00000090a854723c */ /* 0x090fea0000001854 */
[C---:B------:R-:W-:Y:S01]  /*13040*/  FFMA.FTZ R62, R3.reuse, UR5, R62 ;  /* 0x00000005033e7c23 */ /* 0x040fe2000801003e */
[C---:B------:R-:W-:Y:S01]  /*13050*/  FFMA.FTZ R64, R3.reuse, UR5, R64 ;  /* 0x0000000503407c23 */ /* 0x040fe20008010040 */
[----:B------:R-:W-:Y:S01]  /*13060*/  FFMA.FTZ R66, R3, UR5, R66 ;  /* 0x0000000503427c23 */ /* 0x000fe20008010042 */
[----:B------:R-:W-:Y:S01]  /*13070*/  IADD3 R3, R2, 0x40, RZ ;  /* 0x0000004002037810 */ /* 0x000fe20007ffe0ff */
[----:B------:R-:W-:Y:S04]  /*13080*/  HMMA.16816.F32 R88, R132, R144, R88 ;  /* 0x000000908458723c */ /* 0x000fe80000001858 */
[----:B------:R-:W-:Y:S01]  /*13090*/  I2FP.F32.S32 R3, R3 ;  /* 0x0000000300037245 */ /* 0x000fe20000201400 */
[C---:B------:R-:W-:Y:S01]  /*130a0*/  FFMA.FTZ R61, R0.reuse, UR5, R61 ;  /* 0x00000005003d7c23 */ /* 0x040fe2000801003d */
[C---:B------:R-:W-:Y:S01]  /*130b0*/  FFMA.FTZ R63, R0.reuse, UR5, R63 ;  /* 0x00000005003f7c23 */ /* 0x040fe2000801003f */
[C---:B------:R-:W-:Y:S01]  /*130c0*/  FFMA.FTZ R65, R0.reuse, UR5, R65 ;  /* 0x0000000500417c23 */ /* 0x040fe20008010041 */
[----:B------:R-:W-:Y:S01]  /*130d0*/  FFMA.FTZ R67, R0, UR5, R67 ;  /* 0x0000000500437c23 */ /* 0x000fe20008010043 */
[----:B------:R-:W-:Y:S03]  /*130e0*/  HMMA.16816.F32 R104, R172, R180, RZ ;  /* 0x000000b4ac68723c */ /* 0x000fe600000018ff */
[----:B------:R-:W-:Y:S01]  /*130f0*/  I2FP.F32.S32 R0, R216 ;  /* 0x000000d800007245 */ /* 0x000fe20000201400 */
[C---:B------:R-:W-:Y:S01]  /*13100*/  FFMA.FTZ R68, R3.reuse, UR5, R68 ;  /* 0x0000000503447c23 */ /* 0x040fe20008010044 */
[----:B------:R-:W-:Y:S01]  /*13110*/  FMNMX.FTZ R216, R12, R226, !PT ;  /* 0x000000e20cd87209 */ /* 0x000fe20007810000 */
[C---:B------:R-:W-:Y:S01]  /*13120*/  FFMA.FTZ R70, R3.reuse, UR5, R70 ;  /* 0x0000000503467c23 */ /* 0x040fe20008010046 */
[C---:B------:R-:W-:Y:S01]  /*13130*/  FFMA.FTZ R72, R3.reuse, UR5, R72 ;  /* 0x0000000503487c23 */ /* 0x040fe20008010048 */
[----:B------:R-:W-:Y:S01]  /*13140*/  FFMA.FTZ R74, R3, UR5, R74 ;  /* 0x00000005034a7c23 */ /* 0x000fe2000801004a */
[-C--:B------:R-:W-:Y:S05]  /*13150*/  HMMA.16816.F32 R92, R168, R146.reuse, R92 ;  /* 0x00000092a85c723c */ /* 0x080fea000000185c */
[----:B------:R-:W-:Y:S01]  /*13160*/  IADD3 R3, R2, 0x48, RZ ;  /* 0x0000004802037810 */ /* 0x000fe20007ffe0ff */
[C---:B------:R-:W-:Y:S01]  /*13170*/  FFMA.FTZ R69, R0.reuse, UR5, R69 ;  /* 0x0000000500457c23 */ /* 0x040fe20008010045 */
[----:B------:R-:W-:Y:S01]  /*13180*/  FMNMX.FTZ R226, R13, R216, !PT ;  /* 0x000000d80de27209 */ /* 0x000fe20007810000 */
[C---:B------:R-:W-:Y:S01]  /*13190*/  FFMA.FTZ R71, R0.reuse, UR5, R71 ;  /* 0x0000000500477c23 */ /* 0x040fe20008010047 */
[----:B------:R-:W-:Y:S04]  /*131a0*/  HMMA.16816.F32 R96, R132, R146, R96 ;  /* 0x000000928460723c */ /* 0x000fe80000001860 */
[----:B------:R-:W-:Y:S01]  /*131b0*/  I2FP.F32.S32 R3, R3 ;  /* 0x0000000300037245 */ /* 0x000fe20000201400 */
[----:B------:R-:W-:Y:S01]  /*131c0*/  FFMA.FTZ R73, R0, UR5, R73 ;  /* 0x0000000500497c23 */ /* 0x000fe20008010049 */
[----:B------:R-:W-:Y:S01]  /*131d0*/  IADD3 R216, R2, 0x49, RZ ;  /* 0x0000004902d87810 */ /* 0x000fe20007ffe0ff */
[----:B------:R-:W-:Y:S01]  /*131e0*/  FFMA.FTZ R75, R0, UR5, R75 ;  /* 0x00000005004b7c23 */ /* 0x000fe2000801004b */
[----:B------:R-:W-:Y:S01]  /*131f0*/  FMNMX.FTZ R226, R20, R226, !PT ;  /* 0x000000e214e27209 */ /* 0x000fe20007810000 */
[----:B------:R-:W-:Y:S03]  /*13200*/  HMMA.16816.F32 R112, R172, R182, RZ ;  /* 0x000000b6ac70723c */ /* 0x000fe600000018ff */
[----:B------:R-:W-:Y:S01]  /*13210*/  I2FP.F32.S32 R0, R216 ;  /* 0x000000d800007245 */ /* 0x000fe20000201400 */
[----:B------:R-:W-:Y:S01]  /*13220*/  FFMA.FTZ R76, R3, UR5, R76 ;  /* 0x00000005034c7c23 */ /* 0x000fe2000801004c */
[----:B------:R-:W-:Y:S01]  /*13230*/  FMNMX.FTZ R216, R21, R226, !PT ;  /* 0x000000e215d87209 */ /* 0x000fe20007810000 */
[C---:B------:R-:W-:Y:S01]  /*13240*/  FFMA.FTZ R78, R3.reuse, UR5, R78 ;  /* 0x00000005034e7c23 */ /* 0x040fe2000801004e */
[C---:B------:R-:W-:Y:S01]  /*13250*/  FFMA.FTZ R80, R3.reuse, UR5, R80 ;  /* 0x0000000503507c23 */ /* 0x040fe20008010050 */
[----:B------:R-:W-:Y:S01]  /*13260*/  FFMA.FTZ R82, R3, UR5, R82 ;  /* 0x0000000503527c23 */ /* 0x000fe20008010052 */
[-C--:B-1----:R-:W-:Y:S05]  /*13270*/  HMMA.16816.F32 R100, R168, R140.reuse, R100 ;  /* 0x0000008ca864723c */ /* 0x082fea0000001864 */
[----:B------:R-:W-:Y:S01]  /*13280*/  IADD3 R3, R2, 0x50, RZ ;  /* 0x0000005002037810 */ /* 0x000fe20007ffe0ff */
[----:B------:R-:W-:Y:S01]  /*13290*/  FFMA.FTZ R77, R0, UR5, R77 ;  /* 0x00000005004d7c23 */ /* 0x000fe2000801004d */
        /* <DEDUP_REMOVED lines=19> */
[----:B------:R-:W-:Y:S01]  /*133d0*/  FFMA.FTZ R87, R0, UR5, R87 ;  /* 0x0000000500577c23 */ /* 0x000fe20008010057 */
[----:B------:R-:W-:Y:S04]  /*133e0*/  HMMA.16816.F32 R112, R132, R142, R112 ;  /* 0x0000008e8470723c */ /* 0x000fe80000001870 */
[----:B------:R-:W-:Y:S01]  /*133f0*/  IADD3 R216, R2, 0x59, RZ ;  /* 0x0000005902d87810 */ /* 0x000fe20007ffe0ff */
[C---:B------:R-:W-:Y:S01]  /*13400*/  FFMA.FTZ R89, R0.reuse, UR5, R89 ;  /* 0x0000000500597c23 */ /* 0x040fe20008010059 */
[----:B------:R-:W-:Y:S01]  /*13410*/  I2FP.F32.S32 R3, R3 ;  /* 0x0000000300037245 */ /* 0x000fe20000201400 */
        /* <DEDUP_REMOVED lines=9> */
[-C--:B--2---:R-:W-:Y:S05]  /*134b0*/  HMMA.16816.F32 R116, R168, R136.reuse, R116 ;  /* 0x00000088a874723c */ /* 0x084fea0000001874 */
[----:B------:R-:W-:Y:S01]  /*134c0*/  IADD3 R3, R2, 0x60, RZ ;  /* 0x0000006002037810 */ /* 0x000fe20007ffe0ff */
[----:B------:R-:W-:Y:S01]  /*134d0*/  FFMA.FTZ R93, R0, UR5, R93 ;  /* 0x00000005005d7c23 */ /* 0x000fe2000801005d */
        /* <DEDUP_REMOVED lines=8> */
[-C--:B------:R-:W-:Y:S05]  /*13560*/  HMMA.16816.F32 R124, R168, R138.reuse, R124 ;  /* 0x0000008aa87c723c */ /* 0x080fea000000187c */
[----:B------:R-:W-:Y:S01]  /*13570*/  I2FP.F32.S32 R0, R216 ;  /* 0x000000d800007245 */ /* 0x000fe20000201400 */
[C---:B------:R-:W-:Y:S01]  /*13580*/  FFMA.FTZ R100, R3.reuse, UR5, R100 ;  /* 0x0000000503647c23 */ /* 0x040fe20008010064 */
[----:B------:R-:W-:Y:S01]  /*13590*/  FMNMX.FTZ R216, R60, R226, !PT ;  /* 0x000000e23cd87209 */ /* 0x000fe20007810000 */
[----:B------:R-:W-:Y:S01]  /*135a0*/  FFMA.FTZ R102, R3, UR5, R102 ;  /* 0x0000000503667c23 */ /* 0x000fe20008010066 */
[----:B------:R-:W-:Y:S04]  /*135b0*/  HMMA.16816.F32 R128, R132, R138, R128 ;  /* 0x0000008a8480723c */ /* 0x000fe80000001880 */
[----:B------:R-:W-:Y:S01]  /*135c0*/  FMNMX.FTZ R226, R61, R216, !PT ;  /* 0x000000d83de27209 */ /* 0x000fe20007810000 */
[C---:B------:R-:W-:Y:S01]  /*135d0*/  FFMA.FTZ R104, R3.reuse, UR5, R104 ;  /* 0x0000000503687c23 */ /* 0x040fe20008010068 */
[C---:B------:R-:W-:Y:S01]  /*135e0*/  IADD3 R216, R2.reuse, 0x69, RZ ;  /* 0x0000006902d87810 */ /* 0x040fe20007ffe0ff */
[----:B------:R-:W-:Y:S01]  /*135f0*/  FFMA.FTZ R106, R3, UR5, R106 ;  /* 0x00000005036a7c23 */ /* 0x000fe2000801006a */
[----:B------:R-:W-:Y:S03]  /*13600*/  IADD3 R3, R2, 0x68, RZ ;  /* 0x0000006802037810 */ /* 0x000fe60007ffe0ff */
[----:B------:R-:W-:Y:S01]  /*13610*/  FMNMX.FTZ R226, R68, R226, !PT ;  /* 0x000000e244e27209 */ /* 0x000fe20007810000 */
[C---:B------:R-:W-:Y:S01]  /*13620*/  FFMA.FTZ R101, R0.reuse, UR5, R101 ;  /* 0x0000000500657c23 */ /* 0x040fe20008010065 */
[----:B------:R-:W-:Y:S01]  /*13630*/  I2FP.F32.S32 R3, R3 ;  /* 0x0000000300037245 */ /* 0x000fe20000201400 */
[C---:B------:R-:W-:Y:S01]  /*13640*/  FFMA.FTZ R103, R0.reuse, UR5, R103 ;  /* 0x0000000500677c23 */ /* 0x040fe20008010067 */
[----:B-----5:R-:W-:Y:S01]  /*13650*/  LOP3.LUT R133, R205, UR11, R208, 0x96, !PT ;  /* 0x0000000bcd857c12 */ /* 0x020fe2000f8e96d0 */
        /* <DEDUP_REMOVED lines=8> */
[----:B------:R-:W-:Y:S01]  /*136e0*/  FMNMX.FTZ R226, R76, R216, !PT ;  /* 0x000000d84ce27209 */ /* 0x000fe20007810000 */
[----:B------:R-:W-:Y:S01]  /*136f0*/  FFMA.FTZ R109, R0, UR5, R109 ;  /* 0x00000005006d7c23 */ /* 0x000fe2000801006d */
[----:B------:R-:W-:Y:S01]  /*13700*/  IADD3 R3, R2, 0x70, RZ ;  /* 0x0000007002037810 */ /* 0x000fe20007ffe0ff */
[----:B------:R-:W-:Y:S01]  /*13710*/  FFMA.FTZ R111, R0, UR5, R111 ;  /* 0x00000005006f7c23 */ /* 0x000fe2000801006f */
[----:B------:R-:W-:Y:S01]  /*13720*/  IADD3 R216, R2, 0x71, RZ ;  /* 0x0000007102d87810 */ /* 0x000fe20007ffe0ff */
[C---:B------:R-:W-:Y:S01]  /*13730*/  FFMA.FTZ R113, R0.reuse, UR5, R113 ;  /* 0x0000000500717c23 */ /* 0x040fe20008010071 */
[----:B------:R-:W-:Y:S01]  /*13740*/  FMNMX.FTZ R226, R77, R226, !PT ;  /* 0x000000e24de27209 */ /* 0x000fe20007810000 */
[----:B------:R-:W-:Y:S01]  /*13750*/  FFMA.FTZ R115, R0, UR5, R115 ;  /* 0x0000000500737c23 */ /* 0x000fe20008010073 */
[----:B------:R-:W-:Y:S01]  /*13760*/  I2FP.F32.S32 R3, R3 ;  /* 0x0000000300037245 */ /* 0x000fe20000201400 */
[----:B------:R-:W-:Y:S01]  /*13770*/  IMAD.WIDE.U32 R206, R133, -0x326172a9, RZ ;  /* 0xcd9e8d5785ce7825 */ /* 0x000fe200078e00ff */
[----:B------:R-:W-:Y:S02]  /*13780*/  I2FP.F32.S32 R0, R216 ;  /* 0x000000d800007245 */ /* 0x000fe40000201400 */
[----:B------:R-:W-:Y:S01]  /*13790*/  FMNMX.FTZ R216, R84, R226, !PT ;  /* 0x000000e254d87209 */ /* 0x000fe20007810000 */
[C---:B------:R-:W-:Y:S01]  /*137a0*/  FFMA.FTZ R116, R3.reuse, UR5, R116 ;  /* 0x0000000503747c23 */ /* 0x040fe20008010074 */
[----:B------:R-:W-:Y:S01]  /*137b0*/  MOV R226, UR42 ;  /* 0x0000002a00e27c02 */ /* 0x000fe20008000f00 */
[----:B------:R-:W-:Y:S01]  /*137c0*/  FFMA.FTZ R118, R3, UR5, R118 ;  /* 0x0000000503767c23 */ /* 0x000fe20008010076 */
[----:B------:R-:W-:Y:S01]  /*137d0*/  FMNMX.FTZ R216, R85, R216, !PT ;  /* 0x000000d855d87209 */ /* 0x000fe20007810000 */
[----:B------:R-:W-:Y:S01]  /*137e0*/  FFMA.FTZ R120, R3, UR5, R120 ;  /* 0x0000000503787c23 */ /* 0x000fe20008010078 */
[----:B------:R-:W-:Y:S01]  /*137f0*/  LOP3.LUT R226, R209, UR27, R226, 0x96, !PT ;  /* 0x0000001bd1e27c12 */ /* 0x000fe2000f8e96e2 */
[----:B------:R-:W-:Y:S01]  /*13800*/  FFMA.FTZ R122, R3, UR5, R122 ;  /* 0x00000005037a7c23 */ /* 0x000fe2000801007a */
[----:B------:R-:W-:Y:S01]  /*13810*/  IADD3 R3, R2, 0x78, RZ ;  /* 0x0000007802037810 */ /* 0x000fe20007ffe0ff */
[----:B------:R-:W-:Y:S01]  /*13820*/  FFMA.FTZ R117, R0, UR5, R117 ;  /* 0x0000000500757c23 */ /* 0x000fe20008010075 */
[----:B------:R-:W-:Y:S01]  /*13830*/  FMNMX.FTZ R216, R92, R216, !PT ;  /* 0x000000d85cd87209 */ /* 0x000fe20007810000 */
[C---:B------:R-:W-:Y:S01]  /*13840*/  FFMA.FTZ R119, R0.reuse, UR5, R119 ;  /* 0x0000000500777c23 */ /* 0x040fe20008010077 */
[----:B------:R-:W-:Y:S01]  /*13850*/  I2FP.F32.S32 R3, R3 ;  /* 0x0000000300037245 */ /* 0x000fe20000201400 */
[----:B------:R-:W-:Y:S01]  /*13860*/  FFMA.FTZ R121, R0, UR5, R121 ;  /* 0x0000000500797c23 */ /* 0x000fe20008010079 */
[----:B------:R-:W-:Y:S01]  /*13870*/  IADD3 R2, R2, 0x79, RZ ;  /* 0x0000007902027810 */ /* 0x000fe20007ffe0ff */
[----:B------:R-:W-:Y:S01]  /*13880*/  FFMA.FTZ R123, R0, UR5, R123 ;  /* 0x00000005007b7c23 */ /* 0x000fe2000801007b */
[----:B------:R-:W-:Y:S01]  /*13890*/  FMNMX.FTZ R0, R93, R216, !PT ;  /* 0x000000d85d007209 */ /* 0x000fe20007810000 */
[----:B------:R-:W-:Y:S01]  /*138a0*/  FFMA.FTZ R124, R3, UR5, R124 ;  /* 0x00000005037c7c23 */ /* 0x000fe2000801007c */
[----:B------:R-:W-:Y:S01]  /*138b0*/  LOP3.LUT R216, R203, UR11, R208, 0x96, !PT ;  /* 0x0000000bcbd87c12 */ /* 0x000fe2000f8e96d0 */
[C---:B------:R-:W-:Y:S01]  /*138c0*/  FFMA.FTZ R126, R3.reuse, UR5, R126 ;  /* 0x00000005037e7c23 */ /* 0x040fe2000801007e */
[----:B------:R-:W-:Y:S01]  /*138d0*/  FMNMX.FTZ R0, R100, R0, !PT ;  /* 0x0000000064007209 */ /* 0x000fe20007810000 */
[C---:B------:R-:W-:Y:S01]  /*138e0*/  FFMA.FTZ R128, R3.reuse, UR5, R128 ;  /* 0x0000000503807c23 */ /* 0x040fe20008010080 */
[----:B------:R-:W-:Y:S01]  /*138f0*/  FFMA.FTZ R130, R3, UR5, R130 ;  /* 0x0000000503827c23 */ /* 0x000fe20008010082 */
[----:B------:R-:W-:Y:S01]  /*13900*/  IMAD.WIDE.U32 R150, R226, -0x326172a9, RZ ;  /* 0xcd9e8d57e2967825 */ /* 0x000fe200078e00ff */
[----:B------:R-:W-:Y:S02]  /*13910*/  FMNMX.FTZ R3, R101, R0, !PT ;  /* 0x0000000065037209 */ /* 0x000fe40007810000 */
[----:B------:R-:W-:Y:S01]  /*13920*/  MOV R0, UR35 ;  /* 0x0000002300007c02 */ /* 0x000fe20008000f00 */
[----:B------:R-:W-:Y:S01]  /*13930*/  IMAD.WIDE.U32 R210, R216, -0x326172a9, RZ ;  /* 0xcd9e8d57d8d27825 */ /* 0x000fe200078e00ff */
[----:B------:R-:W-:Y:S02]  /*13940*/  FMNMX.FTZ R3, R108, R3, !PT ;  /* 0x000000036c037209 */ /* 0x000fe40007810000 */
[----:B------:R-:W-:Y:S02]  /*13950*/  I2FP.F32.S32 R216, R2 ;  /* 0x0000000200d87245 */ /* 0x000fe40000201400 */
[----:B------:R-:W-:Y:S02]  /*13960*/  FMNMX.FTZ R3, R109, R3, !PT ;  /* 0x000000036d037209 */ /* 0x000fe40007810000 */
[----:B------:R-:W-:Y:S01]  /*13970*/  LOP3.LUT R0, R209, UR27, R0, 0x96, !PT ;  /* 0x0000001bd1007c12 */ /* 0x000fe2000f8e9600 */
[----:B------:R-:W-:Y:S01]  /*13980*/  FFMA.FTZ R125, R216, UR5, R125 ;  /* 0x00000005d87d7c23 */ /* 0x000fe2000801007d */
[----:B------:R-:W-:Y:S02]  /*13990*/  FMNMX.FTZ R226, R116, R3, !PT ;  /* 0x0000000374e27209 */ /* 0x000fe40007810000 */
[----:B------:R-:W-:Y:S01]  /*139a0*/  FMNMX.FTZ R2, R6, R224, !PT ;  /* 0x000000e006027209 */ /* 0x000fe20007810000 */
[----:B------:R-:W-:Y:S01]  /*139b0*/  IMAD.WIDE.U32 R146, R0, -0x326172a9, RZ ;  /* 0xcd9e8d5700927825 */ /* 0x000fe200078e00ff */
[----:B------:R-:W-:Y:S02]  /*139c0*/  FMNMX.FTZ R3, R117, R226, !PT ;  /* 0x000000e275037209 */ /* 0x000fe40007810000 */
[----:B------:R-:W-:Y:S02]  /*139d0*/  LOP3.LUT R139, R151, UR10, R186, 0x96, !PT ;  /* 0x0000000a978b7c12 */ /* 0x000fe4000f8e96ba */
[----:B------:R-:W-:Y:S02]  /*139e0*/  FMNMX.FTZ R226, R124, R3, !PT ;  /* 0x000000037ce27209 */ /* 0x000fe40007810000 */
[----:B------:R-:W-:Y:S02]  /*139f0*/  LOP3.LUT R138, R207, UR36, R150, 0x96, !PT ;  /* 0x00000024cf8a7c12 */ /* 0x000fe4000f8e9696 */
[----:B------:R-:W-:Y:S02]  /*13a00*/  LOP3.LUT R0, R151, UR10, R200, 0x96, !PT ;  /* 0x0000000a97007c12 */ /* 0x000fe4000f8e96c8 */
[----:B------:R-:W-:Y:S02]  /*13a10*/  FMNMX.FTZ R145, R7, R2, !PT ;  /* 0x0000000207917209 */ /* 0x000fe40007810000 */
[----:B------:R-:W-:Y:S01]  /*13a20*/  FMNMX.FTZ R226, R125, R226, !PT ;  /* 0x000000e27de27209 */ /* 0x000fe20007810000 */
[----:B------:R-:W-:Y:S06]  /*13a30*/  @P2 BRA `(.L_x_399) ;  /* 0xffffffe400102947 */ /* 0x000fec000383ffff */
.L_x_398:
[----:B------:R-:W-:Y:S01]  /*13a40*/  FMNMX.FTZ R2, R14, R145, !PT ;  /* 0x000000910e027209 */ /* 0x000fe20007810000 */
[----:B------:R-:W-:Y:S01]  /*13a50*/  UIADD3 UR35, UR26, -0x4ab325aa, URZ ;  /* 0xb54cda561a237890 */ /* 0x000fe2000fffe03f */
[----:B------:R-:W-:Y:S01]  /*13a60*/  LOP3.LUT R132, R147, UR10, R186, 0x96, !PT ;  /* 0x0000000a93847c12 */ /* 0x000fe2000f8e96ba */
[----:B------:R-:W-:Y:S01]  /*13a70*/  FFMA.FTZ R127, R216, UR5, R127 ;  /* 0x00000005d87f7c23 */ /* 0x000fe2000801007f */
[----:B------:R-:W-:Y:S01]  /*13a80*/  FMNMX.FTZ R133, R15, R2, !PT ;  /* 0x000000020f857209 */ /* 0x000fe20007810000 */
[----:B------:R-:W2:Y:S01]  /*13a90*/  SHFL.BFLY PT, R3, R226, 0x2, 0x1f ;  /* 0x0c401f00e2037f89 */ /* 0x000ea200000e0000 */
[--C-:B------:R-:W-:Y:S01]  /*13aa0*/  LOP3.LUT R140, R207, UR36, R146.reuse, 0x96, !PT ;  /* 0x00000024cf8c7c12 */ /* 0x100fe2000f8e9692 */
[----:B------:R-:W-:Y:S01]  /*13ab0*/  UIADD3 UR11, UR27, 0x646e171e, URZ ;  /* 0x646e171e1b0b7890 */ /* 0x000fe2000fffe03f */
[----:B------:R-:W-:Y:S01]  /*13ac0*/  FMNMX.FTZ R134, R22, R133, !PT ;  /* 0x0000008516867209 */ /* 0x000fe20007810000 */
[----:B------:R-:W-:Y:S01]  /*13ad0*/  FFMA.FTZ R129, R216, UR5, R129 ;  /* 0x00000005d8817c23 */ /* 0x000fe20008010081 */
[----:B-1----:R-:W-:Y:S01]  /*13ae0*/  LOP3.LUT R148, R211, UR36, R146, 0x96, !PT ;  /* 0x00000024d3947c12 */ /* 0x002fe2000f8e9692 */
[----:B------:R-:W-:Y:S01]  /*13af0*/  IMAD.WIDE.U32 R140, R140, -0x2daee0ad, RZ ;  /* 0xd2511f538c8c7825 */ /* 0x000fe200078e00ff */
[----:B------:R-:W-:Y:S01]  /*13b00*/  FMNMX.FTZ R135, R23, R134, !PT ;  /* 0x0000008617877209 */ /* 0x000fe20007810000 */
[----:B------:R-:W-:Y:S01]  /*13b10*/  UIADD3 UR41, UR42, 0x2, URZ ;  /* 0x000000022a297890 */ /* 0x000fe2000fffe03f */
[----:B------:R-:W-:Y:S01]  /*13b20*/  LOP3.LUT R136, R211, UR36, R150, 0x96, !PT ;  /* 0x00000024d3887c12 */ /* 0x000fe2000f8e9696 */
[----:B------:R-:W-:Y:S01]  /*13b30*/  IMAD.WIDE.U32 R144, R0, -0x2daee0ad, RZ ;  /* 0xd2511f5300907825 */ /* 0x000fe200078e00ff */
[----:B------:R-:W-:Y:S01]  /*13b40*/  FMNMX.FTZ R0, R30, R135, !PT ;  /* 0x000000871e007209 */ /* 0x000fe20007810000 */
[----:B------:R-:W-:Y:S01]  /*13b50*/  UIADD3 UR42, UR42, 0x3, URZ ;  /* 0x000000032a2a7890 */ /* 0x000fe2000fffe03f */
[----:B------:R-:W-:Y:S01]  /*13b60*/  LOP3.LUT R133, R147, UR10, R200, 0x96, !PT ;  /* 0x0000000a93857c12 */ /* 0x000fe2000f8e96c8 */
[----:B------:R-:W-:Y:S01]  /*13b70*/  FFMA.FTZ R131, R216, UR5, R131 ;  /* 0x00000005d8837c23 */ /* 0x000fe20008010083 */
[----:B------:R-:W-:Y:S01]  /*13b80*/  FMNMX.FTZ R135, R31, R0, !PT ;  /* 0x000000001f877209 */ /* 0x000fe20007810000 */
[----:B------:R-:W-:Y:S01]  /*13b90*/  IMAD.WIDE.U32 R158, R132, -0x2daee0ad, RZ ;  /* 0xd2511f53849e7825 */ /* 0x000fe200078e00ff */
[----:B------:R-:W-:Y:S01]  /*13ba0*/  LOP3.LUT R134, R145, UR32, R202, 0x96, !PT ;  /* 0x0000002091867c12 */ /* 0x000fe2000f8e96ca */
[----:B------:R-:W-:Y:S01]  /*13bb0*/  UIADD3 UR6, UR6, -0x1, URZ ;  /* 0xffffffff06067890 */ /* 0x000fe2000fffe03f */
[----:B------:R-:W-:Y:S01]  /*13bc0*/  FMNMX.FTZ R132, R38, R135, !PT ;  /* 0x0000008726847209 */ /* 0x000fe20007810000 */
[----:B------:R-:W-:Y:S01]  /*13bd0*/  IMAD.WIDE.U32 R142, R139, -0x2daee0ad, RZ ;  /* 0xd2511f538b8e7825 */ /* 0x000fe200078e00ff */
[--C-:B------:R-:W-:Y:S02]  /*13be0*/  LOP3.LUT R0, R159, UR32, R204.reuse, 0x96, !PT ;  /* 0x000000209f007c12 */ /* 0x100fe4000f8e96cc */
[----:B------:R-:W-:Y:S01]  /*13bf0*/  FMNMX.FTZ R135, R39, R132, !PT ;  /* 0x0000008427877209 */ /* 0x000fe20007810000 */
[----:B------:R-:W-:Y:S01]  /*13c00*/  IMAD.WIDE.U32 R138, R138, -0x2daee0ad, RZ ;  /* 0xd2511f538a8a7825 */ /* 0x000fe200078e00ff */
[----:B--2---:R-:W-:Y:S02]  /*13c10*/  FMNMX.FTZ R3, R226, R3, !PT ;  /* 0x00000003e2037209 */ /* 0x004fe40007810000 */
[----:B------:R-:W-:Y:S01]  /*13c20*/  FMNMX.FTZ R146, R46, R135, !PT ;  /* 0x000000872e927209 */ /* 0x000fe20007810000 */
[----:B------:R-:W-:Y:S01]  /*13c30*/  IMAD.WIDE.U32 R136, R136, -0x2daee0ad, RZ ;  /* 0xd2511f5388887825 */ /* 0x000fe200078e00ff */
[----:B------:R-:W-:Y:S01]  /*13c40*/  LOP3.LUT R2, R143, UR32, R204, 0x96, !PT ;  /* 0x000000208f027c12 */ /* 0x000fe2000f8e96cc */
[----:B------:R-:W1:Y:S01]  /*13c50*/  SHFL.BFLY PT, R132, R3, 0x1, 0x1f ;  /* 0x0c201f0003847f89 */ /* 0x000e6200000e0000 */
[----:B------:R-:W-:Y:S01]  /*13c60*/  FMNMX.FTZ R135, R47, R146, !PT ;  /* 0x000000922f877209 */ /* 0x000fe20007810000 */
[----:B------:R-:W-:Y:S01]  /*13c70*/  IMAD.WIDE.U32 R162, R134, -0x326172a9, RZ ;  /* 0xcd9e8d5786a27825 */ /* 0x000fe200078e00ff */
[----:B------:R-:W-:Y:S02]  /*13c80*/  LOP3.LUT R144, R137, UR28, R144, 0x96, !PT ;  /* 0x0000001c89907c12 */ /* 0x000fe4000f8e9690 */
        /* <DEDUP_REMOVED lines=9> */
[----:B------:R-:W-:Y:S01]  /*13d20*/  LOP3.LUT R158, R141, UR28, R158, 0x96, !PT ;  /* 0x0000001c8d9e7c12 */ /* 0x000fe2000f8e969e */
[----:B------:R-:W-:Y:S01]  /*13d30*/  IMAD.WIDE.U32 R164, R133, -0x326172a9, RZ ;  /* 0xcd9e8d5785a47825 */ /* 0x000fe200078e00ff */
[----:B------:R-:W-:Y:S02]  /*13d40*/  FMNMX.FTZ R133, R63, R134, !PT ;  /* 0x000000863f857209 */ /* 0x000fe40007810000 */
[----:B------:R-:W-:Y:S01]  /*13d50*/  LOP3.LUT R162, R145, UR25, R162, 0x96, !PT ;  /* 0x0000001991a27c12 */ /* 0x000fe2000f8e96a2 */
[----:B------:R-:W-:Y:S01]  /*13d60*/  IMAD.WIDE.U32 R170, R0, -0x326172a9, RZ ;  /* 0xcd9e8d5700aa7825 */ /* 0x000fe200078e00ff */
[--C-:B------:R-:W-:Y:S02]  /*13d70*/  LOP3.LUT R0, R163, UR31, R210.reuse, 0x96, !PT ;  /* 0x0000001fa3007c12 */ /* 0x100fe4000f8e96d2 */
[----:B-1----:R-:W-:Y:S01]  /*13d80*/  FMNMX.FTZ R132, R3, R132, !PT ;  /* 0x0000008403847209 */ /* 0x002fe20007810000 */
[----:B------:R-:W-:Y:S01]  /*13d90*/  IMAD.WIDE.U32 R150, R2, -0x2daee0ad, RZ ;  /* 0xd2511f5302967825 */ /* 0x000fe200078e00ff */
[----:B------:R-:W-:Y:S02]  /*13da0*/  FMNMX.FTZ R2, R70, R133, !PT ;  /* 0x0000008546027209 */ /* 0x000fe40007810000 */
[----:B------:R-:W-:Y:S01]  /*13db0*/  FSETP.NEU.FTZ.AND P0, PT, R132, -INF , PT ;  /* 0xff8000008400780b */ /* 0x000fe20003f1d000 */
        /* <DEDUP_REMOVED lines=9> */
[----:B------:R-:W-:Y:S01]  /*13e50*/  FMUL.FTZ R0, R132, UR4 ;  /* 0x0000000484007c20 */ /* 0x000fe20008410000 */
[----:B------:R-:W-:Y:S01]  /*13e60*/  LOP3.LUT R135, R171, UR31, R206, 0x96, !PT ;  /* 0x0000001fab877c12 */ /* 0x000fe2000f8e96ce */
[----:B------:R-:W-:Y:S01]  /*13e70*/  IMAD.WIDE.U32 R154, R136, -0x326172a9, RZ ;  /* 0xcd9e8d57889a7825 */ /* 0x000fe200078e00ff */
[----:B------:R-:W-:Y:S02]  /*13e80*/  LOP3.LUT R156, R143, UR25, R156, 0x96, !PT ;  /* 0x000000198f9c7c12 */ /* 0x000fe4000f8e969c */
[----:B------:R-:W-:Y:S01]  /*13e90*/  FSEL R133, R0, RZ, P0 ;  /* 0x000000ff00857208 */ /* 0x000fe20000000000 */
[----:B------:R-:W-:Y:S01]  /*13ea0*/  IMAD.WIDE.U32 R162, R162, -0x2daee0ad, RZ ;  /* 0xd2511f53a2a27825 */ /* 0x000fe200078e00ff */
[----:B------:R-:W-:Y:S02]  /*13eb0*/  FMNMX.FTZ R0, R86, R139, !PT ;  /* 0x0000008b56007209 */ /* 0x000fe40007810000 */
[----:B------:R-:W-:Y:S01]  /*13ec0*/  LOP3.LUT R145, R155, UR23, R144, 0x96, !PT ;  /* 0x000000179b917c12 */ /* 0x000fe2000f8e9690 */
[--C-:B------:R-:W-:Y:S01]  /*13ed0*/  FFMA.FTZ R178, R84, UR4, -R133.reuse ;  /* 0x0000000454b27c23 */ /* 0x100fe20008010885 */
[----:B------:R-:W-:Y:S01]  /*13ee0*/  FMNMX.FTZ R141, R87, R0, !PT ;  /* 0x00000000578d7209 */ /* 0x000fe20007810000 */
[----:B------:R-:W-:Y:S01]  /*13ef0*/  IMAD.WIDE.U32 R148, R148, -0x2daee0ad, RZ ;  /* 0xd2511f5394947825 */ /* 0x000fe200078e00ff */
[----:B------:R-:W-:Y:S02]  /*13f00*/  LOP3.LUT R2, R163, UR19, R152, 0x96, !PT ;  /* 0x00000013a3027c12 */ /* 0x000fe4000f8e9698 */
[----:B------:R-:W-:Y:S01]  /*13f10*/  FMNMX.FTZ R0, R94, R141, !PT ;  /* 0x0000008d5e007209 */ /* 0x000fe20007810000 */
[--C-:B------:R-:W-:Y:S01]  /*13f20*/  FFMA.FTZ R52, R52, UR4, -R133.reuse ;  /* 0x0000000434347c23 */ /* 0x100fe20008010885 */
[----:B------:R-:W-:Y:S01]  /*13f30*/  LOP3.LUT R160, R149, UR28, R160, 0x96, !PT ;  /* 0x0000001c95a07c12 */ /* 0x000fe2000f8e96a0 */
[--C-:B------:R-:W-:Y:S01]  /*13f40*/  FFMA.FTZ R139, R13, UR4, -R133.reuse ;  /* 0x000000040d8b7c23 */ /* 0x100fe20008010885 */
[----:B------:R-:W-:Y:S01]  /*13f50*/  FMNMX.FTZ R13, R95, R0, !PT ;  /* 0x000000005f0d7209 */ /* 0x000fe20007810000 */
[--C-:B------:R-:W-:Y:S01]  /*13f60*/  FFMA.FTZ R179, R85, UR4, -R133.reuse ;  /* 0x0000000455b37c23 */ /* 0x100fe20008010885 */
[----:B------:R-:W-:Y:S01]  /*13f70*/  LOP3.LUT R3, R147, UR24, R148, 0x96, !PT ;  /* 0x0000001893037c12 */ /* 0x000fe2000f8e9694 */
[--C-:B------:R-:W-:Y:S01]  /*13f80*/  FFMA.FTZ R180, R108, UR4, -R133.reuse ;  /* 0x000000046cb47c23 */ /* 0x100fe20008010885 */
[----:B------:R-:W-:Y:S01]  /*13f90*/  FMNMX.FTZ R136, R102, R13, !PT ;  /* 0x0000000d66887209 */ /* 0x000fe20007810000 */
[----:B------:R-:W-:Y:S04]  /*13fa0*/  IMAD.WIDE.U32 R160, R160, -0x326172a9, RZ ;  /* 0xcd9e8d57a0a07825 */ /* 0x000fe800078e00ff */
[--C-:B------:R-:W-:Y:S01]  /*13fb0*/  FFMA.FTZ R183, R109, UR4, -R133.reuse ;  /* 0x000000046db77c23 */ /* 0x100fe20008010885 */
[----:B------:R-:W-:Y:S01]  /*13fc0*/  MUFU.EX2 R178, R178 ;  /* 0x000000b200b27308 */ /* 0x000fe20000000800 */
        /* <DEDUP_REMOVED lines=9> */
[----:B------:R-:W-:Y:S01]  /*14060*/  IMAD.WIDE.U32 R164, R164, -0x2daee0ad, RZ ;  /* 0xd2511f53a4a47825 */ /* 0x000fe200078e00ff */
[----:B------:R-:W-:Y:S03]  /*14070*/  LOP3.LUT R170, R159, UR25, R170, 0x96, !PT ;  /* 0x000000199faa7c12 */ /* 0x000fe6000f8e96aa */
[--C-:B------:R-:W-:Y:S01]  /*14080*/  FFMA.FTZ R136, R28, UR4, -R133.reuse ;  /* 0x000000041c887c23 */ /* 0x100fe20008010885 */
[----:B------:R-:W-:Y:S04]  /*14090*/  IMAD.WIDE.U32 R148, R135, -0x2daee0ad, RZ ;  /* 0xd2511f5387947825 */ /* 0x000fe800078e00ff */
[--C-:B------:R-:W-:Y:S01]  /*140a0*/  FFMA.FTZ R135, R12, UR4, -R133.reuse ;  /* 0x000000040c877c23 */ /* 0x100fe20008010885 */
[----:B------:R-:W-:Y:S01]  /*140b0*/  MUFU.EX2 R183, R183 ;  /* 0x000000b700b77308 */ /* 0x000fe20000000800 */
[----:B------:R-:W-:Y:S01]  /*140c0*/  LOP3.LUT R12, R165, UR19, R146, 0x96, !PT ;  /* 0x00000013a50c7c12 */ /* 0x000fe2000f8e9692 */
[--C-:B------:R-:W-:Y:S01]  /*140d0*/  FFMA.FTZ R189, R124, UR4, -R133.reuse ;  /* 0x000000047cbd7c23 */ /* 0x100fe20008010885 */
[----:B------:R-:W-:Y:S01]  /*140e0*/  FMNMX.FTZ R146, R118, R13, !PT ;  /* 0x0000000d76927209 */ /* 0x000fe20007810000 */
[----:B------:R-:W-:Y:S01]  /*140f0*/  IMAD.WIDE.U32 R170, R170, -0x2daee0ad, RZ ;  /* 0xd2511f53aaaa7825 */ /* 0x000fe200078e00ff */
[----:B------:R-:W-:Y:S02]  /*14100*/  LOP3.LUT R140, R149, UR24, R140, 0x96, !PT ;  /* 0x00000018958c7c12 */ /* 0x000fe4000f8e968c */
[----:B------:R-:W-:Y:S01]  /*14110*/  FMNMX.FTZ R13, R119, R146, !PT ;  /* 0x00000092770d7209 */ /* 0x000fe20007810000 */
[----:B------:R-:W-:Y:S01]  /*14120*/  IMAD.WIDE.U32 R156, R156, -0x2daee0ad, RZ ;  /* 0xd2511f539c9c7825 */ /* 0x000fe200078e00ff */
[----:B------:R-:W-:Y:S01]  /*14130*/  LOP3.LUT R138, R171, UR19, R148, 0x96, !PT ;  /* 0x00000013ab8a7c12 */ /* 0x000fe2000f8e9694 */
[----:B------:R-:W-:Y:S01]  /*14140*/  MUFU.EX2 R184, R184 ;  /* 0x000000b800b87308 */ /* 0x000fe20000000800 */
[----:B------:R-:W-:Y:S01]  /*14150*/  FMNMX.FTZ R28, R126, R13, !PT ;  /* 0x0000000d7e1c7209 */ /* 0x000fe20007810000 */
[----:B------:R-:W-:Y:S01]  /*14160*/  IMAD.WIDE.U32 R148, R134, -0x326172a9, RZ ;  /* 0xcd9e8d5786947825 */ /* 0x000fe200078e00ff */
[----:B------:R-:W-:Y:S02]  /*14170*/  LOP3.LUT R137, R157, UR19, R150, 0x96, !PT ;  /* 0x000000139d897c12 */ /* 0x000fe4000f8e9696 */
[----:B------:R-:W-:Y:S01]  /*14180*/  FMNMX.FTZ R143, R127, R28, !PT ;  /* 0x0000001c7f8f7209 */ /* 0x000fe20007810000 */
[----:B------:R-:W-:Y:S01]  /*14190*/  IMAD.WIDE.U32 R150, R2, -0x326172a9, RZ ;  /* 0xcd9e8d5702967825 */ /* 0x000fe200078e00ff */
[----:B------:R-:W-:Y:S03]  /*141a0*/  LOP3.LUT R142, R149, UR23, R142, 0x96, !PT ;  /* 0x00000017958e7c12 */ /* 0x000fe6000f8e968e */
[----:B------:R1:W-:Y:S01]  /*141b0*/  MUFU.EX2 R134, R139 ;  /* 0x0000008b00867308 */ /* 0x0003e20000000800 */
[--C-:B------:R-:W-:Y:S01]  /*141c0*/  FFMA.FTZ R190, R125, UR4, -R133.reuse ;  /* 0x000000047dbe7c23 */ /* 0x100fe20008010885 */
[----:B------:R-:W-:Y:S01]  /*141d0*/  IMAD.WIDE.U32 R152, R137, -0x326172a9, RZ ;  /* 0xcd9e8d5789987825 */ /* 0x000fe200078e00ff */
[----:B------:R-:W-:Y:S01]  /*141e0*/  LOP3.LUT R154, R151, UR35, R154, 0x96, !PT ;  /* 0x00000023979a7c12 */ /* 0x000fe2000f8e969a */
[----:B------:R-:W2:Y:S01]  /*141f0*/  SHFL.BFLY PT, R28, R143, 0x2, 0x1f ;  /* 0x0c401f008f1c7f89 */ /* 0x000ea200000e0000 */
[----:B------:R-:W-:Y:S01]  /*14200*/  LOP3.LUT R146, R150, 0xffff, RZ, 0xc0, !PT ;  /* 0x0000ffff96927812 */ /* 0x000fe200078ec0ff */
[--C-:B------:R-:W-:Y:S01]  /*14210*/  FFMA.FTZ R191, R116, UR4, -R133.reuse ;  /* 0x0000000474bf7c23 */ /* 0x100fe20008010885 */
[----:B------:R-:W-:Y:S01]  /*14220*/  SHF.R.U32.HI R149, RZ, 0x10, R150 ;  /* 0x00000010ff957819 */ /* 0x000fe20000011696 */
[----:B------:R-:W-:Y:S01]  /*14230*/  IMAD.MOV.U32 R116, RZ, RZ, R200 ;  /* 0x000000ffff747224 */ /* 0x000fe200078e00c8 */
[----:B------:R-:W-:Y:S01]  /*14240*/  LOP3.LUT R151, R150, 0xff, RZ, 0xc0, !PT ;  /* 0x000000ff96977812 */ /* 0x000fe200078ec0ff */
[----:B------:R-:W-:Y:S01]  /*14250*/  MUFU.EX2 R189, R189 ;  /* 0x000000bd00bd7308 */ /* 0x000fe20000000800 */
[----:B------:R-:W-:Y:S01]  /*14260*/  SHF.R.U32.HI R13, RZ, 0x18, R150 ;  /* 0x00000018ff0d7819 */ /* 0x000fe20000011696 */
[--C-:B------:R-:W-:Y:S01]  /*14270*/  FFMA.FTZ R137, R5, UR4, -R133.reuse ;  /* 0x0000000405897c23 */ /* 0x100fe20008010885 */
[----:B------:R-:W-:Y:S01]  /*14280*/  FMNMX.FTZ R150, R8, R222, !PT ;  /* 0x000000de08967209 */ /* 0x000fe20007810000 */
[----:B------:R-:W-:Y:S01]  /*14290*/  IMAD.WIDE.U32 R168, R140, -0x326172a9, RZ ;  /* 0xcd9e8d578ca87825 */ /* 0x000fe200078e00ff */
[----:B------:R-:W-:Y:S02]  /*142a0*/  LOP3.LUT R148, R153, UR35, R148, 0x96, !PT ;  /* 0x0000002399947c12 */ /* 0x000fe4000f8e9694 */
[C---:B------:R-:W-:Y:S03]  /*142b0*/  LOP3.LUT R5, R152.reuse, 0xffff, RZ, 0xc0, !PT ;  /* 0x0000ffff98057812 */ /* 0x040fe600078ec0ff */
[----:B------:R-:W-:Y:S01]  /*142c0*/  MUFU.EX2 R190, R190 ;  /* 0x000000be00be7308 */ /* 0x000fe20000000800 */
[----:B------:R-:W-:Y:S01]  /*142d0*/  LOP3.LUT R144, R152, 0xff, RZ, 0xc0, !PT ;  /* 0x000000ff98907812 */ /* 0x000fe200078ec0ff */
[--C-:B-1----:R-:W-:Y:S01]  /*142e0*/  FFMA.FTZ R139, R29, UR4, -R133.reuse ;  /* 0x000000041d8b7c23 */ /* 0x102fe20008010885 */
[--C-:B------:R-:W-:Y:S01]  /*142f0*/  SHF.R.U32.HI R2, RZ, 0x10, R152.reuse ;  /* 0x00000010ff027819 */ /* 0x100fe20000011698 */
[----:B------:R-:W-:Y:S01]  /*14300*/  FFMA.FTZ R141, R21, UR4, -R133 ;  /* 0x00000004158d7c23 */ /* 0x000fe20008010885 */
[----:B------:R-:W-:Y:S01]  /*14310*/  SHF.R.U32.HI R4, RZ, 0x18, R152 ;  /* 0x00000018ff047819 */ /* 0x000fe20000011698 */
[----:B------:R-:W-:Y:S01]  /*14320*/  IMAD.WIDE.U32 R152, R3, -0x326172a9, RZ ;  /* 0xcd9e8d5703987825 */ /* 0x000fe200078e00ff */
[----:B------:R-:W-:Y:S03]  /*14330*/  FMNMX.FTZ R3, R9, R150, !PT ;  /* 0x0000009609037209 */ /* 0x000fe60007810000 */
[----:B------:R-:W-:Y:S01]  /*14340*/  MUFU.EX2 R135, R135 ;  /* 0x0000008700877308 */ /* 0x000fe20000000800 */
[----:B------:R-:W-:Y:S01]  /*14350*/  SHF.R.U32.HI R147, RZ, 0x8, R5 ;  /* 0x00000008ff937819 */ /* 0x000fe20000011605 */
[--C-:B------:R-:W-:Y:S01]  /*14360*/  FFMA.FTZ R29, R20, UR4, -R133.reuse ;  /* 0x00000004141d7c23 */ /* 0x100fe20008010885 */
[----:B------:R-:W-:Y:S01]  /*14370*/  FMNMX.FTZ R140, R16, R3, !PT ;  /* 0x00000003108c7209 */ /* 0x000fe20007810000 */
[----:B------:R-:W-:Y:S01]  /*14380*/  IMAD.WIDE.U32 R166, R138, -0x326172a9, RZ ;  /* 0xcd9e8d578aa67825 */ /* 0x000fe200078e00ff */
[----:B------:R-:W-:Y:S02]  /*14390*/  LOP3.LUT R20, R153, UR23, R160, 0x96, !PT ;  /* 0x0000001799147c12 */ /* 0x000fe4000f8e96a0 */
[----:B------:R-:W-:Y:S01]  /*143a0*/  FMNMX.FTZ R21, R17, R140, !PT ;  /* 0x0000008c11157209 */ /* 0x000fe20007810000 */
[--C-:B------:R-:W-:Y:S01]  /*143b0*/  FFMA.FTZ R140, R44, UR4, -R133.reuse ;  /* 0x000000042c8c7c23 */ /* 0x100fe20008010885 */
[----:B------:R-:W-:Y:S01]  /*143c0*/  LOP3.LUT R153, R169, UR23, R158, 0x96, !PT ;  /* 0x00000017a9997c12 */ /* 0x000fe2000f8e969e */
[----:B------:R-:W-:Y:S01]  /*143d0*/  IMAD.WIDE.U32 R158, R12, -0x326172a9, RZ ;  /* 0xcd9e8d570c9e7825 */ /* 0x000fe200078e00ff */
[----:B------:R-:W-:Y:S01]  /*143e0*/  FMNMX.FTZ R12, R24, R21, !PT ;  /* 0x00000015180c7209 */ /* 0x000fe20007810000 */
[----:B------:R-:W-:Y:S01]  /*143f0*/  MUFU.EX2 R0, R0 ;  /* 0x0000000000007308 */ /* 0x000fe20000000800 */
[----:B------:R-:W-:Y:S01]  /*14400*/  LOP3.LUT R3, R167, UR35, R168, 0x96, !PT ;  /* 0x00000023a7037c12 */ /* 0x000fe2000f8e96a8 */
[----:B------:R-:W-:Y:S01]  /*14410*/  IMAD.WIDE.U32 R174, R20, -0x2daee0ad, RZ ;  /* 0xd2511f5314ae7825 */ /* 0x000fe200078e00ff */
[----:B------:R-:W-:Y:S02]  /*14420*/  FMNMX.FTZ R21, R25, R12, !PT ;  /* 0x0000000c19157209 */ /* 0x000fe40007810000 */
[----:B------:R-:W-:Y:S01]  /*14430*/  LOP3.LUT R12, R159, UR35, R152, 0x96, !PT ;  /* 0x000000239f0c7c12 */ /* 0x000fe2000f8e9698 */
[----:B------:R-:W-:Y:S01]  /*14440*/  IMAD.WIDE.U32 R160, R142, -0x2daee0ad, RZ ;  /* 0xd2511f538ea07825 */ /* 0x000fe200078e00ff */
[----:B------:R-:W-:Y:S03]  /*14450*/  FMNMX.FTZ R44, R32, R21, !PT ;  /* 0x00000015202c7209 */ /* 0x000fe60007810000 */
[----:B------:R-:W-:Y:S01]  /*14460*/  MUFU.EX2 R140, R140 ;  /* 0x0000008c008c7308 */ /* 0x000fe20000000800 */
[----:B--2---:R-:W-:Y:S01]  /*14470*/  FMNMX.FTZ R21, R143, R28, !PT ;  /* 0x0000001c8f157209 */ /* 0x004fe20007810000 */
[--C-:B------:R-:W-:Y:S01]  /*14480*/  FFMA.FTZ R143, R45, UR4, -R133.reuse ;  /* 0x000000042d8f7c23 */ /* 0x100fe20008010885 */
[----:B------:R-:W-:Y:S01]  /*14490*/  FMNMX.FTZ R45, R33, R44, !PT ;  /* 0x0000002c212d7209 */ /* 0x000fe20007810000 */
[--C-:B------:R-:W-:Y:S01]  /*144a0*/  FFMA.FTZ R142, R36, UR4, -R133.reuse ;  /* 0x00000004248e7c23 */ /* 0x100fe20008010885 */
[----:B------:R-:W-:Y:S01]  /*144b0*/  LOP3.LUT R152, R158, 0xffff, RZ, 0xc0, !PT ;  /* 0x0000ffff9e987812 */ /* 0x000fe200078ec0ff */
[----:B------:R-:W1:Y:S01]  /*144c0*/  SHFL.BFLY PT, R36, R21, 0x1, 0x1f ;  /* 0x0c201f0015247f89 */ /* 0x000e6200000e0000 */
[----:B------:R-:W-:Y:S03]  /*144d0*/  FMNMX.FTZ R28, R40, R45, !PT ;  /* 0x0000002d281c7209 */ /* 0x000fe60007810000 */
[----:B------:R-:W-:Y:S01]  /*144e0*/  MUFU.EX2 R143, R143 ;  /* 0x0000008f008f7308 */ /* 0x000fe20000000800 */
[----:B------:R-:W-:Y:S01]  /*144f0*/  LOP3.LUT R168, R158, 0xff, RZ, 0xc0, !PT ;  /* 0x000000ff9ea87812 */ /* 0x000fe200078ec0ff */
[----:B------:R-:W-:Y:S01]  /*14500*/  IMAD.WIDE.U32 R172, R145, -0x2daee0ad, RZ ;  /* 0xd2511f5391ac7825 */ /* 0x000fe200078e00ff */
[----:B------:R-:W-:Y:S02]  /*14510*/  FMNMX.FTZ R45, R41, R28, !PT ;  /* 0x0000001c292d7209 */ /* 0x000fe40007810000 */
[--C-:B------:R-:W-:Y:S01]  /*14520*/  SHF.R.U32.HI R159, RZ, 0x10, R158.reuse ;  /* 0x00000010ff9f7819 */ /* 0x100fe2000001169e */
[--C-:B------:R-:W-:Y:S01]  /*14530*/  FFMA.FTZ R53, R53, UR4, -R133.reuse ;  /* 0x0000000435357c23 */ /* 0x100fe20008010885 */
[----:B------:R-:W-:Y:S03]  /*14540*/  FMNMX.FTZ R28, R48, R45, !PT ;  /* 0x0000002d301c7209 */ /* 0x000fe60007810000 */
[----:B------:R-:W2:Y:S01]  /*14550*/  MUFU.EX2 R137, R137 ;  /* 0x0000008900897308 */ /* 0x000ea20000000800 */
[----:B------:R-:W-:Y:S01]  /*14560*/  SHF.R.U32.HI R171, RZ, 0x18, R158 ;  /* 0x00000018ffab7819 */ /* 0x000fe2000001169e */
[--C-:B------:R-:W-:Y:S01]  /*14570*/  FFMA.FTZ R158, R37, UR4, -R133.reuse ;  /* 0x00000004259e7c23 */ /* 0x100fe20008010885 */
[----:B------:R-:W-:Y:S01]  /*14580*/  FMNMX.FTZ R37, R49, R28, !PT ;  /* 0x0000001c31257209 */ /* 0x000fe20007810000 */
[--C-:B------:R-:W-:Y:S01]  /*14590*/  FFMA.FTZ R60, R60, UR4, -R133.reuse ;  /* 0x000000043c3c7c23 */ /* 0x100fe20008010885 */
[----:B------:R-:W-:Y:S01]  /*145a0*/  LOP3.LUT R157, R166, 0xffff, RZ, 0xc0, !PT ;  /* 0x0000ffffa69d7812 */ /* 0x000fe200078ec0ff */
[----:B------:R-:W-:Y:S01]  /*145b0*/  FFMA.FTZ R61, R61, UR4, -R133 ;  /* 0x000000043d3d7c23 */ /* 0x000fe20008010885 */
[----:B------:R-:W-:Y:S03]  /*145c0*/  FMNMX.FTZ R44, R56, R37, !PT ;  /* 0x00000025382c7209 */ /* 0x000fe60007810000 */
[----:B------:R-:W-:Y:S01]  /*145d0*/  MUFU.EX2 R179, R179 ;  /* 0x000000b300b37308 */ /* 0x000fe20000000800 */
[----:B------:R-:W-:Y:S01]  /*145e0*/  LOP3.LUT R150, R166, 0xff, RZ, 0xc0, !PT ;  /* 0x000000ffa6967812 */ /* 0x000fe200078ec0ff */
[----:B------:R-:W-:Y:S01]  /*145f0*/  IMAD.MOV.U32 R124, RZ, RZ, R206 ;  /* 0x000000ffff7c7224 */ /* 0x000fe200078e00ce */
[----:B------:R-:W-:Y:S01]  /*14600*/  FMNMX.FTZ R37, R57, R44, !PT ;  /* 0x0000002c39257209 */ /* 0x000fe20007810000 */
[----:B------:R-:W-:Y:S01]  /*14610*/  IMAD.MOV.U32 R108, RZ, RZ, R204 ;  /* 0x000000ffff6c7224 */ /* 0x000fe200078e00cc */
[----:B------:R-:W-:Y:S01]  /*14620*/  SHF.R.U32.HI R155, RZ, 0x10, R166 ;  /* 0x00000010ff9b7819 */ /* 0x000fe200000116a6 */
[----:B------:R-:W-:Y:S01]  /*14630*/  IMAD.MOV.U32 R125, RZ, RZ, R207 ;  /* 0x000000ffff7d7224 */ /* 0x000fe200078e00cf */
[----:B------:R-:W-:Y:S03]  /*14640*/  FMNMX.FTZ R44, R64, R37, !PT ;  /* 0x00000025402c7209 */ /* 0x000fe60007810000 */
[----:B------:R3:W-:Y:S01]  /*14650*/  MUFU.EX2 R138, R29 ;  /* 0x0000001d008a7308 */ /* 0x0007e20000000800 */
[----:B------:R-:W-:Y:S01]  /*14660*/  LOP3.LUT R45, R161, UR11, R156, 0x96, !PT ;  /* 0x0000000ba12d7c12 */ /* 0x000fe2000f8e969c */
[----:B------:R-:W-:Y:S01]  /*14670*/  IMAD.MOV.U32 R109, RZ, RZ, R205 ;  /* 0x000000ffff6d7224 */ /* 0x000fe200078e00cd */
[----:B------:R-:W-:Y:S02]  /*14680*/  FMNMX.FTZ R5, R65, R44, !PT ;  /* 0x0000002c41057209 */ /* 0x000fe40007810000 */
[----:B------:R-:W-:Y:S02]  /*14690*/  SHF.R.U32.HI R28, RZ, 0x10, R160 ;  /* 0x00000010ff1c7819 */ /* 0x000fe400000116a0 */
[----:B------:R-:W-:Y:S03]  /*146a0*/  FMNMX.FTZ R44, R72, R5, !PT ;  /* 0x00000005482c7209 */ /* 0x000fe60007810000 */
[----:B------:R4:W-:Y:S01]  /*146b0*/  MUFU.EX2 R145, R158 ;  /* 0x0000009e00917308 */ /* 0x0009e20000000800 */
[----:B-1----:R-:W-:Y:S02]  /*146c0*/  FMNMX.FTZ R5, R21, R36, !PT ;  /* 0x0000002415057209 */ /* 0x002fe40007810000 */
[----:B------:R-:W-:Y:S02]  /*146d0*/  FMNMX.FTZ R21, R73, R44, !PT ;  /* 0x0000002c49157209 */ /* 0x000fe40007810000 */
[----:B------:R-:W-:Y:S02]  /*146e0*/  PRMT R44, R144, 0x5410, R147 ;  /* 0x00005410902c7816 */ /* 0x000fe40000000093 */
[----:B------:R-:W-:Y:S03]  /*146f0*/  LOP3.LUT R147, R2, 0xff, RZ, 0xc0, !PT ;  /* 0x000000ff02937812 */ /* 0x000fe600078ec0ff */
[----:B------:R1:W-:Y:S01]  /*14700*/  MUFU.EX2 R144, R52 ;  /* 0x0000003400907308 */ /* 0x0003e20000000800 */
[----:B------:R-:W-:Y:S01]  /*14710*/  FMNMX.FTZ R36, R80, R21, !PT ;  /* 0x0000001550247209 */ /* 0x000fe20007810000 */
[----:B------:R-:W-:Y:S01]  /*14720*/  FMUL.FTZ R2, R5, UR4 ;  /* 0x0000000405027c20 */ /* 0x000fe20008410000 */
[----:B------:R-:W-:Y:S02]  /*14730*/  PRMT R21, R147, 0x5410, R4 ;  /* 0x0000541093157816 */ /* 0x000fe40000000004 */
[----:B------:R-:W-:Y:S02]  /*14740*/  FSETP.NEU.FTZ.AND P0, PT, R5, -INF , PT ;  /* 0xff8000000500780b */ /* 0x000fe40003f1d000 */
[----:B---3--:R-:W-:Y:S03]  /*14750*/  SHF.R.U32.HI R29, RZ, 0x18, R166 ;  /* 0x00000018ff1d7819 */ /* 0x008fe600000116a6 */
[----:B------:R3:W-:Y:S01]  /*14760*/  MUFU.EX2 R147, R53 ;  /* 0x0000003500937308 */ /* 0x0007e20000000800 */
[----:B------:R-:W-:Y:S02]  /*14770*/  FMNMX.FTZ R165, R81, R36, !PT ;  /* 0x0000002451a57209 */ /* 0x000fe40007810000 */
[C---:B------:R-:W-:Y:S02]  /*14780*/  LOP3.LUT R166, R160.reuse, 0xffff, RZ, 0xc0, !PT ;  /* 0x0000ffffa0a67812 */ /* 0x040fe400078ec0ff */
[----:B------:R-:W-:Y:S02]  /*14790*/  LOP3.LUT R161, R160, 0xff, RZ, 0xc0, !PT ;  /* 0x000000ffa0a17812 */ /* 0x000fe400078ec0ff */
[----:B------:R-:W-:Y:S03]  /*147a0*/  SHF.R.U32.HI R156, RZ, 0x18, R160 ;  /* 0x00000018ff9c7819 */ /* 0x000fe600000116a0 */
[----:B------:R-:W-:Y:S01]  /*147b0*/  MUFU.EX2 R136, R136 ;  /* 0x0000008800887308 */ /* 0x000fe20000000800 */
[----:B------:R-:W-:Y:S02]  /*147c0*/  FSEL R4, R2, RZ, P0 ;  /* 0x000000ff02047208 */ /* 0x000fe40000000000 */
[C---:B------:R-:W-:Y:S02]  /*147d0*/  LOP3.LUT R37, R172.reuse, 0xffff, RZ, 0xc0, !PT ;  /* 0x0000ffffac257812 */ /* 0x040fe400078ec0ff */
[----:B------:R-:W-:Y:S01]  /*147e0*/  LOP3.LUT R163, R172, 0xff, RZ, 0xc0, !PT ;  /* 0x000000ffaca37812 */ /* 0x000fe200078ec0ff */
[----:B------:R-:W-:Y:S01]  /*147f0*/  FFMA.FTZ R36, R14, UR4, -R4 ;  /* 0x000000040e247c23 */ /* 0x000fe20008010804 */
[----:B----4-:R-:W-:Y:S01]  /*14800*/  SHF.R.U32.HI R158, RZ, 0x10, R172 ;  /* 0x00000010ff9e7819 */ /* 0x010fe200000116ac */
[----:B------:R-:W-:Y:S01]  /*14810*/  FFMA.FTZ R204, R110, UR4, -R4 ;  /* 0x000000046ecc7c23 */ /* 0x000fe20008010804 */
[----:B------:R-:W-:Y:S01]  /*14820*/  SHF.R.U32.HI R160, RZ, 0x18, R172 ;  /* 0x00000018ffa07819 */ /* 0x000fe200000116ac */
[----:B------:R-:W-:Y:S01]  /*14830*/  IMAD.MOV.U32 R110, RZ, RZ, R210 ;  /* 0x000000ffff6e7224 */ /* 0x000fe200078e00d2 */
[----:B------:R-:W-:Y:S01]  /*14840*/  FMNMX.FTZ R172, R88, R165, !PT ;  /* 0x000000a558ac7209 */ /* 0x000fe20007810000 */
[----:B------:R-:W-:Y:S01]  /*14850*/  FFMA.FTZ R206, R111, UR4, -R4 ;  /* 0x000000046fce7c23 */ /* 0x000fe20008010804 */
[----:B------:R-:W-:Y:S01]  /*14860*/  SHF.R.U32.HI R146, RZ, 0x8, R146 ;  /* 0x00000008ff927819 */ /* 0x000fe20000011692 */
[----:B------:R-:W-:Y:S01]  /*14870*/  IMAD.MOV.U32 R111, RZ, RZ, R211 ;  /* 0x000000ffff6f7224 */ /* 0x000fe200078e00d3 */
[----:B------:R-:W-:Y:S01]  /*14880*/  LOP3.LUT R2, R149, 0xff, RZ, 0xc0, !PT ;  /* 0x000000ff95027812 */ /* 0x000fe200078ec0ff */
[--C-:B------:R-:W-:Y:S01]  /*14890*/  FFMA.FTZ R193, R79, UR4, -R4.reuse ;  /* 0x000000044fc17c23 */ /* 0x100fe20008010804 */
[----:B------:R-:W-:Y:S01]  /*148a0*/  FMNMX.FTZ R149, R89, R172, !PT ;  /* 0x000000ac59957209 */ /* 0x000fe20007810000 */
[----:B------:R-:W-:Y:S01]  /*148b0*/  FFMA.FTZ R196, R71, UR4, -R4 ;  /* 0x0000000447c47c23 */ /* 0x000fe20008010804 */
[----:B-1----:R-:W-:Y:S01]  /*148c0*/  PRMT R52, R151, 0x5410, R146 ;  /* 0x0000541097347816 */ /* 0x002fe20000000092 */
[--C-:B------:R-:W-:Y:S01]  /*148d0*/  FFMA.FTZ R207, R102, UR4, -R4.reuse ;  /* 0x0000000466cf7c23 */ /* 0x100fe20008010804 */
[----:B------:R-:W-:Y:S01]  /*148e0*/  PRMT R13, R2, 0x5410, R13 ;  /* 0x00005410020d7816 */ /* 0x000fe2000000000d */
[----:B------:R1:W-:Y:S01]  /*148f0*/  MUFU.EX2 R146, R36 ;  /* 0x0000002400927308 */ /* 0x0003e20000000800 */
[----:B------:R-:W-:Y:S01]  /*14900*/  FMNMX.FTZ R2, R96, R149, !PT ;  /* 0x0000009560027209 */ /* 0x000fe20007810000 */
[--C-:B------:R-:W-:Y:S01]  /*14910*/  FFMA.FTZ R151, R15, UR4, -R4.reuse ;  /* 0x000000040f977c23 */ /* 0x100fe20008010804 */
[C---:B------:R-:W-:Y:S01]  /*14920*/  LOP3.LUT R15, R148.reuse, 0xffff, RZ, 0xc0, !PT ;  /* 0x0000ffff940f7812 */ /* 0x040fe200078ec0ff */
[--C-:B------:R-:W-:Y:S01]  /*14930*/  FFMA.FTZ R210, R103, UR4, -R4.reuse ;  /* 0x0000000467d27c23 */ /* 0x100fe20008010804 */
[----:B---3--:R-:W-:Y:S01]  /*14940*/  FMNMX.FTZ R53, R97, R2, !PT ;  /* 0x0000000261357209 */ /* 0x008fe20007810000 */
[--C-:B------:R-:W-:Y:S01]  /*14950*/  FFMA.FTZ R216, R127, UR4, -R4.reuse ;  /* 0x000000047fd87c23 */ /* 0x100fe20008010804 */
[----:B------:R-:W-:Y:S03]  /*14960*/  LOP3.LUT R20, R148, 0xff, RZ, 0xc0, !PT ;  /* 0x000000ff94147812 */ /* 0x000fe600078ec0ff */
[----:B------:R3:W4:Y:S01]  /*14970*/  MUFU.EX2 R149, R151 ;  /* 0x0000009700957308 */ /* 0x0007220000000800 */
[----:B------:R-:W-:Y:S01]  /*14980*/  FMNMX.FTZ R172, R104, R53, !PT ;  /* 0x0000003568ac7209 */ /* 0x000fe20007810000 */
[--C-:B------:R-:W-:Y:S01]  /*14990*/  FFMA.FTZ R2, R6, UR4, -R4.reuse ;  /* 0x0000000406027c23 */ /* 0x100fe20008010804 */
[----:B------:R-:W-:Y:S01]  /*149a0*/  SHF.R.U32.HI R15, RZ, 0x8, R15 ;  /* 0x00000008ff0f7819 */ /* 0x000fe2000001160f */
[--C-:B------:R-:W-:Y:S01]  /*149b0*/  FFMA.FTZ R165, R30, UR4, -R4.reuse ;  /* 0x000000041ea57c23 */ /* 0x100fe20008010804 */
[----:B------:R-:W-:Y:S01]  /*149c0*/  FMNMX.FTZ R53, R105, R172, !PT ;  /* 0x000000ac69357209 */ /* 0x000fe20007810000 */
[----:B------:R-:W-:Y:S01]  /*149d0*/  FFMA.FTZ R198, R94, UR4, -R4 ;  /* 0x000000045ec67c23 */ /* 0x000fe20008010804 */
[----:B------:R-:W-:Y:S03]  /*149e0*/  FMNMX.FTZ R6, R10, R223, !PT ;  /* 0x000000df0a067209 */ /* 0x000fe60007810000 */
[----:B------:R-:W-:Y:S01]  /*149f0*/  MUFU.EX2 R2, R2 ;  /* 0x0000000200027308 */ /* 0x000fe20000000800 */
[----:B-1----:R-:W-:Y:S01]  /*14a00*/  FMNMX.FTZ R36, R112, R53, !PT ;  /* 0x0000003570247209 */ /* 0x002fe20007810000 */
[----:B------:R-:W-:Y:S01]  /*14a10*/  IMAD.MOV.U32 R94, RZ, RZ, R202 ;  /* 0x000000ffff5e7224 */ /* 0x000fe200078e00ca */
[----:B------:R-:W-:Y:S01]  /*14a20*/  PRMT R20, R20, 0x5410, R15 ;  /* 0x0000541014147816 */ /* 0x000fe2000000000f */
[--C-:B------:R-:W-:Y:S01]  /*14a30*/  FFMA.FTZ R202, R86, UR4, -R4.reuse ;  /* 0x0000000456ca7c23 */ /* 0x100fe20008010804 */
[----:B------:R-:W-:Y:S01]  /*14a40*/  FMNMX.FTZ R15, R113, R36, !PT ;  /* 0x00000024710f7209 */ /* 0x000fe20007810000 */
[----:B------:R-:W-:Y:S01]  /*14a50*/  FFMA.FTZ R62, R62, UR4, -R4 ;  /* 0x000000043e3e7c23 */ /* 0x000fe20008010804 */
[----:B------:R-:W-:Y:S03]  /*14a60*/  LOP3.LUT R162, R173, UR11, R162, 0x96, !PT ;  /* 0x0000000bada27c12 */ /* 0x000fe6000f8e96a2 */
[----:B------:R-:W-:Y:S01]  /*14a70*/  MUFU.EX2 R193, R193 ;  /* 0x000000c100c17308 */ /* 0x000fe20000000800 */
[----:B------:R-:W-:Y:S01]  /*14a80*/  FMNMX.FTZ R172, R120, R15, !PT ;  /* 0x0000000f78ac7209 */ /* 0x000fe20007810000 */
[--C-:B---3--:R-:W-:Y:S01]  /*14a90*/  FFMA.FTZ R151, R7, UR4, -R4.reuse ;  /* 0x0000000407977c23 */ /* 0x108fe20008010804 */
[----:B------:R-:W-:Y:S01]  /*14aa0*/  FMNMX.FTZ R7, R11, R6, !PT ;  /* 0x000000060b077209 */ /* 0x000fe20007810000 */
[--C-:B------:R-:W-:Y:S01]  /*14ab0*/  FFMA.FTZ R63, R63, UR4, -R4.reuse ;  /* 0x000000043f3f7c23 */ /* 0x100fe20008010804 */
[----:B------:R-:W-:Y:S01]  /*14ac0*/  FMNMX.FTZ R53, R121, R172, !PT ;  /* 0x000000ac79357209 */ /* 0x000fe20007810000 */
[--C-:B------:R-:W-:Y:S01]  /*14ad0*/  FFMA.FTZ R192, R78, UR4, -R4.reuse ;  /* 0x000000044ec07c23 */ /* 0x100fe20008010804 */
[----:B------:R-:W-:Y:S03]  /*14ae0*/  FMNMX.FTZ R36, R18, R7, !PT ;  /* 0x0000000712247209 */ /* 0x000fe60007810000 */
[----:B------:R-:W-:Y:S01]  /*14af0*/  MUFU.EX2 R151, R151 ;  /* 0x0000009700977308 */ /* 0x000fe20000000800 */
[----:B------:R-:W-:Y:S01]  /*14b00*/  FMNMX.FTZ R172, R128, R53, !PT ;  /* 0x0000003580ac7209 */ /* 0x000fe20007810000 */
[--C-:B------:R-:W-:Y:S01]  /*14b10*/  FFMA.FTZ R195, R70, UR4, -R4.reuse ;  /* 0x0000000446c37c23 */ /* 0x100fe20008010804 */
[----:B------:R-:W-:Y:S01]  /*14b20*/  FMNMX.FTZ R7, R19, R36, !PT ;  /* 0x0000002413077209 */ /* 0x000fe20007810000 */
[--C-:B------:R-:W-:Y:S01]  /*14b30*/  FFMA.FTZ R36, R31, UR4, -R4.reuse ;  /* 0x000000041f247c23 */ /* 0x100fe20008010804 */
[----:B------:R-:W-:Y:S01]  /*14b40*/  SHF.R.U32.HI R157, RZ, 0x8, R157 ;  /* 0x00000008ff9d7819 */ /* 0x000fe2000001169d */
[----:B------:R-:W-:Y:S01]  /*14b50*/  FFMA.FTZ R31, R22, UR4, -R4 ;  /* 0x00000004161f7c23 */ /* 0x000fe20008010804 */
[----:B------:R-:W-:Y:S03]  /*14b60*/  FMNMX.FTZ R30, R26, R7, !PT ;  /* 0x000000071a1e7209 */ /* 0x000fe60007810000 */
[----:B------:R-:W-:Y:S01]  /*14b70*/  MUFU.EX2 R62, R62 ;  /* 0x0000003e003e7308 */ /* 0x000fe20000000800 */
[----:B------:R-:W-:Y:S01]  /*14b80*/  FMNMX.FTZ R7, R129, R172, !PT ;  /* 0x000000ac81077209 */ /* 0x000fe20007810000 */
[----:B------:R-:W-:Y:S01]  /*14b90*/  IMAD.WIDE.U32 R172, R153, -0x2daee0ad, RZ ;  /* 0xd2511f5399ac7825 */ /* 0x000fe200078e00ff */
[----:B------:R-:W-:Y:S02]  /*14ba0*/  SHF.R.U32.HI R6, RZ, 0x10, R148 ;  /* 0x00000010ff067819 */ /* 0x000fe40000011694 */
[----:B------:R-:W-:Y:S01]  /*14bb0*/  FMNMX.FTZ R53, R27, R30, !PT ;  /* 0x0000001e1b357209 */ /* 0x000fe20007810000 */
[----:B------:R-:W-:Y:S01]  /*14bc0*/  FFMA.FTZ R211, R126, UR4, -R4 ;  /* 0x000000047ed37c23 */ /* 0x000fe20008010804 */
[----:B------:R-:W-:Y:S03]  /*14bd0*/  LOP3.LUT R30, R6, 0xff, RZ, 0xc0, !PT ;  /* 0x000000ff061e7812 */ /* 0x000fe600078ec0ff */
[----:B------:R1:W-:Y:S01]  /*14be0*/  MUFU.EX2 R153, R36 ;  /* 0x0000002400997308 */ /* 0x0003e20000000800 */
[----:B------:R-:W-:Y:S01]  /*14bf0*/  LOP3.LUT R169, R175, UR11, R164, 0x96, !PT ;  /* 0x0000000bafa97c12 */ /* 0x000fe2000f8e96a4 */
[----:B------:R-:W3:Y:S01]  /*14c00*/  SHFL.BFLY PT, R6, R7, 0x2, 0x1f ;  /* 0x0c401f0007067f89 */ /* 0x000ee200000e0000 */
[----:B------:R-:W-:Y:S01]  /*14c10*/  LOP3.LUT R167, R174, 0xffff, RZ, 0xc0, !PT ;  /* 0x0000ffffaea77812 */ /* 0x000fe200078ec0ff */
[----:B------:R-:W-:Y:S01]  /*14c20*/  FFMA.FTZ R175, R92, UR4, -R133 ;  /* 0x000000045caf7c23 */ /* 0x000fe20008010885 */
[----:B------:R-:W-:Y:S01]  /*14c30*/  SHF.R.U32.HI R164, RZ, 0x10, R174 ;  /* 0x00000010ffa47819 */ /* 0x000fe200000116ae */
[----:B------:R-:W-:Y:S01]  /*14c40*/  FFMA.FTZ R200, R118, UR4, -R4 ;  /* 0x0000000476c87c23 */ /* 0x000fe20008010804 */
[----:B------:R-:W-:Y:S03]  /*14c50*/  LOP3.LUT R181, R174, 0xff, RZ, 0xc0, !PT ;  /* 0x000000ffaeb57812 */ /* 0x000fe600078ec0ff */
[----:B------:R-:W-:Y:S01]  /*14c60*/  MUFU.EX2 R63, R63 ;  /* 0x0000003f003f7308 */ /* 0x000fe20000000800 */
[----:B------:R-:W-:Y:S01]  /*14c70*/  SHF.R.U32.HI R177, RZ, 0x18, R174 ;  /* 0x00000018ffb17819 */ /* 0x000fe200000116ae */
[----:B------:R-:W-:Y:S01]  /*14c80*/  FFMA.FTZ R197, R119, UR4, -R4 ;  /* 0x0000000477c57c23 */ /* 0x000fe20008010804 */
[----:B------:R-:W-:Y:S02]  /*14c90*/  FMNMX.FTZ R174, R34, R53, !PT ;  /* 0x0000003522ae7209 */ /* 0x000fe40007810000 */
[----:B------:R-:W-:Y:S02]  /*14ca0*/  SHF.R.U32.HI R15, RZ, 0x18, R148 ;  /* 0x00000018ff0f7819 */ /* 0x000fe40000011694 */
[----:B------:R-:W-:Y:S03]  /*14cb0*/  FMNMX.FTZ R53, R35, R174, !PT ;  /* 0x000000ae23357209 */ /* 0x000fe60007810000 */
[----:B------:R5:W-:Y:S01]  /*14cc0*/  MUFU.EX2 R148, R165 ;  /* 0x000000a500947308 */ /* 0x000be20000000800 */
[----:B-1----:R-:W-:Y:S01]  /*14cd0*/  PRMT R36, R150, 0x5410, R157 ;  /* 0x0000541096247816 */ /* 0x002fe2000000009d */
[----:B------:R-:W-:Y:S01]  /*14ce0*/  FFMA.FTZ R157, R23, UR4, -R4 ;  /* 0x00000004179d7c23 */ /* 0x000fe20008010804 */
[----:B------:R-:W-:Y:S02]  /*14cf0*/  LOP3.LUT R22, R173, UR11, R170, 0x96, !PT ;  /* 0x0000000bad167c12 */ /* 0x000fe4000f8e96aa */
[----:B------:R-:W-:Y:S02]  /*14d00*/  LOP3.LUT R170, R154, 0xff, RZ, 0xc0, !PT ;  /* 0x000000ff9aaa7812 */ /* 0x000fe400078ec0ff */
[----:B------:R-:W-:Y:S03]  /*14d10*/  LOP3.LUT R174, R155, 0xff, RZ, 0xc0, !PT ;  /* 0x000000ff9bae7812 */ /* 0x000fe600078ec0ff */
[----:B------:R1:W-:Y:S01]  /*14d20*/  MUFU.EX2 R150, R31 ;  /* 0x0000001f00967308 */ /* 0x0003e20000000800 */
[----:B------:R-:W-:Y:S02]  /*14d30*/  LOP3.LUT R164, R164, 0xff, RZ, 0xc0, !PT ;  /* 0x000000ffa4a47812 */ /* 0x000fe400078ec0ff */
[----:B---3--:R-:W-:Y:S02]  /*14d40*/  FMNMX.FTZ R7, R7, R6, !PT ;  /* 0x0000000607077209 */ /* 0x008fe40007810000 */
[----:B------:R-:W-:Y:S02]  /*14d50*/  PRMT R29, R174, 0x5410, R29 ;  /* 0x00005410ae1d7816 */ /* 0x000fe4000000001d */
[----:B------:R-:W-:Y:S03]  /*14d60*/  SHF.R.U32.HI R174, RZ, 0x18, R154 ;  /* 0x00000018ffae7819 */ /* 0x000fe6000001169a */
[----:B------:R-:W-:Y:S01]  /*14d70*/  MUFU.EX2 R192, R192 ;  /* 0x000000c000c07308 */ /* 0x000fe20000000800 */
[----:B-----5:R-:W-:Y:S02]  /*14d80*/  LOP3.LUT R165, R172, 0xff, RZ, 0xc0, !PT ;  /* 0x000000ffaca57812 */ /* 0x020fe400078ec0ff */
[----:B------:R-:W-:Y:S07]  /*14d90*/  PRMT R177, R164, 0x5410, R177 ;  /* 0x00005410a4b17816 */ /* 0x000fee00000000b1 */
[----:B------:R-:W-:Y:S01]  /*14da0*/  MUFU.EX2 R195, R195 ;  /* 0x000000c300c37308 */ /* 0x000fe20000000800 */
[----:B-1----:R-:W-:Y:S02]  /*14db0*/  PRMT R31, R30, 0x5410, R15 ;  /* 0x000054101e1f7816 */ /* 0x002fe4000000000f */
[----:B------:R-:W-:Y:S02]  /*14dc0*/  FMNMX.FTZ R30, R42, R53, !PT ;  /* 0x000000352a1e7209 */ /* 0x000fe40007810000 */
[----:B------:R-:W-:Y:S02]  /*14dd0*/  LOP3.LUT R15, R154, 0xffff, RZ, 0xc0, !PT ;  /* 0x0000ffff9a0f7812 */ /* 0x000fe400078ec0ff */
[----:B------:R-:W-:Y:S03]  /*14de0*/  FMNMX.FTZ R53, R43, R30, !PT ;  /* 0x0000001e2b357209 */ /* 0x000fe60007810000 */
[----:B------:R-:W-:Y:S01]  /*14df0*/  MUFU.EX2 R196, R196 ;  /* 0x000000c400c47308 */ /* 0x000fe20000000800 */
[----:B------:R-:W-:Y:S02]  /*14e00*/  SHF.R.U32.HI R23, RZ, 0x8, R15 ;  /* 0x00000008ff177819 */ /* 0x000fe4000001160f */
[----:B------:R-:W-:Y:S02]  /*14e10*/  FMNMX.FTZ R30, R50, R53, !PT ;  /* 0x00000035321e7209 */ /* 0x000fe40007810000 */
[----:B------:R-:W-:Y:S02]  /*14e20*/  PRMT R170, R170, 0x5410, R23 ;  /* 0x00005410aaaa7816 */ /* 0x000fe40000000017 */
[----:B------:R-:W-:Y:S03]  /*14e30*/  FMNMX.FTZ R23, R51, R30, !PT ;  /* 0x0000001e33177209 */ /* 0x000fe60007810000 */
[----:B------:R-:W-:Y:S01]  /*14e40*/  MUFU.EX2 R175, R175 ;  /* 0x000000af00af7308 */ /* 0x000fe20000000800 */
[----:B------:R-:W-:Y:S01]  /*14e50*/  SHF.R.U32.HI R15, RZ, 0x8, R152 ;  /* 0x00000008ff0f7819 */ /* 0x000fe20000011698 */
[----:B------:R-:W-:Y:S01]  /*14e60*/  FFMA.FTZ R152, R46, UR4, -R4 ;  /* 0x000000042e987c23 */ /* 0x000fe20008010804 */
[----:B------:R-:W-:Y:S02]  /*14e70*/  FMNMX.FTZ R6, R58, R23, !PT ;  /* 0x000000173a067209 */ /* 0x000fe40007810000 */
[----:B------:R-:W-:Y:S02]  /*14e80*/  PRMT R168, R168, 0x5410, R15 ;  /* 0x00005410a8a87816 */ /* 0x000fe4000000000f */
[----:B------:R-:W-:Y:S03]  /*14e90*/  FMNMX.FTZ R15, R59, R6, !PT ;  /* 0x000000063b0f7209 */ /* 0x000fe60007810000 */
[----:B------:R1:W-:Y:S01]  /*14ea0*/  MUFU.EX2 R155, R157 ;  /* 0x0000009d009b7308 */ /* 0x0003e20000000800 */
[----:B------:R-:W-:Y:S01]  /*14eb0*/  SHF.R.U32.HI R53, RZ, 0x10, R154 ;  /* 0x00000010ff357819 */ /* 0x000fe2000001169a */
[--C-:B------:R-:W-:Y:S01]  /*14ec0*/  FFMA.FTZ R154, R38, UR4, -R4.reuse ;  /* 0x00000004269a7c23 */ /* 0x100fe20008010804 */
[----:B------:R-:W-:Y:S02]  /*14ed0*/  FMNMX.FTZ R6, R66, R15, !PT ;  /* 0x0000000f42067209 */ /* 0x000fe40007810000 */
[----:B------:R-:W-:Y:S02]  /*14ee0*/  LOP3.LUT R53, R53, 0xff, RZ, 0xc0, !PT ;  /* 0x000000ff35357812 */ /* 0x000fe400078ec0ff */
[----:B------:R-:W-:Y:S03]  /*14ef0*/  FMNMX.FTZ R15, R67, R6, !PT ;  /* 0x00000006430f7209 */ /* 0x000fe60007810000 */
[----:B------:R-:W-:Y:S01]  /*14f00*/  MUFU.EX2 R139, R139 ;  /* 0x0000008b008b7308 */ /* 0x000fe20000000800 */
[----:B------:R-:W-:Y:S01]  /*14f10*/  LOP3.LUT R30, R159, 0xff, RZ, 0xc0, !PT ;  /* 0x000000ff9f1e7812 */ /* 0x000fe200078ec0ff */
[----:B------:R-:W3:Y:S01]  /*14f20*/  SHFL.BFLY PT, R6, R7, 0x1, 0x1f ;  /* 0x0c201f0007067f89 */ /* 0x000ee200000e0000 */
[----:B------:R-:W-:Y:S01]  /*14f30*/  FMNMX.FTZ R176, R74, R15, !PT ;  /* 0x0000000f4ab07209 */ /* 0x000fe20007810000 */
[----:B------:R-:W-:Y:S01]  /*14f40*/  FFMA.FTZ R159, R39, UR4, -R4 ;  /* 0x00000004279f7c23 */ /* 0x000fe20008010804 */
[----:B------:R-:W-:Y:S02]  /*14f50*/  PRMT R53, R53, 0x5410, R174 ;  /* 0x0000541035357816 */ /* 0x000fe400000000ae */
[----:B------:R-:W-:Y:S01]  /*14f60*/  FMNMX.FTZ R23, R75, R176, !PT ;  /* 0x000000b04b177209 */ /* 0x000fe20007810000 */
[----:B------:R-:W-:Y:S01]  /*14f70*/  FFMA.FTZ R176, R93, UR4, -R133 ;  /* 0x000000045db07c23 */ /* 0x000fe20008010885 */
[----:B------:R-:W-:Y:S01]  /*14f80*/  PRMT R15, R30, 0x5410, R171 ;  /* 0x000054101e0f7816 */ /* 0x000fe200000000ab */
[----:B-1----:R-:W-:Y:S01]  /*14f90*/  FFMA.FTZ R157, R47, UR4, -R4 ;  /* 0x000000042f9d7c23 */ /* 0x002fe20008010804 */
[----:B------:R-:W-:Y:S01]  /*14fa0*/  FMNMX.FTZ R174, R82, R23, !PT ;  /* 0x0000001752ae7209 */ /* 0x000fe20007810000 */
[----:B------:R-:W-:Y:S01]  /*14fb0*/  MUFU.EX2 R142, R142 ;  /* 0x0000008e008e7308 */ /* 0x000fe20000000800 */
[----:B------:R-:W-:Y:S02]  /*14fc0*/  LOP3.LUT R38, R172, 0xffff, RZ, 0xc0, !PT ;  /* 0x0000ffffac267812 */ /* 0x000fe400078ec0ff */
[----:B------:R-:W-:Y:S02]  /*14fd0*/  FMNMX.FTZ R171, R83, R174, !PT ;  /* 0x000000ae53ab7209 */ /* 0x000fe40007810000 */
[--C-:B------:R-:W-:Y:S02]  /*14fe0*/  SHF.R.U32.HI R47, RZ, 0x10, R172.reuse ;  /* 0x00000010ff2f7819 */ /* 0x100fe400000116ac */
[----:B------:R-:W-:Y:S03]  /*14ff0*/  SHF.R.U32.HI R46, RZ, 0x18, R172 ;  /* 0x00000018ff2e7819 */ /* 0x000fe600000116ac */
[----:B------:R-:W-:Y:S01]  /*15000*/  MUFU.EX2 R176, R176 ;  /* 0x000000b000b07308 */ /* 0x000fe20000000800 */
[----:B------:R-:W-:Y:S02]  /*15010*/  SHF.R.U32.HI R172, RZ, 0x8, R166 ;  /* 0x00000008ffac7819 */ /* 0x000fe400000116a6 */
[----:B------:R-:W-:Y:S02]  /*15020*/  FMNMX.FTZ R166, R90, R171, !PT ;  /* 0x000000ab5aa67209 */ /* 0x000fe40007810000 */
[----:B------:R-:W-:Y:S02]  /*15030*/  LOP3.LUT R30, R3, 0xffff, RZ, 0xc0, !PT ;  /* 0x0000ffff031e7812 */ /* 0x000fe400078ec0ff */
[----:B------:R-:W-:Y:S03]  /*15040*/  LOP3.LUT R39, R28, 0xff, RZ, 0xc0, !PT ;  /* 0x000000ff1c277812 */ /* 0x000fe600078ec0ff */
[----:B------:R-:W-:Y:S01]  /*15050*/  MUFU.EX2 R141, R141 ;  /* 0x0000008d008d7308 */ /* 0x000fe20000000800 */
[----:B------:R-:W-:Y:S02]  /*15060*/  PRMT R28, R161, 0x5410, R172 ;  /* 0x00005410a11c7816 */ /* 0x000fe400000000ac */
[----:B------:R-:W-:Y:S02]  /*15070*/  FMNMX.FTZ R161, R91, R166, !PT ;  /* 0x000000a65ba17209 */ /* 0x000fe40007810000 */
[----:B------:R-:W-:Y:S02]  /*15080*/  LOP3.LUT R23, R3, 0xff, RZ, 0xc0, !PT ;  /* 0x000000ff03177812 */ /* 0x000fe400078ec0ff */
[----:B------:R-:W-:Y:S03]  /*15090*/  SHF.R.U32.HI R30, RZ, 0x8, R30 ;  /* 0x00000008ff1e7819 */ /* 0x000fe6000001161e */
[----:B------:R-:W-:Y:S01]  /*150a0*/  MUFU.EX2 R60, R60 ;  /* 0x0000003c003c7308 */ /* 0x000fe20000000800 */
[----:B---3--:R-:W-:Y:S02]  /*150b0*/  FMNMX.FTZ R7, R7, R6, !PT ;  /* 0x0000000607077209 */ /* 0x008fe40007810000 */
[----:B------:R-:W-:Y:S01]  /*150c0*/  FMNMX.FTZ R6, R98, R161, !PT ;  /* 0x000000a162067209 */ /* 0x000fe20007810000 */
[----:B------:R-:W-:Y:S01]  /*150d0*/  FFMA.FTZ R161, R55, UR4, -R4 ;  /* 0x0000000437a17c23 */ /* 0x000fe20008010804 */
[----:B------:R-:W-:Y:S02]  /*150e0*/  PRMT R23, R23, 0x5410, R30 ;  /* 0x0000541017177816 */ /* 0x000fe4000000001e */
[--C-:B------:R-:W-:Y:S03]  /*150f0*/  SHF.R.U32.HI R171, RZ, 0x10, R3.reuse ;  /* 0x00000010ffab7819 */ /* 0x100fe60000011603 */
[----:B------:R-:W-:Y:S01]  /*15100*/  MUFU.EX2 R61, R61 ;  /* 0x0000003d003d7308 */ /* 0x000fe20000000800 */
[----:B------:R-:W-:Y:S01]  /*15110*/  SHF.R.U32.HI R30, RZ, 0x18, R3 ;  /* 0x00000018ff1e7819 */ /* 0x000fe20000011603 */
[----:B------:R-:W-:Y:S01]  /*15120*/  FMUL.FTZ R3, R7, UR4 ;  /* 0x0000000407037c20 */ /* 0x000fe20008410000 */
[----:B------:R-:W-:Y:S02]  /*15130*/  FMNMX.FTZ R173, R99, R6, !PT ;  /* 0x0000000663ad7209 */ /* 0x000fe40007810000 */
[----:B------:R-:W-:Y:S02]  /*15140*/  FSETP.NEU.FTZ.AND P0, PT, R7, -INF , PT ;  /* 0xff8000000700780b */ /* 0x000fe40003f1d000 */
[----:B------:R-:W-:Y:S01]  /*15150*/  PRMT R39, R39, 0x5410, R156 ;  /* 0x0000541027277816 */ /* 0x000fe2000000009c */
[----:B------:R-:W-:Y:S01]  /*15160*/  FFMA.FTZ R156, R54, UR4, -R4 ;  /* 0x00000004369c7c23 */ /* 0x000fe20008010804 */
[----:B------:R-:W-:Y:S01]  /*15170*/  FMNMX.FTZ R54, R106, R173, !PT ;  /* 0x000000ad6a367209 */ /* 0x000fe20007810000 */
[----:B------:R-:W-:Y:S01]  /*15180*/  MUFU.EX2 R152, R152 ;  /* 0x0000009800987308 */ /* 0x000fe20000000800 */
[----:B------:R-:W-:Y:S02]  /*15190*/  FSEL R6, R3, RZ, P0 ;  /* 0x000000ff03067208 */ /* 0x000fe40000000000 */
[----:B------:R-:W-:Y:S02]  /*151a0*/  LOP3.LUT R166, R12, 0xffff, RZ, 0xc0, !PT ;  /* 0x0000ffff0ca67812 */ /* 0x000fe400078ec0ff */
[----:B------:R-:W-:Y:S01]  /*151b0*/  FMNMX.FTZ R173, R107, R54, !PT ;  /* 0x000000366bad7209 */ /* 0x000fe20007810000 */
[--C-:B------:R-:W-:Y:S01]  /*151c0*/  FFMA.FTZ R3, R8, UR4, -R6.reuse ;  /* 0x0000000408037c23 */ /* 0x100fe20008010806 */
[----:B------:R-:W-:Y:S01]  /*151d0*/  SHF.R.U32.HI R54, RZ, 0x8, R37 ;  /* 0x00000008ff367819 */ /* 0x000fe20000011625 */
[----:B------:R-:W-:Y:S01]  /*151e0*/  FFMA.FTZ R16, R16, UR4, -R6 ;  /* 0x0000000410107c23 */ /* 0x000fe20008010806 */
[----:B------:R-:W-:Y:S01]  /*151f0*/  SHF.R.U32.HI R8, RZ, 0x8, R166 ;  /* 0x00000008ff087819 */ /* 0x000fe200000116a6 */
[--C-:B------:R-:W-:Y:S01]  /*15200*/  FFMA.FTZ R25, R25, UR4, -R6.reuse ;  /* 0x0000000419197c23 */ /* 0x100fe20008010806 */
[----:B------:R-:W-:Y:S01]  /*15210*/  FMNMX.FTZ R166, R114, R173, !PT ;  /* 0x000000ad72a67209 */ /* 0x000fe20007810000 */
[----:B------:R-:W-:Y:S01]  /*15220*/  MUFU.EX2 R3, R3 ;  /* 0x0000000300037308 */ /* 0x000fe20000000800 */
[----:B------:R-:W-:Y:S01]  /*15230*/  LOP3.LUT R55, R12, 0xff, RZ, 0xc0, !PT ;  /* 0x000000ff0c377812 */ /* 0x000fe200078ec0ff */
[----:B------:R-:W-:Y:S01]  /*15240*/  FFMA.FTZ R174, R9, UR4, -R6 ;  /* 0x0000000409ae7c23 */ /* 0x000fe20008010806 */
[----:B------:R-:W-:Y:S01]  /*15250*/  PRMT R54, R163, 0x5410, R54 ;  /* 0x00005410a3367816 */ /* 0x000fe20000000036 */
[--C-:B------:R-:W-:Y:S01]  /*15260*/  FFMA.FTZ R164, R40, UR4, -R6.reuse ;  /* 0x0000000428a47c23 */ /* 0x100fe20008010806 */
[----:B------:R-:W-:Y:S01]  /*15270*/  FMNMX.FTZ R163, R115, R166, !PT ;  /* 0x000000a673a37209 */ /* 0x000fe20007810000 */
[----:B------:R-:W-:Y:S01]  /*15280*/  FFMA.FTZ R48, R48, UR4, -R6 ;  /* 0x0000000430307c23 */ /* 0x000fe20008010806 */
[----:B------:R-:W-:Y:S03]  /*15290*/  PRMT R55, R55, 0x5410, R8 ;  /* 0x0000541037377816 */ /* 0x000fe60000000008 */
[----:B------:R1:W-:Y:S01]  /*152a0*/  MUFU.EX2 R166, R174 ;  /* 0x000000ae00a67308 */ /* 0x0003e20000000800 */
[----:B------:R-:W-:Y:S01]  /*152b0*/  FMNMX.FTZ R8, R122, R163, !PT ;  /* 0x000000a37a087209 */ /* 0x000fe20007810000 */
[--C-:B------:R-:W-:Y:S01]  /*152c0*/  FFMA.FTZ R88, R88, UR4, -R6.reuse ;  /* 0x0000000458587c23 */ /* 0x100fe20008010806 */
[----:B------:R-:W-:Y:S01]  /*152d0*/  LOP3.LUT R171, R171, 0xff, RZ, 0xc0, !PT ;  /* 0x000000ffabab7812 */ /* 0x000fe200078ec0ff */
[--C-:B------:R-:W-:Y:S01]  /*152e0*/  FFMA.FTZ R89, R89, UR4, -R6.reuse ;  /* 0x0000000459597c23 */ /* 0x100fe20008010806 */
[----:B------:R-:W-:Y:S01]  /*152f0*/  LOP3.LUT R173, R158, 0xff, RZ, 0xc0, !PT ;  /* 0x000000ff9ead7812 */ /* 0x000fe200078ec0ff */
[----:B------:R-:W-:Y:S01]  /*15300*/  FFMA.FTZ R64, R64, UR4, -R6 ;  /* 0x0000000440407c23 */ /* 0x000fe20008010806 */
[----:B------:R-:W-:Y:S03]  /*15310*/  FMNMX.FTZ R9, R123, R8, !PT ;  /* 0x000000087b097209 */ /* 0x000fe60007810000 */
[----:B------:R3:W-:Y:S01]  /*15320*/  MUFU.EX2 R158, R16 ;  /* 0x00000010009e7308 */ /* 0x0007e20000000800 */
[----:B------:R-:W-:Y:S01]  /*15330*/  SHF.R.U32.HI R163, RZ, 0x10, R12 ;  /* 0x00000010ffa37819 */ /* 0x000fe2000001160c */
[----:B------:R-:W-:Y:S01]  /*15340*/  FFMA.FTZ R65, R65, UR4, -R6 ;  /* 0x0000000441417c23 */ /* 0x000fe20008010806 */
[----:B------:R-:W-:Y:S01]  /*15350*/  PRMT R37, R171, 0x5410, R30 ;  /* 0x00005410ab257816 */ /* 0x000fe2000000001e */
[--C-:B------:R-:W-:Y:S01]  /*15360*/  FFMA.FTZ R129, R129, UR4, -R6.reuse ;  /* 0x0000000481817c23 */ /* 0x100fe20008010806 */
[----:B------:R-:W-:Y:S01]  /*15370*/  LOP3.LUT R172, R45, 0xffff, RZ, 0xc0, !PT ;  /* 0x0000ffff2dac7812 */ /* 0x000fe200078ec0ff */
[----:B------:R-:W-:Y:S01]  /*15380*/  FFMA.FTZ R120, R120, UR4, -R6 ;  /* 0x0000000478787c23 */ /* 0x000fe20008010806 */
[----:B------:R-:W-:Y:S03]  /*15390*/  SHF.R.U32.HI R30, RZ, 0x18, R12 ;  /* 0x00000018ff1e7819 */ /* 0x000fe6000001160c */
[----:B------:R-:W-:Y:S01]  /*153a0*/  MUFU.EX2 R88, R88 ;  /* 0x0000005800587308 */ /* 0x000fe20000000800 */
[----:B------:R-:W-:Y:S01]  /*153b0*/  FMNMX.FTZ R12, R130, R9, !PT ;  /* 0x00000009820c7209 */ /* 0x000fe20007810000 */
[----:B-1----:R-:W-:Y:S01]  /*153c0*/  FFMA.FTZ R174, R17, UR4, -R6 ;  /* 0x0000000411ae7c23 */ /* 0x002fe20008010806 */
[----:B------:R-:W-:Y:S02]  /*153d0*/  LOP3.LUT R163, R163, 0xff, RZ, 0xc0, !PT ;  /* 0x000000ffa3a37812 */ /* 0x000fe400078ec0ff */
[----:B------:R-:W-:Y:S02]  /*153e0*/  SHF.R.U32.HI R38, RZ, 0x8, R38 ;  /* 0x00000008ff267819 */ /* 0x000fe40000011626 */
[----:B------:R-:W-:Y:S03]  /*153f0*/  LOP3.LUT R171, R45, 0xff, RZ, 0xc0, !PT ;  /* 0x000000ff2dab7812 */ /* 0x000fe600078ec0ff */
[----:B------:R-:W-:Y:S01]  /*15400*/  MUFU.EX2 R89, R89 ;  /* 0x0000005900597308 */ /* 0x000fe20000000800 */
[----:B------:R-:W-:Y:S02]  /*15410*/  SHF.R.U32.HI R172, RZ, 0x8, R172 ;  /* 0x00000008ffac7819 */ /* 0x000fe400000116ac */
[----:B------:R-:W-:Y:S02]  /*15420*/  FMNMX.FTZ R8, R131, R12, !PT ;  /* 0x0000000c83087209 */ /* 0x000fe40007810000 */
[----:B------:R-:W-:Y:S02]  /*15430*/  PRMT R12, R163, 0x5410, R30 ;  /* 0x00005410a30c7816 */ /* 0x000fe4000000001e */
[----:B------:R-:W-:Y:S03]  /*15440*/  PRMT R38, R165, 0x5410, R38 ;  /* 0x00005410a5267816 */ /* 0x000fe60000000026 */
[----:B------:R1:W5:Y:S01]  /*15450*/  MUFU.EX2 R163, R174 ;  /* 0x000000ae00a37308 */ /* 0x0003620000000800 */
[----:B------:R-:W-:Y:S01]  /*15460*/  PRMT R30, R171, 0x5410, R172 ;  /* 0x00005410ab1e7816 */ /* 0x000fe200000000ac */
[----:B------:R-:W2:Y:S01]  /*15470*/  SHFL.BFLY PT, R9, R8, 0x2, 0x1f ;  /* 0x0c401f0008097f89 */ /* 0x000ea200000e0000 */
[--C-:B------:R-:W-:Y:S02]  /*15480*/  SHF.R.U32.HI R172, RZ, 0x10, R45.reuse ;  /* 0x00000010ffac7819 */ /* 0x100fe4000001162d */
[----:B------:R-:W-:Y:S02]  /*15490*/  SHF.R.U32.HI R171, RZ, 0x18, R45 ;  /* 0x00000018ffab7819 */ /* 0x000fe4000001162d */
[----:B------:R-:W-:Y:S03]  /*154a0*/  LOP3.LUT R17, R162, 0xffff, RZ, 0xc0, !PT ;  /* 0x0000ffffa2117812 */ /* 0x000fe600078ec0ff */
[----:B------:R4:W-:Y:S01]  /*154b0*/  MUFU.EX2 R165, R25 ;  /* 0x0000001900a57308 */ /* 0x0009e20000000800 */
[----:B------:R-:W-:Y:S02]  /*154c0*/  LOP3.LUT R172, R172, 0xff, RZ, 0xc0, !PT ;  /* 0x000000ffacac7812 */ /* 0x000fe400078ec0ff */
[----:B------:R-:W-:Y:S02]  /*154d0*/  LOP3.LUT R45, R47, 0xff, RZ, 0xc0, !PT ;  /* 0x000000ff2f2d7812 */ /* 0x000fe400078ec0ff */
[----:B---3--:R-:W-:Y:S01]  /*154e0*/  PRMT R16, R173, 0x5410, R160 ;  /* 0x00005410ad107816 */ /* 0x008fe200000000a0 */
[--C-:B------:R-:W-:Y:S01]  /*154f0*/  FFMA.FTZ R160, R24, UR4, -R6.reuse ;  /* 0x0000000418a07c23 */ /* 0x100fe20008010806 */
[----:B------:R-:W-:Y:S03]  /*15500*/  LOP3.LUT R24, R162, 0xff, RZ, 0xc0, !PT ;  /* 0x000000ffa2187812 */ /* 0x000fe600078ec0ff */
[----:B------:R-:W-:Y:S01]  /*15510*/  MUFU.EX2 R157, R157 ;  /* 0x0000009d009d7308 */ /* 0x000fe20000000800 */
[----:B------:R-:W-:Y:S01]  /*15520*/  SHF.R.U32.HI R17, RZ, 0x8, R17 ;  /* 0x00000008ff117819 */ /* 0x000fe20000011611 */
[----:B-1----:R-:W-:Y:S01]  /*15530*/  FFMA.FTZ R174, R69, UR4, -R133 ;  /* 0x0000000445ae7c23 */ /* 0x002fe20008010885 */
[----:B------:R-:W-:Y:S01]  /*15540*/  PRMT R47, R172, 0x5410, R171 ;  /* 0x00005410ac2f7816 */ /* 0x000fe200000000ab */
[----:B------:R-:W-:Y:S01]  /*15550*/  FFMA.FTZ R69, R49, UR4, -R6 ;  /* 0x0000000431457c23 */ /* 0x000fe20008010806 */
[----:B------:R-:W-:Y:S01]  /*15560*/  PRMT R45, R45, 0x5410, R46 ;  /* 0x000054102d2d7816 */ /* 0x000fe2000000002e */
[----:B------:R-:W-:Y:S01]  /*15570*/  FFMA.FTZ R172, R32, UR4, -R6 ;  /* 0x0000000420ac7c23 */ /* 0x000fe20008010806 */
[----:B------:R-:W-:Y:S03]  /*15580*/  SHF.R.U32.HI R171, RZ, 0x10, R162 ;  /* 0x00000010ffab7819 */ /* 0x000fe600000116a2 */
[----:B------:R-:W-:Y:S01]  /*15590*/  MUFU.EX2 R174, R174 ;  /* 0x000000ae00ae7308 */ /* 0x000fe20000000800 */
[----:B------:R-:W-:Y:S01]  /*155a0*/  SHF.R.U32.HI R46, RZ, 0x8, R167 ;  /* 0x00000008ff2e7819 */ /* 0x000fe200000116a7 */
[----:B------:R-:W-:Y:S01]  /*155b0*/  FFMA.FTZ R167, R33, UR4, -R6 ;  /* 0x0000000421a77c23 */ /* 0x000fe20008010806 */
[----:B------:R-:W-:Y:S02]  /*155c0*/  PRMT R24, R24, 0x5410, R17 ;  /* 0x0000541018187816 */ /* 0x000fe40000000011 */
[----:B------:R-:W-:Y:S02]  /*155d0*/  SHF.R.U32.HI R17, RZ, 0x18, R162 ;  /* 0x00000018ff117819 */ /* 0x000fe400000116a2 */
[----:B------:R-:W-:Y:S03]  /*155e0*/  LOP3.LUT R32, R171, 0xff, RZ, 0xc0, !PT ;  /* 0x000000ffab207812 */ /* 0x000fe600078ec0ff */
[----:B------:R1:W-:Y:S01]  /*155f0*/  MUFU.EX2 R162, R172 ;  /* 0x000000ac00a27308 */ /* 0x0003e20000000800 */
[----:B------:R-:W-:Y:S02]  /*15600*/  PRMT R181, R181, 0x5410, R46 ;  /* 0x00005410b5b57816 */ /* 0x000fe4000000002e */
[----:B------:R-:W-:Y:S02]  /*15610*/  LOP3.LUT R46, R22, 0xffff, RZ, 0xc0, !PT ;  /* 0x0000ffff162e7812 */ /* 0x000fe400078ec0ff */
[----:B----4-:R-:W-:Y:S02]  /*15620*/  PRMT R25, R32, 0x5410, R17 ;  /* 0x0000541020197816 */ /* 0x010fe40000000011 */
[----:B------:R-:W-:Y:S03]  /*15630*/  LOP3.LUT R40, R169, 0xffff, RZ, 0xc0, !PT ;  /* 0x0000ffffa9287812 */ /* 0x000fe600078ec0ff */
[----:B------:R-:W-:Y:S01]  /*15640*/  MUFU.EX2 R154, R154 ;  /* 0x0000009a009a7308 */ /* 0x000fe20000000800 */
[----:B------:R-:W-:Y:S02]  /*15650*/  LOP3.LUT R32, R22, 0xff, RZ, 0xc0, !PT ;  /* 0x000000ff16207812 */ /* 0x000fe400078ec0ff */
[----:B------:R-:W-:Y:S02]  /*15660*/  SHF.R.U32.HI R173, RZ, 0x8, R46 ;  /* 0x00000008ffad7819 */ /* 0x000fe4000001162e */
[----:B------:R-:W-:Y:S02]  /*15670*/  SHF.R.U32.HI R46, RZ, 0x8, R40 ;  /* 0x00000008ff2e7819 */ /* 0x000fe40000011628 */
[----:B------:R-:W-:Y:S01]  /*15680*/  PRMT R40, R32, 0x5410, R173 ;  /* 0x0000541020287816 */ /* 0x000fe200000000ad */
[----:B------:R-:W-:Y:S01]  /*15690*/  FFMA.FTZ R173, R68, UR4, -R133 ;  /* 0x0000000444ad7c23 */ /* 0x000fe20008010885 */
[----:B--2---:R-:W-:Y:S01]  /*156a0*/  FMNMX.FTZ R9, R8, R9, !PT ;  /* 0x0000000908097209 */ /* 0x004fe20007810000 */
[----:B------:R-:W-:Y:S01]  /*156b0*/  FFMA.FTZ R68, R56, UR4, -R6 ;  /* 0x0000000438447c23 */ /* 0x000fe20008010806 */
[--C-:B------:R-:W-:Y:S01]  /*156c0*/  SHF.R.U32.HI R171, RZ, 0x10, R22.reuse ;  /* 0x00000010ffab7819 */ /* 0x100fe20000011616 */
[----:B------:R-:W2:Y:S01]  /*156d0*/  LDL R56, [R1+0x5c] ;  /* 0x00005c0001387983 */ /* 0x000ea20000100800 */
[--C-:B-1----:R-:W-:Y:S01]  /*156e0*/  SHF.R.U32.HI R172, RZ, 0x10, R169.reuse ;  /* 0x00000010ffac7819 */ /* 0x102fe200000116a9 */
[----:B------:R-:W-:Y:S01]  /*156f0*/  MUFU.EX2 R173, R173 ;  /* 0x000000ad00ad7308 */ /* 0x000fe20000000800 */
[----:B------:R-:W-:Y:S01]  /*15700*/  SHF.R.U32.HI R22, RZ, 0x18, R22 ;  /* 0x00000018ff167819 */ /* 0x000fe20000011616 */
[----:B------:R-:W1:Y:S01]  /*15710*/  SHFL.BFLY PT, R8, R9, 0x1, 0x1f ;  /* 0x0c201f0009087f89 */ /* 0x000e6200000e0000 */
[----:B------:R-:W-:Y:S02]  /*15720*/  SHF.R.U32.HI R17, RZ, 0x18, R169 ;  /* 0x00000018ff117819 */ /* 0x000fe400000116a9 */
[----:B------:R-:W-:Y:S02]  /*15730*/  LOP3.LUT R171, R171, 0xff, RZ, 0xc0, !PT ;  /* 0x000000ffabab7812 */ /* 0x000fe400078ec0ff */
[----:B------:R-:W-:Y:S03]  /*15740*/  LOP3.LUT R172, R172, 0xff, RZ, 0xc0, !PT ;  /* 0x000000ffacac7812 */ /* 0x000fe600078ec0ff */
[----:B------:R-:W-:Y:S01]  /*15750*/  MUFU.EX2 R159, R159 ;  /* 0x0000009f009f7308 */ /* 0x000fe20000000800 */
[----:B------:R-:W-:Y:S01]  /*15760*/  PRMT R32, R171, 0x5410, R22 ;  /* 0x00005410ab207816 */ /* 0x000fe20000000016 */
[----:B------:R-:W-:Y:S01]  /*15770*/  FFMA.FTZ R171, R76, UR4, -R133 ;  /* 0x000000044cab7c23 */ /* 0x000fe20008010885 */
[----:B------:R-:W-:Y:S01]  /*15780*/  PRMT R17, R172, 0x5410, R17 ;  /* 0x00005410ac117816 */ /* 0x000fe20000000011 */
[--C-:B------:R-:W-:Y:S01]  /*15790*/  FFMA.FTZ R172, R77, UR4, -R133.reuse ;  /* 0x000000044dac7c23 */ /* 0x100fe20008010885 */
[----:B------:R-:W-:Y:S01]  /*157a0*/  LOP3.LUT R33, R169, 0xff, RZ, 0xc0, !PT ;  /* 0x000000ffa9217812 */ /* 0x000fe200078ec0ff */
[----:B------:R-:W-:Y:S01]  /*157b0*/  FFMA.FTZ R77, R57, UR4, -R6 ;  /* 0x00000004394d7c23 */ /* 0x000fe20008010806 */
[----:B------:R-:W-:Y:S01]  /*157c0*/  F2FP.F16.F32.PACK_AB R49, R137, R0 ;  /* 0x000000008931723e */ /* 0x000fe200000000ff */
[----:B------:R-:W-:Y:S01]  /*157d0*/  FFMA.FTZ R133, R117, UR4, -R133 ;  /* 0x0000000475857c23 */ /* 0x000fe20008010885 */
[----:B------:R-:W-:Y:S01]  /*157e0*/  PRMT R33, R33, 0x5410, R46 ;  /* 0x0000541021217816 */ /* 0x000fe2000000002e */
[----:B------:R-:W-:Y:S02]  /*157f0*/  IMAD.MOV.U32 R117, RZ, RZ, R201 ;  /* 0x000000ffff757224 */ /* 0x000fe400078e00c9 */
[----:B------:R-:W-:Y:S01]  /*15800*/  FFMA.FTZ R169, R41, UR4, -R6 ;  /* 0x0000000429a97c23 */ /* 0x000fe20008010806 */
[----:B------:R-:W-:Y:S01]  /*15810*/  F2FP.F16.F32.PACK_AB R41, R134, R135 ;  /* 0x000000878629723e */ /* 0x000fe200000000ff */
[----:B------:R-:W-:Y:S01]  /*15820*/  MUFU.EX2 R171, R171 ;  /* 0x000000ab00ab7308 */ /* 0x000fe20000000800 */
[--C-:B------:R-:W-:Y:S01]  /*15830*/  FFMA.FTZ R201, R95, UR4, -R4.reuse ;  /* 0x000000045fc97c23 */ /* 0x100fe20008010804 */
[----:B------:R-:W-:Y:S02]  /*15840*/  IMAD.MOV.U32 R95, RZ, RZ, R203 ;  /* 0x000000ffff5f7224 */ /* 0x000fe400078e00cb */
[----:B------:R-:W-:Y:S01]  /*15850*/  FFMA.FTZ R203, R87, UR4, -R4 ;  /* 0x0000000457cb7c23 */ /* 0x000fe20008010804 */
[----:B-1----:R-:W-:Y:S05]  /*15860*/  FMNMX.FTZ R8, R9, R8, !PT ;  /* 0x0000000809087209 */ /* 0x002fea0007810000 */
[----:B------:R-:W-:Y:S01]  /*15870*/  MUFU.EX2 R172, R172 ;  /* 0x000000ac00ac7308 */ /* 0x000fe20000000800 */
[C---:B------:R-:W-:Y:S01]  /*15880*/  FSETP.NEU.FTZ.AND P0, PT, R8.reuse, -INF , PT ;  /* 0xff8000000800780b */ /* 0x040fe20003f1d000 */
[----:B------:R-:W-:Y:S05]  /*15890*/  FMUL.FTZ R9, R8, UR4 ;  /* 0x0000000408097c20 */ /* 0x000fea0008410000 */
[----:B------:R-:W-:Y:S03]  /*158a0*/  FSEL R9, R9, RZ, P0 ;  /* 0x000000ff09097208 */ /* 0x000fe60000000000 */
[----:B------:R-:W-:Y:S02]  /*158b0*/  MUFU.EX2 R156, R156 ;  /* 0x0000009c009c7308 */ /* 0x000fe40000000800 */
[--C-:B------:R-:W-:Y:S01]  /*158c0*/  FFMA.FTZ R10, R10, UR4, -R9.reuse ;  /* 0x000000040a0a7c23 */ /* 0x100fe20008010809 */
[--C-:B------:R-:W-:Y:S01]  /*158d0*/  FFMA.FTZ R84, R51, UR4, -R9.reuse ;  /* 0x0000000433547c23 */ /* 0x100fe20008010809 */
[--C-:B------:R-:W-:Y:S01]  /*158e0*/  FFMA.FTZ R103, R11, UR4, -R9.reuse ;  /* 0x000000040b677c23 */ /* 0x100fe20008010809 */
[--C-:B------:R-:W-:Y:S05]  /*158f0*/  FFMA.FTZ R87, R34, UR4, -R9.reuse ;  /* 0x0000000422577c23 */ /* 0x100fea0008010809 */
[----:B------:R1:W-:Y:S01]  /*15900*/  MUFU.EX2 R4, R10 ;  /* 0x0000000a00047308 */ /* 0x0003e20000000800 */
[--C-:B------:R-:W-:Y:S01]  /*15910*/  FFMA.FTZ R79, R50, UR4, -R9.reuse ;  /* 0x00000004324f7c23 */ /* 0x100fe20008010809 */
[--C-:B------:R-:W-:Y:S01]  /*15920*/  FFMA.FTZ R71, R42, UR4, -R9.reuse ;  /* 0x000000042a477c23 */ /* 0x100fe20008010809 */
[--C-:B------:R-:W-:Y:S01]  /*15930*/  FFMA.FTZ R85, R58, UR4, -R9.reuse ;  /* 0x000000043a557c23 */ /* 0x100fe20008010809 */
[----:B------:R-:W-:Y:S02]  /*15940*/  IMAD.MOV.U32 R58, RZ, RZ, R110 ;  /* 0x000000ffff3a7224 */ /* 0x000fe400078e006e */
[----:B------:R-:W-:Y:S01]  /*15950*/  FFMA.FTZ R86, R59, UR4, -R9 ;  /* 0x000000043b567c23 */ /* 0x000fe20008010809 */
[----:B------:R-:W-:Y:S02]  /*15960*/  IMAD.MOV.U32 R59, RZ, RZ, R111 ;  /* 0x000000ffff3b7224 */ /* 0x000fe400078e006f */
[--C-:B------:R-:W-:Y:S01]  /*15970*/  FFMA.FTZ R101, R18, UR4, -R9.reuse ;  /* 0x0000000412657c23 */ /* 0x100fe20008010809 */
[----:B------:R-:W-:Y:S01]  /*15980*/  F2FP.F16.F32.PACK_AB R18, R149, R146 ;  /* 0x000000929512723e */ /* 0x000fe200000000ff */
[--C-:B------:R-:W-:Y:S01]  /*15990*/  FFMA.FTZ R100, R19, UR4, -R9.reuse ;  /* 0x0000000413647c23 */ /* 0x100fe20008010809 */
[----:B-----5:R-:W-:Y:S01]  /*159a0*/  F2FP.F16.F32.PACK_AB R19, R163, R158 ;  /* 0x0000009ea313723e */ /* 0x020fe200000000ff */
[--C-:B------:R-:W-:Y:S01]  /*159b0*/  FFMA.FTZ R78, R43, UR4, -R9.reuse ;  /* 0x000000042b4e7c23 */ /* 0x100fe20008010809 */
[--C-:B------:R-:W-:Y:S01]  /*159c0*/  FFMA.FTZ R93, R26, UR4, -R9.reuse ;  /* 0x000000041a5d7c23 */ /* 0x100fe20008010809 */
[----:B------:R-:W-:Y:S01]  /*159d0*/  F2FP.F16.F32.PACK_AB R26, R153, R148 ;  /* 0x00000094991a723e */ /* 0x000fe200000000ff */
[----:B------:R-:W-:Y:S01]  /*159e0*/  MUFU.EX2 R101, R101 ;  /* 0x0000006500657308 */ /* 0x000fe20000000800 */
[--C-:B------:R-:W-:Y:S01]  /*159f0*/  FFMA.FTZ R92, R27, UR4, -R9.reuse ;  /* 0x000000041b5c7c23 */ /* 0x100fe20008010809 */
[----:B------:R-:W-:Y:S01]  /*15a00*/  F2FP.F16.F32.PACK_AB R27, R166, R3 ;  /* 0x00000003a61b723e */ /* 0x000fe200000000ff */
[--C-:B------:R-:W-:Y:S01]  /*15a10*/  FFMA.FTZ R83, R83, UR4, -R9.reuse ;  /* 0x0000000453537c23 */ /* 0x100fe20008010809 */
[----:B-1----:R-:W-:Y:S01]  /*15a20*/  F2FP.F16.F32.PACK_AB R10, R145, R142 ;  /* 0x0000008e910a723e */ /* 0x002fe200000000ff */
        /* <DEDUP_REMOVED lines=13> */
[----:B------:R-:W-:Y:S08]  /*15b00*/  FFMA.FTZ R107, R107, UR4, -R9 ;  /* 0x000000046b6b7c23 */ /* 0x000ff00008010809 */
[----:B------:R-:W-:Y:S10]  /*15b10*/  MUFU.EX2 R103, R103 ;  /* 0x0000006700677308 */ /* 0x000ff40000000800 */
[----:B------:R-:W-:Y:S10]  /*15b20*/  MUFU.EX2 R98, R98 ;  /* 0x0000006200627308 */ /* 0x000ff40000000800 */
[----:B------:R-:W-:Y:S10]  /*15b30*/  MUFU.EX2 R99, R99 ;  /* 0x0000006300637308 */ /* 0x000ff40000000800 */
[----:B------:R-:W-:Y:S10]  /*15b40*/  MUFU.EX2 R161, R161 ;  /* 0x000000a100a17308 */ /* 0x000ff40000000800 */
[----:B------:R-:W-:Y:S10]  /*15b50*/  MUFU.EX2 R87, R87 ;  /* 0x0000005700577308 */ /* 0x000ff40000000800 */
[----:B------:R-:W1:Y:S10]  /*15b60*/  MUFU.EX2 R70, R70 ;  /* 0x0000004600467308 */ /* 0x000e740000000800 */
[----:B------:R-:W-:Y:S10]  /*15b70*/  MUFU.EX2 R167, R167 ;  /* 0x000000a700a77308 */ /* 0x000ff40000000800 */
[----:B------:R-:W-:Y:S01]  /*15b80*/  MUFU.EX2 R79, R79 ;  /* 0x0000004f004f7308 */ /* 0x000fe20000000800 */
[----:B-1----:R-:W-:Y:S09]  /*15b90*/  F2FP.F16.F32.PACK_AB R35, R70, R87 ;  /* 0x000000574623723e */ /* 0x002ff200000000ff */
        /* <DEDUP_REMOVED lines=8> */
[----:B------:R-:W1:Y:S10]  /*15c20*/  MUFU.EX2 R77, R77 ;  /* 0x0000004d004d7308 */ /* 0x000e740000000800 */
[----:B------:R-:W3:Y:S10]  /*15c30*/  MUFU.EX2 R160, R160 ;  /* 0x000000a000a07308 */ /* 0x000ef40000000800 */
[----:B------:R-:W-:Y:S01]  /*15c40*/  MUFU.EX2 R164, R164 ;  /* 0x000000a400a47308 */ /* 0x000fe20000000800 */
[----:B-1----:R-:W-:Y:S09]  /*15c50*/  F2FP.F16.F32.PACK_AB R48, R77, R68 ;  /* 0x000000444d30723e */ /* 0x002ff200000000ff */
[----:B------:R-:W1:Y:S10]  /*15c60*/  MUFU.EX2 R169, R169 ;  /* 0x000000a900a97308 */ /* 0x000e740000000800 */
[----:B------:R-:W-:Y:S10]  /*15c70*/  MUFU.EX2 R93, R93 ;  /* 0x0000005d005d7308 */ /* 0x000ff40000000800 */
[----:B------:R-:W4:Y:S10]  /*15c80*/  MUFU.EX2 R92, R92 ;  /* 0x0000005c005c7308 */ /* 0x000f340000000800 */
[----:B------:R-:W-:Y:S10]  /*15c90*/  MUFU.EX2 R64, R64 ;  /* 0x0000004000407308 */ /* 0x000ff40000000800 */
[----:B------:R-:W5:Y:S10]  /*15ca0*/  MUFU.EX2 R65, R65 ;  /* 0x0000004100417308 */ /* 0x000f740000000800 */
[----:B------:R-:W-:Y:S10]  /*15cb0*/  MUFU.EX2 R198, R198 ;  /* 0x000000c600c67308 */ /* 0x000ff40000000800 */
[----:B------:R-:W-:Y:S10]  /*15cc0*/  MUFU.EX2 R201, R201 ;  /* 0x000000c900c97308 */ /* 0x000ff40000000800 */
[----:B------:R-:W-:Y:S01]  /*15cd0*/  MUFU.EX2 R202, R202 ;  /* 0x000000ca00ca7308 */ /* 0x000fe20000000800 */
[--C-:B--2---:R-:W-:Y:S09]  /*15ce0*/  HSET2.LE.AND R22, R44, R56.reuse, PT ;  /* 0x000000382c167233 */ /* 0x104ff20003803000 */
[----:B------:R-:W-:Y:S01]  /*15cf0*/  MUFU.EX2 R203, R203 ;  /* 0x000000cb00cb7308 */ /* 0x000fe20000000800 */
[--C-:B------:R-:W-:Y:S02]  /*15d00*/  HSET2.LE.AND R28, R28, R56.reuse, PT ;  /* 0x000000381c1c7233 */ /* 0x100fe40003803000 */
[--C-:B------:R-:W-:Y:S02]  /*15d10*/  HSET2.LE.AND R11, R30, R56.reuse, PT ;  /* 0x000000381e0b7233 */ /* 0x100fe40003803000 */
[----:B------:R-:W-:Y:S02]  /*15d20*/  LOP3.LUT R22, R22, R41, RZ, 0xc0, !PT ;  /* 0x0000002916167212 */ /* 0x000fe400078ec0ff */
[----:B------:R-:W-:Y:S03]  /*15d30*/  F2FP.F16.F32.PACK_AB R41, R139, R136 ;  /* 0x000000888b29723e */ /* 0x000fe600000000ff */
[----:B------:R-:W-:Y:S01]  /*15d40*/  MUFU.EX2 R204, R204 ;  /* 0x000000cc00cc7308 */ /* 0x000fe20000000800 */
[--C-:B------:R-:W-:Y:S02]  /*15d50*/  HSET2.LE.AND R36, R36, R56.reuse, PT ;  /* 0x0000003824247233 */ /* 0x100fe40003803000 */
[----:B------:R-:W-:Y:S02]  /*15d60*/  LOP3.LUT R30, R28, R41, RZ, 0xc0, !PT ;  /* 0x000000291c1e7212 */ /* 0x000fe400078ec0ff */
[--C-:B------:R-:W-:Y:S02]  /*15d70*/  HSET2.LE.AND R23, R23, R56.reuse, PT ;  /* 0x0000003817177233 */ /* 0x100fe40003803000 */
[----:B------:R-:W-:Y:S03]  /*15d80*/  F2FP.F16.F32.PACK_AB R41, R143, R140 ;  /* 0x0000008c8f29723e */ /* 0x000fe600000000ff */
[----:B------:R-:W-:Y:S01]  /*15d90*/  MUFU.EX2 R91, R91 ;  /* 0x0000005b005b7308 */ /* 0x000fe20000000800 */
[--C-:B------:R-:W-:Y:S02]  /*15da0*/  HSET2.LE.AND R46, R38, R56.reuse, PT ;  /* 0x00000038262e7233 */ /* 0x100fe40003803000 */
[----:B------:R-:W-:Y:S02]  /*15db0*/  LOP3.LUT R38, R36, R41, RZ, 0xc0, !PT ;  /* 0x0000002924267212 */ /* 0x000fe400078ec0ff */
[--C-:B------:R-:W-:Y:S02]  /*15dc0*/  HSET2.LE.AND R21, R21, R56.reuse, PT ;  /* 0x0000003815157233 */ /* 0x100fe40003803000 */
[----:B------:R-:W-:Y:S03]  /*15dd0*/  F2FP.F16.F32.PACK_AB R44, R141, R138 ;  /* 0x0000008a8d2c723e */ /* 0x000fe600000000ff */
[----:B------:R-:W-:Y:S01]  /*15de0*/  MUFU.EX2 R191, R191 ;  /* 0x000000bf00bf7308 */ /* 0x000fe20000000800 */
[----:B------:R-:W-:Y:S02]  /*15df0*/  LOP3.LUT R36, R23, R10, RZ, 0xc0, !PT ;  /* 0x0000000a17247212 */ /* 0x000fe400078ec0ff */
[--C-:B------:R-:W-:Y:S02]  /*15e00*/  HSET2.LE.AND R31, R31, R56.reuse, PT ;  /* 0x000000381f1f7233 */ /* 0x100fe40003803000 */
[----:B------:R-:W-:Y:S02]  /*15e10*/  F2FP.F16.F32.PACK_AB R10, R151, R2 ;  /* 0x00000002970a723e */ /* 0x000fe400000000ff */
[----:B------:R-:W-:Y:S03]  /*15e20*/  LOP3.LUT R28, R11, R44, RZ, 0xc0, !PT ;  /* 0x0000002c0b1c7212 */ /* 0x000fe600078ec0ff */
[----:B------:R-:W-:Y:S01]  /*15e30*/  MUFU.EX2 R211, R211 ;  /* 0x000000d300d37308 */ /* 0x000fe20000000800 */
[----:B------:R-:W-:Y:S02]  /*15e40*/  LOP3.LUT R23, R21, R18, RZ, 0xc0, !PT ;  /* 0x0000001215177212 */ /* 0x000fe400078ec0ff */
[----:B------:R-:W-:Y:S02]  /*15e50*/  F2FP.F16.F32.PACK_AB R11, R61, R60 ;  /* 0x0000003c3d0b723e */ /* 0x000fe400000000ff */
[----:B------:R-:W-:Y:S02]  /*15e60*/  LOP3.LUT R21, R31, R10, RZ, 0xc0, !PT ;  /* 0x0000000a1f157212 */ /* 0x000fe400078ec0ff */
[--C-:B------:R-:W-:Y:S03]  /*15e70*/  HSET2.LE.AND R10, R29, R56.reuse, PT ;  /* 0x000000381d0a7233 */ /* 0x100fe60003803000 */
[----:B------:R-:W-:Y:S01]  /*15e80*/  MUFU.EX2 R216, R216 ;  /* 0x000000d800d87308 */ /* 0x000fe20000000800 */
[--C-:B------:R-:W-:Y:S02]  /*15e90*/  HSET2.LE.AND R31, R39, R56.reuse, PT ;  /* 0x00000038271f7233 */ /* 0x100fe40003803000 */
[--C-:B------:R-:W-:Y:S02]  /*15ea0*/  HSET2.LE.AND R29, R47, R56.reuse, PT ;  /* 0x000000382f1d7233 */ /* 0x100fe40003803000 */
[--C-:B------:R-:W-:Y:S01]  /*15eb0*/  HSET2.LE.AND R34, R54, R56.reuse, PT ;  /* 0x0000003836227233 */ /* 0x100fe20003803000 */
[----:B------:R-:W-:Y:S01]  /*15ec0*/  IMAD.U32 R54, RZ, RZ, UR41 ;  /* 0x00000029ff367e24 */ /* 0x000fe2000f8e00ff */
[----:B------:R-:W-:Y:S03]  /*15ed0*/  F2FP.F16.F32.PACK_AB R18, R155, R150 ;  /* 0x000000969b12723e */ /* 0x000fe600000000ff */
[----:B------:R-:W-:Y:S01]  /*15ee0*/  MUFU.EX2 R200, R200 ;  /* 0x000000c800c87308 */ /* 0x000fe20000000800 */
[----:B------:R-:W-:Y:S02]  /*15ef0*/  LOP3.LUT R46, R46, R11, RZ, 0xc0, !PT ;  /* 0x0000000b2e2e7212 */ /* 0x000fe400078ec0ff */
[--C-:B------:R-:W-:Y:S02]  /*15f00*/  HSET2.LE.AND R40, R40, R56.reuse, PT ;  /* 0x0000003828287233 */ /* 0x100fe40003803000 */
[----:B------:R-:W-:Y:S02]  /*15f10*/  F2FP.F16.F32.PACK_AB R39, R157, R152 ;  /* 0x000000989d27723e */ /* 0x000fe400000000ff */
[----:B------:R-:W-:Y:S03]  /*15f20*/  F2FP.F16.F32.PACK_AB R11, R147, R144 ;  /* 0x00000090930b723e */ /* 0x000fe600000000ff */
[----:B------:R-:W-:Y:S01]  /*15f30*/  MUFU.EX2 R197, R197 ;  /* 0x000000c500c57308 */ /* 0x000fe20000000800 */
[----:B------:R-:W-:Y:S02]  /*15f40*/  LOP3.LUT R31, R31, R26, RZ, 0xc0, !PT ;  /* 0x0000001a1f1f7212 */ /* 0x000fe400078ec0ff */
[----:B------:R-:W-:Y:S02]  /*15f50*/  LOP3.LUT R29, R29, R18, RZ, 0xc0, !PT ;  /* 0x000000121d1d7212 */ /* 0x000fe400078ec0ff */
[--C-:B------:R-:W-:Y:S02]  /*15f60*/  HSET2.LE.AND R37, R37, R56.reuse, PT ;  /* 0x0000003825257233 */ /* 0x100fe40003803000 */
[--C-:B------:R-:W-:Y:S03]  /*15f70*/  HSET2.LE.AND R26, R52, R56.reuse, PT ;  /* 0x00000038341a7233 */ /* 0x100fe60003803000 */
[----:B------:R-:W-:Y:S01]  /*15f80*/  MUFU.EX2 R129, R129 ;  /* 0x0000008100817308 */ /* 0x000fe20000000800 */
[----:B------:R-:W-:Y:S02]  /*15f90*/  LOP3.LUT R39, R10, R39, RZ, 0xc0, !PT ;  /* 0x000000270a277212 */ /* 0x000fe400078ec0ff */
[--C-:B------:R-:W-:Y:S02]  /*15fa0*/  HSET2.LE.AND R45, R45, R56.reuse, PT ;  /* 0x000000382d2d7233 */ /* 0x100fe40003803000 */
[----:B------:R-:W-:Y:S02]  /*15fb0*/  F2FP.F16.F32.PACK_AB R18, R159, R154 ;  /* 0x0000009a9f12723e */ /* 0x000fe400000000ff */
[----:B------:R-:W-:Y:S03]  /*15fc0*/  LOP3.LUT R54, R209, UR27, R54, 0x96, !PT ;  /* 0x0000001bd1367c12 */ /* 0x000fe6000f8e9636 */
[----:B------:R-:W-:Y:S01]  /*15fd0*/  MUFU.EX2 R120, R120 ;  /* 0x0000007800787308 */ /* 0x000fe20000000800 */
[----:B------:R-:W-:Y:S02]  /*15fe0*/  LOP3.LUT R44, R40, R11, RZ, 0xc0, !PT ;  /* 0x0000000b282c7212 */ /* 0x000fe400078ec0ff */
[--C-:B------:R-:W-:Y:S02]  /*15ff0*/  HSET2.LE.AND R32, R32, R56.reuse, PT ;  /* 0x0000003820207233 */ /* 0x100fe40003803000 */
[----:B------:R-:W-:Y:S02]  /*16000*/  F2FP.F16.F32.PACK_AB R10, R63, R62 ;  /* 0x0000003e3f0a723e */ /* 0x000fe400000000ff */
[----:B------:R-:W-:Y:S03]  /*16010*/  F2FP.F16.F32.PACK_AB R11, R161, R156 ;  /* 0x0000009ca10b723e */ /* 0x000fe600000000ff */
[----:B------:R-:W-:Y:S01]  /*16020*/  MUFU.EX2 R130, R130 ;  /* 0x0000008200827308 */ /* 0x000fe20000000800 */
[--C-:B------:R-:W-:Y:S02]  /*16030*/  HSET2.LE.AND R170, R170, R56.reuse, PT ;  /* 0x00000038aaaa7233 */ /* 0x100fe40003803000 */
[--C-:B------:R-:W-:Y:S02]  /*16040*/  HSET2.LE.AND R16, R16, R56.reuse, PT ;  /* 0x0000003810107233 */ /* 0x100fe40003803000 */
[----:B------:R-:W-:Y:S02]  /*16050*/  LOP3.LUT R37, R37, R18, RZ, 0xc0, !PT ;  /* 0x0000001225257212 */ /* 0x000fe400078ec0ff */
[----:B------:R-:W-:Y:S03]  /*16060*/  LOP3.LUT R26, R26, R19, RZ, 0xc0, !PT ;  /* 0x000000131a1a7212 */ /* 0x000fe600078ec0ff */
[----:B------:R-:W-:Y:S01]  /*16070*/  MUFU.EX2 R131, R131 ;  /* 0x0000008300837308 */ /* 0x000fe20000000800 */
[--C-:B------:R-:W-:Y:S01]  /*16080*/  HSET2.LE.AND R40, R55, R56.reuse, PT ;  /* 0x0000003837287233 */ /* 0x100fe20003803000 */
[----:B------:R-:W-:Y:S01]  /*16090*/  IMAD.WIDE.U32 R54, R54, -0x326172a9, RZ ;  /* 0xcd9e8d5736367825 */ /* 0x000fe200078e00ff */
[--C-:B------:R-:W-:Y:S02]  /*160a0*/  HSET2.LE.AND R13, R13, R56.reuse, PT ;  /* 0x000000380d0d7233 */ /* 0x100fe40003803000 */
[----:B------:R-:W-:Y:S02]  /*160b0*/  LOP3.LUT R47, R45, R10, RZ, 0xc0, !PT ;  /* 0x0000000a2d2f7212 */ /* 0x000fe400078ec0ff */
[----:B------:R-:W-:Y:S03]  /*160c0*/  F2FP.F16.F32.PACK_AB R19, R167, R162 ;  /* 0x000000a2a713723e */ /* 0x000fe600000000ff */
[----:B------:R-:W-:Y:S01]  /*160d0*/  MUFU.EX2 R122, R122 ;  /* 0x0000007a007a7308 */ /* 0x000fe20000000800 */
[----:B------:R-:W-:Y:S02]  /*160e0*/  F2FP.F16.F32.PACK_AB R18, R100, R101 ;  /* 0x000000656412723e */ /* 0x000fe400000000ff */
[----:B------:R-:W-:Y:S02]  /*160f0*/  LOP3.LUT R45, R32, R11, RZ, 0xc0, !PT ;  /* 0x0000000b202d7212 */ /* 0x000fe400078ec0ff */
[--C-:B------:R-:W-:Y:S02]  /*16100*/  HSET2.LE.AND R32, R24, R56.reuse, PT ;  /* 0x0000003818207233 */ /* 0x100fe40003803000 */
[----:B------:R-:W-:Y:S03]  /*16110*/  LOP3.LUT R24, R170, R27, RZ, 0xc0, !PT ;  /* 0x0000001baa187212 */ /* 0x000fe600078ec0ff */
[----:B------:R-:W-:Y:S01]  /*16120*/  MUFU.EX2 R75, R75 ;  /* 0x0000004b004b7308 */ /* 0x000fe20000000800 */
[----:B------:R-:W-:Y:S02]  /*16130*/  LOP3.LUT R35, R16, R35, RZ, 0xc0, !PT ;  /* 0x0000002310237212 */ /* 0x000fe400078ec0ff */
[--C-:B------:R-:W-:Y:S02]  /*16140*/  HSET2.LE.AND R15, R15, R56.reuse, PT ;  /* 0x000000380f0f7233 */ /* 0x100fe40003803000 */
[----:B------:R-:W-:Y:S02]  /*16150*/  LOP3.LUT R34, R34, R19, RZ, 0xc0, !PT ;  /* 0x0000001322227212 */ /* 0x000fe400078ec0ff */
[--C-:B------:R-:W-:Y:S03]  /*16160*/  HSET2.LE.AND R42, R168, R56.reuse, PT ;  /* 0x00000038a82a7233 */ /* 0x100fe60003803000 */
[----:B------:R-:W-:Y:S01]  /*16170*/  MUFU.EX2 R207, R207 ;  /* 0x000000cf00cf7308 */ /* 0x000fe20000000800 */
[----:B------:R-:W-:Y:S02]  /*16180*/  LOP3.LUT R27, R13, R18, RZ, 0xc0, !PT ;  /* 0x000000120d1b7212 */ /* 0x000fe400078ec0ff */
[--C-:B------:R-:W-:Y:S02]  /*16190*/  HSET2.LE.AND R41, R12, R56.reuse, PT ;  /* 0x000000380c297233 */ /* 0x100fe40003803000 */
[----:B------:R-:W-:Y:S02]  /*161a0*/  F2FP.F16.F32.PACK_AB R16, R84, R79 ;  /* 0x0000004f5410723e */ /* 0x000fe400000000ff */
[----:B------:R-:W-:Y:S03]  /*161b0*/  F2FP.F16.F32.PACK_AB R19, R69, R76 ;  /* 0x0000004c4513723e */ /* 0x000fe600000000ff */
[----:B------:R-:W-:Y:S01]  /*161c0*/  MUFU.EX2 R210, R210 ;  /* 0x000000d200d27308 */ /* 0x000fe20000000800 */
[----:B------:R-:W-:Y:S02]  /*161d0*/  LOP3.LUT R13, R55, UR10, R116, 0x96, !PT ;  /* 0x0000000a370d7c12 */ /* 0x000fe4000f8e9674 */
[----:B------:R-:W-:Y:S02]  /*161e0*/  F2FP.F16.F32.PACK_AB R18, R78, R71 ;  /* 0x000000474e12723e */ /* 0x000fe400000000ff */
[--C-:B------:R-:W-:Y:S02]  /*161f0*/  HSET2.LE.AND R20, R20, R56.reuse, PT ;  /* 0x0000003814147233 */ /* 0x100fe40003803000 */
[----:B------:R-:W-:Y:S02]  /*16200*/  LOP3.LUT R43, R15, R16, RZ, 0xc0, !PT ;  /* 0x000000100f2b7212 */ /* 0x000fe400078ec0ff */
[--C-:B------:R-:W-:Y:S02]  /*16210*/  HSET2.LE.AND R17, R17, R56.reuse, PT ;  /* 0x0000003811117233 */ /* 0x100fe40003803000 */
[----:B------:R-:W-:Y:S02]  /*16220*/  LOP3.LUT R42, R42, R19, RZ, 0xc0, !PT ;  /* 0x000000132a2a7212 */ /* 0x000fe400078ec0ff */
[----:B------:R-:W-:Y:S02]  /*16230*/  LOP3.LUT R12, R59, UR36, R54, 0x96, !PT ;  /* 0x000000243b0c7c12 */ /* 0x000fe4000f8e9636 */
[----:B------:R-:W-:Y:S01]  /*16240*/  LOP3.LUT R41, R41, R18, RZ, 0xc0, !PT ;  /* 0x0000001229297212 */ /* 0x000fe200078ec0ff */
[----:B------:R-:W-:Y:S01]  /*16250*/  IMAD.WIDE.U32 R18, R13, -0x2daee0ad, RZ ;  /* 0xd2511f530d127825 */ /* 0x000fe200078e00ff */
[----:B------:R-:W-:Y:S02]  /*16260*/  F2FP.F16.F32.PACK_AB R16, R86, R85 ;  /* 0x000000555610723e */ /* 0x000fe400000000ff */
[----:B------:R-:W-:Y:S02]  /*16270*/  LOP3.LUT R20, R20, R49, RZ, 0xc0, !PT ;  /* 0x0000003114147212 */ /* 0x000fe400078ec0ff */
[--C-:B------:R-:W-:Y:S02]  /*16280*/  HSET2.LE.AND R33, R33, R56.reuse, PT ;  /* 0x0000003821217233 */ /* 0x100fe40003803000 */
[----:B------:R-:W-:Y:S01]  /*16290*/  LOP3.LUT R49, R17, R16, RZ, 0xc0, !PT ;  /* 0x0000001011317212 */ /* 0x000fe200078ec0ff */
[----:B------:R-:W-:Y:S01]  /*162a0*/  IMAD.WIDE.U32 R16, R12, -0x2daee0ad, RZ ;  /* 0xd2511f530c107825 */ /* 0x000fe200078e00ff */
[--C-:B------:R-:W-:Y:S02]  /*162b0*/  HSET2.LE.AND R53, R53, R56.reuse, PT ;  /* 0x0000003835357233 */ /* 0x100fe40003803000 */
[----:B------:R-:W-:Y:S02]  /*162c0*/  F2FP.F16.F32.PACK_AB R52, R103, R4 ;  /* 0x000000046734723e */ /* 0x000fe400000000ff */
[----:B------:R-:W-:Y:S02]  /*162d0*/  LOP3.LUT R13, R19, UR32, R94, 0x96, !PT ;  /* 0x00000020130d7c12 */ /* 0x000fe4000f8e965e */
[----:B------:R-:W-:Y:S02]  /*162e0*/  LOP3.LUT R48, R33, R48, RZ, 0xc0, !PT ;  /* 0x0000003021307212 */ /* 0x000fe400078ec0ff */
[--C-:B------:R-:W-:Y:S02]  /*162f0*/  HSET2.LE.AND R33, R25, R56.reuse, PT ;  /* 0x0000003819217233 */ /* 0x100fe40003803000 */
[----:B------:R-:W-:Y:S01]  /*16300*/  LOP3.LUT R25, R53, R52, RZ, 0xc0, !PT ;  /* 0x0000003435197212 */ /* 0x000fe200078ec0ff */
[----:B------:R-:W-:Y:S01]  /*16310*/  IMAD.WIDE.U32 R52, R13, -0x326172a9, RZ ;  /* 0xcd9e8d570d347825 */ /* 0x000fe200078e00ff */
[----:B------:R-:W-:Y:S02]  /*16320*/  LOP3.LUT R12, R17, UR28, R18, 0x96, !PT ;  /* 0x0000001c110c7c12 */ /* 0x000fe4000f8e9612 */
[----:B---3--:R-:W-:Y:S02]  /*16330*/  F2FP.F16.F32.PACK_AB R11, R165, R160 ;  /* 0x000000a0a50b723e */ /* 0x008fe400000000ff */
[----:B------:R-:W-:Y:S01]  /*16340*/  HSET2.LE.AND R50, R181, R56, PT ;  /* 0x00000038b5327233 */ /* 0x000fe20003803000 */
[----:B------:R-:W-:Y:S01]  /*16350*/  IMAD.WIDE.U32 R18, R12, -0x326172a9, RZ ;  /* 0xcd9e8d570c127825 */ /* 0x000fe200078e00ff */
[----:B------:R-:W-:Y:S02]  /*16360*/  LOP3.LUT R12, R53, UR31, R58, 0x96, !PT ;  /* 0x0000001f350c7c12 */ /* 0x000fe4000f8e963a */
[----:B------:R-:W-:Y:S02]  /*16370*/  LOP3.LUT R32, R32, R11, RZ, 0xc0, !PT ;  /* 0x0000000b20207212 */ /* 0x000fe400078ec0ff */
[----:B------:R-:W-:Y:S01]  /*16380*/  LOP3.LUT R13, R19, UR25, R52, 0x96, !PT ;  /* 0x00000019130d7c12 */ /* 0x000fe2000f8e9634 */
[----:B------:R-:W-:Y:S01]  /*16390*/  IMAD.WIDE.U32 R52, R12, -0x2daee0ad, RZ ;  /* 0xd2511f530c347825 */ /* 0x000fe200078e00ff */
[----:B-1----:R-:W-:Y:S02]  /*163a0*/  F2FP.F16.F32.PACK_AB R11, R169, R164 ;  /* 0x000000a4a90b723e */ /* 0x002fe400000000ff */
[----:B----4-:R-:W-:Y:S02]  /*163b0*/  F2FP.F16.F32.PACK_AB R10, R92, R93 ;  /* 0x0000005d5c0a723e */ /* 0x010fe400000000ff */
[----:B------:R-:W-:Y:S02]  /*163c0*/  LOP3.LUT R12, R53, UR24, R16, 0x96, !PT ;  /* 0x00000018350c7c12 */ /* 0x000fe4000f8e9610 */
[----:B------:R-:W-:Y:S02]  /*163d0*/  LOP3.LUT R40, R40, R11, RZ, 0xc0, !PT ;  /* 0x0000000b28287212 */ /* 0x000fe400078ec0ff */
[----:B-----5:R-:W-:Y:S01]  /*163e0*/  F2FP.F16.F32.PACK_AB R11, R65, R64 ;  /* 0x00000040410b723e */ /* 0x020fe200000000ff */
[----:B------:R-:W-:Y:S01]  /*163f0*/  IMAD.WIDE.U32 R16, R12, -0x326172a9, RZ ;  /* 0xcd9e8d570c107825 */ /* 0x000fe200078e00ff */
[----:B------:R-:W-:Y:S02]  /*16400*/  LOP3.LUT R33, R33, R10, RZ, 0xc0, !PT ;  /* 0x0000000a21217212 */ /* 0x000fe400078ec0ff */
[----:B------:R-:W-:Y:S02]  /*16410*/  LOP3.LUT R50, R50, R11, RZ, 0xc0, !PT ;  /* 0x0000000b32327212 */ /* 0x000fe400078ec0ff */
[----:B------:R-:W-:Y:S01]  /*16420*/  LOP3.LUT R12, R17, UR23, R18, 0x96, !PT ;  /* 0x00000017110c7c12 */ /* 0x000fe2000f8e9612 */
[----:B------:R-:W-:Y:S01]  /*16430*/  IMAD.WIDE.U32 R18, R13, -0x2daee0ad, RZ ;  /* 0xd2511f530d127825 */ /* 0x000fe200078e00ff */
[----:B------:R-:W-:Y:S02]  /*16440*/  LOP3.LUT R10, R55, UR10, R186, 0x96, !PT ;  /* 0x0000000a370a7c12 */ /* 0x000fe4000f8e96ba */
[----:B------:R-:W-:Y:S01]  /*16450*/  LOP3.LUT R11, R125, UR36, R54, 0x96, !PT ;  /* 0x000000247d0b7c12 */ /* 0x000fe2000f8e9636 */
[----:B------:R-:W-:Y:S01]  /*16460*/  IMAD.MOV.U32 R55, RZ, RZ, R125 ;  /* 0x000000ffff377224 */ /* 0x000fe200078e007d */
[----:B------:R-:W-:Y:S01]  /*16470*/  LOP3.LUT R13, R19, UR19, R52, 0x96, !PT ;  /* 0x00000013130d7c12 */ /* 0x000fe2000f8e9634 */
[----:B------:R-:W-:Y:S04]  /*16480*/  IMAD.MOV.U32 R54, RZ, RZ, R124 ;  /* 0x000000ffff367224 */ /* 0x000fe800078e007c */
[----:B------:R-:W-:Y:S05]  /*16490*/  IMAD.WIDE.U32 R52, R13, -0x326172a9, RZ ;  /* 0xcd9e8d570d347825 */ /* 0x000fea00078e00ff */
[----:B------:R-:W-:Y:S02]  /*164a0*/  LOP3.LUT R17, R53, UR35, R16, 0x96, !PT ;  /* 0x0000002335117c12 */ /* 0x000fe4000f8e9610 */
[C---:B------:R-:W-:Y:S01]  /*164b0*/  LOP3.LUT R16, R52.reuse, 0xffff, RZ, 0xc0, !PT ;  /* 0x0000ffff34107812 */ /* 0x040fe200078ec0ff */
[----:B------:R-:W-:Y:S01]  /*164c0*/  IMAD.MOV.U32 R53, RZ, RZ, R109 ;  /* 0x000000ffff357224 */ /* 0x000fe200078e006d */
[----:B------:R-:W-:Y:S02]  /*164d0*/  LOP3.LUT R125, R52, 0xff, RZ, 0xc0, !PT ;  /* 0x000000ff347d7812 */ /* 0x000fe400078ec0ff */
[--C-:B------:R-:W-:Y:S02]  /*164e0*/  SHF.R.U32.HI R15, RZ, 0x10, R52.reuse ;  /* 0x00000010ff0f7819 */ /* 0x100fe40000011634 */
[----:B------:R-:W-:Y:S01]  /*164f0*/  SHF.R.U32.HI R119, RZ, 0x18, R52 ;  /* 0x00000018ff777819 */ /* 0x000fe20000011634 */
[----:B------:R-:W-:Y:S01]  /*16500*/  IMAD.MOV.U32 R52, RZ, RZ, R108 ;  /* 0x000000ffff347224 */ /* 0x000fe200078e006c */
[----:B------:R-:W-:Y:S01]  /*16510*/  SHF.R.U32.HI R16, RZ, 0x8, R16 ;  /* 0x00000008ff107819 */ /* 0x000fe20000011610 */
[----:B------:R-:W-:Y:S01]  /*16520*/  IMAD.WIDE.U32 R108, R12, -0x2daee0ad, RZ ;  /* 0xd2511f530c6c7825 */ /* 0x000fe200078e00ff */
[----:B------:R-:W-:Y:S02]  /*16530*/  SHF.R.U32.HI R124, RZ, 0x10, R17 ;  /* 0x00000010ff7c7819 */ /* 0x000fe40000011611 */
[C---:B------:R-:W-:Y:S01]  /*16540*/  LOP3.LUT R19, R17.reuse, 0xffff, RZ, 0xc0, !PT ;  /* 0x0000ffff11137812 */ /* 0x040fe200078ec0ff */
[----:B------:R-:W-:Y:S01]  /*16550*/  IMAD.MOV.U32 R14, RZ, RZ, R52 ;  /* 0x000000ffff0e7224 */ /* 0x000fe200078e0034 */
[C---:B------:R-:W-:Y:S01]  /*16560*/  LOP3.LUT R13, R108.reuse, 0xffff, RZ, 0xc0, !PT ;  /* 0x0000ffff6c0d7812 */ /* 0x040fe200078ec0ff */
[----:B------:R-:W-:Y:S01]  /*16570*/  IMAD.MOV.U32 R52, RZ, RZ, R186 ;  /* 0x000000ffff347224 */ /* 0x000fe200078e00ba */
[----:B------:R-:W-:Y:S02]  /*16580*/  LOP3.LUT R110, R108, 0xff, RZ, 0xc0, !PT ;  /* 0x000000ff6c6e7812 */ /* 0x000fe400078ec0ff */
[----:B------:R-:W-:Y:S02]  /*16590*/  LOP3.LUT R126, R17, 0xff, RZ, 0xc0, !PT ;  /* 0x000000ff117e7812 */ /* 0x000fe400078ec0ff */
[----:B------:R-:W-:Y:S02]  /*165a0*/  PRMT R125, R125, 0x5410, R16 ;  /* 0x000054107d7d7816 */ /* 0x000fe40000000010 */
[----:B------:R-:W-:Y:S02]  /*165b0*/  SHF.R.U32.HI R13, RZ, 0x8, R13 ;  /* 0x00000008ff0d7819 */ /* 0x000fe4000001160d */
[--C-:B------:R-:W-:Y:S02]  /*165c0*/  SHF.R.U32.HI R12, RZ, 0x10, R108.reuse ;  /* 0x00000010ff0c7819 */ /* 0x100fe4000001166c */
[----:B------:R-:W-:Y:S02]  /*165d0*/  SHF.R.U32.HI R17, RZ, 0x18, R17 ;  /* 0x00000018ff117819 */ /* 0x000fe40000011611 */
[----:B------:R-:W-:Y:S02]  /*165e0*/  LOP3.LUT R124, R124, 0xff, RZ, 0xc0, !PT ;  /* 0x000000ff7c7c7812 */ /* 0x000fe400078ec0ff */
[----:B------:R-:W-:Y:S01]  /*165f0*/  LOP3.LUT R16, R15, 0xff, RZ, 0xc0, !PT ;  /* 0x000000ff0f107812 */ /* 0x000fe200078ec0ff */
[----:B------:R-:W-:Y:S01]  /*16600*/  IMAD.MOV.U32 R15, RZ, RZ, R53 ;  /* 0x000000ffff0f7224 */ /* 0x000fe200078e0035 */
[----:B------:R-:W-:Y:S01]  /*16610*/  PRMT R110, R110, 0x5410, R13 ;  /* 0x000054106e6e7816 */ /* 0x000fe2000000000d */
[----:B------:R-:W-:Y:S01]  /*16620*/  IMAD.MOV.U32 R15, RZ, RZ, R95 ;  /* 0x000000ffff0f7224 */ /* 0x000fe200078e005f */
[----:B------:R-:W-:Y:S01]  /*16630*/  SHF.R.U32.HI R108, RZ, 0x18, R108 ;  /* 0x00000018ff6c7819 */ /* 0x000fe2000001166c */
[----:B------:R-:W-:Y:S01]  /*16640*/  FADD.FTZ R15, -R8, R223 ;  /* 0x000000df080f7221 */ /* 0x000fe20000010100 */
[----:B------:R-:W-:Y:S01]  /*16650*/  PRMT R124, R124, 0x5410, R17 ;  /* 0x000054107c7c7816 */ /* 0x000fe20000000011 */
[----:B------:R-:W-:Y:S01]  /*16660*/  IMAD.MOV.U32 R53, RZ, RZ, R187 ;  /* 0x000000ffff357224 */ /* 0x000fe200078e00bb */
[----:B------:R-:W-:Y:S01]  /*16670*/  PRMT R119, R16, 0x5410, R119 ;  /* 0x0000541010777816 */ /* 0x000fe20000000077 */
[----:B------:R-:W-:Y:S01]  /*16680*/  IMAD.WIDE.U32 R16, R10, -0x2daee0ad, RZ ;  /* 0xd2511f530a107825 */ /* 0x000fe200078e00ff */
[----:B------:R-:W-:Y:S02]  /*16690*/  LOP3.LUT R13, R12, 0xff, RZ, 0xc0, !PT ;  /* 0x000000ff0c0d7812 */ /* 0x000fe400078ec0ff */
[----:B------:R-:W-:Y:S01]  /*166a0*/  SHF.R.U32.HI R19, RZ, 0x8, R19 ;  /* 0x00000008ff137819 */ /* 0x000fe20000011613 */
[----:B------:R-:W-:Y:S01]  /*166b0*/  IMAD.MOV.U32 R223, RZ, RZ, R8 ;  /* 0x000000ffffdf7224 */ /* 0x000fe200078e0008 */
[----:B------:R-:W-:Y:S01]  /*166c0*/  PRMT R108, R13, 0x5410, R108 ;  /* 0x000054100d6c7816 */ /* 0x000fe2000000006c */
[----:B------:R-:W-:Y:S01]  /*166d0*/  IMAD.WIDE.U32 R12, R11, -0x2daee0ad, RZ ;  /* 0xd2511f530b0c7825 */ /* 0x000fe200078e00ff */
[----:B------:R-:W-:Y:S02]  /*166e0*/  LOP3.LUT R10, R17, UR32, R14, 0x96, !PT ;  /* 0x00000020110a7c12 */ /* 0x000fe4000f8e960e */
[----:B------:R-:W-:Y:S02]  /*166f0*/  LOP3.LUT R181, R109, UR11, R18, 0x96, !PT ;  /* 0x0000000b6db57c12 */ /* 0x000fe4000f8e9612 */
[----:B------:R-:W-:Y:S01]  /*16700*/  LOP3.LUT R11, R13, UR28, R16, 0x96, !PT ;  /* 0x0000001c0d0b7c12 */ /* 0x000fe2000f8e9610 */
[----:B------:R-:W-:Y:S01]  /*16710*/  IMAD.WIDE.U32 R16, R10, -0x326172a9, RZ ;  /* 0xcd9e8d570a107825 */ /* 0x000fe200078e00ff */
[----:B------:R-:W-:Y:S04]  /*16720*/  PRMT R126, R126, 0x5410, R19 ;  /* 0x000054107e7e7816 */ /* 0x000fe80000000013 */
[----:B------:R-:W-:Y:S05]  /*16730*/  LOP3.LUT R10, R17, UR31, R54, 0x96, !PT ;  /* 0x0000001f110a7c12 */ /* 0x000fea000f8e9636 */
[----:B------:R-:W-:Y:S05]  /*16740*/  IMAD.WIDE.U32 R18, R10, -0x2daee0ad, RZ ;  /* 0xd2511f530a127825 */ /* 0x000fea00078e00ff */
[----:B------:R-:W-:Y:S01]  /*16750*/  LOP3.LUT R10, R19, UR24, R12, 0x96, !PT ;  /* 0x00000018130a7c12 */ /* 0x000fe2000f8e960c */
[----:B------:R-:W-:Y:S05]  /*16760*/  IMAD.WIDE.U32 R12, R11, -0x326172a9, RZ ;  /* 0xcd9e8d570b0c7825 */ /* 0x000fea00078e00ff */
[----:B------:R-:W-:Y:S05]  /*16770*/  LOP3.LUT R16, R13, UR25, R16, 0x96, !PT ;  /* 0x000000190d107c12 */ /* 0x000fea000f8e9610 */
[----:B------:R-:W-:Y:S05]  /*16780*/  IMAD.WIDE.U32 R16, R16, -0x2daee0ad, RZ ;  /* 0xd2511f5310107825 */ /* 0x000fea00078e00ff */
[----:B------:R-:W-:Y:S01]  /*16790*/  LOP3.LUT R11, R17, UR19, R18, 0x96, !PT ;  /* 0x00000013110b7c12 */ /* 0x000fe2000f8e9612 */
[----:B------:R-:W-:Y:S05]  /*167a0*/  IMAD.WIDE.U32 R18, R10, -0x326172a9, RZ ;  /* 0xcd9e8d570a127825 */ /* 0x000fea00078e00ff */
[----:B------:R-:W-:Y:S01]  /*167b0*/  LOP3.LUT R10, R19, UR23, R12, 0x96, !PT ;  /* 0x00000017130a7c12 */ /* 0x000fe2000f8e960c */
[----:B------:R-:W-:Y:S04]  /*167c0*/  IMAD.WIDE.U32 R12, R11, -0x326172a9, RZ ;  /* 0xcd9e8d570b0c7825 */ /* 0x000fe800078e00ff */
[----:B------:R-:W-:Y:S01]  /*167d0*/  IMAD.MOV.U32 R19, RZ, RZ, R209 ;  /* 0x000000ffff137224 */ /* 0x000fe200078e00d1 */
[----:B------:R-:W-:Y:S01]  /*167e0*/  LOP3.LUT R11, R13, UR35, R18, 0x96, !PT ;  /* 0x000000230d0b7c12 */ /* 0x000fe2000f8e9612 */
[----:B------:R-:W-:Y:S01]  /*167f0*/  IMAD.MOV.U32 R18, RZ, RZ, R208 ;  /* 0x000000ffff127224 */ /* 0x000fe200078e00d0 */
[C---:B------:R-:W-:Y:S02]  /*16800*/  LOP3.LUT R13, R12.reuse, 0xffff, RZ, 0xc0, !PT ;  /* 0x0000ffff0c0d7812 */ /* 0x040fe400078ec0ff */
[--C-:B------:R-:W-:Y:S02]  /*16810*/  SHF.R.U32.HI R185, RZ, 0x10, R12.reuse ;  /* 0x00000010ffb97819 */ /* 0x100fe4000001160c */
[----:B------:R-:W-:Y:S02]  /*16820*/  LOP3.LUT R194, R12, 0xff, RZ, 0xc0, !PT ;  /* 0x000000ff0cc27812 */ /* 0x000fe400078ec0ff */
[----:B------:R-:W-:Y:S02]  /*16830*/  SHF.R.U32.HI R13, RZ, 0x8, R13 ;  /* 0x00000008ff0d7819 */ /* 0x000fe4000001160d */
[----:B------:R-:W-:Y:S02]  /*16840*/  SHF.R.U32.HI R12, RZ, 0x18, R12 ;  /* 0x00000018ff0c7819 */ /* 0x000fe4000001160c */
[----:B------:R-:W-:Y:S02]  /*16850*/  LOP3.LUT R185, R185, 0xff, RZ, 0xc0, !PT ;  /* 0x000000ffb9b97812 */ /* 0x000fe400078ec0ff */
[----:B------:R-:W-:Y:S02]  /*16860*/  PRMT R194, R194, 0x5410, R13 ;  /* 0x00005410c2c27816 */ /* 0x000fe4000000000d */
[----:B------:R-:W-:Y:S01]  /*16870*/  PRMT R185, R185, 0x5410, R12 ;  /* 0x00005410b9b97816 */ /* 0x000fe2000000000c */
[----:B------:R-:W-:Y:S01]  /*16880*/  IMAD.WIDE.U32 R12, R10, -0x2daee0ad, RZ ;  /* 0xd2511f530a0c7825 */ /* 0x000fe200078e00ff */
[C---:B------:R-:W-:Y:S02]  /*16890*/  LOP3.LUT R10, R11.reuse, 0xffff, RZ, 0xc0, !PT ;  /* 0x0000ffff0b0a7812 */ /* 0x040fe400078ec0ff */
[----:B------:R-:W-:Y:S02]  /*168a0*/  LOP3.LUT R187, R11, 0xff, RZ, 0xc0, !PT ;  /* 0x000000ff0bbb7812 */ /* 0x000fe400078ec0ff */
[----:B------:R-:W-:Y:S02]  /*168b0*/  SHF.R.U32.HI R10, RZ, 0x8, R10 ;  /* 0x00000008ff0a7819 */ /* 0x000fe4000001160a */
[----:B------:R-:W-:Y:S02]  /*168c0*/  LOP3.LUT R209, R13, UR11, R16, 0x96, !PT ;  /* 0x0000000b0dd17c12 */ /* 0x000fe4000f8e9610 */
[----:B------:R-:W-:Y:S01]  /*168d0*/  PRMT R187, R187, 0x5410, R10 ;  /* 0x00005410bbbb7816 */ /* 0x000fe2000000000a */
[----:B------:R-:W-:Y:S01]  /*168e0*/  IMAD.U32 R10, RZ, RZ, UR42 ;  /* 0x0000002aff0a7e24 */ /* 0x000fe2000f8e00ff */
[--C-:B------:R-:W-:Y:S02]  /*168f0*/  SHF.R.U32.HI R186, RZ, 0x10, R11.reuse ;  /* 0x00000010ffba7819 */ /* 0x100fe4000001160b */
[----:B------:R-:W-:Y:S02]  /*16900*/  LOP3.LUT R13, R12, 0xffff, RZ, 0xc0, !PT ;  /* 0x0000ffff0c0d7812 */ /* 0x000fe400078ec0ff */
[----:B------:R-:W-:Y:S02]  /*16910*/  LOP3.LUT R10, R19, UR27, R10, 0x96, !PT ;  /* 0x0000001b130a7c12 */ /* 0x000fe4000f8e960a */
[----:B------:R-:W-:Y:S02]  /*16920*/  SHF.R.U32.HI R11, RZ, 0x18, R11 ;  /* 0x00000018ff0b7819 */ /* 0x000fe4000001160b */
[----:B------:R-:W-:Y:S01]  /*16930*/  LOP3.LUT R186, R186, 0xff, RZ, 0xc0, !PT ;  /* 0x000000ffbaba7812 */ /* 0x000fe200078ec0ff */
[----:B------:R-:W-:Y:S01]  /*16940*/  IMAD.WIDE.U32 R16, R10, -0x326172a9, RZ ;  /* 0xcd9e8d570a107825 */ /* 0x000fe200078e00ff */
[----:B------:R-:W-:Y:S02]  /*16950*/  SHF.R.U32.HI R13, RZ, 0x8, R13 ;  /* 0x00000008ff0d7819 */ /* 0x000fe4000001160d */
[----:B------:R-:W-:Y:S02]  /*16960*/  LOP3.LUT R170, R12, 0xff, RZ, 0xc0, !PT ;  /* 0x000000ff0caa7812 */ /* 0x000fe400078ec0ff */
[----:B------:R-:W-:Y:S02]  /*16970*/  LOP3.LUT R10, R17, UR10, R52, 0x96, !PT ;  /* 0x0000000a110a7c12 */ /* 0x000fe4000f8e9634 */
[----:B------:R-:W-:Y:S02]  /*16980*/  PRMT R186, R186, 0x5410, R11 ;  /* 0x00005410baba7816 */ /* 0x000fe4000000000b */
[--C-:B------:R-:W-:Y:S01]  /*16990*/  SHF.R.U32.HI R168, RZ, 0x10, R12.reuse ;  /* 0x00000010ffa87819 */ /* 0x100fe2000001160c */
[----:B------:R-:W-:Y:S01]  /*169a0*/  IMAD.WIDE.U32 R52, R10, -0x2daee0ad, RZ ;  /* 0xd2511f530a347825 */ /* 0x000fe200078e00ff */
[----:B------:R-:W-:Y:S02]  /*169b0*/  PRMT R170, R170, 0x5410, R13 ;  /* 0x00005410aaaa7816 */ /* 0x000fe4000000000d */
[----:B------:R-:W-:Y:S02]  /*169c0*/  SHF.R.U32.HI R13, RZ, 0x18, R12 ;  /* 0x00000018ff0d7819 */ /* 0x000fe4000001160c */
[----:B------:R-:W-:Y:S01]  /*169d0*/  LOP3.LUT R10, R53, UR32, R14, 0x96, !PT ;  /* 0x00000020350a7c12 */ /* 0x000fe2000f8e960e */
[----:B------:R-:W-:Y:S01]  /*169e0*/  IMAD.MOV.U32 R14, RZ, RZ, R94 ;  /* 0x000000ffff0e7224 */ /* 0x000fe200078e005e */
[----:B------:R-:W-:Y:S03]  /*169f0*/  LOP3.LUT R168, R168, 0xff, RZ, 0xc0, !PT ;  /* 0x000000ffa8a87812 */ /* 0x000fe600078ec0ff */
[----:B------:R-:W-:Y:S01]  /*16a00*/  IMAD.WIDE.U32 R18, R10, -0x326172a9, RZ ;  /* 0xcd9e8d570a127825 */ /* 0x000fe200078e00ff */
[----:B------:R-:W-:Y:S02]  /*16a10*/  LOP3.LUT R10, R55, UR36, R16, 0x96, !PT ;  /* 0x00000024370a7c12 */ /* 0x000fe4000f8e9610 */
[----:B------:R-:W-:Y:S02]  /*16a20*/  PRMT R168, R168, 0x5410, R13 ;  /* 0x00005410a8a87816 */ /* 0x000fe4000000000d */
[----:B------:R-:W-:Y:S01]  /*16a30*/  LOP3.LUT R12, R19, UR31, R54, 0x96, !PT ;  /* 0x0000001f130c7c12 */ /* 0x000fe2000f8e9636 */
[----:B------:R-:W-:Y:S05]  /*16a40*/  IMAD.WIDE.U32 R10, R10, -0x2daee0ad, RZ ;  /* 0xd2511f530a0a7825 */ /* 0x000fea00078e00ff */
[----:B------:R-:W-:Y:S01]  /*16a50*/  LOP3.LUT R11, R11, UR28, R52, 0x96, !PT ;  /* 0x0000001c0b0b7c12 */ /* 0x000fe2000f8e9634 */
[----:B------:R-:W-:Y:S04]  /*16a60*/  IMAD.WIDE.U32 R52, R12, -0x2daee0ad, RZ ;  /* 0xd2511f530c347825 */ /* 0x000fe800078e00ff */
[----:B------:R-:W-:Y:S01]  /*16a70*/  IMAD.WIDE.U32 R12, R11, -0x326172a9, RZ ;  /* 0xcd9e8d570b0c7825 */ /* 0x000fe200078e00ff */
[----:B------:R-:W-:Y:S04]  /*16a80*/  LOP3.LUT R10, R53, UR24, R10, 0x96, !PT ;  /* 0x00000018350a7c12 */ /* 0x000fe8000f8e960a */
[----:B------:R-:W-:Y:S01]  /*16a90*/  LOP3.LUT R18, R13, UR25, R18, 0x96, !PT ;  /* 0x000000190d127c12 */ /* 0x000fe2000f8e9612 */
[----:B------:R-:W-:Y:S04]  /*16aa0*/  IMAD.WIDE.U32 R54, R10, -0x326172a9, RZ ;  /* 0xcd9e8d570a367825 */ /* 0x000fe800078e00ff */
[----:B------:R-:W-:Y:S01]  /*16ab0*/  IMAD.WIDE.U32 R18, R18, -0x2daee0ad, RZ ;  /* 0xd2511f5312127825 */ /* 0x000fe200078e00ff */
[----:B------:R-:W-:Y:S03]  /*16ac0*/  LOP3.LUT R10, R55, UR23, R12, 0x96, !PT ;  /* 0x00000017370a7c12 */ /* 0x000fe6000f8e960c */
[----:B------:R-:W-:Y:S01]  /*16ad0*/  IMAD.MOV.U32 R55, RZ, RZ, R117 ;  /* 0x000000ffff377224 */ /* 0x000fe200078e0075 */
[----:B------:R-:W-:Y:S05]  /*16ae0*/  LOP3.LUT R11, R19, UR19, R52, 0x96, !PT ;  /* 0x00000013130b7c12 */ /* 0x000fea000f8e9634 */
[----:B------:R-:W-:Y:S03]  /*16af0*/  IMAD.WIDE.U32 R52, R11, -0x326172a9, RZ ;  /* 0xcd9e8d570b347825 */ /* 0x000fe600078e00ff */
[C---:B------:R-:W-:Y:S02]  /*16b00*/  LOP3.LUT R12, R52.reuse, 0xffff, RZ, 0xc0, !PT ;  /* 0x0000ffff340c7812 */ /* 0x040fe400078ec0ff */
[----:B------:R-:W-:Y:S02]  /*16b10*/  LOP3.LUT R117, R52, 0xff, RZ, 0xc0, !PT ;  /* 0x000000ff34757812 */ /* 0x000fe400078ec0ff */
[----:B------:R-:W-:Y:S02]  /*16b20*/  SHF.R.U32.HI R12, RZ, 0x8, R12 ;  /* 0x00000008ff0c7819 */ /* 0x000fe4000001160c */
[----:B------:R-:W-:Y:S02]  /*16b30*/  SHF.R.U32.HI R111, RZ, 0x10, R52 ;  /* 0x00000010ff6f7819 */ /* 0x000fe40000011634 */
[----:B------:R-:W-:Y:S02]  /*16b40*/  PRMT R117, R117, 0x5410, R12 ;  /* 0x0000541075757816 */ /* 0x000fe4000000000c */
[----:B------:R-:W-:Y:S02]  /*16b50*/  SHF.R.U32.HI R12, RZ, 0x18, R52 ;  /* 0x00000018ff0c7819 */ /* 0x000fe40000011634 */
[----:B------:R-:W-:Y:S02]  /*16b60*/  LOP3.LUT R111, R111, 0xff, RZ, 0xc0, !PT ;  /* 0x000000ff6f6f7812 */ /* 0x000fe400078ec0ff */
[----:B------:R-:W-:Y:S01]  /*16b70*/  LOP3.LUT R11, R53, UR35, R54, 0x96, !PT ;  /* 0x00000023350b7c12 */ /* 0x000fe2000f8e9636 */
[----:B------:R-:W-:Y:S01]  /*16b80*/  IMAD.MOV.U32 R54, RZ, RZ, R116 ;  /* 0x000000ffff367224 */ /* 0x000fe200078e0074 */
[----:B------:R-:W-:Y:S01]  /*16b90*/  PRMT R111, R111, 0x5410, R12 ;  /* 0x000054106f6f7816 */ /* 0x000fe2000000000c */
[----:B------:R-:W-:Y:S01]  /*16ba0*/  IMAD.WIDE.U32 R12, R10, -0x2daee0ad, RZ ;  /* 0xd2511f530a0c7825 */ /* 0x000fe200078e00ff */
[----:B------:R-:W-:Y:S02]  /*16bb0*/  SHF.R.U32.HI R116, RZ, 0x10, R11 ;  /* 0x00000010ff747819 */ /* 0x000fe4000001160b */
[----:B------:R-:W-:Y:S02]  /*16bc0*/  LOP3.LUT R118, R11, 0xff, RZ, 0xc0, !PT ;  /* 0x000000ff0b767812 */ /* 0x000fe400078ec0ff */
[----:B------:R-:W-:Y:S02]  /*16bd0*/  SHF.R.U32.HI R94, RZ, 0x10, R12 ;  /* 0x00000010ff5e7819 */ /* 0x000fe4000001160c */
[----:B------:R-:W-:Y:S02]  /*16be0*/  LOP3.LUT R182, R13, UR11, R18, 0x96, !PT ;  /* 0x0000000b0db67c12 */ /* 0x000fe4000f8e9612 */
[----:B------:R-:W-:Y:S02]  /*16bf0*/  LOP3.LUT R10, R12, 0xffff, RZ, 0xc0, !PT ;  /* 0x0000ffff0c0a7812 */ /* 0x000fe400078ec0ff */
[----:B------:R-:W-:Y:S02]  /*16c00*/  SHF.R.U32.HI R13, RZ, 0x18, R12 ;  /* 0x00000018ff0d7819 */ /* 0x000fe4000001160c */
[----:B------:R-:W-:Y:S02]  /*16c10*/  LOP3.LUT R94, R94, 0xff, RZ, 0xc0, !PT ;  /* 0x000000ff5e5e7812 */ /* 0x000fe400078ec0ff */
[----:B------:R-:W-:Y:S02]  /*16c20*/  SHF.R.U32.HI R10, RZ, 0x8, R10 ;  /* 0x00000008ff0a7819 */ /* 0x000fe4000001160a */
[----:B------:R-:W-:Y:S02]  /*16c30*/  PRMT R94, R94, 0x5410, R13 ;  /* 0x000054105e5e7816 */ /* 0x000fe4000000000d */
[----:B------:R-:W-:Y:S02]  /*16c40*/  LOP3.LUT R13, R11, 0xffff, RZ, 0xc0, !PT ;  /* 0x0000ffff0b0d7812 */ /* 0x000fe400078ec0ff */
[----:B------:R-:W-:Y:S02]  /*16c50*/  SHF.R.U32.HI R11, RZ, 0x18, R11 ;  /* 0x00000018ff0b7819 */ /* 0x000fe4000001160b */
[----:B------:R-:W-:Y:S02]  /*16c60*/  LOP3.LUT R95, R12, 0xff, RZ, 0xc0, !PT ;  /* 0x000000ff0c5f7812 */ /* 0x000fe400078ec0ff */
[----:B------:R-:W-:Y:S02]  /*16c70*/  LOP3.LUT R116, R116, 0xff, RZ, 0xc0, !PT ;  /* 0x000000ff74747812 */ /* 0x000fe400078ec0ff */
[----:B------:R-:W-:Y:S02]  /*16c80*/  PRMT R95, R95, 0x5410, R10 ;  /* 0x000054105f5f7816 */ /* 0x000fe4000000000a */
[----:B------:R-:W-:Y:S02]  /*16c90*/  PRMT R116, R116, 0x5410, R11 ;  /* 0x0000541074747816 */ /* 0x000fe4000000000b */
[----:B------:R-:W-:Y:S02]  /*16ca0*/  LOP3.LUT R10, R17, UR10, R54, 0x96, !PT ;  /* 0x0000000a110a7c12 */ /* 0x000fe4000f8e9636 */
[----:B------:R-:W-:Y:S02]  /*16cb0*/  LOP3.LUT R11, R59, UR36, R16, 0x96, !PT ;  /* 0x000000243b0b7c12 */ /* 0x000fe4000f8e9610 */
[----:B------:R-:W-:Y:S01]  /*16cc0*/  SHF.R.U32.HI R13, RZ, 0x8, R13 ;  /* 0x00000008ff0d7819 */ /* 0x000fe2000001160d */
[----:B------:R-:W2:Y:S02]  /*16cd0*/  LDL.LU R59, [R1+0x18] ;  /* 0x00001800013b7983 */ /* 0x000ea40000300800 */
[----:B------:R-:W-:Y:S01]  /*16ce0*/  IMAD.WIDE.U32 R52, R11, -0x2daee0ad, RZ ;  /* 0xd2511f530b347825 */ /* 0x000fe200078e00ff */
[----:B------:R-:W-:Y:S03]  /*16cf0*/  PRMT R118, R118, 0x5410, R13 ;  /* 0x0000541076767816 */ /* 0x000fe6000000000d */
[----:B------:R-:W-:Y:S05]  /*16d00*/  IMAD.WIDE.U32 R12, R10, -0x2daee0ad, RZ ;  /* 0xd2511f530a0c7825 */ /* 0x000fea00078e00ff */
[----:B------:R-:W-:Y:S02]  /*16d10*/  LOP3.LUT R10, R13, UR32, R14, 0x96, !PT ;  /* 0x000000200d0a7c12 */ /* 0x000fe4000f8e960e */
[----:B------:R-:W-:Y:S03]  /*16d20*/  LOP3.LUT R11, R53, UR28, R12, 0x96, !PT ;  /* 0x0000001c350b7c12 */ /* 0x000fe6000f8e960c */
[----:B------:R-:W-:Y:S04]  /*16d30*/  IMAD.WIDE.U32 R16, R10, -0x326172a9, RZ ;  /* 0xcd9e8d570a107825 */ /* 0x000fe800078e00ff */
[----:B------:R-:W-:Y:S01]  /*16d40*/  IMAD.WIDE.U32 R12, R11, -0x326172a9, RZ ;  /* 0xcd9e8d570b0c7825 */ /* 0x000fe200078e00ff */
[----:B------:R-:W-:Y:S02]  /*16d50*/  LOP3.LUT R10, R17, UR31, R58, 0x96, !PT ;  /* 0x0000001f110a7c12 */ /* 0x000fe4000f8e963a */
[----:B------:R-:W3:Y:S02]  /*16d60*/  LDL.LU R58, [R1+0x1c] ;  /* 0x00001c00013a7983 */ /* 0x000ee40000300800 */
[----:B------:R-:W-:Y:S01]  /*16d70*/  LOP3.LUT R16, R13, UR25, R16, 0x96, !PT ;  /* 0x000000190d107c12 */ /* 0x000fe2000f8e9610 */
[----:B------:R-:W-:Y:S01]  /*16d80*/  IMAD.WIDE.U32 R18, R10, -0x2daee0ad, RZ ;  /* 0xd2511f530a127825 */ /* 0x000fe200078e00ff */
[----:B------:R-:W4:Y:S03]  /*16d90*/  LDL.LU R57, [R1] ;  /* 0x0000000001397983 */ /* 0x000f260000300800 */
[----:B------:R-:W-:Y:S01]  /*16da0*/  FADD.FTZ R13, -R132, R225 ;  /* 0x000000e1840d7221 */ /* 0x000fe20000010100 */
[----:B------:R-:W-:Y:S01]  /*16db0*/  IMAD.WIDE.U32 R16, R16, -0x2daee0ad, RZ ;  /* 0xd2511f5310107825 */ /* 0x000fe200078e00ff */
[----:B------:R-:W5:Y:S02]  /*16dc0*/  LDL.LU R55, [R1+0x4] ;  /* 0x0000040001377983 */ /* 0x000f640000300800 */
[----:B------:R-:W-:Y:S01]  /*16dd0*/  LOP3.LUT R10, R19, UR24, R52, 0x96, !PT ;  /* 0x00000018130a7c12 */ /* 0x000fe2000f8e9634 */
[----:B------:R-:W-:Y:S01]  /*16de0*/  IMAD.MOV.U32 R225, RZ, RZ, R56 ;  /* 0x000000ffffe17224 */ /* 0x000fe200078e0038 */
[----:B------:R-:W-:Y:S01]  /*16df0*/  LOP3.LUT R11, R17, UR19, R18, 0x96, !PT ;  /* 0x00000013110b7c12 */ /* 0x000fe2000f8e9612 */
[----:B------:R-:W4:Y:S01]  /*16e00*/  LDL.LU R54, [R1+0x8] ;  /* 0x0000080001367983 */ /* 0x000f220000300800 */
[----:B------:R-:W-:Y:S01]  /*16e10*/  FADD.FTZ R17, -R5, R224 ;  /* 0x000000e005117221 */ /* 0x000fe20000010100 */
[----:B------:R-:W-:Y:S01]  /*16e20*/  IMAD.WIDE.U32 R52, R10, -0x326172a9, RZ ;  /* 0xcd9e8d570a347825 */ /* 0x000fe200078e00ff */
[--C-:B------:R-:W-:Y:S01]  /*16e30*/  HSET2.LE.AND R124, R124, R225.reuse, PT ;  /* 0x000000e17c7c7233 */ /* 0x100fe20003803000 */
[----:B------:R-:W5:Y:S02]  /*16e40*/  LDL.LU R51, [R1+0xc] ;  /* 0x00000c0001337983 */ /* 0x000f640000300800 */
[----:B------:R-:W-:Y:S01]  /*16e50*/  IMAD.WIDE.U32 R18, R11, -0x326172a9, RZ ;  /* 0xcd9e8d570b127825 */ /* 0x000fe200078e00ff */
[----:B------:R-:W-:Y:S03]  /*16e60*/  LOP3.LUT R10, R53, UR23, R12, 0x96, !PT ;  /* 0x00000017350a7c12 */ /* 0x000fe6000f8e960c */
[----:B------:R-:W-:Y:S01]  /*16e70*/  IMAD.MOV.U32 R224, RZ, RZ, R5 ;  /* 0x000000ffffe07224 */ /* 0x000fe200078e0005 */
[----:B------:R-:W-:Y:S02]  /*16e80*/  LOP3.LUT R199, R19, UR35, R52, 0x96, !PT ;  /* 0x0000002313c77c12 */ /* 0x000fe4000f8e9634 */
[----:B------:R-:W5:Y:S01]  /*16e90*/  LDL.LU R52, [R1+0x10] ;  /* 0x0000100001347983 */ /* 0x000f620000300800 */
[--C-:B------:R-:W-:Y:S02]  /*16ea0*/  SHF.R.U32.HI R102, RZ, 0x10, R18.reuse ;  /* 0x00000010ff667819 */ /* 0x100fe40000011612 */
[----:B------:R-:W-:Y:S01]  /*16eb0*/  SHF.R.U32.HI R11, RZ, 0x18, R18 ;  /* 0x00000018ff0b7819 */ /* 0x000fe20000011612 */
[----:B------:R-:W5:Y:S01]  /*16ec0*/  LDL.LU R53, [R1+0x14] ;  /* 0x0000140001357983 */ /* 0x000f620000300800 */
[----:B------:R-:W-:Y:S02]  /*16ed0*/  LOP3.LUT R102, R102, 0xff, RZ, 0xc0, !PT ;  /* 0x000000ff66667812 */ /* 0x000fe400078ec0ff */
[----:B------:R-:W-:Y:S02]  /*16ee0*/  LOP3.LUT R12, R18, 0xffff, RZ, 0xc0, !PT ;  /* 0x0000ffff120c7812 */ /* 0x000fe400078ec0ff */
[----:B------:R-:W-:Y:S01]  /*16ef0*/  PRMT R102, R102, 0x5410, R11 ;  /* 0x0000541066667816 */ /* 0x000fe2000000000b */
[----:B------:R-:W-:Y:S01]  /*16f00*/  IMAD.WIDE.U32 R10, R10, -0x2daee0ad, RZ ;  /* 0xd2511f530a0a7825 */ /* 0x000fe200078e00ff */
[----:B------:R-:W-:Y:S02]  /*16f10*/  LOP3.LUT R109, R18, 0xff, RZ, 0xc0, !PT ;  /* 0x000000ff126d7812 */ /* 0x000fe400078ec0ff */
[----:B------:R-:W-:Y:S02]  /*16f20*/  SHF.R.U32.HI R12, RZ, 0x8, R12 ;  /* 0x00000008ff0c7819 */ /* 0x000fe4000001160c */
[----:B------:R-:W-:Y:S01]  /*16f30*/  LOP3.LUT R127, R11, UR11, R16, 0x96, !PT ;  /* 0x0000000b0b7f7c12 */ /* 0x000fe2000f8e9610 */
[----:B------:R-:W-:Y:S01]  /*16f40*/  FADD.FTZ R16, -R7, R222 ;  /* 0x000000de07107221 */ /* 0x000fe20000010100 */
[C---:B------:R-:W-:Y:S01]  /*16f50*/  LOP3.LUT R226, R10.reuse, 0xffff, RZ, 0xc0, !PT ;  /* 0x0000ffff0ae27812 */ /* 0x040fe200078ec0ff */
[----:B------:R-:W5:Y:S01]  /*16f60*/  LDL R222, [R1+0x58] ;  /* 0x0000580001de7983 */ /* 0x000f620000100800 */
[----:B------:R-:W-:Y:S01]  /*16f70*/  LOP3.LUT R14, R10, 0xff, RZ, 0xc0, !PT ;  /* 0x000000ff0a0e7812 */ /* 0x000fe200078ec0ff */
[----:B------:R-:W-:Y:S01]  /*16f80*/  FMUL.FTZ R11, R17, UR4 ;  /* 0x00000004110b7c20 */ /* 0x000fe20008410000 */
[--C-:B------:R-:W-:Y:S02]  /*16f90*/  SHF.R.U32.HI R208, RZ, 0x10, R10.reuse ;  /* 0x00000010ffd07819 */ /* 0x100fe4000001160a */
[----:B------:R-:W-:Y:S01]  /*16fa0*/  SHF.R.U32.HI R205, RZ, 0x18, R10 ;  /* 0x00000018ffcd7819 */ /* 0x000fe2000001160a */
[----:B------:R-:W-:Y:S01]  /*16fb0*/  FMUL.FTZ R10, R13, UR4 ;  /* 0x000000040d0a7c20 */ /* 0x000fe20008410000 */
[----:B------:R-:W-:Y:S01]  /*16fc0*/  PRMT R109, R109, 0x5410, R12 ;  /* 0x000054106d6d7816 */ /* 0x000fe2000000000c */
[----:B------:R-:W-:Y:S01]  /*16fd0*/  FMUL.FTZ R12, R16, UR4 ;  /* 0x00000004100c7c20 */ /* 0x000fe20008410000 */
[----:B------:R-:W1:Y:S01]  /*16fe0*/  MUFU.EX2 R11, R11 ;  /* 0x0000000b000b7308 */ /* 0x000e620000000800 */
[----:B------:R-:W-:Y:S01]  /*16ff0*/  FMUL.FTZ R13, R15, UR4 ;  /* 0x000000040f0d7c20 */ /* 0x000fe20008410000 */
[----:B------:R-:W-:Y:S01]  /*17000*/  FFMA.FTZ R15, R66, UR4, -R9 ;  /* 0x00000004420f7c23 */ /* 0x000fe20008010809 */
[--C-:B------:R-:W-:Y:S01]  /*17010*/  FFMA.FTZ R66, R72, UR4, -R6.reuse ;  /* 0x0000000448427c23 */ /* 0x100fe20008010806 */
[--C-:B------:R-:W-:Y:S01]  /*17020*/  FFMA.FTZ R72, R80, UR4, -R6.reuse ;  /* 0x0000000450487c23 */ /* 0x100fe20008010806 */
[--C-:B------:R-:W-:Y:S01]  /*17030*/  FFMA.FTZ R80, R96, UR4, -R6.reuse ;  /* 0x0000000460507c23 */ /* 0x100fe20008010806 */
[----:B------:R-:W-:Y:S01]  /*17040*/  FFMA.FTZ R96, R112, UR4, -R6 ;  /* 0x0000000470607c23 */ /* 0x000fe20008010806 */
[----:B------:R-:W-:Y:S03]  /*17050*/  LOP3.LUT R208, R208, 0xff, RZ, 0xc0, !PT ;  /* 0x000000ffd0d07812 */ /* 0x000fe600078ec0ff */
[----:B------:R-:W1:Y:S01]  /*17060*/  MUFU.EX2 R10, R10 ;  /* 0x0000000a000a7308 */ /* 0x000e620000000800 */
[----:B------:R-:W-:Y:S09]  /*17070*/  PRMT R205, R208, 0x5410, R205 ;  /* 0x00005410d0cd7816 */ /* 0x000ff200000000cd */
[----:B------:R-:W1:Y:S02]  /*17080*/  MUFU.EX2 R12, R12 ;  /* 0x0000000c000c7308 */ /* 0x000e640000000800 */
[C---:B-1----:R-:W-:Y:S01]  /*17090*/  FMUL.FTZ R246, R11.reuse, R246 ;  /* 0x000000f60bf67220 */ /* 0x042fe20000410000 */
[C---:B------:R-:W-:Y:S01]  /*170a0*/  FMUL.FTZ R247, R11.reuse, R247 ;  /* 0x000000f70bf77220 */ /* 0x040fe20000410000 */
[C---:B------:R-:W-:Y:S01]  /*170b0*/  FMUL.FTZ R242, R11.reuse, R242 ;  /* 0x000000f20bf27220 */ /* 0x040fe20000410000 */
[C---:B------:R-:W-:Y:S01]  /*170c0*/  FMUL.FTZ R243, R11.reuse, R243 ;  /* 0x000000f30bf37220 */ /* 0x040fe20000410000 */
[C---:B------:R-:W-:Y:S01]  /*170d0*/  FMUL.FTZ R230, R11.reuse, R230 ;  /* 0x000000e60be67220 */ /* 0x040fe20000410000 */
[----:B------:R-:W-:Y:S03]  /*170e0*/  FMUL.FTZ R231, R11, R231 ;  /* 0x000000e70be77220 */ /* 0x000fe60000410000 */
[----:B------:R-:W1:Y:S01]  /*170f0*/  MUFU.EX2 R13, R13 ;  /* 0x0000000d000d7308 */ /* 0x000e620000000800 */
[C---:B------:R-:W-:Y:S01]  /*17100*/  FMUL.FTZ R244, R10.reuse, R244 ;  /* 0x000000f40af47220 */ /* 0x040fe20000410000 */
[C---:B------:R-:W-:Y:S01]  /*17110*/  FMUL.FTZ R245, R10.reuse, R245 ;  /* 0x000000f50af57220 */ /* 0x040fe20000410000 */
[C---:B------:R-:W-:Y:S01]  /*17120*/  FMUL.FTZ R240, R10.reuse, R240 ;  /* 0x000000f00af07220 */ /* 0x040fe20000410000 */
[C---:B------:R-:W-:Y:S01]  /*17130*/  FMUL.FTZ R241, R10.reuse, R241 ;  /* 0x000000f10af17220 */ /* 0x040fe20000410000 */
[C---:B------:R-:W-:Y:S01]  /*17140*/  FMUL.FTZ R228, R10.reuse, R228 ;  /* 0x000000e40ae47220 */ /* 0x040fe20000410000 */
[----:B------:R-:W-:Y:S01]  /*17150*/  FMUL.FTZ R229, R10, R229 ;  /* 0x000000e50ae57220 */ /* 0x000fe20000410000 */
[----:B------:R-:W-:Y:S03]  /*17160*/  FFMA.FTZ R0, R217, R10, R0 ;  /* 0x0000000ad9007223 */ /* 0x000fe60000010000 */
[----:B------:R-:W-:Y:S01]  /*17170*/  MUFU.EX2 R15, R15 ;  /* 0x0000000f000f7308 */ /* 0x000fe20000000800 */
        /* <DEDUP_REMOVED lines=8> */
[C---:B-1----:R-:W-:Y:S01]  /*17200*/  FMUL.FTZ R250, R13.reuse, R250 ;  /* 0x000000fa0dfa7220 */ /* 0x042fe20000410000 */
[C---:B------:R-:W-:Y:S01]  /*17210*/  FMUL.FTZ R251, R13.reuse, R251 ;  /* 0x000000fb0dfb7220 */ /* 0x040fe20000410000 */
[C---:B------:R-:W-:Y:S01]  /*17220*/  FMUL.FTZ R238, R13.reuse, R238 ;  /* 0x000000ee0dee7220 */ /* 0x040fe20000410000 */
[C---:B------:R-:W-:Y:S01]  /*17230*/  FMUL.FTZ R239, R13.reuse, R239 ;  /* 0x000000ef0def7220 */ /* 0x040fe20000410000 */
[C---:B------:R-:W-:Y:S01]  /*17240*/  FMUL.FTZ R234, R13.reuse, R234 ;  /* 0x000000ea0dea7220 */ /* 0x040fe20000410000 */
[----:B------:R-:W-:Y:S01]  /*17250*/  FMUL.FTZ R235, R13, R235 ;  /* 0x000000eb0deb7220 */ /* 0x000fe20000410000 */
[----:B------:R-:W-:Y:S03]  /*17260*/  FFMA.FTZ R3, R218, R12, R3 ;  /* 0x0000000cda037223 */ /* 0x000fe60000010003 */
[----:B------:R-:W-:Y:S01]  /*17270*/  MUFU.EX2 R80, R80 ;  /* 0x0000005000507308 */ /* 0x000fe20000000800 */
[----:B------:R-:W-:Y:S01]  /*17280*/  FADD.FTZ R151, R151, R2 ;  /* 0x0000000297977221 */ /* 0x000fe20000010000 */
[----:B------:R-:W-:Y:S03]  /*17290*/  FFMA.FTZ R4, R221, R13, R4 ;  /* 0x0000000ddd047223 */ /* 0x000fe60000010004 */
[----:B------:R-:W-:Y:S01]  /*172a0*/  FADD.FTZ R146, R146, R151 ;  /* 0x0000009792927221 */ /* 0x000fe20000010000 */
[----:B------:R-:W-:Y:S04]  /*172b0*/  FADD.FTZ R4, R103, R4 ;  /* 0x0000000467047221 */ /* 0x000fe80000010000 */
[----:B------:R-:W-:Y:S01]  /*172c0*/  MUFU.EX2 R66, R66 ;  /* 0x0000004200427308 */ /* 0x000fe20000000800 */
[----:B------:R-:W-:Y:S01]  /*172d0*/  FADD.FTZ R149, R149, R146 ;  /* 0x0000009295957221 */ /* 0x000fe20000010000 */
[----:B------:R-:W-:Y:S03]  /*172e0*/  FADD.FTZ R101, R101, R4 ;  /* 0x0000000465657221 */ /* 0x000fe60000010000 */
[----:B------:R-:W-:Y:S01]  /*172f0*/  FADD.FTZ R150, R150, R149 ;  /* 0x0000009596967221 */ /* 0x000fe20000010000 */
[----:B------:R-:W-:Y:S04]  /*17300*/  FADD.FTZ R100, R100, R101 ;  /* 0x0000006564647221 */ /* 0x000fe80000010000 */
[----:B------:R-:W-:Y:S01]  /*17310*/  MUFU.EX2 R96, R96 ;  /* 0x0000006000607308 */ /* 0x000fe20000000800 */
[----:B------:R-:W-:Y:S01]  /*17320*/  FADD.FTZ R155, R155, R150 ;  /* 0x000000969b9b7221 */ /* 0x000fe20000010000 */
[----:B------:R-:W-:Y:S03]  /*17330*/  FADD.FTZ R93, R93, R100 ;  /* 0x000000645d5d7221 */ /* 0x000fe60000010000 */
        /* <DEDUP_REMOVED lines=19> */
[C---:B--2---:R-:W-:Y:S01]  /*17470*/  FMUL.FTZ R18, R11.reuse, R59 ;  /* 0x0000003b0b127220 */ /* 0x044fe20000410000 */
[----:B---3--:R-:W-:Y:S01]  /*17480*/  FMUL.FTZ R19, R11, R58 ;  /* 0x0000003a0b137220 */ /* 0x008fe20000410000 */
[C---:B----4-:R-:W-:Y:S01]  /*17490*/  FMUL.FTZ R54, R13.reuse, R54 ;  /* 0x000000360d367220 */ /* 0x050fe20000410000 */
[----:B-----5:R-:W-:Y:S01]  /*174a0*/  FMUL.FTZ R16, R10, R52 ;  /* 0x000000340a107220 */ /* 0x020fe20000410000 */
[----:B------:R-:W-:Y:S02]  /*174b0*/  FMUL.FTZ R52, R12, R57 ;  /* 0x000000390c347220 */ /* 0x000fe40000410000 */
[----:B------:R-:W1:Y:S01]  /*174c0*/  LDSM.16.MT88.4 R56, [R252+0x4000] ;  /* 0x00400000fc38783b */ /* 0x000e620000004200 */
[----:B------:R-:W-:Y:S01]  /*174d0*/  FMUL.FTZ R17, R10, R53 ;  /* 0x000000350a117220 */ /* 0x000fe20000410000 */
[----:B------:R-:W-:Y:S01]  /*174e0*/  FMUL.FTZ R53, R12, R55 ;  /* 0x000000370c357220 */ /* 0x000fe20000410000 */
[----:B------:R-:W-:Y:S01]  /*174f0*/  FMUL.FTZ R55, R13, R51 ;  /* 0x000000330d377220 */ /* 0x000fe20000410000 */
[--C-:B------:R-:W-:Y:S01]  /*17500*/  HSET2.LE.AND R51, R177, R225.reuse, PT ;  /* 0x000000e1b1337233 */ /* 0x100fe20003803000 */
[----:B------:R-:W-:Y:S01]  /*17510*/  FADD.FTZ R13, R166, R3 ;  /* 0x00000003a60d7221 */ /* 0x000fe20000010000 */
[----:B------:R-:W-:Y:S01]  /*17520*/  LOP3.LUT R177, R199, 0xff, RZ, 0xc0, !PT ;  /* 0x000000ffc7b17812 */ /* 0x000fe200078ec0ff */
[----:B------:R-:W-:Y:S01]  /*17530*/  MUFU.EX2 R3, R115 ;  /* 0x0000007300037308 */ /* 0x000fe20000000800 */
[--C-:B------:R-:W-:Y:S01]  /*17540*/  FFMA.FTZ R10, R74, UR4, -R9.reuse ;  /* 0x000000044a0a7c23 */ /* 0x100fe20008010809 */
[----:B------:R-:W-:Y:S01]  /*17550*/  FFMA.FTZ R74, R82, UR4, -R9 ;  /* 0x00000004524a7c23 */ /* 0x000fe20008010809 */
[----:B------:R-:W-:Y:S01]  /*17560*/  F2FP.F16.F32.PACK_AB R12, R210, R207 ;  /* 0x000000cfd20c723e */ /* 0x000fe200000000ff */
[----:B------:R-:W-:Y:S06]  /*17570*/  FADD.FTZ R158, R158, R13 ;  /* 0x0000000d9e9e7221 */ /* 0x000fec0000010000 */
[----:B------:R-:W-:Y:S01]  /*17580*/  MUFU.EX2 R74, R74 ;  /* 0x0000004a004a7308 */ /* 0x000fe20000000800 */
[----:B------:R-:W-:Y:S04]  /*17590*/  FADD.FTZ R163, R163, R158 ;  /* 0x0000009ea3a37221 */ /* 0x000fe80000010000 */
[----:B------:R-:W-:Y:S05]  /*175a0*/  FADD.FTZ R160, R160, R163 ;  /* 0x000000a3a0a07221 */ /* 0x000fea0000010000 */
[----:B------:R-:W-:Y:S01]  /*175b0*/  MUFU.EX2 R10, R10 ;  /* 0x0000000a000a7308 */ /* 0x000fe20000000800 */
[----:B------:R-:W-:Y:S04]  /*175c0*/  FADD.FTZ R165, R165, R160 ;  /* 0x000000a0a5a57221 */ /* 0x000fe80000010000 */
[----:B------:R-:W-:Y:S05]  /*175d0*/  FADD.FTZ R162, R162, R165 ;  /* 0x000000a5a2a27221 */ /* 0x000fea0000010000 */
[----:B------:R-:W-:Y:S01]  /*175e0*/  MUFU.EX2 R13, R107 ;  /* 0x0000006b000d7308 */ /* 0x000fe20000000800 */
[----:B------:R-:W-:Y:S04]  /*175f0*/  FADD.FTZ R167, R167, R162 ;  /* 0x000000a2a7a77221 */ /* 0x000fe80000010000 */
[----:B------:R-:W-:Y:S01]  /*17600*/  FADD.FTZ R164, R164, R167 ;  /* 0x000000a7a4a47221 */ /* 0x000fe20000010000 */
[-C--:B-1----:R-:W-:Y:S05]  /*17610*/  HMMA.16816.F32 R16, R20, R56.reuse, R16 ;  /* 0x000000381410723c */ /* 0x082fea0000001810 */
[----:B------:R-:W-:Y:S01]  /*17620*/  FADD.FTZ R169, R169, R164 ;  /* 0x000000a4a9a97221 */ /* 0x000fe20000010000 */
[C---:B------:R-:W-:Y:S05]  /*17630*/  HMMA.16816.F32 R52, R24.reuse, R56, R52 ;  /* 0x000000381834723c */ /* 0x040fea0000001834 */
[----:B------:R-:W-:Y:S01]  /*17640*/  FADD.FTZ R76, R76, R169 ;  /* 0x000000a94c4c7221 */ /* 0x000fe20000010000 */
[-C--:B------:R-:W-:Y:S05]  /*17650*/  HMMA.16816.F32 R248, R24, R58.reuse, R248 ;  /* 0x0000003a18f8723c */ /* 0x080fea00000018f8 */
[----:B------:R-:W-:Y:S01]  /*17660*/  FADD.FTZ R69, R69, R76 ;  /* 0x0000004c45457221 */ /* 0x000fe20000010000 */
[C---:B------:R-:W-:Y:S01]  /*17670*/  HMMA.16816.F32 R244, R20.reuse, R58, R244 ;  /* 0x0000003a14f4723c */ /* 0x040fe200000018f4 */
[----:B------:R-:W1:Y:S04]  /*17680*/  LDSM.16.MT88.4 R56, [R222+0x4000] ;  /* 0x00400000de38783b */ /* 0x000e680000004200 */
[----:B------:R-:W-:Y:S06]  /*17690*/  FADD.FTZ R68, R68, R69 ;  /* 0x0000004544447221 */ /* 0x000fec0000010000 */
[----:B------:R-:W-:Y:S04]  /*176a0*/  FADD.FTZ R77, R77, R68 ;  /* 0x000000444d4d7221 */ /* 0x000fe80000010000 */
[----:B------:R-:W-:Y:S04]  /*176b0*/  FADD.FTZ R64, R64, R77 ;  /* 0x0000004d40407221 */ /* 0x000fe80000010000 */
[----:B------:R-:W-:Y:S01]  /*176c0*/  FADD.FTZ R65, R65, R64 ;  /* 0x0000004041417221 */ /* 0x000fe20000010000 */
[C---:B-1----:R-:W-:Y:S06]  /*176d0*/  HMMA.16816.F32 R240, R20.reuse, R56, R240 ;  /* 0x0000003814f0723c */ /* 0x042fec00000018f0 */
[----:B------:R-:W-:Y:S01]  /*176e0*/  HMMA.16816.F32 R228, R20, R58, R228 ;  /* 0x0000003a14e4723c */ /* 0x000fe200000018e4 */
[----:B------:R-:W1:Y:S05]  /*176f0*/  LDSM.16.MT88.4 R20, [R252+0x4400] ;  /* 0x00440000fc14783b */ /* 0x000e6a0000004200 */
[C---:B------:R-:W-:Y:S01]  /*17700*/  HMMA.16816.F32 R236, R24.reuse, R56, R236 ;  /* 0x0000003818ec723c */ /* 0x040fe200000018ec */
[----:B------:R2:W-:Y:S05]  /*17710*/  MUFU.EX2 R57, R188 ;  /* 0x000000bc00397308 */ /* 0x0005ea0000000800 */
[----:B------:R-:W-:Y:S01]  /*17720*/  HMMA.16816.F32 R232, R24, R58, R232 ;  /* 0x0000003a18e8723c */ /* 0x000fe200000018e8 */
[----:B------:R-:W-:Y:S04]  /*17730*/  LDSM.16.MT88.4 R24, [R252+0x4c00] ;  /* 0x004c0000fc18783b */ /* 0x000fe80000004200 */
[----:B------:R-:W3:Y:S01]  /*17740*/  MUFU.EX2 R59, R206 ;  /* 0x000000ce003b7308 */ /* 0x000ee20000000800 */
[----:B------:R-:W-:Y:S01]  /*17750*/  FFMA.FTZ R56, R67, UR4, -R9 ;  /* 0x0000000443387c23 */ /* 0x000fe20008010809 */
[--C-:B------:R-:W-:Y:S01]  /*17760*/  FFMA.FTZ R67, R73, UR4, -R6.reuse ;  /* 0x0000000449437c23 */ /* 0x100fe20008010806 */
[--C-:B------:R-:W-:Y:S03]  /*17770*/  FFMA.FTZ R73, R81, UR4, -R6.reuse ;  /* 0x0000000451497c23 */ /* 0x100fe60008010806 */
[--C-:B------:R-:W-:Y:S04]  /*17780*/  FFMA.FTZ R81, R97, UR4, -R6.reuse ;  /* 0x0000000461517c23 */ /* 0x100fe80008010806 */
[----:B------:R-:W4:Y:S01]  /*17790*/  MUFU.EX2 R56, R56 ;  /* 0x0000003800387308 */ /* 0x000f220000000800 */
[----:B------:R-:W-:Y:S01]  /*177a0*/  FFMA.FTZ R97, R113, UR4, -R6 ;  /* 0x0000000471617c23 */ /* 0x000fe20008010806 */
[----:B------:R-:W-:Y:S02]  /*177b0*/  SHF.R.U32.HI R113, RZ, 0x10, R127 ;  /* 0x00000010ff717819 */ /* 0x000fe4000001167f */
[----:B--2---:R-:W-:Y:S02]  /*177c0*/  SHF.R.U32.HI R188, RZ, 0x10, R199 ;  /* 0x00000010ffbc7819 */ /* 0x004fe400000116c7 */
[----:B------:R-:W-:Y:S04]  /*177d0*/  LOP3.LUT R113, R113, 0xff, RZ, 0xc0, !PT ;  /* 0x000000ff71717812 */ /* 0x000fe800078ec0ff */
[----:B------:R-:W2:Y:S01]  /*177e0*/  MUFU.EX2 R73, R73 ;  /* 0x0000004900497308 */ /* 0x000ea20000000800 */
[----:B---3--:R-:W-:Y:S02]  /*177f0*/  F2FP.F16.F32.PACK_AB R2, R59, R204 ;  /* 0x000000cc3b02723e */ /* 0x008fe400000000ff */
[----:B------:R-:W-:Y:S07]  /*17800*/  LOP3.LUT R188, R188, 0xff, RZ, 0xc0, !PT ;  /* 0x000000ffbcbc7812 */ /* 0x000fee00078ec0ff */
[----:B------:R-:W-:Y:S01]  /*17810*/  MUFU.EX2 R81, R81 ;  /* 0x0000005100517308 */ /* 0x000fe20000000800 */
[-C--:B-1----:R-:W-:Y:S06]  /*17820*/  HMMA.16816.F32 R16, R28, R20.reuse, R16 ;  /* 0x000000141c10723c */ /* 0x082fec0000001810 */
[C---:B------:R-:W-:Y:S03]  /*17830*/  HMMA.16816.F32 R52, R32.reuse, R20, R52 ;  /* 0x000000142034723c */ /* 0x040fe60000001834 */
[----:B------:R-:W1:Y:S03]  /*17840*/  MUFU.EX2 R67, R67 ;  /* 0x0000004300437308 */ /* 0x000e660000000800 */
[-C--:B------:R-:W-:Y:S07]  /*17850*/  HMMA.16816.F32 R248, R32, R22.reuse, R248 ;  /* 0x0000001620f8723c */ /* 0x080fee00000018f8 */
[----:B------:R-:W3:Y:S01]  /*17860*/  MUFU.EX2 R97, R97 ;  /* 0x0000006100617308 */ /* 0x000ee20000000800 */
[C---:B------:R-:W-:Y:S01]  /*17870*/  HMMA.16816.F32 R244, R28.reuse, R22, R244 ;  /* 0x000000161cf4723c */ /* 0x040fe200000018f4 */
[----:B------:R-:W5:Y:S08]  /*17880*/  LDSM.16.MT88.4 R20, [R222+0x4400] ;  /* 0x00440000de14783b */ /* 0x000f700000004200 */
[----:B------:R4:W-:Y:S02]  /*17890*/  MUFU.EX2 R58, R133 ;  /* 0x00000085003a7308 */ /* 0x0009e40000000800 */
[----:B----4-:R-:W-:Y:S04]  /*178a0*/  SHF.R.U32.HI R133, RZ, 0x8, R226 ;  /* 0x00000008ff857819 */ /* 0x010fe800000116e2 */
[----:B------:R-:W-:Y:S01]  /*178b0*/  PRMT R133, R14, 0x5410, R133 ;  /* 0x000054100e857816 */ /* 0x000fe20000000085 */
[-C--:B-----5:R-:W-:Y:S06]  /*178c0*/  HMMA.16816.F32 R240, R28, R20.reuse, R240 ;  /* 0x000000141cf0723c */ /* 0x0a0fec00000018f0 */
[C---:B------:R-:W-:Y:S06]  /*178d0*/  HMMA.16816.F32 R236, R32.reuse, R20, R236 ;  /* 0x0000001420ec723c */ /* 0x040fec00000018ec */
[-C--:B------:R-:W-:Y:S06]  /*178e0*/  HMMA.16816.F32 R232, R32, R22.reuse, R232 ;  /* 0x0000001620e8723c */ /* 0x080fec00000018e8 */
[----:B------:R-:W-:Y:S01]  /*178f0*/  HMMA.16816.F32 R228, R28, R22, R228 ;  /* 0x000000161ce4723c */ /* 0x000fe200000018e4 */
[----:B------:R-:W4:Y:S04]  /*17900*/  LDSM.16.MT88.4 R20, [R252+0x4800] ;  /* 0x00480000fc14783b */ /* 0x000f280000004200 */
[----:B------:R-:W-:Y:S02]  /*17910*/  F2FP.F16.F32.PACK_AB R33, R174, R173 ;  /* 0x000000adae21723e */ /* 0x000fe400000000ff */
[--C-:B------:R-:W-:Y:S04]  /*17920*/  HSET2.LE.AND R30, R194, R225.reuse, PT ;  /* 0x000000e1c21e7233 */ /* 0x100fe80003803000 */
[----:B------:R-:W-:Y:S02]  /*17930*/  F2FP.F16.F32.PACK_AB R29, R172, R171 ;  /* 0x000000abac1d723e */ /* 0x000fe400000000ff */
[--C-:B------:R-:W-:Y:S02]  /*17940*/  HSET2.LE.AND R31, R185, R225.reuse, PT ;  /* 0x000000e1b91f7233 */ /* 0x100fe40003803000 */
[----:B------:R-:W-:Y:S02]  /*17950*/  LOP3.LUT R30, R30, R29, RZ, 0xc0, !PT ;  /* 0x0000001d1e1e7212 */ /* 0x000fe400078ec0ff */
[--C-:B------:R-:W-:Y:S02]  /*17960*/  HSET2.LE.AND R29, R186, R225.reuse, PT ;  /* 0x000000e1ba1d7233 */ /* 0x100fe40003803000 */
[----:B------:R-:W-:Y:S02]  /*17970*/  F2FP.F16.F32.PACK_AB R34, R193, R192 ;  /* 0x000000c0c122723e */ /* 0x000fe400000000ff */
[C---:B------:R-:W-:Y:S01]  /*17980*/  F2FP.F16.F32.PACK_AB R32, R196.reuse, R195 ;  /* 0x000000c3c420723e */ /* 0x040fe200000000ff */
[----:B------:R-:W-:Y:S01]  /*17990*/  FADD.FTZ R195, R195, R62 ;  /* 0x0000003ec3c37221 */ /* 0x000fe20000010000 */
[----:B------:R-:W-:Y:S02]  /*179a0*/  LOP3.LUT R31, R31, R34, RZ, 0xc0, !PT ;  /* 0x000000221f1f7212 */ /* 0x000fe400078ec0ff */
[----:B------:R-:W-:Y:S01]  /*179b0*/  LOP3.LUT R29, R29, R32, RZ, 0xc0, !PT ;  /* 0x000000201d1d7212 */ /* 0x000fe200078ec0ff */
[----:B------:R-:W-:Y:S01]  /*179c0*/  FADD.FTZ R195, R196, R195 ;  /* 0x000000c3c4c37221 */ /* 0x000fe20000010000 */
[----:B------:R-:W-:Y:S02]  /*179d0*/  LOP3.LUT R34, R182, 0xff, RZ, 0xc0, !PT ;  /* 0x000000ffb6227812 */ /* 0x000fe400078ec0ff */
[----:B------:R-:W-:Y:S01]  /*179e0*/  SHF.R.U32.HI R32, RZ, 0x18, R182 ;  /* 0x00000018ff207819 */ /* 0x000fe200000116b6 */
[----:B------:R-:W-:Y:S01]  /*179f0*/  FADD.FTZ R192, R192, R195 ;  /* 0x000000c3c0c07221 */ /* 0x000fe20000010000 */
[----:B------:R-:W-:Y:S02]  /*17a00*/  LOP3.LUT R35, R182, 0xffff, RZ, 0xc0, !PT ;  /* 0x0000ffffb6237812 */ /* 0x000fe400078ec0ff */
[----:B------:R-:W-:Y:S01]  /*17a10*/  LOP3.LUT R28, R199, 0xffff, RZ, 0xc0, !PT ;  /* 0x0000ffffc71c7812 */ /* 0x000fe200078ec0ff */
[----:B------:R-:W-:Y:S01]  /*17a20*/  FADD.FTZ R193, R193, R192 ;  /* 0x000000c0c1c17221 */ /* 0x000fe20000010000 */
[----:B------:R-:W-:Y:S02]  /*17a30*/  SHF.R.U32.HI R35, RZ, 0x8, R35 ;  /* 0x00000008ff237819 */ /* 0x000fe40000011623 */
[----:B------:R-:W-:Y:S02]  /*17a40*/  SHF.R.U32.HI R28, RZ, 0x8, R28 ;  /* 0x00000008ff1c7819 */ /* 0x000fe4000001161c */
[----:B------:R-:W-:Y:S01]  /*17a50*/  SHF.R.U32.HI R199, RZ, 0x18, R199 ;  /* 0x00000018ffc77819 */ /* 0x000fe200000116c7 */
[-C--:B----4-:R-:W-:Y:S05]  /*17a60*/  HMMA.16816.F32 R16, R36, R20.reuse, R16 ;  /* 0x000000142410723c */ /* 0x090fea0000001810 */
[----:B------:R-:W-:Y:S01]  /*17a70*/  PRMT R177, R177, 0x5410, R28 ;  /* 0x00005410b1b17816 */ /* 0x000fe2000000001c */
[C---:B------:R-:W-:Y:S05]  /*17a80*/  HMMA.16816.F32 R52, R40.reuse, R20, R52 ;  /* 0x000000142834723c */ /* 0x040fea0000001834 */
[--C-:B------:R-:W-:Y:S01]  /*17a90*/  HSET2.LE.AND R28, R187, R225.reuse, PT ;  /* 0x000000e1bb1c7233 */ /* 0x100fe20003803000 */
[-C--:B------:R-:W-:Y:S05]  /*17aa0*/  HMMA.16816.F32 R248, R40, R22.reuse, R248 ;  /* 0x0000001628f8723c */ /* 0x080fea00000018f8 */
[----:B------:R-:W-:Y:S01]  /*17ab0*/  LOP3.LUT R28, R28, R33, RZ, 0xc0, !PT ;  /* 0x000000211c1c7212 */ /* 0x000fe200078ec0ff */
[----:B------:R-:W-:Y:S01]  /*17ac0*/  HMMA.16816.F32 R244, R36, R22, R244 ;  /* 0x0000001624f4723c */ /* 0x000fe200000018f4 */
[----:B------:R-:W4:Y:S04]  /*17ad0*/  LDSM.16.MT88.4 R20, [R222+0x4800] ;  /* 0x00480000de14783b */ /* 0x000f280000004200 */
[----:B------:R-:W-:Y:S01]  /*17ae0*/  SHF.R.U32.HI R33, RZ, 0x10, R182 ;  /* 0x00000010ff217819 */ /* 0x000fe200000116b6 */
[C---:B------:R-:W-:Y:S05]  /*17af0*/  HMMA.16816.F32 R16, R44.reuse, R24, R16 ;  /* 0x000000182c10723c */ /* 0x040fea0000001810 */
[----:B------:R-:W-:Y:S02]  /*17b00*/  LOP3.LUT R33, R33, 0xff, RZ, 0xc0, !PT ;  /* 0x000000ff21217812 */ /* 0x000fe400078ec0ff */
[----:B------:R-:W-:Y:S04]  /*17b10*/  PRMT R188, R188, 0x5410, R199 ;  /* 0x00005410bcbc7816 */ /* 0x000fe800000000c7 */
[----:B------:R-:W-:Y:S07]  /*17b20*/  PRMT R112, R33, 0x5410, R32 ;  /* 0x0000541021707816 */ /* 0x000fee0000000020 */
[----:B------:R-:W-:Y:S06]  /*17b30*/  HMMA.16816.F32 R244, R44, R26, R244 ;  /* 0x0000001a2cf4723c */ /* 0x000fec00000018f4 */
[-C--:B----4-:R-:W-:Y:S06]  /*17b40*/  HMMA.16816.F32 R240, R36, R20.reuse, R240 ;  /* 0x0000001424f0723c */ /* 0x090fec00000018f0 */
[C---:B------:R-:W-:Y:S06]  /*17b50*/  HMMA.16816.F32 R236, R40.reuse, R20, R236 ;  /* 0x0000001428ec723c */ /* 0x040fec00000018ec */
[-C--:B------:R-:W-:Y:S05]  /*17b60*/  HMMA.16816.F32 R232, R40, R22.reuse, R232 ;  /* 0x0000001628e8723c */ /* 0x080fea00000018e8 */
[----:B------:R-:W-:Y:S01]  /*17b70*/  F2FP.F16.F32.PACK_AB R20, R56, R15 ;  /* 0x0000000f3814723e */ /* 0x000fe200000000ff */
[----:B------:R-:W-:Y:S05]  /*17b80*/  HMMA.16816.F32 R228, R36, R22, R228 ;  /* 0x0000001624e4723c */ /* 0x000fea00000018e4 */
[----:B------:R-:W-:Y:S01]  /*17b90*/  LOP3.LUT R51, R51, R20, RZ, 0xc0, !PT ;  /* 0x0000001433337212 */ /* 0x000fe200078ec0ff */
[--C-:B------:R-:W-:Y:S01]  /*17ba0*/  FFMA.FTZ R41, R104, UR4, -R6.reuse ;  /* 0x0000000468297c23 */ /* 0x100fe20008010806 */
[----:B------:R-:W4:Y:S01]  /*17bb0*/  LDSM.16.MT88.4 R20, [R222+0x4c00] ;  /* 0x004c0000de14783b */ /* 0x000f220000004200 */
[----:B------:R-:W-:Y:S02]  /*17bc0*/  LOP3.LUT R36, R209, 0xff, RZ, 0xc0, !PT ;  /* 0x000000ffd1247812 */ /* 0x000fe400078ec0ff */
[----:B------:R5:W-:Y:S01]  /*17bd0*/  MUFU.EX2 R82, R41 ;  /* 0x0000002900527308 */ /* 0x000be20000000800 */
[----:B------:R-:W-:Y:S01]  /*17be0*/  F2FP.F16.F32.PACK_AB R39, R176, R175 ;  /* 0x000000afb027723e */ /* 0x000fe200000000ff */
[C---:B------:R-:W-:Y:S05]  /*17bf0*/  HMMA.16816.F32 R52, R48.reuse, R24, R52 ;  /* 0x000000183034723c */ /* 0x040fea0000001834 */
[----:B------:R-:W-:Y:S01]  /*17c00*/  F2FP.F16.F32.PACK_AB R43, R179, R178 ;  /* 0x000000b2b32b723e */ /* 0x000fe200000000ff */
[----:B------:R-:W-:Y:S05]  /*17c10*/  HMMA.16816.F32 R248, R48, R26, R248 ;  /* 0x0000001a30f8723c */ /* 0x000fea00000018f8 */
[----:B------:R-:W-:Y:S01]  /*17c20*/  SHF.R.U32.HI R24, RZ, 0x18, R209 ;  /* 0x00000018ff187819 */ /* 0x000fe200000116d1 */
[----:B------:R-:W-:Y:S01]  /*17c30*/  FFMA.FTZ R104, R128, UR4, -R6 ;  /* 0x0000000480687c23 */ /* 0x000fe20008010806 */
[----:B------:R-:W-:Y:S01]  /*17c40*/  LOP3.LUT R25, R209, 0xffff, RZ, 0xc0, !PT ;  /* 0x0000ffffd1197812 */ /* 0x000fe200078ec0ff */
[----:B------:R-:W-:Y:S03]  /*17c50*/  FADD.FTZ R15, R15, R86 ;  /* 0x000000560f0f7221 */ /* 0x000fe60000010000 */
[----:B------:R-:W-:Y:S01]  /*17c60*/  SHF.R.U32.HI R25, RZ, 0x8, R25 ;  /* 0x00000008ff197819 */ /* 0x000fe20000011619 */
[----:B------:R-:W-:Y:S01]  /*17c70*/  MUFU.EX2 R104, R104 ;  /* 0x0000006800687308 */ /* 0x000fe20000000800 */
[----:B------:R-:W-:Y:S01]  /*17c80*/  SHF.R.U32.HI R37, RZ, 0x10, R209 ;  /* 0x00000010ff257819 */ /* 0x000fe200000116d1 */
[----:B------:R-:W-:Y:S01]  /*17c90*/  FADD.FTZ R15, R56, R15 ;  /* 0x0000000f380f7221 */ /* 0x000fe20000010000 */
[----:B------:R-:W-:Y:S02]  /*17ca0*/  PRMT R36, R36, 0x5410, R25 ;  /* 0x0000541024247816 */ /* 0x000fe40000000019 */
[----:B------:R-:W-:Y:S02]  /*17cb0*/  LOP3.LUT R37, R37, 0xff, RZ, 0xc0, !PT ;  /* 0x000000ff25257812 */ /* 0x000fe400078ec0ff */
[----:B------:R-:W-:Y:S02]  /*17cc0*/  SHF.R.U32.HI R38, RZ, 0x10, R181 ;  /* 0x00000010ff267819 */ /* 0x000fe400000116b5 */
[----:B------:R-:W-:Y:S02]  /*17cd0*/  PRMT R37, R37, 0x5410, R24 ;  /* 0x0000541025257816 */ /* 0x000fe40000000018 */
[----:B------:R-:W2:Y:S01]  /*17ce0*/  LDSM.16.MT88.4 R24, [R252+0x5000] ;  /* 0x00500000fc18783b */ /* 0x000ea20000004200 */
[--C-:B------:R-:W-:Y:S02]  /*17cf0*/  HSET2.LE.AND R36, R36, R225.reuse, PT ;  /* 0x000000e124247233 */ /* 0x100fe40003803000 */
[----:B------:R-:W-:Y:S02]  /*17d00*/  LOP3.LUT R38, R38, 0xff, RZ, 0xc0, !PT ;  /* 0x000000ff26267812 */ /* 0x000fe400078ec0ff */
[----:B------:R-:W-:Y:S01]  /*17d10*/  F2FP.F16.F32.PACK_AB R42, R201, R198 ;  /* 0x000000c6c92a723e */ /* 0x000fe200000000ff */
[-C--:B----4-:R-:W-:Y:S05]  /*17d20*/  HMMA.16816.F32 R240, R44, R20.reuse, R240 ;  /* 0x000000142cf0723c */ /* 0x090fea00000018f0 */
[----:B------:R-:W-:Y:S01]  /*17d30*/  LOP3.LUT R36, R36, R43, RZ, 0xc0, !PT ;  /* 0x0000002b24247212 */ /* 0x000fe200078ec0ff */
[----:B------:R-:W-:Y:S05]  /*17d40*/  HMMA.16816.F32 R236, R48, R20, R236 ;  /* 0x0000001430ec723c */ /* 0x000fea00000018ec */
[--C-:B------:R-:W-:Y:S01]  /*17d50*/  HSET2.LE.AND R37, R37, R225.reuse, PT ;  /* 0x000000e125257233 */ /* 0x100fe20003803000 */
[-C--:B------:R-:W-:Y:S05]  /*17d60*/  HMMA.16816.F32 R228, R44, R22.reuse, R228 ;  /* 0x000000162ce4723c */ /* 0x080fea00000018e4 */
[C---:B------:R-:W-:Y:S01]  /*17d70*/  LOP3.LUT R21, R181.reuse, 0xffff, RZ, 0xc0, !PT ;  /* 0x0000ffffb5157812 */ /* 0x040fe200078ec0ff */
[----:B------:R-:W-:Y:S05]  /*17d80*/  HMMA.16816.F32 R232, R48, R22, R232 ;  /* 0x0000001630e8723c */ /* 0x000fea00000018e8 */
[----:B------:R-:W-:Y:S01]  /*17d90*/  LOP3.LUT R20, R181, 0xff, RZ, 0xc0, !PT ;  /* 0x000000ffb5147812 */ /* 0x000fe200078ec0ff */
[--C-:B------:R-:W-:Y:S01]  /*17da0*/  FFMA.FTZ R44, R105, UR4, -R6.reuse ;  /* 0x00000004692c7c23 */ /* 0x100fe20008010806 */
[----:B------:R-:W-:Y:S01]  /*17db0*/  SHF.R.U32.HI R21, RZ, 0x8, R21 ;  /* 0x00000008ff157819 */ /* 0x000fe20000011615 */
[----:B------:R-:W-:Y:S02]  /*17dc0*/  FFMA.FTZ R6, R121, UR4, -R6 ;  /* 0x0000000479067c23 */ /* 0x000fe40008010806 */
[----:B------:R4:W-:Y:S01]  /*17dd0*/  MUFU.EX2 R11, R44 ;  /* 0x0000002c000b7308 */ /* 0x0009e20000000800 */
[----:B------:R-:W-:Y:S02]  /*17de0*/  PRMT R194, R20, 0x5410, R21 ;  /* 0x0000541014c27816 */ /* 0x000fe40000000015 */
[----:B------:R-:W3:Y:S01]  /*17df0*/  LDSM.16.MT88.4 R20, [R222+0x5000] ;  /* 0x00500000de14783b */ /* 0x000ee20000004200 */
[----:B------:R-:W-:Y:S01]  /*17e00*/  SHF.R.U32.HI R181, RZ, 0x18, R181 ;  /* 0x00000018ffb57819 */ /* 0x000fe200000116b5 */
[C---:B--2---:R-:W-:Y:S05]  /*17e10*/  HMMA.16816.F32 R16, R28.reuse, R24, R16 ;  /* 0x000000181c10723c */ /* 0x044fea0000001810 */
[----:B------:R-:W-:Y:S01]  /*17e20*/  PRMT R182, R38, 0x5410, R181 ;  /* 0x0000541026b67816 */ /* 0x000fe200000000b5 */
[C---:B------:R-:W-:Y:S05]  /*17e30*/  HMMA.16816.F32 R244, R28.reuse, R26, R244 ;  /* 0x0000001a1cf4723c */ /* 0x040fea00000018f4 */
[----:B------:R-:W-:Y:S02]  /*17e40*/  PRMT R181, R34, 0x5410, R35 ;  /* 0x0000541022b57816 */ /* 0x000fe40000000023 */
[----:B------:R-:W2:Y:S01]  /*17e50*/  LDSM.16.MT88.4 R32, [R252+0x5400] ;  /* 0x00540000fc20783b */ /* 0x000ea20000004200 */
[----:B------:R-:W-:Y:S03]  /*17e60*/  F2FP.F16.F32.PACK_AB R45, R73, R72 ;  /* 0x00000048492d723e */ /* 0x000fe600000000ff */
[----:B------:R-:W-:Y:S02]  /*17e70*/  F2FP.F16.F32.PACK_AB R46, R83, R74 ;  /* 0x0000004a532e723e */ /* 0x000fe400000000ff */
[--C-:B------:R-:W-:Y:S02]  /*17e80*/  HSET2.LE.AND R38, R170, R225.reuse, PT ;  /* 0x000000e1aa267233 */ /* 0x100fe40003803000 */
[--C-:B------:R-:W-:Y:S01]  /*17e90*/  HSET2.LE.AND R48, R118, R225.reuse, PT ;  /* 0x000000e176307233 */ /* 0x100fe20003803000 */
[----:B------:R-:W-:Y:S01]  /*17ea0*/  FADD.FTZ R118, R137, R0 ;  /* 0x0000000089767221 */ /* 0x000fe20000010000 */
[--C-:B------:R-:W-:Y:S01]  /*17eb0*/  HSET2.LE.AND R50, R117, R225.reuse, PT ;  /* 0x000000e175327233 */ /* 0x100fe20003803000 */
[--C-:B------:R-:W-:Y:S01]  /*17ec0*/  FFMA.FTZ R0, R90, UR4, -R9.reuse ;  /* 0x000000045a007c23 */ /* 0x100fe20008010809 */
[----:B------:R-:W-:Y:S01]  /*17ed0*/  LOP3.LUT R38, R38, R39, RZ, 0xc0, !PT ;  /* 0x0000002726267212 */ /* 0x000fe200078ec0ff */
[----:B------:R-:W-:Y:S01]  /*17ee0*/  FADD.FTZ R135, R135, R118 ;  /* 0x0000007687877221 */ /* 0x000fe20000010000 */
[--C-:B------:R-:W-:Y:S01]  /*17ef0*/  HSET2.LE.AND R39, R168, R225.reuse, PT ;  /* 0x000000e1a8277233 */ /* 0x100fe20003803000 */
[----:B------:R-:W-:Y:S01]  /*17f00*/  FFMA.FTZ R9, R123, UR4, -R9 ;  /* 0x000000047b097c23 */ /* 0x000fe20008010809 */
[----:B-1----:R-:W-:Y:S01]  /*17f10*/  F2FP.F16.F32.PACK_AB R43, R67, R66 ;  /* 0x00000042432b723e */ /* 0x002fe200000000ff */
[----:B------:R-:W1:Y:S01]  /*17f20*/  MUFU.EX2 R0, R0 ;  /* 0x0000000000007308 */ /* 0x000e620000000800 */
[--C-:B------:R-:W-:Y:S01]  /*17f30*/  HSET2.LE.AND R182, R182, R225.reuse, PT ;  /* 0x000000e1b6b67233 */ /* 0x100fe20003803000 */
[----:B------:R-:W-:Y:S01]  /*17f40*/  FADD.FTZ R66, R66, R65 ;  /* 0x0000004142427221 */ /* 0x000fe20000010000 */
[----:B------:R-:W-:Y:S02]  /*17f50*/  LOP3.LUT R39, R39, R42, RZ, 0xc0, !PT ;  /* 0x0000002a27277212 */ /* 0x000fe400078ec0ff */
[----:B------:R-:W-:Y:S01]  /*17f60*/  F2FP.F16.F32.PACK_AB R42, R203, R202 ;  /* 0x000000cacb2a723e */ /* 0x000fe200000000ff */
[----:B------:R-:W-:Y:S01]  /*17f70*/  FADD.FTZ R67, R67, R66 ;  /* 0x0000004243437221 */ /* 0x000fe20000010000 */
[C---:B---3--:R-:W-:Y:S03]  /*17f80*/  HMMA.16816.F32 R240, R28.reuse, R20, R240 ;  /* 0x000000141cf0723c */ /* 0x048fe600000018f0 */
[----:B------:R-:W-:Y:S01]  /*17f90*/  MUFU.EX2 R9, R9 ;  /* 0x0000000900097308 */ /* 0x000fe20000000800 */
[----:B------:R-:W-:Y:S01]  /*17fa0*/  LOP3.LUT R37, R37, R42, RZ, 0xc0, !PT ;  /* 0x0000002a25257212 */ /* 0x000fe200078ec0ff */
[----:B------:R-:W-:Y:S01]  /*17fb0*/  FADD.FTZ R72, R72, R67 ;  /* 0x0000004348487221 */ /* 0x000fe20000010000 */
[----:B------:R-:W-:Y:S01]  /*17fc0*/  SHF.R.U32.HI R42, RZ, 0x18, R127 ;  /* 0x00000018ff2a7819 */ /* 0x000fe2000001167f */
[----:B------:R-:W-:Y:S01]  /*17fd0*/  HMMA.16816.F32 R228, R28, R22, R228 ;  /* 0x000000161ce4723c */ /* 0x000fe200000018e4 */
[----:B------:R-:W3:Y:S03]  /*17fe0*/  LDSM.16.MT88.4 R28, [R222+0x5400] ;  /* 0x00540000de1c783b */ /* 0x000ee60000004200 */
[----:B------:R-:W-:Y:S01]  /*17ff0*/  LOP3.LUT R40, R127, 0xffff, RZ, 0xc0, !PT ;  /* 0x0000ffff7f287812 */ /* 0x000fe200078ec0ff */
[----:B------:R-:W-:Y:S01]  /*18000*/  FADD.FTZ R73, R73, R72 ;  /* 0x0000004849497221 */ /* 0x000fe20000010000 */
[----:B------:R-:W-:Y:S01]  /*18010*/  LOP3.LUT R105, R127, 0xff, RZ, 0xc0, !PT ;  /* 0x000000ff7f697812 */ /* 0x000fe200078ec0ff */
[----:B------:R-:W-:Y:S01]  /*18020*/  FADD.FTZ R202, R202, R193 ;  /* 0x000000c1caca7221 */ /* 0x000fe20000010000 */
[C---:B--2---:R-:W-:Y:S05]  /*18030*/  HMMA.16816.F32 R16, R36.reuse, R32, R16 ;  /* 0x000000202410723c */ /* 0x044fea0000001810 */
[----:B------:R-:W-:Y:S01]  /*18040*/  SHF.R.U32.HI R40, RZ, 0x8, R40 ;  /* 0x00000008ff287819 */ /* 0x000fe20000011628 */
[C---:B------:R-:W-:Y:S05]  /*18050*/  HMMA.16816.F32 R244, R36.reuse, R34, R244 ;  /* 0x0000002224f4723c */ /* 0x040fea00000018f4 */
[----:B------:R-:W-:Y:S01]  /*18060*/  PRMT R105, R105, 0x5410, R40 ;  /* 0x0000541069697816 */ /* 0x000fe20000000028 */
[----:B------:R-:W-:Y:S01]  /*18070*/  FADD.FTZ R203, R203, R202 ;  /* 0x000000cacbcb7221 */ /* 0x000fe20000010000 */
[--C-:B------:R-:W-:Y:S04]  /*18080*/  HSET2.LE.AND R40, R126, R225.reuse, PT ;  /* 0x000000e17e287233 */ /* 0x100fe80003803000 */
[----:B------:R-:W-:Y:S01]  /*18090*/  PRMT R113, R113, 0x5410, R42 ;  /* 0x0000541071717816 */ /* 0x000fe2000000002a */
[----:B------:R-:W-:Y:S01]  /*180a0*/  FADD.FTZ R198, R198, R203 ;  /* 0x000000cbc6c67221 */ /* 0x000fe20000010000 */
[----:B------:R-:W-:Y:S02]  /*180b0*/  LOP3.LUT R40, R40, R43, RZ, 0xc0, !PT ;  /* 0x0000002b28287212 */ /* 0x000fe400078ec0ff */
[--C-:B------:R-:W-:Y:S01]  /*180c0*/  HSET2.LE.AND R42, R125, R225.reuse, PT ;  /* 0x000000e17d2a7233 */ /* 0x100fe20003803000 */
[----:B------:R-:W-:Y:S01]  /*180d0*/  FADD.FTZ R198, R201, R198 ;  /* 0x000000c6c9c67221 */ /* 0x000fe20000010000 */
[--C-:B------:R-:W-:Y:S02]  /*180e0*/  HSET2.LE.AND R43, R119, R225.reuse, PT ;  /* 0x000000e1772b7233 */ /* 0x100fe40003803000 */
[----:B-----5:R-:W-:Y:S01]  /*180f0*/  F2FP.F16.F32.PACK_AB R41, R75, R10 ;  /* 0x0000000a4b29723e */ /* 0x020fe200000000ff */
[----:B------:R-:W-:Y:S01]  /*18100*/  FADD.FTZ R10, R10, R15 ;  /* 0x0000000f0a0a7221 */ /* 0x000fe20000010000 */
[----:B------:R-:W-:Y:S01]  /*18110*/  LOP3.LUT R42, R42, R45, RZ, 0xc0, !PT ;  /* 0x0000002d2a2a7212 */ /* 0x000fe200078ec0ff */
[----:B------:R-:W-:Y:S01]  /*18120*/  FADD.FTZ R207, R207, R198 ;  /* 0x000000c6cfcf7221 */ /* 0x000fe20000010000 */
[----:B------:R-:W-:Y:S01]  /*18130*/  LOP3.LUT R43, R43, R46, RZ, 0xc0, !PT ;  /* 0x0000002e2b2b7212 */ /* 0x000fe200078ec0ff */
[----:B------:R-:W-:Y:S01]  /*18140*/  FADD.FTZ R75, R75, R10 ;  /* 0x0000000a4b4b7221 */ /* 0x000fe20000010000 */
[C---:B---3--:R-:W-:Y:S01]  /*18150*/  HMMA.16816.F32 R240, R36.reuse, R28, R240 ;  /* 0x0000001c24f0723c */ /* 0x048fe200000018f0 */
[----:B----4-:R-:W-:Y:S02]  /*18160*/  LDSM.16.MT88.4 R44, [R222+0x5800] ;  /* 0x00580000de2c783b */ /* 0x010fe40000004200 */
[----:B------:R-:W-:Y:S01]  /*18170*/  LOP3.LUT R41, R124, R41, RZ, 0xc0, !PT ;  /* 0x000000297c297212 */ /* 0x000fe200078ec0ff */
[----:B------:R-:W-:Y:S01]  /*18180*/  FADD.FTZ R74, R74, R75 ;  /* 0x0000004b4a4a7221 */ /* 0x000fe20000010000 */
[--C-:B------:R-:W-:Y:S01]  /*18190*/  HSET2.LE.AND R51, R111, R225.reuse, PT ;  /* 0x000000e16f337233 */ /* 0x100fe20003803000 */
[----:B------:R-:W-:Y:S05]  /*181a0*/  HMMA.16816.F32 R228, R36, R30, R228 ;  /* 0x0000001e24e4723c */ /* 0x000fea00000018e4 */
[----:B------:R-:W-:Y:S01]  /*181b0*/  LOP3.LUT R51, R51, R2, RZ, 0xc0, !PT ;  /* 0x0000000233337212 */ /* 0x000fe200078ec0ff */
[C---:B------:R-:W-:Y:S01]  /*181c0*/  HMMA.16816.F32 R248, R40.reuse, R26, R248 ;  /* 0x0000001a28f8723c */ /* 0x040fe200000018f8 */
[----:B------:R-:W2:Y:S04]  /*181d0*/  MUFU.EX2 R2, R114 ;  /* 0x0000007200027308 */ /* 0x000ea80000000800 */
[----:B------:R-:W-:Y:S01]  /*181e0*/  F2FP.F16.F32.PACK_AB R39, R183, R180 ;  /* 0x000000b4b727723e */ /* 0x000fe200000000ff */
[C---:B------:R-:W-:Y:S05]  /*181f0*/  HMMA.16816.F32 R52, R40.reuse, R24, R52 ;  /* 0x000000182834723c */ /* 0x040fea0000001834 */
[----:B------:R-:W-:Y:S01]  /*18200*/  F2FP.F16.F32.PACK_AB R37, R57, R184 ;  /* 0x000000b83925723e */ /* 0x000fe200000000ff */
[C---:B------:R-:W-:Y:S05]  /*18210*/  HMMA.16816.F32 R236, R40.reuse, R20, R236 ;  /* 0x0000001428ec723c */ /* 0x040fea00000018ec */
[----:B------:R-:W-:Y:S01]  /*18220*/  LOP3.LUT R50, R50, R39, RZ, 0xc0, !PT ;  /* 0x0000002732327212 */ /* 0x000fe200078ec0ff */
[----:B------:R-:W-:Y:S01]  /*18230*/  HMMA.16816.F32 R232, R40, R22, R232 ;  /* 0x0000001628e8723c */ /* 0x000fe200000018e8 */
[----:B------:R3:W-:Y:S04]  /*18240*/  MUFU.EX2 R41, R6 ;  /* 0x0000000600297308 */ /* 0x0007e80000000800 */
[--C-:B------:R-:W-:Y:S01]  /*18250*/  HSET2.LE.AND R26, R109, R225.reuse, PT ;  /* 0x000000e16d1a7233 */ /* 0x100fe20003803000 */
[----:B------:R-:W-:Y:S01]  /*18260*/  FADD.FTZ R21, R134, R135 ;  /* 0x0000008786157221 */ /* 0x000fe20000010000 */
[--C-:B------:R-:W-:Y:S01]  /*18270*/  HSET2.LE.AND R20, R194, R225.reuse, PT ;  /* 0x000000e1c2147233 */ /* 0x100fe20003803000 */
[----:B------:R-:W-:Y:S03]  /*18280*/  FADD.FTZ R83, R83, R74 ;  /* 0x0000004a53537221 */ /* 0x000fe60000010000 */
[----:B------:R-:W-:Y:S01]  /*18290*/  F2FP.F16.F32.PACK_AB R23, R97, R96 ;  /* 0x000000606117723e */ /* 0x000fe200000000ff */
[----:B------:R-:W-:Y:S01]  /*182a0*/  FADD.FTZ R138, R138, R21 ;  /* 0x000000158a8a7221 */ /* 0x000fe20000010000 */
[----:B------:R-:W-:Y:S01]  /*182b0*/  F2FP.F16.F32.PACK_AB R25, R89, R88 ;  /* 0x000000585919723e */ /* 0x000fe200000000ff */
[----:B------:R-:W-:Y:S01]  /*182c0*/  FADD.FTZ R88, R88, R73 ;  /* 0x0000004958587221 */ /* 0x000fe20000010000 */
[----:B------:R-:W-:Y:S01]  /*182d0*/  LOP3.LUT R48, R48, R37, RZ, 0xc0, !PT ;  /* 0x0000002530307212 */ /* 0x000fe200078ec0ff */
[----:B------:R-:W-:Y:S01]  /*182e0*/  FADD.FTZ R141, R141, R138 ;  /* 0x0000008a8d8d7221 */ /* 0x000fe20000010000 */
[----:B------:R-:W-:Y:S01]  /*182f0*/  LOP3.LUT R26, R26, R23, RZ, 0xc0, !PT ;  /* 0x000000171a1a7212 */ /* 0x000fe200078ec0ff */
[----:B------:R-:W4:Y:S01]  /*18300*/  LDSM.16.MT88.4 R36, [R252+0x5800] ;  /* 0x00580000fc24783b */ /* 0x000f220000004200 */
        /* <DEDUP_REMOVED lines=8> */
[----:B------:R-:W-:Y:S01]  /*18390*/  F2FP.F16.F32.PACK_AB R24, R99, R98 ;  /* 0x000000626318723e */ /* 0x000fe200000000ff */
        /* <DEDUP_REMOVED lines=9> */
[--C-:B------:R-:W-:Y:S01]  /*18430*/  HSET2.LE.AND R27, R102, R225.reuse, PT ;  /* 0x000000e1661b7233 */ /* 0x100fe20003803000 */
[----:B------:R-:W-:Y:S01]  /*18440*/  FADD.FTZ R98, R98, R91 ;  /* 0x0000005b62627221 */ /* 0x000fe20000010000 */
[--C-:B------:R-:W-:Y:S01]  /*18450*/  HSET2.LE.AND R24, R177, R225.reuse, PT ;  /* 0x000000e1b1187233 */ /* 0x100fe20003803000 */
[----:B------:R-:W-:Y:S01]  /*18460*/  FADD.FTZ R143, R143, R140 ;  /* 0x0000008c8f8f7221 */ /* 0x000fe20000010000 */
[----:B---3--:R-:W-:Y:S01]  /*18470*/  F2FP.F16.F32.PACK_AB R6, R131, R130 ;  /* 0x000000828306723e */ /* 0x008fe200000000ff */
[C---:B------:R-:W-:Y:S05]  /*18480*/  HMMA.16816.F32 R52, R20.reuse, R32, R52 ;  /* 0x000000201434723c */ /* 0x040fea0000001834 */
[--C-:B------:R-:W-:Y:S01]  /*18490*/  HSET2.LE.AND R49, R116, R225.reuse, PT ;  /* 0x000000e174317233 */ /* 0x100fe20003803000 */
[C---:B------:R-:W-:Y:S05]  /*184a0*/  HMMA.16816.F32 R248, R20.reuse, R34, R248 ;  /* 0x0000002214f8723c */ /* 0x040fea00000018f8 */
[----:B------:R-:W-:Y:S01]  /*184b0*/  F2FP.F16.F32.PACK_AB R33, R11, R82 ;  /* 0x000000520b21723e */ /* 0x000fe200000000ff */
[C---:B------:R-:W-:Y:S05]  /*184c0*/  HMMA.16816.F32 R236, R20.reuse, R28, R236 ;  /* 0x0000001c14ec723c */ /* 0x040fea00000018ec */
[----:B--2---:R-:W-:Y:S01]  /*184d0*/  F2FP.F16.F32.PACK_AB R32, R3, R2 ;  /* 0x000000020320723e */ /* 0x004fe200000000ff */
[----:B------:R-:W-:Y:S05]  /*184e0*/  HMMA.16816.F32 R232, R20, R30, R232 ;  /* 0x0000001e14e8723c */ /* 0x000fea00000018e8 */
[----:B------:R-:W-:Y:S01]  /*184f0*/  LOP3.LUT R24, R24, R33, RZ, 0xc0, !PT ;  /* 0x0000002118187212 */ /* 0x000fe200078ec0ff */
[----:B------:R-:W-:Y:S01]  /*18500*/  FADD.FTZ R144, R144, R143 ;  /* 0x0000008f90907221 */ /* 0x000fe20000010000 */
[----:B------:R-:W-:Y:S01]  /*18510*/  LOP3.LUT R27, R27, R32, RZ, 0xc0, !PT ;  /* 0x000000201b1b7212 */ /* 0x000fe200078ec0ff */
[----:B------:R-:W-:Y:S01]  /*18520*/  FADD.FTZ R81, R81, R80 ;  /* 0x0000005051517221 */ /* 0x000fe20000010000 */
[----:B------:R-:W1:Y:S02]  /*18530*/  LDSM.16.MT88.4 R32, [R252+0x5c00] ;  /* 0x005c0000fc20783b */ /* 0x000e640000004200 */
[----:B------:R-:W-:Y:S01]  /*18540*/  LOP3.LUT R49, R49, R12, RZ, 0xc0, !PT ;  /* 0x0000000c31317212 */ /* 0x000fe200078ec0ff */
[----:B------:R-:W-:Y:S01]  /*18550*/  FADD.FTZ R147, R147, R144 ;  /* 0x0000009093937221 */ /* 0x000fe20000010000 */
[----:B------:R-:W2:Y:S01]  /*18560*/  MUFU.EX2 R12, R106 ;  /* 0x0000006a000c7308 */ /* 0x000ea20000000800 */
[----:B------:R-:W-:Y:S01]  /*18570*/  F2FP.F16.F32.PACK_AB R21, R190, R189 ;  /* 0x000000bdbe15723e */ /* 0x000fe200000000ff */
[----:B------:R-:W-:Y:S01]  /*18580*/  FADD.FTZ R99, R99, R98 ;  /* 0x0000006263637221 */ /* 0x000fe20000010000 */
[--C-:B------:R-:W-:Y:S01]  /*18590*/  HSET2.LE.AND R30, R95, R225.reuse, PT ;  /* 0x000000e15f1e7233 */ /* 0x100fe20003803000 */
[----:B------:R-:W-:Y:S01]  /*185a0*/  FADD.FTZ R60, R60, R147 ;  /* 0x000000933c3c7221 */ /* 0x000fe20000010000 */
[C---:B----4-:R-:W-:Y:S05]  /*185b0*/  HMMA.16816.F32 R16, R48.reuse, R36, R16 ;  /* 0x000000243010723c */ /* 0x050fea0000001810 */
[--C-:B------:R-:W-:Y:S01]  /*185c0*/  HSET2.LE.AND R25, R188, R225.reuse, PT ;  /* 0x000000e1bc197233 */ /* 0x100fe20003803000 */
[C---:B------:R-:W-:Y:S05]  /*185d0*/  HMMA.16816.F32 R244, R48.reuse, R38, R244 ;  /* 0x0000002630f4723c */ /* 0x040fea00000018f4 */
[--C-:B------:R-:W-:Y:S01]  /*185e0*/  HSET2.LE.AND R28, R181, R225.reuse, PT ;  /* 0x000000e1b51c7233 */ /* 0x100fe20003803000 */
[C---:B------:R-:W-:Y:S05]  /*185f0*/  HMMA.16816.F32 R240, R48.reuse, R44, R240 ;  /* 0x0000002c30f0723c */ /* 0x040fea00000018f0 */
[----:B--2---:R-:W-:Y:S01]  /*18600*/  F2FP.F16.F32.PACK_AB R4, R13, R12 ;  /* 0x0000000c0d04723e */ /* 0x004fe200000000ff */
[----:B------:R-:W-:Y:S05]  /*18610*/  HMMA.16816.F32 R228, R48, R46, R228 ;  /* 0x0000002e30e4723c */ /* 0x000fea00000018e4 */
[----:B------:R-:W-:Y:S01]  /*18620*/  LOP3.LUT R25, R25, R4, RZ, 0xc0, !PT ;  /* 0x0000000419197212 */ /* 0x000fe200078ec0ff */
[----:B------:R-:W-:Y:S01]  /*18630*/  FADD.FTZ R60, R61, R60 ;  /* 0x0000003c3d3c7221 */ /* 0x000fe20000010000 */
[--C-:B------:R-:W-:Y:S01]  /*18640*/  HSET2.LE.AND R31, R94, R225.reuse, PT ;  /* 0x000000e15e1f7233 */ /* 0x100fe20003803000 */
[----:B------:R-:W-:Y:S03]  /*18650*/  FADD.FTZ R82, R82, R81 ;  /* 0x0000005152527221 */ /* 0x000fe60000010000 */
[----:B------:R-:W-:Y:S01]  /*18660*/  F2FP.F16.F32.PACK_AB R29, R58, R191 ;  /* 0x000000bf3a1d723e */ /* 0x000fe200000000ff */
[C---:B------:R-:W-:Y:S05]  /*18670*/  HMMA.16816.F32 R248, R24.reuse, R38, R248 ;  /* 0x0000002618f8723c */ /* 0x040fea00000018f8 */
[----:B------:R-:W-:Y:S01]  /*18680*/  F2FP.F16.F32.PACK_AB R4, R216, R211 ;  /* 0x000000d3d804723e */ /* 0x000fe200000000ff */
[C---:B------:R-:W-:Y:S05]  /*18690*/  HMMA.16816.F32 R52, R24.reuse, R36, R52 ;  /* 0x000000241834723c */ /* 0x040fea0000001834 */
[----:B------:R-:W-:Y:S01]  /*186a0*/  LOP3.LUT R28, R28, R29, RZ, 0xc0, !PT ;  /* 0x0000001d1c1c7212 */ /* 0x000fe200078ec0ff */
[C---:B------:R-:W-:Y:S05]  /*186b0*/  HMMA.16816.F32 R236, R24.reuse, R44, R236 ;  /* 0x0000002c18ec723c */ /* 0x040fea00000018ec */
[----:B------:R-:W-:Y:S01]  /*186c0*/  LOP3.LUT R31, R31, R4, RZ, 0xc0, !PT ;  /* 0x000000041f1f7212 */ /* 0x000fe200078ec0ff */
[----:B------:R-:W-:Y:S05]  /*186d0*/  HMMA.16816.F32 R232, R24, R46, R232 ;  /* 0x0000002e18e8723c */ /* 0x000fea00000018e8 */
[--C-:B------:R-:W-:Y:S01]  /*186e0*/  HSET2.LE.AND R29, R112, R225.reuse, PT ;  /* 0x000000e1701d7233 */ /* 0x100fe20003803000 */
[----:B------:R-:W-:Y:S01]  /*186f0*/  FADD.FTZ R173, R173, R60 ;  /* 0x0000003cadad7221 */ /* 0x000fe20000010000 */
[----:B------:R-:W-:Y:S01]  /*18700*/  F2FP.F16.F32.PACK_AB R4, R197, R200 ;  /* 0x000000c8c504723e */ /* 0x000fe200000000ff */
[----:B------:R-:W-:Y:S03]  /*18710*/  FADD.FTZ R12, R12, R99 ;  /* 0x000000630c0c7221 */ /* 0x000fe60000010000 */
[----:B------:R-:W-:Y:S01]  /*18720*/  LOP3.LUT R30, R30, R21, RZ, 0xc0, !PT ;  /* 0x000000151e1e7212 */ /* 0x000fe200078ec0ff */
[----:B------:R-:W-:Y:S01]  /*18730*/  FADD.FTZ R174, R174, R173 ;  /* 0x000000adaeae7221 */ /* 0x000fe20000010000 */
[----:B------:R-:W-:Y:S01]  /*18740*/  LOP3.LUT R29, R29, R4, RZ, 0xc0, !PT ;  /* 0x000000041d1d7212 */ /* 0x000fe200078ec0ff */
[----:B------:R-:W2:Y:S01]  /*18750*/  LDSM.16.MT88.4 R20, [R222+0x5c00] ;  /* 0x005c0000de14783b */ /* 0x000ea20000004200 */
[--C-:B------:R-:W-:Y:S01]  /*18760*/  HSET2.LE.AND R38, R133, R225.reuse, PT ;  /* 0x000000e185267233 */ /* 0x100fe20003803000 */
[----:B------:R-:W-:Y:S01]  /*18770*/  FADD.FTZ R171, R171, R174 ;  /* 0x000000aeabab7221 */ /* 0x000fe20000010000 */
[----:B------:R-:W-:Y:S01]  /*18780*/  F2FP.F16.F32.PACK_AB R37, R129, R104 ;  /* 0x000000688125723e */ /* 0x000fe200000000ff */
[----:B------:R-:W-:Y:S01]  /*18790*/  FADD.FTZ R207, R210, R207 ;  /* 0x000000cfd2cf7221 */ /* 0x000fe20000010000 */
[--C-:B------:R-:W-:Y:S01]  /*187a0*/  HSET2.LE.AND R39, R205, R225.reuse, PT ;  /* 0x000000e1cd277233 */ /* 0x100fe20003803000 */
[C---:B-1----:R-:W-:Y:S05]  /*187b0*/  HMMA.16816.F32 R16, R28.reuse, R32, R16 ;  /* 0x000000201c10723c */ /* 0x042fea0000001810 */
[----:B------:R-:W-:Y:S01]  /*187c0*/  LOP3.LUT R38, R38, R37, RZ, 0xc0, !PT ;  /* 0x0000002526267212 */ /* 0x000fe200078ec0ff */
[-C--:B------:R-:W-:Y:S05]  /*187d0*/  HMMA.16816.F32 R244, R28, R34.reuse, R244 ;  /* 0x000000221cf4723c */ /* 0x080fea00000018f4 */
[--C-:B------:R-:W-:Y:S01]  /*187e0*/  HSET2.LE.AND R36, R105, R225.reuse, PT ;  /* 0x000000e169247233 */ /* 0x100fe20003803000 */
[----:B------:R-:W-:Y:S01]  /*187f0*/  FADD.FTZ R171, R172, R171 ;  /* 0x000000abacab7221 */ /* 0x000fe20000010000 */
[----:B------:R-:W-:Y:S01]  /*18800*/  HSET2.LE.AND R37, R113, R225, PT ;  /* 0x000000e171257233 */ /* 0x000fe20003803000 */
[----:B------:R-:W-:Y:S03]  /*18810*/  IMAD.MOV.U32 R225, RZ, RZ, R132 ;  /* 0x000000ffffe17224 */ /* 0x000fe600078e0084 */
[----:B------:R-:W-:Y:S01]  /*18820*/  F2FP.F16.F32.PACK_AB R25, R41, R120 ;  /* 0x000000782919723e */ /* 0x000fe200000000ff */
[----:B------:R-:W-:Y:S01]  /*18830*/  FADD.FTZ R178, R178, R171 ;  /* 0x000000abb2b27221 */ /* 0x000fe20000010000 */
[----:B------:R-:W-:Y:S01]  /*18840*/  F2FP.F16.F32.PACK_AB R4, R9, R122 ;  /* 0x0000007a0904723e */ /* 0x000fe200000000ff */
[----:B------:R-:W-:Y:S01]  /*18850*/  FADD.FTZ R11, R11, R82 ;  /* 0x000000520b0b7221 */ /* 0x000fe20000010000 */
[----:B------:R-:W-:Y:S01]  /*18860*/  LOP3.LUT R36, R36, R25, RZ, 0xc0, !PT ;  /* 0x0000001924247212 */ /* 0x000fe200078ec0ff */
[----:B------:R-:W-:Y:S01]  /*18870*/  FADD.FTZ R178, R179, R178 ;  /* 0x000000b2b3b27221 */ /* 0x000fe20000010000 */
[----:B------:R-:W-:Y:S01]  /*18880*/  STL.64 [R1+0x10], R16 ;  /* 0x0000101001007387 */ /* 0x000fe20000100a00 */
[----:B------:R-:W-:Y:S01]  /*18890*/  LOP3.LUT R39, R39, R6, RZ, 0xc0, !PT ;  /* 0x0000000627277212 */ /* 0x000fe200078ec0ff */
[----:B------:R-:W-:Y:S01]  /*188a0*/  FADD.FTZ R13, R13, R12 ;  /* 0x0000000c0d0d7221 */ /* 0x000fe20000010000 */
[----:B------:R-:W-:Y:S01]  /*188b0*/  LOP3.LUT R37, R37, R4, RZ, 0xc0, !PT ;  /* 0x0000000425257212 */ /* 0x000fe200078ec0ff */
[----:B------:R-:W-:Y:S01]  /*188c0*/  FADD.FTZ R175, R175, R178 ;  /* 0x000000b2afaf7221 */ /* 0x000fe20000010000 */
[----:B------:R-:W-:Y:S01]  /*188d0*/  FADD.FTZ R204, R204, R207 ;  /* 0x000000cfcccc7221 */ /* 0x000fe20000010000 */
[----:B------:R1:W-:Y:S01]  /*188e0*/  STL.64 [R1+0x18], R18 ;  /* 0x0000181201007387 */ /* 0x0003e20000100a00 */
[----:B------:R-:W-:Y:S01]  /*188f0*/  FADD.FTZ R96, R96, R11 ;  /* 0x0000000b60607221 */ /* 0x000fe20000010000 */
[----:B------:R-:W-:Y:S01]  /*18900*/  FADD.FTZ R175, R176, R175 ;  /* 0x000000afb0af7221 */ /* 0x000fe20000010000 */
[----:B------:R-:W-:Y:S01]  /*18910*/  FADD.FTZ R2, R2, R13 ;  /* 0x0000000d02027221 */ /* 0x000fe20000010000 */
[----:B------:R-:W-:Y:S04]  /*18920*/  HMMA.16816.F32 R248, R36, R34, R248 ;  /* 0x0000002224f8723c */ /* 0x000fe800000018f8 */
[----:B------:R-:W-:Y:S01]  /*18930*/  FADD.FTZ R184, R184, R175 ;  /* 0x000000afb8b87221 */ /* 0x000fe20000010000 */
[----:B------:R-:W-:Y:S01]  /*18940*/  FADD.FTZ R59, R59, R204 ;  /* 0x000000cc3b3b7221 */ /* 0x000fe20000010000 */
[C---:B--2---:R-:W-:Y:S05]  /*18950*/  HMMA.16816.F32 R240, R28.reuse, R20, R240 ;  /* 0x000000141cf0723c */ /* 0x044fea00000018f0 */
[----:B------:R-:W-:Y:S01]  /*18960*/  FADD.FTZ R57, R57, R184 ;  /* 0x000000b839397221 */ /* 0x000fe20000010000 */
[----:B------:R-:W-:Y:S05]  /*18970*/  HMMA.16816.F32 R228, R28, R22, R228 ;  /* 0x000000161ce4723c */ /* 0x000fea00000018e4 */
[----:B------:R-:W-:Y:S01]  /*18980*/  FADD.FTZ R180, R180, R57 ;  /* 0x00000039b4b47221 */ /* 0x000fe20000010000 */
[C---:B------:R-:W-:Y:S05]  /*18990*/  HMMA.16816.F32 R236, R36.reuse, R20, R236 ;  /* 0x0000001424ec723c */ /* 0x040fea00000018ec */
[----:B------:R-:W-:Y:S01]  /*189a0*/  FADD.FTZ R180, R183, R180 ;  /* 0x000000b4b7b47221 */ /* 0x000fe20000010000 */
[C---:B-1----:R-:W-:Y:S05]  /*189b0*/  HMMA.16816.F32 R16, R36.reuse, R32, R52 ;  /* 0x000000202410723c */ /* 0x042fea0000001834 */
        /* <DEDUP_REMOVED lines=11> */
[----:B------:R-:W-:Y:S01]  /*18a70*/  FADD.FTZ R189, R189, R58 ;  /* 0x0000003abdbd7221 */ /* 0x000fe20000010000 */
[----:B------:R3:W-:Y:S01]  /*18a80*/  STL.64 [R1], R16 ;  /* 0x0000001001007387 */ /* 0x0007e20000100a00 */
[----:B------:R-:W-:Y:S01]  /*18a90*/  FADD.FTZ R211, R211, R200 ;  /* 0x000000c8d3d37221 */ /* 0x000fe20000010000 */
[----:B------:R-:W-:Y:S01]  /*18aa0*/  FADD.FTZ R104, R104, R41 ;  /* 0x0000002968687221 */ /* 0x000fe20000010000 */
[----:B------:R-:W-:Y:S01]  /*18ab0*/  FADD.FTZ R130, R130, R9 ;  /* 0x0000000982827221 */ /* 0x000fe20000010000 */
[----:B------:R-:W-:Y:S01]  /*18ac0*/  FADD.FTZ R217, R190, R189 ;  /* 0x000000bdbed97221 */ /* 0x000fe20000010000 */
[----:B------:R-:W-:Y:S01]  /*18ad0*/  FADD.FTZ R219, R216, R211 ;  /* 0x000000d3d8db7221 */ /* 0x000fe20000010000 */
[----:B------:R3:W-:Y:S01]  /*18ae0*/  STL.64 [R1+0x8], R18 ;  /* 0x0000081201007387 */ /* 0x0007e20000100a00 */
[----:B------:R-:W-:Y:S01]  /*18af0*/  FADD.FTZ R218, R129, R104 ;  /* 0x0000006881da7221 */ /* 0x000fe20000010000 */
[----:B------:R-:W-:Y:S02]  /*18b00*/  IMAD.MOV.U32 R222, RZ, RZ, R7 ;  /* 0x000000ffffde7224 */ /* 0x000fe400078e0007 */
[----:B------:R-:W-:Y:S01]  /*18b10*/  FADD.FTZ R221, R131, R130 ;  /* 0x0000008283dd7221 */ /* 0x000fe20000010000 */
[----:B------:R-:W-:Y:S06]  /*18b20*/  @P2 BRA `(.L_x_397) ;  /* 0xffffff9400b02947 */ /* 0x000fec000383ffff */
.L_x_396:
[----:B------:R-:W4:Y:S04]  /*18b30*/  LDL.LU R21, [R1+0x4] ;  /* 0x0000040001157983 */ /* 0x000f280000300800 */
[----:B------:R-:W5:Y:S04]  /*18b40*/  SHFL.BFLY PT, R0, R217, 0x2, 0x1f ;  /* 0x0c401f00d9007f89 */ /* 0x000f6800000e0000 */
[----:B------:R-:W2:Y:S04]  /*18b50*/  SHFL.BFLY PT, R2, R219, 0x2, 0x1f ;  /* 0x0c401f00db027f89 */ /* 0x000ea800000e0000 */
[----:B------:R-:W2:Y:S04]  /*18b60*/  SHFL.BFLY PT, R9, R218, 0x2, 0x1f ;  /* 0x0c401f00da097f89 */ /* 0x000ea800000e0000 */
[----:B------:R-:W2:Y:S01]  /*18b70*/  SHFL.BFLY PT, R4, R221, 0x2, 0x1f ;  /* 0x0c401f00dd047f89 */ /* 0x000ea200000e0000 */
[----:B------:R-:W-:Y:S01]  /*18b80*/  MOV R15, 0x3f800000 ;  /* 0x3f800000000f7802 */ /* 0x000fe20000000f00 */
[----:B------:R-:W-:-:S02]  /*18b90*/  ULDC UR5, c[0x0][0x38c] ;  /* 0x0000e30000057ab9 */ /* 0x000fc40000000800 */
[----:B-1----:R-:W4:Y:S04]  /*18ba0*/  LDL.LU R24, [R1+0x8] ;  /* 0x0000080001187983 */ /* 0x002f280000300800 */
[----:B------:R-:W4:Y:S04]  /*18bb0*/  LDL.LU R25, [R1+0xc] ;  /* 0x00000c0001197983 */ /* 0x000f280000300800 */
[----:B------:R-:W4:Y:S04]  /*18bc0*/  LDL.LU R22, [R1] ;  /* 0x0000000001167983 */ /* 0x000f280000300800 */
[----:B---3--:R-:W3:Y:S04]  /*18bd0*/  LDL.LU R18, [R1+0x14] ;  /* 0x0000140001127983 */ /* 0x008ee80000300800 */
[----:B------:R-:W3:Y:S04]  /*18be0*/  LDL.LU R17, [R1+0x18] ;  /* 0x0000180001117983 */ /* 0x000ee80000300800 */
[----:B------:R-:W3:Y:S04]  /*18bf0*/  LDL.LU R19, [R1+0x1c] ;  /* 0x00001c0001137983 */ /* 0x000ee80000300800 */
[----:B------:R-:W3:Y:S01]  /*18c00*/  LDL.LU R20, [R1+0x10] ;  /* 0x0000100001147983 */ /* 0x000ee20000300800 */
[----:B-----5:R-:W-:Y:S01]  /*18c10*/  FADD.FTZ R13, R0, R217 ;  /* 0x000000d9000d7221 */ /* 0x020fe20000010000 */
[----:B--2---:R-:W-:Y:S01]  /*18c20*/  FADD.FTZ R2, R2, R219 ;  /* 0x000000db02027221 */ /* 0x004fe20000010000 */
[----:B------:R-:W-:Y:S01]  /*18c30*/  FADD.FTZ R9, R9, R218 ;  /* 0x000000da09097221 */ /* 0x000fe20000010000 */
[----:B------:R-:W1:Y:S01]  /*18c40*/  S2R R0, SR_TID.X ;  /* 0x0000000000007919 */ /* 0x000e620000002100 */
[----:B------:R-:W-:Y:S01]  /*18c50*/  FADD.FTZ R3, R4, R221 ;  /* 0x000000dd04037221 */ /* 0x000fe20000010000 */
[----:B------:R-:W-:Y:S01]  /*18c60*/  MOV R16, 0x3f800000 ;  /* 0x3f80000000107802 */ /* 0x000fe20000000f00 */
[----:B------:R-:W-:Y:S01]  /*18c70*/  IMAD.MOV.U32 R14, RZ, RZ, 0x3f800000 ;  /* 0x3f800000ff0e7424 */ /* 0x000fe200078e00ff */
[----:B------:R-:W2:Y:S01]  /*18c80*/  SHFL.BFLY PT, R12, R13, 0x1, 0x1f ;  /* 0x0c201f000d0c7f89 */ /* 0x000ea200000e0000 */
[----:B------:R-:W5:Y:S01]  /*18c90*/  S2UR UR4, SR_CgaCtaId ;  /* 0x00000000000479c3 */ /* 0x000f620000008800 */
[----:B------:R-:W-:-:S02]  /*18ca0*/  UISETP.NE.AND UP0, UPT, UR17, -0x1, UPT ;  /* 0xffffffff1100788c */ /* 0x000fc4000bf05270 */
[----:B------:R-:W5:Y:S04]  /*18cb0*/  SHFL.BFLY PT, R11, R2, 0x1, 0x1f ;  /* 0x0c201f00020b7f89 */ /* 0x000f6800000e0000 */
[----:B------:R-:W1:Y:S04]  /*18cc0*/  SHFL.BFLY PT, R10, R9, 0x1, 0x1f ;  /* 0x0c201f00090a7f89 */ /* 0x000e6800000e0000 */
[----:B------:R-:W1:Y:S01]  /*18cd0*/  SHFL.BFLY PT, R6, R3, 0x1, 0x1f ;  /* 0x0c201f0003067f89 */ /* 0x000e6200000e0000 */
[----:B--2---:R-:W-:Y:S01]  /*18ce0*/  FADD.FTZ R12, R13, R12 ;  /* 0x0000000c0d0c7221 */ /* 0x004fe20000010000 */
[----:B------:R-:W-:-:S02]  /*18cf0*/  IMAD.MOV.U32 R13, RZ, RZ, 0x3f800000 ;  /* 0x3f800000ff0d7424 */ /* 0x000fc400078e00ff */
[----:B-----5:R-:W-:Y:S02]  /*18d00*/  FADD.FTZ R11, R2, R11 ;  /* 0x0000000b020b7221 */ /* 0x020fe40000010000 */
[----:B------:R-:W-:Y:S01]  /*18d10*/  FSETP.NE.FTZ.AND P4, PT, R12, RZ, PT ;  /* 0x000000ff0c00720b */ /* 0x000fe20003f95000 */
[----:B-1----:R-:W-:Y:S02]  /*18d20*/  FADD.FTZ R10, R9, R10 ;  /* 0x0000000a090a7221 */ /* 0x002fe40000010000 */
[----:B------:R-:W-:Y:S02]  /*18d30*/  FSETP.NE.FTZ.AND P3, PT, R11, RZ, PT ;  /* 0x000000ff0b00720b */ /* 0x000fe40003f75000 */
[----:B------:R-:W-:Y:S01]  /*18d40*/  SHF.R.S32.HI R9, RZ, 0x1f, R0 ;  /* 0x0000001fff097819 */ /* 0x000fe20000011400 */
[----:B------:R-:W-:Y:S01]  /*18d50*/  FADD.FTZ R6, R3, R6 ;  /* 0x0000000603067221 */ /* 0x000fe20000010000 */
[----:B------:R-:W-:Y:S02]  /*18d60*/  FSETP.NE.FTZ.AND P2, PT, R10, RZ, PT ;  /* 0x000000ff0a00720b */ /* 0x000fe40003f55000 */
[----:B------:R-:W-:-:S02]  /*18d70*/  LEA.HI R4, R9, R0, RZ, 0x2 ;  /* 0x0000000009047211 */ /* 0x000fc400078f10ff */
[-C--:B------:R-:W-:Y:S02]  /*18d80*/  LEA.HI R3, R9, R0.reuse, RZ, 0x5 ;  /* 0x0000000009037211 */ /* 0x080fe400078f28ff */
[----:B------:R-:W1:Y:S01]  /*18d90*/  @P4 MUFU.RCP R15, R12 ;  /* 0x0000000c000f4308 */ /* 0x000e620000001000 */
[----:B------:R-:W-:Y:S02]  /*18da0*/  LOP3.LUT R9, R4, 0xfffffffc, RZ, 0xc0, !PT ;  /* 0xfffffffc04097812 */ /* 0x000fe400078ec0ff */
[----:B------:R-:W-:Y:S02]  /*18db0*/  FSETP.NE.FTZ.AND P1, PT, R6, RZ, PT ;  /* 0x000000ff0600720b */ /* 0x000fe40003f35000 */
[----:B------:R-:W-:Y:S02]  /*18dc0*/  SHF.R.S32.HI R2, RZ, 0x5, R3 ;  /* 0x00000005ff027819 */ /* 0x000fe40000011403 */
[----:B------:R-:W-:Y:S01]  /*18dd0*/  IADD3 R9, -R9, R0, RZ ;  /* 0x0000000009097210 */ /* 0x000fe20007ffe1ff */
[----:B------:R-:W2:Y:S01]  /*18de0*/  @P3 MUFU.RCP R16, R11 ;  /* 0x0000000b00103308 */ /* 0x000ea20000001000 */
[----:B------:R-:W-:-:S02]  /*18df0*/  SHF.R.S32.HI R4, RZ, 0x2, R4 ;  /* 0x00000002ff047819 */ /* 0x000fc40000011404 */
[----:B------:R-:W-:-:S05]  /*18e00*/  LEA R2, R2, R9, 0x8 ;  /* 0x0000000902027211 */ /* 0x000fca00078e40ff */
[----:B------:R-:W5:Y:S01]  /*18e10*/  @P2 MUFU.RCP R13, R10 ;  /* 0x0000000a000d2308 */ /* 0x000f620000001000 */
[----:B-1----:R-:W-:-:S04]  /*18e20*/  FMUL.FTZ R15, R15, UR5 ;  /* 0x000000050f0f7c20 */ /* 0x002fc80008410000 */
[C---:B------:R-:W-:Y:S01]  /*18e30*/  FMUL.FTZ R244, R15.reuse, R244 ;  /* 0x000000f40ff47220 */ /* 0x040fe20000410000 */
[C---:B------:R-:W-:Y:S01]  /*18e40*/  FMUL.FTZ R245, R15.reuse, R245 ;  /* 0x000000f50ff57220 */ /* 0x040fe20000410000 */
[C---:B------:R-:W-:Y:S01]  /*18e50*/  FMUL.FTZ R240, R15.reuse, R240 ;  /* 0x000000f00ff07220 */ /* 0x040fe20000410000 */
[----:B------:R-:W1:Y:S01]  /*18e60*/  @P1 MUFU.RCP R14, R6 ;  /* 0x00000006000e1308 */ /* 0x000e620000001000 */
[----:B--2---:R-:W-:Y:S01]  /*18e70*/  FMUL.FTZ R16, R16, UR5 ;  /* 0x0000000510107c20 */ /* 0x004fe20008410000 */
[----:B------:R-:W-:Y:S01]  /*18e80*/  FMUL.FTZ R241, R15, R241 ;  /* 0x000000f10ff17220 */ /* 0x000fe20000410000 */
[----:B------:R-:W-:Y:S01]  /*18e90*/  F2FP.F16.F32.PACK_AB R245, R245, R244 ;  /* 0x000000f4f5f5723e */ /* 0x000fe200000000ff */
[----:B------:R-:W-:Y:S01]  /*18ea0*/  FMUL.FTZ R228, R15, R228 ;  /* 0x000000e40fe47220 */ /* 0x000fe20000410000 */
[C---:B------:R-:W-:Y:S01]  /*18eb0*/  FMUL.FTZ R246, R16.reuse, R246 ;  /* 0x000000f610f67220 */ /* 0x040fe20000410000 */
[C---:B------:R-:W-:Y:S01]  /*18ec0*/  FMUL.FTZ R247, R16.reuse, R247 ;  /* 0x000000f710f77220 */ /* 0x040fe20000410000 */
[C---:B------:R-:W-:Y:S01]  /*18ed0*/  FMUL.FTZ R242, R16.reuse, R242 ;  /* 0x000000f210f27220 */ /* 0x040fe20000410000 */
[C---:B------:R-:W-:Y:S01]  /*18ee0*/  FMUL.FTZ R243, R16.reuse, R243 ;  /* 0x000000f310f37220 */ /* 0x040fe20000410000 */
[----:B-----5:R-:W-:Y:S01]  /*18ef0*/  FMUL.FTZ R13, R13, UR5 ;  /* 0x000000050d0d7c20 */ /* 0x020fe20008410000 */
[C---:B------:R-:W-:Y:S01]  /*18f00*/  FMUL.FTZ R230, R16.reuse, R230 ;  /* 0x000000e610e67220 */ /* 0x040fe20000410000 */
[----:B------:R-:W-:Y:S01]  /*18f10*/  FMUL.FTZ R231, R16, R231 ;  /* 0x000000e710e77220 */ /* 0x000fe20000410000 */
[----:B------:R-:W-:Y:S01]  /*18f20*/  F2FP.F16.F32.PACK_AB R247, R247, R246 ;  /* 0x000000f6f7f7723e */ /* 0x000fe200000000ff */
[C---:B------:R-:W-:Y:S01]  /*18f30*/  FMUL.FTZ R248, R13.reuse, R248 ;  /* 0x000000f80df87220 */ /* 0x040fe20000410000 */
[C---:B------:R-:W-:Y:S01]  /*18f40*/  FMUL.FTZ R249, R13.reuse, R249 ;  /* 0x000000f90df97220 */ /* 0x040fe20000410000 */
[C---:B------:R-:W-:Y:S01]  /*18f50*/  FMUL.FTZ R236, R13.reuse, R236 ;  /* 0x000000ec0dec7220 */ /* 0x040fe20000410000 */
[C---:B------:R-:W-:Y:S01]  /*18f60*/  FMUL.FTZ R237, R13.reuse, R237 ;  /* 0x000000ed0ded7220 */ /* 0x040fe20000410000 */
[----:B-1----:R-:W-:Y:S01]  /*18f70*/  FMUL.FTZ R14, R14, UR5 ;  /* 0x000000050e0e7c20 */ /* 0x002fe20008410000 */
[----:B------:R-:W-:Y:S01]  /*18f80*/  UMOV UR5, 0x400 ;  /* 0x0000040000057882 */ /* 0x000fe20000000000 */
[----:B------:R-:W-:Y:S01]  /*18f90*/  FMUL.FTZ R232, R13, R232 ;  /* 0x000000e80de87220 */ /* 0x000fe20000410000 */
[----:B------:R-:W-:Y:S01]  /*18fa0*/  ULEA UR4, UR4, UR5, 0x18 ;  /* 0x0000000504047291 */ /* 0x000fe2000f8ec03f */
[C---:B------:R-:W-:Y:S01]  /*18fb0*/  FMUL.FTZ R250, R14.reuse, R250 ;  /* 0x000000fa0efa7220 */ /* 0x040fe20000410000 */
[C---:B------:R-:W-:Y:S01]  /*18fc0*/  FMUL.FTZ R251, R14.reuse, R251 ;  /* 0x000000fb0efb7220 */ /* 0x040fe20000410000 */
[C---:B------:R-:W-:Y:S01]  /*18fd0*/  FMUL.FTZ R238, R14.reuse, R238 ;  /* 0x000000ee0eee7220 */ /* 0x040fe20000410000 */
[C---:B------:R-:W-:Y:S01]  /*18fe0*/  FMUL.FTZ R239, R14.reuse, R239 ;  /* 0x000000ef0eef7220 */ /* 0x040fe20000410000 */
[C---:B------:R-:W-:Y:S01]  /*18ff0*/  FMUL.FTZ R234, R14.reuse, R234 ;  /* 0x000000ea0eea7220 */ /* 0x040fe20000410000 */
[----:B------:R-:W-:Y:S01]  /*19000*/  FMUL.FTZ R235, R14, R235 ;  /* 0x000000eb0eeb7220 */ /* 0x000fe20000410000 */
[----:B------:R-:W-:-:S02]  /*19010*/  F2FP.F16.F32.PACK_AB R249, R249, R248 ;  /* 0x000000f8f9f9723e */ /* 0x000fc400000000ff */
[----:B------:R-:W-:Y:S02]  /*19020*/  F2FP.F16.F32.PACK_AB R251, R251, R250 ;  /* 0x000000fafbfb723e */ /* 0x000fe400000000ff */
[----:B------:R-:W-:Y:S02]  /*19030*/  F2FP.F16.F32.PACK_AB R240, R241, R240 ;  /* 0x000000f0f1f0723e */ /* 0x000fe400000000ff */
[----:B------:R-:W-:Y:S02]  /*19040*/  F2FP.F16.F32.PACK_AB R242, R243, R242 ;  /* 0x000000f2f3f2723e */ /* 0x000fe400000000ff */
[----:B------:R-:W-:Y:S02]  /*19050*/  F2FP.F16.F32.PACK_AB R236, R237, R236 ;  /* 0x000000ecedec723e */ /* 0x000fe400000000ff */
[----:B------:R-:W-:Y:S02]  /*19060*/  F2FP.F16.F32.PACK_AB R238, R239, R238 ;  /* 0x000000eeefee723e */ /* 0x000fe400000000ff */
[----:B------:R-:W-:-:S02]  /*19070*/  F2FP.F16.F32.PACK_AB R230, R231, R230 ;  /* 0x000000e6e7e6723e */ /* 0x000fc400000000ff */
[----:B------:R-:W-:Y:S01]  /*19080*/  F2FP.F16.F32.PACK_AB R234, R235, R234 ;  /* 0x000000eaebea723e */ /* 0x000fe200000000ff */
[----:B----4-:R-:W-:Y:S01]  /*19090*/  FMUL.FTZ R21, R13, R21 ;  /* 0x000000150d157220 */ /* 0x010fe20000410000 */
[C---:B------:R-:W-:Y:S01]  /*190a0*/  FMUL.FTZ R24, R14.reuse, R24 ;  /* 0x000000180e187220 */ /* 0x040fe20000410000 */
[----:B------:R-:W-:-:S05]  /*190b0*/  FMUL.FTZ R27, R14, R25 ;  /* 0x000000190e1b7220 */ /* 0x000fca0000410000 */
[----:B------:R-:W-:Y:S01]  /*190c0*/  F2FP.F16.F32.PACK_AB R24, R27, R24 ;  /* 0x000000181b18723e */ /* 0x000fe200000000ff */
[C---:B---3--:R-:W-:Y:S01]  /*190d0*/  FMUL.FTZ R18, R15.reuse, R18 ;  /* 0x000000120f127220 */ /* 0x048fe20000410000 */
[C---:B------:R-:W-:Y:S01]  /*190e0*/  FMUL.FTZ R17, R16.reuse, R17 ;  /* 0x0000001110117220 */ /* 0x040fe20000410000 */
[----:B------:R-:W-:Y:S01]  /*190f0*/  FMUL.FTZ R9, R15, R20 ;  /* 0x000000140f097220 */ /* 0x000fe20000410000 */
[----:B------:R-:W-:Y:S01]  /*19100*/  FMUL.FTZ R20, R16, R19 ;  /* 0x0000001310147220 */ /* 0x000fe20000410000 */
[----:B------:R-:W-:Y:S01]  /*19110*/  SHF.R.S32.HI R19, RZ, 0x1f, R4 ;  /* 0x0000001fff137819 */ /* 0x000fe20000011404 */
[----:B------:R-:W-:Y:S01]  /*19120*/  FMUL.FTZ R16, R13, R22 ;  /* 0x000000160d107220 */ /* 0x000fe20000410000 */
[----:B------:R-:W-:Y:S01]  /*19130*/  FMUL.FTZ R15, R15, R229 ;  /* 0x000000e50f0f7220 */ /* 0x000fe20000410000 */
[----:B------:R-:W-:Y:S01]  /*19140*/  F2FP.F16.F32.PACK_AB R9, R18, R9 ;  /* 0x000000091209723e */ /* 0x000fe200000000ff */
[----:B------:R-:W-:Y:S01]  /*19150*/  FMUL.FTZ R13, R13, R233 ;  /* 0x000000e90d0d7220 */ /* 0x000fe20000410000 */
[----:B------:R-:W-:-:S02]  /*19160*/  LEA.HI R19, R19, R4, RZ, 0x3 ;  /* 0x0000000413137211 */ /* 0x000fc400078f18ff */
[----:B------:R-:W-:Y:S02]  /*19170*/  F2FP.F16.F32.PACK_AB R20, R20, R17 ;  /* 0x000000111414723e */ /* 0x000fe400000000ff */
[----:B------:R-:W-:Y:S02]  /*19180*/  LOP3.LUT R19, R19, 0xfffffff8, RZ, 0xc0, !PT ;  /* 0xfffffff813137812 */ /* 0x000fe400078ec0ff */
[----:B------:R-:W-:Y:S02]  /*19190*/  F2FP.F16.F32.PACK_AB R16, R21, R16 ;  /* 0x000000101510723e */ /* 0x000fe400000000ff */
[----:B------:R-:W-:Y:S01]  /*191a0*/  F2FP.F16.F32.PACK_AB R15, R15, R228 ;  /* 0x000000e40f0f723e */ /* 0x000fe200000000ff */
[----:B------:R-:W-:Y:S01]  /*191b0*/  IMAD.IADD R19, R4, 0x1, -R19 ;  /* 0x0000000104137824 */ /* 0x000fe200078e0a13 */
[----:B------:R-:W-:-:S04]  /*191c0*/  F2FP.F16.F32.PACK_AB R13, R13, R232 ;  /* 0x000000e80d0d723e */ /* 0x000fc800000000ff */
[----:B------:R-:W-:-:S04]  /*191d0*/  LEA.HI R22, R19, R19, RZ, 0x1 ;  /* 0x0000001313167211 */ /* 0x000fc800078f08ff */
[----:B------:R-:W-:Y:S02]  /*191e0*/  SHF.R.S32.HI R23, RZ, 0x1, R22 ;  /* 0x00000001ff177819 */ /* 0x000fe40000011416 */
[----:B------:R-:W-:Y:S02]  /*191f0*/  LOP3.LUT R22, R22, 0x3fffffe, RZ, 0xc0, !PT ;  /* 0x03fffffe16167812 */ /* 0x000fe400078ec0ff */
[----:B------:R-:W-:Y:S02]  /*19200*/  SHF.L.U32 R25, R23, 0x6, RZ ;  /* 0x0000000617197819 */ /* 0x000fe400000006ff */
[----:B------:R-:W-:Y:S02]  /*19210*/  IADD3 R19, R19, -R22, RZ ;  /* 0x8000001613137210 */ /* 0x000fe40007ffe0ff */
[----:B------:R-:W-:Y:S02]  /*19220*/  LOP3.LUT R25, R25, 0xc0, RZ, 0xc0, !PT ;  /* 0x000000c019197812 */ /* 0x000fe400078ec0ff */
[----:B------:R-:W-:Y:S01]  /*19230*/  LOP3.LUT P5, RZ, R23, 0x2, RZ, 0xc0, !PT ;  /* 0x0000000217ff7812 */ /* 0x000fe200078ac0ff */
[----:B------:R-:W-:Y:S01]  /*19240*/  IMAD R2, R19, 0x10, R2 ;  /* 0x0000001013027824 */ /* 0x000fe200078e0202 */
[----:B------:R-:W-:-:S02]  /*19250*/  LEA.HI R25, R25, R25, RZ, 0x1d ;  /* 0x0000001919197211 */ /* 0x000fc400078fe8ff */
[----:B------:R-:W-:Y:S02]  /*19260*/  LOP3.LUT R19, R23, 0x1, RZ, 0xc0, !PT ;  /* 0x0000000117137812 */ /* 0x000fe400078ec0ff */
[----:B------:R-:W-:Y:S02]  /*19270*/  LEA R25, R2, R25, 0x1 ;  /* 0x0000001902197211 */ /* 0x000fe400078e08ff */
[----:B------:R-:W-:Y:S02]  /*19280*/  ISETP.NE.U32.AND P0, PT, R19, 0x1, PT ;  /* 0x000000011300780c */ /* 0x000fe40003f05070 */
[----:B------:R-:W-:Y:S02]  /*19290*/  MOV R2, 0x10 ;  /* 0x0000001000027802 */ /* 0x000fe40000000f00 */
[----:B------:R-:W-:Y:S01]  /*192a0*/  LEA R25, R25, UR4, 0x1 ;  /* 0x0000000419197c11 */ /* 0x000fe2000f8e08ff */
[----:B------:R-:W-:Y:S01]  /*192b0*/  @UP0 ULDC.64 UR4, c[0x0][0x298] ;  /* 0x0000a60000040ab9 */ /* 0x000fe20000000a00 */
[----:B------:R-:W-:Y:S01]  /*192c0*/  SEL R2, R2, 0xfffffff0, P0 ;  /* 0xfffffff002027807 */ /* 0x000fe20000000000 */
[----:B------:R-:W-:Y:S01]  /*192d0*/  @UP0 UIMAD.WIDE.U32 UR8, UR17, UR4, URZ ;  /* 0x00000004110802a5 */ /* 0x000fe2000f8e003f */
[----:B------:R-:W-:Y:S01]  /*192e0*/  PLOP3.LUT P0, PT, PT, PT, UP0, 0x80, 0x0 ;  /* 0x000000000000781c */ /* 0x000fe20003f0f008 */
[----:B------:R1:W-:Y:S01]  /*192f0*/  STS [R25], R9 ;  /* 0x0000000919007388 */ /* 0x0003e20000000800 */
[C---:B------:R-:W-:Y:S01]  /*19300*/  IADD3 R27, R25.reuse, 0x20, RZ ;  /* 0x00000020191b7810 */ /* 0x040fe20007ffe0ff */
[C---:B------:R-:W-:Y:S01]  /*19310*/  IMAD.IADD R14, R25.reuse, 0x1, R2 ;  /* 0x00000001190e7824 */ /* 0x040fe200078e0202 */
[----:B------:R-:W-:Y:S01]  /*19320*/  @UP0 UIMAD UR6, UR17, UR5, UR9 ;  /* 0x00000005110602a4 */ /* 0x000fe2000f8e0209 */
[----:B------:R1:W-:Y:S01]  /*19330*/  STS [R25+0x200], R20 ;  /* 0x0002001419007388 */ /* 0x0003e20000000800 */
[----:B------:R-:W-:-:S03]  /*19340*/  @P5 IADD3 R27, R25, -0x20, RZ ;  /* 0xffffffe0191b5810 */ /* 0x000fc60007ffe0ff */
[----:B------:R1:W-:Y:S04]  /*19350*/  STS [R14], R245 ;  /* 0x000000f50e007388 */ /* 0x0003e80000000800 */
[----:B------:R1:W-:Y:S04]  /*19360*/  STS [R14+0x200], R247 ;  /* 0x000200f70e007388 */ /* 0x0003e80000000800 */
[----:B------:R1:W-:Y:S01]  /*19370*/  STS [R25+0x1000], R16 ;  /* 0x0010001019007388 */ /* 0x0003e20000000800 */
[----:B------:R-:W-:Y:S05]  /*19380*/  @P0 BRA `(.L_x_400) ;  /* 0x00000000001c0947 */ /* 0x000fea0003800000 */
[----:B------:R-:W2:Y:S01]  /*19390*/  S2UR UR7, SR_CTAID.Y ;  /* 0x00000000000779c3 */ /* 0x000ea20000002600 */
[----:B------:R-:W-:Y:S01]  /*193a0*/  ULDC.64 UR4, c[0x0][0x290] ;  /* 0x0000a40000047ab9 */ /* 0x000fe20000000a00 */
[----:B--2---:R-:W-:Y:S02]  /*193b0*/  USHF.R.S32.HI UR6, URZ, 0x1f, UR7 ;  /* 0x0000001f3f067899 */ /* 0x004fe40008011407 */
[----:B------:R-:W-:Y:S02]  /*193c0*/  UIMAD.WIDE.U32 UR8, UR7, UR4, URZ ;  /* 0x00000004070872a5 */ /* 0x000fe4000f8e003f */
[----:B------:R-:W-:-:S04]  /*193d0*/  UIMAD UR6, UR6, UR4, URZ ;  /* 0x00000004060672a4 */ /* 0x000fc8000f8e023f */
[----:B------:R-:W-:-:S04]  /*193e0*/  UIMAD UR6, UR7, UR5, UR6 ;  /* 0x00000005070672a4 */ /* 0x000fc8000f8e0206 */
[----:B------:R-:W-:-:S12]  /*193f0*/  UIADD3 UR6, UR9, UR6, URZ ;  /* 0x0000000609067290 */ /* 0x000fd8000fffe03f */
.L_x_400:
[----:B------:R-:W-:Y:S01]  /*19400*/  ULDC.U8 UR4, c[0x0][0x3d9] ;  /* 0x0000f64000047ab9 */ /* 0x000fe20000000000 */
[----:B------:R-:W-:Y:S01]  /*19410*/  IMAD.IADD R28, R2, 0x1, R27 ;  /* 0x00000001021c7824 */ /* 0x000fe200078e021b */
[----:B------:R-:W-:Y:S01]  /*19420*/  ISETP.NE.AND P0, PT, RZ, UR4, PT ;  /* 0x00000004ff007c0c */ /* 0x000fe2000bf05270 */
[----:B------:R-:W-:Y:S01]  /*19430*/  ULDC.U8 UR7, c[0x0][0x3d8] ;  /* 0x0000f60000077ab9 */ /* 0x000fe20000000000 */
[----:B------:R-:W2:Y:S01]  /*19440*/  S2R R23, SR_CTAID.Y ;  /* 0x0000000000177919 */ /* 0x000ea20000002600 */
[----:B------:R-:W3:Y:S01]  /*19450*/  @P4 LDC R21, c[0x0][0x2e8] ;  /* 0x0000ba00ff154b82 */ /* 0x000ee20000000800 */
[----:B------:R-:W-:Y:S01]  /*19460*/  ISETP.NE.AND P6, PT, RZ, UR7, PT ;  /* 0x00000007ff007c0c */ /* 0x000fe2000bfc5270 */
[----:B------:R4:W2:Y:S01]  /*19470*/  @P4 MUFU.LG2 R22, R12 ;  /* 0x0000000c00164308 */ /* 0x0008a20000000c00 */
[----:B------:R-:W2:Y:S02]  /*19480*/  S2R R19, SR_CTAID.Z ;  /* 0x0000000000137919 */ /* 0x000ea40000002700 */
[----:B------:R-:W-:Y:S01]  /*19490*/  ISETP.EQ.AND P6, PT, RZ, UR4, P6 ;  /* 0x00000004ff007c0c */ /* 0x000fe2000b7c2270 */
[----:B-1----:R-:W1:Y:S02]  /*194a0*/  S2R R9, SR_CTAID.X ;  /* 0x0000000000097919 */ /* 0x002e640000002500 */
[----:B------:R-:W1:Y:S02]  /*194b0*/  @P3 LDC R2, c[0x0][0x2e8] ;  /* 0x0000ba00ff023b82 */ /* 0x000e640000000800 */
[----:B------:R-:W1:Y:S01]  /*194c0*/  @P3 MUFU.LG2 R11, R11 ;  /* 0x0000000b000b3308 */ /* 0x000e620000000c00 */
[----:B------:R-:W1:Y:S01]  /*194d0*/  S2R R18, SR_TID.X ;  /* 0x0000000000127919 */ /* 0x000e620000002100 */
[----:B------:R-:W-:Y:S04]  /*194e0*/  STS [R25+0x1200], R24 ;  /* 0x0012001819007388 */ /* 0x000fe80000000800 */
[----:B------:R-:W5:Y:S02]  /*194f0*/  @P0 LDC.64 R16, c[0x0][0x2c0] ;  /* 0x0000b000ff100b82 */ /* 0x000f640000000a00 */
[----:B------:R-:W-:Y:S01]  /*19500*/  @!P6 PLOP3.LUT P5, PT, PT, PT, PT, 0x8, 0x0 ;  /* 0x000000000000e81c */ /* 0x000fe20003fae170 */
[----:B------:R-:W-:Y:S04]  /*19510*/  STS [R14+0x1000], R249 ;  /* 0x001000f90e007388 */ /* 0x000fe80000000800 */
[----:B------:R-:W-:Y:S01]  /*19520*/  STS [R14+0x1200], R251 ;  /* 0x001200fb0e007388 */ /* 0x000fe20000000800 */
[----:B------:R-:W1:Y:S03]  /*19530*/  @P0 LDC R20, c[0x0][0x2c0] ;  /* 0x0000b000ff140b82 */ /* 0x000e660000000800 */
[----:B------:R-:W-:Y:S04]  /*19540*/  STS [R27], R240 ;  /* 0x000000f01b007388 */ /* 0x000fe80000000800 */
[----:B------:R-:W-:Y:S04]  /*19550*/  STS [R27+0x200], R242 ;  /* 0x000200f21b007388 */ /* 0x000fe80000000800 */
[----:B------:R-:W-:Y:S04]  /*19560*/  STS [R28], R15 ;  /* 0x0000000f1c007388 */ /* 0x000fe80000000800 */
[----:B------:R-:W-:Y:S01]  /*19570*/  STS [R28+0x200], R230 ;  /* 0x000200e61c007388 */ /* 0x000fe20000000800 */
[----:B-----5:R-:W-:-:S02]  /*19580*/  @P0 IMAD R26, R17, R16, RZ ;  /* 0x00000010111a0224 */ /* 0x020fc400078e02ff */
[----:B------:R-:W-:Y:S01]  /*19590*/  @P0 IMAD.MOV.U32 R16, RZ, RZ, 0x1 ;  /* 0x00000001ff100424 */ /* 0x000fe200078e00ff */
[----:B------:R-:W-:Y:S04]  /*195a0*/  STS [R27+0x1000], R236 ;  /* 0x001000ec1b007388 */ /* 0x000fe80000000800 */
[----:B------:R-:W-:Y:S04]  /*195b0*/  STS [R27+0x1200], R238 ;  /* 0x001200ee1b007388 */ /* 0x000fe80000000800 */
[----:B------:R-:W-:Y:S04]  /*195c0*/  STS [R28+0x1000], R13 ;  /* 0x0010000d1c007388 */ /* 0x000fe80000000800 */
[----:B------:R5:W-:Y:S02]  /*195d0*/  STS [R28+0x1200], R234 ;  /* 0x001200ea1c007388 */ /* 0x000be40000000800 */
[----:B-----5:R-:W-:Y:S01]  /*195e0*/  @!P6 CS2R R28, SRZ ;  /* 0x00000000001ce805 */ /* 0x020fe2000001ff00 */
[----:B-1234-:R-:W-:Y:S06]  /*195f0*/  @!P6 BRA `(.L_x_401) ;  /* 0x000000000020e947 */ /* 0x01efec0003800000 */
        /* <DEDUP_REMOVED lines=8> */
.L_x_401:
[----:B------:R-:W-:Y:S05]  /*19680*/  @P0 BRA `(.L_x_402) ;  /* 0x0000000000180947 */ /* 0x000fea0003800000 */
[----:B------:R-:W1:Y:S01]  /*19690*/  LDC R26, c[0x0][0x2c4] ;  /* 0x0000b100ff1a7b82 */ /* 0x000e620000000800 */
[----:B------:R-:W-:Y:S02]  /*196a0*/  ISETP.NE.AND P0, PT, RZ, UR7, PT ;  /* 0x00000007ff007c0c */ /* 0x000fe4000bf05270 */
[----:B------:R-:W-:-:S05]  /*196b0*/  MOV R20, 0x1 ;  /* 0x0000000100147802 */ /* 0x000fca0000000f00 */
[----:B------:R-:W2:Y:S08]  /*196c0*/  LDC R13, c[0x0][0x270] ;  /* 0x00009c00ff0d7b82 */ /* 0x000eb00000000800 */
[----:B-1----:R-:W2:Y:S02]  /*196d0*/  @P0 LDC R26, c[0x0][0x2e4] ;  /* 0x0000b900ff1a0b82 */ /* 0x002ea40000000800 */
[----:B--2---:R-:W-:-:S07]  /*196e0*/  IMAD R16, R26, R13, RZ ;  /* 0x0000000d1a107224 */ /* 0x004fce00078e02ff */
.L_x_402:
[----:B------:R-:W-:Y:S01]  /*196f0*/  BAR.SYNC.DEFER_BLOCKING 0x0 ;  /* 0x0000000000007b1d */ /* 0x000fe20000010000 */
[----:B------:R-:W-:Y:S01]  /*19700*/  LOP3.LUT R17, R3, 0xffffffe0, RZ, 0xc0, !PT ;  /* 0xffffffe003117812 */ /* 0x000fe200078ec0ff */
[----:B------:R-:W-:Y:S02]  /*19710*/  IMAD R23, R23, R16, RZ ;  /* 0x0000001017177224 */ /* 0x000fe400078e02ff */
[----:B------:R-:W-:Y:S01]  /*19720*/  @P4 FMUL.FTZ R25, R22, 0.69314718246459960938 ;  /* 0x3f31721816194820 */ /* 0x000fe20000410000 */
[----:B------:R-:W-:Y:S01]  /*19730*/  @P3 FMUL.FTZ R22, R11, 0.69314718246459960938 ;  /* 0x3f3172180b163820 */ /* 0x000fe20000410000 */
[----:B------:R-:W-:Y:S02]  /*19740*/  IADD3 R17, -R17, R0, RZ ;  /* 0x0000000011117210 */ /* 0x000fe40007ffe1ff */
[----:B------:R-:W1:Y:S01]  /*19750*/  @P2 LDC R24, c[0x0][0x2e8] ;  /* 0x0000ba00ff182b82 */ /* 0x000e620000000800 */
[----:B------:R-:W2:Y:S01]  /*19760*/  @P2 MUFU.LG2 R10, R10 ;  /* 0x0000000a000a2308 */ /* 0x000ea20000000c00 */
[----:B------:R-:W-:Y:S01]  /*19770*/  SEL R23, R23, RZ, !P5 ;  /* 0x000000ff17177207 */ /* 0x000fe20006800000 */
[----:B------:R-:W-:Y:S01]  /*19780*/  BSSY B0, `(.L_x_403) ;  /* 0x000004b000007945 */ /* 0x000fe20003800000 */
[----:B------:R-:W-:Y:S01]  /*19790*/  LOP3.LUT P0, RZ, R17, 0x3, RZ, 0xc0, !PT ;  /* 0x0000000311ff7812 */ /* 0x000fe2000780c0ff */
[----:B------:R-:W-:Y:S01]  /*197a0*/  IMAD R17, R9, R20, RZ ;  /* 0x0000001409117224 */ /* 0x000fe200078e02ff */
[----:B------:R-:W-:Y:S01]  /*197b0*/  MOV R16, 0x7f800000 ;  /* 0x7f80000000107802 */ /* 0x000fe20000000f00 */
[----:B------:R-:W-:Y:S01]  /*197c0*/  IMAD R9, R19, R26, R23 ;  /* 0x0000001a13097224 */ /* 0x000fe200078e0217 */
[----:B------:R-:W3:Y:S01]  /*197d0*/  @P1 LDC R3, c[0x0][0x2e8] ;  /* 0x0000ba00ff031b82 */ /* 0x000ee20000000800 */
[----:B------:R-:W4:Y:S01]  /*197e0*/  @P1 MUFU.LG2 R6, R6 ;  /* 0x0000000600061308 */ /* 0x000f220000000c00 */
[----:B------:R-:W-:-:S02]  /*197f0*/  IMAD.SHL.U32 R17, R17, 0x80, RZ ;  /* 0x0000008011117824 */ /* 0x000fc400078e00ff */
[----:B------:R-:W-:Y:S01]  /*19800*/  @P3 FFMA.FTZ R16, R5, R2, R22 ;  /* 0x0000000205103223 */ /* 0x000fe20000010016 */
[----:B------:R-:W-:Y:S02]  /*19810*/  SHF.R.S32.HI R5, RZ, 0x1f, R18 ;  /* 0x0000001fff057819 */ /* 0x000fe40000011412 */
[----:B------:R-:W-:Y:S01]  /*19820*/  MOV R0, 0x7f800000 ;  /* 0x7f80000000007802 */ /* 0x000fe20000000f00 */
[----:B------:R-:W-:Y:S01]  /*19830*/  @P4 FFMA.FTZ R0, R132, R21, R25 ;  /* 0x0000001584004223 */ /* 0x000fe20000010019 */
[----:B------:R-:W-:Y:S01]  /*19840*/  SHF.R.S32.HI R23, RZ, 0x1f, R17 ;  /* 0x0000001fff177819 */ /* 0x000fe20000011411 */
[----:B------:R-:W-:Y:S01]  /*19850*/  IMAD.MOV.U32 R21, RZ, RZ, 0x7f800000 ;  /* 0x7f800000ff157424 */ /* 0x000fe200078e00ff */
[----:B------:R1:W3:Y:S01]  /*19860*/  LDS.128 R12, [R227+0x1800] ;  /* 0x00180000e30c7984 */ /* 0x0002e20000000c00 */
[----:B------:R-:W-:Y:S01]  /*19870*/  IADD3 R17, P4, P3, R17, R28, R9 ;  /* 0x0000001c11117210 */ /* 0x000fe20007b9e009 */
[----:B--2---:R-:W-:Y:S01]  /*19880*/  @P2 FMUL.FTZ R10, R10, 0.69314718246459960938 ;  /* 0x3f3172180a0a2820 */ /* 0x004fe20000410000 */
[----:B------:R-:W-:-:S02]  /*19890*/  LEA.HI R5, R5, R18, RZ, 0x2 ;  /* 0x0000001205057211 */ /* 0x000fc400078f10ff */
[----:B------:R-:W-:Y:S01]  /*198a0*/  SHF.R.S32.HI R28, RZ, 0x1f, R9 ;  /* 0x0000001fff1c7819 */ /* 0x000fe20000011409 */
[----:B-1----:R-:W-:Y:S01]  /*198b0*/  @P2 FFMA.FTZ R21, R7, R24, R10 ;  /* 0x0000001807152223 */ /* 0x002fe2000001000a */
[----:B------:R-:W-:Y:S01]  /*198c0*/  MOV R22, 0x7f800000 ;  /* 0x7f80000000167802 */ /* 0x000fe20000000f00 */
[----:B----4-:R-:W-:Y:S01]  /*198d0*/  @P1 FMUL.FTZ R11, R6, 0.69314718246459960938 ;  /* 0x3f317218060b1820 */ /* 0x010fe20000410000 */
[----:B------:R-:W-:Y:S02]  /*198e0*/  SHF.R.S32.HI R32, RZ, 0x2, R5 ;  /* 0x00000002ff207819 */ /* 0x000fe40000011405 */
[----:B------:R-:W-:Y:S01]  /*198f0*/  IADD3.X R23, R23, R29, R28, P4, P3 ;  /* 0x0000001d17177210 */ /* 0x000fe200027e641c */
[----:B---3--:R-:W-:Y:S01]  /*19900*/  @P1 FFMA.FTZ R22, R8, R3, R11 ;  /* 0x0000000308161223 */ /* 0x008fe2000001000b */
[----:B------:R-:W-:Y:S06]  /*19910*/  @P0 BRA `(.L_x_404) ;  /* 0x0000000000c40947 */ /* 0x000fec0003800000 */
[----:B------:R-:W1:Y:S02]  /*19920*/  S2R R2, SR_TID.X ;  /* 0x0000000000027919 */ /* 0x000e640000002100 */
[----:B-1----:R-:W-:-:S04]  /*19930*/  SHF.R.S32.HI R3, RZ, 0x1f, R2 ;  /* 0x0000001fff037819 */ /* 0x002fc80000011402 */
[----:B------:R-:W-:-:S04]  /*19940*/  LEA.HI R3, R3, R2, RZ, 0x5 ;  /* 0x0000000203037211 */ /* 0x000fc800078f28ff */
[----:B------:R-:W-:Y:S02]  /*19950*/  SHF.R.S32.HI R7, RZ, 0x5, R3 ;  /* 0x00000005ff077819 */ /* 0x000fe40000011403 */
[----:B------:R-:W-:Y:S02]  /*19960*/  LOP3.LUT R3, R3, 0xffffffe0, RZ, 0xc0, !PT ;  /* 0xffffffe003037812 */ /* 0x000fe400078ec0ff */
[----:B------:R-:W-:-:S03]  /*19970*/  SHF.R.S32.HI R6, RZ, 0x1f, R7 ;  /* 0x0000001fff067819 */ /* 0x000fc60000011407 */
[----:B------:R-:W-:Y:S01]  /*19980*/  IMAD.IADD R3, R2, 0x1, -R3 ;  /* 0x0000000102037824 */ /* 0x000fe200078e0a03 */
[----:B------:R-:W-:-:S04]  /*19990*/  LEA.HI R6, R6, R7, RZ, 0x2 ;  /* 0x0000000706067211 */ /* 0x000fc800078f10ff */
        /* <DEDUP_REMOVED lines=21> */
[----:B------:R-:W-:Y:S02]  /*19af0*/  @!P4 IADD3 R27, P1, R26, R17, RZ ;  /* 0x000000111a1bc210 */ /* 0x000fe40007f3e0ff */
[----:B------:R-:W-:-:S02]  /*19b00*/  @!P6 LEA.HI.X.SX32 R20, R34, R23, 0x1, P0 ;  /* 0x000000172214e211 */ /* 0x000fc400000f0eff */
[----:B------:R-:W3:Y:S01]  /*19b10*/  @!P4 LDC.64 R6, c[0x0][0x2b0] ;  /* 0x0000ac00ff06cb82 */ /* 0x000ee20000000a00 */
[-C--:B------:R-:W-:Y:S02]  /*19b20*/  @!P4 LEA.HI.X.SX32 R26, R26, R23.reuse, 0x1, P1 ;  /* 0x000000171a1ac211 */ /* 0x080fe400008f0eff */
[----:B------:R-:W-:Y:S02]  /*19b30*/  @!P5 LEA.HI.X.SX32 R28, R28, R23, 0x1, P2 ;  /* 0x000000171c1cd211 */ /* 0x000fe400010f0eff */
[----:B------:R-:W-:-:S03]  /*19b40*/  @!P3 IADD3 R17, P0, R30, R17, RZ ;  /* 0x000000111e11b210 */ /* 0x000fc60007f1e0ff */
[----:B------:R-:W4:Y:S01]  /*19b50*/  @!P3 LDC.64 R2, c[0x0][0x2b0] ;  /* 0x0000ac00ff02bb82 */ /* 0x000f220000000a00 */
[----:B-1----:R-:W-:Y:S02]  /*19b60*/  @!P6 LEA R10, P2, R24, R10, 0x2 ;  /* 0x0000000a180ae211 */ /* 0x002fe400078410ff */
        /* <DEDUP_REMOVED lines=12> */
.L_x_404:
[----:B------:R-:W-:Y:S05]  /*19c30*/  BSYNC B0 ;  /* 0x0000000000007941 */ /* 0x000fea0003800000 */
.L_x_403:
[----:B-1----:R-:W2:Y:S01]  /*19c40*/  LDL.LU.64 R6, [R1+0x50] ;  /* 0x0000500001067983 */ /* 0x002ea20000300a00 */
[----:B------:R-:W-:Y:S01]  /*19c50*/  ULDC UR4, c[0x0][0x2d0] ;  /* 0x0000b40000047ab9 */ /* 0x000fe20000000800 */
[----:B------:R-:W-:Y:S01]  /*19c60*/  VIADD R0, R32, 0x20 ;  /* 0x0000002020007836 */ /* 0x000fe20000000000 */
[----:B------:R-:W-:Y:S01]  /*19c70*/  LOP3.LUT R5, R5, 0xfffffffc, RZ, 0xc0, !PT ;  /* 0xfffffffc05057812 */ /* 0x000fe200078ec0ff */
[----:B------:R-:W-:Y:S01]  /*19c80*/  IMAD.U32 R11, RZ, RZ, UR18 ;  /* 0x00000012ff0b7e24 */ /* 0x000fe2000f8e00ff */
[----:B------:R-:W-:Y:S01]  /*19c90*/  SHF.R.S32.HI R3, RZ, 0x1f, R19 ;  /* 0x0000001fff037819 */ /* 0x000fe20000011413 */
[----:B------:R-:W-:Y:S01]  /*19ca0*/  BSSY B0, `(.L_x_405) ;  /* 0x0000020000007945 */ /* 0x000fe20003800000 */
[----:B------:R-:W-:Y:S01]  /*19cb0*/  SHF.R.S32.HI R33, RZ, 0x1f, R32 ;  /* 0x0000001fff217819 */ /* 0x000fe20000011420 */
[----:B------:R-:W-:-:S04]  /*19cc0*/  IMAD.IADD R2, R18, 0x1, -R5 ;  /* 0x0000000112027824 */ /* 0x000fc800078e0a05 */
[----:B------:R-:W-:Y:S02]  /*19cd0*/  IMAD.SHL.U32 R2, R2, 0x8, RZ ;  /* 0x0000000802027824 */ /* 0x000fe400078e00ff */
[----:B------:R-:W-:-:S03]  /*19ce0*/  IMAD.WIDE R10, R11, 0x80, R32 ;  /* 0x000000800b0a7825 */ /* 0x000fc600078e0220 */
[----:B------:R-:W-:Y:S02]  /*19cf0*/  SHF.R.S32.HI R2, RZ, 0x1f, R2 ;  /* 0x0000001fff027819 */ /* 0x000fe40000011402 */
[C---:B--2---:R-:W-:Y:S01]  /*19d00*/  ISETP.GE.AND P4, PT, R6.reuse, UR4, PT ;  /* 0x0000000406007c0c */ /* 0x044fe2000bf86270 */
[----:B------:R-:W-:Y:S01]  /*19d10*/  ULDC.64 UR4, c[0x0][0x2a0] ;  /* 0x0000a80000047ab9 */ /* 0x000fe20000000a00 */
[----:B------:R-:W-:Y:S02]  /*19d20*/  IADD3 R8, P0, R6, UR8, RZ ;  /* 0x0000000806087c10 */ /* 0x000fe4000ff1e0ff */
[----:B------:R-:W-:Y:S01]  /*19d30*/  ISETP.GE.OR P2, PT, R0, UR14, P4 ;  /* 0x0000000e00007c0c */ /* 0x000fe2000a746670 */
[----:B------:R-:W-:Y:S01]  /*19d40*/  VIADD R0, R32, 0x40 ;  /* 0x0000004020007836 */ /* 0x000fe20000000000 */
[----:B------:R-:W-:Y:S01]  /*19d50*/  ISETP.GE.OR P3, PT, R4, UR14, P4 ;  /* 0x0000000e04007c0c */ /* 0x000fe2000a766670 */
[----:B------:R-:W-:Y:S01]  /*19d60*/  VIADD R4, R32, 0x60 ;  /* 0x0000006020047836 */ /* 0x000fe20000000000 */
[----:B------:R-:W-:-:S02]  /*19d70*/  IADD3.X R9, R2, UR6, RZ, P0, !PT ;  /* 0x0000000602097c10 */ /* 0x000fc400087fe4ff */
[----:B------:R-:W-:Y:S01]  /*19d80*/  ISETP.GE.OR P1, PT, R0, UR14, P4 ;  /* 0x0000000e00007c0c */ /* 0x000fe2000a726670 */
[----:B------:R-:W-:Y:S01]  /*19d90*/  IMAD R0, R3, UR4, RZ ;  /* 0x0000000403007c24 */ /* 0x000fe2000f8e02ff */
[----:B------:R-:W-:Y:S01]  /*19da0*/  ISETP.GE.OR P4, PT, R4, UR14, P4 ;  /* 0x0000000e04007c0c */ /* 0x000fe2000a786670 */
[C---:B------:R-:W-:Y:S01]  /*19db0*/  IMAD.WIDE.U32 R8, R19.reuse, UR4, R8 ;  /* 0x0000000413087c25 */ /* 0x040fe2000f8e0008 */
[----:B------:R1:W2:Y:S03]  /*19dc0*/  LDS.128 R4, [R227] ;  /* 0x00000000e3047984 */ /* 0x0002a60000000c00 */
[----:B------:R-:W-:-:S04]  /*19dd0*/  IMAD R0, R19, UR5, R0 ;  /* 0x0000000513007c24 */ /* 0x000fc8000f8e0200 */
        /* <DEDUP_REMOVED lines=12> */
.L_x_406:
[----:B------:R-:W-:Y:S05]  /*19ea0*/  BSYNC B0 ;  /* 0x0000000000007941 */ /* 0x000fea0003800000 */
.L_x_405:
        /* <DEDUP_REMOVED lines=16> */
.L_x_408:
[----:B------:R-:W-:Y:S05]  /*19fb0*/  BSYNC B0 ;  /* 0x0000000000007941 */ /* 0x000fea0003800000 */
.L_x_407:
[----:B---34-:R3:W4:Y:S01]  /*19fc0*/  LDS.128 R4, [R227+0x1000] ;  /* 0x00100000e3047984 */ /* 0x0187220000000c00 */
        /* <DEDUP_REMOVED lines=14> */
[----:B----4-:R4:W-:Y:S02]  /*1a0b0*/  STG.E.128 desc[UR20][R2.64], R4 ;  /* 0x0000000402007986 */ /* 0x0109e4000c101d14 */
.L_x_410:
[----:B------:R-:W-:Y:S05]  /*1a0c0*/  BSYNC B0 ;  /* 0x0000000000007941 */ /* 0x000fea0003800000 */
.L_x_409:
        /* <DEDUP_REMOVED lines=15> */
.L_x_361:
        /* <DEDUP_REMOVED lines=23> */
[----:B------:R-:W-:Y:S01]  /*1a330*/  SHF.R.S32.HI R9, RZ, 0x1f, R8 ;  /* 0x0000001fff097819 */ /* 0x000fe20000011408 */
        /* <DEDUP_REMOVED lines=10> */
[----:B------:R-:W-:Y:S01]  /*1a3e0*/  ISETP.GE.AND P1, PT, R0, UR33, PT ;  /* 0x0000002100007c0c */ /* 0x000fe2000bf26270 */
        /* <DEDUP_REMOVED lines=8> */
[C---:B------:R-:W-:Y:S01]  /*1a470*/  ISETP.NE.OR P2, PT, R3.reuse, RZ, P2 ;  /* 0x000000ff0300720c */ /* 0x040fe20001745670 */
[----:B------:R-:W-:Y:S01]  /*1a480*/  ULDC UR4, c[0x0][0x2d0] ;  /* 0x0000b40000047ab9 */ /* 0x000fe20000000800 */
[----:B------:R-:W-:Y:S01]  /*1a490*/  @UP3 UIMAD UR9, UR17, UR9, UR13 ;  /* 0x00000009110932a4 */ /* 0x000fe2000f8e020d */
[----:B------:R-:W-:Y:S01]  /*1a4a0*/  ISETP.GE.AND P5, PT, R2, UR4, PT ;  /* 0x0000000402007c0c */ /* 0x000fe2000bfa6270 */
[----:B------:R-:W-:Y:S01]  /*1a4b0*/  UIMAD UR11, UR31, UR11, URZ ;  /* 0x0000000b1f0b72a4 */ /* 0x000fe2000f8e023f */
[----:B------:R-:W-:Y:S01]  /*1a4c0*/  ISETP.NE.OR P1, PT, R3, RZ, P1 ;  /* 0x000000ff0300720c */ /* 0x000fe20000f25670 */
[----:B------:R-:W-:Y:S01]  /*1a4d0*/  @UP1 ULDC UR7, c[0x0][0x2c4] ;  /* 0x0000b10000071ab9 */ /* 0x000fe20000000800 */
[----:B------:R-:W-:Y:S01]  /*1a4e0*/  @!UP3 UIADD3 UR9, UR23, UR8, URZ ;  /* 0x000000081709b290 */ /* 0x000fe2000fffe03f */
[----:B------:R-:W-:Y:S01]  /*1a4f0*/  ISETP.GE.OR P6, PT, R8, UR33, P5 ;  /* 0x0000002108007c0c */ /* 0x000fe2000afc6670 */
[----:B------:R-:W-:Y:S01]  /*1a500*/  @!UP3 UMOV UR12, UR22 ;  /* 0x00000016000cbc82 */ /* 0x000fe20008000000 */
[----:B------:R-:W-:Y:S01]  /*1a510*/  @!UP0 UIMAD UR17, UR31, UR7, URZ ;  /* 0x000000071f1182a4 */ /* 0x000fe2000f8e023f */
[C---:B------:R-:W-:Y:S01]  /*1a520*/  IADD3 R6, P0, R2.reuse, UR12, RZ ;  /* 0x0000000c02067c10 */ /* 0x040fe2000ff1e0ff */
[----:B------:R-:W-:Y:S01]  /*1a530*/  @UP2 ULDC UR13, c[0x0][0x2c0] ;  /* 0x0000b000000d2ab9 */ /* 0x000fe20000000800 */
[----:B------:R-:W-:Y:S01]  /*1a540*/  USEL UR11, UR11, URZ, !UP1 ;  /* 0x0000003f0b0b7287 */ /* 0x000fe2000c800000 */
[----:B------:R-:W-:Y:S01]  /*1a550*/  @!UP2 UMOV UR13, 0x1 ;  /* 0x00000001000da882 */ /* 0x000fe20000000000 */
[----:B------:R-:W-:Y:S01]  /*1a560*/  @!UP2 UMOV UR14, UR6 ;  /* 0x00000006000eac82 */ /* 0x000fe20008000000 */
[----:B------:R-:W-:Y:S01]  /*1a570*/  UIMAD UR32, UR32, UR13, URZ ;  /* 0x0000000d202072a4 */ /* 0x000fe2000f8e023f */
[----:B------:R-:W-:Y:S01]  /*1a580*/  LEA.HI.X.SX32 R7, R2, UR9, 0x1, P0 ;  /* 0x0000000902077c11 */ /* 0x000fe200080f0eff */
[----:B------:R-:W-:Y:S01]  /*1a590*/  UIMAD UR11, UR30, UR14, UR11 ;  /* 0x0000000e1e0b72a4 */ /* 0x000fe2000f8e020b */
[----:B------:R-:W-:Y:S01]  /*1a5a0*/  ISETP.GE.OR P0, PT, R5, UR33, P5 ;  /* 0x0000002105007c0c */ /* 0x000fe2000af06670 */
[----:B------:R-:W-:Y:S01]  /*1a5b0*/  @!UP1 UMOV UR24, URZ ;  /* 0x0000003f00189c82 */ /* 0x000fe20008000000 */
[----:B------:R-:W-:Y:S01]  /*1a5c0*/  @!UP1 UMOV UR25, URZ ;  /* 0x0000003f00199c82 */ /* 0x000fe20008000000 */
[----:B------:R-:W-:Y:S01]  /*1a5d0*/  @UP1 UMOV UR24, UR17 ;  /* 0x0000001100181c82 */ /* 0x000fe20008000000 */
[----:B------:R-:W-:Y:S01]  /*1a5e0*/  @UP1 USHF.R.S32.HI UR25, URZ, 0x1f, UR17 ;  /* 0x0000001f3f191899 */ /* 0x000fe20008011411 */
[----:B------:R-:W-:Y:S01]  /*1a5f0*/  IMAD.WIDE.U32 R10, R10, UR30, R6 ;  /* 0x0000001e0a0a7c25 */ /* 0x000fe2000f8e0006 */
[----:B------:R-:W-:-:S02]  /*1a600*/  USHF.R.S32.HI UR4, URZ, 0x1f, UR32 ;  /* 0x0000001f3f047899 */ /* 0x000fc40008011420 */
[----:B------:R-:W-:Y:S01]  /*1a610*/  USHF.R.S32.HI UR6, URZ, 0x1f, UR11 ;  /* 0x0000001f3f067899 */ /* 0x000fe2000801140b */
[----:B------:R-:W-:Y:S01]  /*1a620*/  IMAD.U32 R7, RZ, RZ, UR18 ;  /* 0x00000012ff077e24 */ /* 0x000fe2000f8e00ff */
[----:B------:R-:W-:Y:S01]  /*1a630*/  UIADD3 UR32, UP1, UP0, UR32, UR24, UR11 ;  /* 0x0000001820207290 */ /* 0x000fe2000f83e00b */
[----:B------:R-:W-:Y:S02]  /*1a640*/  VIADD R13, R11, UR5 ;  /* 0x000000050b0d7c36 */ /* 0x000fe40008000000 */
[----:B------:R-:W-:Y:S01]  /*1a650*/  IMAD.WIDE R6, R7, 0x80, R8 ;  /* 0x0000008007067825 */ /* 0x000fe200078e0208 */
        /* <DEDUP_REMOVED lines=12> */
.L_x_412:
[----:B------:R-:W-:Y:S05]  /*1a720*/  BSYNC B0 ;  /* 0x0000000000007941 */ /* 0x000fea0003800000 */
.L_x_411:
        /* <DEDUP_REMOVED lines=17> */
.L_x_414:
[----:B------:R-:W-:Y:S05]  /*1a840*/  BSYNC B0 ;  /* 0x0000000000007941 */ /* 0x000fea0003800000 */
.L_x_413:
        /* <DEDUP_REMOVED lines=15> */
.L_x_416:
[----:B------:R-:W-:Y:S05]  /*1a940*/  BSYNC B0 ;  /* 0x0000000000007941 */ /* 0x000fea0003800000 */
.L_x_415:
        /* <DEDUP_REMOVED lines=15> */
.L_x_418:
[----:B------:R-:W-:Y:S05]  /*1aa40*/  BSYNC B0 ;  /* 0x0000000000007941 */ /* 0x000fea0003800000 */
.L_x_417:
        /* <DEDUP_REMOVED lines=10> */
.L_x_420:
[----:B------:R-:W-:Y:S05]  /*1aaf0*/  BSYNC B0 ;  /* 0x0000000000007941 */ /* 0x000fea0003800000 */
.L_x_419:
        /* <DEDUP_REMOVED lines=10> */
.L_x_422:
[----:B------:R-:W-:Y:S05]  /*1aba0*/  BSYNC B0 ;  /* 0x0000000000007941 */ /* 0x000fea0003800000 */
.L_x_421:
        /* <DEDUP_REMOVED lines=10> */
.L_x_424:
[----:B------:R-:W-:Y:S05]  /*1ac50*/  BSYNC B0 ;  /* 0x0000000000007941 */ /* 0x000fea0003800000 */
.L_x_423:
[----:B------:R-:W-:Y:S05]  /*1ac60*/  @P1 EXIT ;  /* 0x000000000000194d */ /* 0x000fea0003800000 */
[----:B------:R-:W-:Y:S01]  /*1ac70*/  IMAD R0, R0, UR13, RZ ;  /* 0x0000000d00007c24 */ /* 0x000fe2000f8e02ff */
[----:B------:R-:W-:Y:S01]  /*1ac80*/  ULDC.64 UR4, c[0x0][0x2b0] ;  /* 0x0000ac0000047ab9 */ /* 0x000fe20000000a00 */
[----:B----4-:R-:W-:-:S03]  /*1ac90*/  IMAD.MOV.U32 R5, RZ, RZ, 0x7f800000 ;  /* 0x7f800000ff057424 */ /* 0x010fc600078e00ff */
[----:B------:R-:W-:-:S04]  /*1aca0*/  IADD3 R3, P0, R0, UR32, RZ ;  /* 0x0000002000037c10 */ /* 0x000fc8000ff1e0ff */
[----:B------:R-:W-:Y:S02]  /*1acb0*/  LEA.HI.X.SX32 R0, R0, UR24, 0x1, P0 ;  /* 0x0000001800007c11 */ /* 0x000fe400080f0eff */
[----:B------:R-:W-:-:S04]  /*1acc0*/  LEA R2, P0, R3, UR4, 0x2 ;  /* 0x0000000403027c11 */ /* 0x000fc8000f8010ff */
[----:B------:R-:W-:-:S05]  /*1acd0*/  LEA.HI.X R3, R3, UR5, R0, 0x2, P0 ;  /* 0x0000000503037c11 */ /* 0x000fca00080f1400 */
[----:B------:R-:W-:Y:S01]  /*1ace0*/  STG.E desc[UR20][R2.64], R5 ;  /* 0x0000000502007986 */ /* 0x000fe2000c101914 */
[----:B------:R-:W-:Y:S05]  /*1acf0*/  EXIT ;  /* 0x000000000000794d */ /* 0x000fea0003800000 */
.L_x_425:
        /* <DEDUP_REMOVED lines=16> */
.L_x_725:


//--------------------- .text._ZN5flash16flash_fwd_kernelI23Flash_fwd_kernel_traitsILi32ELi128ELi128ELi4ELb0ELb0EN7cutlass6half_tE19Flash_kernel_traitsILi32ELi128ELi128ELi4ES3_EELb1ELb1ELb0ELb0ELb0ELb0ELb0ELb1EEEvNS_16Flash_fwd_paramsE --------------------------
	.section	.text._ZN5flash16flash_fwd_kernelI23Flash_fwd_kernel_traitsILi32ELi128ELi128ELi4ELb0ELb0EN7cutlass6half_tE19Flash_kernel_traitsILi32ELi128ELi128ELi4ES3_EELb1ELb1ELb0ELb0ELb0ELb0ELb0ELb1EEEvNS_16Flash_fwd_paramsE,"ax",@progbits
	.align	128
        .global         _ZN5flash16flash_fwd_kernelI23Flash_fwd_kernel_traitsILi32ELi128ELi128ELi4ELb0ELb0EN7cutlass6half_tE19Flash_kernel_traitsILi32ELi128ELi128ELi4ES3_EELb1ELb1ELb0ELb0ELb0ELb0ELb0ELb1EEEvNS_16Flash_fwd_paramsE
        .type           _ZN5flash16flash_fwd_kernelI23Flash_fwd_kernel_traitsILi32ELi128ELi128ELi4ELb0ELb0EN7cutlass6half_tE19Flash_kernel_traitsILi32ELi128ELi128ELi4ES3_EELb1ELb1ELb0ELb0ELb0ELb0ELb0ELb1EEEvNS_16Flash_fwd_paramsE,@function
        .size           _ZN5flash16flash_fwd_kernelI23Flash_fwd_kernel_traitsILi32ELi128ELi128ELi4ELb0ELb0EN7cutlass6half_tE19Flash_kernel_traitsILi32ELi128ELi128ELi4ES3_EELb1ELb1ELb0ELb0ELb0ELb0ELb0ELb1EEEvNS_16Flash_fwd_paramsE,(.L_x_726 - _ZN5flash16flash_fwd_kernelI23Flash_fwd_kernel_traitsILi32ELi128ELi128ELi4ELb0ELb0EN7cutlass6half_tE19Flash_kernel_traitsILi32ELi128ELi128ELi4ES3_EELb1ELb1ELb0ELb0ELb0ELb0ELb0ELb1EEEvNS_16Flash_fwd_paramsE)
        .other          _ZN5flash16flash_fwd_kernelI23Flash_fwd_kernel_traitsILi32ELi128ELi128ELi4ELb0ELb0EN7cutlass6half_tE19Flash_kernel_traitsILi32ELi128ELi128ELi4ES3_EELb1ELb1ELb0ELb0ELb0ELb0ELb0ELb1EEEvNS_16Flash_fwd_paramsE,@"STO_CUDA_ENTRY STV_DEFAULT"
_ZN5flash16flash_fwd_kernelI23Flash_fwd_kernel_traitsILi32ELi128ELi128ELi4ELb0ELb0EN7cutlass6half_tE19Flash_kernel_traitsILi32ELi128ELi128ELi4ES3_EELb1ELb1ELb0ELb0ELb0ELb0ELb0ELb1EEEvNS_16Flash_fwd_paramsE:
.text._ZN5flash16flash_fwd_kernelI23Flash_fwd_kernel_traitsILi32ELi128ELi128ELi4ELb0ELb0EN7cutlass6half_tE19Flash_kernel_traitsILi32ELi128ELi128ELi4ES3_EELb1ELb1ELb0ELb0ELb0ELb0ELb0ELb1EEEvNS_16Flash_fwd_paramsE:
        /* <DEDUP_REMOVED lines=15> */
[----:B------:R-:W-:Y:S08]  /*00f0*/  S2UR UR21, SR_CTAID.Y ;  /* 0x00000000001579c3 */ /* 0x000ff00000002600 */
[----:B------:R-:W1:Y:S01]  /*0100*/  S2UR UR4, SR_CTAID.Z ;  /* 0x00000000000479c3 */ /* 0x000e620000002700 */
[----:B--2---:R-:W-:-:S07]  /*0110*/  @P2 IMAD.MOV.U32 R2, RZ, RZ, R9 ;  /* 0x000000ffff022224 */ /* 0x004fce00078e0009 */
[----:B------:R-:W2:Y:S01]  /*0120*/  @P2 LDC R0, c[0x0][0x3b0] ;  /* 0x0000ec00ff002b82 */ /* 0x000ea20000000800 */
[----:B---3--:R-:W-:-:S06]  /*0130*/  @P2 IMAD.MOV.U32 R3, RZ, RZ, R8 ;  /* 0x000000ffff032224 */ /* 0x008fcc00078e0008 */
[----:B------:R-:W2:Y:S01]  /*0140*/  @P2 LDG.E.64 R2, desc[UR32][R2.64] ;  /* 0x0000002002022981 */ /* 0x000ea2000c1e1b00 */
[----:B------:R-:W-:Y:S02]  /*0150*/  UISETP.NE.U32.AND UP2, UPT, UR8, URZ, UPT ;  /* 0x0000003f0800728c */ /* 0x000fe4000bf45070 */
[----:B------:R-:W-:Y:S02]  /*0160*/  UISETP.NE.U32.AND UP1, UPT, UR6, URZ, UPT ;  /* 0x0000003f0600728c */ /* 0x000fe4000bf25070 */
[----:B------:R-:W-:Y:S02]  /*0170*/  UISETP.NE.AND.EX UP2, UPT, UR9, URZ, UPT, UP2 ;  /* 0x0000003f0900728c */ /* 0x000fe4000bf45320 */
[----:B------:R-:W-:Y:S02]  /*0180*/  UISETP.NE.AND.EX UP1, UPT, UR7, URZ, UPT, UP1 ;  /* 0x0000003f0700728c */ /* 0x000fe4000bf25310 */
[----:B-1----:R-:W-:Y:S01]  /*0190*/  ULOP3.LUT UR5, UR4, UR29, UR21, 0xfe, !UPT ;  /* 0x0000001d04057292 */ /* 0x002fe2000f8efe15 */
[----:B------:R-:W-:Y:S01]  /*01a0*/  ULDC.64 UR8, c[0x0][0x2f0] ;  /* 0x0000bc0000087ab9 */ /* 0x000fe20000000a00 */
[----:B------:R-:W-:Y:S01]  /*01b0*/  PLOP3.LUT P0, PT, PT, PT, UP2, 0x80, 0x0 ;  /* 0x000000000000781c */ /* 0x000fe20003f0f028 */
[----:B------:R-:W-:-:S03]  /*01c0*/  UIMAD.WIDE UR8, UR21, 0x4, UR8 ;  /* 0x00000004150878a5 */ /* 0x000fc6000f8e0208 */
[----:B----4-:R-:W-:Y:S01]  /*01d0*/  LOP3.LUT P3, RZ, R197, UR5, RZ, 0xfc, !PT ;  /* 0x00000005c5ff7c12 */ /* 0x010fe2000f86fcff */
[----:B------:R-:W-:Y:S01]  /*01e0*/  ULDC.U8 UR5, c[0x0][0x3c2] ;  /* 0x0000f08000057ab9 */ /* 0x000fe20000000000 */
[----:B------:R-:W-:Y:S01]  /*01f0*/  ULDC.64 UR6, c[0x0][0x2f8] ;  /* 0x0000be0000067ab9 */ /* 0x000fe20000000a00 */
[----:B------:R-:W-:Y:S02]  /*0200*/  UISETP.NE.AND UP3, UPT, UR5, URZ, UPT ;  /* 0x0000003f0500728c */ /* 0x000fe4000bf65270 */
[----:B------:R-:W-:Y:S01]  /*0210*/  UISETP.EQ.U32.AND UP0, UPT, UR6, URZ, UPT ;  /* 0x0000003f0600728c */ /* 0x000fe2000bf02070 */
[----:B------:R-:W-:-:S03]  /*0220*/  @UP1 ULDC.64 UR10, c[0x0][0x300] ;  /* 0x0000c000000a1ab9 */ /* 0x000fc60000000a00 */
[----:B------:R-:W-:-:S04]  /*0230*/  UISETP.EQ.OR.EX UP0, UPT, UR7, URZ, !UP3, UP0 ;  /* 0x0000003f0700728c */ /* 0x000fc8000df02700 */
[----:B------:R-:W1:Y:S01]  /*0240*/  @!P3 LDC.64 R6, c[0x0][0x3b8] ;  /* 0x0000ee00ff06bb82 */ /* 0x000e620000000a00 */
[----:B------:R-:W-:Y:S01]  /*0250*/  @UP1 UIMAD.WIDE UR10, UR21, 0x4, UR10 ;  /* 0x00000004150a18a5 */ /* 0x000fe2000f8e020a */
        /* <DEDUP_REMOVED lines=10> */
[----:B------:R-:W-:Y:S01]  /*0300*/  ULDC.64 UR8, c[0x0][0x2f8] ;  /* 0x0000be0000087ab9 */ /* 0x000fe20000000a00 */
[----:B-1----:R-:W-:Y:S02]  /*0310*/  @!P3 IMAD.MOV.U32 R4, RZ, RZ, R9 ;  /* 0x000000ffff04b224 */ /* 0x002fe400078e0009 */
[----:B------:R-:W-:-:S05]  /*0320*/  @!P3 IMAD.MOV.U32 R5, RZ, RZ, R8 ;  /* 0x000000ffff05b224 */ /* 0x000fca00078e0008 */
[----:B------:R1:W-:Y:S01]  /*0330*/  @!P3 STG.E.64 desc[UR32][R6.64+0x8], R4 ;  /* 0x000008040600b986 */ /* 0x0003e2000c101b20 */
[----:B------:R-:W-:Y:S01]  /*0340*/  PLOP3.LUT P2, PT, PT, PT, UP0, 0x80, 0x0 ;  /* 0x000000000000781c */ /* 0x000fe20003f4f008 */
[----:B------:R-:W-:Y:S02]  /*0350*/  UIMAD.WIDE UR8, UR21, 0x4, UR8 ;  /* 0x00000004150878a5 */ /* 0x000fe4000f8e0208 */
[----:B-1----:R-:W2:Y:S04]  /*0360*/  @P0 LDG.E R7, desc[UR32][R2.64] ;  /* 0x0000002002070981 */ /* 0x002ea8000c1e1900 */
[----:B------:R1:W3:Y:S01]  /*0370*/  @P0 LDG.E R6, desc[UR32][R2.64+0x4] ;  /* 0x0000042002060981 */ /* 0x0002e2000c1e1900 */
[----:B------:R-:W-:Y:S02]  /*0380*/  IMAD.U32 R4, RZ, RZ, UR10 ;  /* 0x0000000aff047e24 */ /* 0x000fe4000f8e00ff */
[----:B------:R-:W-:-:S05]  /*0390*/  IMAD.U32 R5, RZ, RZ, UR11 ;  /* 0x0000000bff057e24 */ /* 0x000fca000f8e00ff */
[----:B------:R-:W4:Y:S01]  /*03a0*/  @P1 LDG.E R4, desc[UR32][R4.64] ;  /* 0x0000002004041981 */ /* 0x000f22000c1e1900 */
[----:B-1----:R-:W-:Y:S02]  /*03b0*/  IMAD.U32 R2, RZ, RZ, UR8 ;  /* 0x00000008ff027e24 */ /* 0x002fe4000f8e00ff */
[----:B------:R-:W-:-:S05]  /*03c0*/  IMAD.U32 R3, RZ, RZ, UR9 ;  /* 0x00000009ff037e24 */ /* 0x000fca000f8e00ff */
[----:B------:R-:W5:Y:S01]  /*03d0*/  @!P2 LDG.E R0, desc[UR32][R2.64] ;  /* 0x000000200200a981 */ /* 0x000f62000c1e1900 */
[----:B------:R-:W-:Y:S01]  /*03e0*/  UMOV UR28, 0xffffffff ;  /* 0xffffffff001c7882 */ /* 0x000fe20000000000 */
[----:B------:R-:W-:Y:S01]  /*03f0*/  UMOV UR25, URZ ;  /* 0x0000003f00197c82 */ /* 0x000fe20008000000 */
[----:B------:R-:W-:Y:S01]  /*0400*/  UMOV UR8, 0xffffffff ;  /* 0xffffffff00087882 */ /* 0x000fe20000000000 */
[----:B------:R-:W-:-:S04]  /*0410*/  SHF.R.S32.HI R15, RZ, 0x1f, R197 ;  /* 0x0000001fff0f7819 */ /* 0x000fc800000114c5 */
[----:B------:R-:W-:Y:S02]  /*0420*/  LEA.HI R181, R15, R197, RZ, 0x5 ;  /* 0x000000c50fb57211 */ /* 0x000fe400078f28ff */
[----:B--2---:R-:W-:Y:S02]  /*0430*/  @P0 R2UR UR28, R7 ;  /* 0x00000000071c02ca */ /* 0x004fe400000e0000 */
[----:B---3--:R-:W-:Y:S02]  /*0440*/  @P0 R2UR UR30, R6 ;  /* 0x00000000061e02ca */ /* 0x008fe400000e0000 */
[----:B------:R-:W-:-:S04]  /*0450*/  ISETP.NE.U32.AND P0, PT, RZ, UR6, PT ;  /* 0x00000006ff007c0c */ /* 0x000fc8000bf05070 */
[----:B------:R-:W-:-:S07]  /*0460*/  ISETP.NE.AND.EX P0, PT, RZ, UR7, PT, P0 ;  /* 0x00000007ff007c0c */ /* 0x000fce000bf05300 */
[----:B------:R-:W-:Y:S01]  /*0470*/  @UP2 UIADD3 UR30, UR30, -UR28, URZ ;  /* 0x8000001c1e1e2290 */ /* 0x000fe2000fffe03f */
[----:B----4-:R-:W-:-:S06]  /*0480*/  @P1 R2UR UR25, R4 ;  /* 0x00000000041912ca */ /* 0x010fcc00000e0000 */
[----:B------:R-:W-:Y:S01]  /*0490*/  @!UP2 ULDC UR30, c[0x0][0x2c4] ;  /* 0x0000b100001eaab9 */ /* 0x000fe20000000800 */
[----:B-----5:R-:W-:Y:S01]  /*04a0*/  @!P2 R2UR UR8, R0 ;  /* 0x000000000008a2ca */ /* 0x020fe200000e0000 */
[----:B------:R-:W-:-:S14]  /*04b0*/  @!P0 BRA `(.L_x_426) ;  /* 0x00000000001c8947 */ /* 0x000fdc0003800000 */
[----:B------:R-:W-:-:S13]  /*04c0*/  PLOP3.LUT P0, PT, PT, PT, UP3, 0x80, 0x0 ;  /* 0x000000000000781c */ /* 0x000fda0003f0f038 */
[----:B------:R-:W2:Y:S04]  /*04d0*/  @P0 LDG.E R0, desc[UR32][R2.64+0x4] ;  /* 0x0000042002000981 */ /* 0x000ea8000c1e1900 */
[----:B------:R-:W3:Y:S01]  /*04e0*/  @!P0 LDG.E R2, desc[UR32][R2.64] ;  /* 0x0000002002028981 */ /* 0x000ee2000c1e1900 */
[----:B--2---:R-:W-:-:S13]  /*04f0*/  @P0 R2UR UR5, R0 ;  /* 0x00000000000502ca */ /* 0x004fda00000e0000 */
[----:B------:R-:W-:-:S07]  /*0500*/  @UP3 UIADD3 UR5, UR5, -UR8, URZ ;  /* 0x8000000805053290 */ /* 0x000fce000fffe03f */
[----:B---3--:R-:W-:Y:S01]  /*0510*/  @!P0 R2UR UR5, R2 ;  /* 0x00000000020582ca */ /* 0x008fe200000e0000 */
[----:B------:R-:W-:-:S14]  /*0520*/  BRA `(.L_x_427) ;  /* 0x0000000000047947 */ /* 0x000fdc0003800000 */
.L_x_426:
[----:B------:R-:W-:-:S05]  /*0530*/  ULDC UR5, c[0x0][0x2c8] ;  /* 0x0000b20000057ab9 */ /* 0x000fca0000000800 */
.L_x_427:
        /* <DEDUP_REMOVED lines=38> */
[----:B------:R-:W-:Y:S01]  /*07a0*/  ULDC UR9, c[0x0][0x270] ;  /* 0x00009c0000097ab9 */ /* 0x000fe20000000800 */
[----:B------:R-:W-:Y:S01]  /*07b0*/  LOP3.LUT R5, R181, 0xffffffe0, RZ, 0xc0, !PT ;  /* 0xffffffe0b5057812 */ /* 0x000fe200078ec0ff */
[----:B------:R-:W-:Y:S01]  /*07c0*/  UIMAD UR9, UR21, UR9, UR4 ;  /* 0x00000009150972a4 */ /* 0x000fe2000f8e0204 */
[CC--:B------:R-:W-:Y:S01]  /*07d0*/  LEA.HI R6, R15.reuse, R197.reuse, RZ, 0x2 ;  /* 0x000000c50f067211 */ /* 0x0c0fe200078f10ff */
[----:B------:R-:W-:Y:S01]  /*07e0*/  UISETP.NE.AND UP1, UPT, UR28, -0x1, UPT ;  /* 0xffffffff1c00788c */ /* 0x000fe2000bf25270 */
[----:B------:R-:W-:Y:S01]  /*07f0*/  LEA.HI R22, R15, R197, RZ, 0x3 ;  /* 0x000000c50f167211 */ /* 0x000fe200078f18ff */
[----:B------:R-:W-:Y:S01]  /*0800*/  USHF.L.U32 UR7, UR9, 0x5, URZ ;  /* 0x0000000509077899 */ /* 0x000fe2000800063f */
[----:B------:R-:W-:Y:S01]  /*0810*/  IMAD.IADD R18, R197, 0x1, -R5 ;  /* 0x00000001c5127824 */ /* 0x000fe200078e0a05 */
[----:B------:R-:W-:Y:S01]  /*0820*/  UISETP.NE.AND UP0, UPT, UR8, -0x1, UPT ;  /* 0xffffffff0800788c */ /* 0x000fe2000bf05270 */
[----:B------:R-:W-:Y:S01]  /*0830*/  SHF.R.S32.HI R20, RZ, 0x3, R22 ;  /* 0x00000003ff147819 */ /* 0x000fe20000011416 */
[----:B------:R-:W-:Y:S01]  /*0840*/  USHF.R.S32.HI UR6, URZ, 0x1f, UR7 ;  /* 0x0000001f3f067899 */ /* 0x000fe20008011407 */
[----:B------:R-:W-:Y:S01]  /*0850*/  SHF.R.S32.HI R182, RZ, 0x5, R181 ;  /* 0x00000005ffb67819 */ /* 0x000fe200000114b5 */
[----:B------:R-:W-:Y:S01]  /*0860*/  UIADD3 UR5, UR31, -0x1, URZ ;  /* 0xffffffff1f057890 */ /* 0x000fe2000fffe03f */
[--C-:B------:R-:W-:Y:S01]  /*0870*/  SHF.R.S32.HI R5, RZ, 0x1f, R18.reuse ;  /* 0x0000001fff057819 */ /* 0x100fe20000011412 */
[----:B------:R-:W-:Y:S01]  /*0880*/  UIADD3 UR22, -UR17, UR30, URZ ;  /* 0x0000001e11167290 */ /* 0x000fe2000fffe13f */
[----:B------:R-:W-:Y:S01]  /*0890*/  IADD3 R9, P3, P0, R9, UR7, R18 ;  /* 0x0000000709097c10 */ /* 0x000fe2000f87e012 */
[----:B------:R-:W-:Y:S01]  /*08a0*/  @UP1 ULDC.64 UR18, c[0x0][0x240] ;  /* 0x0000900000121ab9 */ /* 0x000fe20000000a00 */
[----:B------:R-:W-:-:S02]  /*08b0*/  @!UP1 USHF.R.S32.HI UR10, URZ, 0x1f, UR21 ;  /* 0x0000001f3f0a9899 */ /* 0x000fc40008011415 */
[----:B------:R-:W-:Y:S01]  /*08c0*/  IADD3.X R205, R8, UR6, R5, P3, P0 ;  /* 0x0000000608cd7c10 */ /* 0x000fe20009fe0405 */
[----:B------:R-:W-:Y:S01]  /*08d0*/  @UP1 UIMAD.WIDE.U32 UR14, UR28, UR18, URZ ;  /* 0x000000121c0e12a5 */ /* 0x000fe2000f8e003f */
[----:B------:R3:W-:Y:S01]  /*08e0*/  STL [R1+0x334], R9 ;  /* 0x0003340901007387 */ /* 0x0007e20000100800 */
[----:B-1----:R-:W-:Y:S01]  /*08f0*/  IABS R7, R10 ;  /* 0x0000000a00077213 */ /* 0x002fe20000000000 */
[----:B------:R-:W-:Y:S01]  /*0900*/  @!UP1 ULDC.64 UR6, c[0x0][0x228] ;  /* 0x00008a0000069ab9 */ /* 0x000fe20000000a00 */
[----:B------:R-:W-:Y:S02]  /*0910*/  @UP1 UIMAD UR19, UR28, UR19, UR15 ;  /* 0x000000131c1312a4 */ /* 0x000fe4000f8e020f */
[----:B------:R-:W1:Y:S01]  /*0920*/  I2F.RP R2, R7 ;  /* 0x0000000700027306 */ /* 0x000e620000209400 */
[----:B------:R-:W-:Y:S02]  /*0930*/  @!UP1 UIMAD UR10, UR10, UR6, URZ ;  /* 0x000000060a0a92a4 */ /* 0x000fe4000f8e023f */
[----:B------:R-:W-:Y:S01]  /*0940*/  UIMAD UR15, UR5, -0x80, UR12 ;  /* 0xffffff80050f78a4 */ /* 0x000fe2000f8e020c */
[----:B--2---:R-:W-:Y:S01]  /*0950*/  IABS R4, R4 ;  /* 0x0000000400047213 */ /* 0x004fe20000000000 */
[----:B------:R-:W-:-:S02]  /*0960*/  @UP0 UIADD3 UR13, UR25, UR8, URZ ;  /* 0x00000008190d0290 */ /* 0x000fc4000fffe03f */
[----:B------:R-:W-:Y:S02]  /*0970*/  @!UP1 UIMAD UR7, UR21, UR7, UR10 ;  /* 0x00000007150792a4 */ /* 0x000fe4000f8e020a */
[----:B------:R-:W-:Y:S01]  /*0980*/  @!UP1 UIMAD.WIDE.U32 UR26, UR21, UR6, URZ ;  /* 0x00000006151a92a5 */ /* 0x000fe2000f8e003f */
[----:B------:R-:W-:Y:S02]  /*0990*/  @UP0 ULDC.64 UR10, c[0x0][0x248] ;  /* 0x00009200000a0ab9 */ /* 0x000fe40000000a00 */
[----:B------:R-:W-:Y:S01]  /*09a0*/  ULDC UR6, c[0x0][0x2d4] ;  /* 0x0000b50000067ab9 */ /* 0x000fe20000000800 */
[----:B------:R-:W-:Y:S01]  /*09b0*/  @UP0 UIMAD.WIDE.U32 UR36, UR13, UR10, URZ ;  /* 0x0000000a0d2402a5 */ /* 0x000fe2000f8e003f */
[----:B-1----:R-:W1:Y:S01]  /*09c0*/  MUFU.RCP R2, R2 ;  /* 0x0000000200027308 */ /* 0x002e620000001000 */
[----:B------:R-:W-:Y:S02]  /*09d0*/  UIMAD UR6, UR9, UR6, UR17 ;  /* 0x00000006090672a4 */ /* 0x000fe4000f8e0211 */
[----:B------:R-:W-:Y:S01]  /*09e0*/  @UP0 UIMAD UR13, UR13, UR11, URZ ;  /* 0x0000000b0d0d02a4 */ /* 0x000fe2000f8e023f */
[----:B------:R-:W-:Y:S01]  /*09f0*/  ULDC UR50, c[0x0][0x2d8] ;  /* 0x0000b60000327ab9 */ /* 0x000fe20000000800 */
[----:B------:R-:W-:Y:S01]  /*0a00*/  @UP1 UMOV UR24, UR14 ;  /* 0x0000000e00181c82 */ /* 0x000fe20008000000 */
[----:B------:R-:W-:-:S02]  /*0a10*/  UIMAD UR38, UR6, UR50, URZ ;  /* 0x00000032062672a4 */ /* 0x000fc4000f8e023f */
[----:B------:R-:W-:Y:S01]  /*0a20*/  @UP0 UIADD3 UR13, UR37, UR13, URZ ;  /* 0x0000000d250d0290 */ /* 0x000fe2000fffe03f */
[----:B------:R-:W-:Y:S01]  /*0a30*/  @UP0 UMOV UR14, UR36 ;  /* 0x00000024000e0c82 */ /* 0x000fe20008000000 */
[----:B------:R-:W-:Y:S01]  /*0a40*/  @!UP1 UIADD3 UR19, UR27, UR7, URZ ;  /* 0x000000071b139290 */ /* 0x000fe2000fffe03f */
[----:B------:R-:W-:Y:S01]  /*0a50*/  @!UP1 UMOV UR24, UR26 ;  /* 0x0000001a00189c82 */ /* 0x000fe20008000000 */
[----:B-1----:R-:W-:-:S04]  /*0a60*/  VIADD R2, R2, 0xffffffe ;  /* 0x0ffffffe02027836 */ /* 0x002fc80000000000 */
[----:B------:R-:W1:Y:S02]  /*0a70*/  F2I.FTZ.U32.TRUNC.NTZ R3, R2 ;  /* 0x0000000200037305 */ /* 0x000e64000021f000 */
[----:B-1----:R-:W-:Y:S02]  /*0a80*/  IMAD.MOV R0, RZ, RZ, -R3 ;  /* 0x000000ffff007224 */ /* 0x002fe400078e0a03 */
        /* <DEDUP_REMOVED lines=8> */
[----:B------:R-:W-:Y:S01]  /*0b10*/  ISETP.GT.U32.AND P1, PT, R7, R3, PT ;  /* 0x000000030700720c */ /* 0x000fe20003f24070 */
[----:B------:R-:W-:Y:S01]  /*0b20*/  VIADD R4, R2, 0x20 ;  /* 0x0000002002047836 */ /* 0x000fe20000000000 */
[----:B------:R-:W-:-:S04]  /*0b30*/  LEA.HI R5, R6, R2, RZ, 0x1 ;  /* 0x0000000206057211 */ /* 0x000fc800078f08ff */
[C---:B------:R-:W-:Y:S02]  /*0b40*/  ISETP.GE.AND P6, PT, R4.reuse, UR22, PT ;  /* 0x0000001604007c0c */ /* 0x040fe4000bfc6270 */
[C---:B------:R-:W-:Y:S02]  /*0b50*/  ISETP.GE.AND P4, PT, R4.reuse, UR15, PT ;  /* 0x0000000f04007c0c */ /* 0x040fe4000bf86270 */
[----:B------:R-:W-:Y:S01]  /*0b60*/  ISETP.GE.AND P2, PT, R4, UR15, PT ;  /* 0x0000000f04007c0c */ /* 0x000fe2000bf46270 */
[----:B------:R-:W-:Y:S02]  /*0b70*/  VIADD R4, R2, 0x40 ;  /* 0x0000004002047836 */ /* 0x000fe40000000000 */
[----:B------:R-:W-:Y:S02]  /*0b80*/  @!P1 IMAD.IADD R3, R3, 0x1, -R7 ;  /* 0x0000000103039824 */ /* 0x000fe400078e0a07 */
[----:B------:R-:W-:Y:S01]  /*0b90*/  @!P1 VIADD R0, R0, 0x1 ;  /* 0x0000000100009836 */ /* 0x000fe20000000000 */
[----:B------:R-:W-:-:S02]  /*0ba0*/  ISETP.GE.AND P5, PT, R4, UR22, PT ;  /* 0x0000001604007c0c */ /* 0x000fc4000bfa6270 */
[----:B------:R-:W-:Y:S01]  /*0bb0*/  ISETP.GE.U32.AND P0, PT, R3, R7, PT ;  /* 0x000000070300720c */ /* 0x000fe20003f06070 */
[----:B------:R-:W-:Y:S01]  /*0bc0*/  IMAD.SHL.U32 R7, R20, 0x40, RZ ;  /* 0x0000004014077824 */ /* 0x000fe200078e00ff */
[C---:B------:R-:W-:Y:S02]  /*0bd0*/  ISETP.GE.AND P3, PT, R4.reuse, UR15, PT ;  /* 0x0000000f04007c0c */ /* 0x040fe4000bf66270 */
[----:B------:R-:W-:Y:S02]  /*0be0*/  ISETP.GE.AND P1, PT, R4, UR15, PT ;  /* 0x0000000f04007c0c */ /* 0x000fe4000bf26270 */
[----:B------:R-:W-:Y:S02]  /*0bf0*/  LOP3.LUT R4, R6, 0xfffffffc, RZ, 0xc0, !PT ;  /* 0xfffffffc06047812 */ /* 0x000fe400078ec0ff */
[----:B------:R-:W-:-:S03]  /*0c00*/  SHF.R.S32.HI R3, RZ, 0x1f, R2 ;  /* 0x0000001fff037819 */ /* 0x000fc60000011402 */
[----:B------:R-:W-:Y:S02]  /*0c10*/  IMAD.IADD R4, R197, 0x1, -R4 ;  /* 0x00000001c5047824 */ /* 0x000fe400078e0a04 */
[----:B------:R-:W-:Y:S01]  /*0c20*/  @P0 VIADD R0, R0, 0x1 ;  /* 0x0000000100000836 */ /* 0x000fe20000000000 */
[----:B------:R-:W-:-:S13]  /*0c30*/  PLOP3.LUT P0, PT, PT, PT, UP0, 0x80, 0x0 ;  /* 0x000000000000781c */ /* 0x000fda0003f0f008 */
[----:B---3--:R-:W-:Y:S05]  /*0c40*/  @P0 BRA `(.L_x_429) ;  /* 0x0000000000340947 */ /* 0x008fea0003800000 */
        /* <DEDUP_REMOVED lines=13> */
.L_x_429:
[----:B------:R-:W-:Y:S01]  /*0d20*/  @UP0 UIADD3 UR18, UR25, UR8, URZ ;  /* 0x0000000819120290 */ /* 0x000fe2000fffe03f */
[----:B------:R-:W-:Y:S01]  /*0d30*/  IMAD.SHL.U32 R238, R4, 0x8, RZ ;  /* 0x0000000804ee7824 */ /* 0x000fe200078e00ff */
[----:B------:R-:W-:Y:S01]  /*0d40*/  LOP3.LUT R4, R7, 0xc0, RZ, 0xc0, !PT ;  /* 0x000000c007047812 */ /* 0x000fe200078ec0ff */
[----:B------:R-:W-:Y:S01]  /*0d50*/  @UP0 ULDC.64 UR8, c[0x0][0x250] ;  /* 0x0000940000080ab9 */ /* 0x000fe20000000a00 */
[----:B------:R-:W-:Y:S01]  /*0d60*/  LOP3.LUT R7, R5, 0x7fffffe, RZ, 0xc0, !PT ;  /* 0x07fffffe05077812 */ /* 0x000fe200078ec0ff */
[----:B------:R-:W-:Y:S01]  /*0d70*/  @UP0 UIMAD.WIDE.U32 UR6, UR18, UR8, URZ ;  /* 0x00000008120602a5 */ /* 0x000fe2000f8e003f */
[----:B------:R-:W-:Y:S01]  /*0d80*/  LOP3.LUT R5, R10, UR4, RZ, 0x3c, !PT ;  /* 0x000000040a057c12 */ /* 0x000fe2000f8e3cff */
[----:B------:R-:W-:Y:S01]  /*0d90*/  @UP0 UIMAD UR18, UR18, UR9, URZ ;  /* 0x00000009121202a4 */ /* 0x000fe2000f8e023f */
[----:B------:R-:W-:Y:S01]  /*0da0*/  P2R R6, PR, RZ, 0x2 ;  /* 0x00000002ff067803 */ /* 0x000fe20000000000 */
[----:B------:R-:W-:Y:S01]  /*0db0*/  USHF.R.S32.HI UR23, URZ, 0x1f, UR4 ;  /* 0x0000001f3f177899 */ /* 0x000fe20008011404 */
[----:B------:R-:W-:Y:S01]  /*0dc0*/  ISETP.GE.AND P1, PT, R5, RZ, PT ;  /* 0x000000ff0500720c */ /* 0x000fe20003f26270 */
[----:B------:R-:W-:Y:S01]  /*0dd0*/  @UP0 UIADD3 UR18, UR7, UR18, URZ ;  /* 0x0000001207120290 */ /* 0x000fe2000fffe03f */
[----:B------:R-:W-:Y:S01]  /*0de0*/  SHF.R.S32.HI R239, RZ, 0x1f, R238 ;  /* 0x0000001fffef7819 */ /* 0x000fe200000114ee */
[----:B------:R-:W-:Y:S01]  /*0df0*/  @UP0 UMOV UR20, UR6 ;  /* 0x0000000600140c82 */ /* 0x000fe20008000000 */
        /* <DEDUP_REMOVED lines=14> */
[----:B------:R-:W-:-:S12]  /*0ee0*/  UIADD3 UR18, UR21, UR18, URZ ;  /* 0x0000001215127290 */ /* 0x000fd8000fffe03f */
.L_x_430:
[----:B------:R-:W-:Y:S01]  /*0ef0*/  ISETP.GE.AND P0, PT, R5, RZ, PT ;  /* 0x000000ff0500720c */ /* 0x000fe20003f06270 */
[----:B------:R-:W1:Y:S01]  /*0f00*/  S2UR UR21, SR_CgaCtaId ;  /* 0x00000000001579c3 */ /* 0x000e620000008800 */
[----:B------:R-:W-:Y:S01]  /*0f10*/  IMAD.IADD R0, R2, 0x1, -R7 ;  /* 0x0000000102007824 */ /* 0x000fe200078e0a07 */
[----:B------:R-:W-:Y:S01]  /*0f20*/  ULDC.64 UR6, c[0x0][0x258] ;  /* 0x0000960000067ab9 */ /* 0x000fe20000000a00 */
[----:B------:R-:W-:Y:S01]  /*0f30*/  LOP3.LUT R5, R4, 0x18, R238, 0xf8, !PT ;  /* 0x0000001804057812 */ /* 0x000fe200078ef8ee */
[----:B------:R-:W-:Y:S01]  /*0f40*/  UIMAD UR23, UR23, UR6, URZ ;  /* 0x00000006171772a4 */ /* 0x000fe2000f8e023f */
[----:B------:R-:W-:Y:S01]  /*0f50*/  IMAD R7, R182, 0x8, R0 ;  /* 0x00000008b6077824 */ /* 0x000fe200078e0200 */
[----:B------:R-:W-:Y:S01]  /*0f60*/  SHF.R.U32.HI R6, RZ, 0x3, R4 ;  /* 0x00000003ff067819 */ /* 0x000fe20000011604 */
[----:B------:R-:W-:Y:S01]  /*0f70*/  IMAD.U32 R0, RZ, RZ, UR6 ;  /* 0x00000006ff007e24 */ /* 0x000fe2000f8e00ff */
[----:B------:R-:W-:Y:S01]  /*0f80*/  LEA.HI R15, R15, R197, RZ, 0x4 ;  /* 0x000000c50f0f7211 */ /* 0x000fe200078f20ff */
[----:B------:R-:W-:Y:S01]  /*0f90*/  UIMAD UR7, UR4, UR7, UR23 ;  /* 0x00000007040772a4 */ /* 0x000fe2000f8e0217 */
[----:B------:R-:W-:Y:S01]  /*0fa0*/  LOP3.LUT R6, R5, R6, RZ, 0x3c, !PT ;  /* 0x0000000605067212 */ /* 0x000fe200078e3cff */
[----:B------:R-:W-:Y:S01]  /*0fb0*/  IMAD.U32 R4, RZ, RZ, UR29 ;  /* 0x0000001dff047e24 */ /* 0x000fe2000f8e00ff */
[----:B------:R-:W-:Y:S01]  /*0fc0*/  SHF.R.S32.HI R14, RZ, 0x4, R15 ;  /* 0x00000004ff0e7819 */ /* 0x000fe2000001140f */
[----:B------:R-:W-:Y:S01]  /*0fd0*/  @!P0 IMAD.MOV R16, RZ, RZ, -R16 ;  /* 0x000000ffff108224 */ /* 0x000fe200078e0a10 */
[----:B------:R-:W-:Y:S01]  /*0fe0*/  IADD3 R8, P0, R238, UR24, RZ ;  /* 0x00000018ee087c10 */ /* 0x000fe2000ff1e0ff */
[----:B------:R-:W-:Y:S01]  /*0ff0*/  IMAD.U32 R6, R7, 0x20, R6 ;  /* 0x0000002007067824 */ /* 0x000fe200078e0006 */
[----:B------:R-:W-:Y:S01]  /*1000*/  BSSY B0, `(.L_x_431) ;  /* 0x0000025000007945 */ /* 0x000fe20003800000 */
[----:B------:R-:W-:Y:S01]  /*1010*/  IMAD.WIDE R4, R4, 0x80, R2 ;  /* 0x0000008004047825 */ /* 0x000fe200078e0202 */
[----:B------:R-:W-:-:S02]  /*1020*/  IADD3.X R9, R239, UR19, RZ, P0, !PT ;  /* 0x00000013ef097c10 */ /* 0x000fc400087fe4ff */
[----:B------:R-:W-:Y:S01]  /*1030*/  ISETP.NE.AND P0, PT, R10, RZ, PT ;  /* 0x000000ff0a00720c */ /* 0x000fe20003f05270 */
[----:B------:R-:W-:Y:S01]  /*1040*/  VIADD R21, R2, 0x60 ;  /* 0x0000006002157836 */ /* 0x000fe20000000000 */
[----:B------:R-:W-:Y:S01]  /*1050*/  SHF.R.S32.HI R19, RZ, 0x1f, R18 ;  /* 0x0000001fff137819 */ /* 0x000fe20000011412 */
[----:B------:R-:W-:Y:S01]  /*1060*/  IMAD.WIDE.U32 R8, R0, UR4, R8 ;  /* 0x0000000400087c25 */ /* 0x000fe2000f8e0008 */
[C---:B------:R-:W-:Y:S01]  /*1070*/  LOP3.LUT R0, R15.reuse, 0xfffffff0, RZ, 0xc0, !PT ;  /* 0xfffffff00f007812 */ /* 0x040fe200078ec0ff */
[----:B------:R-:W-:Y:S01]  /*1080*/  UMOV UR4, 0x400 ;  /* 0x0000040000047882 */ /* 0x000fe20000000000 */
[----:B------:R-:W-:Y:S01]  /*1090*/  LEA.HI R15, R15, R14, RZ, 0x1 ;  /* 0x0000000e0f0f7211 */ /* 0x000fe200078f08ff */
[----:B-1----:R-:W-:Y:S01]  /*10a0*/  ULEA UR4, UR21, UR4, 0x18 ;  /* 0x0000000415047291 */ /* 0x002fe2000f8ec03f */
[----:B------:R-:W-:Y:S02]  /*10b0*/  VIADD R7, R9, UR7 ;  /* 0x0000000709077c36 */ /* 0x000fe40008000000 */
[----:B------:R-:W-:-:S03]  /*10c0*/  IMAD.IADD R0, R197, 0x1, -R0 ;  /* 0x00000001c5007824 */ /* 0x000fc600078e0a00 */
[----:B------:R-:W-:Y:S02]  /*10d0*/  @!P0 LOP3.LUT R16, RZ, R10, RZ, 0x33, !PT ;  /* 0x0000000aff108212 */ /* 0x000fe400078e33ff */
[----:B------:R-:W-:Y:S02]  /*10e0*/  ISETP.GE.AND P0, PT, R2, UR22, PT ;  /* 0x0000001602007c0c */ /* 0x000fe4000bf06270 */
[----:B------:R-:W-:Y:S02]  /*10f0*/  LEA.HI R17, R0, R0, RZ, 0x1 ;  /* 0x0000000000117211 */ /* 0x000fe400078f08ff */
[----:B------:R-:W-:-:S09]  /*1100*/  LEA R230, R6, UR4, 0x1 ;  /* 0x0000000406e67c11 */ /* 0x000fd2000f8e08ff */
        /* <DEDUP_REMOVED lines=20> */
.L_x_432:
[----:B------:R-:W-:Y:S05]  /*1250*/  BSYNC B0 ;  /* 0x0000000000007941 */ /* 0x000fea0003800000 */
.L_x_431:
[----:B------:R-:W-:Y:S01]  /*1260*/  LOP3.LUT R15, R15, 0xfffffffe, RZ, 0xc0, !PT ;  /* 0xfffffffe0f0f7812 */ /* 0x000fe200078ec0ff */
[----:B------:R-:W-:Y:S01]  /*1270*/  BSSY B0, `(.L_x_433) ;  /* 0x000001e000007945 */ /* 0x000fe20003800000 */
[----:B------:R-:W-:Y:S02]  /*1280*/  LOP3.LUT R10, R17, 0x7fffffe, RZ, 0xc0, !PT ;  /* 0x07fffffe110a7812 */ /* 0x000fe400078ec0ff */
[----:B------:R-:W-:Y:S01]  /*1290*/  SHF.R.S32.HI R11, RZ, 0x1f, R0 ;  /* 0x0000001fff0b7819 */ /* 0x000fe20000011400 */
[----:B------:R-:W-:Y:S01]  /*12a0*/  IMAD.IADD R15, R14, 0x1, -R15 ;  /* 0x000000010e0f7824 */ /* 0x000fe200078e0a0f */
[----:B------:R-:W-:Y:S01]  /*12b0*/  LEA.HI R183, R19, R18, RZ, 0x2 ;  /* 0x0000001213b77211 */ /* 0x000fe200078f10ff */
[----:B------:R-:W-:Y:S01]  /*12c0*/  IMAD.IADD R180, R0, 0x1, -R10 ;  /* 0x0000000100b47824 */ /* 0x000fe200078e0a0a */
[----:B------:R-:W-:Y:S02]  /*12d0*/  ISETP.GE.AND P0, PT, R21, UR22, PT ;  /* 0x0000001615007c0c */ /* 0x000fe4000bf06270 */
[----:B------:R-:W-:-:S02]  /*12e0*/  LEA.HI R19, R11, R0, RZ, 0x3 ;  /* 0x000000000b137211 */ /* 0x000fc400078f18ff */
        /* <DEDUP_REMOVED lines=22> */
.L_x_434:
[----:B------:R-:W-:Y:S05]  /*1450*/  BSYNC B0 ;  /* 0x0000000000007941 */ /* 0x000fea0003800000 */
.L_x_433:
        /* <DEDUP_REMOVED lines=10> */
[----:B--2-4-:R-:W-:Y:S02]  /*1500*/  IMAD R12, R10, UR6, RZ ;  /* 0x000000060a0c7c24 */ /* 0x014fe4000f8e02ff */
        /* <DEDUP_REMOVED lines=11> */
.L_x_436:
[----:B------:R-:W-:Y:S05]  /*15c0*/  BSYNC B0 ;  /* 0x0000000000007941 */ /* 0x000fea0003800000 */
.L_x_435:
        /* <DEDUP_REMOVED lines=21> */
.L_x_438:
[----:B------:R-:W-:Y:S05]  /*1720*/  BSYNC B0 ;  /* 0x0000000000007941 */ /* 0x000fea0003800000 */
.L_x_437:
[C---:B------:R-:W-:Y:S01]  /*1730*/  IMAD R0, R3.reuse, UR10, RZ ;  /* 0x0000000a03007c24 */ /* 0x040fe2000f8e02ff */
[----:B------:R-:W-:Y:S01]  /*1740*/  SHF.R.S32.HI R10, RZ, 0x1, R17 ;  /* 0x00000001ff0a7819 */ /* 0x000fe20000011411 */
[C---:B------:R-:W-:Y:S01]  /*1750*/  IMAD.WIDE.U32 R6, R2.reuse, UR10, R238 ;  /* 0x0000000a02067c25 */ /* 0x040fe2000f8e00ee */
[----:B------:R-:W-:Y:S01]  /*1760*/  SHF.R.S32.HI R9, RZ, 0x1f, R17 ;  /* 0x0000001fff097819 */ /* 0x000fe20000011411 */
[----:B------:R-:W-:Y:S01]  /*1770*/  ULDC.64 UR6, c[0x0][0x260] ;  /* 0x0000980000067ab9 */ /* 0x000fe20000000a00 */
[----:B------:R-:W-:Y:S01]  /*1780*/  ISETP.GE.AND P0, PT, R2, UR15, PT ;  /* 0x0000000f02007c0c */ /* 0x000fe2000bf06270 */
[----:B------:R-:W-:Y:S01]  /*1790*/  IMAD R3, R3, UR8, RZ ;  /* 0x0000000803037c24 */ /* 0x000fe2000f8e02ff */
[----:B------:R-:W-:Y:S01]  /*17a0*/  IADD3 R6, P6, R6, UR14, RZ ;  /* 0x0000000e06067c10 */ /* 0x000fe2000ffde0ff */
[C---:B------:R-:W-:Y:S01]  /*17b0*/  IMAD R8, R2.reuse, UR11, R0 ;  /* 0x0000000b02087c24 */ /* 0x040fe2000f8e0200 */
[C---:B------:R-:W-:Y:S01]  /*17c0*/  ISETP.GE.AND P5, PT, R2.reuse, UR15, PT ;  /* 0x0000000f02007c0c */ /* 0x040fe2000bfa6270 */
[C---:B------:R-:W-:Y:S01]  /*17d0*/  IMAD R11, R2.reuse, UR9, R3 ;  /* 0x00000009020b7c24 */ /* 0x040fe2000f8e0203 */
[----:B------:R-:W-:Y:S01]  /*17e0*/  LEA.HI R3, R9, R10, RZ, 0x2 ;  /* 0x0000000a09037211 */ /* 0x000fe200078f10ff */
[----:B-1----:R-:W-:Y:S01]  /*17f0*/  IMAD.WIDE.U32 R4, R2, UR8, R238 ;  /* 0x0000000802047c25 */ /* 0x002fe2000f8e00ee */
[----:B------:R-:W-:Y:S01]  /*1800*/  SHF.R.S32.HI R2, RZ, 0x1f, R16 ;  /* 0x0000001fff027819 */ /* 0x000fe20000011410 */
[----:B------:R-:W-:Y:S01]  /*1810*/  USHF.L.U64.HI UR36, UR10, 0x7, UR11 ;  /* 0x000000070a247899 */ /* 0x000fe2000801020b */
[----:B------:R-:W-:Y:S01]  /*1820*/  IADD3.X R7, R7, UR13, R8, P6, !PT ;  /* 0x0000000d07077c10 */ /* 0x000fe2000b7fe408 */
[----:B------:R-:W-:Y:S01]  /*1830*/  IMAD.IADD R14, R197, 0x1, -R14 ;  /* 0x00000001c50e7824 */ /* 0x000fe200078e0a0e */
[----:B------:R-:W-:Y:S01]  /*1840*/  LOP3.LUT R8, R3, 0xfffffffc, RZ, 0xc0, !PT ;  /* 0xfffffffc03087812 */ /* 0x000fe200078ec0ff */
[----:B------:R-:W-:Y:S01]  /*1850*/  IMAD R3, R2, UR6, RZ ;  /* 0x0000000602037c24 */ /* 0x000fe2000f8e02ff */
[----:B------:R-:W-:Y:S01]  /*1860*/  IADD3 R4, P6, R4, UR20, RZ ;  /* 0x0000001404047c10 */ /* 0x000fe2000ffde0ff */
[----:B--2-4-:R-:W-:Y:S01]  /*1870*/  IMAD.WIDE.U32 R12, R16, UR6, R6 ;  /* 0x00000006100c7c25 */ /* 0x014fe2000f8e0006 */
[----:B------:R-:W-:Y:S01]  /*1880*/  LEA.HI R0, R14, R14, RZ, 0x1 ;  /* 0x0000000e0e007211 */ /* 0x000fe200078f08ff */
[----:B------:R-:W-:Y:S01]  /*1890*/  USHF.L.U32 UR37, UR10, 0x7, URZ ;  /* 0x000000070a257899 */ /* 0x000fe2000800063f */
[----:B------:R-:W-:Y:S01]  /*18a0*/  IADD3.X R5, R5, UR18, R11, P6, !PT ;  /* 0x0000001205057c10 */ /* 0x000fe2000b7fe40b */
[----:B------:R-:W-:Y:S01]  /*18b0*/  IMAD.IADD R18, R10, 0x1, -R8 ;  /* 0x000000010a127824 */ /* 0x000fe200078e0a08 */
[----:B------:R1:W-:Y:S01]  /*18c0*/  STL.64 [R1+0x320], R12 ;  /* 0x0003200c01007387 */ /* 0x0003e20000100a00 */
[----:B------:R-:W-:Y:S01]  /*18d0*/  IMAD R8, R16, UR7, R3 ;  /* 0x0000000710087c24 */ /* 0x000fe2000f8e0203 */
[----:B------:R-:W-:Y:S01]  /*18e0*/  ULDC.64 UR6, c[0x0][0x268] ;  /* 0x00009a0000067ab9 */ /* 0x000fe20000000a00 */
[----:B------:R-:W-:Y:S01]  /*18f0*/  IMAD.MOV.U32 R198, RZ, RZ, R12 ;  /* 0x000000ffffc67224 */ /* 0x000fe200078e000c */
[----:B------:R-:W-:Y:S01]  /*1900*/  SHF.R.S32.HI R17, RZ, 0x1, R0 ;  /* 0x00000001ff117819 */ /* 0x000fe20000011400 */
[----:B------:R-:W-:Y:S01]  /*1910*/  USHF.R.S32.HI UR18, URZ, 0x1f, UR5 ;  /* 0x0000001f3f127899 */ /* 0x000fe20008011405 */
[----:B------:R-:W-:Y:S01]  /*1920*/  IADD3 R199, R13, R8, RZ ;  /* 0x000000080dc77210 */ /* 0x000fe20007ffe0ff */
[----:B------:R-:W-:Y:S01]  /*1930*/  UIMAD UR13, UR36, UR5, URZ ;  /* 0x00000005240d72a4 */ /* 0x000fe2000f8e023f */
[----:B------:R-:W-:Y:S01]  /*1940*/  MOV R3, UR5 ;  /* 0x0000000500037c02 */ /* 0x000fe20008000f00 */
[----:B------:R-:W-:Y:S01]  /*1950*/  IMAD R2, R2, UR6, RZ ;  /* 0x0000000602027c24 */ /* 0x000fe2000f8e02ff */
[----:B------:R-:W-:Y:S01]  /*1960*/  LOP3.LUT R9, R0, 0x7fffffe, RZ, 0xc0, !PT ;  /* 0x07fffffe00097812 */ /* 0x000fe200078ec0ff */
[----:B------:R2:W-:Y:S01]  /*1970*/  STL.64 [R1+0x318], R198 ;  /* 0x000318c601007387 */ /* 0x0005e20000100a00 */
[----:B------:R-:W-:Y:S01]  /*1980*/  IMAD.SHL.U32 R0, R17, 0x40, RZ ;  /* 0x0000004011007824 */ /* 0x000fe200078e00ff */
[----:B------:R-:W-:Y:S01]  /*1990*/  UIMAD UR13, UR18, UR37, UR13 ;  /* 0x00000025120d72a4 */ /* 0x000fe2000f8e020d */
[----:B------:R-:W-:Y:S01]  /*19a0*/  IMAD R10, R16, UR7, R2 ;  /* 0x00000007100a7c24 */ /* 0x000fe2000f8e0202 */
[----:B------:R-:W-:Y:S01]  /*19b0*/  BSSY B0, `(.L_x_439) ;  /* 0x0000019000007945 */ /* 0x000fe20003800000 */
[----:B------:R-:W-:Y:S01]  /*19c0*/  IMAD.WIDE.U32 R2, R3, UR37, R198 ;  /* 0x0000002503027c25 */ /* 0x000fe2000f8e00c6 */
[----:B------:R-:W-:-:S02]  /*19d0*/  LOP3.LUT R0, R0, 0xc0, RZ, 0xc0, !PT ;  /* 0x000000c000007812 */ /* 0x000fc400078ec0ff */
[----:B------:R-:W-:Y:S01]  /*19e0*/  ISETP.GE.AND P6, PT, R21, UR15, PT ;  /* 0x0000000f15007c0c */ /* 0x000fe2000bfc6270 */
[----:B------:R-:W-:Y:S02]  /*19f0*/  IMAD.SHL.U32 R6, R20, 0x8, RZ ;  /* 0x0000000814067824 */ /* 0x000fe400078e00ff */
[----:B------:R-:W-:Y:S02]  /*1a00*/  IMAD.IADD R9, R14, 0x1, -R9 ;  /* 0x000000010e097824 */ /* 0x000fe400078e0a09 */
[----:B-1----:R-:W-:Y:S01]  /*1a10*/  IMAD.WIDE.U32 R12, R16, UR6, R4 ;  /* 0x00000006100c7c25 */ /* 0x002fe2000f8e0004 */
[----:B------:R-:W-:Y:S02]  /*1a20*/  IADD3 R5, R3, UR13, RZ ;  /* 0x0000000d03057c10 */ /* 0x000fe4000fffe0ff */
[----:B------:R-:W-:Y:S02]  /*1a30*/  LOP3.LUT R4, R0, 0x8, R6, 0xf8, !PT ;  /* 0x0000000800047812 */ /* 0x000fe400078ef806 */
[----:B------:R2:W-:Y:S01]  /*1a40*/  STL.64 [R1+0x338], R12 ;  /* 0x0003380c01007387 */ /* 0x0005e20000100a00 */
[----:B------:R-:W-:Y:S01]  /*1a50*/  SHF.R.U32.HI R0, RZ, 0x3, R0 ;  /* 0x00000003ff007819 */ /* 0x000fe20000011600 */
        /* <DEDUP_REMOVED lines=14> */
.L_x_440:
[----:B------:R-:W-:Y:S05]  /*1b40*/  BSYNC B0 ;  /* 0x0000000000007941 */ /* 0x000fea0003800000 */
.L_x_439:
[----:B------:R-:W-:Y:S01]  /*1b50*/  USHF.L.U64.HI UR13, UR10, 0x5, UR11 ;  /* 0x000000050a0d7899 */ /* 0x000fe2000801020b */
[----:B------:R-:W-:Y:S01]  /*1b60*/  BSSY B0, `(.L_x_441) ;  /* 0x0000011000007945 */ /* 0x000fe20003800000 */
[----:B------:R-:W-:Y:S01]  /*1b70*/  USHF.L.U32 UR14, UR10, 0x5, URZ ;  /* 0x000000050a0e7899 */ /* 0x000fe2000800063f */
[----:B------:R-:W-:Y:S02]  /*1b80*/  LOP3.LUT R8, R4, R0, RZ, 0x3c, !PT ;  /* 0x0000000004087212 */ /* 0x000fe400078e3cff */
[----:B------:R-:W-:Y:S05]  /*1b90*/  @P4 BRA `(.L_x_442) ;  /* 0x0000000000344947 */ /* 0x000fea0003800000 */
[----:B------:R-:W-:Y:S02]  /*1ba0*/  ULDC UR6, c[0x0][0x2d0] ;  /* 0x0000b40000067ab9 */ /* 0x000fe40000000800 */
[----:B------:R-:W-:-:S13]  /*1bb0*/  ISETP.GE.AND P0, PT, R238, UR6, PT ;  /* 0x00000006ee007c0c */ /* 0x000fda000bf06270 */
[----:B------:R1:W-:Y:S01]  /*1bc0*/  @P0 STS.128 [R230+0x2800], RZ ;  /* 0x002800ffe6000388 */ /* 0x0003e20000000c00 */
[----:B------:R-:W-:Y:S05]  /*1bd0*/  @P0 BRA `(.L_x_442) ;  /* 0x0000000000240947 */ /* 0x000fea0003800000 */
[----:B------:R-:W-:Y:S01]  /*1be0*/  IADD3 R0, P0, R2, UR14, RZ ;  /* 0x0000000e02007c10 */ /* 0x000fe2000ff1e0ff */
[----:B------:R-:W-:-:S03]  /*1bf0*/  ULDC.64 UR6, c[0x0][0x218] ;  /* 0x0000860000067ab9 */ /* 0x000fc60000000a00 */
[----:B----4-:R-:W-:Y:S02]  /*1c00*/  IADD3.X R7, R5, UR13, RZ, P0, !PT ;  /* 0x0000000d05077c10 */ /* 0x010fe400087fe4ff */
[----:B------:R-:W-:-:S04]  /*1c10*/  LEA R6, P0, R0, UR6, 0x1 ;  /* 0x0000000600067c11 */ /* 0x000fc8000f8008ff */
[----:B------:R-:W-:-:S05]  /*1c20*/  LEA.HI.X R7, R0, UR7, R7, 0x1, P0 ;  /* 0x0000000700077c11 */ /* 0x000fca00080f0c07 */
[----:B------:R-:W-:Y:S01]  /*1c30*/  @!PT LDS RZ, [RZ] ;  /* 0x00000000fffff984 */ /* 0x000fe20000000800 */
[----:B------:R-:W-:Y:S01]  /*1c40*/  @!PT LDS RZ, [RZ] ;  /* 0x00000000fffff984 */ /* 0x000fe20000000800 */
[----:B------:R-:W-:Y:S01]  /*1c50*/  @!PT LDS RZ, [RZ] ;  /* 0x00000000fffff984 */ /* 0x000fe20000000800 */
[----:B------:R4:W-:Y:S04]  /*1c60*/  LDGSTS.E.BYPASS.LTC128B.128 [R230+0x2800], desc[UR32][R6.64] ;  /* 0x0280000006e67fae */ /* 0x0009e8000b901d60 */
.L_x_442:
[----:B------:R-:W-:Y:S05]  /*1c70*/  BSYNC B0 ;  /* 0x0000000000007941 */ /* 0x000fea0003800000 */
.L_x_441:
        /* <DEDUP_REMOVED lines=8> */
[----:B----4-:R-:W-:Y:S02]  /*1d00*/  IMAD.U32 R7, RZ, RZ, UR10 ;  /* 0x0000000aff077e24 */ /* 0x010fe4000f8e00ff */
        /* <DEDUP_REMOVED lines=9> */
.L_x_444:
[----:B------:R-:W-:Y:S05]  /*1da0*/  BSYNC B0 ;  /* 0x0000000000007941 */ /* 0x000fea0003800000 */
.L_x_443:
        /* <DEDUP_REMOVED lines=18> */
.L_x_446:
[----:B------:R-:W-:Y:S05]  /*1ed0*/  BSYNC B0 ;  /* 0x0000000000007941 */ /* 0x000fea0003800000 */
.L_x_445:
[----:B------:R-:W0:Y:S01]  /*1ee0*/  LDGDEPBAR ;  /* 0x00000000000079af */ /* 0x000e220000000000 */
[----:B------:R-:W-:Y:S01]  /*1ef0*/  IMAD.SHL.U32 R0, R18, 0x40, RZ ;  /* 0x0000004012007824 */ /* 0x000fe200078e00ff */
[----:B------:R-:W-:Y:S01]  /*1f00*/  LEA R4, R182, UR17, 0x4 ;  /* 0x00000011b6047c11 */ /* 0x000fe2000f8e20ff */
[----:B-1----:R-:W-:Y:S01]  /*1f10*/  IMAD.SHL.U32 R3, R19, 0x20, RZ ;  /* 0x0000002013037824 */ /* 0x002fe200078e00ff */
[----:B------:R-:W-:Y:S01]  /*1f20*/  SHF.R.S32.HI R51, RZ, 0x2, R183 ;  /* 0x00000002ff337819 */ /* 0x000fe200000114b7 */
[----:B------:R-:W-:Y:S01]  /*1f30*/  IMAD.SHL.U32 R2, R15, 0x8, RZ ;  /* 0x000000080f027824 */ /* 0x000fe200078e00ff */
[----:B------:R-:W-:Y:S01]  /*1f40*/  LOP3.LUT R0, R0, 0xc0, RZ, 0xc0, !PT ;  /* 0x000000c000007812 */ /* 0x000fe200078ec0ff */
[----:B------:R-:W-:Y:S01]  /*1f50*/  IMAD.IADD R11, R13, 0x1, R10 ;  /* 0x000000010d0b7824 */ /* 0x000fe200078e020a */
[----:B------:R-:W-:Y:S01]  /*1f60*/  LOP3.LUT R50, R3, 0xffffff00, RZ, 0xc0, !PT ;  /* 0xffffff0003327812 */ /* 0x000fe200078ec0ff */
[----:B------:R-:W-:Y:S01]  /*1f70*/  IMAD.U32 R3, RZ, RZ, UR12 ;  /* 0x0000000cff037e24 */ /* 0x000fe2000f8e00ff */
[----:B------:R-:W-:Y:S01]  /*1f80*/  MOV R10, R12 ;  /* 0x0000000c000a7202 */ /* 0x000fe20000000f00 */
[----:B------:R-:W-:Y:S01]  /*1f90*/  USHF.L.U64.HI UR24, UR8, 0x7, UR9 ;  /* 0x0000000708187899 */ /* 0x000fe20008010209 */
[----:B------:R-:W-:Y:S01]  /*1fa0*/  LOP3.LUT R5, R0, 0x8, R2, 0xf8, !PT ;  /* 0x0000000800057812 */ /* 0x000fe200078ef802 */
[----:B------:R-:W-:Y:S01]  /*1fb0*/  USHF.L.U32 UR25, UR8, 0x7, URZ ;  /* 0x0000000708197899 */ /* 0x000fe2000800063f */
[----:B------:R-:W-:Y:S01]  /*1fc0*/  SHF.R.U32.HI R2, RZ, 0x3, R0 ;  /* 0x00000003ff027819 */ /* 0x000fe20000011600 */
[----:B------:R1:W-:Y:S01]  /*1fd0*/  STL.64 [R1+0x328], R10 ;  /* 0x0003280a01007387 */ /* 0x0003e20000100a00 */
[----:B------:R-:W-:Y:S01]  /*1fe0*/  LEA R0, R182, R50, 0x9 ;  /* 0x00000032b6007211 */ /* 0x000fe200078e48ff */
[----:B------:R-:W-:Y:S01]  /*1ff0*/  UIMAD UR6, UR24, UR5, URZ ;  /* 0x00000005180672a4 */ /* 0x000fe2000f8e023f */
[----:B------:R-:W-:Y:S01]  /*2000*/  LOP3.LUT R49, R5, R2, RZ, 0x3c, !PT ;  /* 0x0000000205317212 */ /* 0x000fe200078e3cff */
[----:B----4-:R-:W-:Y:S01]  /*2010*/  IMAD R6, R15, 0x8, R9 ;  /* 0x000000080f067824 */ /* 0x010fe200078e0209 */
[----:B------:R-:W-:Y:S01]  /*2020*/  IADD3 R4, R4, 0x1, R51 ;  /* 0x0000000104047810 */ /* 0x000fe20007ffe033 */
[----:B------:R-:W-:Y:S01]  /*2030*/  IMAD R2, R180, 0x20, R0 ;  /* 0x00000020b4027824 */ /* 0x000fe200078e0200 */
[----:B------:R-:W-:Y:S01]  /*2040*/  UIMAD UR6, UR18, UR25, UR6 ;  /* 0x00000019120672a4 */ /* 0x000fe2000f8e0206 */
[----:B------:R-:W-:Y:S01]  /*2050*/  BSSY B0, `(.L_x_447) ;  /* 0x000001d000007945 */ /* 0x000fe20003800000 */
[----:B------:R-:W-:-:S04]  /*2060*/  DEPBAR.LE SB0, 0x0 ;  /* 0x000080000000791a */ /* 0x000fc80000000000 */
[----:B------:R-:W-:Y:S01]  /*2070*/  BAR.SYNC.DEFER_BLOCKING 0x0 ;  /* 0x0000000000007b1d */ /* 0x000fe20000010000 */
[----:B------:R-:W-:Y:S01]  /*2080*/  IADD3 R4, R3, -UR30, R4 ;  /* 0x8000001e03047c10 */ /* 0x000fe2000fffe004 */
[----:B------:R-:W-:Y:S01]  /*2090*/  IMAD.U32 R3, RZ, RZ, UR5 ;  /* 0x00000005ff037e24 */ /* 0x000fe2000f8e00ff */
[----:B------:R-:W-:Y:S01]  /*20a0*/  IADD3 R2, R49, R2, RZ ;  /* 0x0000000231027210 */ /* 0x000fe20007ffe0ff */
[----:B------:R-:W-:Y:S01]  /*20b0*/  IMAD.U32 R0, R6, 0x20, R8 ;  /* 0x0000002006007824 */ /* 0x000fe200078e0008 */
        /* <DEDUP_REMOVED lines=22> */
.L_x_448:
[----:B------:R-:W-:Y:S05]  /*2220*/  BSYNC B0 ;  /* 0x0000000000007941 */ /* 0x000fea0003800000 */
.L_x_447:
        /* <DEDUP_REMOVED lines=19> */
.L_x_450:
[----:B------:R-:W-:Y:S05]  /*2360*/  BSYNC B0 ;  /* 0x0000000000007941 */ /* 0x000fea0003800000 */
.L_x_449:
        /* <DEDUP_REMOVED lines=19> */
.L_x_452:
[----:B------:R-:W-:Y:S05]  /*24a0*/  BSYNC B0 ;  /* 0x0000000000007941 */ /* 0x000fea0003800000 */
.L_x_451:
        /* <DEDUP_REMOVED lines=19> */
.L_x_454:
[----:B------:R-:W-:Y:S05]  /*25e0*/  BSYNC B0 ;  /* 0x0000000000007941 */ /* 0x000fea0003800000 */
.L_x_453:
[----:B--2---:R-:W-:Y:S01]  /*25f0*/  LDSM.16.M88.4 R12, [R219] ;  /* 0x00000000db0c783b */ /* 0x004fe20000000200 */
[----:B------:R-:W-:Y:S01]  /*2600*/  LOP3.LUT P0, RZ, R17, 0x2, RZ, 0xc0, !PT ;  /* 0x0000000211ff7812 */ /* 0x000fe2000780c0ff */
[----:B------:R-:W-:Y:S01]  /*2610*/  IMAD.MOV.U32 R0, RZ, RZ, 0x10 ;  /* 0x00000010ff007424 */ /* 0x000fe200078e00ff */
[----:B------:R-:W-:Y:S01]  /*2620*/  LOP3.LUT P1, RZ, R18, 0x2, RZ, 0xc0, !PT ;  /* 0x0000000212ff7812 */ /* 0x000fe2000782c0ff */
[----:B-1----:R-:W1:Y:S01]  /*2630*/  LDSM.16.M88.4 R4, [R216+0x2000] ;  /* 0x00200000d804783b */ /* 0x002e620000000200 */
[----:B------:R-:W-:Y:S01]  /*2640*/  VIADD R2, R216, 0x2000 ;  /* 0x00002000d8027836 */ /* 0x000fe20000000000 */
[----:B------:R-:W-:Y:S01]  /*2650*/  UISETP.GE.AND UP0, UPT, UR31, 0x2, UPT ;  /* 0x000000021f00788c */ /* 0x000fe2000bf06270 */
[----:B------:R-:W-:Y:S01]  /*2660*/  SEL R0, R0, 0xfffffff0, !P1 ;  /* 0xfffffff000007807 */ /* 0x000fe20004800000 */
[----:B------:R-:W2:Y:S01]  /*2670*/  LDSM.16.M88.4 R8, [R219+0x1000] ;  /* 0x00100000db08783b */ /* 0x000ea20000000200 */
[----:B------:R-:W-:Y:S01]  /*2680*/  VIADD R221, R216, 0x2020 ;  /* 0x00002020d8dd7836 */ /* 0x000fe20000000000 */
[----:B------:R-:W-:Y:S01]  /*2690*/  UIADD3 UR40, UR35, 0x646e171e, URZ ;  /* 0x646e171e23287890 */ /* 0x000fe2000fffe03f */
[----:B------:R-:W-:Y:S01]  /*26a0*/  LEA R220, R0, R219, 0x1 ;  /* 0x000000db00dc7211 */ /* 0x000fe200078e08ff */
[----:B------:R-:W5:Y:S01]  /*26b0*/  LDSM.16.M88.4 R44, [R216+0x2400] ;  /* 0x00240000d82c783b */ /* 0x000f620000000200 */
[----:B------:R-:W-:Y:S01]  /*26c0*/  UIADD3 UR39, UR34, -0x4ab325aa, URZ ;  /* 0xb54cda5622277890 */ /* 0x000fe2000fffe03f */
[----:B------:R-:W-:Y:S01]  /*26d0*/  @P0 VIADD R221, R2, 0xffffffe0 ;  /* 0xffffffe002dd0836 */ /* 0x000fe20000000000 */
[----:B------:R-:W-:Y:S01]  /*26e0*/  SHF.R.S32.HI R2, RZ, 0x1f, R181 ;  /* 0x0000001fff027819 */ /* 0x000fe200000114b5 */
[----:B------:R-:W3:Y:S01]  /*26f0*/  LDSM.16.M88.4 R40, [R216+0x2800] ;  /* 0x00280000d828783b */ /* 0x000ee20000000200 */
[----:B------:R-:W-:Y:S01]  /*2700*/  PLOP3.LUT P0, PT, PT, PT, UP0, 0x80, 0x0 ;  /* 0x000000000000781c */ /* 0x000fe20003f0f008 */
[----:B------:R-:W-:Y:S01]  /*2710*/  ULDC.U8 UR23, c[0x0][0x388] ;  /* 0x0000e20000177ab9 */ /* 0x000fe20000000000 */
[----:B------:R-:W-:Y:S01]  /*2720*/  LEA.HI R2, R2, R182, RZ, 0x2 ;  /* 0x000000b602027211 */ /* 0x000fe200078f10ff */
[----:B------:R-:W4:Y:S01]  /*2730*/  LDSM.16.M88.4 R36, [R216+0x2c00] ;  /* 0x002c0000d824783b */ /* 0x000f220000000200 */
[C---:B------:R-:W-:Y:S01]  /*2740*/  VIADD R228, R221.reuse, 0x400 ;  /* 0x00000400dde47836 */ /* 0x040fe20000000000 */
[C---:B------:R-:W-:Y:S01]  /*2750*/  IADD3 R226, R221.reuse, 0xc00, RZ ;  /* 0x00000c00dde27810 */ /* 0x040fe20007ffe0ff */
[C---:B------:R-:W-:Y:S01]  /*2760*/  VIADD R227, R221.reuse, 0x800 ;  /* 0x00000800dde37836 */ /* 0x040fe20000000000 */
[----:B------:R-:W4:Y:S01]  /*2770*/  LDSM.16.M88.4 R32, [R216+0x3000] ;  /* 0x00300000d820783b */ /* 0x000f220000000200 */
[----:B------:R-:W-:Y:S01]  /*2780*/  LOP3.LUT R2, R2, 0xffffffc, RZ, 0xc0, !PT ;  /* 0x0ffffffc02027812 */ /* 0x000fe200078ec0ff */
[C---:B------:R-:W-:Y:S01]  /*2790*/  VIADD R225, R221.reuse, 0x1000 ;  /* 0x00001000dde17836 */ /* 0x040fe20000000000 */
[C---:B------:R-:W-:Y:S01]  /*27a0*/  IADD3 R223, R221.reuse, 0x1800, RZ ;  /* 0x00001800dddf7810 */ /* 0x040fe20007ffe0ff */
[----:B------:R-:W4:Y:S01]  /*27b0*/  LDSM.16.M88.4 R28, [R216+0x3400] ;  /* 0x00340000d81c783b */ /* 0x000f220000000200 */
[----:B------:R-:W-:-:S02]  /*27c0*/  VIADD R224, R221, 0x1400 ;  /* 0x00001400dde07836 */ /* 0x000fc40000000000 */
[----:B------:R-:W-:Y:S01]  /*27d0*/  IMAD.IADD R3, R182, 0x1, -R2 ;  /* 0x00000001b6037824 */ /* 0x000fe200078e0a02 */
[----:B------:R-:W4:Y:S01]  /*27e0*/  LDSM.16.M88.4 R24, [R216+0x3800] ;  /* 0x00380000d818783b */ /* 0x000f220000000200 */
[----:B------:R-:W-:Y:S02]  /*27f0*/  IMAD R2, R180, 0x20, R50 ;  /* 0x00000020b4027824 */ /* 0x000fe400078e0232 */
[----:B------:R-:W-:Y:S01]  /*2800*/  IMAD R181, R3, 0x10, R51 ;  /* 0x0000001003b57824 */ /* 0x000fe200078e0233 */
[----:B------:R-:W4:Y:S01]  /*2810*/  LDSM.16.M88.4 R20, [R216+0x3c00] ;  /* 0x003c0000d814783b */ /* 0x000f220000000200 */
[----:B------:R-:W-:Y:S01]  /*2820*/  MOV R3, UR12 ;  /* 0x0000000c00037c02 */ /* 0x000fe20008000f00 */
[----:B------:R-:W-:Y:S02]  /*2830*/  IMAD.IADD R2, R49, 0x1, R2 ;  /* 0x0000000131027824 */ /* 0x000fe400078e0202 */
[----:B------:R-:W-:Y:S01]  /*2840*/  LDSM.16.M88.4 R68, [R221] ;  /* 0x00000000dd44783b */ /* 0x000fe20000000200 */
[----:B------:R-:W-:Y:S01]  /*2850*/  VIADDMNMX R50, R48, 0x8, R3, PT ;  /* 0x0000000830327846 */ /* 0x000fe20003800103 */
[----:B------:R-:W-:Y:S01]  /*2860*/  VIADD R222, R221, 0x1c00 ;  /* 0x00001c00ddde7836 */ /* 0x000fe20000000000 */
[-C--:B-1----:R-:W-:Y:S01]  /*2870*/  HMMA.16816.F32 R176, R12, R4.reuse, RZ ;  /* 0x000000040cb0723c */ /* 0x082fe200000018ff */
[----:B------:R-:W-:Y:S04]  /*2880*/  LDSM.16.M88.4 R64, [R221+0x400] ;  /* 0x00040000dd40783b */ /* 0x000fe80000000200 */
[----:B------:R-:W-:Y:S01]  /*2890*/  LDSM.16.M88.4 R60, [R221+0x800] ;  /* 0x00080000dd3c783b */ /* 0x000fe20000000200 */
[C---:B--2---:R-:W-:Y:S03]  /*28a0*/  HMMA.16816.F32 R172, R8.reuse, R4, RZ ;  /* 0x0000000408ac723c */ /* 0x044fe600000018ff */
[----:B------:R-:W-:Y:S03]  /*28b0*/  LDSM.16.M88.4 R56, [R221+0xc00] ;  /* 0x000c0000dd38783b */ /* 0x000fe60000000200 */
[-C--:B------:R-:W-:Y:S01]  /*28c0*/  HMMA.16816.F32 R168, R8, R6.reuse, RZ ;  /* 0x0000000608a8723c */ /* 0x080fe200000018ff */
[----:B------:R-:W-:Y:S04]  /*28d0*/  LDSM.16.M88.4 R52, [R221+0x1000] ;  /* 0x00100000dd34783b */ /* 0x000fe80000000200 */
[----:B------:R-:W-:Y:S01]  /*28e0*/  LDSM.16.M88.4 R72, [R221+0x1400] ;  /* 0x00140000dd48783b */ /* 0x000fe20000000200 */
[----:B------:R-:W-:Y:S03]  /*28f0*/  HMMA.16816.F32 R164, R12, R6, RZ ;  /* 0x000000060ca4723c */ /* 0x000fe600000018ff */
[----:B------:R-:W1:Y:S03]  /*2900*/  LDSM.16.M88.4 R4, [R220+0x1000] ;  /* 0x00100000dc04783b */ /* 0x000e660000000200 */
[C---:B-----5:R-:W-:Y:S01]  /*2910*/  HMMA.16816.F32 R160, R8.reuse, R44, RZ ;  /* 0x0000002c08a0723c */ /* 0x060fe200000018ff */
[----:B------:R-:W2:Y:S04]  /*2920*/  LDSM.16.M88.4 R76, [R221+0x1800] ;  /* 0x00180000dd4c783b */ /* 0x000ea80000000200 */
[----:B------:R-:W5:Y:S01]  /*2930*/  LDSM.16.M88.4 R80, [R221+0x1c00] ;  /* 0x001c0000dd50783b */ /* 0x000f620000000200 */
[C---:B---3--:R-:W-:Y:S03]  /*2940*/  HMMA.16816.F32 R156, R8.reuse, R40, RZ ;  /* 0x00000028089c723c */ /* 0x048fe600000018ff */
[----:B------:R-:W3:Y:S03]  /*2950*/  LDSM.16.M88.4 R16, [R220] ;  /* 0x00000000dc10783b */ /* 0x000ee60000000200 */
[C---:B----4-:R-:W-:Y:S01]  /*2960*/  HMMA.16816.F32 R144, R8.reuse, R36, RZ ;  /* 0x000000240890723c */ /* 0x050fe200000018ff */
[----:B------:R-:W0:Y:S04]  /*2970*/  LDGDEPBAR ;  /* 0x00000000000079af */ /* 0x000e280000000000 */
[----:B------:R4:W-:Y:S01]  /*2980*/  STL [R1+0x330], R181 ;  /* 0x000330b501007387 */ /* 0x0009e20000100800 */
[C---:B------:R-:W-:Y:S06]  /*2990*/  HMMA.16816.F32 R136, R8.reuse, R32, RZ ;  /* 0x000000200888723c */ /* 0x040fec00000018ff */
[C---:B------:R-:W-:Y:S06]  /*29a0*/  HMMA.16816.F32 R128, R8.reuse, R28, RZ ;  /* 0x0000001c0880723c */ /* 0x040fec00000018ff */
        /* <DEDUP_REMOVED lines=9> */
[----:B------:R-:W-:Y:S06]  /*2a40*/  HMMA.16816.F32 R108, R8, R22, RZ ;  /* 0x00000016086c723c */ /* 0x000fec00000018ff */
        /* <DEDUP_REMOVED lines=14> */
[C---:B-1----:R-:W-:Y:S06]  /*2b30*/  HMMA.16816.F32 R172, R4.reuse, R68, R172 ;  /* 0x0000004404ac723c */ /* 0x042fec00000018ac */
[C---:B------:R-:W-:Y:S06]  /*2b40*/  HMMA.16816.F32 R160, R4.reuse, R64, R160 ;  /* 0x0000004004a0723c */ /* 0x040fec00000018a0 */
[C---:B------:R-:W-:Y:S06]  /*2b50*/  HMMA.16816.F32 R156, R4.reuse, R60, R156 ;  /* 0x0000003c049c723c */ /* 0x040fec000000189c */
[C---:B------:R-:W-:Y:S06]  /*2b60*/  HMMA.16816.F32 R144, R4.reuse, R56, R144 ;  /* 0x000000380490723c */ /* 0x040fec0000001890 */
[C---:B------:R-:W-:Y:S06]  /*2b70*/  HMMA.16816.F32 R184, R4.reuse, R52, R136 ;  /* 0x0000003404b8723c */ /* 0x040fec0000001888 */
[C---:B------:R-:W-:Y:S06]  /*2b80*/  HMMA.16816.F32 R188, R4.reuse, R72, R128 ;  /* 0x0000004804bc723c */ /* 0x040fec0000001880 */
[C---:B--2---:R-:W-:Y:S06]  /*2b90*/  HMMA.16816.F32 R200, R4.reuse, R76, R120 ;  /* 0x0000004c04c8723c */ /* 0x044fec0000001878 */
        /* <DEDUP_REMOVED lines=9> */
[----:B---3--:R-:W-:Y:S01]  /*2c30*/  HMMA.16816.F32 R108, R16, R60, R96 ;  /* 0x0000003c106c723c */ /* 0x008fe20000001860 */
[----:B------:R-:W-:-:S05]  /*2c40*/  IMAD.U32 R4, RZ, RZ, UR29 ;  /* 0x0000001dff047e24 */ /* 0x000fca000f8e00ff */
[----:B------:R-:W-:Y:S01]  /*2c50*/  LEA R196, R4, R182, 0x3 ;  /* 0x000000b604c47211 */ /* 0x000fe200078e18ff */
[----:B------:R-:W-:Y:S01]  /*2c60*/  IMAD.SHL.U32 R4, R197, 0x2, RZ ;  /* 0x00000002c5047824 */ /* 0x000fe200078e00ff */
[C---:B------:R-:W-:Y:S06]  /*2c70*/  HMMA.16816.F32 R112, R16.reuse, R56, R88 ;  /* 0x000000381070723c */ /* 0x040fec0000001858 */
[C---:B------:R-:W-:Y:S06]  /*2c80*/  HMMA.16816.F32 R120, R16.reuse, R72, R36 ;  /* 0x000000481078723c */ /* 0x040fec0000001824 */
[C---:B------:R-:W-:Y:S06]  /*2c90*/  HMMA.16816.F32 R124, R16.reuse, R76, R28 ;  /* 0x0000004c107c723c */ /* 0x040fec000000181c */
[C---:B------:R-:W-:Y:S06]  /*2ca0*/  HMMA.16816.F32 R128, R16.reuse, R80, R8 ;  /* 0x000000501080723c */ /* 0x040fec0000001808 */
[C---:B------:R-:W-:Y:S06]  /*2cb0*/  HMMA.16816.F32 R176, R16.reuse, R68, R176 ;  /* 0x0000004410b0723c */ /* 0x040fec00000018b0 */
[C---:B------:R-:W-:Y:S06]  /*2cc0*/  HMMA.16816.F32 R104, R16.reuse, R64, R104 ;  /* 0x000000401068723c */ /* 0x040fec0000001868 */
[C---:B------:R-:W-:Y:S06]  /*2cd0*/  HMMA.16816.F32 R116, R16.reuse, R52, R44 ;  /* 0x000000341074723c */ /* 0x040fec000000182c */
[----:B------:R-:W-:Y:S01]  /*2ce0*/  HMMA.16816.F32 R88, R16, R70, R164 ;  /* 0x000000461058723c */ /* 0x000fe200000018a4 */
[----:B------:R-:W-:-:S02]  /*2cf0*/  VIADDMNMX R52, R48, 0x40, R3, PT ;  /* 0x0000004030347846 */ /* 0x000fc40003800103 */
[C---:B------:R-:W-:Y:S02]  /*2d00*/  VIADDMNMX R53, R48.reuse, 0x48, R3, PT ;  /* 0x0000004830357846 */ /* 0x040fe40003800103 */
[----:B------:R-:W-:Y:S01]  /*2d10*/  VIMNMX R48, R48, UR12, PT ;  /* 0x0000000c30307c48 */ /* 0x000fe2000bfe0100 */
[C---:B------:R-:W-:Y:S06]  /*2d20*/  HMMA.16816.F32 R100, R16.reuse, R66, R100 ;  /* 0x000000421064723c */ /* 0x040fec0000001864 */
[C---:B------:R-:W-:Y:S06]  /*2d30*/  HMMA.16816.F32 R92, R16.reuse, R62, R92 ;  /* 0x0000003e105c723c */ /* 0x040fec000000185c */
[C---:B------:R-:W-:Y:S06]  /*2d40*/  HMMA.16816.F32 R84, R16.reuse, R58, R84 ;  /* 0x0000003a1054723c */ /* 0x040fec0000001854 */
[C---:B------:R-:W-:Y:S06]  /*2d50*/  HMMA.16816.F32 R96, R16.reuse, R54, R40 ;  /* 0x000000361060723c */ /* 0x040fec0000001828 */
[C---:B------:R-:W-:Y:S06]  /*2d60*/  HMMA.16816.F32 R72, R16.reuse, R74, R32 ;  /* 0x0000004a1048723c */ /* 0x040fec0000001820 */
[C---:B------:R-:W-:Y:S06]  /*2d70*/  HMMA.16816.F32 R76, R16.reuse, R78, R24 ;  /* 0x0000004e104c723c */ /* 0x040fec0000001818 */
[----:B------:R-:W-:Y:S07]  /*2d80*/  HMMA.16816.F32 R80, R16, R82, R12 ;  /* 0x000000521050723c */ /* 0x000fee000000180c */
[----:B------:R-:W-:Y:S01]  /*2d90*/  LOP3.LUT R15, R4, 0x6, RZ, 0xc0, !PT ;  /* 0x00000006040f7812 */ /* 0x000fe200078ec0ff */
[----:B------:R-:W-:Y:S06]  /*2da0*/  BAR.SYNC.DEFER_BLOCKING 0x0 ;  /* 0x0000000000007b1d */ /* 0x000fec0000010000 */
[----:B----4-:R-:W-:Y:S10]  /*2db0*/  @!P0 BRA `(.L_x_455) ;  /* 0x0000000000ec8947 */ /* 0x010ff40003800000 */
[----:B------:R-:W-:Y:S01]  /*2dc0*/  ULDC UR6, c[0x0][0x2d0] ;  /* 0x0000b40000067ab9 */ /* 0x000fe20000000800 */
[----:B------:R-:W-:Y:S01]  /*2dd0*/  UIADD3 UR12, UR31, -0x2, URZ ;  /* 0xfffffffe1f0c7890 */ /* 0x000fe2000fffe03f */
[----:B------:R-:W-:Y:S01]  /*2de0*/  ISETP.GE.AND P1, PT, R238, UR6, PT ;  /* 0x00000006ee007c0c */ /* 0x000fe2000bf26270 */
[----:B------:R-:W-:Y:S01]  /*2df0*/  IMAD.U32 R9, RZ, RZ, UR10 ;  /* 0x0000000aff097e24 */ /* 0x000fe2000f8e00ff */
[----:B------:R-:W-:Y:S01]  /*2e00*/  BSSY B0, `(.L_x_456) ;  /* 0x0000035000007945 */ /* 0x000fe20003800000 */
[----:B------:R-:W-:Y:S01]  /*2e10*/  USHF.R.S32.HI UR7, URZ, 0x1f, UR12 ;  /* 0x0000001f3f077899 */ /* 0x000fe2000801140c */
[----:B------:R-:W-:Y:S01]  /*2e20*/  IMAD.U32 R8, RZ, RZ, UR11 ;  /* 0x0000000bff087e24 */ /* 0x000fe2000f8e00ff */
[----:B------:R-:W-:Y:S01]  /*2e30*/  UIMAD UR6, UR36, UR12, URZ ;  /* 0x0000000c240672a4 */ /* 0x000fe2000f8e023f */
[----:B------:R-:W-:-:S03]  /*2e40*/  IMAD.U32 R3, RZ, RZ, UR12 ;  /* 0x0000000cff037e24 */ /* 0x000fc6000f8e00ff */
[----:B------:R-:W-:Y:S01]  /*2e50*/  UIMAD UR6, UR7, UR37, UR6 ;  /* 0x00000025070672a4 */ /* 0x000fe2000f8e0206 */
[----:B------:R-:W-:-:S03]  /*2e60*/  IMAD.WIDE.U32 R4, R3, UR37, R198 ;  /* 0x0000002503047c25 */ /* 0x000fc6000f8e00c6 */
[----:B------:R-:W1:Y:S01]  /*2e70*/  @!P1 LDC.64 R12, c[0x0][0x218] ;  /* 0x00008600ff0c9b82 */ /* 0x000e620000000a00 */
[----:B------:R-:W-:Y:S01]  /*2e80*/  IMAD.U32 R3, RZ, RZ, UR10 ;  /* 0x0000000aff037e24 */ /* 0x000fe2000f8e00ff */
[----:B------:R2:W-:Y:S01]  /*2e90*/  @P1 STS [R230+0x2000], RZ ;  /* 0x002000ffe6001388 */ /* 0x0005e20000000800 */
[----:B------:R-:W-:-:S03]  /*2ea0*/  VIADD R7, R5, UR6 ;  /* 0x0000000605077c36 */ /* 0x000fc60008000000 */
[----:B------:R-:W-:Y:S01]  /*2eb0*/  @!P1 LEA R6, P2, R3, R4, 0x6 ;  /* 0x0000000403069211 */ /* 0x000fe200078430ff */
[----:B------:R2:W-:Y:S01]  /*2ec0*/  @P1 STS [R230+0x2004], RZ ;  /* 0x002004ffe6001388 */ /* 0x0005e20000000800 */
[----:B------:R-:W3:Y:S01]  /*2ed0*/  @!P1 LDC.64 R10, c[0x0][0x218] ;  /* 0x00008600ff0a9b82 */ /* 0x000ee20000000a00 */
[----:B------:R-:W-:Y:S02]  /*2ee0*/  @!P1 IADD3 R3, P3, R4, UR14, RZ ;  /* 0x0000000e04039c10 */ /* 0x000fe4000ff7e0ff */
[----:B------:R-:W-:Y:S01]  /*2ef0*/  @!P1 LEA.HI.X R14, R9, R7, R8, 0x6, P2 ;  /* 0x00000007090e9211 */ /* 0x000fe200010f3408 */
[----:B------:R2:W-:Y:S01]  /*2f00*/  @P1 STS.64 [R230+0x2008], RZ ;  /* 0x002008ffe6001388 */ /* 0x0005e20000000a00 */
[----:B------:R-:W-:-:S03]  /*2f10*/  @!P1 IADD3.X R9, R7, UR13, RZ, P3, !PT ;  /* 0x0000000d07099c10 */ /* 0x000fc60009ffe4ff */
        /* <DEDUP_REMOVED lines=35> */
.L_x_457:
[----:B------:R-:W-:Y:S05]  /*3150*/  BSYNC B0 ;  /* 0x0000000000007941 */ /* 0x000fea0003800000 */
.L_x_456:
[----:B------:R-:W0:Y:S02]  /*3160*/  LDGDEPBAR ;  /* 0x00000000000079af */ /* 0x000e240000000000 */
.L_x_455:
[----:B------:R-:W-:Y:S01]  /*3170*/  IMAD.U32 R3, RZ, RZ, UR5 ;  /* 0x00000005ff037e24 */ /* 0x000fe2000f8e00ff */
[----:B------:R-:W-:Y:S01]  /*3180*/  STL [R1+0x374], R239 ;  /* 0x000374ef01007387 */ /* 0x000fe20000100800 */
[----:B------:R-:W-:Y:S01]  /*3190*/  ULDC UR43, c[0x0][0x2ec] ;  /* 0x0000bb00002b7ab9 */ /* 0x000fe20000000800 */
[----:B------:R-:W-:Y:S02]  /*31a0*/  IMAD.MOV.U32 R137, RZ, RZ, R183 ;  /* 0x000000ffff897224 */ /* 0x000fe400078e00b7 */
[----:B------:R-:W-:Y:S01]  /*31b0*/  IMAD R3, R3, 0x80, R15 ;  /* 0x0000008003037824 */ /* 0x000fe200078e020f */
[----:B------:R-:W-:Y:S03]  /*31c0*/  STL [R1+0x370], R238 ;  /* 0x000370ee01007387 */ /* 0x000fe60000100800 */
[C---:B------:R-:W-:Y:S01]  /*31d0*/  VIADD R24, R3.reuse, 0x1 ;  /* 0x0000000103187836 */ /* 0x040fe20000000000 */
[CC--:B------:R-:W-:Y:S01]  /*31e0*/  ISETP.GE.AND P2, PT, R3.reuse, R48.reuse, PT ;  /* 0x000000300300720c */ /* 0x0c0fe20003f46270 */
[C---:B------:R-:W-:Y:S01]  /*31f0*/  VIADD R23, R3.reuse, 0x8 ;  /* 0x0000000803177836 */ /* 0x040fe20000000000 */
[----:B------:R-:W-:Y:S01]  /*3200*/  STL [R1+0x36c], R230 ;  /* 0x00036ce601007387 */ /* 0x000fe20000100800 */
[C---:B------:R-:W-:Y:S01]  /*3210*/  VIADD R22, R3.reuse, 0x9 ;  /* 0x0000000903167836 */ /* 0x040fe20000000000 */
[-C--:B------:R-:W-:Y:S01]  /*3220*/  ISETP.GE.AND P1, PT, R24, R48.reuse, PT ;  /* 0x000000301800720c */ /* 0x080fe20003f26270 */
[C---:B------:R-:W-:Y:S01]  /*3230*/  VIADD R21, R3.reuse, 0x10 ;  /* 0x0000001003157836 */ /* 0x040fe20000000000 */
[----:B------:R-:W-:Y:S01]  /*3240*/  FSEL R67, R176, -INF , !P2 ;  /* 0xff800000b0437808 */ /* 0x000fe20005000000 */
[----:B------:R-:W-:Y:S01]  /*3250*/  VIADD R20, R3, 0x11 ;  /* 0x0000001103147836 */ /* 0x000fe20000000000 */
[-C--:B------:R-:W-:Y:S01]  /*3260*/  ISETP.GE.AND P3, PT, R23, R48.reuse, PT ;  /* 0x000000301700720c */ /* 0x080fe20003f66270 */
[----:B------:R-:W-:Y:S01]  /*3270*/  VIADD R19, R3, 0x18 ;  /* 0x0000001803137836 */ /* 0x000fe20000000000 */
[----:B------:R-:W-:Y:S01]  /*3280*/  FSEL R66, R177, -INF , !P1 ;  /* 0xff800000b1427808 */ /* 0x000fe20004800000 */
[C---:B------:R-:W-:Y:S01]  /*3290*/  VIADD R18, R3.reuse, 0x19 ;  /* 0x0000001903127836 */ /* 0x040fe20000000000 */
[----:B------:R-:W-:Y:S01]  /*32a0*/  ISETP.GE.AND P2, PT, R22, R48, PT ;  /* 0x000000301600720c */ /* 0x000fe20003f46270 */
[C---:B------:R-:W-:Y:S01]  /*32b0*/  VIADD R17, R3.reuse, 0x20 ;  /* 0x0000002003117836 */ /* 0x040fe20000000000 */
[----:B------:R-:W-:Y:S01]  /*32c0*/  FSEL R65, R88, -INF , !P3 ;  /* 0xff80000058417808 */ /* 0x000fe20005800000 */
[----:B------:R-:W-:Y:S01]  /*32d0*/  VIADD R16, R3, 0x21 ;  /* 0x0000002103107836 */ /* 0x000fe20000000000 */
[----:B-1----:R-:W-:Y:S01]  /*32e0*/  FMNMX.FTZ R4, R67, R66, !PT ;  /* 0x0000004243047209 */ /* 0x002fe20007810000 */
[----:B------:R-:W-:Y:S01]  /*32f0*/  VIADD R15, R3, 0x28 ;  /* 0x00000028030f7836 */ /* 0x000fe20000000000 */
[----:B------:R-:W-:Y:S01]  /*3300*/  ISETP.GE.AND P1, PT, R21, R48, PT ;  /* 0x000000301500720c */ /* 0x000fe20003f26270 */
[----:B------:R-:W-:Y:S01]  /*3310*/  VIADD R14, R3, 0x29 ;  /* 0x00000029030e7836 */ /* 0x000fe20000000000 */
[----:B------:R-:W-:Y:S01]  /*3320*/  FSEL R64, R89, -INF , !P2 ;  /* 0xff80000059407808 */ /* 0x000fe20005000000 */
[----:B--2---:R-:W-:Y:S01]  /*3330*/  VIADD R13, R3, 0x30 ;  /* 0x00000030030d7836 */ /* 0x004fe20000000000 */
[----:B------:R-:W-:Y:S01]  /*3340*/  FMNMX.FTZ R4, R65, R4, !PT ;  /* 0x0000000441047209 */ /* 0x000fe20007810000 */
[C---:B------:R-:W-:Y:S01]  /*3350*/  VIADD R12, R3.reuse, 0x31 ;  /* 0x00000031030c7836 */ /* 0x040fe20000000000 */
[----:B------:R-:W-:Y:S01]  /*3360*/  ISETP.GE.AND P5, PT, R20, R48, PT ;  /* 0x000000301400720c */ /* 0x000fe20003fa6270 */
[C---:B------:R-:W-:Y:S01]  /*3370*/  VIADD R11, R3.reuse, 0x38 ;  /* 0x00000038030b7836 */ /* 0x040fe20000000000 */
[----:B------:R-:W-:Y:S01]  /*3380*/  FSEL R63, R104, -INF , !P1 ;  /* 0xff800000683f7808 */ /* 0x000fe20004800000 */
[C---:B------:R-:W-:Y:S01]  /*3390*/  VIADD R10, R3.reuse, 0x39 ;  /* 0x00000039030a7836 */ /* 0x040fe20000000000 */
[----:B------:R-:W-:Y:S01]  /*33a0*/  FMNMX.FTZ R4, R64, R4, !PT ;  /* 0x0000000440047209 */ /* 0x000fe20007810000 */
[----:B------:R-:W-:Y:S01]  /*33b0*/  VIADD R9, R3, 0x40 ;  /* 0x0000004003097836 */ /* 0x000fe20000000000 */
[----:B------:R-:W-:Y:S01]  /*33c0*/  ISETP.GE.AND P4, PT, R19, R48, PT ;  /* 0x000000301300720c */ /* 0x000fe20003f86270 */
[----:B------:R-:W-:Y:S01]  /*33d0*/  VIADD R8, R3, 0x41 ;  /* 0x0000004103087836 */ /* 0x000fe20000000000 */
[----:B------:R-:W-:Y:S01]  /*33e0*/  FSEL R62, R105, -INF , !P5 ;  /* 0xff800000693e7808 */ /* 0x000fe20006800000 */
[----:B------:R-:W-:Y:S01]  /*33f0*/  VIADD R7, R3, 0x48 ;  /* 0x0000004803077836 */ /* 0x000fe20000000000 */
        /* <DEDUP_REMOVED lines=11> */
[C---:B------:R-:W-:Y:S01]  /*34b0*/  VIADD R37, R3.reuse, 0x60 ;  /* 0x0000006003257836 */ /* 0x040fe20000000000 */
[----:B------:R-:W-:Y:S01]  /*34c0*/  FMNMX.FTZ R4, R60, R4, !PT ;  /* 0x000000043c047209 */ /* 0x000fe20007810000 */
[C---:B------:R-:W-:Y:S01]  /*34d0*/  VIADD R56, R3.reuse, 0x61 ;  /* 0x0000006103387836 */ /* 0x040fe20000000000 */
[----:B------:R-:W-:Y:S01]  /*34e0*/  ISETP.GE.AND P6, PT, R16, R48, PT ;  /* 0x000000301000720c */ /* 0x000fe20003fc6270 */
[C---:B------:R-:W-:Y:S01]  /*34f0*/  VIADD R58, R3.reuse, 0x68 ;  /* 0x00000068033a7836 */ /* 0x040fe20000000000 */
[----:B------:R-:W-:Y:S01]  /*3500*/  FSEL R57, R108, -INF , !P2 ;  /* 0xff8000006c397808 */ /* 0x000fe20005000000 */
[----:B------:R-:W-:Y:S01]  /*3510*/  VIADD R61, R3, 0x69 ;  /* 0x00000069033d7836 */ /* 0x000fe20000000000 */
[----:B------:R-:W-:Y:S01]  /*3520*/  FMNMX.FTZ R4, R59, R4, !PT ;  /* 0x000000043b047209 */ /* 0x000fe20007810000 */
[----:B------:R-:W-:Y:S01]  /*3530*/  VIADD R71, R3, 0x70 ;  /* 0x0000007003477836 */ /* 0x000fe20000000000 */
[----:B------:R-:W-:Y:S01]  /*3540*/  ISETP.GE.AND P1, PT, R15, R48, PT ;  /* 0x000000300f00720c */ /* 0x000fe20003f26270 */
[----:B------:R-:W-:Y:S01]  /*3550*/  VIADD R69, R3, 0x71 ;  /* 0x0000007103457836 */ /* 0x000fe20000000000 */
[----:B------:R-:W-:Y:S01]  /*3560*/  FSEL R55, R109, -INF , !P6 ;  /* 0xff8000006d377808 */ /* 0x000fe20007000000 */
[----:B------:R-:W-:Y:S01]  /*3570*/  VIADD R70, R3, 0x78 ;  /* 0x0000007803467836 */ /* 0x000fe20000000000 */
[----:B------:R-:W-:Y:S01]  /*3580*/  FMNMX.FTZ R4, R57, R4, !PT ;  /* 0x0000000439047209 */ /* 0x000fe20007810000 */
[----:B------:R-:W-:Y:S01]  /*3590*/  STL [R1+0x368], R228 ;  /* 0x000368e401007387 */ /* 0x000fe20000100800 */
[----:B------:R-:W-:-:S02]  /*35a0*/  ISETP.GE.AND P5, PT, R14, R48, PT ;  /* 0x000000300e00720c */ /* 0x000fc40003fa6270 */
[----:B------:R-:W-:Y:S01]  /*35b0*/  FSEL R54, R92, -INF , !P1 ;  /* 0xff8000005c367808 */ /* 0x000fe20004800000 */
[----:B------:R-:W-:Y:S01]  /*35c0*/  STL [R1+0x364], R227 ;  /* 0x000364e301007387 */ /* 0x000fe20000100800 */
[----:B------:R-:W-:Y:S02]  /*35d0*/  FMNMX.FTZ R4, R55, R4, !PT ;  /* 0x0000000437047209 */ /* 0x000fe40007810000 */
[----:B------:R-:W-:Y:S01]  /*35e0*/  ISETP.GE.AND P4, PT, R13, R48, PT ;  /* 0x000000300d00720c */ /* 0x000fe20003f86270 */
[----:B------:R-:W-:Y:S01]  /*35f0*/  STL [R1+0x360], R226 ;  /* 0x000360e201007387 */ /* 0x000fe20000100800 */
[----:B------:R-:W-:Y:S02]  /*3600*/  FSEL R51, R93, -INF , !P5 ;  /* 0xff8000005d337808 */ /* 0x000fe40006800000 */
        /* <DEDUP_REMOVED lines=41> */
[----:B------:R-:W-:Y:S01]  /*38a0*/  FSEL R38, R72, -INF , !P5 ;  /* 0xff80000048267808 */ /* 0x000fe20006800000 */
[----:B------:R-:W-:Y:S01]  /*38b0*/  VIADD R72, R3, 0x79 ;  /* 0x0000007903487836 */ /* 0x000fe20000000000 */
        /* <DEDUP_REMOVED lines=25> */
[----:B------:R-:W-:Y:S02]  /*3a50*/  FSEL R27, R81, -INF , !P1 ;  /* 0xff800000511b7808 */ /* 0x000fe40004800000 */
[----:B------:R-:W-:-:S04]  /*3a60*/  FMNMX.FTZ R4, R28, R4, !PT ;  /* 0x000000041c047209 */ /* 0x000fc80007810000 */
[----:B------:R-:W-:-:S05]  /*3a70*/  FMNMX.FTZ R4, R27, R4, !PT ;  /* 0x000000041b047209 */ /* 0x000fca0007810000 */
[----:B------:R-:W1:Y:S02]  /*3a80*/  SHFL.BFLY PT, R68, R4, 0x2, 0x1f ;  /* 0x0c401f0004447f89 */ /* 0x000e6400000e0000 */
[----:B-1----:R-:W-:-:S05]  /*3a90*/  FMNMX.FTZ R4, R4, R68, !PT ;  /* 0x0000004404047209 */ /* 0x002fca0007810000 */
[----:B------:R-:W1:Y:S02]  /*3aa0*/  SHFL.BFLY PT, R68, R4, 0x1, 0x1f ;  /* 0x0c201f0004447f89 */ /* 0x000e6400000e0000 */
[----:B-1----:R-:W-:-:S04]  /*3ab0*/  FMNMX.FTZ R136, R4, R68, !PT ;  /* 0x0000004404887209 */ /* 0x002fc80007810000 */
[C---:B------:R-:W-:Y:S01]  /*3ac0*/  FSETP.NEU.FTZ.AND P1, PT, R136.reuse, -INF , PT ;  /* 0xff8000008800780b */ /* 0x040fe20003f3d000 */
[----:B------:R1:W-:Y:S01]  /*3ad0*/  STL [R1+0x37c], R136 ;  /* 0x00037c8801007387 */ /* 0x0003e20000100800 */
[----:B------:R-:W-:-:S03]  /*3ae0*/  FMUL.FTZ R4, R136, UR43 ;  /* 0x0000002b88047c20 */ /* 0x000fc60008410000 */
[----:B------:R-:W2:Y:S02]  /*3af0*/  LDL R138, [R1+0x334] ;  /* 0x00033400018a7983 */ /* 0x000ea40000100800 */
[----:B------:R-:W-:-:S05]  /*3b00*/  FSEL R4, R4, RZ, P1 ;  /* 0x000000ff04047208 */ /* 0x000fca0000800000 */
[--C-:B------:R-:W-:Y:S01]  /*3b10*/  FFMA.FTZ R67, R67, UR43, -R4.reuse ;  /* 0x0000002b43437c23 */ /* 0x100fe20008010804 */
[--C-:B------:R-:W-:Y:S01]  /*3b20*/  FFMA.FTZ R66, R66, UR43, -R4.reuse ;  /* 0x0000002b42427c23 */ /* 0x100fe20008010804 */
[--C-:B------:R-:W-:Y:S01]  /*3b30*/  FFMA.FTZ R222, R31, UR43, -R4.reuse ;  /* 0x0000002b1fde7c23 */ /* 0x100fe20008010804 */
[--C-:B------:R-:W-:Y:S01]  /*3b40*/  FFMA.FTZ R220, R30, UR43, -R4.reuse ;  /* 0x0000002b1edc7c23 */ /* 0x100fe20008010804 */
[--C-:B------:R-:W-:Y:S01]  /*3b50*/  FFMA.FTZ R65, R65, UR43, -R4.reuse ;  /* 0x0000002b41417c23 */ /* 0x100fe20008010804 */
[----:B------:R-:W-:Y:S01]  /*3b60*/  MUFU.EX2 R31, R67 ;  /* 0x00000043001f7308 */ /* 0x000fe20000000800 */
[--C-:B------:R-:W-:Y:S01]  /*3b70*/  FFMA.FTZ R224, R29, UR43, -R4.reuse ;  /* 0x0000002b1de07c23 */ /* 0x100fe20008010804 */
[C---:B------:R-:W-:Y:S01]  /*3b80*/  ISETP.GE.AND P5, PT, R3.reuse, R50, PT ;  /* 0x000000320300720c */ /* 0x040fe20003fa6270 */
[----:B------:R-:W-:Y:S01]  /*3b90*/  FFMA.FTZ R64, R64, UR43, -R4 ;  /* 0x0000002b40407c23 */ /* 0x000fe20008010804 */
[----:B------:R-:W-:-:S04]  /*3ba0*/  ISETP.GE.AND P4, PT, R3, R52, PT ;  /* 0x000000340300720c */ /* 0x000fc80003f86270 */
[----:B------:R-:W3:Y:S01]  /*3bb0*/  MUFU.EX2 R30, R66 ;  /* 0x00000042001e7308 */ /* 0x000ee20000000800 */
[----:B------:R-:W-:Y:S01]  /*3bc0*/  ISETP.GE.AND P3, PT, R3, R53, PT ;  /* 0x000000350300720c */ /* 0x000fe20003f66270 */
[----:B------:R-:W-:Y:S01]  /*3bd0*/  FFMA.FTZ R227, R28, UR43, -R4 ;  /* 0x0000002b1ce37c23 */ /* 0x000fe20008010804 */
[C---:B------:R-:W-:Y:S01]  /*3be0*/  ISETP.GE.AND P6, PT, R24.reuse, R50, PT ;  /* 0x000000321800720c */ /* 0x040fe20003fc6270 */
[----:B-1----:R-:W-:Y:S01]  /*3bf0*/  IMAD.MOV.U32 R136, RZ, RZ, R196 ;  /* 0x000000ffff887224 */ /* 0x002fe200078e00c4 */
[----:B------:R-:W-:-:S03]  /*3c00*/  ISETP.GE.AND P2, PT, R24, R52, PT ;  /* 0x000000341800720c */ /* 0x000fc60003f46270 */
[----:B------:R-:W1:Y:S01]  /*3c10*/  MUFU.EX2 R29, R65 ;  /* 0x00000041001d7308 */ /* 0x000e620000000800 */
[----:B------:R-:W-:Y:S01]  /*3c20*/  ISETP.GE.AND P1, PT, R24, R53, PT ;  /* 0x000000351800720c */ /* 0x000fe20003f26270 */
[----:B------:R-:W-:Y:S01]  /*3c30*/  FFMA.FTZ R63, R63, UR43, -R4 ;  /* 0x0000002b3f3f7c23 */ /* 0x000fe20008010804 */
[----:B------:R-:W-:Y:S02]  /*3c40*/  FSEL R24, R178, -INF , !P5 ;  /* 0xff800000b2187808 */ /* 0x000fe40006800000 */
[----:B------:R-:W-:Y:S02]  /*3c50*/  FSEL R128, R172, -INF , !P4 ;  /* 0xff800000ac807808 */ /* 0x000fe40006000000 */
[----:B------:R-:W-:Y:S01]  /*3c60*/  FSEL R178, R174, -INF , !P3 ;  /* 0xff800000aeb27808 */ /* 0x000fe20005800000 */
[----:B------:R-:W4:Y:S01]  /*3c70*/  MUFU.EX2 R28, R64 ;  /* 0x00000040001c7308 */ /* 0x000f220000000800 */
[C---:B------:R-:W-:Y:S02]  /*3c80*/  ISETP.GE.AND P4, PT, R23.reuse, R50, PT ;  /* 0x000000321700720c */ /* 0x040fe40003f86270 */
[----:B------:R-:W-:-:S02]  /*3c90*/  ISETP.GE.AND P5, PT, R23, R52, PT ;  /* 0x000000341700720c */ /* 0x000fc40003fa6270 */
[----:B------:R-:W-:Y:S01]  /*3ca0*/  ISETP.GE.AND P3, PT, R23, R53, PT ;  /* 0x000000351700720c */ /* 0x000fe20003f66270 */
[--C-:B------:R-:W-:Y:S01]  /*3cb0*/  FFMA.FTZ R223, R27, UR43, -R4.reuse ;  /* 0x0000002b1bdf7c23 */ /* 0x100fe20008010804 */
[----:B------:R-:W-:Y:S01]  /*3cc0*/  FSEL R23, R179, -INF , !P6 ;  /* 0xff800000b3177808 */ /* 0x000fe20007000000 */
[----:B------:R-:W-:Y:S01]  /*3cd0*/  FFMA.FTZ R62, R62, UR43, -R4 ;  /* 0x0000002b3e3e7c23 */ /* 0x000fe20008010804 */
[----:B------:R4:W4:Y:S01]  /*3ce0*/  MUFU.EX2 R27, R63 ;  /* 0x0000003f001b7308 */ /* 0x0009220000000800 */
[----:B------:R-:W-:Y:S02]  /*3cf0*/  FSEL R125, R173, -INF , !P2 ;  /* 0xff800000ad7d7808 */ /* 0x000fe40005000000 */
[----:B------:R-:W-:Y:S02]  /*3d00*/  FSEL R177, R175, -INF , !P1 ;  /* 0xff800000afb17808 */ /* 0x000fe40004800000 */
[C---:B------:R-:W-:Y:S02]  /*3d10*/  ISETP.GE.AND P6, PT, R22.reuse, R50, PT ;  /* 0x000000321600720c */ /* 0x040fe40003fc6270 */
[----:B------:R-:W-:-:S02]  /*3d20*/  ISETP.GE.AND P2, PT, R22, R52, PT ;  /* 0x000000341600720c */ /* 0x000fc40003f46270 */
[----:B------:R-:W-:Y:S01]  /*3d30*/  ISETP.GE.AND P1, PT, R22, R53, PT ;  /* 0x000000351600720c */ /* 0x000fe20003f26270 */
[--C-:B------:R-:W-:Y:S01]  /*3d40*/  FFMA.FTZ R92, R60, UR43, -R4.reuse ;  /* 0x0000002b3c5c7c23 */ /* 0x100fe20008010804 */
[----:B------:R-:W-:Y:S01]  /*3d50*/  FSEL R22, R90, -INF , !P4 ;  /* 0xff8000005a167808 */ /* 0x000fe20006000000 */
[--C-:B------:R-:W-:Y:S01]  /*3d60*/  FFMA.FTZ R93, R59, UR43, -R4.reuse ;  /* 0x0000002b3b5d7c23 */ /* 0x100fe20008010804 */
[----:B------:R-:W-:Y:S01]  /*3d70*/  FMNMX.FTZ R3, R24, R23, !PT ;  /* 0x0000001718037209 */ /* 0x000fe20007810000 */
        /* <DEDUP_REMOVED lines=19> */
[----:B------:R-:W-:Y:S01]  /*3eb0*/  FSEL R124, R168, -INF , !P5 ;  /* 0xff800000a87c7808 */ /* 0x000fe20006800000 */
[----:B------:R-:W4:Y:S01]  /*3ec0*/  MUFU.EX2 R4, R62 ;  /* 0x0000003e00047308 */ /* 0x000f220000000800 */
[----:B------:R-:W-:Y:S01]  /*3ed0*/  FSEL R175, R170, -INF , !P3 ;  /* 0xff800000aaaf7808 */ /* 0x000fe20005800000 */
[----:B---3--:R-:W-:Y:S01]  /*3ee0*/  FADD.FTZ R32, R31, R30 ;  /* 0x0000001e1f207221 */ /* 0x008fe20000010000 */
[----:B------:R-:W-:-:S02]  /*3ef0*/  ISETP.GE.AND P4, PT, R21, R50, PT ;  /* 0x000000321500720c */ /* 0x000fc40003f86270 */
[C---:B------:R-:W-:Y:S02]  /*3f00*/  ISETP.GE.AND P5, PT, R21.reuse, R52, PT ;  /* 0x000000341500720c */ /* 0x040fe40003fa6270 */
[----:B------:R-:W-:Y:S02]  /*3f10*/  ISETP.GE.AND P3, PT, R21, R53, PT ;  /* 0x000000351500720c */ /* 0x000fe40003f66270 */
[----:B------:R-:W-:Y:S02]  /*3f20*/  FSEL R21, R91, -INF , !P6 ;  /* 0xff8000005b157808 */ /* 0x000fe40007000000 */
[----:B------:R-:W-:Y:S01]  /*3f30*/  FMNMX.FTZ R3, R22, R3, !PT ;  /* 0x0000000316037209 */ /* 0x000fe20007810000 */
[----:B-1----:R-:W-:Y:S01]  /*3f40*/  FADD.FTZ R32, R29, R32 ;  /* 0x000000201d207221 */ /* 0x002fe20000010000 */
[----:B------:R-:W-:Y:S02]  /*3f50*/  FSEL R121, R169, -INF , !P2 ;  /* 0xff800000a9797808 */ /* 0x000fe40005000000 */
[----:B------:R-:W-:-:S02]  /*3f60*/  FSEL R173, R171, -INF , !P1 ;  /* 0xff800000abad7808 */ /* 0x000fc40004800000 */
[C---:B------:R-:W-:Y:S02]  /*3f70*/  ISETP.GE.AND P6, PT, R20.reuse, R50, PT ;  /* 0x000000321400720c */ /* 0x040fe40003fc6270 */
[C---:B------:R-:W-:Y:S02]  /*3f80*/  ISETP.GE.AND P2, PT, R20.reuse, R52, PT ;  /* 0x000000341400720c */ /* 0x040fe40003f46270 */
[----:B------:R-:W-:Y:S02]  /*3f90*/  ISETP.GE.AND P1, PT, R20, R53, PT ;  /* 0x000000351400720c */ /* 0x000fe40003f26270 */
[----:B------:R-:W-:Y:S02]  /*3fa0*/  FSEL R20, R106, -INF , !P4 ;  /* 0xff8000006a147808 */ /* 0x000fe40006000000 */
[----:B------:R-:W-:Y:S02]  /*3fb0*/  FMNMX.FTZ R3, R21, R3, !PT ;  /* 0x0000000315037209 */ /* 0x000fe40007810000 */
[----:B----4-:R-:W-:Y:S01]  /*3fc0*/  F2FP.F16.F32.PACK_AB R63, R30, R31 ;  /* 0x0000001f1e3f723e */ /* 0x010fe200000000ff */
[----:B------:R-:W-:Y:S01]  /*3fd0*/  FADD.FTZ R30, R28, R32 ;  /* 0x000000201c1e7221 */ /* 0x000fe20000010000 */
[----:B------:R-:W-:-:S02]  /*3fe0*/  FSEL R120, R160, -INF , !P5 ;  /* 0xff800000a0787808 */ /* 0x000fc40006800000 */
[----:B------:R-:W-:Y:S02]  /*3ff0*/  FSEL R172, R162, -INF , !P3 ;  /* 0xff800000a2ac7808 */ /* 0x000fe40005800000 */
[C---:B------:R-:W-:Y:S02]  /*4000*/  ISETP.GE.AND P4, PT, R19.reuse, R50, PT ;  /* 0x000000321300720c */ /* 0x040fe40003f86270 */
[C---:B------:R-:W-:Y:S02]  /*4010*/  ISETP.GE.AND P5, PT, R19.reuse, R52, PT ;  /* 0x000000341300720c */ /* 0x040fe40003fa6270 */
[----:B------:R-:W-:Y:S02]  /*4020*/  ISETP.GE.AND P3, PT, R19, R53, PT ;  /* 0x000000351300720c */ /* 0x000fe40003f66270 */
[----:B------:R-:W-:Y:S02]  /*4030*/  FSEL R19, R107, -INF , !P6 ;  /* 0xff8000006b137808 */ /* 0x000fe40007000000 */
[----:B------:R-:W-:-:S02]  /*4040*/  FMNMX.FTZ R3, R20, R3, !PT ;  /* 0x0000000314037209 */ /* 0x000fc40007810000 */
[----:B------:R-:W-:Y:S01]  /*4050*/  F2FP.F16.F32.PACK_AB R64, R28, R29 ;  /* 0x0000001d1c40723e */ /* 0x000fe200000000ff */
[----:B------:R-:W-:Y:S01]  /*4060*/  FADD.FTZ R28, R27, R30 ;  /* 0x0000001e1b1c7221 */ /* 0x000fe20000010000 */
[----:B------:R-:W-:Y:S02]  /*4070*/  FSEL R117, R161, -INF , !P2 ;  /* 0xff800000a1757808 */ /* 0x000fe40005000000 */
[----:B------:R-:W-:Y:S02]  /*4080*/  FSEL R171, R163, -INF , !P1 ;  /* 0xff800000a3ab7808 */ /* 0x000fe40004800000 */
[C---:B------:R-:W-:Y:S02]  /*4090*/  ISETP.GE.AND P6, PT, R18.reuse, R50, PT ;  /* 0x000000321200720c */ /* 0x040fe40003fc6270 */
[C---:B------:R-:W-:Y:S02]  /*40a0*/  ISETP.GE.AND P2, PT, R18.reuse, R52, PT ;  /* 0x000000341200720c */ /* 0x040fe40003f46270 */
[----:B------:R-:W-:-:S02]  /*40b0*/  ISETP.GE.AND P1, PT, R18, R53, PT ;  /* 0x000000351200720c */ /* 0x000fc40003f26270 */
[----:B------:R-:W-:Y:S02]  /*40c0*/  FSEL R18, R102, -INF , !P4 ;  /* 0xff80000066127808 */ /* 0x000fe40006000000 */
[----:B------:R-:W-:Y:S01]  /*40d0*/  FMNMX.FTZ R3, R19, R3, !PT ;  /* 0x0000000313037209 */ /* 0x000fe20007810000 */
[----:B------:R-:W-:Y:S01]  /*40e0*/  FADD.FTZ R129, R4, R28 ;  /* 0x0000001c04817221 */ /* 0x000fe20000010000 */
[-C--:B------:R-:W-:Y:S02]  /*40f0*/  ISETP.GE.AND P4, PT, R17, R50.reuse, PT ;  /* 0x000000321100720c */ /* 0x080fe40003f86270 */
[----:B------:R-:W-:Y:S02]  /*4100*/  FSEL R28, R103, -INF , !P6 ;  /* 0xff800000671c7808 */ /* 0x000fe40007000000 */
[----:B------:R-:W-:Y:S02]  /*4110*/  FMNMX.FTZ R3, R18, R3, !PT ;  /* 0x0000000312037209 */ /* 0x000fe40007810000 */
[----:B------:R-:W-:-:S02]  /*4120*/  ISETP.GE.AND P6, PT, R16, R50, PT ;  /* 0x000000321000720c */ /* 0x000fc40003fc6270 */
[----:B------:R-:W-:Y:S02]  /*4130*/  FSEL R59, R110, -INF , !P4 ;  /* 0xff8000006e3b7808 */ /* 0x000fe40006000000 */
[----:B------:R-:W-:Y:S02]  /*4140*/  FMNMX.FTZ R3, R28, R3, !PT ;  /* 0x000000031c037209 */ /* 0x000fe40007810000 */
[----:B------:R-:W-:Y:S02]  /*4150*/  FSEL R113, R153, -INF , !P2 ;  /* 0xff80000099717808 */ /* 0x000fe40005000000 */
[----:B------:R-:W-:Y:S02]  /*4160*/  FSEL R169, R155, -INF , !P1 ;  /* 0xff8000009ba97808 */ /* 0x000fe40004800000 */
[C---:B------:R-:W-:Y:S02]  /*4170*/  ISETP.GE.AND P2, PT, R16.reuse, R52, PT ;  /* 0x000000341000720c */ /* 0x040fe40003f46270 */
[----:B------:R-:W-:-:S02]  /*4180*/  ISETP.GE.AND P1, PT, R16, R53, PT ;  /* 0x000000351000720c */ /* 0x000fc40003f26270 */
[-C--:B------:R-:W-:Y:S02]  /*4190*/  ISETP.GE.AND P4, PT, R15, R50.reuse, PT ;  /* 0x000000320f00720c */ /* 0x080fe40003f86270 */
[----:B------:R-:W-:Y:S02]  /*41a0*/  FSEL R16, R111, -INF , !P6 ;  /* 0xff8000006f107808 */ /* 0x000fe40007000000 */
[----:B------:R-:W-:Y:S02]  /*41b0*/  FMNMX.FTZ R3, R59, R3, !PT ;  /* 0x000000033b037209 */ /* 0x000fe40007810000 */
[----:B------:R-:W-:Y:S02]  /*41c0*/  ISETP.GE.AND P6, PT, R14, R50, PT ;  /* 0x000000320e00720c */ /* 0x000fe40003fc6270 */
[----:B------:R-:W-:Y:S02]  /*41d0*/  FSEL R62, R94, -INF , !P4 ;  /* 0xff8000005e3e7808 */ /* 0x000fe40006000000 */
[----:B------:R-:W-:-:S02]  /*41e0*/  FMNMX.FTZ R3, R16, R3, !PT ;  /* 0x0000000310037209 */ /* 0x000fc40007810000 */
        /* <DEDUP_REMOVED lines=12> */
[----:B------:R-:W-:Y:S02]  /*42b0*/  FSEL R116, R152, -INF , !P5 ;  /* 0xff80000098747808 */ /* 0x000fe40006800000 */
[----:B------:R-:W-:Y:S02]  /*42c0*/  FSEL R170, R154, -INF , !P3 ;  /* 0xff8000009aaa7808 */ /* 0x000fe40005800000 */
[----:B------:R-:W-:Y:S02]  /*42d0*/  ISETP.GE.AND P4, PT, R9, R50, PT ;  /* 0x000000320900720c */ /* 0x000fe40003f86270 */
[----:B------:R-:W-:Y:S02]  /*42e0*/  FSEL R29, R87, -INF , !P6 ;  /* 0xff800000571d7808 */ /* 0x000fe40007000000 */
[----:B------:R-:W-:Y:S02]  /*42f0*/  FMNMX.FTZ R3, R54, R3, !PT ;  /* 0x0000000336037209 */ /* 0x000fe40007810000 */
[----:B------:R-:W-:-:S02]  /*4300*/  ISETP.GE.AND P5, PT, R17, R52, PT ;  /* 0x000000341100720c */ /* 0x000fc40003fa6270 */
[-C--:B------:R-:W-:Y:S02]  /*4310*/  ISETP.GE.AND P3, PT, R17, R53.reuse, PT ;  /* 0x000000351100720c */ /* 0x080fe40003f66270 */
[----:B------:R-:W-:Y:S02]  /*4320*/  FSEL R161, R159, -INF , !P1 ;  /* 0xff8000009fa17808 */ /* 0x000fe40004800000 */
[----:B------:R-:W-:Y:S02]  /*4330*/  ISETP.GE.AND P1, PT, R14, R53, PT ;  /* 0x000000350e00720c */ /* 0x000fe40003f26270 */
[----:B------:R-:W-:Y:S02]  /*4340*/  ISETP.GE.AND P6, PT, R8, R50, PT ;  /* 0x000000320800720c */ /* 0x000fe40003fc6270 */
[----:B------:R-:W-:Y:S02]  /*4350*/  FSEL R51, R118, -INF , !P4 ;  /* 0xff80000076337808 */ /* 0x000fe40006000000 */
[----:B------:R-:W-:-:S02]  /*4360*/  FMNMX.FTZ R3, R29, R3, !PT ;  /* 0x000000031d037209 */ /* 0x000fc40007810000 */
[----:B------:R-:W-:Y:S02]  /*4370*/  FSEL R112, R156, -INF , !P5 ;  /* 0xff8000009c707808 */ /* 0x000fe40006800000 */
[----:B------:R-:W-:Y:S02]  /*4380*/  FSEL R162, R158, -INF , !P3 ;  /* 0xff8000009ea27808 */ /* 0x000fe40005800000 */
[----:B------:R-:W-:Y:S02]  /*4390*/  ISETP.GE.AND P5, PT, R15, R52, PT ;  /* 0x000000340f00720c */ /* 0x000fe40003fa6270 */
[----:B------:R-:W-:Y:S02]  /*43a0*/  FSEL R158, R151, -INF , !P1 ;  /* 0xff800000979e7808 */ /* 0x000fe40004800000 */
[----:B------:R-:W-:Y:S02]  /*43b0*/  ISETP.GE.AND P1, PT, R12, R53, PT ;  /* 0x000000350c00720c */ /* 0x000fe40003f26270 */
[----:B------:R-:W-:-:S02]  /*43c0*/  ISETP.GE.AND P4, PT, R7, R50, PT ;  /* 0x000000320700720c */ /* 0x000fc40003f86270 */
[----:B------:R-:W-:Y:S02]  /*43d0*/  FSEL R49, R119, -INF , !P6 ;  /* 0xff80000077317808 */ /* 0x000fe40007000000 */
[----:B------:R-:W-:Y:S02]  /*43e0*/  FMNMX.FTZ R3, R51, R3, !PT ;  /* 0x0000000333037209 */ /* 0x000fe40007810000 */
[----:B------:R-:W-:Y:S02]  /*43f0*/  ISETP.GE.AND P3, PT, R15, R53, PT ;  /* 0x000000350f00720c */ /* 0x000fe40003f66270 */
[----:B------:R-:W-:Y:S02]  /*4400*/  FSEL R110, R148, -INF , !P5 ;  /* 0xff800000946e7808 */ /* 0x000fe40006800000 */
[----:B------:R-:W-:Y:S02]  /*4410*/  ISETP.GE.AND P5, PT, R13, R52, PT ;  /* 0x000000340d00720c */ /* 0x000fe40003fa6270 */
[----:B------:R-:W-:-:S02]  /*4420*/  FSEL R156, R147, -INF , !P1 ;  /* 0xff800000939c7808 */ /* 0x000fc40004800000 */
[----:B------:R-:W-:Y:S02]  /*4430*/  ISETP.GE.AND P1, PT, R10, R53, PT ;  /* 0x000000350a00720c */ /* 0x000fe40003f26270 */
[----:B------:R-:W-:Y:S02]  /*4440*/  ISETP.GE.AND P6, PT, R6, R50, PT ;  /* 0x000000320600720c */ /* 0x000fe40003fc6270 */
[----:B------:R-:W-:Y:S02]  /*4450*/  FSEL R45, R98, -INF , !P4 ;  /* 0xff800000622d7808 */ /* 0x000fe40006000000 */
[----:B------:R-:W-:Y:S02]  /*4460*/  FMNMX.FTZ R3, R49, R3, !PT ;  /* 0x0000000331037209 */ /* 0x000fe40007810000 */
[----:B------:R-:W-:Y:S02]  /*4470*/  FSEL R111, R157, -INF , !P2 ;  /* 0xff8000009d6f7808 */ /* 0x000fe40005000000 */
[----:B------:R-:W-:-:S02]  /*4480*/  ISETP.GE.AND P2, PT, R14, R52, PT ;  /* 0x000000340e00720c */ /* 0x000fc40003f46270 */
[----:B------:R-:W-:Y:S02]  /*4490*/  FSEL R159, R150, -INF , !P3 ;  /* 0xff800000969f7808 */ /* 0x000fe40005800000 */
[----:B------:R-:W-:Y:S02]  /*44a0*/  ISETP.GE.AND P3, PT, R13, R53, PT ;  /* 0x000000350d00720c */ /* 0x000fe40003f66270 */
[----:B------:R-:W-:Y:S02]  /*44b0*/  FSEL R108, R144, -INF , !P5 ;  /* 0xff800000906c7808 */ /* 0x000fe40006800000 */
[----:B------:R-:W-:Y:S02]  /*44c0*/  ISETP.GE.AND P5, PT, R11, R52, PT ;  /* 0x000000340b00720c */ /* 0x000fe40003fa6270 */
[----:B------:R-:W-:Y:S02]  /*44d0*/  FSEL R154, R143, -INF , !P1 ;  /* 0xff8000008f9a7808 */ /* 0x000fe40004800000 */
        /* <DEDUP_REMOVED lines=10> */
[----:B------:R-:W-:Y:S02]  /*4580*/  FSEL R43, R122, -INF , !P4 ;  /* 0xff8000007a2b7808 */ /* 0x000fe40006000000 */
[----:B------:R-:W-:Y:S02]  /*4590*/  FMNMX.FTZ R3, R44, R3, !PT ;  /* 0x000000032c037209 */ /* 0x000fe40007810000 */
[----:B------:R-:W-:-:S02]  /*45a0*/  ISETP.GE.AND P5, PT, R9, R52, PT ;  /* 0x000000340900720c */ /* 0x000fc40003fa6270 */
[----:B------:R-:W-:Y:S02]  /*45b0*/  FSEL R152, R187, -INF , !P1 ;  /* 0xff800000bb987808 */ /* 0x000fe40004800000 */
[----:B------:R-:W-:Y:S02]  /*45c0*/  ISETP.GE.AND P1, PT, R6, R53, PT ;  /* 0x000000350600720c */ /* 0x000fe40003f26270 */
[----:B------:R-:W-:Y:S02]  /*45d0*/  FSEL R106, R145, -INF , !P2 ;  /* 0xff800000916a7808 */ /* 0x000fe40005000000 */
[----:B------:R-:W-:Y:S02]  /*45e0*/  FSEL R42, R123, -INF , !P6 ;  /* 0xff8000007b2a7808 */ /* 0x000fe40007000000 */
[----:B------:R-:W-:Y:S02]  /*45f0*/  ISETP.GE.AND P2, PT, R10, R52, PT ;  /* 0x000000340a00720c */ /* 0x000fe40003f46270 */
[----:B------:R-:W-:-:S02]  /*4600*/  FSEL R155, R142, -INF , !P3 ;  /* 0xff8000008e9b7808 */ /* 0x000fc40005800000 */
[----:B------:R-:W-:Y:S02]  /*4610*/  ISETP.GE.AND P6, PT, R26, R50, PT ;  /* 0x000000321a00720c */ /* 0x000fe40003fc6270 */
[----:B------:R-:W-:Y:S02]  /*4620*/  FMNMX.FTZ R3, R43, R3, !PT ;  /* 0x000000032b037209 */ /* 0x000fe40007810000 */
[----:B------:R-:W-:Y:S02]  /*4630*/  ISETP.GE.AND P3, PT, R9, R53, PT ;  /* 0x000000350900720c */ /* 0x000fe40003f66270 */
[----:B------:R-:W-:Y:S02]  /*4640*/  FSEL R101, R184, -INF , !P5 ;  /* 0xff800000b8657808 */ /* 0x000fe40006800000 */
[----:B------:R-:W-:Y:S02]  /*4650*/  ISETP.GE.AND P5, PT, R7, R52, PT ;  /* 0x000000340700720c */ /* 0x000fe40003fa6270 */
[----:B------:R-:W-:-:S02]  /*4660*/  FSEL R150, R135, -INF , !P1 ;  /* 0xff80000087967808 */ /* 0x000fc40004800000 */
[----:B------:R-:W-:Y:S02]  /*4670*/  ISETP.GE.AND P1, PT, R34, R50, PT ;  /* 0x000000322200720c */ /* 0x000fe40003f26270 */
[----:B------:R-:W-:Y:S02]  /*4680*/  FSEL R102, R141, -INF , !P2 ;  /* 0xff8000008d667808 */ /* 0x000fe40005000000 */
[----:B------:R-:W-:Y:S02]  /*4690*/  FSEL R41, R74, -INF , !P6 ;  /* 0xff8000004a297808 */ /* 0x000fe40007000000 */
[----:B------:R-:W-:Y:S02]  /*46a0*/  FMNMX.FTZ R3, R42, R3, !PT ;  /* 0x000000032a037209 */ /* 0x000fe40007810000 */
[----:B------:R-:W-:Y:S02]  /*46b0*/  ISETP.GE.AND P2, PT, R8, R52, PT ;  /* 0x000000340800720c */ /* 0x000fe40003f46270 */
[----:B------:R-:W-:-:S02]  /*46c0*/  FSEL R153, R186, -INF , !P3 ;  /* 0xff800000ba997808 */ /* 0x000fc40005800000 */
[----:B------:R-:W-:Y:S02]  /*46d0*/  ISETP.GE.AND P3, PT, R7, R53, PT ;  /* 0x000000350700720c */ /* 0x000fe40003f66270 */
[----:B------:R-:W-:Y:S02]  /*46e0*/  FSEL R97, R132, -INF , !P5 ;  /* 0xff80000084617808 */ /* 0x000fe40006800000 */
[----:B------:R-:W-:Y:S02]  /*46f0*/  ISETP.GE.AND P5, PT, R5, R52, PT ;  /* 0x000000340500720c */ /* 0x000fe40003fa6270 */
[----:B------:R-:W-:Y:S02]  /*4700*/  FSEL R40, R75, -INF , !P1 ;  /* 0xff8000004b287808 */ /* 0x000fe40004800000 */
[----:B------:R-:W-:Y:S02]  /*4710*/  ISETP.GE.AND P1, PT, R37, R50, PT ;  /* 0x000000322500720c */ /* 0x000fe40003f26270 */
[----:B------:R-:W-:-:S02]  /*4720*/  FMNMX.FTZ R3, R41, R3, !PT ;  /* 0x0000000329037209 */ /* 0x000fc40007810000 */
        /* <DEDUP_REMOVED lines=8> */
[----:B------:R-:W-:Y:S02]  /*47b0*/  FSEL R96, R133, -INF , !P2 ;  /* 0xff80000085607808 */ /* 0x000fe40005000000 */
[----:B------:R-:W-:Y:S02]  /*47c0*/  ISETP.GE.AND P2, PT, R25, R53, PT ;  /* 0x000000351900720c */ /* 0x000fe40003f46270 */
[----:B------:R-:W-:Y:S02]  /*47d0*/  FSEL R149, R190, -INF , !P3 ;  /* 0xff800000be957808 */ /* 0x000fe40005800000 */
[----:B------:R-:W-:-:S02]  /*47e0*/  FSEL R38, R127, -INF , !P5 ;  /* 0xff8000007f267808 */ /* 0x000fc40006800000 */
[----:B------:R-:W-:Y:S02]  /*47f0*/  ISETP.GE.AND P3, PT, R58, R50, PT ;  /* 0x000000323a00720c */ /* 0x000fe40003f66270 */
[----:B------:R-:W-:Y:S02]  /*4800*/  FMNMX.FTZ R3, R39, R3, !PT ;  /* 0x0000000327037209 */ /* 0x000fe40007810000 */
[----:B------:R-:W-:Y:S02]  /*4810*/  ISETP.GE.AND P4, PT, R25, R52, PT ;  /* 0x000000341900720c */ /* 0x000fe40003f86270 */
[----:B------:R-:W-:Y:S02]  /*4820*/  FSEL R148, R191, -INF , !P2 ;  /* 0xff800000bf947808 */ /* 0x000fe40005000000 */
[----:B------:R-:W-:Y:S02]  /*4830*/  ISETP.GE.AND P2, PT, R61, R50, PT ;  /* 0x000000323d00720c */ /* 0x000fe40003f46270 */
[----:B------:R-:W-:-:S02]  /*4840*/  FSEL R36, R78, -INF , !P3 ;  /* 0xff8000004e247808 */ /* 0x000fc40005800000 */
[----:B------:R-:W-:Y:S02]  /*4850*/  FMNMX.FTZ R3, R38, R3, !PT ;  /* 0x0000000326037209 */ /* 0x000fe40007810000 */
[----:B------:R-:W-:Y:S02]  /*4860*/  FSEL R90, R189, -INF , !P4 ;  /* 0xff800000bd5a7808 */ /* 0x000fe40006000000 */
[-C--:B------:R-:W-:Y:S02]  /*4870*/  ISETP.GE.AND P4, PT, R71, R50.reuse, PT ;  /* 0x000000324700720c */ /* 0x080fe40003f86270 */
[----:B------:R-:W-:Y:S02]  /*4880*/  FSEL R35, R79, -INF , !P2 ;  /* 0xff8000004f237808 */ /* 0x000fe40005000000 */
[----:B------:R-:W-:Y:S02]  /*4890*/  FMNMX.FTZ R3, R36, R3, !PT ;  /* 0x0000000324037209 */ /* 0x000fe40007810000 */
[----:B------:R-:W-:-:S02]  /*48a0*/  ISETP.GE.AND P3, PT, R69, R50, PT ;  /* 0x000000324500720c */ /* 0x000fc40003f66270 */
[----:B------:R-:W-:Y:S02]  /*48b0*/  FSEL R33, R130, -INF , !P4 ;  /* 0xff80000082217808 */ /* 0x000fe40006000000 */
[----:B------:R-:W-:Y:S02]  /*48c0*/  FMNMX.FTZ R3, R35, R3, !PT ;  /* 0x0000000323037209 */ /* 0x000fe40007810000 */
[----:B------:R-:W-:Y:S02]  /*48d0*/  FSEL R32, R131, -INF , !P3 ;  /* 0xff80000083207808 */ /* 0x000fe40005800000 */
[----:B------:R-:W-:Y:S02]  /*48e0*/  ISETP.GE.AND P5, PT, R70, R50, PT ;  /* 0x000000324600720c */ /* 0x000fe40003fa6270 */
[----:B------:R-:W-:Y:S01]  /*48f0*/  FMNMX.FTZ R3, R33, R3, !PT ;  /* 0x0000000321037209 */ /* 0x000fe20007810000 */
[----:B------:R-:W-:Y:S01]  /*4900*/  IMAD.WIDE.U32 R66, R136, -0x326172a9, RZ ;  /* 0xcd9e8d5788427825 */ /* 0x000fe200078e00ff */
[----:B------:R-:W-:-:S02]  /*4910*/  LOP3.LUT R176, R205, UR34, RZ, 0x3c, !PT ;  /* 0x00000022cdb07c12 */ /* 0x000fc4000f8e3cff */
[----:B------:R-:W-:Y:S02]  /*4920*/  ISETP.GE.AND P3, PT, R72, R50, PT ;  /* 0x000000324800720c */ /* 0x000fe40003f66270 */
[----:B------:R-:W-:Y:S02]  /*4930*/  FSEL R31, R82, -INF , !P5 ;  /* 0xff800000521f7808 */ /* 0x000fe40006800000 */
[----:B------:R-:W-:Y:S01]  /*4940*/  FMNMX.FTZ R3, R32, R3, !PT ;  /* 0x0000000320037209 */ /* 0x000fe20007810000 */
[----:B------:R-:W-:Y:S01]  /*4950*/  USHF.L.U32 UR42, UR5, 0x2, URZ ;  /* 0x00000002052a7899 */ /* 0x000fe2000800063f */
[----:B------:R-:W-:Y:S02]  /*4960*/  LOP3.LUT R48, R67, R176, RZ, 0x3c, !PT ;  /* 0x000000b043307212 */ /* 0x000fe400078e3cff */
[----:B------:R-:W-:Y:S02]  /*4970*/  FSEL R30, R83, -INF , !P3 ;  /* 0xff800000531e7808 */ /* 0x000fe40005800000 */
[----:B------:R-:W-:Y:S01]  /*4980*/  FMNMX.FTZ R3, R31, R3, !PT ;  /* 0x000000031f037209 */ /* 0x000fe20007810000 */
[----:B------:R-:W-:Y:S01]  /*4990*/  ULOP3.LUT UR6, UR42, UR35, URZ, 0x3c, !UPT ;  /* 0x000000232a067292 */ /* 0x000fe2000f8e3c3f */
[----:B--2---:R-:W-:Y:S01]  /*49a0*/  IMAD.WIDE.U32 R138, R138, -0x2daee0ad, RZ ;  /* 0xd2511f538a8a7825 */ /* 0x004fe200078e00ff */
[----:B------:R-:W-:Y:S01]  /*49b0*/  UIADD3 UR20, UR35, -0x4498517b, URZ ;  /* 0xbb67ae8523147890 */ /* 0x000fe2000fffe03f */
[----:B------:R-:W-:-:S02]  /*49c0*/  FMNMX.FTZ R3, R30, R3, !PT ;  /* 0x000000031e037209 */ /* 0x000fc40007810000 */
[----:B------:R-:W-:Y:S01]  /*49d0*/  IMAD.WIDE.U32 R46, R48, -0x2daee0ad, RZ ;  /* 0xd2511f53302e7825 */ /* 0x000fe200078e00ff */
[----:B------:R-:W-:Y:S02]  /*49e0*/  F2FP.F16.F32.PACK_AB R65, R4, R27 ;  /* 0x0000001b0441723e */ /* 0x000fe400000000ff */
[----:B------:R-:W-:Y:S01]  /*49f0*/  LOP3.LUT R5, R139, UR6, RZ, 0x3c, !PT ;  /* 0x000000068b057c12 */ /* 0x000fe2000f8e3cff */
[----:B------:R-:W1:Y:S01]  /*4a00*/  SHFL.BFLY PT, R8, R3, 0x2, 0x1f ;  /* 0x0c401f0003087f89 */ /* 0x000e6200000e0000 */
[----:B------:R-:W-:Y:S01]  /*4a10*/  LOP3.LUT R4, R47, UR20, R138, 0x96, !PT ;  /* 0x000000142f047c12 */ /* 0x000fe2000f8e968a */
[----:B------:R-:W-:Y:S01]  /*4a20*/  UIADD3 UR21, UR34, -0x61c88647, URZ ;  /* 0x9e3779b922157890 */ /* 0x000fe2000fffe03f */
[C---:B------:R-:W-:Y:S01]  /*4a30*/  ISETP.GE.AND P6, PT, R26.reuse, R52, PT ;  /* 0x000000341a00720c */ /* 0x040fe20003fc6270 */
[----:B------:R-:W-:Y:S01]  /*4a40*/  UIADD3 UR19, UR34, 0x3c6ef372, URZ ;  /* 0x3c6ef37222137890 */ /* 0x000fe2000fffe03f */
[----:B------:R-:W-:Y:S01]  /*4a50*/  ISETP.GE.AND P1, PT, R26, R53, PT ;  /* 0x000000351a00720c */ /* 0x000fe20003f26270 */
[----:B------:R-:W-:Y:S01]  /*4a60*/  IMAD.WIDE.U32 R6, R5, -0x326172a9, RZ ;  /* 0xcd9e8d5705067825 */ /* 0x000fe200078e00ff */
[----:B------:R-:W-:Y:S03]  /*4a70*/  STL [R1+0x380], R50 ;  /* 0x0003803201007387 */ /* 0x000fe60000100800 */
[----:B------:R-:W-:Y:S01]  /*4a80*/  IMAD.WIDE.U32 R26, R4, -0x326172a9, RZ ;  /* 0xcd9e8d57041a7825 */ /* 0x000fe200078e00ff */
[----:B------:R-:W-:Y:S01]  /*4a90*/  STL [R1+0x2a0], R176 ;  /* 0x0002a0b001007387 */ /* 0x000fe20000100800 */
[----:B------:R-:W-:-:S03]  /*4aa0*/  LOP3.LUT R4, R7, UR21, R66, 0x96, !PT ;  /* 0x0000001507047c12 */ /* 0x000fc6000f8e9642 */
[----:B------:R-:W-:Y:S04]  /*4ab0*/  STL.64 [R1+0x310], R66 ;  /* 0x0003104201007387 */ /* 0x000fe80000100a00 */
[----:B------:R2:W-:Y:S01]  /*4ac0*/  STL.64 [R1+0x150], R6 ;  /* 0x0001500601007387 */ /* 0x0005e20000100a00 */
[----:B------:R-:W-:Y:S01]  /*4ad0*/  UIADD3 UR18, UR35, 0x76cf5d0a, URZ ;  /* 0x76cf5d0a23127890 */ /* 0x000fe2000fffe03f */
[----:B------:R-:W-:Y:S01]  /*4ae0*/  IMAD.WIDE.U32 R4, R4, -0x2daee0ad, RZ ;  /* 0xd2511f5304047825 */ /* 0x000fe200078e00ff */
[----:B------:R-:W-:-:S04]  /*4af0*/  UIADD3 UR16, UR35, 0x32370b8f, URZ ;  /* 0x32370b8f23107890 */ /* 0x000fc8000fffe03f */
[----:B------:R-:W-:Y:S01]  /*4b00*/  LOP3.LUT R5, R5, UR18, R46, 0x96, !PT ;  /* 0x0000001205057c12 */ /* 0x000fe2000f8e962e */
[----:B------:R-:W-:Y:S01]  /*4b10*/  UIADD3 UR15, UR34, 0x78dde6e4, URZ ;  /* 0x78dde6e4220f7890 */ /* 0x000fe2000fffe03f */
[----:B-1----:R-:W-:Y:S01]  /*4b20*/  FMNMX.FTZ R3, R3, R8, !PT ;  /* 0x0000000803037209 */ /* 0x002fe20007810000 */
[----:B------:R-:W-:Y:S01]  /*4b30*/  UIADD3 UR17, UR34, -0x255992d5, URZ ;  /* 0xdaa66d2b22117890 */ /* 0x000fe2000fffe03f */
[----:B--2---:R-:W-:-:S05]  /*4b40*/  LOP3.LUT R6, R27, UR19, R6, 0x96, !PT ;  /* 0x000000131b067c12 */ /* 0x004fca000f8e9606 */
[----:B------:R-:W-:-:S05]  /*4b50*/  IMAD.WIDE.U32 R6, R6, -0x2daee0ad, RZ ;  /* 0xd2511f5306067825 */ /* 0x000fca00078e00ff */
[----:B------:R-:W-:Y:S01]  /*4b60*/  LOP3.LUT R7, R7, UR16, R4, 0x96, !PT ;  /* 0x0000001007077c12 */ /* 0x000fe2000f8e9604 */
[----:B------:R-:W-:-:S04]  /*4b70*/  IMAD.WIDE.U32 R4, R5, -0x326172a9, RZ ;  /* 0xcd9e8d5705047825 */ /* 0x000fc800078e00ff */
[----:B------:R-:W-:Y:S01]  /*4b80*/  IMAD.WIDE.U32 R8, R7, -0x326172a9, RZ ;  /* 0xcd9e8d5707087825 */ /* 0x000fe200078e00ff */
[----:B------:R-:W-:-:S04]  /*4b90*/  LOP3.LUT R5, R5, UR17, R26, 0x96, !PT ;  /* 0x0000001105057c12 */ /* 0x000fc8000f8e961a */
[----:B------:R-:W-:Y:S02]  /*4ba0*/  LOP3.LUT R7, R9, UR15, R4, 0x96, !PT ;  /* 0x0000000f09077c12 */ /* 0x000fe4000f8e9604 */
[----:B------:R-:W1:Y:S01]  /*4bb0*/  SHFL.BFLY PT, R9, R3, 0x1, 0x1f ;  /* 0x0c201f0003097f89 */ /* 0x000e6200000e0000 */
[----:B------:R-:W-:Y:S01]  /*4bc0*/  UIADD3 UR14, UR35, -0x126145ec, URZ ;  /* 0xed9eba14230e7890 */ /* 0x000fe2000fffe03f */
[----:B------:R-:W-:Y:S01]  /*4bd0*/  IMAD.WIDE.U32 R4, R5, -0x2daee0ad, RZ ;  /* 0xd2511f5305047825 */ /* 0x000fe200078e00ff */
[----:B------:R-:W-:-:S03]  /*4be0*/  UIADD3 UR12, UR35, -0x56f99767, URZ ;  /* 0xa9066899230c7890 */ /* 0x000fc6000fffe03f */
[----:B------:R-:W-:Y:S01]  /*4bf0*/  IMAD.WIDE.U32 R10, R7, -0x2daee0ad, RZ ;  /* 0xd2511f53070a7825 */ /* 0x000fe200078e00ff */
[----:B------:R-:W-:-:S04]  /*4c00*/  LOP3.LUT R6, R5, UR14, R6, 0x96, !PT ;  /* 0x0000000e05067c12 */ /* 0x000fc8000f8e9606 */
[----:B------:R-:W-:Y:S01]  /*4c10*/  LOP3.LUT R4, R11, UR12, R4, 0x96, !PT ;  /* 0x0000000c0b047c12 */ /* 0x000fe2000f8e9604 */
[----:B------:R-:W-:-:S04]  /*4c20*/  IMAD.WIDE.U32 R6, R6, -0x326172a9, RZ ;  /* 0xcd9e8d5706067825 */ /* 0x000fc800078e00ff */
[----:B------:R-:W-:Y:S01]  /*4c30*/  IMAD.WIDE.U32 R4, R4, -0x326172a9, RZ ;  /* 0xcd9e8d5704047825 */ /* 0x000fe200078e00ff */
[----:B------:R-:W-:-:S04]  /*4c40*/  ISETP.GE.AND P3, PT, R37, R52, PT ;  /* 0x000000342500720c */ /* 0x000fc80003f66270 */
[----:B------:R-:W-:Y:S02]  /*4c50*/  LOP3.LUT R6, R5, UR39, R6, 0x96, !PT ;  /* 0x0000002705067c12 */ /* 0x000fe4000f8e9606 */
[----:B-1----:R-:W-:Y:S02]  /*4c60*/  FMNMX.FTZ R135, R3, R9, !PT ;  /* 0x0000000903877209 */ /* 0x002fe40007810000 */
[----:B------:R-:W-:Y:S01]  /*4c70*/  LOP3.LUT R3, R6, 0xff, RZ, 0xc0, !PT ;  /* 0x000000ff06037812 */ /* 0x000fe200078ec0ff */
[----:B------:R-:W-:Y:S01]  /*4c80*/  UIADD3 UR13, UR34, 0x1715609d, URZ ;  /* 0x1715609d220d7890 */ /* 0x000fe2000fffe03f */
[----:B------:R-:W-:Y:S02]  /*4c90*/  FSEL R67, R200, -INF , !P3 ;  /* 0xff800000c8437808 */ /* 0x000fe40005800000 */
[----:B------:R-:W-:Y:S02]  /*4ca0*/  ISETP.LE.U32.AND P3, PT, R3, UR23, PT ;  /* 0x0000001703007c0c */ /* 0x000fe4000bf63070 */
[----:B------:R-:W-:-:S02]  /*4cb0*/  LOP3.LUT R3, R6, 0xffff, RZ, 0xc0, !PT ;  /* 0x0000ffff06037812 */ /* 0x000fc400078ec0ff */
[----:B------:R-:W-:Y:S02]  /*4cc0*/  LOP3.LUT R15, R7, UR13, R8, 0x96, !PT ;  /* 0x0000000d070f7c12 */ /* 0x000fe4000f8e9608 */
[----:B------:R-:W-:Y:S02]  /*4cd0*/  SHF.R.U32.HI R7, RZ, 0x8, R3 ;  /* 0x00000008ff077819 */ /* 0x000fe40000011603 */
[----:B------:R-:W-:Y:S02]  /*4ce0*/  FSEL R140, R194, -INF , !P1 ;  /* 0xff800000c28c7808 */ /* 0x000fe40004800000 */
[----:B------:R-:W-:Y:S02]  /*4cf0*/  ISETP.GE.AND P1, PT, R56, R53, PT ;  /* 0x000000353800720c */ /* 0x000fe40003f26270 */
[----:B------:R-:W-:Y:S02]  /*4d00*/  LOP3.LUT R7, R7, 0xffff, RZ, 0xc0, !PT ;  /* 0x0000ffff07077812 */ /* 0x000fe400078ec0ff */
[----:B------:R-:W-:-:S02]  /*4d10*/  FSEL R131, R203, -INF , !P1 ;  /* 0xff800000cb837808 */ /* 0x000fc40004800000 */
[----:B------:R-:W-:Y:S02]  /*4d20*/  ISETP.LE.U32.AND P1, PT, R7, UR23, PT ;  /* 0x0000001707007c0c */ /* 0x000fe4000bf23070 */
[C---:B------:R-:W-:Y:S02]  /*4d30*/  PRMT R147, R63.reuse, 0x7610, R147 ;  /* 0x000076103f937816 */ /* 0x040fe40000000093 */
[----:B------:R-:W-:-:S03]  /*4d40*/  PRMT R146, R63, 0x7632, R146 ;  /* 0x000076323f927816 */ /* 0x000fc60000000092 */
[----:B------:R-:W-:Y:S01]  /*4d50*/  @!P3 HADD2 R73, -R147.H0_H0, -RZ.H0_H0 ;  /* 0xa00000ff9349b230 */ /* 0x000fe20000000900 */
[----:B------:R-:W-:-:S05]  /*4d60*/  PRMT R50, R147, 0x5410, R146 ;  /* 0x0000541093327816 */ /* 0x000fca0000000092 */
[----:B------:R-:W-:Y:S01]  /*4d70*/  @!P1 HADD2 R74, -R146.H0_H0, -RZ.H0_H0 ;  /* 0xa00000ff924a9230 */ /* 0x000fe20000000900 */
[----:B------:R-:W-:Y:S01]  /*4d80*/  @!P3 PRMT R147, R73, 0x5410, RZ ;  /* 0x000054104993b816 */ /* 0x000fe200000000ff */
[----:B------:R-:W-:Y:S03]  /*4d90*/  STL [R1+0x384], R135 ;  /* 0x0003848701007387 */ /* 0x000fe60000100800 */
[----:B------:R-:W-:Y:S01]  /*4da0*/  @!P1 PRMT R146, R74, 0x5410, RZ ;  /* 0x000054104a929816 */ /* 0x000fe200000000ff */
[----:B------:R-:W-:Y:S04]  /*4db0*/  STL [R1+0x388], R50 ;  /* 0x0003883201007387 */ /* 0x000fe80000100800 */
[----:B------:R1:W-:Y:S04]  /*4dc0*/  STL.64 [R1+0x390], R146 ;  /* 0x0003909201007387 */ /* 0x0003e80000100a00 */
[----:B-1----:R-:W2:Y:S01]  /*4dd0*/  LDL.64 R146, [R1+0x310] ;  /* 0x0003100001927983 */ /* 0x002ea20000100a00 */
[----:B------:R-:W-:Y:S01]  /*4de0*/  ISETP.GE.AND P5, PT, R37, R53, PT ;  /* 0x000000352500720c */ /* 0x000fe20003fa6270 */
[----:B------:R-:W-:-:S03]  /*4df0*/  FMUL.FTZ R8, R135, UR43 ;  /* 0x0000002b87087c20 */ /* 0x000fc60008410000 */
[----:B------:R-:W-:Y:S02]  /*4e00*/  FSEL R132, R202, -INF , !P5 ;  /* 0xff800000ca847808 */ /* 0x000fe40006800000 */
[----:B------:R-:W-:-:S04]  /*4e10*/  FSETP.NEU.FTZ.AND P5, PT, R135, -INF , PT ;  /* 0xff8000008700780b */ /* 0x000fc80003fbd000 */
[----:B------:R-:W-:-:S05]  /*4e20*/  FSEL R3, R8, RZ, P5 ;  /* 0x000000ff08037208 */ /* 0x000fca0002800000 */
[--C-:B------:R-:W-:Y:S01]  /*4e30*/  FFMA.FTZ R8, R24, UR43, -R3.reuse ;  /* 0x0000002b18087c23 */ /* 0x100fe20008010803 */
[----:B------:R-:W-:-:S03]  /*4e40*/  FFMA.FTZ R7, R23, UR43, -R3 ;  /* 0x0000002b17077c23 */ /* 0x000fc60008010803 */
[----:B------:R-:W-:Y:S08]  /*4e50*/  MUFU.EX2 R14, R8 ;  /* 0x00000008000e7308 */ /* 0x000ff00000000800 */
[----:B------:R1:W3:Y:S02]  /*4e60*/  MUFU.EX2 R13, R7 ;  /* 0x00000007000d7308 */ /* 0x0002e40000000800 */
[----:B-1----:R-:W-:-:S02]  /*4e70*/  SHF.R.U32.HI R7, RZ, 0x18, R6 ;  /* 0x00000018ff077819 */ /* 0x002fc40000011606 */
[----:B------:R-:W-:Y:S02]  /*4e80*/  SHF.R.U32.HI R6, RZ, 0x10, R6 ;  /* 0x00000010ff067819 */ /* 0x000fe40000011606 */
[----:B------:R-:W-:Y:S02]  /*4e90*/  ISETP.LE.U32.AND P3, PT, R7, UR23, PT ;  /* 0x0000001707007c0c */ /* 0x000fe4000bf63070 */
[----:B------:R-:W-:-:S04]  /*4ea0*/  LOP3.LUT R6, R6, 0xff, RZ, 0xc0, !PT ;  /* 0x000000ff06067812 */ /* 0x000fc800078ec0ff */
[----:B------:R-:W-:Y:S02]  /*4eb0*/  ISETP.LE.U32.AND P1, PT, R6, UR23, PT ;  /* 0x0000001706007c0c */ /* 0x000fe4000bf23070 */
[----:B---3--:R-:W-:-:S04]  /*4ec0*/  F2FP.F16.F32.PACK_AB R6, R13, R14 ;  /* 0x0000000e0d06723e */ /* 0x008fc800000000ff */
[----:B------:R-:W-:Y:S01]  /*4ed0*/  PRMT R145, R6, 0x7632, R145 ;  /* 0x0000763206917816 */ /* 0x000fe20000000091 */
[----:B------:R-:W-:Y:S01]  /*4ee0*/  IMAD.MOV.U32 R180, RZ, RZ, R137 ;  /* 0x000000ffffb47224 */ /* 0x000fe200078e0089 */
[----:B------:R-:W-:Y:S02]  /*4ef0*/  LOP3.LUT R5, R4, 0xffff, RZ, 0xc0, !PT ;  /* 0x0000ffff04057812 */ /* 0x000fe400078ec0ff */
[----:B------:R-:W-:Y:S01]  /*4f00*/  PRMT R144, R6, 0x7610, R144 ;  /* 0x0000761006907816 */ /* 0x000fe20000000090 */
[----:B------:R-:W-:Y:S01]  /*4f10*/  @!P3 HADD2 R75, -R145.H0_H0, -RZ.H0_H0 ;  /* 0xa00000ff914bb230 */ /* 0x000fe20000000900 */
[----:B------:R-:W-:Y:S01]  /*4f20*/  LOP3.LUT R6, R4, 0xff, RZ, 0xc0, !PT ;  /* 0x000000ff04067812 */ /* 0x000fe200078ec0ff */
[----:B------:R-:W-:Y:S01]  /*4f30*/  IMAD.MOV.U32 R230, RZ, RZ, R180 ;  /* 0x000000ffffe67224 */ /* 0x000fe200078e00b4 */
[----:B------:R-:W-:Y:S01]  /*4f40*/  SHF.R.U32.HI R5, RZ, 0x8, R5 ;  /* 0x00000008ff057819 */ /* 0x000fe20000011605 */
[----:B------:R-:W-:Y:S01]  /*4f50*/  @!P1 HADD2 R76, -R144.H0_H0, -RZ.H0_H0 ;  /* 0xa00000ff904c9230 */ /* 0x000fe20000000900 */
[----:B------:R-:W-:-:S02]  /*4f60*/  PRMT R180, R144, 0x5410, R145 ;  /* 0x0000541090b47816 */ /* 0x000fc40000000091 */
[----:B------:R-:W-:Y:S02]  /*4f70*/  @!P3 PRMT R145, R75, 0x5410, RZ ;  /* 0x000054104b91b816 */ /* 0x000fe400000000ff */
[----:B------:R-:W-:Y:S02]  /*4f80*/  ISETP.LE.U32.AND P3, PT, R6, UR23, PT ;  /* 0x0000001706007c0c */ /* 0x000fe4000bf63070 */
[----:B------:R-:W-:Y:S02]  /*4f90*/  LOP3.LUT R5, R5, 0xffff, RZ, 0xc0, !PT ;  /* 0x0000ffff05057812 */ /* 0x000fe400078ec0ff */
[----:B------:R-:W-:Y:S02]  /*4fa0*/  @!P1 PRMT R144, R76, 0x5410, RZ ;  /* 0x000054104c909816 */ /* 0x000fe400000000ff */
[----:B------:R-:W-:Y:S01]  /*4fb0*/  ISETP.LE.U32.AND P1, PT, R5, UR23, PT ;  /* 0x0000001705007c0c */ /* 0x000fe2000bf23070 */
[----:B------:R-:W-:Y:S01]  /*4fc0*/  FFMA.FTZ R5, R22, UR43, -R3 ;  /* 0x0000002b16057c23 */ /* 0x000fe20008010803 */
[----:B------:R-:W-:-:S03]  /*4fd0*/  PRMT R143, R64, 0x7610, R143 ;  /* 0x00007610408f7816 */ /* 0x000fc6000000008f */
[----:B------:R1:W-:Y:S01]  /*4fe0*/  MUFU.EX2 R12, R5 ;  /* 0x00000005000c7308 */ /* 0x0003e20000000800 */
[----:B------:R-:W-:Y:S01]  /*4ff0*/  PRMT R142, R64, 0x7632, R142 ;  /* 0x00007632408e7816 */ /* 0x000fe2000000008e */
[----:B------:R-:W-:Y:S01]  /*5000*/  @!P3 HADD2 R78, -R143.H0_H0, -RZ.H0_H0 ;  /* 0xa00000ff8f4eb230 */ /* 0x000fe20000000900 */
[--C-:B------:R-:W-:Y:S02]  /*5010*/  SHF.R.U32.HI R6, RZ, 0x10, R4.reuse ;  /* 0x00000010ff067819 */ /* 0x100fe40000011604 */
[----:B------:R-:W-:Y:S02]  /*5020*/  SHF.R.U32.HI R4, RZ, 0x18, R4 ;  /* 0x00000018ff047819 */ /* 0x000fe40000011604 */
[----:B------:R-:W-:Y:S01]  /*5030*/  PRMT R221, R143, 0x5410, R142 ;  /* 0x000054108fdd7816 */ /* 0x000fe2000000008e */
[----:B------:R-:W-:Y:S01]  /*5040*/  @!P1 HADD2 R77, -R142.H0_H0, -RZ.H0_H0 ;  /* 0xa00000ff8e4d9230 */ /* 0x000fe20000000900 */
[----:B------:R-:W-:Y:S01]  /*5050*/  @!P3 PRMT R143, R78, 0x5410, RZ ;  /* 0x000054104e8fb816 */ /* 0x000fe200000000ff */
[----:B-1----:R-:W-:-:S04]  /*5060*/  FFMA.FTZ R5, R21, UR43, -R3 ;  /* 0x0000002b15057c23 */ /* 0x002fc80008010803 */
[----:B------:R1:W3:Y:S01]  /*5070*/  MUFU.EX2 R11, R5 ;  /* 0x00000005000b7308 */ /* 0x0002e20000000800 */
[----:B------:R-:W-:Y:S02]  /*5080*/  ISETP.LE.U32.AND P3, PT, R4, UR23, PT ;  /* 0x0000001704007c0c */ /* 0x000fe4000bf63070 */
[----:B------:R-:W-:Y:S02]  /*5090*/  LOP3.LUT R4, R6, 0xff, RZ, 0xc0, !PT ;  /* 0x000000ff06047812 */ /* 0x000fe400078ec0ff */
[----:B------:R-:W-:Y:S02]  /*50a0*/  @!P1 PRMT R142, R77, 0x5410, RZ ;  /* 0x000054104d8e9816 */ /* 0x000fe400000000ff */
[----:B------:R-:W-:Y:S01]  /*50b0*/  ISETP.LE.U32.AND P1, PT, R4, UR23, PT ;  /* 0x0000001704007c0c */ /* 0x000fe2000bf23070 */
[----:B-1----:R-:W-:Y:S01]  /*50c0*/  IMAD.WIDE.U32 R4, R15, -0x2daee0ad, RZ ;  /* 0xd2511f530f047825 */ /* 0x002fe200078e00ff */
[----:B---3--:R-:W-:-:S04]  /*50d0*/  F2FP.F16.F32.PACK_AB R8, R11, R12 ;  /* 0x0000000c0b08723e */ /* 0x008fc800000000ff */
[----:B------:R-:W-:Y:S02]  /*50e0*/  LOP3.LUT R6, R5, UR40, R10, 0x96, !PT ;  /* 0x0000002805067c12 */ /* 0x000fe4000f8e960a */
[----:B------:R-:W-:Y:S02]  /*50f0*/  PRMT R75, R8, 0x7632, R75 ;  /* 0x00007632084b7816 */ /* 0x000fe4000000004b */
[----:B------:R-:W-:Y:S02]  /*5100*/  LOP3.LUT R7, R6, 0xffff, RZ, 0xc0, !PT ;  /* 0x0000ffff06077812 */ /* 0x000fe400078ec0ff */
[----:B------:R-:W-:Y:S02]  /*5110*/  PRMT R74, R8, 0x7610, R74 ;  /* 0x00007610084a7816 */ /* 0x000fe4000000004a */
[----:B------:R-:W-:Y:S01]  /*5120*/  SHF.R.U32.HI R7, RZ, 0x8, R7 ;  /* 0x00000008ff077819 */ /* 0x000fe20000011607 */
[----:B------:R-:W-:Y:S01]  /*5130*/  @!P3 HADD2 R80, -R75.H0_H0, -RZ.H0_H0 ;  /* 0xa00000ff4b50b230 */ /* 0x000fe20000000900 */
[----:B------:R-:W-:-:S02]  /*5140*/  PRMT R50, R74, 0x5410, R75 ;  /* 0x000054104a327816 */ /* 0x000fc4000000004b */
[----:B------:R-:W-:Y:S02]  /*5150*/  LOP3.LUT R7, R7, 0xffff, RZ, 0xc0, !PT ;  /* 0x0000ffff07077812 */ /* 0x000fe400078ec0ff */
[----:B------:R-:W-:Y:S02]  /*5160*/  @!P3 PRMT R75, R80, 0x5410, RZ ;  /* 0x00005410504bb816 */ /* 0x000fe400000000ff */
[----:B------:R-:W-:Y:S01]  /*5170*/  ISETP.LE.U32.AND P3, PT, R7, UR23, PT ;  /* 0x0000001707007c0c */ /* 0x000fe2000bf63070 */
[--C-:B------:R-:W-:Y:S01]  /*5180*/  FFMA.FTZ R7, R20, UR43, -R3.reuse ;  /* 0x0000002b14077c23 */ /* 0x100fe20008010803 */
[----:B------:R-:W-:Y:S01]  /*5190*/  FFMA.FTZ R8, R19, UR43, -R3 ;  /* 0x0000002b13087c23 */ /* 0x000fe20008010803 */
[----:B------:R-:W-:Y:S02]  /*51a0*/  @!P1 HADD2 R79, -R74.H0_H0, -RZ.H0_H0 ;  /* 0xa00000ff4a4f9230 */ /* 0x000fe40000000900 */
[----:B------:R1:W-:Y:S01]  /*51b0*/  MUFU.EX2 R9, R7 ;  /* 0x0000000700097308 */ /* 0x0003e20000000800 */
[----:B------:R-:W-:-:S02]  /*51c0*/  ISETP.GE.AND P2, PT, R34, R53, PT ;  /* 0x000000352200720c */ /* 0x000fc40003f46270 */
[----:B------:R-:W-:-:S05]  /*51d0*/  @!P1 PRMT R74, R79, 0x5410, RZ ;  /* 0x000054104f4a9816 */ /* 0x000fca00000000ff */
[----:B------:R-:W3:Y:S01]  /*51e0*/  MUFU.EX2 R15, R8 ;  /* 0x00000008000f7308 */ /* 0x000ee20000000800 */
[----:B------:R-:W-:Y:S02]  /*51f0*/  ISETP.GE.AND P4, PT, R34, R52, PT ;  /* 0x000000342200720c */ /* 0x000fe40003f86270 */
[----:B-1----:R-:W-:-:S04]  /*5200*/  LOP3.LUT R7, R6, 0xff, RZ, 0xc0, !PT ;  /* 0x000000ff06077812 */ /* 0x002fc800078ec0ff */
[----:B------:R-:W-:Y:S02]  /*5210*/  ISETP.LE.U32.AND P1, PT, R7, UR23, PT ;  /* 0x0000001707007c0c */ /* 0x000fe4000bf23070 */
[--C-:B------:R-:W-:Y:S02]  /*5220*/  SHF.R.U32.HI R7, RZ, 0x18, R6.reuse ;  /* 0x00000018ff077819 */ /* 0x100fe40000011606 */
[----:B------:R-:W-:Y:S02]  /*5230*/  SHF.R.U32.HI R6, RZ, 0x10, R6 ;  /* 0x00000010ff067819 */ /* 0x000fe40000011606 */
[----:B------:R-:W-:Y:S02]  /*5240*/  FSEL R137, R195, -INF , !P2 ;  /* 0xff800000c3897808 */ /* 0x000fe40005000000 */
[----:B------:R-:W-:Y:S02]  /*5250*/  ISETP.GE.AND P2, PT, R58, R53, PT ;  /* 0x000000353a00720c */ /* 0x000fe40003f46270 */
[----:B------:R-:W-:-:S02]  /*5260*/  FSEL R88, R192, -INF , !P6 ;  /* 0xff800000c0587808 */ /* 0x000fc40007000000 */
[----:B------:R-:W-:Y:S02]  /*5270*/  LOP3.LUT R6, R6, 0xff, RZ, 0xc0, !PT ;  /* 0x000000ff06067812 */ /* 0x000fe400078ec0ff */
[-C--:B------:R-:W-:Y:S02]  /*5280*/  ISETP.GE.AND P6, PT, R56, R52.reuse, PT ;  /* 0x000000343800720c */ /* 0x080fe40003fc6270 */
[----:B------:R-:W-:Y:S02]  /*5290*/  FSEL R68, R193, -INF , !P4 ;  /* 0xff800000c1447808 */ /* 0x000fe40006000000 */
[----:B------:R-:W-:Y:S02]  /*52a0*/  ISETP.GE.AND P4, PT, R58, R52, PT ;  /* 0x000000343a00720c */ /* 0x000fe40003f86270 */
[----:B------:R-:W-:Y:S02]  /*52b0*/  FSEL R73, R210, -INF , !P2 ;  /* 0xff800000d2497808 */ /* 0x000fe40005000000 */
[----:B------:R-:W-:-:S02]  /*52c0*/  ISETP.LE.U32.AND P2, PT, R6, UR23, PT ;  /* 0x0000001706007c0c */ /* 0x000fc4000bf43070 */
[----:B------:R-:W-:Y:S02]  /*52d0*/  FSEL R66, R201, -INF , !P6 ;  /* 0xff800000c9427808 */ /* 0x000fe40007000000 */
[----:B------:R-:W-:Y:S02]  /*52e0*/  PRMT R141, R65, 0x7610, R141 ;  /* 0x00007610418d7816 */ /* 0x000fe4000000008d */
[C---:B------:R-:W-:Y:S02]  /*52f0*/  ISETP.GE.AND P5, PT, R61.reuse, R52, PT ;  /* 0x000000343d00720c */ /* 0x040fe40003fa6270 */
[----:B------:R-:W-:Y:S02]  /*5300*/  ISETP.GE.AND P6, PT, R61, R53, PT ;  /* 0x000000353d00720c */ /* 0x000fe40003fc6270 */
[----:B------:R-:W-:Y:S02]  /*5310*/  FSEL R61, R208, -INF , !P4 ;  /* 0xff800000d03d7808 */ /* 0x000fe40006000000 */
[----:B------:R-:W-:-:S02]  /*5320*/  ISETP.LE.U32.AND P4, PT, R7, UR23, PT ;  /* 0x0000001707007c0c */ /* 0x000fc4000bf83070 */
[----:B---3--:R-:W-:Y:S01]  /*5330*/  F2FP.F16.F32.PACK_AB R6, R15, R9 ;  /* 0x000000090f06723e */ /* 0x008fe200000000ff */
[----:B------:R-:W-:Y:S01]  /*5340*/  @!P1 HADD2 R82, -R141.H0_H0, -RZ.H0_H0 ;  /* 0xa00000ff8d529230 */ /* 0x000fe20000000900 */
[----:B------:R-:W-:Y:S01]  /*5350*/  PRMT R78, R65, 0x7632, R78 ;  /* 0x00007632414e7816 */ /* 0x000fe2000000004e */
[----:B------:R-:W-:Y:S01]  /*5360*/  IMAD.MOV.U32 R135, RZ, RZ, R48 ;  /* 0x000000ffff877224 */ /* 0x000fe200078e0030 */
[----:B------:R-:W-:Y:S02]  /*5370*/  PRMT R79, R6, 0x7610, R79 ;  /* 0x00007610064f7816 */ /* 0x000fe4000000004f */
[----:B------:R-:W-:Y:S02]  /*5380*/  PRMT R48, R141, 0x5410, R78 ;  /* 0x000054108d307816 */ /* 0x000fe4000000004e */
[----:B------:R-:W-:Y:S01]  /*5390*/  @!P1 PRMT R141, R82, 0x5410, RZ ;  /* 0x00005410528d9816 */ /* 0x000fe200000000ff */
[----:B------:R-:W-:Y:S01]  /*53a0*/  @!P2 HADD2 R84, -R79.H0_H0, -RZ.H0_H0 ;  /* 0xa00000ff4f54a230 */ /* 0x000fe20000000900 */
[----:B------:R-:W-:-:S02]  /*53b0*/  PRMT R82, R6, 0x7632, R82 ;  /* 0x0000763206527816 */ /* 0x000fc40000000052 */
[----:B------:R-:W-:Y:S01]  /*53c0*/  LOP3.LUT R5, R4, 0xffff, RZ, 0xc0, !PT ;  /* 0x0000ffff04057812 */ /* 0x000fe200078ec0ff */
[----:B------:R-:W-:Y:S01]  /*53d0*/  MUFU.EX2 R20, R92 ;  /* 0x0000005c00147308 */ /* 0x000fe20000000800 */
[----:B------:R-:W-:Y:S01]  /*53e0*/  PRMT R239, R79, 0x5410, R82 ;  /* 0x000054104fef7816 */ /* 0x000fe20000000052 */
[----:B------:R-:W-:Y:S01]  /*53f0*/  @!P4 HADD2 R83, -R82.H0_H0, -RZ.H0_H0 ;  /* 0xa00000ff5253c230 */ /* 0x000fe20000000900 */
[----:B------:R-:W-:Y:S02]  /*5400*/  SHF.R.U32.HI R5, RZ, 0x8, R5 ;  /* 0x00000008ff057819 */ /* 0x000fe40000011605 */
[----:B------:R-:W-:-:S03]  /*5410*/  @!P2 PRMT R79, R84, 0x5410, RZ ;  /* 0x00005410544fa816 */ /* 0x000fc600000000ff */
[----:B------:R-:W1:Y:S01]  /*5420*/  MUFU.EX2 R22, R93 ;  /* 0x0000005d00167308 */ /* 0x000e620000000800 */
[-C--:B------:R-:W-:Y:S02]  /*5430*/  ISETP.GE.AND P2, PT, R72, R52.reuse, PT ;  /* 0x000000344800720c */ /* 0x080fe40003f46270 */
[----:B------:R-:W-:Y:S02]  /*5440*/  LOP3.LUT R5, R5, 0xffff, RZ, 0xc0, !PT ;  /* 0x0000ffff05057812 */ /* 0x000fe400078ec0ff */
[----:B------:R-:W-:Y:S02]  /*5450*/  @!P4 PRMT R82, R83, 0x5410, RZ ;  /* 0x000054105352c816 */ /* 0x000fe400000000ff */
[----:B------:R-:W-:Y:S02]  /*5460*/  ISETP.GE.AND P4, PT, R70, R52, PT ;  /* 0x000000344600720c */ /* 0x000fe40003f86270 */
[----:B------:R-:W-:Y:S02]  /*5470*/  FSEL R34, R245, -INF , !P2 ;  /* 0xff800000f5227808 */ /* 0x000fe40005000000 */
[----:B------:R-:W-:-:S02]  /*5480*/  LOP3.LUT R6, R4, 0xff, RZ, 0xc0, !PT ;  /* 0x000000ff04067812 */ /* 0x000fc400078ec0ff */
[----:B------:R-:W-:Y:S01]  /*5490*/  ISETP.LE.U32.AND P2, PT, R5, UR23, PT ;  /* 0x0000001705007c0c */ /* 0x000fe2000bf43070 */
[----:B------:R-:W-:Y:S01]  /*54a0*/  FFMA.FTZ R5, R18, UR43, -R3 ;  /* 0x0000002b12057c23 */ /* 0x000fe20008010803 */
[----:B------:R-:W-:Y:S02]  /*54b0*/  FSEL R37, R244, -INF , !P4 ;  /* 0xff800000f4257808 */ /* 0x000fe40006000000 */
[----:B------:R-:W-:Y:S01]  /*54c0*/  ISETP.LE.U32.AND P4, PT, R6, UR23, PT ;  /* 0x0000001706007c0c */ /* 0x000fe2000bf83070 */
[----:B------:R3:W-:Y:S01]  /*54d0*/  MUFU.EX2 R17, R5 ;  /* 0x0000000500117308 */ /* 0x0007e20000000800 */
[----:B-1----:R-:W-:-:S04]  /*54e0*/  F2FP.F16.F32.PACK_AB R6, R22, R20 ;  /* 0x000000141606723e */ /* 0x002fc800000000ff */
[----:B------:R-:W-:Y:S01]  /*54f0*/  PRMT R92, R6, 0x7610, R92 ;  /* 0x00007610065c7816 */ /* 0x000fe2000000005c */
[----:B---3--:R-:W-:-:S04]  /*5500*/  FFMA.FTZ R5, R28, UR43, -R3 ;  /* 0x0000002b1c057c23 */ /* 0x008fc80008010803 */
[----:B------:R1:W3:Y:S01]  /*5510*/  MUFU.EX2 R21, R5 ;  /* 0x0000000500157308 */ /* 0x0002e20000000800 */
[----:B------:R-:W-:Y:S01]  /*5520*/  PRMT R84, R6, 0x7632, R84 ;  /* 0x0000763206547816 */ /* 0x000fe20000000054 */
[----:B------:R-:W-:Y:S01]  /*5530*/  @!P4 HADD2 R85, -R92.H0_H0, -RZ.H0_H0 ;  /* 0xa00000ff5c55c230 */ /* 0x000fe20000000900 */
[----:B------:R-:W-:Y:S02]  /*5540*/  UIADD3 UR45, UR42, 0x1, URZ ;  /* 0x000000012a2d7890 */ /* 0x000fe4000fffe03f */
[----:B------:R-:W-:Y:S02]  /*5550*/  PRMT R134, R92, 0x5410, R84 ;  /* 0x000054105c867816 */ /* 0x000fe40000000054 */
[----:B------:R-:W-:Y:S02]  /*5560*/  @!P4 PRMT R92, R85, 0x5410, RZ ;  /* 0x00005410555cc816 */ /* 0x000fe400000000ff */
[----:B-1----:R-:W-:-:S04]  /*5570*/  SHF.R.U32.HI R5, RZ, 0x10, R4 ;  /* 0x00000010ff057819 */ /* 0x002fc80000011604 */
[----:B------:R-:W-:-:S04]  /*5580*/  LOP3.LUT R5, R5, 0xff, RZ, 0xc0, !PT ;  /* 0x000000ff05057812 */ /* 0x000fc800078ec0ff */
[----:B------:R-:W-:Y:S01]  /*5590*/  ISETP.LE.U32.AND P4, PT, R5, UR23, PT ;  /* 0x0000001705007c0c */ /* 0x000fe2000bf83070 */
[----:B------:R-:W-:Y:S01]  /*55a0*/  ULOP3.LUT UR45, UR45, UR35, URZ, 0x3c, !UPT ;  /* 0x000000232d2d7292 */ /* 0x000fe2000f8e3c3f */
[----:B------:R-:W-:Y:S02]  /*55b0*/  SHF.R.U32.HI R6, RZ, 0x18, R4 ;  /* 0x00000018ff067819 */ /* 0x000fe40000011604 */
[----:B---3--:R-:W-:Y:S01]  /*55c0*/  F2FP.F16.F32.PACK_AB R4, R21, R17 ;  /* 0x000000111504723e */ /* 0x008fe200000000ff */
[----:B------:R-:W-:-:S03]  /*55d0*/  @!P2 HADD2 R87, -R84.H0_H0, -RZ.H0_H0 ;  /* 0xa00000ff5457a230 */ /* 0x000fc60000000900 */
[C---:B------:R-:W-:Y:S02]  /*55e0*/  PRMT R77, R4.reuse, 0x7610, R77 ;  /* 0x00007610044d7816 */ /* 0x040fe4000000004d */
[----:B------:R-:W-:Y:S02]  /*55f0*/  PRMT R85, R4, 0x7632, R85 ;  /* 0x0000763204557816 */ /* 0x000fe40000000055 */
[----:B------:R-:W-:Y:S01]  /*5600*/  LOP3.LUT R4, R139, UR45, RZ, 0x3c, !PT ;  /* 0x0000002d8b047c12 */ /* 0x000fe2000f8e3cff */
[----:B------:R-:W-:Y:S01]  /*5610*/  FADD.FTZ R7, R14, R13 ;  /* 0x0000000d0e077221 */ /* 0x000fe20000010000 */
[----:B------:R-:W-:Y:S01]  /*5620*/  @!P4 HADD2 R86, -R77.H0_H0, -RZ.H0_H0 ;  /* 0xa00000ff4d56c230 */ /* 0x000fe20000000900 */
[----:B------:R-:W-:Y:S02]  /*5630*/  @!P2 PRMT R84, R87, 0x5410, RZ ;  /* 0x000054105754a816 */ /* 0x000fe400000000ff */
[----:B------:R-:W-:-:S04]  /*5640*/  IMAD.WIDE.U32 R64, R4, -0x326172a9, RZ ;  /* 0xcd9e8d5704407825 */ /* 0x000fc800078e00ff */
[----:B------:R-:W-:Y:S01]  /*5650*/  FADD.FTZ R5, R12, R7 ;  /* 0x000000070c057221 */ /* 0x000fe20000010000 */
[----:B------:R-:W-:Y:S02]  /*5660*/  ISETP.GE.AND P2, PT, R72, R53, PT ;  /* 0x000000354800720c */ /* 0x000fe40003f46270 */
[----:B------:R-:W-:Y:S02]  /*5670*/  PRMT R72, R77, 0x5410, R85 ;  /* 0x000054104d487816 */ /* 0x000fe40000000055 */
[----:B------:R-:W-:Y:S01]  /*5680*/  @!P4 PRMT R77, R86, 0x5410, RZ ;  /* 0x00005410564dc816 */ /* 0x000fe200000000ff */
[----:B------:R-:W-:Y:S01]  /*5690*/  FADD.FTZ R5, R11, R5 ;  /* 0x000000050b057221 */ /* 0x000fe20000010000 */
[----:B------:R-:W-:Y:S02]  /*56a0*/  ISETP.LE.U32.AND P4, PT, R6, UR23, PT ;  /* 0x0000001706007c0c */ /* 0x000fe4000bf83070 */
[----:B--2---:R-:W-:Y:S02]  /*56b0*/  LOP3.LUT R4, R65, UR21, R146, 0x96, !PT ;  /* 0x0000001541047c12 */ /* 0x004fe4000f8e9692 */
[----:B------:R-:W-:Y:S01]  /*56c0*/  LOP3.LUT R6, R27, UR19, R64, 0x96, !PT ;  /* 0x000000131b067c12 */ /* 0x000fe2000f8e9640 */
[----:B------:R-:W-:-:S02]  /*56d0*/  FADD.FTZ R14, R9, R5 ;  /* 0x00000005090e7221 */ /* 0x000fc40000010000 */
[----:B------:R-:W-:-:S04]  /*56e0*/  IMAD.WIDE.U32 R4, R4, -0x2daee0ad, RZ ;  /* 0xd2511f5304047825 */ /* 0x000fc800078e00ff */
[----:B------:R-:W-:Y:S01]  /*56f0*/  IMAD.WIDE.U32 R6, R6, -0x2daee0ad, RZ ;  /* 0xd2511f5306067825 */ /* 0x000fe200078e00ff */
[----:B------:R-:W-:-:S04]  /*5700*/  LOP3.LUT R10, R5, UR18, R46, 0x96, !PT ;  /* 0x00000012050a7c12 */ /* 0x000fc8000f8e962e */
[----:B------:R-:W-:Y:S01]  /*5710*/  LOP3.LUT R8, R7, UR16, R4, 0x96, !PT ;  /* 0x0000001007087c12 */ /* 0x000fe2000f8e9604 */
        /* <DEDUP_REMOVED lines=8> */
[----:B------:R-:W-:Y:S01]  /*57a0*/  IMAD.WIDE.U32 R6, R6, -0x326172a9, RZ ;  /* 0xcd9e8d5706067825 */ /* 0x000fe200078e00ff */
[----:B------:R-:W-:Y:S03]  /*57b0*/  MUFU.EX2 R10, R164 ;  /* 0x000000a4000a7308 */ /* 0x000fe60000000800 */
[----:B------:R-:W-:-:S05]  /*57c0*/  IMAD.WIDE.U32 R4, R4, -0x326172a9, RZ ;  /* 0xcd9e8d5704047825 */ /* 0x000fca00078e00ff */
[----:B------:R-:W1:Y:S01]  /*57d0*/  MUFU.EX2 R19, R165 ;  /* 0x000000a500137308 */ /* 0x000e620000000800 */
[----:B------:R-:W-:Y:S01]  /*57e0*/  LOP3.LUT R6, R5, UR39, R6, 0x96, !PT ;  /* 0x0000002705067c12 */ /* 0x000fe2000f8e9606 */
[----:B------:R-:W-:Y:S01]  /*57f0*/  @!P4 HADD2 R89, -R85.H0_H0, -RZ.H0_H0 ;  /* 0xa00000ff5559c230 */ /* 0x000fe20000000900 */
[----:B------:R-:W-:Y:S02]  /*5800*/  FSEL R58, R209, -INF , !P5 ;  /* 0xff800000d13a7808 */ /* 0x000fe40006800000 */
[----:B------:R-:W-:Y:S02]  /*5810*/  ISETP.GE.AND P5, PT, R71, R52, PT ;  /* 0x000000344700720c */ /* 0x000fe40003fa6270 */
[----:B------:R-:W-:Y:S02]  /*5820*/  LOP3.LUT R23, R7, UR13, R8, 0x96, !PT ;  /* 0x0000000d07177c12 */ /* 0x000fe4000f8e9608 */
[----:B------:R-:W-:Y:S01]  /*5830*/  LOP3.LUT R7, R6, 0xff, RZ, 0xc0, !PT ;  /* 0x000000ff06077812 */ /* 0x000fe200078ec0ff */
[----:B------:R-:W-:Y:S01]  /*5840*/  @!P3 HADD2 R81, -R78.H0_H0, -RZ.H0_H0 ;  /* 0xa00000ff4e51b230 */ /* 0x000fe20000000900 */
[----:B------:R-:W-:-:S02]  /*5850*/  FSEL R56, R232, -INF , !P5 ;  /* 0xff800000e8387808 */ /* 0x000fc40006800000 */
[----:B------:R-:W-:Y:S02]  /*5860*/  @!P4 PRMT R85, R89, 0x5410, RZ ;  /* 0x000054105955c816 */ /* 0x000fe400000000ff */
[----:B------:R-:W-:Y:S02]  /*5870*/  ISETP.GE.AND P5, PT, R69, R52, PT ;  /* 0x000000344500720c */ /* 0x000fe40003fa6270 */
[----:B------:R-:W-:Y:S01]  /*5880*/  ISETP.LE.U32.AND P4, PT, R7, UR23, PT ;  /* 0x0000001707007c0c */ /* 0x000fe2000bf83070 */
[----:B------:R-:W-:Y:S01]  /*5890*/  FFMA.FTZ R182, R32, UR43, -R3 ;  /* 0x0000002b20b67c23 */ /* 0x000fe20008010803 */
[-C--:B------:R-:W-:Y:S01]  /*58a0*/  ISETP.GE.AND P1, PT, R71, R53.reuse, PT ;  /* 0x000000354700720c */ /* 0x080fe20003f26270 */
[----:B------:R-:W-:Y:S01]  /*58b0*/  IMAD.MOV.U32 R63, RZ, RZ, R176 ;  /* 0x000000ffff3f7224 */ /* 0x000fe200078e00b0 */
[----:B------:R-:W-:Y:S01]  /*58c0*/  @!P3 PRMT R78, R81, 0x5410, RZ ;  /* 0x00005410514eb816 */ /* 0x000fe200000000ff */
[----:B------:R-:W-:Y:S01]  /*58d0*/  IMAD.MOV.U32 R71, RZ, RZ, R181 ;  /* 0x000000ffff477224 */ /* 0x000fe200078e00b5 */
[----:B------:R-:W-:Y:S01]  /*58e0*/  FSEL R47, R233, -INF , !P5 ;  /* 0xff800000e92f7808 */ /* 0x000fe20006800000 */
[--C-:B------:R-:W-:Y:S01]  /*58f0*/  FFMA.FTZ R9, R59, UR43, -R3.reuse ;  /* 0x0000002b3b097c23 */ /* 0x100fe20008010803 */
[----:B-1----:R-:W-:Y:S01]  /*5900*/  F2FP.F16.F32.PACK_AB R7, R19, R10 ;  /* 0x0000000a1307723e */ /* 0x002fe200000000ff */
[--C-:B------:R-:W-:Y:S01]  /*5910*/  FFMA.FTZ R8, R16, UR43, -R3.reuse ;  /* 0x0000002b10087c23 */ /* 0x100fe20008010803 */
[-C--:B------:R-:W-:Y:S01]  /*5920*/  ISETP.GE.AND P3, PT, R69, R53.reuse, PT ;  /* 0x000000354500720c */ /* 0x080fe20003f66270 */
[----:B------:R-:W-:Y:S01]  /*5930*/  FFMA.FTZ R18, R60, UR43, -R3 ;  /* 0x0000002b3c127c23 */ /* 0x000fe20008010803 */
[----:B------:R-:W-:Y:S01]  /*5940*/  ISETP.GE.AND P5, PT, R70, R53, PT ;  /* 0x000000354600720c */ /* 0x000fe20003fa6270 */
[----:B------:R-:W-:-:S02]  /*5950*/  IMAD.MOV.U32 R32, RZ, RZ, R180 ;  /* 0x000000ffff207224 */ /* 0x000fc400078e00b4 */
        /* <DEDUP_REMOVED lines=20> */
[----:B------:R-:W-:-:S02]  /*5aa0*/  LOP3.LUT R3, R6, 0xffff, RZ, 0xc0, !PT ;  /* 0x0000ffff06037812 */ /* 0x000fc400078ec0ff */
[C---:B------:R-:W-:Y:S02]  /*5ab0*/  PRMT R81, R7.reuse, 0x7610, R81 ;  /* 0x0000761007517816 */ /* 0x040fe40000000051 */
[----:B------:R-:W-:Y:S02]  /*5ac0*/  SHF.R.U32.HI R3, RZ, 0x8, R3 ;  /* 0x00000008ff037819 */ /* 0x000fe40000011603 */
[----:B------:R-:W-:Y:S01]  /*5ad0*/  PRMT R83, R7, 0x7632, R83 ;  /* 0x0000763207537816 */ /* 0x000fe20000000053 */
[----:B------:R-:W-:Y:S01]  /*5ae0*/  @!P4 HADD2 R95, -R81.H0_H0, -RZ.H0_H0 ;  /* 0xa00000ff515fc230 */ /* 0x000fe20000000900 */
[----:B------:R-:W-:Y:S02]  /*5af0*/  LOP3.LUT R3, R3, 0xffff, RZ, 0xc0, !PT ;  /* 0x0000ffff03037812 */ /* 0x000fe400078ec0ff */
[----:B------:R-:W-:Y:S02]  /*5b00*/  PRMT R33, R81, 0x5410, R83 ;  /* 0x0000541051217816 */ /* 0x000fe40000000053 */
[----:B------:R-:W-:-:S02]  /*5b10*/  @!P4 PRMT R81, R95, 0x5410, RZ ;  /* 0x000054105f51c816 */ /* 0x000fc400000000ff */
[----:B------:R-:W-:Y:S01]  /*5b20*/  ISETP.LE.U32.AND P4, PT, R3, UR23, PT ;  /* 0x0000001703007c0c */ /* 0x000fe2000bf83070 */
[----:B------:R-:W-:Y:S01]  /*5b30*/  FADD.FTZ R11, R15, R14 ;  /* 0x0000000e0f0b7221 */ /* 0x000fe20000010000 */
[----:B------:R-:W-:Y:S08]  /*5b40*/  MUFU.EX2 R13, R9 ;  /* 0x00000009000d7308 */ /* 0x000ff00000000800 */
[----:B------:R-:W1:Y:S01]  /*5b50*/  MUFU.EX2 R14, R8 ;  /* 0x00000008000e7308 */ /* 0x000e620000000800 */
[----:B------:R-:W-:-:S02]  /*5b60*/  SHF.R.U32.HI R3, RZ, 0x18, R6 ;  /* 0x00000018ff037819 */ /* 0x000fc40000011606 */
[----:B------:R-:W-:-:S05]  /*5b70*/  @!P4 HADD2 R94, -R83.H0_H0, -RZ.H0_H0 ;  /* 0xa00000ff535ec230 */ /* 0x000fca0000000900 */
[----:B------:R-:W-:Y:S02]  /*5b80*/  @!P4 PRMT R83, R94, 0x5410, RZ ;  /* 0x000054105e53c816 */ /* 0x000fe400000000ff */
[----:B------:R-:W-:Y:S02]  /*5b90*/  ISETP.LE.U32.AND P4, PT, R3, UR23, PT ;  /* 0x0000001703007c0c */ /* 0x000fe4000bf83070 */
[----:B-1----:R-:W-:-:S04]  /*5ba0*/  F2FP.F16.F32.PACK_AB R7, R14, R13 ;  /* 0x0000000d0e07723e */ /* 0x002fc800000000ff */
[C---:B------:R-:W-:Y:S02]  /*5bb0*/  PRMT R80, R7.reuse, 0x7632, R80 ;  /* 0x0000763207507816 */ /* 0x040fe40000000050 */
[----:B------:R-:W-:Y:S01]  /*5bc0*/  SHF.R.U32.HI R3, RZ, 0x10, R6 ;  /* 0x00000010ff037819 */ /* 0x000fe20000011606 */
[----:B------:R-:W-:Y:S01]  /*5bd0*/  IMAD.MOV.U32 R30, RZ, RZ, R71 ;  /* 0x000000ffff1e7224 */ /* 0x000fe200078e0047 */
[----:B------:R-:W-:-:S03]  /*5be0*/  PRMT R76, R7, 0x7610, R76 ;  /* 0x00007610074c7816 */ /* 0x000fc6000000004c */
[----:B------:R-:W-:Y:S02]  /*5bf0*/  @!P4 HADD2 R98, -R80.H0_H0, -RZ.H0_H0 ;  /* 0xa00000ff5062c230 */ /* 0x000fe40000000900 */
[----:B------:R-:W-:Y:S01]  /*5c00*/  IMAD.MOV.U32 R71, RZ, RZ, R63 ;  /* 0x000000ffff477224 */ /* 0x000fe200078e003f */
[----:B------:R-:W-:Y:S01]  /*5c10*/  LOP3.LUT R3, R3, 0xff, RZ, 0xc0, !PT ;  /* 0x000000ff03037812 */ /* 0x000fe200078ec0ff */
[----:B------:R-:W-:Y:S01]  /*5c20*/  IMAD.MOV.U32 R63, RZ, RZ, R136 ;  /* 0x000000ffff3f7224 */ /* 0x000fe200078e0088 */
[----:B------:R-:W-:Y:S02]  /*5c30*/  PRMT R136, R76, 0x5410, R80 ;  /* 0x000054104c887816 */ /* 0x000fe40000000050 */
[----:B------:R-:W-:Y:S02]  /*5c40*/  @!P4 PRMT R80, R98, 0x5410, RZ ;  /* 0x000054106250c816 */ /* 0x000fe400000000ff */
[----:B------:R-:W-:Y:S01]  /*5c50*/  ISETP.LE.U32.AND P4, PT, R3, UR23, PT ;  /* 0x0000001703007c0c */ /* 0x000fe2000bf83070 */
[----:B------:R-:W-:Y:S01]  /*5c60*/  FADD.FTZ R8, R20, R129 ;  /* 0x0000008114087221 */ /* 0x000fe20000010000 */
[----:B------:R-:W-:Y:S08]  /*5c70*/  MUFU.EX2 R15, R167 ;  /* 0x000000a7000f7308 */ /* 0x000ff00000000800 */
[----:B------:R-:W1:Y:S01]  /*5c80*/  MUFU.EX2 R20, R166 ;  /* 0x000000a600147308 */ /* 0x000e620000000800 */
[----:B------:R-:W-:-:S02]  /*5c90*/  LOP3.LUT R3, R4, 0xff, RZ, 0xc0, !PT ;  /* 0x000000ff04037812 */ /* 0x000fc400078ec0ff */
[----:B------:R-:W-:-:S05]  /*5ca0*/  @!P4 HADD2 R99, -R76.H0_H0, -RZ.H0_H0 ;  /* 0xa00000ff4c63c230 */ /* 0x000fca0000000900 */
[----:B------:R-:W-:Y:S02]  /*5cb0*/  @!P4 PRMT R76, R99, 0x5410, RZ ;  /* 0x00005410634cc816 */ /* 0x000fe400000000ff */
[----:B------:R-:W-:Y:S02]  /*5cc0*/  ISETP.LE.U32.AND P4, PT, R3, UR23, PT ;  /* 0x0000001703007c0c */ /* 0x000fe4000bf83070 */
[----:B------:R-:W-:Y:S02]  /*5cd0*/  LOP3.LUT R3, R4, 0xffff, RZ, 0xc0, !PT ;  /* 0x0000ffff04037812 */ /* 0x000fe400078ec0ff */
[----:B-1----:R-:W-:-:S04]  /*5ce0*/  F2FP.F16.F32.PACK_AB R6, R20, R15 ;  /* 0x0000000f1406723e */ /* 0x002fc800000000ff */
        /* <DEDUP_REMOVED lines=17> */
[----:B------:R-:W-:Y:S02]  /*5e00*/  SHF.R.U32.HI R4, RZ, 0x10, R4 ;  /* 0x00000010ff047819 */ /* 0x000fe40000011604 */
[----:B------:R-:W-:-:S03]  /*5e10*/  PRMT R86, R3, 0x7610, R86 ;  /* 0x0000761003567816 */ /* 0x000fc60000000056 */
[----:B------:R-:W-:Y:S01]  /*5e20*/  @!P4 HADD2 R107, -R93.H0_H0, -RZ.H0_H0 ;  /* 0xa00000ff5d6bc230 */ /* 0x000fe20000000900 */
[----:B------:R-:W-:Y:S01]  /*5e30*/  LOP3.LUT R3, R4, 0xff, RZ, 0xc0, !PT ;  /* 0x000000ff04037812 */ /* 0x000fe200078ec0ff */
[----:B------:R-:W-:Y:S01]  /*5e40*/  IMAD.MOV.U32 R62, RZ, RZ, R230 ;  /* 0x000000ffff3e7224 */ /* 0x000fe200078e00e6 */
[----:B------:R-:W-:Y:S02]  /*5e50*/  PRMT R230, R86, 0x5410, R93 ;  /* 0x0000541056e67816 */ /* 0x000fe4000000005d */
[----:B------:R-:W-:Y:S02]  /*5e60*/  @!P4 PRMT R93, R107, 0x5410, RZ ;  /* 0x000054106b5dc816 */ /* 0x000fe400000000ff */
[----:B------:R-:W-:Y:S01]  /*5e70*/  ISETP.LE.U32.AND P4, PT, R3, UR23, PT ;  /* 0x0000001703007c0c */ /* 0x000fe2000bf83070 */
[----:B------:R-:W-:Y:S01]  /*5e80*/  MUFU.EX2 R16, R196 ;  /* 0x000000c400107308 */ /* 0x000fe20000000800 */
[----:B------:R-:W-:-:S07]  /*5e90*/  IMAD.WIDE.U32 R4, R23, -0x2daee0ad, RZ ;  /* 0xd2511f5317047825 */ /* 0x000fce00078e00ff */
[----:B------:R-:W1:Y:S01]  /*5ea0*/  MUFU.EX2 R17, R183 ;  /* 0x000000b700117308 */ /* 0x000e620000000800 */
[----:B------:R-:W-:-:S03]  /*5eb0*/  LOP3.LUT R3, R5, UR40, R12, 0x96, !PT ;  /* 0x0000002805037c12 */ /* 0x000fc6000f8e960c */
[----:B------:R-:W-:Y:S01]  /*5ec0*/  @!P4 HADD2 R114, -R86.H0_H0, -RZ.H0_H0 ;  /* 0xa00000ff5672c230 */ /* 0x000fe20000000900 */
[----:B------:R-:W-:-:S04]  /*5ed0*/  LOP3.LUT R6, R3, 0xff, RZ, 0xc0, !PT ;  /* 0x000000ff03067812 */ /* 0x000fc800078ec0ff */
[----:B------:R-:W-:Y:S02]  /*5ee0*/  @!P4 PRMT R86, R114, 0x5410, RZ ;  /* 0x000054107256c816 */ /* 0x000fe400000000ff */
[----:B------:R-:W-:Y:S01]  /*5ef0*/  ISETP.LE.U32.AND P4, PT, R6, UR23, PT ;  /* 0x0000001706007c0c */ /* 0x000fe2000bf83070 */
[----:B------:R-:W-:Y:S01]  /*5f00*/  FADD.FTZ R9, R21, R7 ;  /* 0x0000000715097221 */ /* 0x000fe20000010000 */
[----:B------:R-:W-:Y:S02]  /*5f10*/  LOP3.LUT R6, R3, 0xffff, RZ, 0xc0, !PT ;  /* 0x0000ffff03067812 */ /* 0x000fe400078ec0ff */
[----:B-1----:R-:W-:-:S04]  /*5f20*/  F2FP.F16.F32.PACK_AB R7, R17, R16 ;  /* 0x000000101107723e */ /* 0x002fc800000000ff */
[C---:B------:R-:W-:Y:S02]  /*5f30*/  PRMT R31, R7.reuse, 0x7610, R31 ;  /* 0x00007610071f7816 */ /* 0x040fe4000000001f */
[----:B------:R-:W-:Y:S02]  /*5f40*/  SHF.R.U32.HI R6, RZ, 0x8, R6 ;  /* 0x00000008ff067819 */ /* 0x000fe40000011606 */
[----:B------:R-:W-:Y:S01]  /*5f50*/  PRMT R228, R7, 0x7632, R228 ;  /* 0x0000763207e47816 */ /* 0x000fe200000000e4 */
[----:B------:R-:W-:Y:S02]  /*5f60*/  @!P4 HADD2 R115, -R31.H0_H0, -RZ.H0_H0 ;  /* 0xa00000ff1f73c230 */ /* 0x000fe40000000900 */
[----:B------:R-:W-:Y:S01]  /*5f70*/  IMAD.MOV.U32 R166, RZ, RZ, R71 ;  /* 0x000000ffffa67224 */ /* 0x000fe200078e0047 */
[----:B------:R-:W-:Y:S01]  /*5f80*/  LOP3.LUT R6, R6, 0xffff, RZ, 0xc0, !PT ;  /* 0x0000ffff06067812 */ /* 0x000fe200078ec0ff */
[----:B------:R-:W-:Y:S01]  /*5f90*/  IMAD.MOV.U32 R71, RZ, RZ, R135 ;  /* 0x000000ffff477224 */ /* 0x000fe200078e0087 */
[----:B------:R-:W-:-:S02]  /*5fa0*/  PRMT R135, R31, 0x5410, R228 ;  /* 0x000054101f877816 */ /* 0x000fc400000000e4 */
[----:B------:R-:W-:Y:S01]  /*5fb0*/  @!P4 PRMT R31, R115, 0x5410, RZ ;  /* 0x00005410731fc816 */ /* 0x000fe200000000ff */
[----:B------:R-:W-:Y:S01]  /*5fc0*/  FADD.FTZ R8, R22, R8 ;  /* 0x0000000816087221 */ /* 0x000fe20000010000 */
[----:B------:R-:W-:Y:S01]  /*5fd0*/  ISETP.LE.U32.AND P4, PT, R6, UR23, PT ;  /* 0x0000001706007c0c */ /* 0x000fe2000bf83070 */
[----:B------:R-:W-:Y:S02]  /*5fe0*/  MUFU.EX2 R12, R25 ;  /* 0x00000019000c7308 */ /* 0x000fe40000000800 */
[----:B------:R-:W-:Y:S01]  /*5ff0*/  FADD.FTZ R8, R10, R8 ;  /* 0x000000080a087221 */ /* 0x000fe20000010000 */
[----:B------:R-:W-:-:S05]  /*6000*/  SHF.R.U32.HI R6, RZ, 0x10, R3 ;  /* 0x00000010ff067819 */ /* 0x000fca0000011603 */
[----:B------:R-:W1:Y:S01]  /*6010*/  MUFU.EX2 R10, R24 ;  /* 0x00000018000a7308 */ /* 0x000e620000000800 */
[----:B------:R-:W-:-:S03]  /*6020*/  LOP3.LUT R6, R6, 0xff, RZ, 0xc0, !PT ;  /* 0x000000ff06067812 */ /* 0x000fc600078ec0ff */
[----:B------:R-:W-:-:S05]  /*6030*/  @!P4 HADD2 R118, -R228.H0_H0, -RZ.H0_H0 ;  /* 0xa00000ffe476c230 */ /* 0x000fca0000000900 */
[----:B------:R-:W-:Y:S02]  /*6040*/  @!P4 PRMT R228, R118, 0x5410, RZ ;  /* 0x0000541076e4c816 */ /* 0x000fe400000000ff */
[----:B------:R-:W-:Y:S02]  /*6050*/  ISETP.LE.U32.AND P4, PT, R6, UR23, PT ;  /* 0x0000001706007c0c */ /* 0x000fe4000bf83070 */
[----:B-1----:R-:W-:-:S04]  /*6060*/  F2FP.F16.F32.PACK_AB R6, R12, R10 ;  /* 0x0000000a0c06723e */ /* 0x002fc800000000ff */
[C---:B------:R-:W-:Y:S02]  /*6070*/  PRMT R226, R6.reuse, 0x7610, R226 ;  /* 0x0000761006e27816 */ /* 0x040fe400000000e2 */
[----:B------:R-:W-:-:S05]  /*6080*/  PRMT R38, R6, 0x7632, R38 ;  /* 0x0000763206267816 */ /* 0x000fca0000000026 */
[----:B------:R-:W-:Y:S01]  /*6090*/  @!P4 HADD2 R119, -R226.H0_H0, -RZ.H0_H0 ;  /* 0xa00000ffe277c230 */ /* 0x000fe20000000900 */
[----:B------:R-:W-:Y:S01]  /*60a0*/  SHF.R.U32.HI R3, RZ, 0x18, R3 ;  /* 0x00000018ff037819 */ /* 0x000fe20000011603 */
[----:B------:R-:W-:Y:S01]  /*60b0*/  IMAD.MOV.U32 R57, RZ, RZ, R223 ;  /* 0x000000ffff397224 */ /* 0x000fe200078e00df */
[----:B------:R-:W-:Y:S02]  /*60c0*/  PRMT R223, R226, 0x5410, R38 ;  /* 0x00005410e2df7816 */ /* 0x000fe40000000026 */
[----:B------:R-:W-:Y:S02]  /*60d0*/  @!P4 PRMT R226, R119, 0x5410, RZ ;  /* 0x0000541077e2c816 */ /* 0x000fe400000000ff */
[----:B------:R-:W-:Y:S01]  /*60e0*/  ISETP.LE.U32.AND P4, PT, R3, UR23, PT ;  /* 0x0000001703007c0c */ /* 0x000fe2000bf83070 */
[----:B------:R-:W-:Y:S08]  /*60f0*/  MUFU.EX2 R21, R198 ;  /* 0x000000c600157308 */ /* 0x000ff00000000800 */
[----:B------:R-:W1:Y:S01]  /*6100*/  MUFU.EX2 R23, R197 ;  /* 0x000000c500177308 */ /* 0x000e620000000800 */
[----:B------:R-:W-:-:S03]  /*6110*/  LOP3.LUT R3, R4, 0xff, RZ, 0xc0, !PT ;  /* 0x000000ff04037812 */ /* 0x000fc600078ec0ff */
        /* <DEDUP_REMOVED lines=12> */
[----:B------:R-:W-:Y:S02]  /*61e0*/  ISETP.LE.U32.AND P4, PT, R3, UR23, PT ;  /* 0x0000001703007c0c */ /* 0x000fe4000bf83070 */
[----:B------:R-:W-:-:S04]  /*61f0*/  SHF.R.U32.HI R3, RZ, 0x10, R4 ;  /* 0x00000010ff037819 */ /* 0x000fc80000011604 */
[----:B------:R-:W-:-:S07]  /*6200*/  LOP3.LUT R3, R3, 0xff, RZ, 0xc0, !PT ;  /* 0x000000ff03037812 */ /* 0x000fce00078ec0ff */
[----:B------:R-:W-:-:S05]  /*6210*/  @!P4 HADD2 R126, -R35.H0_H0, -RZ.H0_H0 ;  /* 0xa00000ff237ec230 */ /* 0x000fca0000000900 */
[----:B------:R-:W-:Y:S02]  /*6220*/  @!P4 PRMT R35, R126, 0x5410, RZ ;  /* 0x000054107e23c816 */ /* 0x000fe400000000ff */
[----:B------:R-:W-:Y:S02]  /*6230*/  ISETP.LE.U32.AND P4, PT, R3, UR23, PT ;  /* 0x0000001703007c0c */ /* 0x000fe4000bf83070 */
[----:B------:R-:W-:-:S04]  /*6240*/  FMNMX.FTZ R3, R128, R125, !PT ;  /* 0x0000007d80037209 */ /* 0x000fc80007810000 */
[----:B------:R-:W-:Y:S01]  /*6250*/  FMNMX.FTZ R3, R124, R3, !PT ;  /* 0x000000037c037209 */ /* 0x000fe20007810000 */
[----:B------:R-:W-:Y:S01]  /*6260*/  FADD.FTZ R8, R19, R8 ;  /* 0x0000000813087221 */ /* 0x000fe20000010000 */
[----:B------:R-:W-:Y:S02]  /*6270*/  MUFU.EX2 R22, R29 ;  /* 0x0000001d00167308 */ /* 0x000fe40000000800 */
[----:B------:R-:W-:-:S06]  /*6280*/  FMNMX.FTZ R3, R121, R3, !PT ;  /* 0x0000000379037209 */ /* 0x000fcc0007810000 */
[----:B------:R-:W1:Y:S01]  /*6290*/  MUFU.EX2 R19, R28 ;  /* 0x0000001c00137308 */ /* 0x000e620000000800 */
[----:B------:R-:W-:-:S04]  /*62a0*/  FMNMX.FTZ R3, R120, R3, !PT ;  /* 0x0000000378037209 */ /* 0x000fc80007810000 */
[----:B------:R-:W-:-:S04]  /*62b0*/  FMNMX.FTZ R3, R117, R3, !PT ;  /* 0x0000000375037209 */ /* 0x000fc80007810000 */
[----:B------:R-:W-:-:S04]  /*62c0*/  FMNMX.FTZ R3, R116, R3, !PT ;  /* 0x0000000374037209 */ /* 0x000fc80007810000 */
[----:B------:R-:W-:Y:S02]  /*62d0*/  FMNMX.FTZ R3, R113, R3, !PT ;  /* 0x0000000371037209 */ /* 0x000fe40007810000 */
[----:B-1----:R-:W-:Y:S02]  /*62e0*/  F2FP.F16.F32.PACK_AB R5, R22, R19 ;  /* 0x000000131605723e */ /* 0x002fe400000000ff */
[----:B------:R-:W-:Y:S02]  /*62f0*/  FMNMX.FTZ R3, R112, R3, !PT ;  /* 0x0000000370037209 */ /* 0x000fe40007810000 */
[----:B------:R-:W-:Y:S01]  /*6300*/  PRMT R24, R5, 0x7610, R24 ;  /* 0x0000761005187816 */ /* 0x000fe20000000018 */
[----:B------:R-:W-:Y:S01]  /*6310*/  FADD.FTZ R7, R13, R9 ;  /* 0x000000090d077221 */ /* 0x000fe20000010000 */
[----:B------:R-:W-:Y:S02]  /*6320*/  FMNMX.FTZ R3, R111, R3, !PT ;  /* 0x000000036f037209 */ /* 0x000fe40007810000 */
[----:B------:R-:W-:Y:S01]  /*6330*/  PRMT R225, R5, 0x7632, R225 ;  /* 0x0000763205e17816 */ /* 0x000fe200000000e1 */
[----:B------:R-:W-:Y:S01]  /*6340*/  @!P4 HADD2 R127, -R24.H0_H0, -RZ.H0_H0 ;  /* 0xa00000ff187fc230 */ /* 0x000fe20000000900 */
[----:B------:R-:W-:Y:S01]  /*6350*/  FMNMX.FTZ R3, R110, R3, !PT ;  /* 0x000000036e037209 */ /* 0x000fe20007810000 */
[----:B------:R-:W-:Y:S01]  /*6360*/  FADD.FTZ R7, R14, R7 ;  /* 0x000000070e077221 */ /* 0x000fe20000010000 */
[----:B------:R-:W-:Y:S01]  /*6370*/  IMAD.MOV.U32 R129, RZ, RZ, R71 ;  /* 0x000000ffff817224 */ /* 0x000fe200078e0047 */
[----:B------:R-:W-:Y:S01]  /*6380*/  SHF.R.U32.HI R4, RZ, 0x18, R4 ;  /* 0x00000018ff047819 */ /* 0x000fe20000011604 */
[----:B------:R-:W-:-:S02]  /*6390*/  IMAD.MOV.U32 R71, RZ, RZ, R227 ;  /* 0x000000ffff477224 */ /* 0x000fc400078e00e3 */
[----:B------:R-:W-:Y:S01]  /*63a0*/  FADD.FTZ R8, R15, R8 ;  /* 0x000000080f087221 */ /* 0x000fe20000010000 */
[----:B------:R-:W-:Y:S01]  /*63b0*/  PRMT R227, R24, 0x5410, R225 ;  /* 0x0000541018e37816 */ /* 0x000fe200000000e1 */
[----:B------:R-:W-:Y:S01]  /*63c0*/  FADD.FTZ R7, R11, R7 ;  /* 0x000000070b077221 */ /* 0x000fe20000010000 */
[----:B------:R-:W-:Y:S01]  /*63d0*/  @!P4 PRMT R24, R127, 0x5410, RZ ;  /* 0x000054107f18c816 */ /* 0x000fe200000000ff */
[----:B------:R-:W-:Y:S01]  /*63e0*/  UIADD3 UR44, UR42, 0x2, URZ ;  /* 0x000000022a2c7890 */ /* 0x000fe2000fffe03f */
[----:B------:R-:W-:Y:S02]  /*63f0*/  FMNMX.FTZ R3, R109, R3, !PT ;  /* 0x000000036d037209 */ /* 0x000fe40007810000 */
[----:B------:R-:W-:Y:S01]  /*6400*/  ISETP.LE.U32.AND P4, PT, R4, UR23, PT ;  /* 0x0000001704007c0c */ /* 0x000fe2000bf83070 */
[----:B------:R-:W-:Y:S01]  /*6410*/  FADD.FTZ R4, R20, R8 ;  /* 0x0000000814047221 */ /* 0x000fe20000010000 */
[----:B------:R-:W-:Y:S01]  /*6420*/  FMNMX.FTZ R3, R108, R3, !PT ;  /* 0x000000036c037209 */ /* 0x000fe20007810000 */
[----:B------:R-:W-:Y:S01]  /*6430*/  FADD.FTZ R5, R18, R7 ;  /* 0x0000000712057221 */ /* 0x000fe20000010000 */
[----:B------:R-:W-:Y:S01]  /*6440*/  ULOP3.LUT UR44, UR44, UR35, URZ, 0x3c, !UPT ;  /* 0x000000232c2c7292 */ /* 0x000fe2000f8e3c3f */
[----:B------:R-:W-:Y:S01]  /*6450*/  FADD.FTZ R4, R16, R4 ;  /* 0x0000000410047221 */ /* 0x000fe20000010000 */
[----:B------:R-:W-:Y:S01]  /*6460*/  FMNMX.FTZ R3, R106, R3, !PT ;  /* 0x000000036a037209 */ /* 0x000fe20007810000 */
[----:B------:R-:W-:-:S02]  /*6470*/  FADD.FTZ R5, R10, R5 ;  /* 0x000000050a057221 */ /* 0x000fc40000010000 */
[----:B------:R-:W-:Y:S01]  /*6480*/  FADD.FTZ R10, R17, R4 ;  /* 0x00000004110a7221 */ /* 0x000fe20000010000 */
[----:B------:R-:W-:Y:S02]  /*6490*/  LOP3.LUT R4, R139, UR44, RZ, 0x3c, !PT ;  /* 0x0000002c8b047c12 */ /* 0x000fe4000f8e3cff */
[----:B------:R-:W-:Y:S01]  /*64a0*/  FMNMX.FTZ R3, R105, R3, !PT ;  /* 0x0000000369037209 */ /* 0x000fe20007810000 */
[----:B------:R-:W-:Y:S02]  /*64b0*/  IMAD.MOV.U32 R167, RZ, RZ, R62 ;  /* 0x000000ffffa77224 */ /* 0x000fe400078e003e */
[----:B------:R-:W-:Y:S01]  /*64c0*/  IMAD.MOV.U32 R95, RZ, RZ, R63 ;  /* 0x000000ffff5f7224 */ /* 0x000fe200078e003f */
[----:B------:R-:W-:Y:S01]  /*64d0*/  FMNMX.FTZ R3, R102, R3, !PT ;  /* 0x0000000366037209 */ /* 0x000fe20007810000 */
[----:B------:R-:W-:-:S03]  /*64e0*/  IMAD.WIDE.U32 R62, R4, -0x326172a9, RZ ;  /* 0xcd9e8d57043e7825 */ /* 0x000fc600078e00ff */
[----:B------:R-:W-:Y:S02]  /*64f0*/  FMNMX.FTZ R3, R101, R3, !PT ;  /* 0x0000000365037209 */ /* 0x000fe40007810000 */
[----:B------:R-:W-:Y:S01]  /*6500*/  LOP3.LUT R4, R63, UR21, R146, 0x96, !PT ;  /* 0x000000153f047c12 */ /* 0x000fe2000f8e9692 */
[----:B------:R-:W-:Y:S01]  /*6510*/  FADD.FTZ R11, R12, R5 ;  /* 0x000000050c0b7221 */ /* 0x000fe20000010000 */
[----:B------:R-:W-:-:S03]  /*6520*/  FMNMX.FTZ R3, R100, R3, !PT ;  /* 0x0000000364037209 */ /* 0x000fc60007810000 */
[----:B------:R-:W-:Y:S01]  /*6530*/  IMAD.WIDE.U32 R4, R4, -0x2daee0ad, RZ ;  /* 0xd2511f5304047825 */ /* 0x000fe200078e00ff */
[----:B------:R-:W-:Y:S02]  /*6540*/  FMNMX.FTZ R3, R97, R3, !PT ;  /* 0x0000000361037209 */ /* 0x000fe40007810000 */
[----:B------:R-:W-:Y:S02]  /*6550*/  LOP3.LUT R8, R27, UR19, R62, 0x96, !PT ;  /* 0x000000131b087c12 */ /* 0x000fe4000f8e963e */
[----:B------:R-:W-:Y:S02]  /*6560*/  LOP3.LUT R6, R5, UR18, R46, 0x96, !PT ;  /* 0x0000001205067c12 */ /* 0x000fe4000f8e962e */
[----:B------:R-:W-:Y:S01]  /*6570*/  FMNMX.FTZ R3, R96, R3, !PT ;  /* 0x0000000360037209 */ /* 0x000fe20007810000 */
[----:B------:R-:W-:-:S03]  /*6580*/  IMAD.WIDE.U32 R8, R8, -0x2daee0ad, RZ ;  /* 0xd2511f5308087825 */ /* 0x000fc600078e00ff */
[----:B------:R-:W-:Y:S01]  /*6590*/  FMNMX.FTZ R3, R91, R3, !PT ;  /* 0x000000035b037209 */ /* 0x000fe20007810000 */
[----:B------:R-:W-:Y:S01]  /*65a0*/  IMAD.WIDE.U32 R6, R6, -0x326172a9, RZ ;  /* 0xcd9e8d5706067825 */ /* 0x000fe200078e00ff */
[----:B------:R-:W-:Y:S02]  /*65b0*/  LOP3.LUT R9, R9, UR16, R4, 0x96, !PT ;  /* 0x0000001009097c12 */ /* 0x000fe4000f8e9604 */
[----:B------:R-:W-:Y:S02]  /*65c0*/  FMNMX.FTZ R3, R90, R3, !PT ;  /* 0x000000035a037209 */ /* 0x000fe40007810000 */
[----:B------:R-:W-:Y:S02]  /*65d0*/  LOP3.LUT R4, R7, UR17, R26, 0x96, !PT ;  /* 0x0000001107047c12 */ /* 0x000fe4000f8e961a */
[----:B------:R-:W-:-:S03]  /*65e0*/  FMNMX.FTZ R3, R88, R3, !PT ;  /* 0x0000000358037209 */ /* 0x000fc60007810000 */
[----:B------:R-:W-:Y:S01]  /*65f0*/  IMAD.WIDE.U32 R4, R4, -0x2daee0ad, RZ ;  /* 0xd2511f5304047825 */ /* 0x000fe200078e00ff */
[----:B------:R-:W-:-:S04]  /*6600*/  FMNMX.FTZ R3, R68, R3, !PT ;  /* 0x0000000344037209 */ /* 0x000fc80007810000 */
[----:B------:R-:W-:Y:S01]  /*6610*/  LOP3.LUT R7, R5, UR14, R8, 0x96, !PT ;  /* 0x0000000e05077c12 */ /* 0x000fe2000f8e9608 */
[----:B------:R-:W-:Y:S01]  /*6620*/  IMAD.WIDE.U32 R8, R9, -0x326172a9, RZ ;  /* 0xcd9e8d5709087825 */ /* 0x000fe200078e00ff */
[----:B------:R-:W-:-:S04]  /*6630*/  FMNMX.FTZ R3, R67, R3, !PT ;  /* 0x0000000343037209 */ /* 0x000fc80007810000 */
[----:B------:R-:W-:Y:S02]  /*6640*/  FMNMX.FTZ R3, R66, R3, !PT ;  /* 0x0000000342037209 */ /* 0x000fe40007810000 */
[----:B------:R-:W-:Y:S02]  /*6650*/  LOP3.LUT R6, R9, UR15, R6, 0x96, !PT ;  /* 0x0000000f09067c12 */ /* 0x000fe4000f8e9606 */
[----:B------:R-:W-:-:S03]  /*6660*/  FMNMX.FTZ R3, R61, R3, !PT ;  /* 0x000000033d037209 */ /* 0x000fc60007810000 */
[----:B------:R-:W-:Y:S01]  /*6670*/  IMAD.WIDE.U32 R12, R6, -0x2daee0ad, RZ ;  /* 0xd2511f53060c7825 */ /* 0x000fe200078e00ff */
[----:B------:R-:W-:-:S03]  /*6680*/  FMNMX.FTZ R3, R58, R3, !PT ;  /* 0x000000033a037209 */ /* 0x000fc60007810000 */
[----:B------:R-:W-:Y:S01]  /*6690*/  IMAD.MOV.U32 R28, RZ, RZ, R57 ;  /* 0x000000ffff1c7224 */ /* 0x000fe200078e0039 */
[----:B------:R-:W-:Y:S01]  /*66a0*/  LOP3.LUT R4, R13, UR12, R4, 0x96, !PT ;  /* 0x0000000c0d047c12 */ /* 0x000fe2000f8e9604 */
[----:B------:R-:W-:Y:S01]  /*66b0*/  IMAD.MOV.U32 R57, RZ, RZ, R134 ;  /* 0x000000ffff397224 */ /* 0x000fe200078e0086 */
[----:B------:R-:W-:Y:S01]  /*66c0*/  FMNMX.FTZ R134, R56, R3, !PT ;  /* 0x0000000338867209 */ /* 0x000fe20007810000 */
[----:B------:R-:W-:Y:S01]  /*66d0*/  MUFU.EX2 R14, R199 ;  /* 0x000000c7000e7308 */ /* 0x000fe20000000800 */
[----:B------:R-:W-:Y:S02]  /*66e0*/  IMAD.WIDE.U32 R6, R7, -0x326172a9, RZ ;  /* 0xcd9e8d5707067825 */ /* 0x000fe400078e00ff */
[----:B------:R-:W-:Y:S02]  /*66f0*/  FMNMX.FTZ R134, R47, R134, !PT ;  /* 0x000000862f867209 */ /* 0x000fe40007810000 */
[----:B------:R-:W-:-:S03]  /*6700*/  IMAD.WIDE.U32 R4, R4, -0x326172a9, RZ ;  /* 0xcd9e8d5704047825 */ /* 0x000fc600078e00ff */
[----:B------:R-:W1:Y:S01]  /*6710*/  MUFU.EX2 R15, R204 ;  /* 0x000000cc000f7308 */ /* 0x000e620000000800 */
[----:B------:R-:W-:Y:S02]  /*6720*/  FMNMX.FTZ R134, R37, R134, !PT ;  /* 0x0000008625867209 */ /* 0x000fe40007810000 */
[----:B------:R-:W-:Y:S01]  /*6730*/  LOP3.LUT R3, R5, UR39, R6, 0x96, !PT ;  /* 0x0000002705037c12 */ /* 0x000fe2000f8e9606 */
[----:B------:R-:W-:Y:S01]  /*6740*/  @!P4 HADD2 R130, -R225.H0_H0, -RZ.H0_H0 ;  /* 0xa00000ffe182c230 */ /* 0x000fe20000000900 */
[----:B------:R-:W-:Y:S02]  /*6750*/  FMNMX.FTZ R134, R34, R134, !PT ;  /* 0x0000008622867209 */ /* 0x000fe40007810000 */
[----:B------:R-:W-:Y:S02]  /*6760*/  LOP3.LUT R6, R3, 0xff, RZ, 0xc0, !PT ;  /* 0x000000ff03067812 */ /* 0x000fe400078ec0ff */
[----:B------:R-:W-:Y:S02]  /*6770*/  @!P4 PRMT R225, R130, 0x5410, RZ ;  /* 0x0000541082e1c816 */ /* 0x000fe400000000ff */
[----:B------:R-:W-:-:S02]  /*6780*/  LOP3.LUT R13, R7, UR13, R8, 0x96, !PT ;  /* 0x0000000d070d7c12 */ /* 0x000fc4000f8e9608 */
[----:B------:R-:W2:Y:S01]  /*6790*/  SHFL.BFLY PT, R8, R134, 0x2, 0x1f ;  /* 0x0c401f0086087f89 */ /* 0x000ea200000e0000 */
[----:B------:R-:W-:Y:S02]  /*67a0*/  ISETP.LE.U32.AND P4, PT, R6, UR23, PT ;  /* 0x0000001706007c0c */ /* 0x000fe4000bf83070 */
[----:B-1----:R-:W-:Y:S02]  /*67b0*/  F2FP.F16.F32.PACK_AB R7, R15, R14 ;  /* 0x0000000e0f07723e */ /* 0x002fe400000000ff */
[----:B------:R-:W-:Y:S02]  /*67c0*/  LOP3.LUT R6, R3, 0xffff, RZ, 0xc0, !PT ;  /* 0x0000ffff03067812 */ /* 0x000fe400078ec0ff */
[C---:B------:R-:W-:Y:S02]  /*67d0*/  PRMT R104, R7.reuse, 0x7610, R104 ;  /* 0x0000761007687816 */ /* 0x040fe40000000068 */
[----:B------:R-:W-:Y:S02]  /*67e0*/  SHF.R.U32.HI R6, RZ, 0x8, R6 ;  /* 0x00000008ff067819 */ /* 0x000fe40000011606 */
        /* <DEDUP_REMOVED lines=9> */
[----:B--2---:R-:W-:Y:S01]  /*6880*/  FMNMX.FTZ R134, R134, R8, !PT ;  /* 0x0000000886867209 */ /* 0x004fe20007810000 */
[----:B------:R-:W-:Y:S08]  /*6890*/  MUFU.EX2 R11, R49 ;  /* 0x00000031000b7308 */ /* 0x000ff00000000800 */
[----:B------:R-:W1:Y:S02]  /*68a0*/  MUFU.EX2 R8, R51 ;  /* 0x0000003300087308 */ /* 0x000e640000000800 */
[----:B------:R-:W-:Y:S01]  /*68b0*/  @!P4 HADD2 R160, -R16.H0_H0, -RZ.H0_H0 ;  /* 0xa00000ff10a0c230 */ /* 0x000fe20000000900 */
[----:B------:R-:W-:-:S04]  /*68c0*/  SHF.R.U32.HI R6, RZ, 0x18, R3 ;  /* 0x00000018ff067819 */ /* 0x000fc80000011603 */
[----:B------:R-:W-:Y:S02]  /*68d0*/  @!P4 PRMT R16, R160, 0x5410, RZ ;  /* 0x00005410a010c816 */ /* 0x000fe400000000ff */
[----:B------:R-:W-:Y:S02]  /*68e0*/  ISETP.LE.U32.AND P4, PT, R6, UR23, PT ;  /* 0x0000001706007c0c */ /* 0x000fe4000bf83070 */
[----:B-1----:R-:W-:-:S04]  /*68f0*/  F2FP.F16.F32.PACK_AB R6, R11, R8 ;  /* 0x000000080b06723e */ /* 0x002fc800000000ff */
[C---:B------:R-:W-:Y:S02]  /*6900*/  PRMT R250, R6.reuse, 0x7632, R250 ;  /* 0x0000763206fa7816 */ /* 0x040fe400000000fa */
[----:B------:R-:W-:Y:S02]  /*6910*/  SHF.R.U32.HI R3, RZ, 0x10, R3 ;  /* 0x00000010ff037819 */ /* 0x000fe40000011603 */
[----:B------:R-:W-:-:S03]  /*6920*/  PRMT R248, R6, 0x7610, R248 ;  /* 0x0000761006f87816 */ /* 0x000fc600000000f8 */
[----:B------:R-:W-:Y:S01]  /*6930*/  @!P4 HADD2 R168, -R250.H0_H0, -RZ.H0_H0 ;  /* 0xa00000fffaa8c230 */ /* 0x000fe20000000900 */
[----:B------:R-:W1:Y:S01]  /*6940*/  SHFL.BFLY PT, R7, R134, 0x1, 0x1f ;  /* 0x0c201f0086077f89 */ /* 0x000e6200000e0000 */
[----:B------:R-:W-:Y:S01]  /*6950*/  LOP3.LUT R3, R3, 0xff, RZ, 0xc0, !PT ;  /* 0x000000ff03037812 */ /* 0x000fe200078ec0ff */
[----:B------:R-:W-:Y:S01]  /*6960*/  IMAD.MOV.U32 R55, RZ, RZ, R219 ;  /* 0x000000ffff377224 */ /* 0x000fe200078e00db */
[----:B------:R-:W-:Y:S02]  /*6970*/  PRMT R219, R248, 0x5410, R250 ;  /* 0x00005410f8db7816 */ /* 0x000fe400000000fa */
[----:B------:R-:W-:Y:S02]  /*6980*/  @!P4 PRMT R250, R168, 0x5410, RZ ;  /* 0x00005410a8fac816 */ /* 0x000fe400000000ff */
[----:B------:R-:W-:Y:S02]  /*6990*/  ISETP.LE.U32.AND P4, PT, R3, UR23, PT ;  /* 0x0000001703007c0c */ /* 0x000fe4000bf83070 */
[----:B------:R-:W-:-:S11]  /*69a0*/  LOP3.LUT R3, R4, 0xff, RZ, 0xc0, !PT ;  /* 0x000000ff04037812 */ /* 0x000fd600078ec0ff */
[----:B------:R-:W-:-:S05]  /*69b0*/  @!P4 HADD2 R163, -R248.H0_H0, -RZ.H0_H0 ;  /* 0xa00000fff8a3c230 */ /* 0x000fca0000000900 */
[----:B------:R-:W-:Y:S02]  /*69c0*/  @!P4 PRMT R248, R163, 0x5410, RZ ;  /* 0x00005410a3f8c816 */ /* 0x000fe400000000ff */
[----:B------:R-:W-:Y:S02]  /*69d0*/  ISETP.LE.U32.AND P4, PT, R3, UR23, PT ;  /* 0x0000001703007c0c */ /* 0x000fe4000bf83070 */
[----:B-1----:R-:W-:Y:S02]  /*69e0*/  FMNMX.FTZ R134, R134, R7, !PT ;  /* 0x0000000786867209 */ /* 0x002fe40007810000 */
[----:B------:R-:W-:Y:S02]  /*69f0*/  SHF.R.U32.HI R3, RZ, 0x18, R4 ;  /* 0x00000018ff037819 */ /* 0x000fe40000011604 */
[----:B------:R-:W-:Y:S01]  /*6a00*/  LOP3.LUT R7, R4, 0xffff, RZ, 0xc0, !PT ;  /* 0x0000ffff04077812 */ /* 0x000fe200078ec0ff */
[----:B------:R-:W-:Y:S01]  /*6a10*/  FADD.FTZ R10, R21, R10 ;  /* 0x0000000a150a7221 */ /* 0x000fe20000010000 */
[----:B------:R-:W-:Y:S01]  /*6a20*/  SHF.R.U32.HI R4, RZ, 0x10, R4 ;  /* 0x00000010ff047819 */ /* 0x000fe20000011604 */
[----:B------:R-:W-:Y:S01]  /*6a30*/  IMAD.MOV.U32 R160, RZ, RZ, R24 ;  /* 0x000000ffffa07224 */ /* 0x000fe200078e0018 */
[----:B------:R-:W-:-:S02]  /*6a40*/  FSEL R25, R234, -INF , !P1 ;  /* 0xff800000ea197808 */ /* 0x000fc40004800000 */
[----:B------:R-:W-:Y:S01]  /*6a50*/  ISETP.LE.U32.AND P1, PT, R3, UR23, PT ;  /* 0x0000001703007c0c */ /* 0x000fe2000bf23070 */
[C---:B------:R-:W-:Y:S01]  /*6a60*/  FMUL.FTZ R3, R134.reuse, UR43 ;  /* 0x0000002b86037c20 */ /* 0x040fe20008410000 */
[----:B------:R-:W-:Y:S02]  /*6a70*/  FSEL R24, R235, -INF , !P3 ;  /* 0xff800000eb187808 */ /* 0x000fe40005800000 */
[----:B------:R-:W-:Y:S01]  /*6a80*/  FSETP.NEU.FTZ.AND P3, PT, R134, -INF , PT ;  /* 0xff8000008600780b */ /* 0x000fe20003f7d000 */
[----:B------:R-:W-:Y:S01]  /*6a90*/  FADD.FTZ R10, R23, R10 ;  /* 0x0000000a170a7221 */ /* 0x000fe20000010000 */
[----:B------:R-:W-:Y:S02]  /*6aa0*/  LOP3.LUT R4, R4, 0xff, RZ, 0xc0, !PT ;  /* 0x000000ff04047812 */ /* 0x000fe400078ec0ff */
[----:B------:R-:W-:Y:S01]  /*6ab0*/  FSEL R3, R3, RZ, P3 ;  /* 0x000000ff03037208 */ /* 0x000fe20001800000 */
[----:B------:R-:W-:Y:S01]  /*6ac0*/  FADD.FTZ R10, R14, R10 ;  /* 0x0000000a0e0a7221 */ /* 0x000fe20000010000 */
[----:B------:R-:W-:Y:S01]  /*6ad0*/  ISETP.LE.U32.AND P3, PT, R4, UR23, PT ;  /* 0x0000001704007c0c */ /* 0x000fe2000bf63070 */
[----:B------:R-:W-:Y:S01]  /*6ae0*/  IMAD.WIDE.U32 R4, R13, -0x2daee0ad, RZ ;  /* 0xd2511f530d047825 */ /* 0x000fe200078e00ff */
[----:B------:R-:W-:Y:S08]  /*6af0*/  MUFU.EX2 R14, R213 ;  /* 0x000000d5000e7308 */ /* 0x000ff00000000800 */
[----:B------:R-:W1:Y:S01]  /*6b00*/  MUFU.EX2 R13, R212 ;  /* 0x000000d4000d7308 */ /* 0x000e620000000800 */
[----:B------:R-:W-:-:S02]  /*6b10*/  IMAD.MOV.U32 R29, RZ, RZ, R36 ;  /* 0x000000ffff1d7224 */ /* 0x000fc400078e0024 */
[----:B------:R-:W-:Y:S01]  /*6b20*/  FFMA.FTZ R39, R128, UR43, -R3 ;  /* 0x0000002b80277c23 */ /* 0x000fe20008010803 */
[----:B------:R-:W-:Y:S02]  /*6b30*/  IMAD.MOV.U32 R23, RZ, RZ, R55 ;  /* 0x000000ffff177224 */ /* 0x000fe400078e0037 */
[----:B------:R-:W-:Y:S01]  /*6b40*/  FFMA.FTZ R44, R121, UR43, -R3 ;  /* 0x0000002b792c7c23 */ /* 0x000fe20008010803 */
[----:B------:R-:W-:Y:S02]  /*6b50*/  IMAD.MOV.U32 R36, RZ, RZ, R57 ;  /* 0x000000ffff247224 */ /* 0x000fe400078e0039 */
        /* <DEDUP_REMOVED lines=30> */
[----:B-1----:R-:W-:-:S04]  /*6d40*/  F2FP.F16.F32.PACK_AB R3, R14, R13 ;  /* 0x0000000d0e03723e */ /* 0x002fc800000000ff */
[C---:B------:R-:W-:Y:S02]  /*6d50*/  PRMT R245, R3.reuse, 0x7610, R245 ;  /* 0x0000761003f57816 */ /* 0x040fe400000000f5 */
[----:B------:R-:W-:Y:S02]  /*6d60*/  PRMT R244, R3, 0x7632, R244 ;  /* 0x0000763203f47816 */ /* 0x000fe400000000f4 */
[----:B------:R-:W-:-:S04]  /*6d70*/  FMNMX.FTZ R3, R178, R177, !PT ;  /* 0x000000b1b2037209 */ /* 0x000fc80007810000 */
[----:B------:R-:W-:-:S04]  /*6d80*/  FMNMX.FTZ R3, R175, R3, !PT ;  /* 0x00000003af037209 */ /* 0x000fc80007810000 */
[----:B------:R-:W-:Y:S02]  /*6d90*/  FMNMX.FTZ R3, R173, R3, !PT ;  /* 0x00000003ad037209 */ /* 0x000fe40007810000 */
[----:B------:R-:W-:Y:S02]  /*6da0*/  SHF.R.U32.HI R7, RZ, 0x8, R7 ;  /* 0x00000008ff077819 */ /* 0x000fe40000011607 */
[----:B------:R-:W-:Y:S02]  /*6db0*/  FMNMX.FTZ R3, R172, R3, !PT ;  /* 0x00000003ac037209 */ /* 0x000fe40007810000 */
[----:B------:R-:W-:Y:S02]  /*6dc0*/  LOP3.LUT R7, R7, 0xffff, RZ, 0xc0, !PT ;  /* 0x0000ffff07077812 */ /* 0x000fe400078ec0ff */
[----:B------:R-:W-:Y:S01]  /*6dd0*/  FMNMX.FTZ R3, R171, R3, !PT ;  /* 0x00000003ab037209 */ /* 0x000fe20007810000 */
[----:B------:R-:W-:Y:S01]  /*6de0*/  IMAD.MOV.U32 R130, RZ, RZ, R33 ;  /* 0x000000ffff827224 */ /* 0x000fe200078e0021 */
[----:B------:R-:W-:-:S02]  /*6df0*/  FSEL R33, R211, -INF , !P6 ;  /* 0xff800000d3217808 */ /* 0x000fc40007000000 */
[----:B------:R-:W-:Y:S02]  /*6e00*/  FMNMX.FTZ R3, R170, R3, !PT ;  /* 0x00000003aa037209 */ /* 0x000fe40007810000 */
[----:B------:R-:W-:Y:S02]  /*6e10*/  ISETP.LE.U32.AND P6, PT, R7, UR23, PT ;  /* 0x0000001707007c0c */ /* 0x000fe4000bfc3070 */
[----:B------:R-:W-:Y:S01]  /*6e20*/  FMNMX.FTZ R3, R169, R3, !PT ;  /* 0x00000003a9037209 */ /* 0x000fe20007810000 */
[----:B------:R-:W-:Y:S01]  /*6e30*/  FADD.FTZ R17, R22, R9 ;  /* 0x0000000916117221 */ /* 0x000fe20000010000 */
[----:B------:R-:W-:Y:S02]  /*6e40*/  LOP3.LUT R6, R5, UR40, R12, 0x96, !PT ;  /* 0x0000002805067c12 */ /* 0x000fe4000f8e960c */
[----:B------:R-:W-:Y:S01]  /*6e50*/  FMNMX.FTZ R3, R162, R3, !PT ;  /* 0x00000003a2037209 */ /* 0x000fe20007810000 */
[----:B------:R-:W-:Y:S02]  /*6e60*/  IMAD.MOV.U32 R163, RZ, RZ, R16 ;  /* 0x000000ffffa37224 */ /* 0x000fe400078e0010 */
[----:B------:R-:W-:Y:S01]  /*6e70*/  FADD.FTZ R10, R15, R10 ;  /* 0x0000000a0f0a7221 */ /* 0x000fe20000010000 */
[C---:B------:R-:W-:Y:S01]  /*6e80*/  LOP3.LUT R9, R4.reuse, 0xff, RZ, 0xc0, !PT ;  /* 0x000000ff04097812 */ /* 0x040fe200078ec0ff */
[----:B------:R-:W-:Y:S01]  /*6e90*/  MUFU.EX2 R12, R59 ;  /* 0x0000003b000c7308 */ /* 0x000fe20000000800 */
[----:B------:R-:W-:-:S02]  /*6ea0*/  LOP3.LUT R19, R4, 0xffff, RZ, 0xc0, !PT ;  /* 0x0000ffff04137812 */ /* 0x000fc400078ec0ff */
[--C-:B------:R-:W-:Y:S02]  /*6eb0*/  SHF.R.U32.HI R22, RZ, 0x10, R4.reuse ;  /* 0x00000010ff167819 */ /* 0x100fe40000011604 */
[----:B------:R-:W-:Y:S02]  /*6ec0*/  SHF.R.U32.HI R16, RZ, 0x18, R4 ;  /* 0x00000018ff107819 */ /* 0x000fe40000011604 */
[----:B------:R-:W-:Y:S01]  /*6ed0*/  FMNMX.FTZ R4, R161, R3, !PT ;  /* 0x00000003a1047209 */ /* 0x000fe20007810000 */
[----:B------:R-:W1:Y:S01]  /*6ee0*/  MUFU.EX2 R15, R60 ;  /* 0x0000003c000f7308 */ /* 0x000e620000000800 */
[----:B------:R-:W-:Y:S01]  /*6ef0*/  SHF.R.U32.HI R3, RZ, 0x10, R6 ;  /* 0x00000010ff037819 */ /* 0x000fe20000011606 */
[----:B------:R-:W-:Y:S02]  /*6f00*/  @!P6 HADD2 R185, -R244.H0_H0, -RZ.H0_H0 ;  /* 0xa00000fff4b9e230 */ /* 0x000fe40000000900 */
[----:B------:R-:W-:Y:S01]  /*6f10*/  IMAD.MOV.U32 R204, RZ, RZ, R35 ;  /* 0x000000ffffcc7224 */ /* 0x000fe200078e0023 */
[----:B------:R-:W-:Y:S01]  /*6f20*/  FMNMX.FTZ R4, R159, R4, !PT ;  /* 0x000000049f047209 */ /* 0x000fe20007810000 */
[----:B------:R-:W-:Y:S01]  /*6f30*/  IMAD.MOV.U32 R35, RZ, RZ, R222 ;  /* 0x000000ffff237224 */ /* 0x000fe200078e00de */
[----:B------:R-:W-:-:S02]  /*6f40*/  LOP3.LUT R3, R3, 0xff, RZ, 0xc0, !PT ;  /* 0x000000ff03037812 */ /* 0x000fc400078ec0ff */
[----:B------:R-:W-:Y:S02]  /*6f50*/  PRMT R222, R245, 0x5410, R244 ;  /* 0x00005410f5de7816 */ /* 0x000fe400000000f4 */
[----:B------:R-:W-:Y:S02]  /*6f60*/  @!P6 PRMT R244, R185, 0x5410, RZ ;  /* 0x00005410b9f4e816 */ /* 0x000fe400000000ff */
[----:B------:R-:W-:Y:S02]  /*6f70*/  ISETP.LE.U32.AND P6, PT, R3, UR23, PT ;  /* 0x0000001703007c0c */ /* 0x000fe4000bfc3070 */
[----:B------:R-:W-:-:S04]  /*6f80*/  FMNMX.FTZ R3, R158, R4, !PT ;  /* 0x000000049e037209 */ /* 0x000fc80007810000 */
[----:B------:R-:W-:Y:S02]  /*6f90*/  FMNMX.FTZ R3, R157, R3, !PT ;  /* 0x000000039d037209 */ /* 0x000fe40007810000 */
[----:B-1----:R-:W-:Y:S02]  /*6fa0*/  F2FP.F16.F32.PACK_AB R5, R15, R12 ;  /* 0x0000000c0f05723e */ /* 0x002fe400000000ff */
[----:B------:R-:W-:Y:S02]  /*6fb0*/  FMNMX.FTZ R3, R156, R3, !PT ;  /* 0x000000039c037209 */ /* 0x000fe40007810000 */
[----:B------:R-:W-:Y:S02]  /*6fc0*/  PRMT R242, R5, 0x7610, R242 ;  /* 0x0000761005f27816 */ /* 0x000fe400000000f2 */
[----:B------:R-:W-:Y:S02]  /*6fd0*/  FMNMX.FTZ R4, R155, R3, !PT ;  /* 0x000000039b047209 */ /* 0x000fe40007810000 */
[----:B------:R-:W-:Y:S01]  /*6fe0*/  PRMT R243, R5, 0x7632, R243 ;  /* 0x0000763205f37816 */ /* 0x000fe200000000f3 */
[----:B------:R-:W-:Y:S01]  /*6ff0*/  @!P3 HADD2 R186, -R242.H0_H0, -RZ.H0_H0 ;  /* 0xa00000fff2bab230 */ /* 0x000fe20000000900 */
[----:B------:R-:W-:-:S02]  /*7000*/  FMNMX.FTZ R4, R154, R4, !PT ;  /* 0x000000049a047209 */ /* 0x000fc40007810000 */
[----:B------:R-:W-:Y:S02]  /*7010*/  LOP3.LUT R3, R6, 0xff, RZ, 0xc0, !PT ;  /* 0x000000ff06037812 */ /* 0x000fe400078ec0ff */
[----:B------:R-:W-:Y:S02]  /*7020*/  PRMT R91, R242, 0x5410, R243 ;  /* 0x00005410f25b7816 */ /* 0x000fe400000000f3 */
[----:B------:R-:W-:Y:S02]  /*7030*/  @!P3 PRMT R242, R186, 0x5410, RZ ;  /* 0x00005410baf2b816 */ /* 0x000fe400000000ff */
[----:B------:R-:W-:Y:S02]  /*7040*/  FMNMX.FTZ R4, R153, R4, !PT ;  /* 0x0000000499047209 */ /* 0x000fe40007810000 */
[----:B------:R-:W-:Y:S02]  /*7050*/  ISETP.LE.U32.AND P3, PT, R3, UR23, PT ;  /* 0x0000001703007c0c */ /* 0x000fe4000bf63070 */
[----:B------:R-:W-:-:S02]  /*7060*/  SHF.R.U32.HI R3, RZ, 0x18, R6 ;  /* 0x00000018ff037819 */ /* 0x000fc40000011606 */
[----:B------:R-:W-:Y:S02]  /*7070*/  LOP3.LUT R6, R6, 0xffff, RZ, 0xc0, !PT ;  /* 0x0000ffff06067812 */ /* 0x000fe400078ec0ff */
[----:B------:R-:W-:Y:S02]  /*7080*/  FMNMX.FTZ R4, R152, R4, !PT ;  /* 0x0000000498047209 */ /* 0x000fe40007810000 */
[----:B------:R-:W-:Y:S02]  /*7090*/  FSEL R21, R246, -INF , !P5 ;  /* 0xff800000f6157808 */ /* 0x000fe40006800000 */
[----:B------:R-:W-:Y:S02]  /*70a0*/  ISETP.LE.U32.AND P5, PT, R3, UR23, PT ;  /* 0x0000001703007c0c */ /* 0x000fe4000bfa3070 */
[----:B------:R-:W-:Y:S02]  /*70b0*/  SHF.R.U32.HI R3, RZ, 0x8, R6 ;  /* 0x00000008ff037819 */ /* 0x000fe40000011606 */
[----:B------:R-:W-:-:S02]  /*70c0*/  FMNMX.FTZ R4, R151, R4, !PT ;  /* 0x0000000497047209 */ /* 0x000fc40007810000 */
[----:B------:R-:W-:Y:S02]  /*70d0*/  LOP3.LUT R3, R3, 0xffff, RZ, 0xc0, !PT ;  /* 0x0000ffff03037812 */ /* 0x000fe400078ec0ff */
[----:B------:R-:W-:Y:S01]  /*70e0*/  FMNMX.FTZ R4, R150, R4, !PT ;  /* 0x0000000496047209 */ /* 0x000fe20007810000 */
[----:B------:R-:W-:Y:S01]  /*70f0*/  FADD.FTZ R8, R8, R17 ;  /* 0x0000001108087221 */ /* 0x000fe20000010000 */
[----:B------:R-:W-:Y:S02]  /*7100*/  FSEL R20, R247, -INF , !P2 ;  /* 0xff800000f7147808 */ /* 0x000fe40005000000 */
[----:B------:R-:W-:Y:S01]  /*7110*/  ISETP.LE.U32.AND P2, PT, R3, UR23, PT ;  /* 0x0000001703007c0c */ /* 0x000fe2000bf43070 */
[----:B------:R-:W-:Y:S01]  /*7120*/  @!P4 HADD2 R184, -R245.H0_H0, -RZ.H0_H0 ;  /* 0xa00000fff5b8c230 */ /* 0x000fe20000000900 */
[----:B------:R-:W-:Y:S01]  /*7130*/  FMNMX.FTZ R3, R149, R4, !PT ;  /* 0x0000000495037209 */ /* 0x000fe20007810000 */
[----:B------:R-:W-:Y:S01]  /*7140*/  FADD.FTZ R8, R11, R8 ;  /* 0x000000080b087221 */ /* 0x000fe20000010000 */
[----:B------:R-:W-:Y:S01]  /*7150*/  FADD.FTZ R4, R13, R10 ;  /* 0x0000000a0d047221 */ /* 0x000fe20000010000 */
[----:B------:R-:W-:Y:S01]  /*7160*/  MUFU.EX2 R7, R214 ;  /* 0x000000d600077308 */ /* 0x000fe20000000800 */
[----:B------:R-:W-:-:S02]  /*7170*/  FMNMX.FTZ R3, R148, R3, !PT ;  /* 0x0000000394037209 */ /* 0x000fc40007810000 */
[----:B------:R-:W-:Y:S02]  /*7180*/  @!P4 PRMT R245, R184, 0x5410, RZ ;  /* 0x00005410b8f5c816 */ /* 0x000fe400000000ff */
[----:B------:R-:W-:-:S03]  /*7190*/  ISETP.LE.U32.AND P4, PT, R9, UR23, PT ;  /* 0x0000001709007c0c */ /* 0x000fc6000bf83070 */
[----:B------:R-:W1:Y:S01]  /*71a0*/  MUFU.EX2 R10, R215 ;  /* 0x000000d7000a7308 */ /* 0x000e620000000800 */
[----:B------:R-:W-:Y:S01]  /*71b0*/  FMNMX.FTZ R3, R140, R3, !PT ;  /* 0x000000038c037209 */ /* 0x000fe20007810000 */
[----:B------:R-:W-:-:S03]  /*71c0*/  FADD.FTZ R9, R12, R8 ;  /* 0x000000080c097221 */ /* 0x000fc60000010000 */
[----:B------:R-:W-:-:S03]  /*71d0*/  FMNMX.FTZ R3, R137, R3, !PT ;  /* 0x0000000389037209 */ /* 0x000fc60007810000 */
[----:B------:R-:W-:Y:S01]  /*71e0*/  MUFU.EX2 R8, R69 ;  /* 0x0000004500087308 */ /* 0x000fe20000000800 */
[----:B------:R-:W-:-:S07]  /*71f0*/  FMNMX.FTZ R3, R132, R3, !PT ;  /* 0x0000000384037209 */ /* 0x000fce0007810000 */
[----:B------:R-:W2:Y:S01]  /*7200*/  MUFU.EX2 R12, R70 ;  /* 0x00000046000c7308 */ /* 0x000ea20000000800 */
[----:B------:R-:W-:Y:S01]  /*7210*/  FADD.FTZ R11, R14, R4 ;  /* 0x000000040e0b7221 */ /* 0x000fe20000010000 */
[----:B------:R-:W-:Y:S02]  /*7220*/  FMNMX.FTZ R3, R131, R3, !PT ;  /* 0x0000000383037209 */ /* 0x000fe40007810000 */
[----:B-1----:R-:W-:Y:S02]  /*7230*/  F2FP.F16.F32.PACK_AB R4, R10, R7 ;  /* 0x000000070a04723e */ /* 0x002fe400000000ff */
[----:B------:R-:W-:Y:S02]  /*7240*/  FMNMX.FTZ R3, R73, R3, !PT ;  /* 0x0000000349037209 */ /* 0x000fe40007810000 */
[C---:B------:R-:W-:Y:S02]  /*7250*/  PRMT R237, R4.reuse, 0x7610, R237 ;  /* 0x0000761004ed7816 */ /* 0x040fe400000000ed */
[----:B------:R-:W-:-:S02]  /*7260*/  PRMT R236, R4, 0x7632, R236 ;  /* 0x0000763204ec7816 */ /* 0x000fc400000000ec */
[----:B------:R-:W-:Y:S02]  /*7270*/  FMNMX.FTZ R3, R33, R3, !PT ;  /* 0x0000000321037209 */ /* 0x000fe40007810000 */
[----:B--2---:R-:W-:Y:S01]  /*7280*/  F2FP.F16.F32.PACK_AB R4, R12, R8 ;  /* 0x000000080c04723e */ /* 0x004fe200000000ff */
[----:B------:R-:W-:Y:S01]  /*7290*/  MUFU.EX2 R14, R41 ;  /* 0x00000029000e7308 */ /* 0x000fe20000000800 */
[----:B------:R-:W-:Y:S02]  /*72a0*/  FMNMX.FTZ R3, R25, R3, !PT ;  /* 0x0000000319037209 */ /* 0x000fe40007810000 */
[C---:B------:R-:W-:Y:S02]  /*72b0*/  PRMT R235, R4.reuse, 0x7610, R235 ;  /* 0x0000761004eb7816 */ /* 0x040fe400000000eb */
[----:B------:R-:W-:Y:S02]  /*72c0*/  PRMT R234, R4, 0x7632, R234 ;  /* 0x0000763204ea7816 */ /* 0x000fe400000000ea */
[----:B------:R-:W-:-:S02]  /*72d0*/  SHF.R.U32.HI R4, RZ, 0x8, R19 ;  /* 0x00000008ff047819 */ /* 0x000fc40000011613 */
[----:B------:R-:W1:Y:S01]  /*72e0*/  MUFU.EX2 R19, R40 ;  /* 0x0000002800137308 */ /* 0x000e620000000800 */
[----:B------:R-:W-:Y:S01]  /*72f0*/  FMNMX.FTZ R3, R24, R3, !PT ;  /* 0x0000000318037209 */ /* 0x000fe20007810000 */
[----:B------:R-:W-:-:S03]  /*7300*/  @!P1 HADD2 R187, -R243.H0_H0, -RZ.H0_H0 ;  /* 0xa00000fff3bb9230 */ /* 0x000fc60000000900 */
[----:B------:R-:W-:Y:S01]  /*7310*/  FMNMX.FTZ R3, R21, R3, !PT ;  /* 0x0000000315037209 */ /* 0x000fe20007810000 */
[----:B------:R-:W-:Y:S01]  /*7320*/  @!P3 HADD2 R188, -R237.H0_H0, -RZ.H0_H0 ;  /* 0xa00000ffedbcb230 */ /* 0x000fe20000000900 */
[----:B------:R-:W-:Y:S01]  /*7330*/  LOP3.LUT R4, R4, 0xffff, RZ, 0xc0, !PT ;  /* 0x0000ffff04047812 */ /* 0x000fe200078ec0ff */
[----:B------:R-:W-:Y:S01]  /*7340*/  UIADD3 UR47, UR42, 0x3, URZ ;  /* 0x000000032a2f7890 */ /* 0x000fe2000fffe03f */
[----:B------:R-:W-:Y:S02]  /*7350*/  FMNMX.FTZ R3, R20, R3, !PT ;  /* 0x0000000314037209 */ /* 0x000fe40007810000 */
[----:B------:R-:W-:Y:S01]  /*7360*/  @!P1 PRMT R243, R187, 0x5410, RZ ;  /* 0x00005410bbf39816 */ /* 0x000fe200000000ff */
[----:B------:R2:W-:Y:S01]  /*7370*/  MUFU.EX2 R18, R231 ;  /* 0x000000e700127308 */ /* 0x0005e20000000800 */
[----:B------:R-:W-:Y:S02]  /*7380*/  ISETP.LE.U32.AND P1, PT, R16, UR23, PT ;  /* 0x0000001710007c0c */ /* 0x000fe4000bf23070 */
[----:B------:R-:W-:Y:S01]  /*7390*/  PRMT R168, R237, 0x5410, R236 ;  /* 0x00005410eda87816 */ /* 0x000fe200000000ec */
[----:B------:R-:W-:Y:S01]  /*73a0*/  ULOP3.LUT UR47, UR47, UR35, URZ, 0x3c, !UPT ;  /* 0x000000232f2f7292 */ /* 0x000fe2000f8e3c3f */
[----:B------:R-:W-:Y:S01]  /*73b0*/  @!P3 PRMT R237, R188, 0x5410, RZ ;  /* 0x00005410bcedb816 */ /* 0x000fe200000000ff */
[----:B------:R-:W3:Y:S01]  /*73c0*/  SHFL.BFLY PT, R6, R3, 0x2, 0x1f ;  /* 0x0c401f0003067f89 */ /* 0x000ee200000e0000 */
[----:B------:R-:W-:Y:S01]  /*73d0*/  ISETP.LE.U32.AND P3, PT, R4, UR23, PT ;  /* 0x0000001704007c0c */ /* 0x000fe2000bf63070 */
[----:B------:R4:W3:Y:S01]  /*73e0*/  MUFU.EX2 R16, R229 ;  /* 0x000000e500107308 */ /* 0x0008e20000000800 */
[----:B-1----:R-:W-:Y:S01]  /*73f0*/  F2FP.F16.F32.PACK_AB R4, R19, R14 ;  /* 0x0000000e1304723e */ /* 0x002fe200000000ff */
[----:B------:R-:W-:Y:S01]  /*7400*/  @!P2 HADD2 R189, -R236.H0_H0, -RZ.H0_H0 ;  /* 0xa00000ffecbda230 */ /* 0x000fe20000000900 */
[----:B------:R-:W-:-:S02]  /*7410*/  LOP3.LUT R5, R22, 0xff, RZ, 0xc0, !PT ;  /* 0x000000ff16057812 */ /* 0x000fc400078ec0ff */
[C---:B--2---:R-:W-:Y:S02]  /*7420*/  PRMT R231, R4.reuse, 0x7610, R231 ;  /* 0x0000761004e77816 */ /* 0x044fe400000000e7 */
[----:B----4-:R-:W-:Y:S02]  /*7430*/  PRMT R229, R4, 0x7632, R229 ;  /* 0x0000763204e57816 */ /* 0x010fe400000000e5 */
[----:B------:R-:W-:Y:S02]  /*7440*/  LOP3.LUT R4, R139, UR47, RZ, 0x3c, !PT ;  /* 0x0000002f8b047c12 */ /* 0x000fe4000f8e3cff */
[----:B------:R-:W-:-:S03]  /*7450*/  @!P2 PRMT R236, R189, 0x5410, RZ ;  /* 0x00005410bdeca816 */ /* 0x000fc600000000ff */
[----:B------:R-:W-:Y:S01]  /*7460*/  IMAD.WIDE.U32 R40, R4, -0x326172a9, RZ ;  /* 0xcd9e8d5704287825 */ /* 0x000fe200078e00ff */
[----:B------:R-:W-:Y:S02]  /*7470*/  ISETP.LE.U32.AND P2, PT, R5, UR23, PT ;  /* 0x0000001705007c0c */ /* 0x000fe4000bf43070 */
[----:B---3--:R-:W-:Y:S02]  /*7480*/  F2FP.F16.F32.PACK_AB R5, R18, R16 ;  /* 0x000000101205723e */ /* 0x008fe400000000ff */
[----:B------:R-:W-:Y:S01]  /*7490*/  LOP3.LUT R4, R41, UR21, R146, 0x96, !PT ;  /* 0x0000001529047c12 */ /* 0x000fe2000f8e9692 */
[----:B------:R-:W-:Y:S01]  /*74a0*/  FADD.FTZ R9, R15, R9 ;  /* 0x000000090f097221 */ /* 0x000fe20000010000 */
[C---:B------:R-:W-:Y:S02]  /*74b0*/  PRMT R233, R5.reuse, 0x7610, R233 ;  /* 0x0000761005e97816 */ /* 0x040fe400000000e9 */
[----:B------:R-:W-:Y:S01]  /*74c0*/  PRMT R232, R5, 0x7632, R232 ;  /* 0x0000763205e87816 */ /* 0x000fe200000000e8 */
[----:B------:R-:W-:-:S04]  /*74d0*/  IMAD.WIDE.U32 R4, R4, -0x2daee0ad, RZ ;  /* 0xd2511f5304047825 */ /* 0x000fc800078e00ff */
[----:B------:R-:W-:Y:S01]  /*74e0*/  FADD.FTZ R13, R8, R9 ;  /* 0x00000009080d7221 */ /* 0x000fe20000010000 */
[----:B------:R-:W-:Y:S01]  /*74f0*/  FMNMX.FTZ R3, R3, R6, !PT ;  /* 0x0000000603037209 */ /* 0x000fe20007810000 */
[----:B------:R-:W-:Y:S01]  /*7500*/  FADD.FTZ R7, R7, R11 ;  /* 0x0000000b07077221 */ /* 0x000fe20000010000 */
[----:B------:R-:W-:Y:S02]  /*7510*/  LOP3.LUT R8, R27, UR19, R40, 0x96, !PT ;  /* 0x000000131b087c12 */ /* 0x000fe4000f8e9628 */
[----:B------:R-:W-:Y:S01]  /*7520*/  LOP3.LUT R6, R5, UR18, R46, 0x96, !PT ;  /* 0x0000001205067c12 */ /* 0x000fe2000f8e962e */
[----:B------:R-:W-:Y:S02]  /*7530*/  FADD.FTZ R17, R10, R7 ;  /* 0x000000070a117221 */ /* 0x000fe40000010000 */
[----:B------:R-:W-:-:S04]  /*7540*/  IMAD.WIDE.U32 R8, R8, -0x2daee0ad, RZ ;  /* 0xd2511f5308087825 */ /* 0x000fc800078e00ff */
[----:B------:R-:W-:Y:S01]  /*7550*/  IMAD.WIDE.U32 R6, R6, -0x326172a9, RZ ;  /* 0xcd9e8d5706067825 */ /* 0x000fe200078e00ff */
[----:B------:R-:W-:-:S04]  /*7560*/  LOP3.LUT R9, R9, UR16, R4, 0x96, !PT ;  /* 0x0000001009097c12 */ /* 0x000fc8000f8e9604 */
[----:B------:R-:W-:-:S05]  /*7570*/  LOP3.LUT R4, R7, UR17, R26, 0x96, !PT ;  /* 0x0000001107047c12 */ /* 0x000fca000f8e961a */
[----:B------:R-:W-:Y:S01]  /*7580*/  IMAD.WIDE.U32 R4, R4, -0x2daee0ad, RZ ;  /* 0xd2511f5304047825 */ /* 0x000fe200078e00ff */
[----:B------:R-:W1:Y:S04]  /*7590*/  SHFL.BFLY PT, R133, R3, 0x1, 0x1f ;  /* 0x0c201f0003857f89 */ /* 0x000e6800000e0000 */
[----:B------:R-:W-:Y:S01]  /*75a0*/  LOP3.LUT R7, R5, UR14, R8, 0x96, !PT ;  /* 0x0000000e05077c12 */ /* 0x000fe2000f8e9608 */
[----:B------:R-:W-:-:S05]  /*75b0*/  IMAD.WIDE.U32 R8, R9, -0x326172a9, RZ ;  /* 0xcd9e8d5709087825 */ /* 0x000fca00078e00ff */
[----:B------:R-:W-:-:S05]  /*75c0*/  LOP3.LUT R6, R9, UR15, R6, 0x96, !PT ;  /* 0x0000000f09067c12 */ /* 0x000fca000f8e9606 */
[----:B------:R-:W-:-:S05]  /*75d0*/  IMAD.WIDE.U32 R10, R6, -0x2daee0ad, RZ ;  /* 0xd2511f53060a7825 */ /* 0x000fca00078e00ff */
[----:B------:R-:W-:Y:S01]  /*75e0*/  LOP3.LUT R4, R11, UR12, R4, 0x96, !PT ;  /* 0x0000000c0b047c12 */ /* 0x000fe2000f8e9604 */
[----:B------:R-:W-:-:S04]  /*75f0*/  IMAD.WIDE.U32 R6, R7, -0x326172a9, RZ ;  /* 0xcd9e8d5707067825 */ /* 0x000fc800078e00ff */
[----:B------:R-:W-:Y:S01]  /*7600*/  IMAD.WIDE.U32 R4, R4, -0x326172a9, RZ ;  /* 0xcd9e8d5704047825 */ /* 0x000fe200078e00ff */
[----:B-1----:R-:W-:-:S03]  /*7610*/  FMNMX.FTZ R133, R3, R133, !PT ;  /* 0x0000008503857209 */ /* 0x002fc60007810000 */
[----:B------:R-:W-:Y:S01]  /*7620*/  @!P5 HADD2 R190, -R234.H0_H0, -RZ.H0_H0 ;  /* 0xa00000ffeabed230 */ /* 0x000fe20000000900 */
[----:B------:R-:W-:Y:S01]  /*7630*/  LOP3.LUT R3, R5, UR39, R6, 0x96, !PT ;  /* 0x0000002705037c12 */ /* 0x000fe2000f8e9606 */
[----:B------:R-:W-:Y:S01]  /*7640*/  IMAD.MOV.U32 R111, RZ, RZ, R216 ;  /* 0x000000ffff6f7224 */ /* 0x000fe200078e00d8 */
[----:B------:R-:W-:Y:S02]  /*7650*/  PRMT R216, R235, 0x5410, R234 ;  /* 0x00005410ebd87816 */ /* 0x000fe400000000ea */
[C---:B------:R-:W-:Y:S02]  /*7660*/  LOP3.LUT R6, R3.reuse, 0xff, RZ, 0xc0, !PT ;  /* 0x000000ff03067812 */ /* 0x040fe400078ec0ff */
[----:B------:R-:W-:Y:S02]  /*7670*/  @!P5 PRMT R234, R190, 0x5410, RZ ;  /* 0x00005410beead816 */ /* 0x000fe400000000ff */
[----:B------:R-:W-:Y:S02]  /*7680*/  ISETP.LE.U32.AND P5, PT, R6, UR23, PT ;  /* 0x0000001706007c0c */ /* 0x000fe4000bfa3070 */
[----:B------:R-:W-:Y:S01]  /*7690*/  LOP3.LUT R6, R3, 0xffff, RZ, 0xc0, !PT ;  /* 0x0000ffff03067812 */ /* 0x000fe200078ec0ff */
[----:B------:R-:W-:-:S03]  /*76a0*/  @!P6 HADD2 R192, -R235.H0_H0, -RZ.H0_H0 ;  /* 0xa00000ffebc0e230 */ /* 0x000fc60000000900 */
[----:B------:R-:W-:-:S04]  /*76b0*/  SHF.R.U32.HI R6, RZ, 0x8, R6 ;  /* 0x00000008ff067819 */ /* 0x000fc80000011606 */
[----:B------:R-:W-:Y:S02]  /*76c0*/  LOP3.LUT R6, R6, 0xffff, RZ, 0xc0, !PT ;  /* 0x0000ffff06067812 */ /* 0x000fe400078ec0ff */
[----:B------:R-:W-:Y:S02]  /*76d0*/  @!P6 PRMT R235, R192, 0x5410, RZ ;  /* 0x00005410c0ebe816 */ /* 0x000fe400000000ff */
[----:B------:R-:W-:Y:S02]  /*76e0*/  ISETP.LE.U32.AND P6, PT, R6, UR23, PT ;  /* 0x0000001706007c0c */ /* 0x000fe4000bfc3070 */
[----:B------:R-:W-:Y:S01]  /*76f0*/  SHF.R.U32.HI R6, RZ, 0x10, R3 ;  /* 0x00000010ff067819 */ /* 0x000fe20000011603 */
[----:B------:R-:W-:Y:S01]  /*7700*/  @!P1 HADD2 R191, -R229.H0_H0, -RZ.H0_H0 ;  /* 0xa00000ffe5bf9230 */ /* 0x000fe20000000900 */
[----:B------:R-:W-:Y:S02]  /*7710*/  PRMT R88, R231, 0x5410, R229 ;  /* 0x00005410e7587816 */ /* 0x000fe400000000e5 */
[----:B------:R-:W-:Y:S01]  /*7720*/  LOP3.LUT R6, R6, 0xff, RZ, 0xc0, !PT ;  /* 0x000000ff06067812 */ /* 0x000fe200078ec0ff */
[----:B------:R-:W-:Y:S01]  /*7730*/  @!P3 HADD2 R194, -R232.H0_H0, -RZ.H0_H0 ;  /* 0xa00000ffe8c2b230 */ /* 0x000fe20000000900 */
[----:B------:R-:W-:Y:S01]  /*7740*/  @!P1 PRMT R229, R191, 0x5410, RZ ;  /* 0x00005410bfe59816 */ /* 0x000fe200000000ff */
[----:B------:R-:W-:Y:S01]  /*7750*/  @!P4 HADD2 R195, -R233.H0_H0, -RZ.H0_H0 ;  /* 0xa00000ffe9c3c230 */ /* 0x000fe20000000900 */
[----:B------:R-:W-:Y:S01]  /*7760*/  ISETP.LE.U32.AND P1, PT, R6, UR23, PT ;  /* 0x0000001706007c0c */ /* 0x000fe2000bf23070 */
[----:B------:R-:W-:Y:S01]  /*7770*/  IMAD.MOV.U32 R112, RZ, RZ, R238 ;  /* 0x000000ffff707224 */ /* 0x000fe200078e00ee */
[----:B------:R-:W-:Y:S01]  /*7780*/  LOP3.LUT R6, R4, 0xff, RZ, 0xc0, !PT ;  /* 0x000000ff04067812 */ /* 0x000fe200078ec0ff */
[----:B------:R-:W-:Y:S01]  /*7790*/  @!P2 HADD2 R193, -R231.H0_H0, -RZ.H0_H0 ;  /* 0xa00000ffe7c1a230 */ /* 0x000fe20000000900 */
[----:B------:R-:W-:-:S02]  /*77a0*/  PRMT R238, R233, 0x5410, R232 ;  /* 0x00005410e9ee7816 */ /* 0x000fc400000000e8 */
[----:B------:R-:W-:Y:S01]  /*77b0*/  LOP3.LUT R8, R7, UR13, R8, 0x96, !PT ;  /* 0x0000000d07087c12 */ /* 0x000fe2000f8e9608 */
[----:B------:R-:W-:Y:S01]  /*77c0*/  FADD.FTZ R7, R12, R13 ;  /* 0x0000000d0c077221 */ /* 0x000fe20000010000 */
[----:B------:R-:W-:Y:S02]  /*77d0*/  SHF.R.U32.HI R3, RZ, 0x18, R3 ;  /* 0x00000018ff037819 */ /* 0x000fe40000011603 */
[----:B------:R-:W-:Y:S02]  /*77e0*/  @!P3 PRMT R232, R194, 0x5410, RZ ;  /* 0x00005410c2e8b816 */ /* 0x000fe400000000ff */
[----:B------:R-:W-:Y:S02]  /*77f0*/  ISETP.LE.U32.AND P3, PT, R6, UR23, PT ;  /* 0x0000001706007c0c */ /* 0x000fe4000bf63070 */
[----:B------:R-:W-:Y:S02]  /*7800*/  LOP3.LUT R13, R4, 0xffff, RZ, 0xc0, !PT ;  /* 0x0000ffff040d7812 */ /* 0x000fe400078ec0ff */
[----:B------:R-:W-:-:S02]  /*7810*/  @!P4 PRMT R233, R195, 0x5410, RZ ;  /* 0x00005410c3e9c816 */ /* 0x000fc400000000ff */
[--C-:B------:R-:W-:Y:S02]  /*7820*/  SHF.R.U32.HI R6, RZ, 0x18, R4.reuse ;  /* 0x00000018ff067819 */ /* 0x100fe40000011604 */
[----:B------:R-:W-:Y:S01]  /*7830*/  SHF.R.U32.HI R5, RZ, 0x10, R4 ;  /* 0x00000010ff057819 */ /* 0x000fe20000011604 */
[----:B------:R1:W-:Y:S01]  /*7840*/  MUFU.EX2 R11, R111 ;  /* 0x0000006f000b7308 */ /* 0x0003e20000000800 */
[----:B------:R-:W-:Y:S01]  /*7850*/  ISETP.LE.U32.AND P4, PT, R3, UR23, PT ;  /* 0x0000001703007c0c */ /* 0x000fe2000bf83070 */
[----:B------:R-:W-:Y:S01]  /*7860*/  IMAD.MOV.U32 R90, RZ, RZ, R32 ;  /* 0x000000ffff5a7224 */ /* 0x000fe200078e0020 */
[----:B------:R-:W-:Y:S01]  /*7870*/  @!P2 PRMT R231, R193, 0x5410, RZ ;  /* 0x00005410c1e7a816 */ /* 0x000fe200000000ff */
[C---:B------:R-:W-:Y:S01]  /*7880*/  FMUL.FTZ R3, R133.reuse, UR43 ;  /* 0x0000002b85037c20 */ /* 0x040fe20008410000 */
[----:B------:R-:W-:-:S03]  /*7890*/  FSETP.NEU.FTZ.AND P2, PT, R133, -INF , PT ;  /* 0xff8000008500780b */ /* 0x000fc60003f5d000 */
[----:B------:R-:W2:Y:S01]  /*78a0*/  MUFU.EX2 R4, R71 ;  /* 0x0000004700047308 */ /* 0x000ea20000000800 */
[----:B------:R-:W-:Y:S01]  /*78b0*/  IMAD.MOV.U32 R12, RZ, RZ, R90 ;  /* 0x000000ffff0c7224 */ /* 0x000fe200078e005a */
[----:B------:R-:W-:Y:S01]  /*78c0*/  FSEL R3, R3, RZ, P2 ;  /* 0x000000ff03037208 */ /* 0x000fe20001000000 */
[----:B-1----:R-:W-:-:S04]  /*78d0*/  IMAD.MOV.U32 R111, RZ, RZ, R29 ;  /* 0x000000ffff6f7224 */ /* 0x002fc800078e001d */
[----:B------:R-:W-:Y:S02]  /*78e0*/  IMAD.MOV.U32 R90, RZ, RZ, R111 ;  /* 0x000000ffff5a7224 */ /* 0x000fe400078e006f */
[----:B------:R-:W-:Y:S02]  /*78f0*/  IMAD.MOV.U32 R111, RZ, RZ, R160 ;  /* 0x000000ffff6f7224 */ /* 0x000fe400078e00a0 */
[----:B------:R-:W-:Y:S02]  /*7900*/  IMAD.MOV.U32 R160, RZ, RZ, R94 ;  /* 0x000000ffffa07224 */ /* 0x000fe400078e005e */
[----:B------:R-:W-:Y:S01]  /*7910*/  IMAD.MOV.U32 R67, RZ, RZ, R30 ;  /* 0x000000ffff437224 */ /* 0x000fe200078e001e */
[----:B------:R1:W3:Y:S01]  /*7920*/  MUFU.EX2 R15, R112 ;  /* 0x00000070000f7308 */ /* 0x0002e20000000800 */
[----:B------:R-:W-:Y:S01]  /*7930*/  FFMA.FTZ R70, R150, UR43, -R3 ;  /* 0x0000002b96467c23 */ /* 0x000fe20008010803 */
[----:B------:R-:W-:Y:S01]  /*7940*/  ISETP.LE.U32.AND P2, PT, R6, UR23, PT ;  /* 0x0000001706007c0c */ /* 0x000fe2000bf43070 */
[----:B------:R-:W-:-:S02]  /*7950*/  IMAD.MOV.U32 R150, RZ, RZ, R160 ;  /* 0x000000ffff967224 */ /* 0x000fc400078e00a0 */
[----:B------:R-:W-:Y:S02]  /*7960*/  IMAD.MOV.U32 R6, RZ, RZ, R67 ;  /* 0x000000ffff067224 */ /* 0x000fe400078e0043 */
[----:B------:R-:W-:Y:S02]  /*7970*/  IMAD.MOV.U32 R160, RZ, RZ, R167 ;  /* 0x000000ffffa07224 */ /* 0x000fe400078e00a7 */
[----:B------:R-:W-:Y:S02]  /*7980*/  IMAD.MOV.U32 R167, RZ, RZ, R129 ;  /* 0x000000ffffa77224 */ /* 0x000fe400078e0081 */
[----:B------:R-:W-:Y:S02]  /*7990*/  IMAD.MOV.U32 R129, RZ, RZ, R95 ;  /* 0x000000ffff817224 */ /* 0x000fe400078e005f */
[--C-:B------:R-:W-:Y:S01]  /*79a0*/  FFMA.FTZ R95, R73, UR43, -R3.reuse ;  /* 0x0000002b495f7c23 */ /* 0x100fe20008010803 */
[----:B------:R-:W-:Y:S01]  /*79b0*/  FFMA.FTZ R37, R159, UR43, -R3 ;  /* 0x0000002b9f257c23 */ /* 0x000fe20008010803 */
[----:B--2---:R-:W-:-:S02]  /*79c0*/  IMAD.MOV.U32 R73, RZ, RZ, R4 ;  /* 0x000000ffff497224 */ /* 0x004fc400078e0004 */
[----:B------:R-:W-:Y:S01]  /*79d0*/  FADD.FTZ R4, R16, R17 ;  /* 0x0000001110047221 */ /* 0x000fe20000010000 */
[----:B------:R-:W-:Y:S02]  /*79e0*/  IMAD.MOV.U32 R159, RZ, RZ, R6 ;  /* 0x000000ffff9f7224 */ /* 0x000fe400078e0006 */
[----:B-1----:R-:W-:Y:S01]  /*79f0*/  IMAD.MOV.U32 R112, RZ, RZ, R204 ;  /* 0x000000ffff707224 */ /* 0x002fe200078e00cc */
[----:B------:R-:W-:Y:S01]  /*7a00*/  MUFU.EX2 R6, R164 ;  /* 0x000000a400067308 */ /* 0x000fe20000000800 */
[----:B------:R-:W-:Y:S02]  /*7a10*/  IMAD.MOV.U32 R9, RZ, RZ, R91 ;  /* 0x000000ffff097224 */ /* 0x000fe400078e005b */
[----:B------:R-:W-:Y:S02]  /*7a20*/  IMAD.MOV.U32 R91, RZ, RZ, R163 ;  /* 0x000000ffff5b7224 */ /* 0x000fe400078e00a3 */
[----:B------:R-:W-:-:S03]  /*7a30*/  IMAD.MOV.U32 R67, RZ, RZ, R112 ;  /* 0x000000ffff437224 */ /* 0x000fc600078e0070 */
[----:B------:R-:W1:Y:S01]  /*7a40*/  MUFU.EX2 R17, R174 ;  /* 0x000000ae00117308 */ /* 0x000e620000000800 */
[----:B------:R-:W-:Y:S02]  /*7a50*/  IMAD.MOV.U32 R163, RZ, RZ, R104 ;  /* 0x000000ffffa37224 */ /* 0x000fe400078e0068 */
[----:B------:R-:W-:Y:S02]  /*7a60*/  IMAD.MOV.U32 R66, RZ, RZ, R28 ;  /* 0x000000ffff427224 */ /* 0x000fe400078e001c */
[----:B------:R-:W-:Y:S02]  /*7a70*/  IMAD.MOV.U32 R112, RZ, RZ, R130 ;  /* 0x000000ffff707224 */ /* 0x000fe400078e0082 */
[----:B------:R-:W-:Y:S01]  /*7a80*/  IMAD.MOV.U32 R104, RZ, RZ, R72 ;  /* 0x000000ffff687224 */ /* 0x000fe200078e0048 */
[----:B------:R2:W-:Y:S01]  /*7a90*/  MUFU.EX2 R68, R36 ;  /* 0x0000002400447308 */ /* 0x0005e20000000800 */
[----:B------:R-:W-:Y:S02]  /*7aa0*/  IMAD.MOV.U32 R204, RZ, RZ, R31 ;  /* 0x000000ffffcc7224 */ /* 0x000fe400078e001f */
[--C-:B------:R-:W-:Y:S01]  /*7ab0*/  FFMA.FTZ R59, R154, UR43, -R3.reuse ;  /* 0x0000002b9a3b7c23 */ /* 0x100fe20008010803 */
[--C-:B------:R-:W-:Y:S01]  /*7ac0*/  FFMA.FTZ R69, R151, UR43, -R3.reuse ;  /* 0x0000002b97457c23 */ /* 0x100fe20008010803 */
[--C-:B------:R-:W-:Y:S01]  /*7ad0*/  FFMA.FTZ R31, R171, UR43, -R3.reuse ;  /* 0x0000002bab1f7c23 */ /* 0x100fe20008010803 */
[--C-:B------:R-:W-:Y:S01]  /*7ae0*/  FFMA.FTZ R61, R153, UR43, -R3.reuse ;  /* 0x0000002b993d7c23 */ /* 0x100fe20008010803 */
[----:B------:R-:W-:Y:S01]  /*7af0*/  FFMA.FTZ R71, R149, UR43, -R3 ;  /* 0x0000002b95477c23 */ /* 0x000fe20008010803 */
[----:B------:R-:W-:Y:S01]  /*7b00*/  IMAD.MOV.U32 R154, RZ, RZ, R88 ;  /* 0x000000ffff9a7224 */ /* 0x000fe200078e0058 */
[----:B------:R4:W-:Y:S01]  /*7b10*/  MUFU.EX2 R22, R35 ;  /* 0x0000002300167308 */ /* 0x0009e20000000800 */
[----:B------:R-:W-:-:S02]  /*7b20*/  IMAD.MOV.U32 R151, RZ, RZ, R91 ;  /* 0x000000ffff977224 */ /* 0x000fc400078e005b */
[--C-:B------:R-:W-:Y:S01]  /*7b30*/  FFMA.FTZ R26, R178, UR43, -R3.reuse ;  /* 0x0000002bb21a7c23 */ /* 0x100fe20008010803 */
[----:B------:R-:W-:Y:S02]  /*7b40*/  IMAD.MOV.U32 R171, RZ, RZ, R66 ;  /* 0x000000ffffab7224 */ /* 0x000fe400078e0042 */
[--C-:B------:R-:W-:Y:S01]  /*7b50*/  FFMA.FTZ R27, R177, UR43, -R3.reuse ;  /* 0x0000002bb11b7c23 */ /* 0x100fe20008010803 */
[----:B------:R-:W-:Y:S02]  /*7b60*/  IMAD.MOV.U32 R130, RZ, RZ, R38 ;  /* 0x000000ffff827224 */ /* 0x000fe400078e0026 */
[----:B------:R-:W-:Y:S01]  /*7b70*/  FFMA.FTZ R28, R175, UR43, -R3 ;  /* 0x0000002baf1c7c23 */ /* 0x000fe20008010803 */
[----:B------:R-:W-:Y:S02]  /*7b80*/  IMAD.MOV.U32 R149, RZ, RZ, R111 ;  /* 0x000000ffff957224 */ /* 0x000fe400078e006f */
[----:B--2---:R-:W-:Y:S01]  /*7b90*/  FFMA.FTZ R36, R161, UR43, -R3 ;  /* 0x0000002ba1247c23 */ /* 0x004fe20008010803 */
[----:B------:R-:W-:-:S02]  /*7ba0*/  IMAD.MOV.U32 R153, RZ, RZ, R112 ;  /* 0x000000ffff997224 */ /* 0x000fc400078e0070 */
[----:B------:R-:W-:Y:S01]  /*7bb0*/  FFMA.FTZ R29, R173, UR43, -R3 ;  /* 0x0000002bad1d7c23 */ /* 0x000fe20008010803 */
[----:B------:R-:W-:Y:S02]  /*7bc0*/  IMAD.MOV.U32 R161, RZ, RZ, R107 ;  /* 0x000000ffffa17224 */ /* 0x000fe400078e006b */
[--C-:B------:R-:W-:Y:S01]  /*7bd0*/  FFMA.FTZ R30, R172, UR43, -R3.reuse ;  /* 0x0000002bac1e7c23 */ /* 0x100fe20008010803 */
[----:B------:R-:W-:Y:S02]  /*7be0*/  IMAD.MOV.U32 R88, RZ, RZ, R104 ;  /* 0x000000ffff587224 */ /* 0x000fe400078e0068 */
[----:B------:R-:W-:Y:S01]  /*7bf0*/  FFMA.FTZ R32, R170, UR43, -R3 ;  /* 0x0000002baa207c23 */ /* 0x000fe20008010803 */
[----:B------:R-:W-:Y:S02]  /*7c00*/  IMAD.MOV.U32 R91, RZ, RZ, R99 ;  /* 0x000000ffff5b7224 */ /* 0x000fe400078e0063 */
[--C-:B------:R-:W-:Y:S01]  /*7c10*/  FFMA.FTZ R34, R169, UR43, -R3.reuse ;  /* 0x0000002ba9227c23 */ /* 0x100fe20008010803 */
[--C-:B----4-:R-:W-:Y:S01]  /*7c20*/  FFMA.FTZ R35, R162, UR43, -R3.reuse ;  /* 0x0000002ba2237c23 */ /* 0x110fe20008010803 */
        /* <DEDUP_REMOVED lines=15> */
[----:B---3--:R-:W-:Y:S01]  /*7d20*/  F2FP.F16.F32.PACK_AB R3, R15, R11 ;  /* 0x0000000b0f03723e */ /* 0x008fe200000000ff */
[----:B------:R-:W-:-:S03]  /*7d30*/  IMAD.MOV.U32 R158, RZ, RZ, R12 ;  /* 0x000000ffff9e7224 */ /* 0x000fc600078e000c */
[----:B------:R-:W-:Y:S01]  /*7d40*/  PRMT R215, R3, 0x7610, R215 ;  /* 0x0000761003d77816 */ /* 0x000fe200000000d7 */
[----:B------:R-:W2:Y:S01]  /*7d50*/  MUFU.EX2 R23, R23 ;  /* 0x0000001700177308 */ /* 0x000ea20000000800 */
[----:B------:R-:W-:Y:S01]  /*7d60*/  FADD.FTZ R12, R14, R7 ;  /* 0x000000070e0c7221 */ /* 0x000fe20000010000 */
[----:B-1----:R-:W-:Y:S01]  /*7d70*/  F2FP.F16.F32.PACK_AB R7, R17, R6 ;  /* 0x000000061107723e */ /* 0x002fe200000000ff */
[----:B------:R-:W-:Y:S02]  /*7d80*/  IMAD.MOV.U32 R156, RZ, RZ, R9 ;  /* 0x000000ffff9c7224 */ /* 0x000fe400078e0009 */
[----:B------:R-:W-:Y:S01]  /*7d90*/  @!P5 HADD2 R200, -R215.H0_H0, -RZ.H0_H0 ;  /* 0xa00000ffd7c8d230 */ /* 0x000fe20000000900 */
[----:B------:R-:W-:Y:S01]  /*7da0*/  PRMT R214, R3, 0x7632, R214 ;  /* 0x0000763203d67816 */ /* 0x000fe200000000d6 */
[----:B------:R-:W-:Y:S01]  /*7db0*/  FADD.FTZ R9, R18, R4 ;  /* 0x0000000412097221 */ /* 0x000fe20000010000 */
[----:B------:R-:W-:Y:S01]  /*7dc0*/  LOP3.LUT R3, R5, 0xff, RZ, 0xc0, !PT ;  /* 0x000000ff05037812 */ /* 0x000fe200078ec0ff */
[----:B------:R-:W-:Y:S01]  /*7dd0*/  IMAD.WIDE.U32 R4, R8, -0x2daee0ad, RZ ;  /* 0xd2511f5308047825 */ /* 0x000fe200078e00ff */
[----:B------:R1:W-:Y:S01]  /*7de0*/  MUFU.EX2 R148, R171 ;  /* 0x000000ab00947308 */ /* 0x0003e20000000800 */
[----:B------:R-:W-:-:S02]  /*7df0*/  PRMT R212, R7, 0x7610, R212 ;  /* 0x0000761007d47816 */ /* 0x000fc400000000d4 */
[----:B------:R-:W-:Y:S02]  /*7e00*/  PRMT R213, R7, 0x7632, R213 ;  /* 0x0000763207d57816 */ /* 0x000fe400000000d5 */
[C---:B------:R-:W-:Y:S01]  /*7e10*/  LOP3.LUT R25, R4.reuse, 0xffff, RZ, 0xc0, !PT ;  /* 0x0000ffff04197812 */ /* 0x040fe200078ec0ff */
[----:B------:R-:W-:Y:S01]  /*7e20*/  @!P1 HADD2 R202, -R212.H0_H0, -RZ.H0_H0 ;  /* 0xa00000ffd4ca9230 */ /* 0x000fe20000000900 */
[----:B------:R-:W-:Y:S02]  /*7e30*/  LOP3.LUT R8, R4, 0xff, RZ, 0xc0, !PT ;  /* 0x000000ff04087812 */ /* 0x000fe400078ec0ff */
[----:B------:R-:W-:Y:S01]  /*7e40*/  SHF.R.U32.HI R24, RZ, 0x10, R4 ;  /* 0x00000010ff187819 */ /* 0x000fe20000011604 */
[----:B------:R-:W-:Y:S01]  /*7e50*/  @!P6 HADD2 R201, -R214.H0_H0, -RZ.H0_H0 ;  /* 0xa00000ffd6c9e230 */ /* 0x000fe20000000900 */
[----:B-1----:R-:W-:Y:S02]  /*7e60*/  PRMT R171, R215, 0x5410, R214 ;  /* 0x00005410d7ab7816 */ /* 0x002fe400000000d6 */
[----:B------:R-:W-:-:S02]  /*7e70*/  @!P5 PRMT R215, R200, 0x5410, RZ ;  /* 0x00005410c8d7d816 */ /* 0x000fc400000000ff */
[----:B------:R-:W-:Y:S02]  /*7e80*/  ISETP.LE.U32.AND P5, PT, R3, UR23, PT ;  /* 0x0000001703007c0c */ /* 0x000fe4000bfa3070 */
[----:B------:R-:W-:Y:S02]  /*7e90*/  LOP3.LUT R3, R5, UR40, R10, 0x96, !PT ;  /* 0x0000002805037c12 */ /* 0x000fe4000f8e960a */
[----:B------:R-:W-:Y:S02]  /*7ea0*/  SHF.R.U32.HI R5, RZ, 0x18, R4 ;  /* 0x00000018ff057819 */ /* 0x000fe40000011604 */
[----:B------:R-:W-:Y:S02]  /*7eb0*/  SHF.R.U32.HI R4, RZ, 0x8, R13 ;  /* 0x00000008ff047819 */ /* 0x000fe4000001160d */
[----:B------:R-:W-:Y:S01]  /*7ec0*/  PRMT R170, R212, 0x5410, R213 ;  /* 0x00005410d4aa7816 */ /* 0x000fe200000000d5 */
[----:B------:R-:W-:Y:S01]  /*7ed0*/  MUFU.EX2 R20, R165 ;  /* 0x000000a500147308 */ /* 0x000fe20000000800 */
[----:B------:R-:W-:-:S02]  /*7ee0*/  LOP3.LUT R4, R4, 0xffff, RZ, 0xc0, !PT ;  /* 0x0000ffff04047812 */ /* 0x000fc400078ec0ff */
[----:B------:R-:W-:Y:S02]  /*7ef0*/  @!P1 PRMT R212, R202, 0x5410, RZ ;  /* 0x00005410cad49816 */ /* 0x000fe400000000ff */
[----:B------:R-:W-:Y:S02]  /*7f00*/  ISETP.LE.U32.AND P1, PT, R5, UR23, PT ;  /* 0x0000001705007c0c */ /* 0x000fe4000bf23070 */
[----:B--2---:R-:W-:Y:S01]  /*7f10*/  F2FP.F16.F32.PACK_AB R5, R22, R23 ;  /* 0x000000171605723e */ /* 0x004fe200000000ff */
[----:B------:R-:W1:Y:S01]  /*7f20*/  MUFU.EX2 R21, R176 ;  /* 0x000000b000157308 */ /* 0x000e620000000800 */
[----:B------:R-:W-:Y:S02]  /*7f30*/  @!P6 PRMT R214, R201, 0x5410, RZ ;  /* 0x00005410c9d6e816 */ /* 0x000fe400000000ff */
[----:B------:R-:W-:Y:S02]  /*7f40*/  ISETP.LE.U32.AND P6, PT, R4, UR23, PT ;  /* 0x0000001704007c0c */ /* 0x000fe4000bfc3070 */
        /* <DEDUP_REMOVED lines=9> */
[----:B-1----:R-:W-:Y:S01]  /*7fe0*/  F2FP.F16.F32.PACK_AB R4, R21, R20 ;  /* 0x000000141504723e */ /* 0x002fe200000000ff */
[----:B------:R-:W1:Y:S01]  /*7ff0*/  MUFU.EX2 R224, R224 ;  /* 0x000000e000e07308 */ /* 0x000e620000000800 */
[----:B------:R-:W-:Y:S02]  /*8000*/  IMAD.MOV.U32 R155, RZ, RZ, R67 ;  /* 0x000000ffff9b7224 */ /* 0x000fe400078e0043 */
[C---:B------:R-:W-:Y:S01]  /*8010*/  PRMT R208, R4.reuse, 0x7632, R208 ;  /* 0x0000763204d07816 */ /* 0x040fe200000000d0 */
[----:B------:R-:W-:Y:S02]  /*8020*/  IMAD.MOV.U32 R164, RZ, RZ, R148 ;  /* 0x000000ffffa47224 */ /* 0x000fe400078e0094 */
[----:B------:R-:W-:Y:S01]  /*8030*/  IMAD.MOV.U32 R148, RZ, RZ, R151 ;  /* 0x000000ffff947224 */ /* 0x000fe200078e0097 */
[----:B------:R-:W-:Y:S01]  /*8040*/  PRMT R209, R4, 0x7610, R209 ;  /* 0x0000761004d17816 */ /* 0x000fe200000000d1 */
[----:B------:R-:W-:-:S02]  /*8050*/  IMAD.MOV.U32 R151, RZ, RZ, R154 ;  /* 0x000000ffff977224 */ /* 0x000fc400078e009a */
[----:B------:R-:W-:Y:S02]  /*8060*/  @!P2 HADD2 R206, -R208.H0_H0, -RZ.H0_H0 ;  /* 0xa00000ffd0cea230 */ /* 0x000fe40000000900 */
[----:B------:R-:W-:Y:S01]  /*8070*/  IMAD.MOV.U32 R154, RZ, RZ, R155 ;  /* 0x000000ffff9a7224 */ /* 0x000fe200078e009b */
[----:B------:R-:W-:Y:S01]  /*8080*/  LOP3.LUT R4, R3, 0xff, RZ, 0xc0, !PT ;  /* 0x000000ff03047812 */ /* 0x000fe200078ec0ff */
[----:B------:R-:W-:Y:S02]  /*8090*/  IMAD.MOV.U32 R155, RZ, RZ, R156 ;  /* 0x000000ffff9b7224 */ /* 0x000fe400078e009c */
[----:B------:R-:W-:Y:S02]  /*80a0*/  IMAD.MOV.U32 R156, RZ, RZ, R158 ;  /* 0x000000ffff9c7224 */ /* 0x000fe400078e009e */
[----:B------:R-:W-:Y:S01]  /*80b0*/  IMAD.MOV.U32 R158, RZ, RZ, R168 ;  /* 0x000000ffff9e7224 */ /* 0x000fe200078e00a8 */
[----:B------:R-:W-:Y:S01]  /*80c0*/  PRMT R168, R209, 0x5410, R208 ;  /* 0x00005410d1a87816 */ /* 0x000fe200000000d0 */
[----:B------:R-:W-:Y:S01]  /*80d0*/  @!P5 HADD2 R207, -R209.H0_H0, -RZ.H0_H0 ;  /* 0xa00000ffd1cfd230 */ /* 0x000fe20000000900 */
[----:B------:R-:W-:-:S02]  /*80e0*/  @!P2 PRMT R208, R206, 0x5410, RZ ;  /* 0x00005410ced0a816 */ /* 0x000fc400000000ff */
[----:B------:R-:W-:Y:S02]  /*80f0*/  ISETP.LE.U32.AND P2, PT, R4, UR23, PT ;  /* 0x0000001704007c0c */ /* 0x000fe4000bf43070 */
[----:B------:R-:W-:Y:S02]  /*8100*/  SHF.R.U32.HI R4, RZ, 0x18, R3 ;  /* 0x00000018ff047819 */ /* 0x000fe40000011603 */
[----:B------:R-:W-:Y:S01]  /*8110*/  @!P5 PRMT R209, R207, 0x5410, RZ ;  /* 0x00005410cfd1d816 */ /* 0x000fe200000000ff */
[----:B------:R-:W-:Y:S01]  /*8120*/  FADD.FTZ R7, R19, R12 ;  /* 0x0000000c13077221 */ /* 0x000fe20000010000 */
[----:B------:R-:W-:Y:S02]  /*8130*/  ISETP.LE.U32.AND P5, PT, R4, UR23, PT ;  /* 0x0000001704007c0c */ /* 0x000fe4000bfa3070 */
[----:B-1----:R-:W-:Y:S01]  /*8140*/  F2FP.F16.F32.PACK_AB R4, R224, R68 ;  /* 0x00000044e004723e */ /* 0x002fe200000000ff */
[----:B------:R-:W-:Y:S02]  /*8150*/  @!P4 HADD2 R203, -R213.H0_H0, -RZ.H0_H0 ;  /* 0xa00000ffd5cbc230 */ /* 0x000fe40000000900 */
[----:B------:R-:W-:Y:S01]  /*8160*/  FADD.FTZ R5, R6, R7 ;  /* 0x0000000706057221 */ /* 0x000fe20000010000 */
[----:B------:R-:W-:-:S03]  /*8170*/  PRMT R207, R4, 0x7610, R207 ;  /* 0x0000761004cf7816 */ /* 0x000fc600000000cf */
[----:B------:R-:W-:Y:S01]  /*8180*/  FADD.FTZ R5, R17, R5 ;  /* 0x0000000511057221 */ /* 0x000fe20000010000 */
[----:B------:R-:W-:Y:S02]  /*8190*/  @!P4 PRMT R213, R203, 0x5410, RZ ;  /* 0x00005410cbd5c816 */ /* 0x000fe400000000ff */
[----:B------:R-:W-:Y:S01]  /*81a0*/  PRMT R206, R4, 0x7632, R206 ;  /* 0x0000763204ce7816 */ /* 0x000fe200000000ce */
[----:B------:R-:W-:Y:S01]  /*81b0*/  @!P2 HADD2 R240, -R207.H0_H0, -RZ.H0_H0 ;  /* 0xa00000ffcff0a230 */ /* 0x000fe20000000900 */
[----:B------:R-:W-:Y:S01]  /*81c0*/  ISETP.LE.U32.AND P4, PT, R8, UR23, PT ;  /* 0x0000001708007c0c */ /* 0x000fe2000bf83070 */
[----:B------:R-:W-:Y:S01]  /*81d0*/  FADD.FTZ R8, R11, R9 ;  /* 0x000000090b087221 */ /* 0x000fe20000010000 */
[----:B------:R-:W-:Y:S02]  /*81e0*/  IMAD.MOV.U32 R205, RZ, RZ, R73 ;  /* 0x000000ffffcd7224 */ /* 0x000fe400078e0049 */
[----:B------:R-:W-:Y:S01]  /*81f0*/  FADD.FTZ R9, R20, R5 ;  /* 0x0000000514097221 */ /* 0x000fe20000010000 */
[----:B------:R-:W-:Y:S01]  /*8200*/  IMAD.MOV.U32 R73, RZ, RZ, R166 ;  /* 0x000000ffff497224 */ /* 0x000fe200078e00a6 */
[----:B------:R-:W-:-:S02]  /*8210*/  PRMT R166, R207, 0x5410, R206 ;  /* 0x00005410cfa67816 */ /* 0x000fc400000000ce */
[----:B------:R-:W-:Y:S01]  /*8220*/  @!P2 PRMT R207, R240, 0x5410, RZ ;  /* 0x00005410f0cfa816 */ /* 0x000fe200000000ff */
[----:B------:R-:W-:Y:S02]  /*8230*/  IMAD.MOV.U32 R240, RZ, RZ, R88 ;  /* 0x000000fffff07224 */ /* 0x000fe400078e0058 */
[----:B------:R-:W-:Y:S02]  /*8240*/  FADD.FTZ R88, R21, R9 ;  /* 0x0000000915587221 */ /* 0x000fe40000010000 */
[----:B------:R-:W2:Y:S01]  /*8250*/  LDL.LU.64 R20, [R1+0x150] ;  /* 0x0001500001147983 */ /* 0x000ea20000300a00 */
[----:B------:R-:W-:Y:S01]  /*8260*/  IMAD.MOV.U32 R157, RZ, RZ, R130 ;  /* 0x000000ffff9d7224 */ /* 0x000fe200078e0082 */
[----:B------:R-:W-:Y:S01]  /*8270*/  MUFU.EX2 R67, R179 ;  /* 0x000000b300437308 */ /* 0x000fe20000000800 */
[----:B------:R-:W-:Y:S01]  /*8280*/  IMAD.MOV.U32 R130, RZ, RZ, R136 ;  /* 0x000000ffff827224 */ /* 0x000fe200078e0088 */
[----:B------:R-:W-:Y:S01]  /*8290*/  SHF.R.U32.HI R3, RZ, 0x10, R3 ;  /* 0x00000010ff037819 */ /* 0x000fe20000011603 */
[----:B------:R-:W-:-:S05]  /*82a0*/  @!P6 HADD2 R217, -R210.H0_H0, -RZ.H0_H0 ;  /* 0xa00000ffd2d9e230 */ /* 0x000fca0000000900 */
[----:B------:R-:W1:Y:S01]  /*82b0*/  MUFU.EX2 R136, R182 ;  /* 0x000000b600887308 */ /* 0x000e620000000800 */
[----:B------:R-:W-:Y:S02]  /*82c0*/  LOP3.LUT R3, R3, 0xff, RZ, 0xc0, !PT ;  /* 0x000000ff03037812 */ /* 0x000fe400078ec0ff */
[----:B------:R-:W-:Y:S02]  /*82d0*/  @!P6 PRMT R210, R217, 0x5410, RZ ;  /* 0x00005410d9d2e816 */ /* 0x000fe400000000ff */
[----:B------:R-:W-:Y:S02]  /*82e0*/  ISETP.LE.U32.AND P6, PT, R3, UR23, PT ;  /* 0x0000001703007c0c */ /* 0x000fe4000bfc3070 */
[----:B------:R-:W-:Y:S01]  /*82f0*/  LOP3.LUT R3, R24, 0xff, RZ, 0xc0, !PT ;  /* 0x000000ff18037812 */ /* 0x000fe200078ec0ff */
[----:B------:R-:W-:Y:S03]  /*8300*/  MUFU.EX2 R18, R39 ;  /* 0x0000002700127308 */ /* 0x000fe60000000800 */
[----:B------:R-:W-:-:S02]  /*8310*/  ISETP.LE.U32.AND P2, PT, R3, UR23, PT ;  /* 0x0000001703007c0c */ /* 0x000fc4000bf43070 */
[----:B------:R-:W-:-:S03]  /*8320*/  SHF.R.U32.HI R4, RZ, 0x8, R25 ;  /* 0x00000008ff047819 */ /* 0x000fc60000011619 */
[----:B------:R-:W3:Y:S01]  /*8330*/  MUFU.EX2 R14, R42 ;  /* 0x0000002a000e7308 */ /* 0x000ee20000000800 */
[----:B-1----:R-:W-:Y:S01]  /*8340*/  F2FP.F16.F32.PACK_AB R3, R136, R67 ;  /* 0x000000438803723e */ /* 0x002fe200000000ff */
[----:B------:R-:W-:Y:S02]  /*8350*/  IMAD.MOV.U32 R162, RZ, RZ, R163 ;  /* 0x000000ffffa27224 */ /* 0x000fe400078e00a3 */
[----:B------:R-:W-:Y:S02]  /*8360*/  @!P3 HADD2 R218, -R206.H0_H0, -RZ.H0_H0 ;  /* 0xa00000ffcedab230 */ /* 0x000fe40000000900 */
[----:B------:R-:W-:Y:S01]  /*8370*/  IMAD.MOV.U32 R163, RZ, RZ, R223 ;  /* 0x000000ffffa37224 */ /* 0x000fe200078e00df */
[C---:B------:R-:W-:Y:S02]  /*8380*/  PRMT R203, R3.reuse, 0x7610, R203 ;  /* 0x0000761003cb7816 */ /* 0x040fe400000000cb */
[----:B------:R-:W-:Y:S01]  /*8390*/  PRMT R202, R3, 0x7632, R202 ;  /* 0x0000763203ca7816 */ /* 0x000fe200000000ca */
[----:B------:R-:W1:Y:S01]  /*83a0*/  MUFU.EX2 R13, R43 ;  /* 0x0000002b000d7308 */ /* 0x000e620000000800 */
[----:B------:R-:W-:Y:S01]  /*83b0*/  LOP3.LUT R3, R4, 0xffff, RZ, 0xc0, !PT ;  /* 0x0000ffff04037812 */ /* 0x000fe200078ec0ff */
[----:B------:R-:W-:Y:S01]  /*83c0*/  FADD.FTZ R8, R15, R8 ;  /* 0x000000080f087221 */ /* 0x000fe20000010000 */
[----:B------:R-:W-:Y:S01]  /*83d0*/  @!P3 PRMT R206, R218, 0x5410, RZ ;  /* 0x00005410daceb816 */ /* 0x000fe200000000ff */
[----:B------:R-:W-:-:S04]  /*83e0*/  @!P6 HADD2 R246, -R203.H0_H0, -RZ.H0_H0 ;  /* 0xa00000ffcbf6e230 */ /* 0x000fc80000000900 */
[----:B------:R-:W-:Y:S01]  /*83f0*/  MUFU.EX2 R223, R181 ;  /* 0x000000b500df7308 */ /* 0x000fe20000000800 */
[----:B------:R-:W-:Y:S01]  /*8400*/  ISETP.LE.U32.AND P3, PT, R3, UR23, PT ;  /* 0x0000001703007c0c */ /* 0x000fe2000bf63070 */
[----:B------:R-:W-:-:S06]  /*8410*/  FADD.FTZ R3, R23, R8 ;  /* 0x0000000817037221 */ /* 0x000fcc0000010000 */
[----:B------:R-:W4:Y:S01]  /*8420*/  MUFU.EX2 R152, R180 ;  /* 0x000000b400987308 */ /* 0x000f220000000800 */
[----:B------:R-:W-:Y:S02]  /*8430*/  F2FP.F16.F32.PACK_AB R5, R164, R205 ;  /* 0x000000cda405723e */ /* 0x000fe400000000ff */
[----:B------:R-:W-:-:S05]  /*8440*/  PRMT R165, R203, 0x5410, R202 ;  /* 0x00005410cba57816 */ /* 0x000fca00000000ca */
[----:B------:R-:W4:Y:S01]  /*8450*/  MUFU.EX2 R10, R44 ;  /* 0x0000002c000a7308 */ /* 0x000f220000000800 */
[----:B------:R-:W-:Y:S01]  /*8460*/  @!P6 PRMT R203, R246, 0x5410, RZ ;  /* 0x00005410f6cbe816 */ /* 0x000fe200000000ff */
[----:B------:R-:W-:Y:S02]  /*8470*/  IMAD.MOV.U32 R246, RZ, RZ, R73 ;  /* 0x000000fffff67224 */ /* 0x000fe400078e0049 */
[----:B------:R-:W-:Y:S01]  /*8480*/  FADD.FTZ R73, R22, R3 ;  /* 0x0000000316497221 */ /* 0x000fe20000010000 */
[----:B------:R-:W-:-:S03]  /*8490*/  PRMT R201, R5, 0x7610, R201 ;  /* 0x0000761005c97816 */ /* 0x000fc600000000c9 */
[----:B------:R-:W4:Y:S01]  /*84a0*/  MUFU.EX2 R12, R45 ;  /* 0x0000002d000c7308 */ /* 0x000f220000000800 */
[----:B------:R-:W-:Y:S01]  /*84b0*/  PRMT R200, R5, 0x7632, R200 ;  /* 0x0000763205c87816 */ /* 0x000fe200000000c8 */
[----:B---3--:R-:W-:-:S06]  /*84c0*/  FADD.FTZ R5, R18, R14 ;  /* 0x0000000e12057221 */ /* 0x008fcc0000010000 */
[----:B------:R-:W3:Y:S01]  /*84d0*/  MUFU.EX2 R11, R49 ;  /* 0x00000031000b7308 */ /* 0x000ee20000000800 */
[----:B-1----:R-:W-:Y:S01]  /*84e0*/  FADD.FTZ R9, R13, R5 ;  /* 0x000000050d097221 */ /* 0x002fe20000010000 */
[----:B----4-:R-:W-:-:S06]  /*84f0*/  F2FP.F16.F32.PACK_AB R6, R152, R223 ;  /* 0x000000df9806723e */ /* 0x010fcc00000000ff */
[----:B------:R-:W-:Y:S08]  /*8500*/  MUFU.EX2 R4, R26 ;  /* 0x0000001a00047308 */ /* 0x000ff00000000800 */
[----:B------:R-:W1:Y:S01]  /*8510*/  MUFU.EX2 R3, R27 ;  /* 0x0000001b00037308 */ /* 0x000e620000000800 */
[----:B------:R-:W-:-:S07]  /*8520*/  FADD.FTZ R9, R10, R9 ;  /* 0x000000090a097221 */ /* 0x000fce0000010000 */
[----:B------:R-:W4:Y:S01]  /*8530*/  MUFU.EX2 R8, R28 ;  /* 0x0000001c00087308 */ /* 0x000f220000000800 */
[----:B------:R-:W-:Y:S01]  /*8540*/  PRMT R199, R6, 0x7610, R199 ;  /* 0x0000761006c77816 */ /* 0x000fe200000000c7 */
[----:B------:R-:W-:Y:S01]  /*8550*/  FADD.FTZ R9, R12, R9 ;  /* 0x000000090c097221 */ /* 0x000fe20000010000 */
[----:B------:R-:W-:-:S05]  /*8560*/  PRMT R198, R6, 0x7632, R198 ;  /* 0x0000763206c67816 */ /* 0x000fca00000000c6 */
[----:B------:R-:W4:Y:S08]  /*8570*/  MUFU.EX2 R7, R29 ;  /* 0x0000001d00077308 */ /* 0x000f300000000800 */
[----:B------:R3:W4:Y:S08]  /*8580*/  MUFU.EX2 R6, R30 ;  /* 0x0000001e00067308 */ /* 0x0007300000000800 */
[----:B------:R1:W4:Y:S01]  /*8590*/  MUFU.EX2 R5, R31 ;  /* 0x0000001f00057308 */ /* 0x0003220000000800 */
[----:B---3--:R-:W-:Y:S01]  /*85a0*/  F2FP.F16.F32.PACK_AB R30, R10, R13 ;  /* 0x0000000d0a1e723e */ /* 0x008fe200000000ff */
[C---:B------:R-:W-:Y:S01]  /*85b0*/  FADD.FTZ R13, R11.reuse, R9 ;  /* 0x000000090b0d7221 */ /* 0x040fe20000010000 */
[----:B-1----:R-:W-:Y:S01]  /*85c0*/  F2FP.F16.F32.PACK_AB R31, R11, R12 ;  /* 0x0000000c0b1f723e */ /* 0x002fe200000000ff */
[----:B------:R-:W-:-:S04]  /*85d0*/  FADD.FTZ R11, R4, R3 ;  /* 0x00000003040b7221 */ /* 0x000fc80000010000 */
[----:B------:R-:W1:Y:S01]  /*85e0*/  MUFU.EX2 R10, R32 ;  /* 0x00000020000a7308 */ /* 0x000e620000000800 */
[----:B----4-:R-:W-:Y:S01]  /*85f0*/  FADD.FTZ R11, R8, R11 ;  /* 0x0000000b080b7221 */ /* 0x010fe20000010000 */
[----:B------:R-:W-:-:S03]  /*8600*/  F2FP.F16.F32.PACK_AB R22, R3, R4 ;  /* 0x000000040316723e */ /* 0x000fc600000000ff */
[----:B------:R-:W-:-:S03]  /*8610*/  FADD.FTZ R3, R7, R11 ;  /* 0x0000000b07037221 */ /* 0x000fc60000010000 */
[----:B------:R-:W3:Y:S01]  /*8620*/  MUFU.EX2 R9, R34 ;  /* 0x0000002200097308 */ /* 0x000ee20000000800 */
[----:B------:R-:W-:Y:S01]  /*8630*/  FADD.FTZ R3, R6, R3 ;  /* 0x0000000306037221 */ /* 0x000fe20000010000 */
[----:B------:R-:W-:-:S06]  /*8640*/  F2FP.F16.F32.PACK_AB R24, R7, R8 ;  /* 0x000000080718723e */ /* 0x000fcc00000000ff */
[----:B------:R-:W4:Y:S01]  /*8650*/  MUFU.EX2 R19, R51 ;  /* 0x0000003300137308 */ /* 0x000f220000000800 */
[----:B------:R-:W-:-:S07]  /*8660*/  FADD.FTZ R7, R5, R3 ;  /* 0x0000000305077221 */ /* 0x000fce0000010000 */
[----:B------:R-:W4:Y:S01]  /*8670*/  MUFU.EX2 R4, R35 ;  /* 0x0000002300047308 */ /* 0x000f220000000800 */
[----:B------:R-:W-:Y:S02]  /*8680*/  @!P5 HADD2 R241, -R202.H0_H0, -RZ.H0_H0 ;  /* 0xa00000ffcaf1d230 */ /* 0x000fe40000000900 */
[----:B------:R-:W-:Y:S02]  /*8690*/  IMAD.MOV.U32 R218, RZ, RZ, R148 ;  /* 0x000000ffffda7224 */ /* 0x000fe400078e0094 */
[----:B------:R-:W-:-:S03]  /*86a0*/  @!P4 HADD2 R252, -R201.H0_H0, -RZ.H0_H0 ;  /* 0xa00000ffc9fcc230 */ /* 0x000fc60000000900 */
[----:B------:R-:W4:Y:S01]  /*86b0*/  MUFU.EX2 R16, R54 ;  /* 0x0000003600107308 */ /* 0x000f220000000800 */
[----:B------:R-:W-:Y:S01]  /*86c0*/  F2FP.F16.F32.PACK_AB R26, R5, R6 ;  /* 0x00000006051a723e */ /* 0x000fe200000000ff */
[----:B------:R-:W-:Y:S02]  /*86d0*/  IMAD.MOV.U32 R148, RZ, RZ, R149 ;  /* 0x000000ffff947224 */ /* 0x000fe400078e0095 */
[----:B-1----:R-:W-:-:S04]  /*86e0*/  FADD.FTZ R5, R10, R7 ;  /* 0x000000070a057221 */ /* 0x002fc80000010000 */
[----:B------:R-:W1:Y:S01]  /*86f0*/  MUFU.EX2 R3, R36 ;  /* 0x0000002400037308 */ /* 0x000e620000000800 */
[----:B------:R-:W-:Y:S02]  /*8700*/  IMAD.MOV.U32 R149, RZ, RZ, R157 ;  /* 0x000000ffff957224 */ /* 0x000fe400078e009d */
[----:B------:R-:W-:Y:S01]  /*8710*/  IMAD.MOV.U32 R217, RZ, RZ, R161 ;  /* 0x000000ffffd97224 */ /* 0x000fe200078e00a1 */
[----:B------:R-:W-:Y:S01]  /*8720*/  PRMT R161, R201, 0x5410, R200 ;  /* 0x00005410c9a17816 */ /* 0x000fe200000000c8 */
[----:B------:R-:W-:Y:S01]  /*8730*/  IMAD.MOV.U32 R157, RZ, RZ, R91 ;  /* 0x000000ffff9d7224 */ /* 0x000fe200078e005b */
[----:B------:R-:W-:Y:S01]  /*8740*/  @!P5 PRMT R202, R241, 0x5410, RZ ;  /* 0x00005410f1cad816 */ /* 0x000fe200000000ff */
[----:B------:R-:W-:Y:S01]  /*8750*/  IMAD.MOV.U32 R91, RZ, RZ, R163 ;  /* 0x000000ffff5b7224 */ /* 0x000fe200078e00a3 */
[----:B------:R-:W-:Y:S01]  /*8760*/  @!P4 PRMT R201, R252, 0x5410, RZ ;  /* 0x00005410fcc9c816 */ /* 0x000fe200000000ff */
[----:B---3--:R-:W-:Y:S01]  /*8770*/  FADD.FTZ R5, R9, R5 ;  /* 0x0000000509057221 */ /* 0x008fe20000010000 */
[----:B------:R-:W-:-:S02]  /*8780*/  VIADD R129, R129, 0x4 ;  /* 0x0000000481817836 */ /* 0x000fc40000000000 */
[----:B------:R-:W-:Y:S02]  /*8790*/  IMAD.MOV.U32 R241, RZ, RZ, R151 ;  /* 0x000000fffff17224 */ /* 0x000fe400078e0097 */
[----:B------:R-:W-:Y:S01]  /*87a0*/  IMAD.MOV.U32 R252, RZ, RZ, R152 ;  /* 0x000000fffffc7224 */ /* 0x000fe200078e0098 */
[----:B------:R-:W3:Y:S01]  /*87b0*/  MUFU.EX2 R17, R55 ;  /* 0x0000003700117308 */ /* 0x000ee20000000800 */
[----:B------:R-:W-:Y:S02]  /*87c0*/  IMAD.MOV.U32 R151, RZ, RZ, R154 ;  /* 0x000000ffff977224 */ /* 0x000fe400078e009a */
[----:B------:R-:W-:Y:S02]  /*87d0*/  IMAD.MOV.U32 R152, RZ, RZ, R155 ;  /* 0x000000ffff987224 */ /* 0x000fe400078e009b */
[----:B----4-:R-:W-:Y:S01]  /*87e0*/  FADD.FTZ R6, R19, R13 ;  /* 0x0000000d13067221 */ /* 0x010fe20000010000 */
[----:B------:R-:W-:Y:S02]  /*87f0*/  IMAD.MOV.U32 R154, RZ, RZ, R156 ;  /* 0x000000ffff9a7224 */ /* 0x000fe400078e009c */
[----:B------:R-:W-:-:S02]  /*8800*/  IMAD.MOV.U32 R155, RZ, RZ, R158 ;  /* 0x000000ffff9b7224 */ /* 0x000fc400078e009e */
[----:B------:R-:W-:Y:S01]  /*8810*/  FADD.FTZ R5, R4, R5 ;  /* 0x0000000504057221 */ /* 0x000fe20000010000 */
[----:B------:R-:W-:Y:S02]  /*8820*/  IMAD.MOV.U32 R156, RZ, RZ, R90 ;  /* 0x000000ffff9c7224 */ /* 0x000fe400078e005a */
[----:B------:R-:W-:Y:S02]  /*8830*/  IMAD.MOV.U32 R158, RZ, RZ, R91 ;  /* 0x000000ffff9e7224 */ /* 0x000fe400078e005b */
[----:B------:R-:W-:Y:S01]  /*8840*/  IMAD.WIDE.U32 R90, R129, -0x326172a9, RZ ;  /* 0xcd9e8d57815a7825 */ /* 0x000fe200078e00ff */
[----:B------:R-:W4:Y:S03]  /*8850*/  MUFU.EX2 R15, R57 ;  /* 0x00000039000f7308 */ /* 0x000f260000000800 */
[C---:B------:R-:W-:Y:S01]  /*8860*/  FADD.FTZ R6, R16.reuse, R6 ;  /* 0x0000000610067221 */ /* 0x040fe20000010000 */
[----:B------:R-:W-:Y:S01]  /*8870*/  F2FP.F16.F32.PACK_AB R19, R16, R19 ;  /* 0x000000131013723e */ /* 0x000fe200000000ff */
[C---:B-1----:R-:W-:Y:S01]  /*8880*/  FADD.FTZ R16, R3.reuse, R5 ;  /* 0x0000000503107221 */ /* 0x042fe20000010000 */
[----:B------:R-:W-:-:S02]  /*8890*/  F2FP.F16.F32.PACK_AB R54, R3, R4 ;  /* 0x000000040336723e */ /* 0x000fc400000000ff */
[----:B------:R-:W-:Y:S01]  /*88a0*/  LOP3.LUT R3, R91, R246, RZ, 0x3c, !PT ;  /* 0x000000f65b037212 */ /* 0x000fe200078e3cff */
[----:B---3--:R-:W-:Y:S01]  /*88b0*/  FADD.FTZ R6, R17, R6 ;  /* 0x0000000611067221 */ /* 0x008fe20000010000 */
[----:B------:R-:W-:Y:S02]  /*88c0*/  F2FP.F16.F32.PACK_AB R23, R14, R18 ;  /* 0x000000120e17723e */ /* 0x000fe400000000ff */
[----:B------:R-:W-:Y:S01]  /*88d0*/  F2FP.F16.F32.PACK_AB R25, R9, R10 ;  /* 0x0000000a0919723e */ /* 0x000fe200000000ff */
[C---:B----4-:R-:W-:Y:S01]  /*88e0*/  FADD.FTZ R18, R15.reuse, R6 ;  /* 0x000000060f127221 */ /* 0x050fe20000010000 */
[----:B------:R-:W-:Y:S01]  /*88f0*/  F2FP.F16.F32.PACK_AB R51, R15, R17 ;  /* 0x000000110f33723e */ /* 0x000fe200000000ff */
[----:B------:R-:W-:-:S05]  /*8900*/  @!P3 HADD2 R251, -R200.H0_H0, -RZ.H0_H0 ;  /* 0xa00000ffc8fbb230 */ /* 0x000fca0000000900 */
[----:B------:R-:W-:Y:S01]  /*8910*/  @!P3 PRMT R200, R251, 0x5410, RZ ;  /* 0x00005410fbc8b816 */ /* 0x000fe200000000ff */
[----:B------:R-:W-:Y:S02]  /*8920*/  IMAD.MOV.U32 R251, RZ, RZ, R252 ;  /* 0x000000fffffb7224 */ /* 0x000fe400078e00fc */
[----:B------:R-:W-:Y:S02]  /*8930*/  IMAD.MOV.U32 R252, RZ, RZ, R154 ;  /* 0x000000fffffc7224 */ /* 0x000fe400078e009a */
[----:B------:R-:W-:Y:S01]  /*8940*/  IMAD.MOV.U32 R154, RZ, RZ, R155 ;  /* 0x000000ffff9a7224 */ /* 0x000fe200078e009b */
[----:B------:R-:W-:Y:S01]  /*8950*/  STL [R1+0x2a4], R129 ;  /* 0x0002a48101007387 */ /* 0x000fe20000100800 */
[----:B------:R-:W-:Y:S02]  /*8960*/  IMAD.MOV.U32 R155, RZ, RZ, R156 ;  /* 0x000000ffff9b7224 */ /* 0x000fe400078e009c */
[----:B------:R-:W-:Y:S02]  /*8970*/  IMAD.MOV.U32 R156, RZ, RZ, R158 ;  /* 0x000000ffff9c7224 */ /* 0x000fe400078e009e */
[----:B------:R1:W3:Y:S01]  /*8980*/  LDL.LU.S16 R158, [R1] ;  /* 0x00000000019e7983 */ /* 0x0002e20000300600 */
[----:B--2---:R-:W-:-:S02]  /*8990*/  IMAD.MOV.U32 R13, RZ, RZ, R21 ;  /* 0x000000ffff0d7224 */ /* 0x004fc400078e0015 */
[----:B------:R-:W-:Y:S02]  /*89a0*/  IMAD.MOV.U32 R12, RZ, RZ, R20 ;  /* 0x000000ffff0c7224 */ /* 0x000fe400078e0014 */
        /* <DEDUP_REMOVED lines=11> */
[----:B------:R-:W-:-:S05]  /*8a60*/  IMAD.WIDE.U32 R4, R5, -0x2daee0ad, RZ ;  /* 0xd2511f5305047825 */ /* 0x000fca00078e00ff */
[----:B------:R-:W-:Y:S01]  /*8a70*/  LOP3.LUT R6, R5, UR14, R6, 0x96, !PT ;  /* 0x0000000e05067c12 */ /* 0x000fe2000f8e9606 */
[----:B------:R-:W-:-:S04]  /*8a80*/  IMAD.WIDE.U32 R8, R8, -0x326172a9, RZ ;  /* 0xcd9e8d5708087825 */ /* 0x000fc800078e00ff */
[----:B------:R-:W-:-:S05]  /*8a90*/  IMAD.WIDE.U32 R6, R6, -0x326172a9, RZ ;  /* 0xcd9e8d5706067825 */ /* 0x000fca00078e00ff */
[----:B------:R-:W-:Y:S02]  /*8aa0*/  LOP3.LUT R13, R7, UR13, R8, 0x96, !PT ;  /* 0x0000000d070d7c12 */ /* 0x000fe4000f8e9608 */
[----:B------:R2:W-:Y:S02]  /*8ab0*/  MUFU.EX2 R7, R109 ;  /* 0x0000006d00077308 */ /* 0x0005e40000000800 */
[----:B--2---:R1:W2:Y:S01]  /*8ac0*/  LDL.LU.S16 R109, [R1+0xc] ;  /* 0x00000c00016d7983 */ /* 0x0042a20000300600 */
[----:B------:R-:W-:-:S05]  /*8ad0*/  LOP3.LUT R10, R9, UR15, R10, 0x96, !PT ;  /* 0x0000000f090a7c12 */ /* 0x000fca000f8e960a */
[----:B------:R-:W-:-:S05]  /*8ae0*/  IMAD.WIDE.U32 R10, R10, -0x2daee0ad, RZ ;  /* 0xd2511f530a0a7825 */ /* 0x000fca00078e00ff */
[----:B------:R-:W-:-:S05]  /*8af0*/  LOP3.LUT R4, R11, UR12, R4, 0x96, !PT ;  /* 0x0000000c0b047c12 */ /* 0x000fca000f8e9604 */
[----:B------:R-:W-:-:S05]  /*8b00*/  IMAD.WIDE.U32 R4, R4, -0x326172a9, RZ ;  /* 0xcd9e8d5704047825 */ /* 0x000fca00078e00ff */
[----:B------:R-:W-:-:S04]  /*8b10*/  LOP3.LUT R3, R5, UR39, R6, 0x96, !PT ;  /* 0x0000002705037c12 */ /* 0x000fc8000f8e9606 */
[----:B------:R-:W-:-:S04]  /*8b20*/  LOP3.LUT R6, R3, 0xff, RZ, 0xc0, !PT ;  /* 0x000000ff03067812 */ /* 0x000fc800078ec0ff */
[----:B------:R-:W-:Y:S02]  /*8b30*/  ISETP.LE.U32.AND P4, PT, R6, UR23, PT ;  /* 0x0000001706007c0c */ /* 0x000fe4000bf83070 */
[----:B------:R-:W-:-:S04]  /*8b40*/  LOP3.LUT R6, R3, 0xffff, RZ, 0xc0, !PT ;  /* 0x0000ffff03067812 */ /* 0x000fc800078ec0ff */
[----:B------:R-:W-:Y:S01]  /*8b50*/  SHF.R.U32.HI R6, RZ, 0x8, R6 ;  /* 0x00000008ff067819 */ /* 0x000fe20000011606 */
[----:B------:R-:W-:-:S03]  /*8b60*/  @!P2 HADD2 R249, -R199.H0_H0, -RZ.H0_H0 ;  /* 0xa00000ffc7f9a230 */ /* 0x000fc60000000900 */
[----:B------:R-:W-:Y:S02]  /*8b70*/  LOP3.LUT R6, R6, 0xffff, RZ, 0xc0, !PT ;  /* 0x0000ffff06067812 */ /* 0x000fe400078ec0ff */
[--C-:B------:R-:W-:Y:S02]  /*8b80*/  SHF.R.U32.HI R9, RZ, 0x10, R3.reuse ;  /* 0x00000010ff097819 */ /* 0x100fe40000011603 */
[----:B------:R-:W-:Y:S01]  /*8b90*/  SHF.R.U32.HI R3, RZ, 0x18, R3 ;  /* 0x00000018ff037819 */ /* 0x000fe20000011603 */
[----:B------:R-:W4:Y:S01]  /*8ba0*/  MUFU.EX2 R8, R110 ;  /* 0x0000006e00087308 */ /* 0x000f220000000800 */
[----:B------:R-:W-:Y:S02]  /*8bb0*/  ISETP.LE.U32.AND P5, PT, R6, UR23, PT ;  /* 0x0000001706007c0c */ /* 0x000fe4000bfa3070 */
[----:B------:R-:W-:Y:S02]  /*8bc0*/  PRMT R163, R199, 0x5410, R198 ;  /* 0x00005410c7a37816 */ /* 0x000fe400000000c6 */
[----:B------:R-:W-:-:S03]  /*8bd0*/  @!P2 PRMT R199, R249, 0x5410, RZ ;  /* 0x00005410f9c7a816 */ /* 0x000fc600000000ff */
[----:B------:R-:W1:Y:S01]  /*8be0*/  MUFU.EX2 R6, R37 ;  /* 0x0000002500067308 */ /* 0x000e620000000800 */
[----:B------:R-:W-:Y:S02]  /*8bf0*/  ISETP.LE.U32.AND P2, PT, R3, UR23, PT ;  /* 0x0000001703007c0c */ /* 0x000fe4000bf43070 */
[----:B------:R-:W-:-:S05]  /*8c00*/  LOP3.LUT R9, R9, 0xff, RZ, 0xc0, !PT ;  /* 0x000000ff09097812 */ /* 0x000fca00078ec0ff */
[----:B------:R-:W1:Y:S01]  /*8c10*/  MUFU.EX2 R3, R38 ;  /* 0x0000002600037308 */ /* 0x000e620000000800 */
[----:B------:R-:W-:Y:S02]  /*8c20*/  ISETP.LE.U32.AND P6, PT, R9, UR23, PT ;  /* 0x0000001709007c0c */ /* 0x000fe4000bfc3070 */
[C---:B------:R-:W-:Y:S01]  /*8c30*/  LOP3.LUT R9, R4.reuse, 0xff, RZ, 0xc0, !PT ;  /* 0x000000ff04097812 */ /* 0x040fe200078ec0ff */
[----:B------:R-:W-:Y:S01]  /*8c40*/  @!P1 HADD2 R247, -R198.H0_H0, -RZ.H0_H0 ;  /* 0xa00000ffc6f79230 */ /* 0x000fe20000000900 */
[----:B------:R-:W-:Y:S02]  /*8c50*/  LOP3.LUT R11, R4, 0xffff, RZ, 0xc0, !PT ;  /* 0x0000ffff040b7812 */ /* 0x000fe400078ec0ff */
[----:B------:R-:W-:Y:S01]  /*8c60*/  ISETP.LE.U32.AND P3, PT, R9, UR23, PT ;  /* 0x0000001709007c0c */ /* 0x000fe2000bf63070 */
[----:B----4-:R-:W-:Y:S01]  /*8c70*/  FADD.FTZ R5, R8, R18 ;  /* 0x0000001208057221 */ /* 0x010fe20000010000 */
[--C-:B------:R-:W-:Y:S02]  /*8c80*/  SHF.R.U32.HI R9, RZ, 0x18, R4.reuse ;  /* 0x00000018ff097819 */ /* 0x100fe40000011604 */
[----:B------:R-:W-:Y:S01]  /*8c90*/  SHF.R.U32.HI R12, RZ, 0x10, R4 ;  /* 0x00000010ff0c7819 */ /* 0x000fe20000011604 */
[----:B-1----:R-:W-:Y:S01]  /*8ca0*/  FADD.FTZ R4, R6, R16 ;  /* 0x0000001006047221 */ /* 0x002fe20000010000 */
[----:B------:R-:W-:-:S02]  /*8cb0*/  PRMT R34, R23, 0x7632, R34 ;  /* 0x0000763217227816 */ /* 0x000fc40000000022 */
[----:B------:R-:W-:Y:S02]  /*8cc0*/  @!P1 PRMT R198, R247, 0x5410, RZ ;  /* 0x00005410f7c69816 */ /* 0x000fe400000000ff */
[----:B------:R-:W-:Y:S01]  /*8cd0*/  PRMT R35, R23, 0x7610, R35 ;  /* 0x0000761017237816 */ /* 0x000fe20000000023 */
[----:B------:R-:W-:Y:S01]  /*8ce0*/  FADD.FTZ R17, R3, R4 ;  /* 0x0000000403117221 */ /* 0x000fe20000010000 */
[----:B------:R-:W-:Y:S01]  /*8cf0*/  ISETP.LE.U32.AND P1, PT, R9, UR23, PT ;  /* 0x0000001709007c0c */ /* 0x000fe2000bf23070 */
[----:B------:R-:W-:Y:S01]  /*8d00*/  FADD.FTZ R9, R7, R5 ;  /* 0x0000000507097221 */ /* 0x000fe20000010000 */
[----:B------:R-:W-:Y:S01]  /*8d10*/  IMAD.WIDE.U32 R4, R13, -0x2daee0ad, RZ ;  /* 0xd2511f530d047825 */ /* 0x000fe200078e00ff */
[----:B------:R-:W-:Y:S02]  /*8d20*/  F2FP.F16.F32.PACK_AB R44, R7, R8 ;  /* 0x00000008072c723e */ /* 0x000fe400000000ff */
[----:B------:R-:W-:Y:S02]  /*8d30*/  F2FP.F16.F32.PACK_AB R45, R3, R6 ;  /* 0x00000006032d723e */ /* 0x000fe400000000ff */
[----:B------:R-:W-:-:S02]  /*8d40*/  LOP3.LUT R3, R5, UR40, R10, 0x96, !PT ;  /* 0x0000002805037c12 */ /* 0x000fc4000f8e960a */
[C---:B------:R-:W-:Y:S02]  /*8d50*/  LOP3.LUT R8, R4.reuse, 0xffff, RZ, 0xc0, !PT ;  /* 0x0000ffff04087812 */ /* 0x040fe400078ec0ff */
[----:B------:R-:W-:Y:S02]  /*8d60*/  LOP3.LUT R6, R4, 0xff, RZ, 0xc0, !PT ;  /* 0x000000ff04067812 */ /* 0x000fe400078ec0ff */
[----:B------:R-:W-:Y:S01]  /*8d70*/  LOP3.LUT R16, R65, UR21, R90, 0x96, !PT ;  /* 0x0000001541107c12 */ /* 0x000fe2000f8e965a */
[----:B------:R-:W-:Y:S01]  /*8d80*/  IMAD.MOV.U32 R65, RZ, RZ, R147 ;  /* 0x000000ffff417224 */ /* 0x000fe200078e0093 */
[----:B------:R-:W-:Y:S01]  /*8d90*/  LOP3.LUT R18, R15, UR19, R64, 0x96, !PT ;  /* 0x000000130f127c12 */ /* 0x000fe2000f8e9640 */
[----:B------:R-:W-:Y:S02]  /*8da0*/  IMAD.MOV.U32 R64, RZ, RZ, R146 ;  /* 0x000000ffff407224 */ /* 0x000fe400078e0092 */
[----:B------:R-:W4:Y:S01]  /*8db0*/  LDL.LU.64 R146, [R1+0x390] ;  /* 0x0003900001927983 */ /* 0x000f220000300a00 */
[----:B---3--:R-:W-:-:S05]  /*8dc0*/  @!P4 HADD2 R158, -R35.H0_H0, -RZ.H0_H0 ;  /* 0xa00000ff239ec230 */ /* 0x008fca0000000900 */
[----:B------:R-:W-:Y:S02]  /*8dd0*/  PRMT R7, R158, 0x7610, R7 ;  /* 0x000076109e077816 */ /* 0x000fe40000000007 */
[----:B------:R-:W-:Y:S02]  /*8de0*/  PRMT R158, R35, 0x5410, R34 ;  /* 0x00005410239e7816 */ /* 0x000fe40000000022 */
[----:B------:R-:W-:Y:S02]  /*8df0*/  @!P4 PRMT R35, R7, 0x5410, RZ ;  /* 0x000054100723c816 */ /* 0x000fe400000000ff */
[----:B------:R-:W-:Y:S01]  /*8e00*/  ISETP.LE.U32.AND P4, PT, R6, UR23, PT ;  /* 0x0000001706007c0c */ /* 0x000fe2000bf83070 */
[----:B--2---:R-:W-:-:S05]  /*8e10*/  @!P5 HADD2 R109, -R34.H0_H0, -RZ.H0_H0 ;  /* 0xa00000ff226dd230 */ /* 0x004fca0000000900 */
[----:B------:R-:W-:-:S04]  /*8e20*/  PRMT R5, R109, 0x7610, R5 ;  /* 0x000076106d057816 */ /* 0x000fc80000000005 */
[----:B------:R-:W-:Y:S02]  /*8e30*/  @!P5 PRMT R34, R5, 0x5410, RZ ;  /* 0x000054100522d816 */ /* 0x000fe400000000ff */
[----:B------:R1:W2:Y:S04]  /*8e40*/  LDL.LU.S16 R5, [R1+0x10] ;  /* 0x0000100001057983 */ /* 0x0002a80000300600 */
[----:B------:R1:W3:Y:S01]  /*8e50*/  LDL.LU.S16 R6, [R1+0x34] ;  /* 0x0000340001067983 */ /* 0x0002e20000300600 */
[C---:B------:R-:W-:Y:S02]  /*8e60*/  PRMT R32, R22.reuse, 0x7610, R32 ;  /* 0x0000761016207816 */ /* 0x040fe40000000020 */
[----:B------:R-:W-:Y:S01]  /*8e70*/  PRMT R33, R22, 0x7632, R33 ;  /* 0x0000763216217816 */ /* 0x000fe20000000021 */
[----:B------:R-:W-:-:S03]  /*8e80*/  IMAD.MOV.U32 R249, RZ, RZ, R148 ;  /* 0x000000fffff97224 */ /* 0x000fc600078e0094 */
[----:B------:R-:W-:Y:S02]  /*8e90*/  PRMT R148, R32, 0x5410, R33 ;  /* 0x0000541020947816 */ /* 0x000fe40000000021 */
[--C-:B------:R-:W-:Y:S02]  /*8ea0*/  SHF.R.U32.HI R13, RZ, 0x10, R4.reuse ;  /* 0x00000010ff0d7819 */ /* 0x100fe40000011604 */
[----:B------:R-:W-:Y:S02]  /*8eb0*/  SHF.R.U32.HI R7, RZ, 0x18, R4 ;  /* 0x00000018ff077819 */ /* 0x000fe40000011604 */
[----:B------:R-:W-:Y:S01]  /*8ec0*/  SHF.R.U32.HI R4, RZ, 0x8, R11 ;  /* 0x00000008ff047819 */ /* 0x000fe2000001160b */
[----:B---3--:R-:W-:-:S05]  /*8ed0*/  @!P6 HADD2 R6, -R32.H0_H0, -RZ.H0_H0 ;  /* 0xa00000ff2006e230 */ /* 0x008fca0000000900 */
[----:B------:R-:W-:-:S04]  /*8ee0*/  PRMT R10, R6, 0x7610, R10 ;  /* 0x00007610060a7816 */ /* 0x000fc8000000000a */
[----:B------:R-:W-:Y:S02]  /*8ef0*/  @!P6 PRMT R32, R10, 0x5410, RZ ;  /* 0x000054100a20e816 */ /* 0x000fe400000000ff */
[----:B------:R1:W3:Y:S04]  /*8f00*/  LDL.LU.S16 R10, [R1+0x38] ;  /* 0x00003800010a7983 */ /* 0x0002e80000300600 */
[----:B------:R1:W4:Y:S01]  /*8f10*/  LDL.LU.S16 R109, [R1+0x3c] ;  /* 0x00003c00016d7983 */ /* 0x0003220000300600 */
[----:B------:R-:W-:Y:S01]  /*8f20*/  LOP3.LUT R4, R4, 0xffff, RZ, 0xc0, !PT ;  /* 0x0000ffff04047812 */ /* 0x000fe200078ec0ff */
[----:B--2---:R-:W-:-:S03]  /*8f30*/  @!P2 HADD2 R5, -R33.H0_H0, -RZ.H0_H0 ;  /* 0xa00000ff2105a230 */ /* 0x004fc60000000900 */
[----:B------:R-:W-:Y:S02]  /*8f40*/  ISETP.LE.U32.AND P5, PT, R4, UR23, PT ;  /* 0x0000001704007c0c */ /* 0x000fe4000bfa3070 */
[----:B------:R-:W-:Y:S02]  /*8f50*/  PRMT R91, R5, 0x7610, R91 ;  /* 0x00007610055b7816 */ /* 0x000fe4000000005b */
[----:B------:R-:W-:Y:S01]  /*8f60*/  LOP3.LUT R4, R12, 0xff, RZ, 0xc0, !PT ;  /* 0x000000ff0c047812 */ /* 0x000fe200078ec0ff */
[----:B------:R-:W2:Y:S01]  /*8f70*/  MUFU.EX2 R5, R108 ;  /* 0x0000006c00057308 */ /* 0x000ea20000000800 */
[----:B------:R-:W-:Y:S02]  /*8f80*/  @!P2 PRMT R33, R91, 0x5410, RZ ;  /* 0x000054105b21a816 */ /* 0x000fe400000000ff */
[----:B------:R-:W-:-:S05]  /*8f90*/  ISETP.LE.U32.AND P2, PT, R4, UR23, PT ;  /* 0x0000001704007c0c */ /* 0x000fca000bf43070 */
[----:B------:R-:W1:Y:S01]  /*8fa0*/  MUFU.EX2 R4, R106 ;  /* 0x0000006a00047308 */ /* 0x000e620000000800 */
[----:B------:R-:W-:-:S04]  /*8fb0*/  SHF.R.U32.HI R6, RZ, 0x10, R3 ;  /* 0x00000010ff067819 */ /* 0x000fc80000011603 */
[----:B------:R-:W-:Y:S02]  /*8fc0*/  LOP3.LUT R6, R6, 0xff, RZ, 0xc0, !PT ;  /* 0x000000ff06067812 */ /* 0x000fe400078ec0ff */
[----:B------:R-:W-:Y:S02]  /*8fd0*/  PRMT R29, R30, 0x7632, R29 ;  /* 0x000076321e1d7816 */ /* 0x000fe4000000001d */
[----:B------:R-:W-:Y:S01]  /*8fe0*/  ISETP.LE.U32.AND P6, PT, R6, UR23, PT ;  /* 0x0000001706007c0c */ /* 0x000fe2000bfc3070 */
[----:B--2---:R-:W-:Y:S01]  /*8ff0*/  FADD.FTZ R6, R5, R9 ;  /* 0x0000000905067221 */ /* 0x004fe20000010000 */
[----:B------:R-:W-:Y:S02]  /*9000*/  PRMT R91, R30, 0x5410, R29 ;  /* 0x000054101e5b7816 */ /* 0x000fe4000000001d */
[----:B-1----:R-:W-:Y:S01]  /*9010*/  F2FP.F16.F32.PACK_AB R42, R4, R5 ;  /* 0x00000005042a723e */ /* 0x002fe200000000ff */
[----:B---3--:R-:W-:-:S05]  /*9020*/  @!P3 HADD2 R10, -R30.H0_H0, -RZ.H0_H0 ;  /* 0xa00000ff1e0ab230 */ /* 0x008fca0000000900 */
[----:B------:R-:W-:Y:S01]  /*9030*/  PRMT R110, R10, 0x7610, R110 ;  /* 0x000076100a6e7816 */ /* 0x000fe2000000006e */
[----:B------:R-:W-:Y:S01]  /*9040*/  FADD.FTZ R10, R4, R6 ;  /* 0x00000006040a7221 */ /* 0x000fe20000010000 */
[----:B------:R-:W-:Y:S01]  /*9050*/  LOP3.LUT R4, R3, 0xff, RZ, 0xc0, !PT ;  /* 0x000000ff03047812 */ /* 0x000fe200078ec0ff */
[----:B----4-:R-:W-:Y:S01]  /*9060*/  @!P5 HADD2 R109, -R29.H0_H0, -RZ.H0_H0 ;  /* 0xa00000ff1d6dd230 */ /* 0x010fe20000000900 */
[----:B------:R-:W-:Y:S02]  /*9070*/  @!P3 PRMT R30, R110, 0x5410, RZ ;  /* 0x000054106e1eb816 */ /* 0x000fe400000000ff */
[----:B------:R-:W-:Y:S02]  /*9080*/  ISETP.LE.U32.AND P3, PT, R4, UR23, PT ;  /* 0x0000001704007c0c */ /* 0x000fe4000bf63070 */
[----:B------:R-:W-:Y:S01]  /*9090*/  PRMT R106, R109, 0x7610, R106 ;  /* 0x000076106d6a7816 */ /* 0x000fe2000000006a */
[----:B------:R1:W2:Y:S03]  /*90a0*/  LDL.LU.S16 R4, [R1+0x40] ;  /* 0x0000400001047983 */ /* 0x0002a60000300600 */
[----:B------:R-:W-:-:S02]  /*90b0*/  @!P5 PRMT R29, R106, 0x5410, RZ ;  /* 0x000054106a1dd816 */ /* 0x000fc400000000ff */
[----:B------:R1:W3:Y:S01]  /*90c0*/  LDL.LU.S16 R106, [R1+0x44] ;  /* 0x00004400016a7983 */ /* 0x0002e20000300600 */
[C---:B------:R-:W-:Y:S02]  /*90d0*/  PRMT R28, R24.reuse, 0x7632, R28 ;  /* 0x00007632181c7816 */ /* 0x040fe4000000001c */
[----:B------:R-:W-:Y:S01]  /*90e0*/  PRMT R27, R24, 0x7610, R27 ;  /* 0x00007610181b7816 */ /* 0x000fe2000000001b */
[----:B------:R-:W-:Y:S02]  /*90f0*/  IMAD.MOV.U32 R247, RZ, RZ, R149 ;  /* 0x000000fffff77224 */ /* 0x000fe400078e0095 */
[----:B------:R-:W-:Y:S01]  /*9100*/  IMAD.MOV.U32 R149, RZ, RZ, R162 ;  /* 0x000000ffff957224 */ /* 0x000fe200078e00a2 */
[----:B------:R-:W-:Y:S01]  /*9110*/  PRMT R162, R27, 0x5410, R28 ;  /* 0x000054101ba27816 */ /* 0x000fe2000000001c */
[----:B--2---:R-:W-:-:S05]  /*9120*/  @!P1 HADD2 R4, -R28.H0_H0, -RZ.H0_H0 ;  /* 0xa00000ff1c049230 */ /* 0x004fca0000000900 */
[----:B------:R-:W-:Y:S01]  /*9130*/  PRMT R108, R4, 0x7610, R108 ;  /* 0x00007610046c7816 */ /* 0x000fe2000000006c */
[----:B---3--:R-:W-:Y:S01]  /*9140*/  @!P2 HADD2 R106, -R27.H0_H0, -RZ.H0_H0 ;  /* 0xa00000ff1b6aa230 */ /* 0x008fe20000000900 */
[----:B------:R-:W-:-:S04]  /*9150*/  SHF.R.U32.HI R4, RZ, 0x18, R3 ;  /* 0x00000018ff047819 */ /* 0x000fc80000011603 */
[----:B------:R-:W-:Y:S02]  /*9160*/  ISETP.LE.U32.AND P5, PT, R4, UR23, PT ;  /* 0x0000001704007c0c */ /* 0x000fe4000bfa3070 */
[----:B------:R-:W-:-:S04]  /*9170*/  PRMT R4, R106, 0x7610, R4 ;  /* 0x000076106a047816 */ /* 0x000fc80000000004 */
[----:B------:R-:W-:Y:S02]  /*9180*/  @!P2 PRMT R27, R4, 0x5410, RZ ;  /* 0x00005410041ba816 */ /* 0x000fe400000000ff */
[----:B------:R1:W2:Y:S01]  /*9190*/  LDL.LU.S16 R4, [R1+0x48] ;  /* 0x0000480001047983 */ /* 0x0002a20000300600 */
[C---:B------:R-:W-:Y:S02]  /*91a0*/  PRMT R36, R31.reuse, 0x7610, R36 ;  /* 0x000076101f247816 */ /* 0x040fe40000000024 */
[----:B------:R-:W-:Y:S01]  /*91b0*/  PRMT R49, R31, 0x7632, R49 ;  /* 0x000076321f317816 */ /* 0x000fe20000000031 */
[----:B------:R-:W-:-:S03]  /*91c0*/  IMAD.MOV.U32 R110, RZ, RZ, R160 ;  /* 0x000000ffff6e7224 */ /* 0x000fc600078e00a0 */
[----:B------:R-:W-:Y:S02]  /*91d0*/  PRMT R160, R36, 0x5410, R49 ;  /* 0x0000541024a07816 */ /* 0x000fe40000000031 */
[----:B------:R-:W-:Y:S01]  /*91e0*/  LOP3.LUT R3, R3, 0xffff, RZ, 0xc0, !PT ;  /* 0x0000ffff03037812 */ /* 0x000fe200078ec0ff */
[----:B--2---:R-:W-:-:S05]  /*91f0*/  @!P3 HADD2 R4, -R36.H0_H0, -RZ.H0_H0 ;  /* 0xa00000ff2404b230 */ /* 0x004fca0000000900 */
[----:B------:R-:W-:-:S04]  /*9200*/  PRMT R5, R4, 0x7610, R5 ;  /* 0x0000761004057816 */ /* 0x000fc80000000005 */
[----:B------:R-:W-:Y:S02]  /*9210*/  @!P3 PRMT R36, R5, 0x5410, RZ ;  /* 0x000054100524b816 */ /* 0x000fe400000000ff */
[----:B------:R1:W2:Y:S01]  /*9220*/  LDL.LU.S16 R5, [R1+0x4c] ;  /* 0x00004c0001057983 */ /* 0x0002a20000300600 */
[----:B------:R-:W-:-:S04]  /*9230*/  SHF.R.U32.HI R3, RZ, 0x8, R3 ;  /* 0x00000008ff037819 */ /* 0x000fc80000011603 */
[----:B------:R-:W-:-:S04]  /*9240*/  LOP3.LUT R3, R3, 0xffff, RZ, 0xc0, !PT ;  /* 0x0000ffff03037812 */ /* 0x000fc800078ec0ff */
[----:B------:R-:W-:Y:S02]  /*9250*/  ISETP.LE.U32.AND P2, PT, R3, UR23, PT ;  /* 0x0000001703007c0c */ /* 0x000fe4000bf43070 */
[----:B------:R-:W-:Y:S01]  /*9260*/  @!P1 PRMT R28, R108, 0x5410, RZ ;  /* 0x000054106c1c9816 */ /* 0x000fe200000000ff */
[----:B------:R-:W-:Y:S01]  /*9270*/  IMAD.MOV.U32 R108, RZ, RZ, R64 ;  /* 0x000000ffff6c7224 */ /* 0x000fe200078e0040 */
[----:B------:R3:W4:Y:S01]  /*9280*/  MUFU.EX2 R4, R46 ;  /* 0x0000002e00047308 */ /* 0x0007220000000800 */
[----:B------:R1:W4:Y:S01]  /*9290*/  LDL.LU.S16 R64, [R1+0x50] ;  /* 0x0000500001407983 */ /* 0x0003220000300600 */
[----:B------:R-:W-:Y:S02]  /*92a0*/  ISETP.LE.U32.AND P1, PT, R7, UR23, PT ;  /* 0x0000001707007c0c */ /* 0x000fe4000bf23070 */
[C---:B------:R-:W-:Y:S02]  /*92b0*/  PRMT R39, R26.reuse, 0x7632, R39 ;  /* 0x000076321a277816 */ /* 0x040fe40000000027 */
[----:B------:R-:W-:-:S02]  /*92c0*/  PRMT R38, R26, 0x7610, R38 ;  /* 0x000076101a267816 */ /* 0x000fc40000000026 */
[----:B------:R1:W-:Y:S01]  /*92d0*/  MUFU.EX2 R7, R105 ;  /* 0x0000006900077308 */ /* 0x0003e20000000800 */
[----:B---3--:R3:W3:Y:S04]  /*92e0*/  LDL.LU.S16 R46, [R1+0x54] ;  /* 0x00005400012e7983 */ /* 0x0086e80000300600 */
[----:B-1----:R1:W4:Y:S01]  /*92f0*/  LDL.LU.S16 R105, [R1+0x5c] ;  /* 0x00005c0001697983 */ /* 0x0023220000300600 */
[----:B--2---:R-:W-:-:S05]  /*9300*/  @!P2 HADD2 R5, -R49.H0_H0, -RZ.H0_H0 ;  /* 0xa00000ff3105a230 */ /* 0x004fca0000000900 */
[----:B------:R-:W-:-:S04]  /*9310*/  PRMT R6, R5, 0x7610, R6 ;  /* 0x0000761005067816 */ /* 0x000fc80000000006 */
[----:B------:R-:W-:Y:S02]  /*9320*/  @!P2 PRMT R49, R6, 0x5410, RZ ;  /* 0x000054100631a816 */ /* 0x000fe400000000ff */
[----:B------:R2:W-:Y:S02]  /*9330*/  MUFU.EX2 R6, R102 ;  /* 0x0000006600067308 */ /* 0x0005e40000000800 */
[----:B--2---:R1:W2:Y:S04]  /*9340*/  LDL.LU.S16 R102, [R1+0x58] ;  /* 0x0000580001667983 */ /* 0x0042a80000300600 */
[----:B------:R1:W2:Y:S01]  /*9350*/  LDL.LU.S16 R26, [R1+0x64] ;  /* 0x00006400011a7983 */ /* 0x0002a20000300600 */
[----:B------:R-:W-:-:S03]  /*9360*/  LOP3.LUT R5, R13, 0xff, RZ, 0xc0, !PT ;  /* 0x000000ff0d057812 */ /* 0x000fc600078ec0ff */
[----:B------:R1:W2:Y:S01]  /*9370*/  LDL.LU.S16 R13, [R1+0x60] ;  /* 0x00006000010d7983 */ /* 0x0002a20000300600 */
[----:B------:R-:W-:-:S04]  /*9380*/  SHF.R.U32.HI R3, RZ, 0x8, R8 ;  /* 0x00000008ff037819 */ /* 0x000fc80000011608 */
[----:B------:R-:W-:Y:S02]  /*9390*/  LOP3.LUT R3, R3, 0xffff, RZ, 0xc0, !PT ;  /* 0x0000ffff03037812 */ /* 0x000fe400078ec0ff */
[----:B------:R-:W-:Y:S02]  /*93a0*/  ISETP.LE.U32.AND P2, PT, R5, UR23, PT ;  /* 0x0000001705007c0c */ /* 0x000fe4000bf43070 */
[----:B------:R-:W-:Y:S02]  /*93b0*/  ISETP.LE.U32.AND P3, PT, R3, UR23, PT ;  /* 0x0000001703007c0c */ /* 0x000fe4000bf63070 */
[----:B------:R-:W1:Y:S01]  /*93c0*/  MUFU.EX2 R3, R47 ;  /* 0x0000002f00037308 */ /* 0x000e620000000800 */
[----:B---3--:R-:W-:Y:S02]  /*93d0*/  @!P6 HADD2 R46, -R38.H0_H0, -RZ.H0_H0 ;  /* 0xa00000ff262ee230 */ /* 0x008fe40000000900 */
[----:B------:R-:W-:Y:S02]  /*93e0*/  IMAD.MOV.U32 R109, RZ, RZ, R65 ;  /* 0x000000ffff6d7224 */ /* 0x000fe400078e0041 */
[----:B----4-:R-:W-:-:S02]  /*93f0*/  @!P5 HADD2 R64, -R39.H0_H0, -RZ.H0_H0 ;  /* 0xa00000ff2740d230 */ /* 0x010fc40000000900 */
[----:B------:R-:W-:Y:S01]  /*9400*/  IMAD.MOV.U32 R65, RZ, RZ, R249 ;  /* 0x000000ffff417224 */ /* 0x000fe200078e00f9 */
[----:B------:R-:W-:Y:S01]  /*9410*/  PRMT R57, R25, 0x7610, R57 ;  /* 0x0000761019397816 */ /* 0x000fe20000000039 */
[----:B------:R-:W-:Y:S01]  /*9420*/  IMAD.MOV.U32 R249, RZ, RZ, R240 ;  /* 0x000000fffff97224 */ /* 0x000fe200078e00f0 */
[----:B------:R-:W-:Y:S01]  /*9430*/  PRMT R8, R46, 0x7610, R8 ;  /* 0x000076102e087816 */ /* 0x000fe20000000008 */
[----:B------:R-:W-:Y:S02]  /*9440*/  IMAD.MOV.U32 R240, RZ, RZ, R153 ;  /* 0x000000fffff07224 */ /* 0x000fe400078e0099 */
[----:B------:R-:W-:Y:S02]  /*9450*/  IMAD.MOV.U32 R153, RZ, RZ, R154 ;  /* 0x000000ffff997224 */ /* 0x000fe400078e009a */
[----:B------:R-:W-:Y:S01]  /*9460*/  IMAD.MOV.U32 R154, RZ, RZ, R159 ;  /* 0x000000ffff9a7224 */ /* 0x000fe200078e009f */
[----:B------:R-:W-:Y:S02]  /*9470*/  PRMT R159, R38, 0x5410, R39 ;  /* 0x00005410269f7816 */ /* 0x000fe40000000027 */
[----:B------:R-:W-:-:S02]  /*9480*/  PRMT R9, R64, 0x7610, R9 ;  /* 0x0000761040097816 */ /* 0x000fc40000000009 */
[----:B------:R-:W-:Y:S01]  /*9490*/  @!P6 PRMT R38, R8, 0x5410, RZ ;  /* 0x000054100826e816 */ /* 0x000fe200000000ff */
[----:B------:R-:W-:Y:S01]  /*94a0*/  FADD.FTZ R8, R4, R17 ;  /* 0x0000001104087221 */ /* 0x000fe20000010000 */
[----:B------:R-:W-:-:S03]  /*94b0*/  @!P5 PRMT R39, R9, 0x5410, RZ ;  /* 0x000054100927d816 */ /* 0x000fc600000000ff */
[----:B-1----:R-:W-:Y:S01]  /*94c0*/  FADD.FTZ R9, R3, R8 ;  /* 0x0000000803097221 */ /* 0x002fe20000010000 */
[----:B------:R-:W-:Y:S01]  /*94d0*/  MUFU.EX2 R5, R56 ;  /* 0x0000003800057308 */ /* 0x000fe20000000800 */
[----:B------:R-:W-:Y:S02]  /*94e0*/  PRMT R58, R25, 0x7632, R58 ;  /* 0x00007632193a7816 */ /* 0x000fe4000000003a */
[----:B------:R-:W-:-:S05]  /*94f0*/  F2FP.F16.F32.PACK_AB R23, R3, R4 ;  /* 0x000000040317723e */ /* 0x000fca00000000ff */
[----:B------:R-:W1:Y:S01]  /*9500*/  MUFU.EX2 R3, R59 ;  /* 0x0000003b00037308 */ /* 0x000e620000000800 */
[----:B------:R-:W-:Y:S02]  /*9510*/  IMAD.MOV.U32 R47, RZ, RZ, R109 ;  /* 0x000000ffff2f7224 */ /* 0x000fe400078e006d */
[----:B------:R-:W-:Y:S02]  /*9520*/  IMAD.MOV.U32 R109, RZ, RZ, R252 ;  /* 0x000000ffff6d7224 */ /* 0x000fe400078e00fc */
[----:B------:R-:W-:Y:S01]  /*9530*/  IMAD.MOV.U32 R252, RZ, RZ, R154 ;  /* 0x000000fffffc7224 */ /* 0x000fe200078e009a */
[----:B------:R-:W-:Y:S02]  /*9540*/  PRMT R154, R57, 0x5410, R58 ;  /* 0x00005410399a7816 */ /* 0x000fe4000000003a */
[C---:B------:R-:W-:Y:S02]  /*9550*/  PRMT R60, R19.reuse, 0x7632, R60 ;  /* 0x00007632133c7816 */ /* 0x040fe4000000003c */
[----:B------:R-:W-:-:S02]  /*9560*/  PRMT R55, R19, 0x7610, R55 ;  /* 0x0000761013377816 */ /* 0x000fc40000000037 */
[----:B------:R-:W-:Y:S02]  /*9570*/  F2FP.F16.F32.PACK_AB R22, R6, R7 ;  /* 0x000000070616723e */ /* 0x000fe400000000ff */
[----:B-1----:R-:W-:Y:S01]  /*9580*/  F2FP.F16.F32.PACK_AB R21, R3, R5 ;  /* 0x000000050315723e */ /* 0x002fe200000000ff */
[----:B------:R-:W-:Y:S02]  /*9590*/  IMAD.MOV.U32 R64, RZ, RZ, R65 ;  /* 0x000000ffff407224 */ /* 0x000fe400078e0041 */
[----:B--2---:R-:W-:-:S05]  /*95a0*/  @!P2 HADD2 R26, -R57.H0_H0, -RZ.H0_H0 ;  /* 0xa00000ff391aa230 */ /* 0x004fca0000000900 */
[----:B------:R-:W-:Y:S02]  /*95b0*/  PRMT R8, R26, 0x7610, R8 ;  /* 0x000076101a087816 */ /* 0x000fe40000000008 */
[----:B------:R1:W2:Y:S01]  /*95c0*/  LDL.LU.S16 R26, [R1+0x8c] ;  /* 0x00008c00011a7983 */ /* 0x0002a20000300600 */
[----:B------:R-:W-:Y:S01]  /*95d0*/  @!P1 HADD2 R13, -R58.H0_H0, -RZ.H0_H0 ;  /* 0xa00000ff3a0d9230 */ /* 0x000fe20000000900 */
[----:B------:R-:W-:-:S04]  /*95e0*/  @!P2 PRMT R57, R8, 0x5410, RZ ;  /* 0x000054100839a816 */ /* 0x000fc800000000ff */
[----:B------:R-:W-:Y:S01]  /*95f0*/  PRMT R4, R13, 0x7610, R4 ;  /* 0x000076100d047816 */ /* 0x000fe20000000004 */
[----:B------:R-:W-:-:S03]  /*9600*/  FADD.FTZ R8, R7, R10 ;  /* 0x0000000a07087221 */ /* 0x000fc60000010000 */
[----:B------:R-:W-:Y:S01]  /*9610*/  @!P1 PRMT R58, R4, 0x5410, RZ ;  /* 0x00005410043a9816 */ /* 0x000fe200000000ff */
[----:B------:R-:W-:Y:S01]  /*9620*/  FADD.FTZ R4, R5, R9 ;  /* 0x0000000905047221 */ /* 0x000fe20000010000 */
[----:B------:R-:W-:Y:S01]  /*9630*/  FADD.FTZ R19, R6, R8 ;  /* 0x0000000806137221 */ /* 0x000fe20000010000 */
[----:B------:R-:W-:Y:S02]  /*9640*/  @!P3 HADD2 R102, -R60.H0_H0, -RZ.H0_H0 ;  /* 0xa00000ff3c66b230 */ /* 0x000fe40000000900 */
[----:B------:R-:W-:-:S04]  /*9650*/  IMAD.WIDE.U32 R6, R18, -0x2daee0ad, RZ ;  /* 0xd2511f5312067825 */ /* 0x000fc800078e00ff */
[----:B------:R-:W-:Y:S01]  /*9660*/  FADD.FTZ R17, R3, R4 ;  /* 0x0000000403117221 */ /* 0x000fe20000010000 */
[----:B------:R-:W-:Y:S01]  /*9670*/  IMAD.WIDE.U32 R4, R16, -0x2daee0ad, RZ ;  /* 0xd2511f5310047825 */ /* 0x000fe200078e00ff */
[----:B------:R-:W-:-:S03]  /*9680*/  PRMT R11, R102, 0x7610, R11 ;  /* 0x00007610660b7816 */ /* 0x000fc6000000000b */
[----:B------:R-:W-:Y:S01]  /*9690*/  IMAD.MOV.U32 R65, RZ, RZ, R251 ;  /* 0x000000ffff417224 */ /* 0x000fe200078e00fb */
[----:B------:R-:W-:Y:S02]  /*96a0*/  LOP3.LUT R10, R5, UR18, R20, 0x96, !PT ;  /* 0x00000012050a7c12 */ /* 0x000fe4000f8e9614 */
[----:B------:R-:W-:Y:S01]  /*96b0*/  LOP3.LUT R8, R7, UR16, R4, 0x96, !PT ;  /* 0x0000001007087c12 */ /* 0x000fe2000f8e9604 */
[----:B------:R-:W-:Y:S01]  /*96c0*/  IMAD.MOV.U32 R251, RZ, RZ, R153 ;  /* 0x000000fffffb7224 */ /* 0x000fe200078e0099 */
[----:B------:R-:W-:Y:S01]  /*96d0*/  PRMT R153, R55, 0x5410, R60 ;  /* 0x0000541037997816 */ /* 0x000fe2000000003c */
[----:B------:R-:W-:Y:S01]  /*96e0*/  @!P4 HADD2 R105, -R55.H0_H0, -RZ.H0_H0 ;  /* 0xa00000ff3769c230 */ /* 0x000fe20000000900 */
[----:B------:R-:W-:Y:S01]  /*96f0*/  @!P3 PRMT R60, R11, 0x5410, RZ ;  /* 0x000054100b3cb816 */ /* 0x000fe200000000ff */
[----:B------:R-:W-:-:S04]  /*9700*/  IMAD.WIDE.U32 R10, R10, -0x326172a9, RZ ;  /* 0xcd9e8d570a0a7825 */ /* 0x000fc800078e00ff */
[----:B------:R-:W-:Y:S01]  /*9710*/  IMAD.WIDE.U32 R8, R8, -0x326172a9, RZ ;  /* 0xcd9e8d5708087825 */ /* 0x000fe200078e00ff */
[----:B------:R-:W-:Y:S02]  /*9720*/  PRMT R12, R105, 0x7610, R12 ;  /* 0x00007610690c7816 */ /* 0x000fe4000000000c */
[----:B------:R-:W-:Y:S02]  /*9730*/  LOP3.LUT R5, R11, UR17, R14, 0x96, !PT ;  /* 0x000000110b057c12 */ /* 0x000fe4000f8e960e */
[----:B------:R-:W-:Y:S02]  /*9740*/  LOP3.LUT R10, R9, UR15, R10, 0x96, !PT ;  /* 0x0000000f090a7c12 */ /* 0x000fe4000f8e960a */
[----:B------:R-:W-:Y:S01]  /*9750*/  @!P4 PRMT R55, R12, 0x5410, RZ ;  /* 0x000054100c37c816 */ /* 0x000fe200000000ff */
[----:B------:R-:W-:-:S04]  /*9760*/  IMAD.WIDE.U32 R4, R5, -0x2daee0ad, RZ ;  /* 0xd2511f5305047825 */ /* 0x000fc800078e00ff */
[----:B------:R-:W-:Y:S01]  /*9770*/  IMAD.WIDE.U32 R12, R10, -0x2daee0ad, RZ ;  /* 0xd2511f530a0c7825 */ /* 0x000fe200078e00ff */
[----:B------:R-:W-:-:S04]  /*9780*/  LOP3.LUT R6, R5, UR14, R6, 0x96, !PT ;  /* 0x0000000e05067c12 */ /* 0x000fc8000f8e9606 */
[----:B------:R-:W-:Y:S01]  /*9790*/  LOP3.LUT R4, R13, UR12, R4, 0x96, !PT ;  /* 0x0000000c0d047c12 */ /* 0x000fe2000f8e9604 */
[----:B------:R-:W-:-:S04]  /*97a0*/  IMAD.WIDE.U32 R6, R6, -0x326172a9, RZ ;  /* 0xcd9e8d5706067825 */ /* 0x000fc800078e00ff */
[----:B------:R-:W-:-:S05]  /*97b0*/  IMAD.WIDE.U32 R4, R4, -0x326172a9, RZ ;  /* 0xcd9e8d5704047825 */ /* 0x000fca00078e00ff */
[----:B------:R-:W-:-:S04]  /*97c0*/  LOP3.LUT R3, R5, UR39, R6, 0x96, !PT ;  /* 0x0000002705037c12 */ /* 0x000fc8000f8e9606 */
[----:B------:R-:W-:-:S04]  /*97d0*/  LOP3.LUT R6, R3, 0xff, RZ, 0xc0, !PT ;  /* 0x000000ff03067812 */ /* 0x000fc800078ec0ff */
[----:B------:R-:W-:Y:S02]  /*97e0*/  ISETP.LE.U32.AND P1, PT, R6, UR23, PT ;  /* 0x0000001706007c0c */ /* 0x000fe4000bf23070 */
[----:B------:R-:W-:-:S04]  /*97f0*/  LOP3.LUT R6, R3, 0xffff, RZ, 0xc0, !PT ;  /* 0x0000ffff03067812 */ /* 0x000fc800078ec0ff */
[----:B------:R-:W-:-:S04]  /*9800*/  SHF.R.U32.HI R6, RZ, 0x8, R6 ;  /* 0x00000008ff067819 */ /* 0x000fc80000011606 */
[----:B------:R-:W-:Y:S02]  /*9810*/  LOP3.LUT R6, R6, 0xffff, RZ, 0xc0, !PT ;  /* 0x0000ffff06067812 */ /* 0x000fe400078ec0ff */
[--C-:B------:R-:W-:Y:S02]  /*9820*/  SHF.R.U32.HI R9, RZ, 0x10, R3.reuse ;  /* 0x00000010ff097819 */ /* 0x100fe40000011603 */
[----:B------:R-:W-:Y:S02]  /*9830*/  SHF.R.U32.HI R3, RZ, 0x18, R3 ;  /* 0x00000018ff037819 */ /* 0x000fe40000011603 */
[----:B------:R-:W-:Y:S02]  /*9840*/  ISETP.LE.U32.AND P5, PT, R6, UR23, PT ;  /* 0x0000001706007c0c */ /* 0x000fe4000bfa3070 */
[----:B------:R-:W3:Y:S01]  /*9850*/  MUFU.EX2 R6, R61 ;  /* 0x0000003d00067308 */ /* 0x000ee20000000800 */
[----:B------:R-:W-:Y:S02]  /*9860*/  ISETP.LE.U32.AND P4, PT, R3, UR23, PT ;  /* 0x0000001703007c0c */ /* 0x000fe4000bf83070 */
[----:B------:R-:W-:-:S05]  /*9870*/  LOP3.LUT R9, R9, 0xff, RZ, 0xc0, !PT ;  /* 0x000000ff09097812 */ /* 0x000fca00078ec0ff */
[----:B------:R-:W4:Y:S01]  /*9880*/  MUFU.EX2 R3, R66 ;  /* 0x0000004200037308 */ /* 0x000f220000000800 */
[----:B------:R-:W-:Y:S02]  /*9890*/  ISETP.LE.U32.AND P6, PT, R9, UR23, PT ;  /* 0x0000001709007c0c */ /* 0x000fe4000bfc3070 */
[C---:B------:R-:W-:Y:S02]  /*98a0*/  LOP3.LUT R9, R4.reuse, 0xff, RZ, 0xc0, !PT ;  /* 0x000000ff04097812 */ /* 0x040fe400078ec0ff */
[----:B------:R-:W-:Y:S02]  /*98b0*/  LOP3.LUT R11, R4, 0xffff, RZ, 0xc0, !PT ;  /* 0x0000ffff040b7812 */ /* 0x000fe400078ec0ff */
[----:B------:R-:W-:Y:S02]  /*98c0*/  ISETP.LE.U32.AND P3, PT, R9, UR23, PT ;  /* 0x0000001709007c0c */ /* 0x000fe4000bf63070 */
[--C-:B------:R-:W-:Y:S02]  /*98d0*/  SHF.R.U32.HI R9, RZ, 0x18, R4.reuse ;  /* 0x00000018ff097819 */ /* 0x100fe40000011604 */
[----:B------:R-:W-:Y:S01]  /*98e0*/  SHF.R.U32.HI R10, RZ, 0x10, R4 ;  /* 0x00000010ff0a7819 */ /* 0x000fe20000011604 */
[----:B---3--:R-:W-:-:S04]  /*98f0*/  FADD.FTZ R4, R6, R17 ;  /* 0x0000001106047221 */ /* 0x008fc80000010000 */
[----:B----4-:R-:W-:Y:S01]  /*9900*/  FADD.FTZ R16, R3, R4 ;  /* 0x0000000403107221 */ /* 0x010fe20000010000 */
[----:B--2---:R-:W-:-:S05]  /*9910*/  @!P1 HADD2 R26, -R51.H0_H0, -RZ.H0_H0 ;  /* 0xa00000ff331a9230 */ /* 0x004fca0000000900 */
[----:B------:R-:W-:Y:S02]  /*9920*/  PRMT R4, R26, 0x7610, R4 ;  /* 0x000076101a047816 */ /* 0x000fe40000000004 */
[----:B------:R1:W2:Y:S01]  /*9930*/  LDL.LU.S16 R26, [R1+0x90] ;  /* 0x00009000011a7983 */ /* 0x0002a20000300600 */
[----:B------:R-:W-:Y:S02]  /*9940*/  LOP3.LUT R13, R7, UR13, R8, 0x96, !PT ;  /* 0x0000000d070d7c12 */ /* 0x000fe4000f8e9608 */
[----:B------:R-:W3:Y:S08]  /*9950*/  MUFU.EX2 R8, R101 ;  /* 0x0000006500087308 */ /* 0x000ef00000000800 */
[----:B------:R-:W4:Y:S01]  /*9960*/  MUFU.EX2 R7, R100 ;  /* 0x0000006400077308 */ /* 0x000f220000000800 */
[----:B------:R-:W-:Y:S01]  /*9970*/  IMAD.MOV.U32 R46, RZ, RZ, R108 ;  /* 0x000000ffff2e7224 */ /* 0x000fe200078e006c */
[----:B------:R-:W-:Y:S01]  /*9980*/  PRMT R56, R51, 0x7632, R56 ;  /* 0x0000763233387816 */ /* 0x000fe20000000038 */
[----:B------:R-:W-:-:S02]  /*9990*/  IMAD.MOV.U32 R108, RZ, RZ, R110 ;  /* 0x000000ffff6c7224 */ /* 0x000fc400078e006e */
[----:B------:R-:W-:Y:S01]  /*99a0*/  IMAD.MOV.U32 R110, RZ, RZ, R247 ;  /* 0x000000ffff6e7224 */ /* 0x000fe200078e00f7 */
[----:B------:R-:W-:Y:S01]  /*99b0*/  ISETP.LE.U32.AND P2, PT, R9, UR23, PT ;  /* 0x0000001709007c0c */ /* 0x000fe2000bf43070 */
[----:B------:R-:W-:Y:S02]  /*99c0*/  IMAD.MOV.U32 R247, RZ, RZ, R157 ;  /* 0x000000fffff77224 */ /* 0x000fe400078e009d */
[----:B---3--:R-:W-:Y:S01]  /*99d0*/  FADD.FTZ R5, R8, R19 ;  /* 0x0000001308057221 */ /* 0x008fe20000010000 */
[----:B------:R-:W-:Y:S02]  /*99e0*/  PRMT R157, R51, 0x5410, R56 ;  /* 0x00005410339d7816 */ /* 0x000fe40000000038 */
[----:B------:R-:W-:Y:S02]  /*99f0*/  F2FP.F16.F32.PACK_AB R43, R3, R6 ;  /* 0x00000006032b723e */ /* 0x000fe400000000ff */
[----:B------:R-:W-:Y:S02]  /*9a00*/  @!P1 PRMT R51, R4, 0x5410, RZ ;  /* 0x0000541004339816 */ /* 0x000fe400000000ff */
[----:B------:R-:W-:Y:S01]  /*9a10*/  LOP3.LUT R3, R10, 0xff, RZ, 0xc0, !PT ;  /* 0x000000ff0a037812 */ /* 0x000fe200078ec0ff */
[----:B----4-:R-:W-:Y:S01]  /*9a20*/  FADD.FTZ R9, R7, R5 ;  /* 0x0000000507097221 */ /* 0x010fe20000010000 */
[----:B------:R-:W-:Y:S01]  /*9a30*/  IMAD.WIDE.U32 R4, R13, -0x2daee0ad, RZ ;  /* 0xd2511f530d047825 */ /* 0x000fe200078e00ff */
[----:B------:R-:W-:-:S02]  /*9a40*/  F2FP.F16.F32.PACK_AB R37, R7, R8 ;  /* 0x000000080725723e */ /* 0x000fc400000000ff */
[----:B------:R-:W-:Y:S02]  /*9a50*/  ISETP.LE.U32.AND P1, PT, R3, UR23, PT ;  /* 0x0000001703007c0c */ /* 0x000fe4000bf23070 */
[----:B------:R-:W-:Y:S02]  /*9a60*/  LOP3.LUT R3, R5, UR40, R12, 0x96, !PT ;  /* 0x0000002805037c12 */ /* 0x000fe4000f8e960c */
[----:B------:R-:W-:Y:S01]  /*9a70*/  LOP3.LUT R8, R4, 0xffff, RZ, 0xc0, !PT ;  /* 0x0000ffff04087812 */ /* 0x000fe200078ec0ff */
[----:B--2---:R-:W-:-:S05]  /*9a80*/  @!P5 HADD2 R26, -R56.H0_H0, -RZ.H0_H0 ;  /* 0xa00000ff381ad230 */ /* 0x004fca0000000900 */
[----:B------:R-:W-:-:S04]  /*9a90*/  PRMT R5, R26, 0x7610, R5 ;  /* 0x000076101a057816 */ /* 0x000fc80000000005 */
[----:B------:R-:W-:Y:S02]  /*9aa0*/  @!P5 PRMT R56, R5, 0x5410, RZ ;  /* 0x000054100538d816 */ /* 0x000fe400000000ff */
[----:B------:R1:W2:Y:S04]  /*9ab0*/  LDL.LU.S16 R5, [R1+0x94] ;  /* 0x0000940001057983 */ /* 0x0002a80000300600 */
[----:B------:R1:W3:Y:S01]  /*9ac0*/  LDL.LU.S16 R26, [R1+0x98] ;  /* 0x00009800011a7983 */ /* 0x0002e20000300600 */
[----:B------:R-:W-:Y:S01]  /*9ad0*/  PRMT R59, R54, 0x7632, R59 ;  /* 0x00007632363b7816 */ /* 0x000fe2000000003b */
[----:B------:R-:W-:Y:S02]  /*9ae0*/  IMAD.MOV.U32 R106, RZ, RZ, R108 ;  /* 0x000000ffff6a7224 */ /* 0x000fe400078e006c */
[----:B------:R-:W-:-:S02]  /*9af0*/  IMAD.MOV.U32 R108, RZ, RZ, R64 ;  /* 0x000000ffff6c7224 */ /* 0x000fc400078e0040 */
[----:B------:R-:W-:Y:S02]  /*9b00*/  IMAD.MOV.U32 R64, RZ, RZ, R110 ;  /* 0x000000ffff407224 */ /* 0x000fe400078e006e */
[----:B------:R-:W-:Y:S01]  /*9b10*/  IMAD.MOV.U32 R110, RZ, RZ, R164 ;  /* 0x000000ffff6e7224 */ /* 0x000fe200078e00a4 */
[----:B------:R-:W-:Y:S02]  /*9b20*/  PRMT R164, R54, 0x5410, R59 ;  /* 0x0000541036a47816 */ /* 0x000fe4000000003b */
[----:B------:R-:W-:Y:S01]  /*9b30*/  LOP3.LUT R6, R4, 0xff, RZ, 0xc0, !PT ;  /* 0x000000ff04067812 */ /* 0x000fe200078ec0ff */
[----:B---3--:R-:W-:-:S05]  /*9b40*/  @!P6 HADD2 R26, -R54.H0_H0, -RZ.H0_H0 ;  /* 0xa00000ff361ae230 */ /* 0x008fca0000000900 */
[----:B------:R-:W-:-:S04]  /*9b50*/  PRMT R10, R26, 0x7610, R10 ;  /* 0x000076101a0a7816 */ /* 0x000fc8000000000a */
[----:B------:R-:W-:Y:S02]  /*9b60*/  @!P6 PRMT R54, R10, 0x5410, RZ ;  /* 0x000054100a36e816 */ /* 0x000fe400000000ff */
[----:B------:R1:W3:Y:S04]  /*9b70*/  LDL.LU.S16 R10, [R1+0x9c] ;  /* 0x00009c00010a7983 */ /* 0x0002e80000300600 */
[----:B------:R1:W4:Y:S01]  /*9b80*/  LDL.LU.S16 R26, [R1+0xa0] ;  /* 0x0000a000011a7983 */ /* 0x0003220000300600 */
[--C-:B------:R-:W-:Y:S01]  /*9b90*/  SHF.R.U32.HI R12, RZ, 0x10, R4.reuse ;  /* 0x00000010ff0c7819 */ /* 0x100fe20000011604 */
[----:B--2---:R-:W-:Y:S01]  /*9ba0*/  @!P4 HADD2 R5, -R59.H0_H0, -RZ.H0_H0 ;  /* 0xa00000ff3b05c230 */ /* 0x004fe20000000900 */
[----:B------:R-:W-:Y:S02]  /*9bb0*/  SHF.R.U32.HI R7, RZ, 0x18, R4 ;  /* 0x00000018ff077819 */ /* 0x000fe40000011604 */
[----:B------:R-:W-:-:S02]  /*9bc0*/  SHF.R.U32.HI R4, RZ, 0x8, R11 ;  /* 0x00000008ff047819 */ /* 0x000fc4000001160b */
[--C-:B------:R-:W-:Y:S02]  /*9bd0*/  LOP3.LUT R17, R15, UR19, R62.reuse, 0x96, !PT ;  /* 0x000000130f117c12 */ /* 0x100fe4000f8e963e */
[----:B------:R-:W-:Y:S02]  /*9be0*/  LOP3.LUT R4, R4, 0xffff, RZ, 0xc0, !PT ;  /* 0x0000ffff04047812 */ /* 0x000fe400078ec0ff */
[----:B------:R-:W-:Y:S02]  /*9bf0*/  PRMT R62, R5, 0x7610, R62 ;  /* 0x00007610053e7816 */ /* 0x000fe4000000003e */
[----:B------:R-:W2:Y:S01]  /*9c00*/  MUFU.EX2 R5, R97 ;  /* 0x0000006100057308 */ /* 0x000ea20000000800 */
[----:B------:R-:W-:Y:S02]  /*9c10*/  ISETP.LE.U32.AND P5, PT, R4, UR23, PT ;  /* 0x0000001704007c0c */ /* 0x000fe4000bfa3070 */
[----:B------:R-:W-:Y:S02]  /*9c20*/  @!P4 PRMT R59, R62, 0x5410, RZ ;  /* 0x000054103e3bc816 */ /* 0x000fe400000000ff */
[----:B------:R-:W-:-:S03]  /*9c30*/  ISETP.LE.U32.AND P4, PT, R6, UR23, PT ;  /* 0x0000001706007c0c */ /* 0x000fc6000bf83070 */
[----:B------:R-:W1:Y:S01]  /*9c40*/  MUFU.EX2 R4, R96 ;  /* 0x0000006000047308 */ /* 0x000e620000000800 */
[----:B------:R-:W-:Y:S02]  /*9c50*/  SHF.R.U32.HI R6, RZ, 0x10, R3 ;  /* 0x00000010ff067819 */ /* 0x000fe40000011603 */
[----:B------:R-:W-:Y:S02]  /*9c60*/  PRMT R197, R44, 0x7610, R197 ;  /* 0x000076102cc57816 */ /* 0x000fe400000000c5 */
[----:B------:R-:W-:Y:S02]  /*9c70*/  LOP3.LUT R6, R6, 0xff, RZ, 0xc0, !PT ;  /* 0x000000ff06067812 */ /* 0x000fe400078ec0ff */
[----:B------:R-:W-:Y:S02]  /*9c80*/  PRMT R196, R44, 0x7632, R196 ;  /* 0x000076322cc47816 */ /* 0x000fe400000000c4 */
[----:B------:R-:W-:Y:S01]  /*9c90*/  ISETP.LE.U32.AND P6, PT, R6, UR23, PT ;  /* 0x0000001706007c0c */ /* 0x000fe2000bfc3070 */
[----:B--2---:R-:W-:Y:S01]  /*9ca0*/  FADD.FTZ R6, R5, R9 ;  /* 0x0000000905067221 */ /* 0x004fe20000010000 */
[----:B------:R-:W-:-:S02]  /*9cb0*/  IMAD.MOV.U32 R105, RZ, RZ, R106 ;  /* 0x000000ffff697224 */ /* 0x000fc400078e006a */
[----:B------:R-:W-:Y:S02]  /*9cc0*/  IMAD.MOV.U32 R106, RZ, RZ, R108 ;  /* 0x000000ffff6a7224 */ /* 0x000fe400078e006c */
[----:B------:R-:W-:Y:S01]  /*9cd0*/  IMAD.MOV.U32 R108, RZ, RZ, R249 ;  /* 0x000000ffff6c7224 */ /* 0x000fe200078e00f9 */
[----:B-1----:R-:W-:Y:S01]  /*9ce0*/  F2FP.F16.F32.PACK_AB R31, R4, R5 ;  /* 0x00000005041f723e */ /* 0x002fe200000000ff */
[----:B------:R-:W-:Y:S01]  /*9cf0*/  IMAD.MOV.U32 R249, RZ, RZ, R151 ;  /* 0x000000fffff97224 */ /* 0x000fe200078e0097 */
[----:B------:R-:W-:Y:S01]  /*9d00*/  PRMT R151, R197, 0x5410, R196 ;  /* 0x00005410c5977816 */ /* 0x000fe200000000c4 */
        /* <DEDUP_REMOVED lines=14> */
[----:B------:R-:W-:Y:S02]  /*9df0*/  IMAD.MOV.U32 R46, RZ, RZ, R105 ;  /* 0x000000ffff2e7224 */ /* 0x000fe400078e0069 */
[----:B------:R-:W-:Y:S02]  /*9e00*/  IMAD.MOV.U32 R105, RZ, RZ, R64 ;  /* 0x000000ffff697224 */ /* 0x000fe400078e0040 */
[----:B------:R-:W-:-:S02]  /*9e10*/  IMAD.MOV.U32 R64, RZ, RZ, R65 ;  /* 0x000000ffff407224 */ /* 0x000fc400078e0041 */
        /* <DEDUP_REMOVED lines=10> */
[C---:B------:R-:W-:Y:S01]  /*9ec0*/  PRMT R193, R42.reuse, 0x7610, R193 ;  /* 0x000076102ac17816 */ /* 0x040fe200000000c1 */
[----:B------:R-:W-:Y:S01]  /*9ed0*/  IMAD.MOV.U32 R101, RZ, RZ, R47 ;  /* 0x000000ffff657224 */ /* 0x000fe200078e002f */
[----:B------:R-:W-:Y:S01]  /*9ee0*/  PRMT R192, R42, 0x7632, R192 ;  /* 0x000076322ac07816 */ /* 0x000fe200000000c0 */
[----:B------:R-:W-:Y:S02]  /*9ef0*/  IMAD.MOV.U32 R47, RZ, RZ, R65 ;  /* 0x000000ffff2f7224 */ /* 0x000fe400078e0041 */
[----:B------:R-:W-:Y:S02]  /*9f00*/  IMAD.MOV.U32 R65, RZ, RZ, R251 ;  /* 0x000000ffff417224 */ /* 0x000fe400078e00fb */
[----:B------:R-:W-:-:S02]  /*9f10*/  IMAD.MOV.U32 R251, RZ, RZ, R252 ;  /* 0x000000fffffb7224 */ /* 0x000fc400078e00fc */
[----:B------:R-:W-:Y:S01]  /*9f20*/  IMAD.MOV.U32 R252, RZ, RZ, R156 ;  /* 0x000000fffffc7224 */ /* 0x000fe200078e009c */
[----:B------:R-:W-:Y:S02]  /*9f30*/  PRMT R156, R193, 0x5410, R192 ;  /* 0x00005410c19c7816 */ /* 0x000fe400000000c0 */
[----:B------:R-:W-:Y:S01]  /*9f40*/  @!P1 PRMT R195, R19, 0x5410, RZ ;  /* 0x0000541013c39816 */ /* 0x000fe200000000ff */
[----:B--2---:R-:W-:-:S05]  /*9f50*/  @!P3 HADD2 R4, -R193.H0_H0, -RZ.H0_H0 ;  /* 0xa00000ffc104b230 */ /* 0x004fca0000000900 */
[----:B------:R-:W-:-:S04]  /*9f60*/  PRMT R5, R4, 0x7610, R5 ;  /* 0x0000761004057816 */ /* 0x000fc80000000005 */
[----:B------:R-:W-:Y:S02]  /*9f70*/  @!P3 PRMT R193, R5, 0x5410, RZ ;  /* 0x0000541005c1b816 */ /* 0x000fe400000000ff */
[----:B------:R1:W2:Y:S04]  /*9f80*/  LDL.LU.S16 R5, [R1+0xb0] ;  /* 0x0000b00001057983 */ /* 0x0002a80000300600 */
[----:B------:R1:W3:Y:S04]  /*9f90*/  LDL.LU.S16 R19, [R1+0xb8] ;  /* 0x0000b80001137983 */ /* 0x0002e80000300600 */
[----:B------:R1:W4:Y:S01]  /*9fa0*/  LDL.LU.S16 R18, [R1+0xb4] ;  /* 0x0000b40001127983 */ /* 0x0003220000300600 */
[----:B------:R-:W-:-:S03]  /*9fb0*/  PRMT R191, R23, 0x7610, R191 ;  /* 0x0000761017bf7816 */ /* 0x000fc600000000bf */
[----:B------:R1:W4:Y:S04]  /*9fc0*/  LDL.LU.S16 R45, [R1+0xc0] ;  /* 0x0000c000012d7983 */ /* 0x0003280000300600 */
[----:B------:R1:W4:Y:S04]  /*9fd0*/  LDL.LU.S16 R44, [R1+0xbc] ;  /* 0x0000bc00012c7983 */ /* 0x0003280000300600 */
[----:B------:R1:W4:Y:S01]  /*9fe0*/  LDL.LU.S16 R42, [R1+0xc8] ;  /* 0x0000c800012a7983 */ /* 0x0003220000300600 */
[----:B------:R-:W-:-:S04]  /*9ff0*/  LOP3.LUT R3, R3, 0xffff, RZ, 0xc0, !PT ;  /* 0x0000ffff03037812 */ /* 0x000fc800078ec0ff */
[----:B------:R-:W-:-:S04]  /*a000*/  SHF.R.U32.HI R3, RZ, 0x8, R3 ;  /* 0x00000008ff037819 */ /* 0x000fc80000011603 */
[----:B------:R-:W-:Y:S01]  /*a010*/  LOP3.LUT R3, R3, 0xffff, RZ, 0xc0, !PT ;  /* 0x0000ffff03037812 */ /* 0x000fe200078ec0ff */
[----:B---3--:R-:W-:-:S05]  /*a020*/  @!P6 HADD2 R19, -R191.H0_H0, -RZ.H0_H0 ;  /* 0xa00000ffbf13e230 */ /* 0x008fca0000000900 */
[----:B------:R-:W-:Y:S02]  /*a030*/  PRMT R9, R19, 0x7610, R9 ;  /* 0x0000761013097816 */ /* 0x000fe40000000009 */
[----:B------:R1:W3:Y:S01]  /*a040*/  LDL.LU.S16 R19, [R1+0xc4] ;  /* 0x0000c40001137983 */ /* 0x0002e20000300600 */
[----:B------:R-:W-:Y:S02]  /*a050*/  ISETP.LE.U32.AND P2, PT, R3, UR23, PT ;  /* 0x0000001703007c0c */ /* 0x000fe4000bf43070 */
[----:B------:R-:W-:Y:S01]  /*a060*/  SHF.R.U32.HI R3, RZ, 0x8, R8 ;  /* 0x00000008ff037819 */ /* 0x000fe20000011608 */
[----:B------:R-:W1:Y:S03]  /*a070*/  MUFU.EX2 R4, R69 ;  /* 0x0000004500047308 */ /* 0x000e660000000800 */
[----:B------:R-:W-:Y:S02]  /*a080*/  LOP3.LUT R3, R3, 0xffff, RZ, 0xc0, !PT ;  /* 0x0000ffff03037812 */ /* 0x000fe400078ec0ff */
[----:B------:R-:W-:-:S02]  /*a090*/  PRMT R190, R23, 0x7632, R190 ;  /* 0x0000763217be7816 */ /* 0x000fc400000000be */
[----:B------:R-:W-:Y:S02]  /*a0a0*/  ISETP.LE.U32.AND P3, PT, R3, UR23, PT ;  /* 0x0000001703007c0c */ /* 0x000fe4000bf63070 */
[----:B------:R-:W1:Y:S01]  /*a0b0*/  MUFU.EX2 R3, R70 ;  /* 0x0000004600037308 */ /* 0x000e620000000800 */
[----:B--2---:R-:W-:Y:S02]  /*a0c0*/  @!P2 HADD2 R5, -R192.H0_H0, -RZ.H0_H0 ;  /* 0xa00000ffc005a230 */ /* 0x004fe40000000900 */
[----:B----4-:R-:W-:Y:S02]  /*a0d0*/  @!P5 HADD2 R18, -R190.H0_H0, -RZ.H0_H0 ;  /* 0xa00000ffbe12d230 */ /* 0x010fe40000000900 */
[----:B------:R-:W-:Y:S01]  /*a0e0*/  IMAD.MOV.U32 R26, RZ, RZ, R108 ;  /* 0x000000ffff1a7224 */ /* 0x000fe200078e006c */
[----:B------:R-:W-:Y:S01]  /*a0f0*/  ISETP.LE.U32.AND P1, PT, R7, UR23, PT ;  /* 0x0000001707007c0c */ /* 0x000fe2000bf23070 */
[----:B------:R-:W-:Y:S01]  /*a100*/  IMAD.MOV.U32 R108, RZ, RZ, R110 ;  /* 0x000000ffff6c7224 */ /* 0x000fe200078e006e */
[----:B------:R-:W-:Y:S01]  /*a110*/  PRMT R6, R5, 0x7610, R6 ;  /* 0x0000761005067816 */ /* 0x000fe20000000006 */
[----:B------:R-:W-:Y:S01]  /*a120*/  IMAD.MOV.U32 R110, RZ, RZ, R241 ;  /* 0x000000ffff6e7224 */ /* 0x000fe200078e00f1 */
[----:B------:R-:W-:-:S02]  /*a130*/  LOP3.LUT R5, R12, 0xff, RZ, 0xc0, !PT ;  /* 0x000000ff0c057812 */ /* 0x000fc400078ec0ff */
[----:B------:R-:W-:Y:S01]  /*a140*/  PRMT R8, R18, 0x7610, R8 ;  /* 0x0000761012087816 */ /* 0x000fe20000000008 */
[----:B------:R-:W-:Y:S01]  /*a150*/  IMAD.MOV.U32 R241, RZ, RZ, R155 ;  /* 0x000000fffff17224 */ /* 0x000fe200078e009b */
[----:B------:R-:W-:Y:S02]  /*a160*/  PRMT R155, R191, 0x5410, R190 ;  /* 0x00005410bf9b7816 */ /* 0x000fe400000000be */
[----:B------:R-:W-:Y:S02]  /*a170*/  @!P2 PRMT R192, R6, 0x5410, RZ ;  /* 0x0000541006c0a816 */ /* 0x000fe400000000ff */
[----:B------:R-:W-:Y:S01]  /*a180*/  @!P5 PRMT R190, R8, 0x5410, RZ ;  /* 0x0000541008bed816 */ /* 0x000fe200000000ff */
[----:B-1----:R-:W-:Y:S01]  /*a190*/  FADD.FTZ R8, R4, R16 ;  /* 0x0000001004087221 */ /* 0x002fe20000010000 */
[----:B------:R-:W-:Y:S02]  /*a1a0*/  ISETP.LE.U32.AND P2, PT, R5, UR23, PT ;  /* 0x0000001705007c0c */ /* 0x000fe4000bf43070 */
[----:B------:R-:W-:Y:S01]  /*a1b0*/  MUFU.EX2 R5, R71 ;  /* 0x0000004700057308 */ /* 0x000fe20000000800 */
[----:B------:R-:W-:Y:S01]  /*a1c0*/  @!P6 PRMT R191, R9, 0x5410, RZ ;  /* 0x0000541009bfe816 */ /* 0x000fe200000000ff */
[----:B------:R-:W-:Y:S01]  /*a1d0*/  FADD.FTZ R9, R3, R8 ;  /* 0x0000000803097221 */ /* 0x000fe20000010000 */
[----:B------:R-:W-:-:S02]  /*a1e0*/  PRMT R186, R21, 0x7632, R186 ;  /* 0x0000763215ba7816 */ /* 0x000fc400000000ba */
[----:B------:R-:W-:-:S03]  /*a1f0*/  F2FP.F16.F32.PACK_AB R25, R3, R4 ;  /* 0x000000040319723e */ /* 0x000fc600000000ff */
[----:B------:R-:W1:Y:S01]  /*a200*/  MUFU.EX2 R3, R72 ;  /* 0x0000004800037308 */ /* 0x000e620000000800 */
[----:B------:R-:W-:Y:S01]  /*a210*/  PRMT R187, R21, 0x7610, R187 ;  /* 0x0000761015bb7816 */ /* 0x000fe200000000bb */
[----:B------:R-:W-:-:S06]  /*a220*/  IMAD.MOV.U32 R18, RZ, RZ, R46 ;  /* 0x000000ffff127224 */ /* 0x000fcc00078e002e */
[----:B------:R-:W2:Y:S01]  /*a230*/  MUFU.EX2 R7, R98 ;  /* 0x0000006200077308 */ /* 0x000ea20000000800 */
[----:B------:R-:W-:Y:S01]  /*a240*/  IMAD.MOV.U32 R46, RZ, RZ, R150 ;  /* 0x000000ffff2e7224 */ /* 0x000fe200078e0096 */
[----:B------:R-:W-:Y:S01]  /*a250*/  PRMT R150, R187, 0x5410, R186 ;  /* 0x00005410bb967816 */ /* 0x000fe200000000ba */
[----:B------:R-:W-:Y:S01]  /*a260*/  @!P2 HADD2 R42, -R187.H0_H0, -RZ.H0_H0 ;  /* 0xa00000ffbb2aa230 */ /* 0x000fe20000000900 */
[----:B------:R-:W-:-:S04]  /*a270*/  LOP3.LUT R13, R63, UR21, R90, 0x96, !PT ;  /* 0x000000153f0d7c12 */ /* 0x000fc8000f8e965a */
[----:B------:R-:W4:Y:S01]  /*a280*/  MUFU.EX2 R6, R103 ;  /* 0x0000006700067308 */ /* 0x000f220000000800 */
[C---:B------:R-:W-:Y:S01]  /*a290*/  PRMT R188, R22.reuse, 0x7632, R188 ;  /* 0x0000763216bc7816 */ /* 0x040fe200000000bc */
[----:B------:R-:W-:Y:S01]  /*a2a0*/  IMAD.MOV.U32 R61, RZ, RZ, R18 ;  /* 0x000000ffff3d7224 */ /* 0x000fe200078e0012 */
[----:B------:R-:W-:Y:S02]  /*a2b0*/  PRMT R189, R22, 0x7610, R189 ;  /* 0x0000761016bd7816 */ /* 0x000fe400000000bd */
[----:B------:R-:W-:Y:S01]  /*a2c0*/  PRMT R8, R42, 0x7610, R8 ;  /* 0x000076102a087816 */ /* 0x000fe20000000008 */
[----:B------:R-:W-:Y:S01]  /*a2d0*/  @!P3 HADD2 R44, -R188.H0_H0, -RZ.H0_H0 ;  /* 0xa00000ffbc2cb230 */ /* 0x000fe20000000900 */
[----:B-1----:R-:W-:Y:S02]  /*a2e0*/  F2FP.F16.F32.PACK_AB R22, R3, R5 ;  /* 0x000000050316723e */ /* 0x002fe400000000ff */
[----:B------:R-:W-:Y:S01]  /*a2f0*/  @!P2 PRMT R187, R8, 0x5410, RZ ;  /* 0x0000541008bba816 */ /* 0x000fe200000000ff */
[----:B--2---:R-:W-:Y:S01]  /*a300*/  FADD.FTZ R8, R7, R10 ;  /* 0x0000000a07087221 */ /* 0x004fe20000010000 */
[----:B------:R-:W-:Y:S01]  /*a310*/  IMAD.MOV.U32 R102, RZ, RZ, R106 ;  /* 0x000000ffff667224 */ /* 0x000fe200078e006a */
[----:B------:R-:W-:Y:S01]  /*a320*/  PRMT R11, R44, 0x7610, R11 ;  /* 0x000076102c0b7816 */ /* 0x000fe2000000000b */
[----:B------:R-:W-:Y:S01]  /*a330*/  IMAD.MOV.U32 R106, RZ, RZ, R110 ;  /* 0x000000ffff6a7224 */ /* 0x000fe200078e006e */
[----:B------:R-:W1:Y:S01]  /*a340*/  S2R R66, SR_TID.X ;  /* 0x0000000000427919 */ /* 0x000e620000002100 */
[----:B------:R-:W-:Y:S01]  /*a350*/  IMAD.MOV.U32 R110, RZ, RZ, R149 ;  /* 0x000000ffff6e7224 */ /* 0x000fe200078e0095 */
[----:B------:R-:W-:-:S02]  /*a360*/  PRMT R149, R189, 0x5410, R188 ;  /* 0x00005410bd957816 */ /* 0x000fc400000000bc */
[----:B----4-:R-:W-:Y:S01]  /*a370*/  F2FP.F16.F32.PACK_AB R21, R6, R7 ;  /* 0x000000070615723e */ /* 0x010fe200000000ff */
[----:B------:R-:W-:Y:S01]  /*a380*/  IMAD.MOV.U32 R63, RZ, RZ, R101 ;  /* 0x000000ffff3f7224 */ /* 0x000fe200078e0065 */
[----:B------:R-:W-:Y:S01]  /*a390*/  @!P3 PRMT R188, R11, 0x5410, RZ ;  /* 0x000054100bbcb816 */ /* 0x000fe200000000ff */
[----:B------:R-:W-:Y:S01]  /*a3a0*/  @!P4 HADD2 R45, -R189.H0_H0, -RZ.H0_H0 ;  /* 0xa00000ffbd2dc230 */ /* 0x000fe20000000900 */
[----:B------:R-:W2:Y:S04]  /*a3b0*/  S2R R101, SR_TID.X ;  /* 0x0000000000657919 */ /* 0x000ea80000002100 */
[----:B------:R-:W-:Y:S01]  /*a3c0*/  PRMT R12, R45, 0x7610, R12 ;  /* 0x000076102d0c7816 */ /* 0x000fe2000000000c */
[----:B------:R-:W-:Y:S01]  /*a3d0*/  IMAD.MOV.U32 R62, RZ, RZ, R100 ;  /* 0x000000ffff3e7224 */ /* 0x000fe200078e0064 */
[----:B------:R4:W4:Y:S02]  /*a3e0*/  LDL.LU.S16 R44, [R1+0xcc] ;  /* 0x0000cc00012c7983 */ /* 0x0009240000300600 */
[----:B------:R-:W-:-:S02]  /*a3f0*/  @!P4 PRMT R189, R12, 0x5410, RZ ;  /* 0x000054100cbdc816 */ /* 0x000fc400000000ff */
[----:B-1----:R-:W-:-:S04]  /*a400*/  SHF.R.S32.HI R100, RZ, 0x1f, R66 ;  /* 0x0000001fff647819 */ /* 0x002fc80000011442 */
[----:B------:R-:W-:-:S04]  /*a410*/  LEA.HI R100, R100, R66, RZ, 0x5 ;  /* 0x0000004264647211 */ /* 0x000fc800078f28ff */
[----:B------:R-:W-:Y:S01]  /*a420*/  LOP3.LUT R100, R100, 0xffffffe0, RZ, 0xc0, !PT ;  /* 0xffffffe064647812 */ /* 0x000fe200078ec0ff */
[----:B---3--:R-:W-:-:S05]  /*a430*/  @!P1 HADD2 R19, -R186.H0_H0, -RZ.H0_H0 ;  /* 0xa00000ffba139230 */ /* 0x008fca0000000900 */
[----:B------:R-:W-:-:S04]  /*a440*/  PRMT R4, R19, 0x7610, R4 ;  /* 0x0000761013047816 */ /* 0x000fc80000000004 */
[----:B------:R-:W-:Y:S01]  /*a450*/  @!P1 PRMT R186, R4, 0x5410, RZ ;  /* 0x0000541004ba9816 */ /* 0x000fe200000000ff */
[----:B------:R-:W-:-:S04]  /*a460*/  FADD.FTZ R4, R5, R9 ;  /* 0x0000000905047221 */ /* 0x000fc80000010000 */
[----:B------:R-:W-:Y:S01]  /*a470*/  FADD.FTZ R18, R3, R4 ;  /* 0x0000000403127221 */ /* 0x000fe20000010000 */
[----:B------:R-:W-:-:S04]  /*a480*/  IMAD.WIDE.U32 R4, R13, -0x2daee0ad, RZ ;  /* 0xd2511f530d047825 */ /* 0x000fc800078e00ff */
[----:B------:R-:W-:Y:S01]  /*a490*/  FADD.FTZ R19, R6, R8 ;  /* 0x0000000806137221 */ /* 0x000fe20000010000 */
[----:B------:R-:W-:Y:S01]  /*a4a0*/  LOP3.LUT R10, R5, UR18, R20, 0x96, !PT ;  /* 0x00000012050a7c12 */ /* 0x000fe2000f8e9614 */
[----:B------:R-:W-:Y:S02]  /*a4b0*/  IMAD.WIDE.U32 R6, R17, -0x2daee0ad, RZ ;  /* 0xd2511f5311067825 */ /* 0x000fe400078e00ff */
[----:B------:R1:W3:Y:S02]  /*a4c0*/  LDL.LU.S16 R17, [R1+0xd0] ;  /* 0x0000d00001117983 */ /* 0x0002e40000300600 */
        /* <DEDUP_REMOVED lines=10> */
[----:B------:R-:W-:Y:S02]  /*a570*/  LOP3.LUT R13, R7, UR13, R8, 0x96, !PT ;  /* 0x0000000d070d7c12 */ /* 0x000fe4000f8e9608 */
[----:B------:R-:W1:Y:S08]  /*a580*/  MUFU.EX2 R8, R113 ;  /* 0x0000007100087308 */ /* 0x000e700000000800 */
[----:B------:R-:W1:Y:S01]  /*a590*/  MUFU.EX2 R7, R114 ;  /* 0x0000007200077308 */ /* 0x000e620000000800 */
[----:B------:R-:W-:Y:S01]  /*a5a0*/  LOP3.LUT R3, R61, 0x7ffffffc, RZ, 0xc0, !PT ;  /* 0x7ffffffc3d037812 */ /* 0x000fe200078ec0ff */
[----:B------:R-:W-:-:S03]  /*a5b0*/  IMAD.WIDE.U32 R4, R4, -0x326172a9, RZ ;  /* 0xcd9e8d5704047825 */ /* 0x000fc600078e00ff */
[----:B--2---:R-:W-:Y:S02]  /*a5c0*/  IADD3 R42, -R3, R101, -R100 ;  /* 0x00000065032a7210 */ /* 0x004fe40007ffe964 */
[----:B------:R-:W-:Y:S02]  /*a5d0*/  LOP3.LUT R3, R5, UR39, R6, 0x96, !PT ;  /* 0x0000002705037c12 */ /* 0x000fe4000f8e9606 */
[----:B------:R-:W-:Y:S01]  /*a5e0*/  LOP3.LUT R11, R4, 0xffff, RZ, 0xc0, !PT ;  /* 0x0000ffff040b7812 */ /* 0x000fe200078ec0ff */
[----:B-1----:R-:W-:Y:S01]  /*a5f0*/  FADD.FTZ R5, R8, R19 ;  /* 0x0000001308057221 */ /* 0x002fe20000010000 */
[----:B------:R-:W-:Y:S02]  /*a600*/  F2FP.F16.F32.PACK_AB R24, R7, R8 ;  /* 0x000000080718723e */ /* 0x000fe400000000ff */
[----:B------:R1:W2:Y:S01]  /*a610*/  LDL.LU.S16 R8, [R1+0xd4] ;  /* 0x0000d40001087983 */ /* 0x0002a20000300600 */
        /* <DEDUP_REMOVED lines=8> */
[----:B------:R-:W1:Y:S01]  /*a6a0*/  MUFU.EX2 R6, R140 ;  /* 0x0000008c00067308 */ /* 0x000e620000000800 */
[----:B------:R-:W-:Y:S02]  /*a6b0*/  ISETP.LE.U32.AND P2, PT, R3, UR23, PT ;  /* 0x0000001703007c0c */ /* 0x000fe4000bf43070 */
[----:B------:R-:W-:-:S05]  /*a6c0*/  LOP3.LUT R9, R9, 0xff, RZ, 0xc0, !PT ;  /* 0x000000ff09097812 */ /* 0x000fca00078ec0ff */
[----:B------:R-:W1:Y:S01]  /*a6d0*/  MUFU.EX2 R3, R137 ;  /* 0x0000008900037308 */ /* 0x000e620000000800 */
[----:B------:R-:W-:Y:S02]  /*a6e0*/  ISETP.LE.U32.AND P4, PT, R9, UR23, PT ;  /* 0x0000001709007c0c */ /* 0x000fe4000bf83070 */
[----:B------:R-:W-:Y:S02]  /*a6f0*/  LOP3.LUT R9, R4, 0xff, RZ, 0xc0, !PT ;  /* 0x000000ff04097812 */ /* 0x000fe400078ec0ff */
[----:B------:R-:W-:Y:S02]  /*a700*/  PRMT R185, R37, 0x7610, R185 ;  /* 0x0000761025b97816 */ /* 0x000fe400000000b9 */
[----:B------:R-:W-:Y:S02]  /*a710*/  ISETP.LE.U32.AND P1, PT, R9, UR23, PT ;  /* 0x0000001709007c0c */ /* 0x000fe4000bf23070 */
[--C-:B------:R-:W-:Y:S01]  /*a720*/  SHF.R.U32.HI R9, RZ, 0x18, R4.reuse ;  /* 0x00000018ff097819 */ /* 0x100fe20000011604 */
[----:B----4-:R-:W-:Y:S01]  /*a730*/  @!P6 HADD2 R44, -R185.H0_H0, -RZ.H0_H0 ;  /* 0xa00000ffb92ce230 */ /* 0x010fe20000000900 */
[----:B------:R-:W-:Y:S01]  /*a740*/  SHF.R.U32.HI R10, RZ, 0x10, R4 ;  /* 0x00000010ff0a7819 */ /* 0x000fe20000011604 */
[----:B-1----:R-:W-:Y:S01]  /*a750*/  FADD.FTZ R4, R6, R18 ;  /* 0x0000001206047221 */ /* 0x002fe20000010000 */
[----:B------:R-:W-:Y:S01]  /*a760*/  PRMT R184, R37, 0x7632, R184 ;  /* 0x0000763225b87816 */ /* 0x000fe200000000b8 */
[----:B------:R-:W-:Y:S01]  /*a770*/  IMAD.MOV.U32 R100, RZ, RZ, R47 ;  /* 0x000000ffff647224 */ /* 0x000fe200078e002f */
[----:B------:R-:W-:Y:S01]  /*a780*/  ISETP.LE.U32.AND P5, PT, R9, UR23, PT ;  /* 0x0000001709007c0c */ /* 0x000fe2000bfa3070 */
[----:B------:R-:W-:-:S02]  /*a790*/  IMAD.MOV.U32 R101, RZ, RZ, R26 ;  /* 0x000000ffff657224 */ /* 0x000fc400078e001a */
[----:B------:R-:W-:Y:S01]  /*a7a0*/  FADD.FTZ R9, R7, R5 ;  /* 0x0000000507097221 */ /* 0x000fe20000010000 */
[----:B------:R-:W-:Y:S02]  /*a7b0*/  IMAD.MOV.U32 R47, RZ, RZ, R108 ;  /* 0x000000ffff2f7224 */ /* 0x000fe400078e006c */
[C---:B------:R-:W-:Y:S01]  /*a7c0*/  FADD.FTZ R26, R3.reuse, R4 ;  /* 0x00000004031a7221 */ /* 0x040fe20000010000 */
[----:B------:R-:W-:Y:S01]  /*a7d0*/  IMAD.MOV.U32 R108, RZ, RZ, R109 ;  /* 0x000000ffff6c7224 */ /* 0x000fe200078e006d */
[----:B------:R-:W-:Y:S01]  /*a7e0*/  F2FP.F16.F32.PACK_AB R23, R3, R6 ;  /* 0x000000060317723e */ /* 0x000fe200000000ff */
[----:B------:R-:W-:Y:S01]  /*a7f0*/  IMAD.MOV.U32 R109, RZ, RZ, R247 ;  /* 0x000000ffff6d7224 */ /* 0x000fe200078e00f7 */
[----:B------:R-:W-:Y:S01]  /*a800*/  PRMT R5, R44, 0x7610, R5 ;  /* 0x000076102c057816 */ /* 0x000fe20000000005 */
[----:B------:R-:W-:Y:S01]  /*a810*/  IMAD.MOV.U32 R247, RZ, RZ, R225 ;  /* 0x000000fffff77224 */ /* 0x000fe200078e00e1 */
[----:B------:R-:W-:Y:S02]  /*a820*/  LOP3.LUT R3, R10, 0xff, RZ, 0xc0, !PT ;  /* 0x000000ff0a037812 */ /* 0x000fe400078ec0ff */
[----:B------:R-:W-:-:S02]  /*a830*/  PRMT R225, R185, 0x5410, R184 ;  /* 0x00005410b9e17816 */ /* 0x000fc400000000b8 */
[----:B------:R-:W-:Y:S02]  /*a840*/  @!P6 PRMT R185, R5, 0x5410, RZ ;  /* 0x0000541005b9e816 */ /* 0x000fe400000000ff */
[----:B------:R-:W-:Y:S02]  /*a850*/  ISETP.LE.U32.AND P6, PT, R3, UR23, PT ;  /* 0x0000001703007c0c */ /* 0x000fe4000bfc3070 */
[----:B------:R-:W-:Y:S02]  /*a860*/  SHF.R.U32.HI R3, RZ, 0x8, R11 ;  /* 0x00000008ff037819 */ /* 0x000fe4000001160b */
[----:B------:R-:W-:Y:S02]  /*a870*/  PRMT R183, R43, 0x7632, R183 ;  /* 0x000076322bb77816 */ /* 0x000fe400000000b7 */
[----:B------:R-:W-:Y:S01]  /*a880*/  LOP3.LUT R3, R3, 0xffff, RZ, 0xc0, !PT ;  /* 0x0000ffff03037812 */ /* 0x000fe200078ec0ff */
[----:B------:R-:W-:Y:S01]  /*a890*/  IMAD.MOV.U32 R61, RZ, RZ, R101 ;  /* 0x000000ffff3d7224 */ /* 0x000fe200078e0065 */
[----:B------:R-:W-:Y:S01]  /*a8a0*/  PRMT R182, R43, 0x7610, R182 ;  /* 0x000076102bb67816 */ /* 0x000fe200000000b6 */
[----:B------:R-:W-:-:S02]  /*a8b0*/  IMAD.MOV.U32 R101, RZ, RZ, R46 ;  /* 0x000000ffff657224 */ /* 0x000fc400078e002e */
[----:B------:R-:W-:Y:S02]  /*a8c0*/  IMAD.MOV.U32 R46, RZ, RZ, R110 ;  /* 0x000000ffff2e7224 */ /* 0x000fe400078e006e */
[----:B------:R-:W-:Y:S01]  /*a8d0*/  IMAD.MOV.U32 R110, RZ, RZ, R224 ;  /* 0x000000ffff6e7224 */ /* 0x000fe200078e00e0 */
[----:B------:R-:W-:Y:S01]  /*a8e0*/  PRMT R224, R182, 0x5410, R183 ;  /* 0x00005410b6e07816 */ /* 0x000fe200000000b7 */
[----:B---3--:R-:W-:-:S05]  /*a8f0*/  @!P3 HADD2 R17, -R184.H0_H0, -RZ.H0_H0 ;  /* 0xa00000ffb811b230 */ /* 0x008fca0000000900 */
[----:B------:R-:W-:-:S04]  /*a900*/  PRMT R4, R17, 0x7610, R4 ;  /* 0x0000761011047816 */ /* 0x000fc80000000004 */
[----:B------:R-:W-:Y:S01]  /*a910*/  @!P3 PRMT R184, R4, 0x5410, RZ ;  /* 0x0000541004b8b816 */ /* 0x000fe200000000ff */
[----:B------:R-:W-:Y:S01]  /*a920*/  IMAD.WIDE.U32 R4, R13, -0x2daee0ad, RZ ;  /* 0xd2511f530d047825 */ /* 0x000fe200078e00ff */
[----:B------:R-:W-:-:S04]  /*a930*/  ISETP.LE.U32.AND P3, PT, R3, UR23, PT ;  /* 0x0000001703007c0c */ /* 0x000fc8000bf63070 */
[----:B------:R-:W-:Y:S01]  /*a940*/  LOP3.LUT R3, R5, UR40, R12, 0x96, !PT ;  /* 0x0000002805037c12 */ /* 0x000fe2000f8e960c */
[----:B--2---:R-:W-:-:S05]  /*a950*/  @!P2 HADD2 R8, -R183.H0_H0, -RZ.H0_H0 ;  /* 0xa00000ffb708a230 */ /* 0x004fca0000000900 */
[----:B------:R-:W-:-:S04]  /*a960*/  PRMT R12, R8, 0x7610, R12 ;  /* 0x00007610080c7816 */ /* 0x000fc8000000000c */
[----:B------:R-:W-:Y:S02]  /*a970*/  @!P2 PRMT R183, R12, 0x5410, RZ ;  /* 0x000054100cb7a816 */ /* 0x000fe400000000ff */
[----:B------:R1:W2:Y:S01]  /*a980*/  LDL.LU.S16 R12, [R1+0xd8] ;  /* 0x0000d800010c7983 */ /* 0x0002a20000300600 */
[----:B------:R-:W3:Y:S01]  /*a990*/  MUFU.EX2 R7, R115 ;  /* 0x0000007300077308 */ /* 0x000ee20000000800 */
[----:B------:R-:W-:-:S07]  /*a9a0*/  SHF.R.U32.HI R8, RZ, 0x10, R3 ;  /* 0x00000010ff087819 */ /* 0x000fce0000011603 */
[----:B------:R-:W4:Y:S01]  /*a9b0*/  MUFU.EX2 R6, R116 ;  /* 0x0000007400067308 */ /* 0x000f220000000800 */
[----:B------:R-:W-:-:S04]  /*a9c0*/  LOP3.LUT R8, R8, 0xff, RZ, 0xc0, !PT ;  /* 0x000000ff08087812 */ /* 0x000fc800078ec0ff */
[----:B------:R-:W-:Y:S01]  /*a9d0*/  ISETP.LE.U32.AND P2, PT, R8, UR23, PT ;  /* 0x0000001708007c0c */ /* 0x000fe2000bf43070 */
[----:B---3--:R-:W-:-:S04]  /*a9e0*/  FADD.FTZ R8, R7, R9 ;  /* 0x0000000907087221 */ /* 0x008fc80000010000 */
[C---:B----4-:R-:W-:Y:S01]  /*a9f0*/  FADD.FTZ R18, R6.reuse, R8 ;  /* 0x0000000806127221 */ /* 0x050fe20000010000 */
[----:B------:R-:W-:Y:S02]  /*aa00*/  F2FP.F16.F32.PACK_AB R19, R6, R7 ;  /* 0x000000070613723e */ /* 0x000fe400000000ff */
[----:B------:R1:W3:Y:S01]  /*aa10*/  LDL.LU.S16 R6, [R1+0xdc] ;  /* 0x0000dc0001067983 */ /* 0x0002e20000300600 */
[----:B--2---:R-:W-:-:S05]  /*aa20*/  @!P4 HADD2 R12, -R182.H0_H0, -RZ.H0_H0 ;  /* 0xa00000ffb60cc230 */ /* 0x004fca0000000900 */
[----:B------:R-:W-:-:S04]  /*aa30*/  PRMT R10, R12, 0x7610, R10 ;  /* 0x000076100c0a7816 */ /* 0x000fc8000000000a */
[----:B------:R-:W-:Y:S02]  /*aa40*/  @!P4 PRMT R182, R10, 0x5410, RZ ;  /* 0x000054100ab6c816 */ /* 0x000fe400000000ff */
[----:B------:R1:W2:Y:S01]  /*aa50*/  LDL.LU.S16 R10, [R1+0xe0] ;  /* 0x0000e000010a7983 */ /* 0x0002a20000300600 */
[C---:B------:R-:W-:Y:S02]  /*aa60*/  PRMT R181, R31.reuse, 0x7610, R181 ;  /* 0x000076101fb57816 */ /* 0x040fe400000000b5 */
[----:B------:R-:W-:Y:S01]  /*aa70*/  PRMT R180, R31, 0x7632, R180 ;  /* 0x000076321fb47816 */ /* 0x000fe200000000b4 */
[----:B------:R-:W-:Y:S02]  /*aa80*/  IMAD.MOV.U32 R66, RZ, RZ, R101 ;  /* 0x000000ffff427224 */ /* 0x000fe400078e0065 */
[----:B------:R-:W-:Y:S02]  /*aa90*/  IMAD.MOV.U32 R101, RZ, RZ, R46 ;  /* 0x000000ffff657224 */ /* 0x000fe400078e002e */
[----:B------:R-:W-:-:S02]  /*aaa0*/  IMAD.MOV.U32 R46, RZ, RZ, R64 ;  /* 0x000000ffff2e7224 */ /* 0x000fc400078e0040 */
[----:B------:R-:W-:Y:S02]  /*aab0*/  IMAD.MOV.U32 R64, RZ, RZ, R109 ;  /* 0x000000ffff407224 */ /* 0x000fe400078e006d */
[----:B------:R-:W-:Y:S02]  /*aac0*/  IMAD.MOV.U32 R109, RZ, RZ, R252 ;  /* 0x000000ffff6d7224 */ /* 0x000fe400078e00fc */
[----:B---3--:R-:W-:Y:S02]  /*aad0*/  @!P1 HADD2 R6, -R181.H0_H0, -RZ.H0_H0 ;  /* 0xa00000ffb5069230 */ /* 0x008fe40000000900 */
[----:B------:R-:W-:-:S03]  /*aae0*/  IMAD.MOV.U32 R252, RZ, RZ, R204 ;  /* 0x000000fffffc7224 */ /* 0x000fc600078e00cc */
[----:B------:R-:W-:Y:S01]  /*aaf0*/  PRMT R9, R6, 0x7610, R9 ;  /* 0x0000761006097816 */ /* 0x000fe20000000009 */
[----:B------:R-:W-:Y:S01]  /*ab00*/  IMAD.MOV.U32 R204, RZ, RZ, R167 ;  /* 0x000000ffffcc7224 */ /* 0x000fe200078e00a7 */
[----:B------:R-:W-:Y:S02]  /*ab10*/  PRMT R167, R181, 0x5410, R180 ;  /* 0x00005410b5a77816 */ /* 0x000fe400000000b4 */
[----:B------:R-:W-:Y:S02]  /*ab20*/  @!P1 PRMT R181, R9, 0x5410, RZ ;  /* 0x0000541009b59816 */ /* 0x000fe400000000ff */
[----:B------:R1:W3:Y:S01]  /*ab30*/  LDL.LU.S16 R9, [R1+0xe8] ;  /* 0x0000e80001097983 */ /* 0x0002e20000300600 */
[----:B--2---:R-:W-:-:S05]  /*ab40*/  @!P3 HADD2 R10, -R180.H0_H0, -RZ.H0_H0 ;  /* 0xa00000ffb40ab230 */ /* 0x004fca0000000900 */
[----:B------:R-:W-:-:S04]  /*ab50*/  PRMT R8, R10, 0x7610, R8 ;  /* 0x000076100a087816 */ /* 0x000fc80000000008 */
[----:B------:R-:W-:Y:S02]  /*ab60*/  @!P3 PRMT R180, R8, 0x5410, RZ ;  /* 0x0000541008b4b816 */ /* 0x000fe400000000ff */
[----:B------:R1:W2:Y:S01]  /*ab70*/  LDL.LU.S16 R8, [R1+0xe4] ;  /* 0x0000e40001087983 */ /* 0x0002a20000300600 */
[----:B------:R-:W-:Y:S02]  /*ab80*/  LOP3.LUT R6, R3, 0xff, RZ, 0xc0, !PT ;  /* 0x000000ff03067812 */ /* 0x000fe400078ec0ff */
[C---:B------:R-:W-:Y:S02]  /*ab90*/  PRMT R178, R25.reuse, 0x7632, R178 ;  /* 0x0000763219b27816 */ /* 0x040fe400000000b2 */
[----:B------:R-:W-:Y:S02]  /*aba0*/  ISETP.LE.U32.AND P4, PT, R6, UR23, PT ;  /* 0x0000001706007c0c */ /* 0x000fe4000bf83070 */
[----:B------:R-:W-:Y:S02]  /*abb0*/  SHF.R.U32.HI R6, RZ, 0x18, R3 ;  /* 0x00000018ff067819 */ /* 0x000fe40000011603 */
[----:B------:R-:W-:-:S02]  /*abc0*/  PRMT R179, R25, 0x7610, R179 ;  /* 0x0000761019b37816 */ /* 0x000fc400000000b3 */
[----:B------:R-:W-:Y:S02]  /*abd0*/  ISETP.LE.U32.AND P1, PT, R6, UR23, PT ;  /* 0x0000001706007c0c */ /* 0x000fe4000bf23070 */
[----:B------:R-:W-:Y:S01]  /*abe0*/  PRMT R140, R179, 0x5410, R178 ;  /* 0x00005410b38c7816 */ /* 0x000fe200000000b2 */
[----:B--2---:R-:W-:-:S05]  /*abf0*/  @!P5 HADD2 R8, -R178.H0_H0, -RZ.H0_H0 ;  /* 0xa00000ffb208d230 */ /* 0x004fca0000000900 */
[----:B------:R-:W-:-:S04]  /*ac00*/  PRMT R6, R8, 0x7610, R6 ;  /* 0x0000761008067816 */ /* 0x000fc80000000006 */
[----:B------:R-:W-:Y:S02]  /*ac10*/  @!P5 PRMT R178, R6, 0x5410, RZ ;  /* 0x0000541006b2d816 */ /* 0x000fe400000000ff */
[----:B------:R1:W2:Y:S04]  /*ac20*/  LDL.LU.S16 R6, [R1+0xec] ;  /* 0x0000ec0001067983 */ /* 0x0002a80000300600 */
[----:B------:R1:W4:Y:S01]  /*ac30*/  LDL.LU.S16 R12, [R1+0xf0] ;  /* 0x0000f000010c7983 */ /* 0x0003220000300600 */
[----:B------:R-:W-:-:S04]  /*ac40*/  LOP3.LUT R3, R3, 0xffff, RZ, 0xc0, !PT ;  /* 0x0000ffff03037812 */ /* 0x000fc800078ec0ff */
[----:B------:R-:W-:-:S04]  /*ac50*/  SHF.R.U32.HI R3, RZ, 0x8, R3 ;  /* 0x00000008ff037819 */ /* 0x000fc80000011603 */
[----:B------:R-:W-:Y:S01]  /*ac60*/  LOP3.LUT R3, R3, 0xffff, RZ, 0xc0, !PT ;  /* 0x0000ffff03037812 */ /* 0x000fe200078ec0ff */
[----:B---3--:R-:W-:Y:S01]  /*ac70*/  @!P6 HADD2 R9, -R179.H0_H0, -RZ.H0_H0 ;  /* 0xa00000ffb309e230 */ /* 0x008fe20000000900 */
[----:B------:R-:W-:Y:S02]  /*ac80*/  PRMT R177, R21, 0x7610, R177 ;  /* 0x0000761015b17816 */ /* 0x000fe400000000b1 */
[----:B------:R-:W-:Y:S02]  /*ac90*/  ISETP.LE.U32.AND P3, PT, R3, UR23, PT ;  /* 0x0000001703007c0c */ /* 0x000fe4000bf63070 */
[----:B------:R-:W-:Y:S02]  /*aca0*/  LOP3.LUT R16, R41, UR21, R90, 0x96, !PT ;  /* 0x0000001529107c12 */ /* 0x000fe4000f8e965a */
[----:B------:R-:W-:Y:S02]  /*acb0*/  LOP3.LUT R15, R15, UR19, R40, 0x96, !PT ;  /* 0x000000130f0f7c12 */ /* 0x000fe4000f8e9628 */
[----:B------:R-:W-:-:S02]  /*acc0*/  PRMT R7, R9, 0x7610, R7 ;  /* 0x0000761009077816 */ /* 0x000fc40000000007 */
[----:B------:R-:W-:Y:S01]  /*acd0*/  PRMT R176, R21, 0x7632, R176 ;  /* 0x0000763215b07816 */ /* 0x000fe200000000b0 */
[----:B------:R-:W-:Y:S01]  /*ace0*/  IMAD.WIDE.U32 R8, R15, -0x2daee0ad, RZ ;  /* 0xd2511f530f087825 */ /* 0x000fe200078e00ff */
[----:B------:R-:W-:Y:S02]  /*acf0*/  @!P6 PRMT R179, R7, 0x5410, RZ ;  /* 0x0000541007b3e816 */ /* 0x000fe400000000ff */
[----:B------:R-:W-:Y:S02]  /*ad00*/  PRMT R72, R177, 0x5410, R176 ;  /* 0x00005410b1487816 */ /* 0x000fe400000000b0 */
[C---:B------:R-:W-:Y:S02]  /*ad10*/  PRMT R173, R24.reuse, 0x7610, R173 ;  /* 0x0000761018ad7816 */ /* 0x040fe400000000ad */
[----:B------:R-:W-:Y:S01]  /*ad20*/  PRMT R172, R24, 0x7632, R172 ;  /* 0x0000763218ac7816 */ /* 0x000fe200000000ac */
[----:B--2---:R-:W-:-:S05]  /*ad30*/  @!P4 HADD2 R6, -R177.H0_H0, -RZ.H0_H0 ;  /* 0xa00000ffb106c230 */ /* 0x004fca0000000900 */
[----:B------:R-:W-:Y:S01]  /*ad40*/  PRMT R11, R6, 0x7610, R11 ;  /* 0x00007610060b7816 */ /* 0x000fe2000000000b */
[----:B------:R-:W-:-:S04]  /*ad50*/  IMAD.WIDE.U32 R6, R16, -0x2daee0ad, RZ ;  /* 0xd2511f5310067825 */ /* 0x000fc800078e00ff */
[----:B----4-:R-:W-:Y:S01]  /*ad60*/  @!P3 HADD2 R12, -R176.H0_H0, -RZ.H0_H0 ;  /* 0xa00000ffb00cb230 */ /* 0x010fe20000000900 */
[----:B------:R-:W-:-:S04]  /*ad70*/  LOP3.LUT R10, R9, UR16, R6, 0x96, !PT ;  /* 0x00000010090a7c12 */ /* 0x000fc8000f8e9606 */
[----:B------:R-:W-:Y:S02]  /*ad80*/  PRMT R6, R12, 0x7610, R6 ;  /* 0x000076100c067816 */ /* 0x000fe40000000006 */
[----:B------:R-:W-:Y:S02]  /*ad90*/  @!P4 PRMT R177, R11, 0x5410, RZ ;  /* 0x000054100bb1c816 */ /* 0x000fe400000000ff */
[----:B------:R-:W-:Y:S01]  /*ada0*/  @!P3 PRMT R176, R6, 0x5410, RZ ;  /* 0x0000541006b0b816 */ /* 0x000fe200000000ff */
[----:B------:R1:W2:Y:S04]  /*adb0*/  LDL.LU.S16 R11, [R1+0xf8] ;  /* 0x0000f800010b7983 */ /* 0x0002a80000300600 */
[----:B------:R1:W3:Y:S04]  /*adc0*/  LDL.LU.S16 R6, [R1+0xf4] ;  /* 0x0000f40001067983 */ /* 0x0002e80000300600 */
[----:B------:R1:W4:Y:S04]  /*add0*/  LDL.LU.S16 R25, [R1+0xfc] ;  /* 0x0000fc0001197983 */ /* 0x0003280000300600 */
[----:B------:R1:W4:Y:S01]  /*ade0*/  LDL.LU.S16 R24, [R1+0x100] ;  /* 0x0001000001187983 */ /* 0x0003220000300600 */
[----:B------:R-:W-:-:S02]  /*adf0*/  PRMT R174, R22, 0x7632, R174 ;  /* 0x0000763216ae7816 */ /* 0x000fc400000000ae */
[----:B------:R-:W-:Y:S02]  /*ae00*/  PRMT R175, R22, 0x7610, R175 ;  /* 0x0000761016af7816 */ /* 0x000fe400000000af */
[----:B------:R-:W-:Y:S02]  /*ae10*/  LOP3.LUT R7, R7, UR18, R20, 0x96, !PT ;  /* 0x0000001207077c12 */ /* 0x000fe4000f8e9614 */
[----:B------:R-:W-:Y:S02]  /*ae20*/  PRMT R71, R175, 0x5410, R174 ;  /* 0x00005410af477816 */ /* 0x000fe400000000ae */
[----:B------:R-:W-:Y:S01]  /*ae30*/  LOP3.LUT R15, R4, 0xffff, RZ, 0xc0, !PT ;  /* 0x0000ffff040f7812 */ /* 0x000fe200078ec0ff */
[----:B------:R-:W-:Y:S02]  /*ae40*/  IMAD.MOV.U32 R96, RZ, RZ, R62 ;  /* 0x000000ffff607224 */ /* 0x000fe400078e003e */
[----:B------:R-:W-:Y:S02]  /*ae50*/  IMAD.MOV.U32 R62, RZ, RZ, R100 ;  /* 0x000000ffff3e7224 */ /* 0x000fe400078e0064 */
[----:B------:R-:W-:-:S02]  /*ae60*/  IMAD.MOV.U32 R100, RZ, RZ, R101 ;  /* 0x000000ffff647224 */ /* 0x000fc400078e0065 */
[----:B------:R-:W-:Y:S02]  /*ae70*/  IMAD.MOV.U32 R101, RZ, RZ, R217 ;  /* 0x000000ffff657224 */ /* 0x000fe400078e00d9 */
[----:B------:R-:W-:Y:S01]  /*ae80*/  IMAD.MOV.U32 R217, RZ, RZ, R216 ;  /* 0x000000ffffd97224 */ /* 0x000fe200078e00d8 */
[----:B------:R-:W-:Y:S01]  /*ae90*/  PRMT R216, R173, 0x5410, R172 ;  /* 0x00005410add87816 */ /* 0x000fe200000000ac */
[----:B--2---:R-:W-:Y:S02]  /*aea0*/  @!P2 HADD2 R11, -R175.H0_H0, -RZ.H0_H0 ;  /* 0xa00000ffaf0ba230 */ /* 0x004fe40000000900 */
[----:B---3--:R-:W-:-:S03]  /*aeb0*/  @!P1 HADD2 R6, -R174.H0_H0, -RZ.H0_H0 ;  /* 0xa00000ffae069230 */ /* 0x008fc60000000900 */
[----:B------:R-:W-:Y:S02]  /*aec0*/  PRMT R13, R11, 0x7610, R13 ;  /* 0x000076100b0d7816 */ /* 0x000fe4000000000d */
[----:B------:R-:W-:Y:S01]  /*aed0*/  PRMT R3, R6, 0x7610, R3 ;  /* 0x0000761006037816 */ /* 0x000fe20000000003 */
[----:B------:R-:W-:-:S04]  /*aee0*/  IMAD.WIDE.U32 R6, R7, -0x326172a9, RZ ;  /* 0xcd9e8d5707067825 */ /* 0x000fc800078e00ff */
[----:B------:R-:W-:Y:S01]  /*aef0*/  IMAD.WIDE.U32 R10, R10, -0x326172a9, RZ ;  /* 0xcd9e8d570a0a7825 */ /* 0x000fe200078e00ff */
[----:B------:R-:W-:-:S04]  /*af00*/  LOP3.LUT R7, R7, UR17, R14, 0x96, !PT ;  /* 0x0000001107077c12 */ /* 0x000fc8000f8e960e */
[----:B------:R-:W-:Y:S01]  /*af10*/  LOP3.LUT R12, R11, UR15, R6, 0x96, !PT ;  /* 0x0000000f0b0c7c12 */ /* 0x000fe2000f8e9606 */
[----:B------:R-:W-:Y:S01]  /*af20*/  IMAD.WIDE.U32 R6, R7, -0x2daee0ad, RZ ;  /* 0xd2511f5307067825 */ /* 0x000fe200078e00ff */
[----:B------:R-:W-:-:S03]  /*af30*/  @!P2 PRMT R175, R13, 0x5410, RZ ;  /* 0x000054100dafa816 */ /* 0x000fc600000000ff */
[----:B------:R-:W-:Y:S01]  /*af40*/  IMAD.WIDE.U32 R12, R12, -0x2daee0ad, RZ ;  /* 0xd2511f530c0c7825 */ /* 0x000fe200078e00ff */
[----:B------:R-:W-:-:S04]  /*af50*/  LOP3.LUT R7, R7, UR14, R8, 0x96, !PT ;  /* 0x0000000e07077c12 */ /* 0x000fc8000f8e9608 */
[----:B------:R-:W-:Y:S01]  /*af60*/  LOP3.LUT R8, R13, UR12, R6, 0x96, !PT ;  /* 0x0000000c0d087c12 */ /* 0x000fe2000f8e9606 */
[----:B------:R-:W-:Y:S01]  /*af70*/  IMAD.WIDE.U32 R6, R7, -0x326172a9, RZ ;  /* 0xcd9e8d5707067825 */ /* 0x000fe200078e00ff */
[----:B------:R-:W-:Y:S02]  /*af80*/  @!P1 PRMT R174, R3, 0x5410, RZ ;  /* 0x0000541003ae9816 */ /* 0x000fe400000000ff */
[----:B------:R-:W-:Y:S02]  /*af90*/  LOP3.LUT R3, R4, 0xff, RZ, 0xc0, !PT ;  /* 0x000000ff04037812 */ /* 0x000fe400078ec0ff */
[--C-:B------:R-:W-:Y:S02]  /*afa0*/  SHF.R.U32.HI R14, RZ, 0x10, R4.reuse ;  /* 0x00000010ff0e7819 */ /* 0x100fe40000011604 */
[----:B------:R-:W-:Y:S01]  /*afb0*/  SHF.R.U32.HI R11, RZ, 0x18, R4 ;  /* 0x00000018ff0b7819 */ /* 0x000fe20000011604 */
[----:B------:R-:W-:Y:S01]  /*afc0*/  IMAD.WIDE.U32 R4, R8, -0x326172a9, RZ ;  /* 0xcd9e8d5708047825 */ /* 0x000fe200078e00ff */
[----:B------:R-:W-:-:S02]  /*afd0*/  LOP3.LUT R10, R7, UR13, R10, 0x96, !PT ;  /* 0x0000000d070a7c12 */ /* 0x000fc4000f8e960a */
[----:B------:R-:W-:Y:S02]  /*afe0*/  ISETP.LE.U32.AND P1, PT, R3, UR23, PT ;  /* 0x0000001703007c0c */ /* 0x000fe4000bf23070 */
[----:B------:R-:W-:Y:S02]  /*aff0*/  LOP3.LUT R6, R5, UR39, R6, 0x96, !PT ;  /* 0x0000002705067c12 */ /* 0x000fe4000f8e9606 */
[C---:B------:R-:W-:Y:S02]  /*b000*/  LOP3.LUT R7, R4.reuse, 0xff, RZ, 0xc0, !PT ;  /* 0x000000ff04077812 */ /* 0x040fe400078ec0ff */
[--C-:B------:R-:W-:Y:S02]  /*b010*/  SHF.R.U32.HI R3, RZ, 0x18, R4.reuse ;  /* 0x00000018ff037819 */ /* 0x100fe40000011604 */
[----:B------:R-:W-:Y:S02]  /*b020*/  LOP3.LUT R16, R4, 0xffff, RZ, 0xc0, !PT ;  /* 0x0000ffff04107812 */ /* 0x000fe400078ec0ff */
[----:B------:R-:W-:Y:S01]  /*b030*/  SHF.R.U32.HI R13, RZ, 0x10, R4 ;  /* 0x00000010ff0d7819 */ /* 0x000fe20000011604 */
[----:B------:R-:W-:Y:S01]  /*b040*/  IMAD.WIDE.U32 R4, R10, -0x2daee0ad, RZ ;  /* 0xd2511f530a047825 */ /* 0x000fe200078e00ff */
[----:B------:R-:W-:-:S04]  /*b050*/  ISETP.LE.U32.AND P5, PT, R3, UR23, PT ;  /* 0x0000001703007c0c */ /* 0x000fc8000bfa3070 */
[----:B------:R-:W-:Y:S02]  /*b060*/  LOP3.LUT R3, R5, UR40, R12, 0x96, !PT ;  /* 0x0000002805037c12 */ /* 0x000fe4000f8e960c */
[C---:B------:R-:W-:Y:S02]  /*b070*/  LOP3.LUT R10, R4.reuse, 0xff, RZ, 0xc0, !PT ;  /* 0x000000ff040a7812 */ /* 0x040fe400078ec0ff */
[----:B------:R-:W-:Y:S02]  /*b080*/  LOP3.LUT R17, R4, 0xffff, RZ, 0xc0, !PT ;  /* 0x0000ffff04117812 */ /* 0x000fe400078ec0ff */
[--C-:B------:R-:W-:Y:S02]  /*b090*/  SHF.R.U32.HI R12, RZ, 0x10, R4.reuse ;  /* 0x00000010ff0c7819 */ /* 0x100fe40000011604 */
[----:B------:R-:W-:Y:S02]  /*b0a0*/  SHF.R.U32.HI R9, RZ, 0x18, R4 ;  /* 0x00000018ff097819 */ /* 0x000fe40000011604 */
[----:B------:R-:W-:-:S02]  /*b0b0*/  LOP3.LUT R4, R14, 0xff, RZ, 0xc0, !PT ;  /* 0x000000ff0e047812 */ /* 0x000fc400078ec0ff */
[----:B------:R-:W-:Y:S02]  /*b0c0*/  SHF.R.U32.HI R5, RZ, 0x8, R15 ;  /* 0x00000008ff057819 */ /* 0x000fe4000001160f */
[----:B------:R-:W-:Y:S02]  /*b0d0*/  ISETP.LE.U32.AND P3, PT, R4, UR23, PT ;  /* 0x0000001704007c0c */ /* 0x000fe4000bf63070 */
[----:B------:R-:W-:Y:S01]  /*b0e0*/  LOP3.LUT R4, R5, 0xffff, RZ, 0xc0, !PT ;  /* 0x0000ffff05047812 */ /* 0x000fe200078ec0ff */
[----:B----4-:R-:W-:-:S03]  /*b0f0*/  @!P1 HADD2 R25, -R173.H0_H0, -RZ.H0_H0 ;  /* 0xa00000ffad199230 */ /* 0x010fc60000000900 */
[----:B------:R-:W-:Y:S02]  /*b100*/  ISETP.LE.U32.AND P6, PT, R4, UR23, PT ;  /* 0x0000001704007c0c */ /* 0x000fe4000bfc3070 */
[----:B------:R-:W-:Y:S02]  /*b110*/  PRMT R22, R25, 0x7610, R22 ;  /* 0x0000761019167816 */ /* 0x000fe40000000016 */
[----:B------:R-:W-:Y:S02]  /*b120*/  LOP3.LUT R4, R6, 0xff, RZ, 0xc0, !PT ;  /* 0x000000ff06047812 */ /* 0x000fe400078ec0ff */
[----:B------:R-:W-:Y:S02]  /*b130*/  @!P1 PRMT R173, R22, 0x5410, RZ ;  /* 0x0000541016ad9816 */ /* 0x000fe400000000ff */
[----:B------:R-:W-:Y:S01]  /*b140*/  ISETP.LE.U32.AND P1, PT, R4, UR23, PT ;  /* 0x0000001704007c0c */ /* 0x000fe2000bf23070 */
[----:B------:R1:W2:Y:S01]  /*b150*/  LDL.LU.S16 R22, [R1+0x104] ;  /* 0x0001040001167983 */ /* 0x0002a20000300600 */
[----:B------:R-:W-:-:S03]  /*b160*/  LOP3.LUT R4, R6, 0xffff, RZ, 0xc0, !PT ;  /* 0x0000ffff06047812 */ /* 0x000fc600078ec0ff */
[----:B------:R-:W-:Y:S01]  /*b170*/  @!P6 HADD2 R24, -R172.H0_H0, -RZ.H0_H0 ;  /* 0xa00000ffac18e230 */ /* 0x000fe20000000900 */
[----:B------:R-:W-:-:S04]  /*b180*/  SHF.R.U32.HI R4, RZ, 0x8, R4 ;  /* 0x00000008ff047819 */ /* 0x000fc80000011604 */
[----:B------:R-:W-:Y:S02]  /*b190*/  PRMT R21, R24, 0x7610, R21 ;  /* 0x0000761018157816 */ /* 0x000fe40000000015 */
[----:B------:R-:W-:Y:S02]  /*b1a0*/  LOP3.LUT R4, R4, 0xffff, RZ, 0xc0, !PT ;  /* 0x0000ffff04047812 */ /* 0x000fe400078ec0ff */
[----:B------:R-:W-:Y:S02]  /*b1b0*/  @!P6 PRMT R172, R21, 0x5410, RZ ;  /* 0x0000541015ace816 */ /* 0x000fe400000000ff */
[----:B------:R-:W-:Y:S02]  /*b1c0*/  ISETP.LE.U32.AND P6, PT, R4, UR23, PT ;  /* 0x0000001704007c0c */ /* 0x000fe4000bfc3070 */
[----:B------:R1:W3:Y:S01]  /*b1d0*/  LDL.LU.S16 R4, [R1+0x10c] ;  /* 0x00010c0001047983 */ /* 0x0002e20000300600 */
[----:B------:R-:W-:Y:S02]  /*b1e0*/  ISETP.LE.U32.AND P4, PT, R11, UR23, PT ;  /* 0x000000170b007c0c */ /* 0x000fe4000bf83070 */
[----:B------:R-:W-:Y:S01]  /*b1f0*/  PRMT R132, R23, 0x7632, R132 ;  /* 0x0000763217847816 */ /* 0x000fe20000000084 */
[----:B------:R-:W-:-:S02]  /*b200*/  IMAD.MOV.U32 R97, RZ, RZ, R63 ;  /* 0x000000ffff617224 */ /* 0x000fc400078e003f */
[----:B------:R-:W-:Y:S02]  /*b210*/  IMAD.MOV.U32 R63, RZ, RZ, R61 ;  /* 0x000000ffff3f7224 */ /* 0x000fe400078e003d */
[----:B------:R-:W-:Y:S02]  /*b220*/  IMAD.MOV.U32 R61, RZ, RZ, R105 ;  /* 0x000000ffff3d7224 */ /* 0x000fe400078e0069 */
[----:B------:R-:W-:Y:S02]  /*b230*/  IMAD.MOV.U32 R45, RZ, RZ, R97 ;  /* 0x000000ffff2d7224 */ /* 0x000fe400078e0061 */
[----:B------:R-:W-:Y:S01]  /*b240*/  IMAD.MOV.U32 R97, RZ, RZ, R62 ;  /* 0x000000ffff617224 */ /* 0x000fe200078e003e */
[----:B------:R-:W-:Y:S01]  /*b250*/  PRMT R137, R23, 0x7610, R137 ;  /* 0x0000761017897816 */ /* 0x000fe20000000089 */
[----:B------:R-:W-:Y:S02]  /*b260*/  IMAD.MOV.U32 R62, RZ, RZ, R63 ;  /* 0x000000ffff3e7224 */ /* 0x000fe400078e003f */
[----:B------:R-:W-:-:S02]  /*b270*/  IMAD.MOV.U32 R63, RZ, RZ, R66 ;  /* 0x000000ffff3f7224 */ /* 0x000fc400078e0042 */
[----:B------:R-:W-:Y:S02]  /*b280*/  IMAD.MOV.U32 R66, RZ, RZ, R61 ;  /* 0x000000ffff427224 */ /* 0x000fe400078e003d */
[----:B------:R-:W-:Y:S02]  /*b290*/  IMAD.MOV.U32 R61, RZ, RZ, R217 ;  /* 0x000000ffff3d7224 */ /* 0x000fe400078e00d9 */
[----:B------:R-:W-:Y:S01]  /*b2a0*/  IMAD.MOV.U32 R217, RZ, RZ, R221 ;  /* 0x000000ffffd97224 */ /* 0x000fe200078e00dd */
[----:B------:R-:W-:Y:S02]  /*b2b0*/  PRMT R221, R137, 0x5410, R132 ;  /* 0x0000541089dd7816 */ /* 0x000fe40000000084 */
[C---:B------:R-:W-:Y:S02]  /*b2c0*/  PRMT R127, R19.reuse, 0x7610, R127 ;  /* 0x00007610137f7816 */ /* 0x040fe4000000007f */
[----:B------:R-:W-:Y:S01]  /*b2d0*/  PRMT R126, R19, 0x7632, R126 ;  /* 0x00007632137e7816 */ /* 0x000fe2000000007e */
[----:B---3--:R-:W-:-:S05]  /*b2e0*/  @!P4 HADD2 R4, -R132.H0_H0, -RZ.H0_H0 ;  /* 0xa00000ff8404c230 */ /* 0x008fca0000000900 */
[----:B------:R-:W-:-:S04]  /*b2f0*/  PRMT R11, R4, 0x7610, R11 ;  /* 0x00007610040b7816 */ /* 0x000fc8000000000b */
[----:B------:R-:W-:Y:S02]  /*b300*/  @!P4 PRMT R132, R11, 0x5410, RZ ;  /* 0x000054100b84c816 */ /* 0x000fe400000000ff */
[----:B------:R1:W3:Y:S01]  /*b310*/  LDL.LU.S16 R11, [R1+0x110] ;  /* 0x00011000010b7983 */ /* 0x0002e20000300600 */
[----:B------:R-:W-:-:S03]  /*b320*/  ISETP.LE.U32.AND P4, PT, R10, UR23, PT ;  /* 0x000000170a007c0c */ /* 0x000fc6000bf83070 */
[----:B------:R1:W4:Y:S04]  /*b330*/  LDL.LU.S16 R10, [R1+0x114] ;  /* 0x00011400010a7983 */ /* 0x0003280000300600 */
[----:B------:R1:W2:Y:S01]  /*b340*/  LDL.LU.S16 R19, [R1+0x118] ;  /* 0x0001180001137983 */ /* 0x0002a20000300600 */
[----:B------:R-:W1:Y:S01]  /*b350*/  MUFU.EX2 R8, R117 ;  /* 0x0000007500087308 */ /* 0x000e620000000800 */
[----:B------:R-:W-:-:S07]  /*b360*/  ISETP.LE.U32.AND P2, PT, R7, UR23, PT ;  /* 0x0000001707007c0c */ /* 0x000fce000bf43070 */
[----:B------:R-:W1:Y:S01]  /*b370*/  MUFU.EX2 R7, R118 ;  /* 0x0000007600077308 */ /* 0x000e620000000800 */
[----:B------:R-:W-:Y:S02]  /*b380*/  IMAD.MOV.U32 R105, RZ, RZ, R226 ;  /* 0x000000ffff697224 */ /* 0x000fe400078e00e2 */
[----:B-1----:R-:W-:-:S04]  /*b390*/  FADD.FTZ R5, R8, R18 ;  /* 0x0000001208057221 */ /* 0x002fc80000010000 */
[C---:B------:R-:W-:Y:S01]  /*b3a0*/  FADD.FTZ R226, R7.reuse, R5 ;  /* 0x0000000507e27221 */ /* 0x040fe20000010000 */
[----:B------:R-:W-:-:S04]  /*b3b0*/  F2FP.F16.F32.PACK_AB R7, R7, R8 ;  /* 0x000000080707723e */ /* 0x000fc800000000ff */
[C---:B------:R-:W-:Y:S01]  /*b3c0*/  PRMT R125, R7.reuse, 0x7610, R125 ;  /* 0x00007610077d7816 */ /* 0x040fe2000000007d */
[----:B------:R-:W-:Y:S02]  /*b3d0*/  IMAD.MOV.U32 R44, RZ, RZ, R96 ;  /* 0x000000ffff2c7224 */ /* 0x000fe400078e0060 */
[----:B------:R-:W-:Y:S01]  /*b3e0*/  IMAD.MOV.U32 R96, RZ, RZ, R62 ;  /* 0x000000ffff607224 */ /* 0x000fe200078e003e */
[----:B------:R-:W-:Y:S01]  /*b3f0*/  PRMT R124, R7, 0x7632, R124 ;  /* 0x00007632077c7816 */ /* 0x000fe2000000007c */
[----:B------:R-:W-:Y:S02]  /*b400*/  IMAD.MOV.U32 R40, RZ, RZ, R44 ;  /* 0x000000ffff287224 */ /* 0x000fe400078e002c */
[----:B------:R-:W-:Y:S02]  /*b410*/  IMAD.MOV.U32 R44, RZ, RZ, R96 ;  /* 0x000000ffff2c7224 */ /* 0x000fe400078e0060 */
[----:B------:R-:W-:Y:S02]  /*b420*/  IMAD.MOV.U32 R96, RZ, RZ, R97 ;  /* 0x000000ffff607224 */ /* 0x000fe400078e0061 */
[----:B------:R-:W-:Y:S01]  /*b430*/  IMAD.MOV.U32 R97, RZ, RZ, R102 ;  /* 0x000000ffff617224 */ /* 0x000fe200078e0066 */
[----:B------:R-:W-:Y:S01]  /*b440*/  PRMT R102, R125, 0x5410, R124 ;  /* 0x000054107d667816 */ /* 0x000fe2000000007c */
[----:B--2---:R-:W-:-:S05]  /*b450*/  @!P2 HADD2 R19, -R125.H0_H0, -RZ.H0_H0 ;  /* 0xa00000ff7d13a230 */ /* 0x004fca0000000900 */
[----:B------:R-:W-:-:S04]  /*b460*/  PRMT R15, R19, 0x7610, R15 ;  /* 0x00007610130f7816 */ /* 0x000fc8000000000f */
[----:B------:R-:W-:Y:S02]  /*b470*/  @!P2 PRMT R125, R15, 0x5410, RZ ;  /* 0x000054100f7da816 */ /* 0x000fe400000000ff */
[----:B------:R1:W2:Y:S04]  /*b480*/  LDL.LU.S16 R15, [R1+0x11c] ;  /* 0x00011c00010f7983 */ /* 0x0002a80000300600 */
[----:B------:R1:W2:Y:S01]  /*b490*/  LDL.LU.S16 R19, [R1+0x120] ;  /* 0x0001200001137983 */ /* 0x0002a20000300600 */
[----:B------:R-:W-:Y:S01]  /*b4a0*/  @!P3 HADD2 R22, -R137.H0_H0, -RZ.H0_H0 ;  /* 0xa00000ff8916b230 */ /* 0x000fe20000000900 */
[----:B------:R-:W-:Y:S01]  /*b4b0*/  LOP3.LUT R4, R13, 0xff, RZ, 0xc0, !PT ;  /* 0x000000ff0d047812 */ /* 0x000fe200078ec0ff */
[----:B---3--:R-:W-:-:S03]  /*b4c0*/  @!P1 HADD2 R11, -R127.H0_H0, -RZ.H0_H0 ;  /* 0xa00000ff7f0b9230 */ /* 0x008fc60000000900 */
[----:B------:R-:W-:Y:S01]  /*b4d0*/  PRMT R20, R22, 0x7610, R20 ;  /* 0x0000761016147816 */ /* 0x000fe20000000014 */
[----:B------:R-:W-:-:S03]  /*b4e0*/  IMAD.MOV.U32 R62, RZ, RZ, R63 ;  /* 0x000000ffff3e7224 */ /* 0x000fc600078e003f */
[----:B------:R-:W-:Y:S02]  /*b4f0*/  @!P3 PRMT R137, R20, 0x5410, RZ ;  /* 0x000054101489b816 */ /* 0x000fe400000000ff */
[----:B------:R-:W-:Y:S01]  /*b500*/  ISETP.LE.U32.AND P3, PT, R4, UR23, PT ;  /* 0x0000001704007c0c */ /* 0x000fe2000bf63070 */
[----:B------:R-:W-:Y:S01]  /*b510*/  IMAD.MOV.U32 R63, RZ, RZ, R66 ;  /* 0x000000ffff3f7224 */ /* 0x000fe200078e0042 */
[----:B------:R-:W-:Y:S01]  /*b520*/  PRMT R4, R11, 0x7610, R4 ;  /* 0x000076100b047816 */ /* 0x000fe20000000004 */
[----:B------:R-:W-:Y:S01]  /*b530*/  IMAD.MOV.U32 R66, RZ, RZ, R100 ;  /* 0x000000ffff427224 */ /* 0x000fe200078e0064 */
[----:B------:R-:W-:Y:S01]  /*b540*/  PRMT R100, R127, 0x5410, R126 ;  /* 0x000054107f647816 */ /* 0x000fe2000000007e */
[----:B----4-:R-:W-:Y:S01]  /*b550*/  @!P6 HADD2 R10, -R126.H0_H0, -RZ.H0_H0 ;  /* 0xa00000ff7e0ae230 */ /* 0x010fe20000000900 */
[----:B------:R-:W-:Y:S02]  /*b560*/  @!P1 PRMT R127, R4, 0x5410, RZ ;  /* 0x00005410047f9816 */ /* 0x000fe400000000ff */
[----:B------:R-:W-:-:S02]  /*b570*/  SHF.R.U32.HI R4, RZ, 0x8, R16 ;  /* 0x00000008ff047819 */ /* 0x000fc40000011610 */
[----:B------:R-:W-:Y:S02]  /*b580*/  PRMT R5, R10, 0x7610, R5 ;  /* 0x000076100a057816 */ /* 0x000fe40000000005 */
[----:B------:R-:W-:Y:S02]  /*b590*/  LOP3.LUT R4, R4, 0xffff, RZ, 0xc0, !PT ;  /* 0x0000ffff04047812 */ /* 0x000fe400078ec0ff */
[----:B------:R-:W-:Y:S02]  /*b5a0*/  @!P6 PRMT R126, R5, 0x5410, RZ ;  /* 0x00005410057ee816 */ /* 0x000fe400000000ff */
[----:B------:R-:W-:Y:S01]  /*b5b0*/  ISETP.LE.U32.AND P6, PT, R4, UR23, PT ;  /* 0x0000001704007c0c */ /* 0x000fe2000bfc3070 */
[----:B------:R-:W-:Y:S08]  /*b5c0*/  MUFU.EX2 R5, R95 ;  /* 0x0000005f00057308 */ /* 0x000ff00000000800 */
[----:B------:R-:W3:Y:S02]  /*b5d0*/  MUFU.EX2 R4, R99 ;  /* 0x0000006300047308 */ /* 0x000ee40000000800 */
[----:B---3--:R-:W-:-:S04]  /*b5e0*/  F2FP.F16.F32.PACK_AB R8, R4, R5 ;  /* 0x000000050408723e */ /* 0x008fc800000000ff */
[----:B------:R-:W-:-:S05]  /*b5f0*/  PRMT R123, R8, 0x7610, R123 ;  /* 0x00007610087b7816 */ /* 0x000fca000000007b */
[----:B--2---:R-:W-:-:S05]  /*b600*/  @!P3 HADD2 R19, -R123.H0_H0, -RZ.H0_H0 ;  /* 0xa00000ff7b13b230 */ /* 0x004fca0000000900 */
[----:B------:R-:W-:Y:S02]  /*b610*/  PRMT R18, R19, 0x7610, R18 ;  /* 0x0000761013127816 */ /* 0x000fe40000000012 */
[----:B------:R1:W2:Y:S01]  /*b620*/  LDL.LU.S16 R19, [R1+0x124] ;  /* 0x0001240001137983 */ /* 0x0002a20000300600 */
[----:B------:R-:W3:Y:S08]  /*b630*/  MUFU.EX2 R11, R94 ;  /* 0x0000005e000b7308 */ /* 0x000ef00000000800 */
[----:B------:R-:W4:Y:S01]  /*b640*/  MUFU.EX2 R10, R131 ;  /* 0x00000083000a7308 */ /* 0x000f220000000800 */
[----:B------:R-:W-:Y:S01]  /*b650*/  LOP3.LUT R7, R12, 0xff, RZ, 0xc0, !PT ;  /* 0x000000ff0c077812 */ /* 0x000fe200078ec0ff */
[----:B------:R-:W-:-:S03]  /*b660*/  @!P6 HADD2 R15, -R124.H0_H0, -RZ.H0_H0 ;  /* 0xa00000ff7c0fe230 */ /* 0x000fc60000000900 */
[----:B------:R-:W-:Y:S02]  /*b670*/  ISETP.LE.U32.AND P2, PT, R7, UR23, PT ;  /* 0x0000001707007c0c */ /* 0x000fe4000bf43070 */
[----:B------:R-:W-:Y:S01]  /*b680*/  ISETP.LE.U32.AND P1, PT, R9, UR23, PT ;  /* 0x0000001709007c0c */ /* 0x000fe2000bf23070 */
[----:B---3--:R-:W-:Y:S01]  /*b690*/  FADD.FTZ R7, R11, R26 ;  /* 0x0000001a0b077221 */ /* 0x008fe20000010000 */
[----:B------:R-:W-:Y:S02]  /*b6a0*/  PRMT R9, R15, 0x7610, R9 ;  /* 0x000076100f097816 */ /* 0x000fe40000000009 */
[----:B------:R-:W-:Y:S02]  /*b6b0*/  PRMT R122, R8, 0x7632, R122 ;  /* 0x00007632087a7816 */ /* 0x000fe4000000007a */
[----:B------:R-:W-:Y:S01]  /*b6c0*/  @!P6 PRMT R124, R9, 0x5410, RZ ;  /* 0x00005410097ce816 */ /* 0x000fe200000000ff */
[----:B----4-:R-:W-:-:S04]  /*b6d0*/  FADD.FTZ R7, R10, R7 ;  /* 0x000000070a077221 */ /* 0x010fc80000010000 */
[----:B------:R-:W-:Y:S01]  /*b6e0*/  FADD.FTZ R9, R5, R7 ;  /* 0x0000000705097221 */ /* 0x000fe20000010000 */
[----:B------:R-:W-:-:S04]  /*b6f0*/  LOP3.LUT R7, R3, 0xff, RZ, 0xc0, !PT ;  /* 0x000000ff03077812 */ /* 0x000fc800078ec0ff */
[----:B------:R-:W-:Y:S02]  /*b700*/  ISETP.LE.U32.AND P6, PT, R7, UR23, PT ;  /* 0x0000001707007c0c */ /* 0x000fe4000bfc3070 */
[----:B------:R-:W-:Y:S01]  /*b710*/  PRMT R103, R123, 0x5410, R122 ;  /* 0x000054107b677816 */ /* 0x000fe2000000007a */
[----:B--2---:R-:W-:-:S05]  /*b720*/  @!P5 HADD2 R19, -R122.H0_H0, -RZ.H0_H0 ;  /* 0xa00000ff7a13d230 */ /* 0x004fca0000000900 */
[----:B------:R-:W-:-:S04]  /*b730*/  PRMT R7, R19, 0x7610, R7 ;  /* 0x0000761013077816 */ /* 0x000fc80000000007 */
[----:B------:R-:W-:Y:S02]  /*b740*/  @!P5 PRMT R122, R7, 0x5410, RZ ;  /* 0x00005410077ad816 */ /* 0x000fe400000000ff */
[----:B------:R1:W2:Y:S01]  /*b750*/  LDL.LU.S16 R7, [R1+0x128] ;  /* 0x0001280001077983 */ /* 0x0002a20000300600 */
[----:B------:R-:W-:Y:S01]  /*b760*/  MUFU.EX2 R15, R119 ;  /* 0x00000077000f7308 */ /* 0x000fe20000000800 */
[----:B------:R-:W-:-:S07]  /*b770*/  LOP3.LUT R5, R3, 0xffff, RZ, 0xc0, !PT ;  /* 0x0000ffff03057812 */ /* 0x000fce00078ec0ff */
[----:B------:R-:W3:Y:S01]  /*b780*/  MUFU.EX2 R94, R120 ;  /* 0x00000078005e7308 */ /* 0x000ee20000000800 */
[----:B------:R-:W-:-:S04]  /*b790*/  SHF.R.U32.HI R5, RZ, 0x8, R5 ;  /* 0x00000008ff057819 */ /* 0x000fc80000011605 */
[----:B------:R-:W-:Y:S02]  /*b7a0*/  LOP3.LUT R5, R5, 0xffff, RZ, 0xc0, !PT ;  /* 0x0000ffff05057812 */ /* 0x000fe400078ec0ff */
[----:B------:R-:W-:Y:S02]  /*b7b0*/  @!P3 PRMT R123, R18, 0x5410, RZ ;  /* 0x00005410127bb816 */ /* 0x000fe400000000ff */
[----:B------:R-:W-:Y:S01]  /*b7c0*/  ISETP.LE.U32.AND P3, PT, R5, UR23, PT ;  /* 0x0000001705007c0c */ /* 0x000fe2000bf63070 */
[----:B------:R-:W-:Y:S02]  /*b7d0*/  IMAD.MOV.U32 R41, RZ, RZ, R45 ;  /* 0x000000ffff297224 */ /* 0x000fe400078e002d */
[----:B------:R-:W-:Y:S02]  /*b7e0*/  IMAD.MOV.U32 R45, RZ, RZ, R252 ;  /* 0x000000ffff2d7224 */ /* 0x000fe400078e00fc */
[----:B------:R4:W-:Y:S01]  /*b7f0*/  MUFU.EX2 R252, R121 ;  /* 0x0000007900fc7308 */ /* 0x0009e20000000800 */
[----:B---3--:R-:W-:Y:S01]  /*b800*/  F2FP.F16.F32.PACK_AB R5, R94, R15 ;  /* 0x0000000f5e05723e */ /* 0x008fe200000000ff */
[----:B------:R-:W-:-:S03]  /*b810*/  IMAD.MOV.U32 R98, RZ, RZ, R45 ;  /* 0x000000ffff627224 */ /* 0x000fc600078e002d */
[C---:B------:R-:W-:Y:S02]  /*b820*/  PRMT R120, R5.reuse, 0x7632, R120 ;  /* 0x0000763205787816 */ /* 0x040fe40000000078 */
[----:B----4-:R-:W-:Y:S01]  /*b830*/  PRMT R121, R5, 0x7610, R121 ;  /* 0x0000761005797816 */ /* 0x010fe20000000079 */
[----:B------:R-:W-:-:S03]  /*b840*/  IMAD.MOV.U32 R45, RZ, RZ, R96 ;  /* 0x000000ffff2d7224 */ /* 0x000fc600078e0060 */
[----:B------:R-:W-:Y:S01]  /*b850*/  PRMT R96, R121, 0x5410, R120 ;  /* 0x0000541079607816 */ /* 0x000fe20000000078 */
[----:B--2---:R-:W-:-:S05]  /*b860*/  @!P6 HADD2 R7, -R121.H0_H0, -RZ.H0_H0 ;  /* 0xa00000ff7907e230 */ /* 0x004fca0000000900 */
[----:B------:R-:W-:-:S04]  /*b870*/  PRMT R16, R7, 0x7610, R16 ;  /* 0x0000761007107816 */ /* 0x000fc80000000010 */
[----:B------:R-:W-:Y:S02]  /*b880*/  @!P6 PRMT R121, R16, 0x5410, RZ ;  /* 0x000054101079e816 */ /* 0x000fe400000000ff */
[----:B------:R1:W2:Y:S01]  /*b890*/  LDL.LU.S16 R16, [R1+0x12c] ;  /* 0x00012c0001107983 */ /* 0x0002a20000300600 */
[----:B------:R-:W-:Y:S01]  /*b8a0*/  FADD.FTZ R18, R4, R9 ;  /* 0x0000000904127221 */ /* 0x000fe20000010000 */
[--C-:B------:R-:W-:Y:S01]  /*b8b0*/  SHF.R.U32.HI R4, RZ, 0x18, R6.reuse ;  /* 0x00000018ff047819 */ /* 0x100fe20000011606 */
[----:B------:R-:W3:Y:S03]  /*b8c0*/  MUFU.EX2 R7, R128 ;  /* 0x0000008000077308 */ /* 0x000ee60000000800 */
[----:B------:R-:W-:Y:S02]  /*b8d0*/  ISETP.LE.U32.AND P5, PT, R4, UR23, PT ;  /* 0x0000001704007c0c */ /* 0x000fe4000bfa3070 */
[----:B------:R-:W-:-:S04]  /*b8e0*/  SHF.R.U32.HI R4, RZ, 0x10, R6 ;  /* 0x00000010ff047819 */ /* 0x000fc80000011606 */
[----:B------:R-:W-:Y:S01]  /*b8f0*/  LOP3.LUT R4, R4, 0xff, RZ, 0xc0, !PT ;  /* 0x000000ff04047812 */ /* 0x000fe200078ec0ff */
[----:B--2---:R-:W-:-:S05]  /*b900*/  @!P3 HADD2 R16, -R120.H0_H0, -RZ.H0_H0 ;  /* 0xa00000ff7810b230 */ /* 0x004fca0000000900 */
[----:B------:R-:W-:-:S04]  /*b910*/  PRMT R14, R16, 0x7610, R14 ;  /* 0x00007610100e7816 */ /* 0x000fc8000000000e */
[----:B------:R-:W-:Y:S02]  /*b920*/  @!P3 PRMT R120, R14, 0x5410, RZ ;  /* 0x000054100e78b816 */ /* 0x000fe400000000ff */
[----:B------:R1:W2:Y:S01]  /*b930*/  LDL.LU.S16 R14, [R1+0x130] ;  /* 0x00013000010e7983 */ /* 0x0002a20000300600 */
[----:B------:R-:W-:Y:S02]  /*b940*/  ISETP.LE.U32.AND P6, PT, R4, UR23, PT ;  /* 0x0000001704007c0c */ /* 0x000fe4000bfc3070 */
[----:B------:R-:W-:-:S04]  /*b950*/  SHF.R.U32.HI R4, RZ, 0x8, R17 ;  /* 0x00000008ff047819 */ /* 0x000fc80000011611 */
[----:B------:R-:W-:-:S04]  /*b960*/  LOP3.LUT R4, R4, 0xffff, RZ, 0xc0, !PT ;  /* 0x0000ffff04047812 */ /* 0x000fc800078ec0ff */
[----:B------:R-:W-:Y:S02]  /*b970*/  ISETP.LE.U32.AND P3, PT, R4, UR23, PT ;  /* 0x0000001704007c0c */ /* 0x000fe4000bf63070 */
[----:B---3--:R-:W-:-:S04]  /*b980*/  F2FP.F16.F32.PACK_AB R4, R7, R252 ;  /* 0x000000fc0704723e */ /* 0x008fc800000000ff */
[C---:B------:R-:W-:Y:S02]  /*b990*/  PRMT R119, R4.reuse, 0x7610, R119 ;  /* 0x0000761004777816 */ /* 0x040fe40000000077 */
[----:B------:R-:W-:Y:S01]  /*b9a0*/  PRMT R118, R4, 0x7632, R118 ;  /* 0x0000763204767816 */ /* 0x000fe20000000076 */
[----:B------:R-:W-:-:S03]  /*b9b0*/  IMAD.MOV.U32 R70, RZ, RZ, R98 ;  /* 0x000000ffff467224 */ /* 0x000fc600078e0062 */
[----:B------:R-:W-:Y:S01]  /*b9c0*/  PRMT R98, R119, 0x5410, R118 ;  /* 0x0000541077627816 */ /* 0x000fe20000000076 */
[----:B--2---:R-:W-:-:S05]  /*b9d0*/  @!P4 HADD2 R14, -R119.H0_H0, -RZ.H0_H0 ;  /* 0xa00000ff770ec230 */ /* 0x004fca0000000900 */
[----:B------:R-:W-:-:S04]  /*b9e0*/  PRMT R13, R14, 0x7610, R13 ;  /* 0x000076100e0d7816 */ /* 0x000fc8000000000d */
[----:B------:R-:W-:Y:S02]  /*b9f0*/  @!P4 PRMT R119, R13, 0x5410, RZ ;  /* 0x000054100d77c816 */ /* 0x000fe400000000ff */
[----:B------:R1:W2:Y:S01]  /*ba00*/  LDL.LU.S16 R13, [R1+0x134] ;  /* 0x00013400010d7983 */ /* 0x0002a20000300600 */
[----:B------:R-:W-:-:S04]  /*ba10*/  SHF.R.U32.HI R4, RZ, 0x18, R3 ;  /* 0x00000018ff047819 */ /* 0x000fc80000011603 */
[----:B------:R-:W-:Y:S02]  /*ba20*/  ISETP.LE.U32.AND P4, PT, R4, UR23, PT ;  /* 0x0000001704007c0c */ /* 0x000fe4000bf83070 */
[----:B------:R-:W-:Y:S01]  /*ba30*/  F2FP.F16.F32.PACK_AB R4, R10, R11 ;  /* 0x0000000b0a04723e */ /* 0x000fe200000000ff */
[----:B------:R-:W-:Y:S02]  /*ba40*/  IMAD.MOV.U32 R90, RZ, RZ, R45 ;  /* 0x000000ffff5a7224 */ /* 0x000fe400078e002d */
[----:B------:R-:W-:Y:S02]  /*ba50*/  IMAD.MOV.U32 R45, RZ, RZ, R247 ;  /* 0x000000ffff2d7224 */ /* 0x000fe400078e00f7 */
[----:B------:R-:W-:Y:S02]  /*ba60*/  IMAD.MOV.U32 R247, RZ, RZ, R249 ;  /* 0x000000fffff77224 */ /* 0x000fe400078e00f9 */
[----:B------:R-:W-:Y:S02]  /*ba70*/  IMAD.MOV.U32 R69, RZ, RZ, R251 ;  /* 0x000000ffff457224 */ /* 0x000fe400078e00fb */
[----:B--2---:R-:W-:-:S05]  /*ba80*/  @!P3 HADD2 R13, -R118.H0_H0, -RZ.H0_H0 ;  /* 0xa00000ff760db230 */ /* 0x004fca0000000900 */
[----:B------:R-:W-:-:S04]  /*ba90*/  PRMT R12, R13, 0x7610, R12 ;  /* 0x000076100d0c7816 */ /* 0x000fc8000000000c */
[----:B------:R-:W-:Y:S02]  /*baa0*/  @!P3 PRMT R118, R12, 0x5410, RZ ;  /* 0x000054100c76b816 */ /* 0x000fe400000000ff */
[----:B------:R1:W2:Y:S04]  /*bab0*/  LDL.LU.S16 R12, [R1+0x13c] ;  /* 0x00013c00010c7983 */ /* 0x0002a80000300600 */
[----:B------:R1:W3:Y:S01]  /*bac0*/  LDL.LU.S16 R10, [R1+0x138] ;  /* 0x00013800010a7983 */ /* 0x0002e20000300600 */
[----:B------:R-:W-:Y:S08]  /*bad0*/  MUFU.EX2 R249, R107 ;  /* 0x0000006b00f97308 */ /* 0x000ff00000000800 */
[----:B------:R-:W4:Y:S01]  /*bae0*/  MUFU.EX2 R251, R104 ;  /* 0x0000006800fb7308 */ /* 0x000f220000000800 */
[----:B------:R-:W-:-:S04]  /*baf0*/  SHF.R.U32.HI R3, RZ, 0x10, R3 ;  /* 0x00000010ff037819 */ /* 0x000fc80000011603 */
[----:B------:R-:W-:-:S04]  /*bb00*/  LOP3.LUT R3, R3, 0xff, RZ, 0xc0, !PT ;  /* 0x000000ff03037812 */ /* 0x000fc800078ec0ff */
[----:B------:R-:W-:Y:S02]  /*bb10*/  ISETP.LE.U32.AND P3, PT, R3, UR23, PT ;  /* 0x0000001703007c0c */ /* 0x000fe4000bf63070 */
[----:B----4-:R-:W-:-:S04]  /*bb20*/  F2FP.F16.F32.PACK_AB R3, R251, R249 ;  /* 0x000000f9fb03723e */ /* 0x010fc800000000ff */
[----:B------:R-:W-:-:S05]  /*bb30*/  PRMT R116, R3, 0x7632, R116 ;  /* 0x0000763203747816 */ /* 0x000fca0000000074 */
[----:B---3--:R-:W-:-:S05]  /*bb40*/  @!P1 HADD2 R10, -R116.H0_H0, -RZ.H0_H0 ;  /* 0xa00000ff740a9230 */ /* 0x008fca0000000900 */
[----:B------:R-:W-:Y:S02]  /*bb50*/  PRMT R8, R10, 0x7610, R8 ;  /* 0x000076100a087816 */ /* 0x000fe40000000008 */
[----:B------:R1:W3:Y:S01]  /*bb60*/  LDL.LU.S16 R10, [R1+0x144] ;  /* 0x00014400010a7983 */ /* 0x0002e20000300600 */
[----:B------:R-:W-:Y:S02]  /*bb70*/  PRMT R115, R4, 0x7610, R115 ;  /* 0x0000761004737816 */ /* 0x000fe40000000073 */
[----:B------:R-:W-:-:S05]  /*bb80*/  PRMT R117, R3, 0x7610, R117 ;  /* 0x0000761003757816 */ /* 0x000fca0000000075 */
[----:B--2---:R-:W-:Y:S01]  /*bb90*/  @!P2 HADD2 R12, -R117.H0_H0, -RZ.H0_H0 ;  /* 0xa00000ff750ca230 */ /* 0x004fe20000000900 */
[----:B------:R-:W-:-:S04]  /*bba0*/  PRMT R99, R117, 0x5410, R116 ;  /* 0x0000541075637816 */ /* 0x000fc80000000074 */
[----:B------:R-:W-:-:S04]  /*bbb0*/  PRMT R9, R12, 0x7610, R9 ;  /* 0x000076100c097816 */ /* 0x000fc80000000009 */
[----:B------:R-:W-:Y:S02]  /*bbc0*/  @!P2 PRMT R117, R9, 0x5410, RZ ;  /* 0x000054100975a816 */ /* 0x000fe400000000ff */
[----:B------:R-:W-:Y:S01]  /*bbd0*/  @!P1 PRMT R116, R8, 0x5410, RZ ;  /* 0x0000541008749816 */ /* 0x000fe200000000ff */
[----:B---3--:R-:W-:-:S05]  /*bbe0*/  @!P6 HADD2 R10, -R115.H0_H0, -RZ.H0_H0 ;  /* 0xa00000ff730ae230 */ /* 0x008fca0000000900 */
[----:B------:R-:W-:Y:S02]  /*bbf0*/  PRMT R5, R10, 0x7610, R5 ;  /* 0x000076100a057816 */ /* 0x000fe40000000005 */
[----:B------:R1:W2:Y:S04]  /*bc00*/  LDL.LU.S16 R10, [R1+0x140] ;  /* 0x00014000010a7983 */ /* 0x0002a80000300600 */
[----:B------:R1:W3:Y:S04]  /*bc10*/  LDL.LU.S16 R9, [R1+0x14c] ;  /* 0x00014c0001097983 */ /* 0x0002e80000300600 */
[----:B------:R1:W4:Y:S01]  /*bc20*/  LDL.LU.S16 R8, [R1+0x148] ;  /* 0x0001480001087983 */ /* 0x0003220000300600 */
        /* <DEDUP_REMOVED lines=11> */
[----:B------:R-:W-:Y:S01]  /*bce0*/  MUFU.EX2 R246, R111 ;  /* 0x0000006f00f67308 */ /* 0x000fe20000000800 */
[----:B------:R-:W-:-:S07]  /*bcf0*/  IMAD.MOV.U32 R43, RZ, RZ, R40 ;  /* 0x000000ffff2b7224 */ /* 0x000fce00078e0028 */
[----:B------:R-:W1:Y:S01]  /*bd00*/  MUFU.EX2 R247, R112 ;  /* 0x0000007000f77308 */ /* 0x000e620000000800 */
[----:B------:R-:W-:Y:S02]  /*bd10*/  IMAD.MOV.U32 R40, RZ, RZ, R41 ;  /* 0x000000ffff287224 */ /* 0x000fe400078e0029 */
[----:B------:R-:W-:Y:S02]  /*bd20*/  IMAD.MOV.U32 R41, RZ, RZ, R70 ;  /* 0x000000ffff297224 */ /* 0x000fe400078e0046 */
[----:B------:R-:W-:Y:S02]  /*bd30*/  IMAD.MOV.U32 R70, RZ, RZ, R63 ;  /* 0x000000ffff467224 */ /* 0x000fe400078e003f */
[----:B------:R-:W-:Y:S01]  /*bd40*/  IMAD.MOV.U32 R63, RZ, RZ, R101 ;  /* 0x000000ffff3f7224 */ /* 0x000fe200078e0065 */
[----:B------:R-:W-:Y:S01]  /*bd50*/  PRMT R101, R115, 0x5410, R114 ;  /* 0x0000541073657816 */ /* 0x000fe20000000072 */
[----:B------:R-:W-:Y:S01]  /*bd60*/  ULEA UR6, UR31, UR38, 0x7 ;  /* 0x000000261f067291 */ /* 0x000fe2000f8e383f */
[----:B------:R-:W-:-:S03]  /*bd70*/  IMAD.MOV.U32 R31, RZ, RZ, R43 ;  /* 0x000000ffff1f7224 */ /* 0x000fc600078e002b */
[----:B------:R-:W-:Y:S01]  /*bd80*/  UIADD3 UR6, UR6, -0x80, URZ ;  /* 0xffffff8006067890 */ /* 0x000fe2000fffe03f */
[----:B-1----:R-:W-:Y:S01]  /*bd90*/  F2FP.F16.F32.PACK_AB R4, R247, R246 ;  /* 0x000000f6f704723e */ /* 0x002fe200000000ff */
[----:B------:R-:W-:Y:S01]  /*bda0*/  IMAD.MOV.U32 R43, RZ, RZ, R40 ;  /* 0x000000ffff2b7224 */ /* 0x000fe200078e0028 */
[----:B------:R-:W-:-:S03]  /*bdb0*/  @!P6 PRMT R115, R5, 0x5410, RZ ;  /* 0x000054100573e816 */ /* 0x000fc600000000ff */
[----:B------:R-:W-:Y:S01]  /*bdc0*/  IMAD.U32 R5, RZ, RZ, UR6 ;  /* 0x00000006ff057e24 */ /* 0x000fe2000f8e00ff */
[C---:B------:R-:W-:Y:S02]  /*bdd0*/  PRMT R113, R4.reuse, 0x7610, R113 ;  /* 0x0000761004717816 */ /* 0x040fe40000000071 */
[----:B------:R-:W-:Y:S01]  /*bde0*/  PRMT R112, R4, 0x7632, R112 ;  /* 0x0000763204707816 */ /* 0x000fe20000000070 */
[----:B------:R-:W-:Y:S02]  /*bdf0*/  IMAD.MOV.U32 R40, RZ, RZ, R41 ;  /* 0x000000ffff287224 */ /* 0x000fe400078e0029 */
[----:B------:R-:W-:Y:S02]  /*be00*/  IMAD.MOV.U32 R41, RZ, RZ, R70 ;  /* 0x000000ffff297224 */ /* 0x000fe400078e0046 */
[----:B------:R-:W-:Y:S01]  /*be10*/  IMAD.MOV.U32 R70, RZ, RZ, R63 ;  /* 0x000000ffff467224 */ /* 0x000fe200078e003f */
[----:B------:R-:W-:Y:S01]  /*be20*/  USHF.L.U32 UR41, UR50, 0x3, URZ ;  /* 0x0000000332297899 */ /* 0x000fe2000800063f */
        /* <DEDUP_REMOVED lines=9> */
[----:B------:R-:W-:Y:S01]  /*bec0*/  IMAD.MOV.U32 R23, RZ, RZ, R69 ;  /* 0x000000ffff177224 */ /* 0x000fe200078e0045 */
[----:B------:R-:W-:Y:S01]  /*bed0*/  UIMAD UR46, UR50, 0x48, URZ ;  /* 0x00000048322e78a4 */ /* 0x000fe2000f8e023f */
[----:B------:R-:W-:Y:S02]  /*bee0*/  IMAD.MOV.U32 R69, RZ, RZ, R47 ;  /* 0x000000ffff457224 */ /* 0x000fe400078e002f */
[----:B------:R-:W-:Y:S02]  /*bef0*/  IMAD.MOV.U32 R70, RZ, RZ, R46 ;  /* 0x000000ffff467224 */ /* 0x000fe400078e002e */
[----:B------:R-:W-:-:S02]  /*bf00*/  IMAD.MOV.U32 R45, RZ, RZ, R97 ;  /* 0x000000ffff2d7224 */ /* 0x000fc400078e0061 */
[----:B------:R-:W-:Y:S02]  /*bf10*/  IMAD.MOV.U32 R22, RZ, RZ, R25 ;  /* 0x000000ffff167224 */ /* 0x000fe400078e0019 */
[----:B------:R-:W-:Y:S02]  /*bf20*/  IMAD.MOV.U32 R25, RZ, RZ, R44 ;  /* 0x000000ffff197224 */ /* 0x000fe400078e002c */
[----:B------:R-:W-:Y:S02]  /*bf30*/  IMAD.MOV.U32 R24, RZ, RZ, R43 ;  /* 0x000000ffff187224 */ /* 0x000fe400078e002b */
[----:B------:R-:W-:Y:S01]  /*bf40*/  IMAD.MOV.U32 R111, RZ, RZ, R129 ;  /* 0x000000ffff6f7224 */ /* 0x000fe200078e0081 */
[----:B------:R-:W-:Y:S01]  /*bf50*/  PRMT R97, R113, 0x5410, R112 ;  /* 0x0000541071617816 */ /* 0x000fe20000000070 */
[----:B------:R-:W-:Y:S02]  /*bf60*/  IMAD.MOV.U32 R107, RZ, RZ, R7 ;  /* 0x000000ffff6b7224 */ /* 0x000fe400078e0007 */
[----:B------:R-:W-:Y:S01]  /*bf70*/  FADD.FTZ R37, R68, R73 ;  /* 0x0000004944257221 */ /* 0x000fe20000010000 */
[----:B------:R-:W-:-:S02]  /*bf80*/  IMAD.MOV.U32 R104, RZ, RZ, R25 ;  /* 0x000000ffff687224 */ /* 0x000fc400078e0019 */
[----:B------:R-:W-:Y:S01]  /*bf90*/  FADD.FTZ R63, R67, R88 ;  /* 0x00000058433f7221 */ /* 0x000fe20000010000 */
[----:B------:R-:W-:Y:S02]  /*bfa0*/  IMAD.MOV.U32 R67, RZ, RZ, R241 ;  /* 0x000000ffff437224 */ /* 0x000fe400078e00f1 */
[----:B--2---:R-:W-:-:S05]  /*bfb0*/  @!P5 HADD2 R10, -R114.H0_H0, -RZ.H0_H0 ;  /* 0xa00000ff720ad230 */ /* 0x004fca0000000900 */
[----:B------:R-:W-:-:S04]  /*bfc0*/  PRMT R3, R10, 0x7610, R3 ;  /* 0x000076100a037816 */ /* 0x000fc80000000003 */
[----:B------:R-:W-:Y:S01]  /*bfd0*/  @!P5 PRMT R114, R3, 0x5410, RZ ;  /* 0x000054100372d816 */ /* 0x000fe200000000ff */
[----:B------:R-:W-:-:S04]  /*bfe0*/  IMAD.SHL.U32 R3, R42, 0x2, RZ ;  /* 0x000000022a037824 */ /* 0x000fc800078e00ff */
[----:B------:R-:W-:-:S05]  /*bff0*/  IMAD R3, R31, UR50, R3 ;  /* 0x000000321f037c24 */ /* 0x000fca000f8e0203 */
[----:B------:R-:W-:Y:S02]  /*c000*/  SHF.R.S32.HI R4, RZ, 0x1f, R3 ;  /* 0x0000001fff047819 */ /* 0x000fe40000011403 */
[----:B------:R-:W-:Y:S01]  /*c010*/  IADD3 R3, P1, R3, UR6, RZ ;  /* 0x0000000603037c10 */ /* 0x000fe2000ff3e0ff */
[----:B------:R-:W-:-:S03]  /*c020*/  ULDC.64 UR6, c[0x0][0x2a8] ;  /* 0x0000aa0000067ab9 */ /* 0x000fc60000000a00 */
[----:B------:R-:W-:Y:S02]  /*c030*/  LEA.HI.X.SX32 R4, R5, R4, 0x1, P1 ;  /* 0x0000000405047211 */ /* 0x000fe400008f0eff */
[C---:B------:R-:W-:Y:S01]  /*c040*/  LEA R40, P1, R3.reuse, UR6, 0x1 ;  /* 0x0000000603287c11 */ /* 0x040fe2000f8208ff */
[----:B------:R-:W-:Y:S01]  /*c050*/  IMAD.MOV.U32 R31, RZ, RZ, R41 ;  /* 0x000000ffff1f7224 */ /* 0x000fe200078e0029 */
[----:B------:R-:W-:Y:S02]  /*c060*/  USHF.L.U32 UR6, UR50, 0x6, URZ ;  /* 0x0000000632067899 */ /* 0x000fe4000800063f */
[----:B------:R-:W-:Y:S01]  /*c070*/  LEA.HI.X R41, R3, UR7, R4, 0x1, P1 ;  /* 0x0000000703297c11 */ /* 0x000fe200088f0c04 */
[----:B------:R-:W-:-:S04]  /*c080*/  IMAD.U32 R3, RZ, RZ, UR41 ;  /* 0x00000029ff037e24 */ /* 0x000fc8000f8e00ff */
[----:B------:R-:W-:-:S04]  /*c090*/  IMAD.WIDE R46, R3, 0x2, R40 ;  /* 0x00000002032e7825 */ /* 0x000fc800078e0228 */
[----:B------:R-:W-:Y:S02]  /*c0a0*/  IMAD.U32 R3, RZ, RZ, UR6 ;  /* 0x00000006ff037e24 */ /* 0x000fe4000f8e00ff */
[----:B------:R-:W-:Y:S02]  /*c0b0*/  IMAD.MOV.U32 R14, RZ, RZ, R31 ;  /* 0x000000ffff0e7224 */ /* 0x000fe400078e001f */
[----:B------:R-:W-:Y:S02]  /*c0c0*/  IMAD.MOV.U32 R31, RZ, RZ, R45 ;  /* 0x000000ffff1f7224 */ /* 0x000fe400078e002d */
[----:B------:R-:W-:-:S04]  /*c0d0*/  IMAD.WIDE R44, R3, 0x2, R40 ;  /* 0x00000002032c7825 */ /* 0x000fc800078e0228 */
[----:B------:R-:W-:Y:S01]  /*c0e0*/  IMAD.U32 R3, RZ, RZ, UR46 ;  /* 0x0000002eff037e24 */ /* 0x000fe2000f8e00ff */
[----:B------:R-:W-:Y:S03]  /*c0f0*/  STG.E.U16 desc[UR32][R40.64], R147 ;  /* 0x0000009328007986 */ /* 0x000fe6000c101520 */
[----:B------:R-:W-:Y:S01]  /*c100*/  IMAD.WIDE R42, R3, 0x2, R40 ;  /* 0x00000002032a7825 */ /* 0x000fe200078e0228 */
[----:B------:R-:W-:Y:S04]  /*c110*/  STG.E.U16 desc[UR32][R40.64+0x2], R146 ;  /* 0x0000029228007986 */ /* 0x000fe8000c101520 */
[----:B------:R-:W-:Y:S04]  /*c120*/  STG.E.U16 desc[UR32][R46.64], R144 ;  /* 0x000000902e007986 */ /* 0x000fe8000c101520 */
[----:B------:R-:W-:Y:S04]  /*c130*/  STG.E.U16 desc[UR32][R46.64+0x2], R145 ;  /* 0x000002912e007986 */ /* 0x000fe8000c101520 */
[----:B------:R-:W-:Y:S04]  /*c140*/  STG.E.U16 desc[UR32][R44.64], R35 ;  /* 0x000000232c007986 */ /* 0x000fe8000c101520 */
[----:B------:R-:W-:Y:S04]  /*c150*/  STG.E.U16 desc[UR32][R44.64+0x2], R34 ;  /* 0x000002222c007986 */ /* 0x000fe8000c101520 */
[----:B------:R-:W-:Y:S04]  /*c160*/  STG.E.U16 desc[UR32][R42.64], R32 ;  /* 0x000000202a007986 */ /* 0x000fe8000c101520 */
[----:B------:R-:W-:Y:S04]  /*c170*/  STG.E.U16 desc[UR32][R42.64+0x2], R33 ;  /* 0x000002212a007986 */ /* 0x000fe8000c101520 */
[----:B------:R1:W-:Y:S01]  /*c180*/  STG.E.U16 desc[UR32][R40.64+0x10], R143 ;  /* 0x0000108f28007986 */ /* 0x0003e2000c101520 */
[----:B------:R-:W-:Y:S01]  /*c190*/  LOP3.LUT R3, R139, UR47, RZ, 0x3c, !PT ;  /* 0x0000002f8b037c12 */ /* 0x000fe2000f8e3cff */
[----:B---3--:R-:W-:-:S04]  /*c1a0*/  @!P3 HADD2 R9, -R113.H0_H0, -RZ.H0_H0 ;  /* 0xa00000ff7109b230 */ /* 0x008fc80000000900 */
[----:B------:R-:W-:Y:S01]  /*c1b0*/  IMAD.WIDE.U32 R16, R3, -0x326172a9, RZ ;  /* 0xcd9e8d5703107825 */ /* 0x000fe200078e00ff */
[----:B------:R2:W-:Y:S01]  /*c1c0*/  STG.E.U16 desc[UR32][R40.64+0x12], R142 ;  /* 0x0000128e28007986 */ /* 0x0005e2000c101520 */
[----:B------:R-:W-:Y:S02]  /*c1d0*/  PRMT R6, R9, 0x7610, R6 ;  /* 0x0000761009067816 */ /* 0x000fe40000000006 */
[----:B----4-:R-:W-:Y:S02]  /*c1e0*/  @!P4 HADD2 R8, -R112.H0_H0, -RZ.H0_H0 ;  /* 0xa00000ff7008c230 */ /* 0x010fe40000000900 */
[----:B-1----:R-:W-:Y:S02]  /*c1f0*/  IMAD.MOV.U32 R143, RZ, RZ, R13 ;  /* 0x000000ffff8f7224 */ /* 0x002fe400078e000d */
[----:B------:R-:W-:Y:S02]  /*c200*/  IMAD.MOV.U32 R13, RZ, RZ, R23 ;  /* 0x000000ffff0d7224 */ /* 0x000fe400078e0017 */
[----:B------:R-:W-:-:S02]  /*c210*/  IMAD.MOV.U32 R23, RZ, RZ, R24 ;  /* 0x000000ffff177224 */ /* 0x000fc400078e0018 */
[----:B------:R-:W-:Y:S02]  /*c220*/  IMAD.MOV.U32 R24, RZ, RZ, R14 ;  /* 0x000000ffff187224 */ /* 0x000fe400078e000e */
[----:B------:R-:W-:Y:S02]  /*c230*/  IMAD.MOV.U32 R14, RZ, RZ, R22 ;  /* 0x000000ffff0e7224 */ /* 0x000fe400078e0016 */
[----:B------:R-:W-:Y:S02]  /*c240*/  IMAD.MOV.U32 R22, RZ, RZ, R20 ;  /* 0x000000ffff167224 */ /* 0x000fe400078e0014 */
[----:B------:R-:W-:Y:S02]  /*c250*/  IMAD.MOV.U32 R20, RZ, RZ, R205 ;  /* 0x000000ffff147224 */ /* 0x000fe400078e00cd */
[----:B------:R-:W-:-:S05]  /*c260*/  IMAD.WIDE.U32 R204, R204, -0x2daee0ad, RZ ;  /* 0xd2511f53cccc7825 */ /* 0x000fca00078e00ff */
[----:B------:R-:W-:Y:S01]  /*c270*/  LOP3.LUT R3, R205, UR20, R138, 0x96, !PT ;  /* 0x00000014cd037c12 */ /* 0x000fe2000f8e968a */
[----:B--2---:R-:W-:-:S04]  /*c280*/  IMAD.MOV.U32 R142, RZ, RZ, R12 ;  /* 0x000000ffff8e7224 */ /* 0x004fc800078e000c */
[----:B------:R-:W-:Y:S01]  /*c290*/  IMAD.WIDE.U32 R128, R3, -0x326172a9, RZ ;  /* 0xcd9e8d5703807825 */ /* 0x000fe200078e00ff */
[----:B------:R-:W-:Y:S02]  /*c2a0*/  @!P3 PRMT R113, R6, 0x5410, RZ ;  /* 0x000054100671b816 */ /* 0x000fe400000000ff */
        /* <DEDUP_REMOVED lines=20> */
[----:B------:R-:W-:-:S03]  /*c3f0*/  IMAD.MOV.U32 R131, RZ, RZ, R13 ;  /* 0x000000ffff837224 */ /* 0x000fc600078e000d */
[----:B------:R-:W-:Y:S01]  /*c400*/  LOP3.LUT R3, R6, 0xffff, RZ, 0xc0, !PT ;  /* 0x0000ffff06037812 */ /* 0x000fe200078ec0ff */
[----:B------:R-:W-:Y:S01]  /*c410*/  IMAD.MOV.U32 R95, RZ, RZ, R14 ;  /* 0x000000ffff5f7224 */ /* 0x000fe200078e000e */
[C---:B------:R-:W-:Y:S02]  /*c420*/  LOP3.LUT R11, R4.reuse, 0xffff, RZ, 0xc0, !PT ;  /* 0x0000ffff040b7812 */ /* 0x040fe400078ec0ff */
[----:B------:R-:W-:Y:S02]  /*c430*/  LOP3.LUT R12, R4, 0xff, RZ, 0xc0, !PT ;  /* 0x000000ff040c7812 */ /* 0x000fe400078ec0ff */
[--C-:B------:R-:W-:Y:S02]  /*c440*/  SHF.R.U32.HI R13, RZ, 0x10, R4.reuse ;  /* 0x00000010ff0d7819 */ /* 0x100fe40000011604 */
[----:B------:R-:W-:Y:S01]  /*c450*/  SHF.R.U32.HI R14, RZ, 0x18, R4 ;  /* 0x00000018ff0e7819 */ /* 0x000fe20000011604 */
[----:B------:R-:W-:Y:S01]  /*c460*/  IMAD.WIDE.U32 R4, R9, -0x2daee0ad, RZ ;  /* 0xd2511f5309047825 */ /* 0x000fe200078e00ff */
[----:B------:R-:W-:-:S02]  /*c470*/  SHF.R.U32.HI R8, RZ, 0x8, R3 ;  /* 0x00000008ff087819 */ /* 0x000fc40000011603 */
[----:B------:R-:W-:Y:S01]  /*c480*/  LOP3.LUT R7, R6, 0xff, RZ, 0xc0, !PT ;  /* 0x000000ff06077812 */ /* 0x000fe200078ec0ff */
[----:B------:R-:W-:Y:S01]  /*c490*/  IMAD.MOV.U32 R19, RZ, RZ, R22 ;  /* 0x000000ffff137224 */ /* 0x000fe200078e0016 */
[----:B------:R-:W-:Y:S02]  /*c4a0*/  LOP3.LUT R3, R5, UR40, R10, 0x96, !PT ;  /* 0x0000002805037c12 */ /* 0x000fe4000f8e960a */
[----:B------:R-:W-:Y:S02]  /*c4b0*/  PRMT R22, R7, 0x5410, R8 ;  /* 0x0000541007167816 */ /* 0x000fe40000000008 */
[----:B------:R-:W-:Y:S02]  /*c4c0*/  SHF.R.U32.HI R7, RZ, 0x8, R11 ;  /* 0x00000008ff077819 */ /* 0x000fe4000001160b */
[----:B------:R-:W-:Y:S02]  /*c4d0*/  LOP3.LUT R8, R4, 0xffff, RZ, 0xc0, !PT ;  /* 0x0000ffff04087812 */ /* 0x000fe400078ec0ff */
[----:B------:R-:W-:-:S02]  /*c4e0*/  SHF.R.U32.HI R5, RZ, 0x10, R6 ;  /* 0x00000010ff057819 */ /* 0x000fc40000011606 */
[----:B------:R-:W-:Y:S01]  /*c4f0*/  PRMT R34, R12, 0x5410, R7 ;  /* 0x000054100c227816 */ /* 0x000fe20000000007 */
[----:B------:R-:W-:Y:S01]  /*c500*/  IMAD.MOV.U32 R68, RZ, RZ, R23 ;  /* 0x000000ffff447224 */ /* 0x000fe200078e0017 */
[----:B------:R-:W-:Y:S02]  /*c510*/  SHF.R.U32.HI R7, RZ, 0x18, R6 ;  /* 0x00000018ff077819 */ /* 0x000fe40000011606 */
[----:B------:R-:W-:Y:S01]  /*c520*/  LOP3.LUT R5, R5, 0xff, RZ, 0xc0, !PT ;  /* 0x000000ff05057812 */ /* 0x000fe200078ec0ff */
[----:B------:R-:W-:Y:S01]  /*c530*/  IMAD.MOV.U32 R23, RZ, RZ, R20 ;  /* 0x000000ffff177224 */ /* 0x000fe200078e0014 */
[----:B------:R-:W-:Y:S01]  /*c540*/  LOP3.LUT R9, R4, 0xff, RZ, 0xc0, !PT ;  /* 0x000000ff04097812 */ /* 0x000fe200078ec0ff */
[----:B------:R-:W-:Y:S01]  /*c550*/  IMAD.MOV.U32 R20, RZ, RZ, R21 ;  /* 0x000000ffff147224 */ /* 0x000fe200078e0015 */
[--C-:B------:R-:W-:Y:S02]  /*c560*/  SHF.R.U32.HI R10, RZ, 0x10, R4.reuse ;  /* 0x00000010ff0a7819 */ /* 0x100fe40000011604 */
[----:B------:R-:W-:Y:S01]  /*c570*/  SHF.R.U32.HI R11, RZ, 0x18, R4 ;  /* 0x00000018ff0b7819 */ /* 0x000fe20000011604 */
[----:B------:R-:W-:Y:S01]  /*c580*/  STG.E.U16 desc[UR32][R46.64+0x10], R74 ;  /* 0x0000104a2e007986 */ /* 0x000fe2000c101520 */
[----:B------:R-:W-:-:S02]  /*c590*/  LOP3.LUT R6, R13, 0xff, RZ, 0xc0, !PT ;  /* 0x000000ff0d067812 */ /* 0x000fc400078ec0ff */
[----:B------:R-:W-:Y:S01]  /*c5a0*/  SHF.R.U32.HI R4, RZ, 0x8, R8 ;  /* 0x00000008ff047819 */ /* 0x000fe20000011608 */
[----:B------:R1:W-:Y:S01]  /*c5b0*/  STG.E.U16 desc[UR32][R46.64+0x12], R75 ;  /* 0x0000124b2e007986 */ /* 0x0003e2000c101520 */
[----:B------:R-:W-:Y:S02]  /*c5c0*/  PRMT R21, R5, 0x5410, R7 ;  /* 0x0000541005157816 */ /* 0x000fe40000000007 */
[----:B------:R-:W-:Y:S01]  /*c5d0*/  SHF.R.U32.HI R7, RZ, 0x10, R3 ;  /* 0x00000010ff077819 */ /* 0x000fe20000011603 */
[----:B------:R-:W-:Y:S01]  /*c5e0*/  STG.E.U16 desc[UR32][R44.64+0x10], R30 ;  /* 0x0000101e2c007986 */ /* 0x000fe2000c101520 */
[----:B------:R-:W-:-:S03]  /*c5f0*/  PRMT R32, R6, 0x5410, R14 ;  /* 0x0000541006207816 */ /* 0x000fc6000000000e */
[----:B------:R-:W-:Y:S01]  /*c600*/  STG.E.U16 desc[UR32][R44.64+0x12], R29 ;  /* 0x0000121d2c007986 */ /* 0x000fe2000c101520 */
[----:B------:R-:W-:-:S03]  /*c610*/  LOP3.LUT R8, R3, 0xff, RZ, 0xc0, !PT ;  /* 0x000000ff03087812 */ /* 0x000fc600078ec0ff */
[----:B------:R2:W-:Y:S01]  /*c620*/  STG.E.U16 desc[UR32][R42.64+0x12], R28 ;  /* 0x0000121c2a007986 */ /* 0x0005e2000c101520 */
[----:B------:R-:W-:Y:S01]  /*c630*/  SHF.R.U32.HI R6, RZ, 0x18, R3 ;  /* 0x00000018ff067819 */ /* 0x000fe20000011603 */
[----:B------:R-:W-:Y:S02]  /*c640*/  IMAD.MOV.U32 R73, RZ, RZ, R24 ;  /* 0x000000ffff497224 */ /* 0x000fe400078e0018 */
[----:B------:R-:W-:Y:S02]  /*c650*/  IMAD.MOV.U32 R145, RZ, RZ, R240 ;  /* 0x000000ffff917224 */ /* 0x000fe400078e00f0 */
[----:B-1----:R-:W-:Y:S01]  /*c660*/  IMAD.WIDE.U32 R74, R111, -0x326172a9, RZ ;  /* 0xcd9e8d576f4a7825 */ /* 0x002fe200078e00ff */
[----:B--2---:R-:W-:Y:S02]  /*c670*/  PRMT R28, R9, 0x5410, R4 ;  /* 0x00005410091c7816 */ /* 0x004fe40000000004 */
[----:B------:R-:W-:Y:S02]  /*c680*/  LOP3.LUT R4, R3, 0xffff, RZ, 0xc0, !PT ;  /* 0x0000ffff03047812 */ /* 0x000fe400078ec0ff */
[----:B------:R-:W-:-:S04]  /*c690*/  LOP3.LUT R3, R7, 0xff, RZ, 0xc0, !PT ;  /* 0x000000ff07037812 */ /* 0x000fc800078ec0ff */
[----:B------:R-:W-:Y:S02]  /*c6a0*/  PRMT R24, R3, 0x5410, R6 ;  /* 0x0000541003187816 */ /* 0x000fe40000000006 */
[----:B------:R-:W-:-:S05]  /*c6b0*/  LOP3.LUT R3, R75, R104, RZ, 0x3c, !PT ;  /* 0x000000684b037212 */ /* 0x000fca00078e3cff */
[----:B------:R-:W-:Y:S01]  /*c6c0*/  IMAD.WIDE.U32 R240, R3, -0x2daee0ad, RZ ;  /* 0xd2511f5303f07825 */ /* 0x000fe200078e00ff */
[----:B------:R-:W-:-:S04]  /*c6d0*/  SHF.R.U32.HI R4, RZ, 0x8, R4 ;  /* 0x00000008ff047819 */ /* 0x000fc80000011604 */
[----:B------:R-:W-:Y:S01]  /*c6e0*/  LOP3.LUT R3, R241, UR20, R138, 0x96, !PT ;  /* 0x00000014f1037c12 */ /* 0x000fe2000f8e968a */
[----:B------:R-:W-:Y:S01]  /*c6f0*/  IMAD.MOV.U32 R104, RZ, RZ, R131 ;  /* 0x000000ffff687224 */ /* 0x000fe200078e0083 */
[----:B------:R-:W-:Y:S01]  /*c700*/  PRMT R25, R8, 0x5410, R4 ;  /* 0x0000541008197816 */ /* 0x000fe20000000004 */
[----:B------:R-:W-:Y:S01]  /*c710*/  IMAD.MOV.U32 R35, RZ, RZ, R130 ;  /* 0x000000ffff237224 */ /* 0x000fe200078e0082 */
[----:B------:R-:W-:Y:S01]  /*c720*/  LOP3.LUT R4, R17, UR21, R74, 0x96, !PT ;  /* 0x0000001511047c12 */ /* 0x000fe2000f8e964a */
[----:B------:R-:W-:-:S04]  /*c730*/  IMAD.WIDE.U32 R130, R3, -0x326172a9, RZ ;  /* 0xcd9e8d5703827825 */ /* 0x000fc800078e00ff */
[----:B------:R-:W-:Y:S01]  /*c740*/  IMAD.WIDE.U32 R6, R4, -0x2daee0ad, RZ ;  /* 0xd2511f5304067825 */ /* 0x000fe200078e00ff */
[----:B------:R-:W-:-:S04]  /*c750*/  LOP3.LUT R3, R131, UR19, R16, 0x96, !PT ;  /* 0x0000001383037c12 */ /* 0x000fc8000f8e9610 */
[----:B------:R-:W-:Y:S01]  /*c760*/  LOP3.LUT R4, R7, UR18, R240, 0x96, !PT ;  /* 0x0000001207047c12 */ /* 0x000fe2000f8e96f0 */
[----:B------:R-:W-:Y:S01]  /*c770*/  IMAD.WIDE.U32 R8, R3, -0x2daee0ad, RZ ;  /* 0xd2511f5303087825 */ /* 0x000fe200078e00ff */
[----:B------:R-:W-:-:S04]  /*c780*/  LOP3.LUT R5, R10, 0xff, RZ, 0xc0, !PT ;  /* 0x000000ff0a057812 */ /* 0x000fc800078ec0ff */
[----:B------:R-:W-:Y:S01]  /*c790*/  LOP3.LUT R3, R9, UR16, R6, 0x96, !PT ;  /* 0x0000001009037c12 */ /* 0x000fe2000f8e9606 */
[----:B------:R-:W-:Y:S01]  /*c7a0*/  IMAD.WIDE.U32 R6, R4, -0x326172a9, RZ ;  /* 0xcd9e8d5704067825 */ /* 0x000fe200078e00ff */
[----:B------:R-:W-:-:S03]  /*c7b0*/  PRMT R26, R5, 0x5410, R11 ;  /* 0x00005410051a7816 */ /* 0x000fc6000000000b */
[----:B------:R-:W-:Y:S01]  /*c7c0*/  IMAD.WIDE.U32 R10, R3, -0x326172a9, RZ ;  /* 0xcd9e8d57030a7825 */ /* 0x000fe200078e00ff */
[----:B------:R-:W-:-:S04]  /*c7d0*/  LOP3.LUT R4, R7, UR17, R130, 0x96, !PT ;  /* 0x0000001107047c12 */ /* 0x000fc8000f8e9682 */
[----:B------:R-:W-:Y:S01]  /*c7e0*/  LOP3.LUT R3, R11, UR15, R6, 0x96, !PT ;  /* 0x0000000f0b037c12 */ /* 0x000fe2000f8e9606 */
[----:B------:R-:W-:-:S05]  /*c7f0*/  IMAD.WIDE.U32 R4, R4, -0x2daee0ad, RZ ;  /* 0xd2511f5304047825 */ /* 0x000fca00078e00ff */
[----:B------:R-:W-:Y:S01]  /*c800*/  LOP3.LUT R6, R5, UR14, R8, 0x96, !PT ;  /* 0x0000000e05067c12 */ /* 0x000fe2000f8e9608 */
[----:B------:R-:W-:-:S04]  /*c810*/  IMAD.WIDE.U32 R8, R3, -0x2daee0ad, RZ ;  /* 0xd2511f5303087825 */ /* 0x000fc800078e00ff */
[----:B------:R-:W-:Y:S01]  /*c820*/  IMAD.WIDE.U32 R6, R6, -0x326172a9, RZ ;  /* 0xcd9e8d5706067825 */ /* 0x000fe200078e00ff */
[----:B------:R-:W-:-:S04]  /*c830*/  LOP3.LUT R4, R9, UR12, R4, 0x96, !PT ;  /* 0x0000000c09047c12 */ /* 0x000fc8000f8e9604 */
[----:B------:R-:W-:Y:S01]  /*c840*/  LOP3.LUT R3, R7, UR13, R10, 0x96, !PT ;  /* 0x0000000d07037c12 */ /* 0x000fe2000f8e960a */
[----:B------:R-:W-:-:S05]  /*c850*/  IMAD.WIDE.U32 R4, R4, -0x326172a9, RZ ;  /* 0xcd9e8d5704047825 */ /* 0x000fca00078e00ff */
[----:B------:R-:W-:Y:S02]  /*c860*/  LOP3.LUT R6, R5, UR39, R6, 0x96, !PT ;  /* 0x0000002705067c12 */ /* 0x000fe4000f8e9606 */
[C---:B------:R-:W-:Y:S02]  /*c870*/  LOP3.LUT R11, R4.reuse, 0xffff, RZ, 0xc0, !PT ;  /* 0x0000ffff040b7812 */ /* 0x040fe400078ec0ff */
[----:B------:R-:W-:Y:S02]  /*c880*/  LOP3.LUT R14, R4, 0xff, RZ, 0xc0, !PT ;  /* 0x000000ff040e7812 */ /* 0x000fe400078ec0ff */
[--C-:B------:R-:W-:Y:S02]  /*c890*/  SHF.R.U32.HI R13, RZ, 0x10, R4.reuse ;  /* 0x00000010ff0d7819 */ /* 0x100fe40000011604 */
[----:B------:R-:W-:Y:S01]  /*c8a0*/  SHF.R.U32.HI R12, RZ, 0x18, R4 ;  /* 0x00000018ff0c7819 */ /* 0x000fe20000011604 */
[----:B------:R-:W-:-:S05]  /*c8b0*/  IMAD.WIDE.U32 R4, R3, -0x2daee0ad, RZ ;  /* 0xd2511f5303047825 */ /* 0x000fca00078e00ff */
[----:B------:R-:W-:Y:S02]  /*c8c0*/  LOP3.LUT R3, R5, UR40, R8, 0x96, !PT ;  /* 0x0000002805037c12 */ /* 0x000fe4000f8e9608 */
[C---:B------:R-:W-:Y:S02]  /*c8d0*/  LOP3.LUT R7, R4.reuse, 0xffff, RZ, 0xc0, !PT ;  /* 0x0000ffff04077812 */ /* 0x040fe400078ec0ff */
[----:B------:R-:W-:Y:S02]  /*c8e0*/  LOP3.LUT R10, R4, 0xff, RZ, 0xc0, !PT ;  /* 0x000000ff040a7812 */ /* 0x000fe400078ec0ff */
[--C-:B------:R-:W-:Y:S02]  /*c8f0*/  SHF.R.U32.HI R9, RZ, 0x10, R4.reuse ;  /* 0x00000010ff097819 */ /* 0x100fe40000011604 */
[----:B------:R-:W-:Y:S02]  /*c900*/  SHF.R.U32.HI R8, RZ, 0x18, R4 ;  /* 0x00000018ff087819 */ /* 0x000fe40000011604 */
[----:B------:R-:W-:-:S04]  /*c910*/  LOP3.LUT R4, R6, 0xffff, RZ, 0xc0, !PT ;  /* 0x0000ffff06047812 */ /* 0x000fc800078ec0ff */
[----:B------:R-:W-:Y:S02]  /*c920*/  SHF.R.U32.HI R5, RZ, 0x8, R4 ;  /* 0x00000008ff057819 */ /* 0x000fe40000011604 */
[----:B------:R-:W-:Y:S01]  /*c930*/  LOP3.LUT R4, R6, 0xff, RZ, 0xc0, !PT ;  /* 0x000000ff06047812 */ /* 0x000fe200078ec0ff */
[----:B------:R-:W-:-:S03]  /*c940*/  IMAD.MOV.U32 R146, RZ, RZ, R18 ;  /* 0x000000ffff927224 */ /* 0x000fc600078e0012 */
[----:B------:R-:W-:Y:S02]  /*c950*/  PRMT R18, R4, 0x5410, R5 ;  /* 0x0000541004127816 */ /* 0x000fe40000000005 */
[--C-:B------:R-:W-:Y:S02]  /*c960*/  SHF.R.U32.HI R4, RZ, 0x10, R6.reuse ;  /* 0x00000010ff047819 */ /* 0x100fe40000011606 */
[----:B------:R-:W-:Y:S02]  /*c970*/  SHF.R.U32.HI R6, RZ, 0x18, R6 ;  /* 0x00000018ff067819 */ /* 0x000fe40000011606 */
[----:B------:R-:W-:-:S04]  /*c980*/  LOP3.LUT R4, R4, 0xff, RZ, 0xc0, !PT ;  /* 0x000000ff04047812 */ /* 0x000fc800078ec0ff */
[----:B------:R-:W-:Y:S02]  /*c990*/  PRMT R17, R4, 0x5410, R6 ;  /* 0x0000541004117816 */ /* 0x000fe40000000006 */
[----:B------:R-:W-:Y:S01]  /*c9a0*/  SHF.R.U32.HI R4, RZ, 0x8, R11 ;  /* 0x00000008ff047819 */ /* 0x000fe2000001160b */
[----:B------:R1:W-:Y:S01]  /*c9b0*/  STG.E.U16 desc[UR32][R42.64+0x10], R27 ;  /* 0x0000101b2a007986 */ /* 0x0003e2000c101520 */
[----:B------:R-:W-:-:S03]  /*c9c0*/  IMAD.MOV.U32 R147, RZ, RZ, R37 ;  /* 0x000000ffff937224 */ /* 0x000fc600078e0025 */
[----:B------:R-:W-:Y:S01]  /*c9d0*/  STG.E.U16 desc[UR32][R40.64+0x20], R141 ;  /* 0x0000208d28007986 */ /* 0x000fe2000c101520 */
[----:B-1----:R-:W-:Y:S02]  /*c9e0*/  PRMT R27, R14, 0x5410, R4 ;  /* 0x000054100e1b7816 */ /* 0x002fe40000000004 */
[----:B------:R-:W-:-:S04]  /*c9f0*/  LOP3.LUT R4, R13, 0xff, RZ, 0xc0, !PT ;  /* 0x000000ff0d047812 */ /* 0x000fc800078ec0ff */
[----:B------:R-:W-:Y:S02]  /*ca00*/  PRMT R33, R4, 0x5410, R12 ;  /* 0x0000541004217816 */ /* 0x000fe4000000000c */
[----:B------:R-:W-:-:S04]  /*ca10*/  LOP3.LUT R4, R3, 0xffff, RZ, 0xc0, !PT ;  /* 0x0000ffff03047812 */ /* 0x000fc800078ec0ff */
[----:B------:R-:W-:Y:S02]  /*ca20*/  SHF.R.U32.HI R5, RZ, 0x8, R4 ;  /* 0x00000008ff057819 */ /* 0x000fe40000011604 */
[----:B------:R-:W-:-:S04]  /*ca30*/  LOP3.LUT R4, R3, 0xff, RZ, 0xc0, !PT ;  /* 0x000000ff03047812 */ /* 0x000fc800078ec0ff */
[----:B------:R-:W-:Y:S02]  /*ca40*/  PRMT R37, R4, 0x5410, R5 ;  /* 0x0000541004257816 */ /* 0x000fe40000000005 */
[--C-:B------:R-:W-:Y:S02]  /*ca50*/  SHF.R.U32.HI R5, RZ, 0x10, R3.reuse ;  /* 0x00000010ff057819 */ /* 0x100fe40000011603 */
[----:B------:R-:W-:Y:S01]  /*ca60*/  SHF.R.U32.HI R4, RZ, 0x18, R3 ;  /* 0x00000018ff047819 */ /* 0x000fe20000011603 */
[----:B------:R-:W-:Y:S01]  /*ca70*/  STG.E.U16 desc[UR32][R40.64+0x22], R78 ;  /* 0x0000224e28007986 */ /* 0x000fe2000c101520 */
[----:B------:R-:W-:-:S03]  /*ca80*/  LOP3.LUT R3, R5, 0xff, RZ, 0xc0, !PT ;  /* 0x000000ff05037812 */ /* 0x000fc600078ec0ff */
[----:B------:R-:W-:Y:S04]  /*ca90*/  STG.E.U16 desc[UR32][R46.64+0x20], R79 ;  /* 0x0000204f2e007986 */ /* 0x000fe8000c101520 */
[----:B------:R-:W-:Y:S04]  /*caa0*/  STG.E.U16 desc[UR32][R46.64+0x22], R82 ;  /* 0x000022522e007986 */ /* 0x000fe8000c101520 */
[----:B------:R1:W-:Y:S01]  /*cab0*/  STG.E.U16 desc[UR32][R44.64+0x20], R36 ;  /* 0x000020242c007986 */ /* 0x0003e2000c101520 */
[----:B------:R-:W-:Y:S01]  /*cac0*/  IMAD.MOV.U32 R88, RZ, RZ, R65 ;  /* 0x000000ffff587224 */ /* 0x000fe200078e0041 */
[----:B------:R-:W-:Y:S01]  /*cad0*/  USHF.L.U32 UR6, UR5, 0x2, URZ ;  /* 0x0000000205067899 */ /* 0x000fe2000800063f */
[----:B------:R-:W-:Y:S01]  /*cae0*/  IMAD.MOV.U32 R111, RZ, RZ, R66 ;  /* 0x000000ffff6f7224 */ /* 0x000fe200078e0042 */
[----:B-1----:R-:W-:-:S02]  /*caf0*/  PRMT R36, R3, 0x5410, R4 ;  /* 0x0000541003247816 */ /* 0x002fc40000000004 */
[----:B------:R-:W-:-:S04]  /*cb00*/  SHF.R.U32.HI R3, RZ, 0x8, R7 ;  /* 0x00000008ff037819 */ /* 0x000fc80000011607 */
[----:B------:R-:W-:Y:S02]  /*cb10*/  PRMT R65, R10, 0x5410, R3 ;  /* 0x000054100a417816 */ /* 0x000fe40000000003 */
[----:B------:R-:W-:-:S04]  /*cb20*/  LOP3.LUT R3, R9, 0xff, RZ, 0xc0, !PT ;  /* 0x000000ff09037812 */ /* 0x000fc800078ec0ff */
[----:B------:R-:W-:Y:S01]  /*cb30*/  PRMT R66, R3, 0x5410, R8 ;  /* 0x0000541003427816 */ /* 0x000fe20000000008 */
[----:B------:R-:W-:-:S05]  /*cb40*/  IMAD.U32 R3, RZ, RZ, UR35 ;  /* 0x00000023ff037e24 */ /* 0x000fca000f8e00ff */
[----:B------:R-:W-:-:S05]  /*cb50*/  LOP3.LUT R3, R139, UR6, R3, 0x96, !PT ;  /* 0x000000068b037c12 */ /* 0x000fca000f8e9603 */
[----:B------:R-:W-:-:S05]  /*cb60*/  IMAD.WIDE.U32 R6, R3, -0x326172a9, RZ ;  /* 0xcd9e8d5703067825 */ /* 0x000fca00078e00ff */
[C---:B------:R-:W-:Y:S01]  /*cb70*/  LOP3.LUT R4, R7.reuse, UR21, R74, 0x96, !PT ;  /* 0x0000001507047c12 */ /* 0x040fe2000f8e964a */
[----:B------:R-:W-:Y:S01]  /*cb80*/  IMAD.MOV.U32 R144, RZ, RZ, R15 ;  /* 0x000000ffff907224 */ /* 0x000fe200078e000f */
[----:B------:R-:W-:Y:S02]  /*cb90*/  LOP3.LUT R15, R7, UR21, R142, 0x96, !PT ;  /* 0x00000015070f7c12 */ /* 0x000fe4000f8e968e */
[--C-:B------:R-:W-:Y:S02]  /*cba0*/  LOP3.LUT R16, R129, UR19, R6.reuse, 0x96, !PT ;  /* 0x0000001381107c12 */ /* 0x100fe4000f8e9606 */
        /* <DEDUP_REMOVED lines=15> */
[----:B------:R-:W-:Y:S01]  /*cca0*/  IMAD.WIDE.U32 R4, R4, -0x326172a9, RZ ;  /* 0xcd9e8d5704047825 */ /* 0x000fe200078e00ff */
[----:B------:R-:W-:Y:S04]  /*ccb0*/  STG.E.U16 desc[UR32][R44.64+0x22], R49 ;  /* 0x000022312c007986 */ /* 0x000fe8000c101520 */
[----:B------:R-:W-:Y:S02]  /*ccc0*/  LOP3.LUT R6, R5, UR39, R6, 0x96, !PT ;  /* 0x0000002705067c12 */ /* 0x000fe4000f8e9606 */
[C---:B------:R-:W-:Y:S02]  /*ccd0*/  LOP3.LUT R11, R4.reuse, 0xffff, RZ, 0xc0, !PT ;  /* 0x0000ffff040b7812 */ /* 0x040fe400078ec0ff */
[----:B------:R-:W-:-:S02]  /*cce0*/  LOP3.LUT R14, R4, 0xff, RZ, 0xc0, !PT ;  /* 0x000000ff040e7812 */ /* 0x000fc400078ec0ff */
[--C-:B------:R-:W-:Y:S02]  /*ccf0*/  SHF.R.U32.HI R13, RZ, 0x10, R4.reuse ;  /* 0x00000010ff0d7819 */ /* 0x100fe40000011604 */
[----:B------:R-:W-:Y:S01]  /*cd00*/  SHF.R.U32.HI R12, RZ, 0x18, R4 ;  /* 0x00000018ff0c7819 */ /* 0x000fe20000011604 */
[----:B------:R-:W-:Y:S01]  /*cd10*/  IMAD.WIDE.U32 R4, R3, -0x2daee0ad, RZ ;  /* 0xd2511f5303047825 */ /* 0x000fe200078e00ff */
[----:B------:R-:W-:Y:S04]  /*cd20*/  STG.E.U16 desc[UR32][R42.64+0x20], R38 ;  /* 0x000020262a007986 */ /* 0x000fe8000c101520 */
[----:B------:R-:W-:Y:S01]  /*cd30*/  STG.E.U16 desc[UR32][R42.64+0x22], R39 ;  /* 0x000022272a007986 */ /* 0x000fe2000c101520 */
[----:B------:R-:W-:Y:S02]  /*cd40*/  LOP3.LUT R3, R5, UR40, R8, 0x96, !PT ;  /* 0x0000002805037c12 */ /* 0x000fe4000f8e9608 */
[C---:B------:R-:W-:Y:S01]  /*cd50*/  LOP3.LUT R7, R4.reuse, 0xffff, RZ, 0xc0, !PT ;  /* 0x0000ffff04077812 */ /* 0x040fe200078ec0ff */
[----:B------:R-:W-:Y:S01]  /*cd60*/  STG.E.U16 desc[UR32][R40.64+0x30], R92 ;  /* 0x0000305c28007986 */ /* 0x000fe2000c101520 */
[----:B------:R-:W-:-:S02]  /*cd70*/  LOP3.LUT R10, R4, 0xff, RZ, 0xc0, !PT ;  /* 0x000000ff040a7812 */ /* 0x000fc400078ec0ff */
[--C-:B------:R-:W-:Y:S01]  /*cd80*/  SHF.R.U32.HI R9, RZ, 0x10, R4.reuse ;  /* 0x00000010ff097819 */ /* 0x100fe20000011604 */
[----:B------:R-:W-:Y:S01]  /*cd90*/  STG.E.U16 desc[UR32][R40.64+0x32], R84 ;  /* 0x0000325428007986 */ /* 0x000fe2000c101520 */
[----:B------:R-:W-:Y:S02]  /*cda0*/  SHF.R.U32.HI R8, RZ, 0x18, R4 ;  /* 0x00000018ff087819 */ /* 0x000fe40000011604 */
[----:B------:R-:W-:Y:S01]  /*cdb0*/  LOP3.LUT R4, R6, 0xffff, RZ, 0xc0, !PT ;  /* 0x0000ffff06047812 */ /* 0x000fe200078ec0ff */
[----:B------:R-:W-:Y:S04]  /*cdc0*/  STG.E.U16 desc[UR32][R46.64+0x30], R77 ;  /* 0x0000304d2e007986 */ /* 0x000fe8000c101520 */
[----:B------:R-:W-:Y:S04]  /*cdd0*/  STG.E.U16 desc[UR32][R46.64+0x32], R85 ;  /* 0x000032552e007986 */ /* 0x000fe8000c101520 */
[----:B------:R-:W-:Y:S04]  /*cde0*/  STG.E.U16 desc[UR32][R44.64+0x30], R55 ;  /* 0x000030372c007986 */ /* 0x000fe8000c101520 */
[----:B------:R-:W-:Y:S01]  /*cdf0*/  STG.E.U16 desc[UR32][R44.64+0x32], R60 ;  /* 0x0000323c2c007986 */ /* 0x000fe2000c101520 */
[----:B------:R-:W-:-:S03]  /*ce00*/  SHF.R.U32.HI R5, RZ, 0x8, R4 ;  /* 0x00000008ff057819 */ /* 0x000fc60000011604 */
[----:B------:R-:W-:Y:S04]  /*ce10*/  STG.E.U16 desc[UR32][R42.64+0x30], R57 ;  /* 0x000030392a007986 */ /* 0x000fe8000c101520 */
[----:B------:R-:W-:Y:S01]  /*ce20*/  STG.E.U16 desc[UR32][R42.64+0x32], R58 ;  /* 0x0000323a2a007986 */ /* 0x000fe2000c101520 */
[----:B------:R-:W-:-:S03]  /*ce30*/  LOP3.LUT R4, R6, 0xff, RZ, 0xc0, !PT ;  /* 0x000000ff06047812 */ /* 0x000fc600078ec0ff */
[----:B------:R-:W-:Y:S04]  /*ce40*/  STG.E.U16 desc[UR32][R40.64+0x40], R81 ;  /* 0x0000405128007986 */ /* 0x000fe8000c101520 */
[----:B------:R-:W-:Y:S04]  /*ce50*/  STG.E.U16 desc[UR32][R40.64+0x42], R83 ;  /* 0x0000425328007986 */ /* 0x000fe8000c101520 */
[----:B------:R1:W-:Y:S02]  /*ce60*/  STG.E.U16 desc[UR32][R46.64+0x40], R76 ;  /* 0x0000404c2e007986 */ /* 0x0003e4000c101520 */
[----:B-1----:R-:W-:-:S02]  /*ce70*/  IMAD.MOV.U32 R76, RZ, RZ, R111 ;  /* 0x000000ffff4c7224 */ /* 0x002fc400078e006f */
[----:B------:R-:W-:Y:S02]  /*ce80*/  IMAD.MOV.U32 R111, RZ, RZ, R104 ;  /* 0x000000ffff6f7224 */ /* 0x000fe400078e0068 */
[----:B------:R-:W-:Y:S02]  /*ce90*/  IMAD.MOV.U32 R104, RZ, RZ, R68 ;  /* 0x000000ffff687224 */ /* 0x000fe400078e0044 */
[----:B------:R-:W-:Y:S02]  /*cea0*/  IMAD.MOV.U32 R68, RZ, RZ, R95 ;  /* 0x000000ffff447224 */ /* 0x000fe400078e005f */
[----:B------:R-:W-:Y:S01]  /*ceb0*/  IMAD.MOV.U32 R95, RZ, RZ, R20 ;  /* 0x000000ffff5f7224 */ /* 0x000fe200078e0014 */
[----:B------:R-:W-:Y:S02]  /*cec0*/  PRMT R20, R4, 0x5410, R5 ;  /* 0x0000541004147816 */ /* 0x000fe40000000005 */
[----:B------:R-:W-:Y:S01]  /*ced0*/  SHF.R.U32.HI R4, RZ, 0x10, R6 ;  /* 0x00000010ff047819 */ /* 0x000fe20000011606 */
[----:B------:R-:W-:Y:S01]  /*cee0*/  IMAD.MOV.U32 R83, RZ, RZ, R88 ;  /* 0x000000ffff537224 */ /* 0x000fe200078e0058 */
[----:B------:R-:W-:Y:S01]  /*cef0*/  SHF.R.U32.HI R6, RZ, 0x18, R6 ;  /* 0x00000018ff067819 */ /* 0x000fe20000011606 */
[----:B------:R-:W-:Y:S01]  /*cf00*/  IMAD.MOV.U32 R88, RZ, RZ, R107 ;  /* 0x000000ffff587224 */ /* 0x000fe200078e006b */
[----:B------:R-:W-:Y:S01]  /*cf10*/  LOP3.LUT R4, R4, 0xff, RZ, 0xc0, !PT ;  /* 0x000000ff04047812 */ /* 0x000fe200078ec0ff */
[----:B------:R-:W-:-:S02]  /*cf20*/  IMAD.MOV.U32 R107, RZ, RZ, R73 ;  /* 0x000000ffff6b7224 */ /* 0x000fc400078e0049 */
[----:B------:R-:W-:Y:S01]  /*cf30*/  IMAD.MOV.U32 R73, RZ, RZ, R19 ;  /* 0x000000ffff497224 */ /* 0x000fe200078e0013 */
[----:B------:R-:W-:Y:S02]  /*cf40*/  PRMT R19, R4, 0x5410, R6 ;  /* 0x0000541004137816 */ /* 0x000fe40000000006 */
[----:B------:R-:W-:-:S04]  /*cf50*/  SHF.R.U32.HI R4, RZ, 0x8, R11 ;  /* 0x00000008ff047819 */ /* 0x000fc8000001160b */
[----:B------:R-:W-:Y:S02]  /*cf60*/  PRMT R14, R14, 0x5410, R4 ;  /* 0x000054100e0e7816 */ /* 0x000fe40000000004 */
[----:B------:R-:W-:-:S04]  /*cf70*/  LOP3.LUT R4, R13, 0xff, RZ, 0xc0, !PT ;  /* 0x000000ff0d047812 */ /* 0x000fc800078ec0ff */
[----:B------:R-:W-:Y:S02]  /*cf80*/  PRMT R38, R4, 0x5410, R12 ;  /* 0x0000541004267816 */ /* 0x000fe4000000000c */
[----:B------:R-:W-:Y:S01]  /*cf90*/  LOP3.LUT R4, R3, 0xffff, RZ, 0xc0, !PT ;  /* 0x0000ffff03047812 */ /* 0x000fe200078ec0ff */
[----:B------:R-:W-:-:S03]  /*cfa0*/  IMAD.MOV.U32 R77, RZ, RZ, R67 ;  /* 0x000000ffff4d7224 */ /* 0x000fc600078e0043 */
[----:B------:R-:W-:Y:S02]  /*cfb0*/  SHF.R.U32.HI R5, RZ, 0x8, R4 ;  /* 0x00000008ff057819 */ /* 0x000fe40000011604 */
[----:B------:R-:W-:Y:S01]  /*cfc0*/  LOP3.LUT R4, R3, 0xff, RZ, 0xc0, !PT ;  /* 0x000000ff03047812 */ /* 0x000fe200078ec0ff */
[----:B------:R-:W-:-:S03]  /*cfd0*/  IMAD.MOV.U32 R67, RZ, RZ, R62 ;  /* 0x000000ffff437224 */ /* 0x000fc600078e003e */
[----:B------:R-:W-:Y:S02]  /*cfe0*/  PRMT R62, R4, 0x5410, R5 ;  /* 0x00005410043e7816 */ /* 0x000fe40000000005 */
[--C-:B------:R-:W-:Y:S02]  /*cff0*/  SHF.R.U32.HI R5, RZ, 0x10, R3.reuse ;  /* 0x00000010ff057819 */ /* 0x100fe40000011603 */
[----:B------:R-:W-:Y:S02]  /*d000*/  SHF.R.U32.HI R4, RZ, 0x18, R3 ;  /* 0x00000018ff047819 */ /* 0x000fe40000011603 */
[----:B------:R-:W-:Y:S01]  /*d010*/  LOP3.LUT R3, R5, 0xff, RZ, 0xc0, !PT ;  /* 0x000000ff05037812 */ /* 0x000fe200078ec0ff */
[----:B------:R-:W-:-:S03]  /*d020*/  IMAD.MOV.U32 R92, RZ, RZ, R147 ;  /* 0x000000ffff5c7224 */ /* 0x000fc600078e0093 */
[----:B------:R-:W-:Y:S02]  /*d030*/  PRMT R55, R3, 0x5410, R4 ;  /* 0x0000541003377816 */ /* 0x000fe40000000004 */
[----:B------:R-:W-:Y:S01]  /*d040*/  SHF.R.U32.HI R3, RZ, 0x8, R7 ;  /* 0x00000008ff037819 */ /* 0x000fe20000011607 */
[----:B------:R-:W-:Y:S02]  /*d050*/  IMAD.MOV.U32 R147, RZ, RZ, R61 ;  /* 0x000000ffff937224 */ /* 0x000fe400078e003d */
[----:B------:R-:W-:Y:S01]  /*d060*/  IMAD.WIDE.U32 R6, R15, -0x2daee0ad, RZ ;  /* 0xd2511f530f067825 */ /* 0x000fe200078e00ff */
[----:B------:R-:W-:Y:S02]  /*d070*/  PRMT R61, R10, 0x5410, R3 ;  /* 0x000054100a3d7816 */ /* 0x000fe40000000003 */
[----:B------:R-:W-:Y:S01]  /*d080*/  LOP3.LUT R3, R9, 0xff, RZ, 0xc0, !PT ;  /* 0x000000ff09037812 */ /* 0x000fe200078ec0ff */
[----:B------:R-:W-:Y:S01]  /*d090*/  IMAD.WIDE.U32 R12, R16, -0x2daee0ad, RZ ;  /* 0xd2511f53100c7825 */ /* 0x000fe200078e00ff */
[----:B------:R-:W-:-:S02]  /*d0a0*/  LOP3.LUT R4, R7, UR18, R204, 0x96, !PT ;  /* 0x0000001207047c12 */ /* 0x000fc4000f8e96cc */
[----:B------:R-:W-:Y:S02]  /*d0b0*/  PRMT R39, R3, 0x5410, R8 ;  /* 0x0000541003277816 */ /* 0x000fe40000000008 */
        /* <DEDUP_REMOVED lines=11> */
[----:B------:R-:W-:Y:S02]  /*d170*/  LOP3.LUT R10, R7, UR13, R10, 0x96, !PT ;  /* 0x0000000d070a7c12 */ /* 0x000fe4000f8e960a */
[C---:B------:R-:W-:Y:S02]  /*d180*/  LOP3.LUT R3, R4.reuse, 0xffff, RZ, 0xc0, !PT ;  /* 0x0000ffff04037812 */ /* 0x040fe400078ec0ff */
[----:B------:R-:W-:Y:S01]  /*d190*/  LOP3.LUT R7, R5, UR39, R6, 0x96, !PT ;  /* 0x0000002705077c12 */ /* 0x000fe2000f8e9606 */
[----:B------:R-:W-:Y:S01]  /*d1a0*/  STG.E.U16 desc[UR32][R46.64+0x42], R80 ;  /* 0x000042502e007986 */ /* 0x000fe2000c101520 */
[----:B------:R-:W-:Y:S02]  /*d1b0*/  LOP3.LUT R6, R4, 0xff, RZ, 0xc0, !PT ;  /* 0x000000ff04067812 */ /* 0x000fe400078ec0ff */
[----:B------:R-:W-:Y:S01]  /*d1c0*/  SHF.R.U32.HI R3, RZ, 0x8, R3 ;  /* 0x00000008ff037819 */ /* 0x000fe20000011603 */
[----:B------:R-:W-:Y:S01]  /*d1d0*/  STG.E.U16 desc[UR32][R44.64+0x40], R51 ;  /* 0x000040332c007986 */ /* 0x000fe2000c101520 */
[----:B------:R-:W-:-:S03]  /*d1e0*/  SHF.R.U32.HI R5, RZ, 0x10, R4 ;  /* 0x00000010ff057819 */ /* 0x000fc60000011604 */
[----:B------:R-:W-:Y:S01]  /*d1f0*/  STG.E.U16 desc[UR32][R44.64+0x42], R56 ;  /* 0x000042382c007986 */ /* 0x000fe2000c101520 */
[----:B------:R-:W-:-:S03]  /*d200*/  PRMT R60, R6, 0x5410, R3 ;  /* 0x00005410063c7816 */ /* 0x000fc60000000003 */
[----:B------:R-:W-:Y:S01]  /*d210*/  STG.E.U16 desc[UR32][R42.64+0x40], R54 ;  /* 0x000040362a007986 */ /* 0x000fe2000c101520 */
[----:B------:R-:W-:-:S03]  /*d220*/  SHF.R.U32.HI R4, RZ, 0x18, R4 ;  /* 0x00000018ff047819 */ /* 0x000fc60000011604 */
[----:B------:R-:W-:Y:S01]  /*d230*/  STG.E.U16 desc[UR32][R42.64+0x42], R59 ;  /* 0x0000423b2a007986 */ /* 0x000fe2000c101520 */
[----:B------:R-:W-:-:S03]  /*d240*/  LOP3.LUT R3, R5, 0xff, RZ, 0xc0, !PT ;  /* 0x000000ff05037812 */ /* 0x000fc600078ec0ff */
[----:B------:R1:W-:Y:S02]  /*d250*/  STG.E.U16 desc[UR32][R40.64+0x52], R87 ;  /* 0x0000525728007986 */ /* 0x0003e4000c101520 */
[----:B-1----:R-:W-:Y:S02]  /*d260*/  IMAD.MOV.U32 R87, RZ, RZ, R67 ;  /* 0x000000ffff577224 */ /* 0x002fe400078e0043 */
[----:B------:R-:W-:Y:S02]  /*d270*/  IMAD.MOV.U32 R67, RZ, RZ, R88 ;  /* 0x000000ffff437224 */ /* 0x000fe400078e0058 */
[----:B------:R-:W-:Y:S02]  /*d280*/  IMAD.MOV.U32 R88, RZ, RZ, R111 ;  /* 0x000000ffff587224 */ /* 0x000fe400078e006f */
[----:B------:R-:W-:Y:S01]  /*d290*/  IMAD.MOV.U32 R111, RZ, RZ, R31 ;  /* 0x000000ffff6f7224 */ /* 0x000fe200078e001f */
[----:B------:R-:W-:Y:S01]  /*d2a0*/  PRMT R31, R3, 0x5410, R4 ;  /* 0x00005410031f7816 */ /* 0x000fe20000000004 */
[----:B------:R-:W-:-:S03]  /*d2b0*/  IMAD.WIDE.U32 R4, R10, -0x2daee0ad, RZ ;  /* 0xd2511f530a047825 */ /* 0x000fc600078e00ff */
[C---:B------:R-:W-:Y:S02]  /*d2c0*/  LOP3.LUT R3, R4.reuse, 0xffff, RZ, 0xc0, !PT ;  /* 0x0000ffff04037812 */ /* 0x040fe400078ec0ff */
[----:B------:R-:W-:Y:S02]  /*d2d0*/  LOP3.LUT R6, R5, UR40, R8, 0x96, !PT ;  /* 0x0000002805067c12 */ /* 0x000fe4000f8e9608 */
[----:B------:R-:W-:Y:S02]  /*d2e0*/  SHF.R.U32.HI R3, RZ, 0x8, R3 ;  /* 0x00000008ff037819 */ /* 0x000fe40000011603 */
[----:B------:R-:W-:-:S04]  /*d2f0*/  LOP3.LUT R5, R4, 0xff, RZ, 0xc0, !PT ;  /* 0x000000ff04057812 */ /* 0x000fc800078ec0ff */
[----:B------:R-:W-:Y:S01]  /*d300*/  PRMT R29, R5, 0x5410, R3 ;  /* 0x00005410051d7816 */ /* 0x000fe20000000003 */
[----:B------:R-:W-:Y:S01]  /*d310*/  IMAD.U32 R3, RZ, RZ, UR23 ;  /* 0x00000017ff037e24 */ /* 0x000fe2000f8e00ff */
[----:B------:R-:W-:-:S04]  /*d320*/  SHF.R.U32.HI R5, RZ, 0x10, R4 ;  /* 0x00000010ff057819 */ /* 0x000fc80000011604 */
[----:B------:R-:W-:Y:S02]  /*d330*/  LEA R3, R3, UR23, 0x10 ;  /* 0x0000001703037c11 */ /* 0x000fe4000f8e80ff */
[----:B------:R-:W-:Y:S01]  /*d340*/  SHF.R.U32.HI R8, RZ, 0x18, R4 ;  /* 0x00000018ff087819 */ /* 0x000fe20000011604 */
[----:B------:R1:W-:Y:S02]  /*d350*/  STG.E.U16 desc[UR32][R40.64+0x50], R89 ;  /* 0x0000505928007986 */ /* 0x0003e4000c101520 */
[----:B------:R-:W-:Y:S02]  /*d360*/  HSET2.LE.AND R4, R22, R3, PT ;  /* 0x0000000316047233 */ /* 0x000fe40003803000 */
[----:B------:R-:W-:-:S04]  /*d370*/  LOP3.LUT R5, R5, 0xff, RZ, 0xc0, !PT ;  /* 0x000000ff05057812 */ /* 0x000fc800078ec0ff */
[----:B------:R-:W-:Y:S01]  /*d380*/  PRMT R30, R5, 0x5410, R8 ;  /* 0x00005410051e7816 */ /* 0x000fe20000000008 */
[----:B-1----:R-:W-:Y:S02]  /*d390*/  IMAD.MOV.U32 R89, RZ, RZ, R147 ;  /* 0x000000ffff597224 */ /* 0x002fe400078e0093 */
[----:B------:R-:W-:Y:S01]  /*d3a0*/  IMAD.MOV.U32 R147, RZ, RZ, R104 ;  /* 0x000000ffff937224 */ /* 0x000fe200078e0068 */
[----:B------:R-:W-:Y:S02]  /*d3b0*/  LOP3.LUT R104, R4, R171, RZ, 0xc0, !PT ;  /* 0x000000ab04687212 */ /* 0x000fe400078ec0ff */
[----:B------:R-:W-:-:S04]  /*d3c0*/  LOP3.LUT R4, R7, 0xffff, RZ, 0xc0, !PT ;  /* 0x0000ffff07047812 */ /* 0x000fc800078ec0ff */
[----:B------:R-:W-:Y:S02]  /*d3d0*/  SHF.R.U32.HI R5, RZ, 0x8, R4 ;  /* 0x00000008ff057819 */ /* 0x000fe40000011604 */
[----:B------:R-:W-:Y:S01]  /*d3e0*/  LOP3.LUT R4, R7, 0xff, RZ, 0xc0, !PT ;  /* 0x000000ff07047812 */ /* 0x000fe200078ec0ff */
[----:B------:R-:W-:-:S03]  /*d3f0*/  IMAD.MOV.U32 R171, RZ, RZ, R70 ;  /* 0x000000ffffab7224 */ /* 0x000fc600078e0046 */
[----:B------:R-:W-:Y:S02]  /*d400*/  PRMT R22, R4, 0x5410, R5 ;  /* 0x0000541004167816 */ /* 0x000fe40000000005 */
[----:B------:R-:W-:Y:S02]  /*d410*/  HSET2.LE.AND R4, R21, R3, PT ;  /* 0x0000000315047233 */ /* 0x000fe40003803000 */
[----:B------:R-:W-:Y:S01]  /*d420*/  SHF.R.U32.HI R5, RZ, 0x10, R7 ;  /* 0x00000010ff057819 */ /* 0x000fe20000011607 */
[----:B------:R-:W-:Y:S01]  /*d430*/  IMAD.MOV.U32 R70, RZ, RZ, R69 ;  /* 0x000000ffff467224 */ /* 0x000fe200078e0045 */
[----:B------:R-:W-:Y:S01]  /*d440*/  SHF.R.U32.HI R7, RZ, 0x18, R7 ;  /* 0x00000018ff077819 */ /* 0x000fe20000011607 */
[----:B------:R-:W-:Y:S01]  /*d450*/  IMAD.MOV.U32 R69, RZ, RZ, R105 ;  /* 0x000000ffff457224 */ /* 0x000fe200078e0069 */
[----:B------:R-:W-:Y:S02]  /*d460*/  LOP3.LUT R5, R5, 0xff, RZ, 0xc0, !PT ;  /* 0x000000ff05057812 */ /* 0x000fe400078ec0ff */
[----:B------:R-:W-:-:S02]  /*d470*/  LOP3.LUT R105, R4, R170, RZ, 0xc0, !PT ;  /* 0x000000aa04697212 */ /* 0x000fc400078ec0ff */
[C---:B------:R-:W-:Y:S02]  /*d480*/  LOP3.LUT R4, R6.reuse, 0xffff, RZ, 0xc0, !PT ;  /* 0x0000ffff06047812 */ /* 0x040fe400078ec0ff */
[----:B------:R-:W-:Y:S02]  /*d490*/  PRMT R15, R5, 0x5410, R7 ;  /* 0x00005410050f7816 */ /* 0x000fe40000000007 */
[----:B------:R-:W-:Y:S02]  /*d4a0*/  SHF.R.U32.HI R5, RZ, 0x8, R4 ;  /* 0x00000008ff057819 */ /* 0x000fe40000011604 */
[----:B------:R-:W-:Y:S01]  /*d4b0*/  LOP3.LUT R4, R6, 0xff, RZ, 0xc0, !PT ;  /* 0x000000ff06047812 */ /* 0x000fe200078ec0ff */
[----:B------:R-:W-:Y:S02]  /*d4c0*/  IMAD.MOV.U32 R170, RZ, RZ, R95 ;  /* 0x000000ffffaa7224 */ /* 0x000fe400078e005f */
[----:B------:R-:W-:Y:S01]  /*d4d0*/  IMAD.MOV.U32 R95, RZ, RZ, R23 ;  /* 0x000000ffff5f7224 */ /* 0x000fe200078e0017 */
[----:B------:R-:W-:-:S02]  /*d4e0*/  PRMT R23, R4, 0x5410, R5 ;  /* 0x0000541004177816 */ /* 0x000fc40000000005 */
[--C-:B------:R-:W-:Y:S02]  /*d4f0*/  SHF.R.U32.HI R4, RZ, 0x10, R6.reuse ;  /* 0x00000010ff047819 */ /* 0x100fe40000011606 */
[----:B------:R-:W-:Y:S02]  /*d500*/  SHF.R.U32.HI R7, RZ, 0x18, R6 ;  /* 0x00000018ff077819 */ /* 0x000fe40000011606 */
[----:B------:R-:W-:Y:S02]  /*d510*/  LOP3.LUT R6, R4, 0xff, RZ, 0xc0, !PT ;  /* 0x000000ff04067812 */ /* 0x000fe400078ec0ff */
[--C-:B------:R-:W-:Y:S01]  /*d520*/  HSET2.LE.AND R4, R32, R3.reuse, PT ;  /* 0x0000000320047233 */ /* 0x100fe20003803000 */
[----:B------:R1:W-:Y:S01]  /*d530*/  STG.E.U16 desc[UR32][R46.64+0x52], R93 ;  /* 0x0000525d2e007986 */ /* 0x0003e2000c101520 */
[----:B------:R-:W-:Y:S02]  /*d540*/  IMAD.MOV.U32 R81, RZ, RZ, R143 ;  /* 0x000000ffff517224 */ /* 0x000fe400078e008f */
[----:B------:R-:W-:Y:S01]  /*d550*/  IMAD.MOV.U32 R143, RZ, RZ, R110 ;  /* 0x000000ffff8f7224 */ /* 0x000fe200078e006e */
[----:B------:R-:W-:Y:S01]  /*d560*/  HSET2.LE.AND R5, R34, R3, PT ;  /* 0x0000000322057233 */ /* 0x000fe20003803000 */
[----:B------:R-:W-:-:S02]  /*d570*/  IMAD.MOV.U32 R79, RZ, RZ, R144 ;  /* 0x000000ffff4f7224 */ /* 0x000fc400078e0090 */
[----:B------:R-:W-:Y:S02]  /*d580*/  IMAD.MOV.U32 R144, RZ, RZ, R88 ;  /* 0x000000ffff907224 */ /* 0x000fe400078e0058 */
[----:B------:R-:W-:Y:S01]  /*d590*/  IMAD.MOV.U32 R88, RZ, RZ, R94 ;  /* 0x000000ffff587224 */ /* 0x000fe200078e005e */
[----:B------:R-:W-:Y:S01]  /*d5a0*/  PRMT R21, R6, 0x5410, R7 ;  /* 0x0000541006157816 */ /* 0x000fe20000000007 */
[----:B------:R-:W-:Y:S02]  /*d5b0*/  IMAD.MOV.U32 R94, RZ, RZ, R90 ;  /* 0x000000ffff5e7224 */ /* 0x000fe400078e005a */
[----:B-1----:R-:W-:Y:S02]  /*d5c0*/  IMAD.MOV.U32 R93, RZ, RZ, R67 ;  /* 0x000000ffff5d7224 */ /* 0x002fe400078e0043 */
[----:B------:R-:W-:Y:S01]  /*d5d0*/  IMAD.MOV.U32 R67, RZ, RZ, R107 ;  /* 0x000000ffff437224 */ /* 0x000fe200078e006b */
[----:B------:R-:W-:Y:S02]  /*d5e0*/  LOP3.LUT R107, R4, R168, RZ, 0xc0, !PT ;  /* 0x000000a8046b7212 */ /* 0x000fe400078ec0ff */
[----:B------:R-:W-:-:S05]  /*d5f0*/  HSET2.LE.AND R4, R28, R3, PT ;  /* 0x000000031c047233 */ /* 0x000fca0003803000 */
[----:B------:R-:W-:Y:S02]  /*d600*/  LOP3.LUT R110, R4, R161, RZ, 0xc0, !PT ;  /* 0x000000a1046e7212 */ /* 0x000fe400078ec0ff */
[----:B------:R-:W-:Y:S01]  /*d610*/  HSET2.LE.AND R4, R17, R3, PT ;  /* 0x0000000311047233 */ /* 0x000fe20003803000 */
[----:B------:R-:W-:Y:S01]  /*d620*/  IMAD.MOV.U32 R90, RZ, RZ, R106 ;  /* 0x000000ffff5a7224 */ /* 0x000fe200078e006a */
[----:B------:R-:W-:-:S03]  /*d630*/  LOP3.LUT R106, R5, R169, RZ, 0xc0, !PT ;  /* 0x000000a9056a7212 */ /* 0x000fc600078ec0ff */
[----:B------:R-:W-:Y:S02]  /*d640*/  LOP3.LUT R101, R4, R101, RZ, 0xc0, !PT ;  /* 0x0000006504657212 */ /* 0x000fe400078ec0ff */
[----:B------:R-:W-:Y:S02]  /*d650*/  LOP3.LUT R4, R139, UR45, RZ, 0x3c, !PT ;  /* 0x0000002d8b047c12 */ /* 0x000fe4000f8e3cff */
[--C-:B------:R-:W-:Y:S02]  /*d660*/  HSET2.LE.AND R6, R25, R3.reuse, PT ;  /* 0x0000000319067233 */ /* 0x100fe40003803000 */
[----:B------:R-:W-:Y:S01]  /*d670*/  HSET2.LE.AND R5, R24, R3, PT ;  /* 0x0000000318057233 */ /* 0x000fe20003803000 */
[----:B------:R-:W-:Y:S02]  /*d680*/  IMAD.MOV.U32 R80, RZ, RZ, R142 ;  /* 0x000000ffff507224 */ /* 0x000fe400078e008e */
[----:B------:R-:W-:-:S04]  /*d690*/  IMAD.WIDE.U32 R12, R4, -0x326172a9, RZ ;  /* 0xcd9e8d57040c7825 */ /* 0x000fc800078e00ff */
[----:B------:R-:W-:Y:S01]  /*d6a0*/  IMAD.MOV.U32 R169, RZ, RZ, R108 ;  /* 0x000000ffffa97224 */ /* 0x000fe200078e006c */
[----:B------:R-:W-:Y:S01]  /*d6b0*/  LOP3.LUT R108, R6, R166, RZ, 0xc0, !PT ;  /* 0x000000a6066c7212 */ /* 0x000fe200078ec0ff */
[----:B------:R-:W-:Y:S01]  /*d6c0*/  IMAD.MOV.U32 R142, RZ, RZ, R109 ;  /* 0x000000ffff8e7224 */ /* 0x000fe200078e006d */
[----:B------:R-:W-:Y:S02]  /*d6d0*/  LOP3.LUT R109, R5, R165, RZ, 0xc0, !PT ;  /* 0x000000a5056d7212 */ /* 0x000fe400078ec0ff */
[--C-:B------:R-:W-:Y:S02]  /*d6e0*/  HSET2.LE.AND R6, R26, R3.reuse, PT ;  /* 0x000000031a067233 */ /* 0x100fe40003803000 */
[----:B------:R-:W-:Y:S01]  /*d6f0*/  HSET2.LE.AND R5, R18, R3, PT ;  /* 0x0000000312057233 */ /* 0x000fe20003803000 */
[----:B------:R-:W-:Y:S01]  /*d700*/  IMAD.MOV.U32 R82, RZ, RZ, R146 ;  /* 0x000000ffff527224 */ /* 0x000fe200078e0092 */
[----:B------:R-:W-:Y:S01]  /*d710*/  LOP3.LUT R4, R13, UR21, R80, 0x96, !PT ;  /* 0x000000150d047c12 */ /* 0x000fe2000f8e9650 */
[----:B------:R-:W-:Y:S01]  /*d720*/  IMAD.MOV.U32 R146, RZ, RZ, R111 ;  /* 0x000000ffff927224 */ /* 0x000fe200078e006f */
[----:B------:R-:W-:-:S02]  /*d730*/  LOP3.LUT R111, R6, R163, RZ, 0xc0, !PT ;  /* 0x000000a3066f7212 */ /* 0x000fc400078ec0ff */
[----:B------:R-:W-:Y:S01]  /*d740*/  LOP3.LUT R100, R5, R100, RZ, 0xc0, !PT ;  /* 0x0000006405647212 */ /* 0x000fe200078ec0ff */
        /* <DEDUP_REMOVED lines=10> */
[----:B------:R-:W-:-:S05]  /*d7f0*/  LOP3.LUT R6, R5, UR14, R6, 0x96, !PT ;  /* 0x0000000e05067c12 */ /* 0x000fca000f8e9606 */
[----:B------:R-:W-:-:S05]  /*d800*/  IMAD.WIDE.U32 R6, R6, -0x326172a9, RZ ;  /* 0xcd9e8d5706067825 */ /* 0x000fca00078e00ff */
[----:B------:R-:W-:Y:S01]  /*d810*/  LOP3.LUT R11, R7, UR13, R8, 0x96, !PT ;  /* 0x0000000d070b7c12 */ /* 0x000fe2000f8e9608 */
[----:B------:R-:W-:-:S05]  /*d820*/  IMAD.WIDE.U32 R8, R9, -0x2daee0ad, RZ ;  /* 0xd2511f5309087825 */ /* 0x000fca00078e00ff */
[----:B------:R-:W-:-:S05]  /*d830*/  LOP3.LUT R4, R9, UR12, R4, 0x96, !PT ;  /* 0x0000000c09047c12 */ /* 0x000fca000f8e9604 */
[----:B------:R-:W-:-:S05]  /*d840*/  IMAD.WIDE.U32 R4, R4, -0x326172a9, RZ ;  /* 0xcd9e8d5704047825 */ /* 0x000fca00078e00ff */
[----:B------:R-:W-:Y:S02]  /*d850*/  LOP3.LUT R7, R5, UR39, R6, 0x96, !PT ;  /* 0x0000002705077c12 */ /* 0x000fe4000f8e9606 */
[C---:B------:R-:W-:Y:S02]  /*d860*/  LOP3.LUT R5, R4.reuse, 0xffff, RZ, 0xc0, !PT ;  /* 0x0000ffff04057812 */ /* 0x040fe400078ec0ff */
[----:B------:R-:W-:Y:S02]  /*d870*/  LOP3.LUT R10, R4, 0xff, RZ, 0xc0, !PT ;  /* 0x000000ff040a7812 */ /* 0x000fe400078ec0ff */
[--C-:B------:R-:W-:Y:S02]  /*d880*/  SHF.R.U32.HI R9, RZ, 0x10, R4.reuse ;  /* 0x00000010ff097819 */ /* 0x100fe40000011604 */
[----:B------:R-:W-:Y:S02]  /*d890*/  SHF.R.U32.HI R6, RZ, 0x18, R4 ;  /* 0x00000018ff067819 */ /* 0x000fe40000011604 */
[----:B------:R-:W-:-:S04]  /*d8a0*/  SHF.R.U32.HI R4, RZ, 0x8, R5 ;  /* 0x00000008ff047819 */ /* 0x000fc80000011605 */
[----:B------:R-:W-:Y:S02]  /*d8b0*/  PRMT R28, R10, 0x5410, R4 ;  /* 0x000054100a1c7816 */ /* 0x000fe40000000004 */
[----:B------:R-:W-:-:S04]  /*d8c0*/  LOP3.LUT R4, R9, 0xff, RZ, 0xc0, !PT ;  /* 0x000000ff09047812 */ /* 0x000fc800078ec0ff */
[----:B------:R-:W-:Y:S01]  /*d8d0*/  PRMT R18, R4, 0x5410, R6 ;  /* 0x0000541004127816 */ /* 0x000fe20000000006 */
[----:B------:R-:W-:-:S05]  /*d8e0*/  IMAD.WIDE.U32 R4, R11, -0x2daee0ad, RZ ;  /* 0xd2511f530b047825 */ /* 0x000fca00078e00ff */
[----:B------:R-:W-:Y:S02]  /*d8f0*/  LOP3.LUT R6, R5, UR40, R8, 0x96, !PT ;  /* 0x0000002805067c12 */ /* 0x000fe4000f8e9608 */
[----:B------:R-:W-:-:S04]  /*d900*/  LOP3.LUT R5, R4, 0xffff, RZ, 0xc0, !PT ;  /* 0x0000ffff04057812 */ /* 0x000fc800078ec0ff */
[----:B------:R-:W-:Y:S02]  /*d910*/  SHF.R.U32.HI R8, RZ, 0x8, R5 ;  /* 0x00000008ff087819 */ /* 0x000fe40000011605 */
[----:B------:R-:W-:Y:S01]  /*d920*/  LOP3.LUT R5, R4, 0xff, RZ, 0xc0, !PT ;  /* 0x000000ff04057812 */ /* 0x000fe200078ec0ff */
[----:B------:R-:W-:-:S03]  /*d930*/  IMAD.MOV.U32 R141, RZ, RZ, R35 ;  /* 0x000000ffff8d7224 */ /* 0x000fc600078e0023 */
[----:B------:R-:W-:Y:S02]  /*d940*/  PRMT R35, R5, 0x5410, R8 ;  /* 0x0000541005237816 */ /* 0x000fe40000000008 */
[--C-:B------:R-:W-:Y:S02]  /*d950*/  SHF.R.U32.HI R5, RZ, 0x10, R4.reuse ;  /* 0x00000010ff057819 */ /* 0x100fe40000011604 */
[----:B------:R-:W-:Y:S02]  /*d960*/  SHF.R.U32.HI R8, RZ, 0x18, R4 ;  /* 0x00000018ff087819 */ /* 0x000fe40000011604 */
[----:B------:R-:W-:Y:S02]  /*d970*/  HSET2.LE.AND R4, R27, R3, PT ;  /* 0x000000031b047233 */ /* 0x000fe40003803000 */
[----:B------:R-:W-:-:S03]  /*d980*/  LOP3.LUT R5, R5, 0xff, RZ, 0xc0, !PT ;  /* 0x000000ff05057812 */ /* 0x000fc600078ec0ff */
[----:B------:R-:W-:Y:S02]  /*d990*/  LOP3.LUT R102, R4, R102, RZ, 0xc0, !PT ;  /* 0x0000006604667212 */ /* 0x000fe400078ec0ff */
[----:B------:R-:W-:Y:S02]  /*d9a0*/  LOP3.LUT R4, R7, 0xffff, RZ, 0xc0, !PT ;  /* 0x0000ffff07047812 */ /* 0x000fe400078ec0ff */
[----:B------:R-:W-:Y:S02]  /*d9b0*/  PRMT R34, R5, 0x5410, R8 ;  /* 0x0000541005227816 */ /* 0x000fe40000000008 */
[----:B------:R-:W-:Y:S02]  /*d9c0*/  SHF.R.U32.HI R5, RZ, 0x8, R4 ;  /* 0x00000008ff057819 */ /* 0x000fe40000011604 */
[----:B------:R-:W-:-:S04]  /*d9d0*/  LOP3.LUT R4, R7, 0xff, RZ, 0xc0, !PT ;  /* 0x000000ff07047812 */ /* 0x000fc800078ec0ff */
[----:B------:R-:W-:Y:S02]  /*d9e0*/  PRMT R32, R4, 0x5410, R5 ;  /* 0x0000541004207816 */ /* 0x000fe40000000005 */
[----:B------:R-:W-:Y:S02]  /*d9f0*/  HSET2.LE.AND R4, R33, R3, PT ;  /* 0x0000000321047233 */ /* 0x000fe40003803000 */
[--C-:B------:R-:W-:Y:S02]  /*da00*/  SHF.R.U32.HI R5, RZ, 0x10, R7.reuse ;  /* 0x00000010ff057819 */ /* 0x100fe40000011607 */
[----:B------:R-:W-:Y:S02]  /*da10*/  SHF.R.U32.HI R7, RZ, 0x18, R7 ;  /* 0x00000018ff077819 */ /* 0x000fe40000011607 */
[----:B------:R-:W-:Y:S02]  /*da20*/  LOP3.LUT R5, R5, 0xff, RZ, 0xc0, !PT ;  /* 0x000000ff05057812 */ /* 0x000fe400078ec0ff */
[----:B------:R-:W-:-:S02]  /*da30*/  LOP3.LUT R103, R4, R103, RZ, 0xc0, !PT ;  /* 0x0000006704677212 */ /* 0x000fc400078ec0ff */
[C---:B------:R-:W-:Y:S02]  /*da40*/  LOP3.LUT R4, R6.reuse, 0xffff, RZ, 0xc0, !PT ;  /* 0x0000ffff06047812 */ /* 0x040fe400078ec0ff */
[----:B------:R-:W-:Y:S02]  /*da50*/  PRMT R17, R5, 0x5410, R7 ;  /* 0x0000541005117816 */ /* 0x000fe40000000007 */
[----:B------:R-:W-:Y:S02]  /*da60*/  SHF.R.U32.HI R5, RZ, 0x8, R4 ;  /* 0x00000008ff057819 */ /* 0x000fe40000011604 */
[----:B------:R-:W-:-:S04]  /*da70*/  LOP3.LUT R4, R6, 0xff, RZ, 0xc0, !PT ;  /* 0x000000ff06047812 */ /* 0x000fc800078ec0ff */
[----:B------:R-:W-:Y:S02]  /*da80*/  PRMT R16, R4, 0x5410, R5 ;  /* 0x0000541004107816 */ /* 0x000fe40000000005 */
[--C-:B------:R-:W-:Y:S02]  /*da90*/  SHF.R.U32.HI R4, RZ, 0x10, R6.reuse ;  /* 0x00000010ff047819 */ /* 0x100fe40000011606 */
[----:B------:R-:W-:Y:S02]  /*daa0*/  SHF.R.U32.HI R6, RZ, 0x18, R6 ;  /* 0x00000018ff067819 */ /* 0x000fe40000011606 */
[----:B------:R-:W-:Y:S01]  /*dab0*/  LOP3.LUT R4, R4, 0xff, RZ, 0xc0, !PT ;  /* 0x000000ff04047812 */ /* 0x000fe200078ec0ff */
[----:B------:R-:W-:Y:S01]  /*dac0*/  IMAD.MOV.U32 R168, RZ, RZ, R64 ;  /* 0x000000ffffa87224 */ /* 0x000fe200078e0040 */
[----:B------:R-:W-:Y:S02]  /*dad0*/  HSET2.LE.AND R5, R37, R3, PT ;  /* 0x0000000325057233 */ /* 0x000fe40003803000 */
[----:B------:R-:W-:-:S02]  /*dae0*/  PRMT R64, R4, 0x5410, R6 ;  /* 0x0000541004407816 */ /* 0x000fc40000000006 */
[--C-:B------:R-:W-:Y:S02]  /*daf0*/  HSET2.LE.AND R4, R36, R3.reuse, PT ;  /* 0x0000000324047233 */ /* 0x100fe40003803000 */
[----:B------:R-:W-:Y:S02]  /*db00*/  LOP3.LUT R96, R5, R96, RZ, 0xc0, !PT ;  /* 0x0000006005607212 */ /* 0x000fe400078ec0ff */
[--C-:B------:R-:W-:Y:S02]  /*db10*/  HSET2.LE.AND R5, R19, R3.reuse, PT ;  /* 0x0000000313057233 */ /* 0x100fe40003803000 */
[----:B------:R-:W-:Y:S02]  /*db20*/  LOP3.LUT R97, R4, R97, RZ, 0xc0, !PT ;  /* 0x0000006104617212 */ /* 0x000fe400078ec0ff */
[----:B------:R-:W-:Y:S02]  /*db30*/  HSET2.LE.AND R4, R14, R3, PT ;  /* 0x000000030e047233 */ /* 0x000fe40003803000 */
[----:B------:R-:W-:-:S02]  /*db40*/  LOP3.LUT R8, R13, UR21, R74, 0x96, !PT ;  /* 0x000000150d087c12 */ /* 0x000fc4000f8e964a */
[----:B------:R-:W-:Y:S02]  /*db50*/  LOP3.LUT R7, R131, UR19, R12, 0x96, !PT ;  /* 0x0000001383077c12 */ /* 0x000fe4000f8e960c */
[----:B------:R-:W-:Y:S02]  /*db60*/  LOP3.LUT R57, R5, R148, RZ, 0xc0, !PT ;  /* 0x0000009405397212 */ /* 0x000fe400078ec0ff */
[----:B------:R-:W-:Y:S01]  /*db70*/  LOP3.LUT R58, R4, R91, RZ, 0xc0, !PT ;  /* 0x0000005b043a7212 */ /* 0x000fe200078ec0ff */
[----:B------:R-:W-:Y:S01]  /*db80*/  IMAD.WIDE.U32 R4, R8, -0x2daee0ad, RZ ;  /* 0xd2511f5308047825 */ /* 0x000fe200078e00ff */
[----:B------:R-:W-:-:S03]  /*db90*/  HSET2.LE.AND R6, R20, R3, PT ;  /* 0x0000000314067233 */ /* 0x000fc60003803000 */
[----:B------:R-:W-:Y:S01]  /*dba0*/  IMAD.WIDE.U32 R10, R7, -0x2daee0ad, RZ ;  /* 0xd2511f53070a7825 */ /* 0x000fe200078e00ff */
[----:B------:R-:W-:Y:S02]  /*dbb0*/  LOP3.LUT R5, R5, UR18, R240, 0x96, !PT ;  /* 0x0000001205057c12 */ /* 0x000fe4000f8e96f0 */
[----:B------:R-:W-:Y:S02]  /*dbc0*/  LOP3.LUT R56, R6, R158, RZ, 0xc0, !PT ;  /* 0x0000009e06387212 */ /* 0x000fe400078ec0ff */
[----:B------:R-:W-:Y:S01]  /*dbd0*/  LOP3.LUT R4, R11, UR16, R4, 0x96, !PT ;  /* 0x000000100b047c12 */ /* 0x000fe2000f8e9604 */
[----:B------:R-:W-:-:S04]  /*dbe0*/  IMAD.WIDE.U32 R6, R5, -0x326172a9, RZ ;  /* 0xcd9e8d5705067825 */ /* 0x000fc800078e00ff */
[----:B------:R-:W-:Y:S01]  /*dbf0*/  IMAD.WIDE.U32 R8, R4, -0x326172a9, RZ ;  /* 0xcd9e8d5704087825 */ /* 0x000fe200078e00ff */
[----:B------:R-:W-:-:S04]  /*dc00*/  LOP3.LUT R4, R7, UR17, R130, 0x96, !PT ;  /* 0x0000001107047c12 */ /* 0x000fc8000f8e9682 */
[----:B------:R-:W-:Y:S01]  /*dc10*/  LOP3.LUT R7, R9, UR15, R6, 0x96, !PT ;  /* 0x0000000f09077c12 */ /* 0x000fe2000f8e9606 */
[----:B------:R-:W-:-:S05]  /*dc20*/  IMAD.WIDE.U32 R4, R4, -0x2daee0ad, RZ ;  /* 0xd2511f5304047825 */ /* 0x000fca00078e00ff */
[----:B------:R-:W-:Y:S01]  /*dc30*/  LOP3.LUT R6, R5, UR14, R10, 0x96, !PT ;  /* 0x0000000e05067c12 */ /* 0x000fe2000f8e960a */
[----:B------:R-:W-:-:S05]  /*dc40*/  IMAD.WIDE.U32 R10, R7, -0x2daee0ad, RZ ;  /* 0xd2511f53070a7825 */ /* 0x000fca00078e00ff */
[----:B------:R-:W-:Y:S01]  /*dc50*/  LOP3.LUT R4, R11, UR12, R4, 0x96, !PT ;  /* 0x0000000c0b047c12 */ /* 0x000fe2000f8e9604 */
[----:B------:R-:W-:-:S04]  /*dc60*/  IMAD.WIDE.U32 R6, R6, -0x326172a9, RZ ;  /* 0xcd9e8d5706067825 */ /* 0x000fc800078e00ff */
[----:B------:R-:W-:Y:S01]  /*dc70*/  IMAD.WIDE.U32 R4, R4, -0x326172a9, RZ ;  /* 0xcd9e8d5704047825 */ /* 0x000fe200078e00ff */
[----:B------:R-:W-:-:S04]  /*dc80*/  LOP3.LUT R8, R7, UR13, R8, 0x96, !PT ;  /* 0x0000000d07087c12 */ /* 0x000fc8000f8e9608 */
[----:B------:R-:W-:Y:S02]  /*dc90*/  LOP3.LUT R7, R5, UR39, R6, 0x96, !PT ;  /* 0x0000002705077c12 */ /* 0x000fe4000f8e9606 */
[C---:B------:R-:W-:Y:S02]  /*dca0*/  LOP3.LUT R6, R4.reuse, 0xffff, RZ, 0xc0, !PT ;  /* 0x0000ffff04067812 */ /* 0x040fe400078ec0ff */
[----:B------:R-:W-:Y:S02]  /*dcb0*/  LOP3.LUT R12, R4, 0xff, RZ, 0xc0, !PT ;  /* 0x000000ff040c7812 */ /* 0x000fe400078ec0ff */
[--C-:B------:R-:W-:Y:S02]  /*dcc0*/  SHF.R.U32.HI R11, RZ, 0x10, R4.reuse ;  /* 0x00000010ff0b7819 */ /* 0x100fe40000011604 */
[----:B------:R-:W-:Y:S02]  /*dcd0*/  SHF.R.U32.HI R9, RZ, 0x18, R4 ;  /* 0x00000018ff097819 */ /* 0x000fe40000011604 */
[----:B------:R-:W-:Y:S01]  /*dce0*/  LOP3.LUT R4, R7, 0xffff, RZ, 0xc0, !PT ;  /* 0x0000ffff07047812 */ /* 0x000fe200078ec0ff */
[----:B------:R-:W-:Y:S01]  /*dcf0*/  IMAD.MOV.U32 R166, RZ, RZ, R217 ;  /* 0x000000ffffa67224 */ /* 0x000fe200078e00d9 */
[----:B------:R-:W-:-:S02]  /*dd00*/  LEA R217, R2, UR4, 0x1 ;  /* 0x0000000402d97c11 */ /* 0x000fc4000f8e08ff */
[----:B------:R-:W-:Y:S02]  /*dd10*/  SHF.R.U32.HI R5, RZ, 0x8, R4 ;  /* 0x00000008ff057819 */ /* 0x000fe40000011604 */
[----:B------:R-:W-:Y:S02]  /*dd20*/  LOP3.LUT R4, R7, 0xff, RZ, 0xc0, !PT ;  /* 0x000000ff07047812 */ /* 0x000fe400078ec0ff */
[----:B------:R-:W-:Y:S02]  /*dd30*/  HSET2.LE.AND R2, R39, R3, PT ;  /* 0x0000000327027233 */ /* 0x000fe40003803000 */
[----:B------:R-:W-:Y:S02]  /*dd40*/  PRMT R54, R4, 0x5410, R5 ;  /* 0x0000541004367816 */ /* 0x000fe40000000005 */
[----:B------:R-:W-:Y:S02]  /*dd50*/  SHF.R.U32.HI R4, RZ, 0x8, R6 ;  /* 0x00000008ff047819 */ /* 0x000fe40000011606 */
[----:B------:R-:W-:-:S02]  /*dd60*/  LOP3.LUT R27, R2, R154, RZ, 0xc0, !PT ;  /* 0x0000009a021b7212 */ /* 0x000fc400078ec0ff */
[----:B------:R-:W-:Y:S02]  /*dd70*/  HSET2.LE.AND R2, R31, R3, PT ;  /* 0x000000031f027233 */ /* 0x000fe40003803000 */
[----:B------:R-:W-:Y:S01]  /*dd80*/  PRMT R33, R12, 0x5410, R4 ;  /* 0x000054100c217816 */ /* 0x000fe20000000004 */
[----:B------:R-:W-:Y:S01]  /*dd90*/  STL.64 [R1+0xe0], R74 ;  /* 0x0000e04a01007387 */ /* 0x000fe20000100a00 */
[----:B------:R-:W-:Y:S02]  /*dda0*/  LOP3.LUT R4, R11, 0xff, RZ, 0xc0, !PT ;  /* 0x000000ff0b047812 */ /* 0x000fe400078ec0ff */
[----:B------:R-:W-:Y:S02]  /*ddb0*/  LOP3.LUT R11, R2, R50, RZ, 0xc0, !PT ;  /* 0x00000032020b7212 */ /* 0x000fe400078ec0ff */
[----:B------:R-:W2:Y:S01]  /*ddc0*/  LDL.LU R50, [R1+0x388] ;  /* 0x0003880001327983 */ /* 0x000ea20000300800 */
[----:B------:R-:W-:Y:S01]  /*ddd0*/  PRMT R51, R4, 0x5410, R9 ;  /* 0x0000541004337816 */ /* 0x000fe20000000009 */
[----:B------:R-:W-:-:S05]  /*dde0*/  IMAD.WIDE.U32 R4, R8, -0x2daee0ad, RZ ;  /* 0xd2511f5308047825 */ /* 0x000fca00078e00ff */
[----:B------:R-:W-:Y:S02]  /*ddf0*/  LOP3.LUT R6, R5, UR40, R10, 0x96, !PT ;  /* 0x0000002805067c12 */ /* 0x000fe4000f8e960a */
[C---:B------:R-:W-:Y:S02]  /*de00*/  LOP3.LUT R5, R4.reuse, 0xffff, RZ, 0xc0, !PT ;  /* 0x0000ffff04057812 */ /* 0x040fe400078ec0ff */
[----:B------:R-:W-:Y:S02]  /*de10*/  LOP3.LUT R8, R4, 0xff, RZ, 0xc0, !PT ;  /* 0x000000ff04087812 */ /* 0x000fe400078ec0ff */
[----:B------:R-:W-:-:S04]  /*de20*/  SHF.R.U32.HI R5, RZ, 0x8, R5 ;  /* 0x00000008ff057819 */ /* 0x000fc80000011605 */
[----:B------:R-:W-:Y:S02]  /*de30*/  PRMT R49, R8, 0x5410, R5 ;  /* 0x0000541008317816 */ /* 0x000fe40000000005 */
[--C-:B------:R-:W-:Y:S02]  /*de40*/  SHF.R.U32.HI R8, RZ, 0x10, R4.reuse ;  /* 0x00000010ff087819 */ /* 0x100fe40000011604 */
[----:B------:R-:W-:Y:S02]  /*de50*/  SHF.R.U32.HI R5, RZ, 0x18, R4 ;  /* 0x00000018ff057819 */ /* 0x000fe40000011604 */
[----:B------:R-:W-:Y:S01]  /*de60*/  LOP3.LUT R4, R8, 0xff, RZ, 0xc0, !PT ;  /* 0x000000ff08047812 */ /* 0x000fe200078ec0ff */
[----:B------:R-:W-:Y:S01]  /*de70*/  IMAD.MOV.U32 R78, RZ, RZ, R145 ;  /* 0x000000ffff4e7224 */ /* 0x000fe200078e0091 */
[----:B------:R1:W-:Y:S01]  /*de80*/  STG.E.U16 desc[UR32][R46.64+0x50], R86 ;  /* 0x000050562e007986 */ /* 0x0003e2000c101520 */
[----:B------:R-:W-:Y:S02]  /*de90*/  IMAD.MOV.U32 R145, RZ, RZ, R218 ;  /* 0x000000ffff917224 */ /* 0x000fe400078e00da */
[----:B------:R-:W-:Y:S01]  /*dea0*/  IMAD R218, R0, 0x2, R217 ;  /* 0x0000000200da7824 */ /* 0x000fe200078e02d9 */
[----:B------:R-:W-:-:S05]  /*deb0*/  HSET2.LE.AND R0, R60, R3, PT ;  /* 0x000000033c007233 */ /* 0x000fca0003803000 */
[----:B------:R-:W-:Y:S01]  /*dec0*/  LOP3.LUT R10, R0, R166, RZ, 0xc0, !PT ;  /* 0x000000a6000a7212 */ /* 0x000fe200078ec0ff */
[----:B------:R-:W-:Y:S02]  /*ded0*/  IMAD.MOV.U32 R166, RZ, RZ, R168 ;  /* 0x000000ffffa67224 */ /* 0x000fe400078e00a8 */
[----:B------:R-:W-:Y:S02]  /*dee0*/  IMAD.MOV.U32 R168, RZ, RZ, R169 ;  /* 0x000000ffffa87224 */ /* 0x000fe400078e00a9 */
[----:B------:R-:W-:Y:S02]  /*def0*/  IMAD.MOV.U32 R169, RZ, RZ, R170 ;  /* 0x000000ffffa97224 */ /* 0x000fe400078e00aa */
[----:B------:R-:W-:Y:S01]  /*df00*/  IMAD.MOV.U32 R170, RZ, RZ, R171 ;  /* 0x000000ffffaa7224 */ /* 0x000fe200078e00ab */
[----:B-1----:R-:W-:Y:S02]  /*df10*/  PRMT R86, R4, 0x5410, R5 ;  /* 0x0000541004567816 */ /* 0x002fe40000000005 */
[----:B------:R-:W-:-:S02]  /*df20*/  HSET2.LE.AND R4, R38, R3, PT ;  /* 0x0000000326047233 */ /* 0x000fc40003803000 */
[--C-:B------:R-:W-:Y:S01]  /*df30*/  SHF.R.U32.HI R5, RZ, 0x10, R7.reuse ;  /* 0x00000010ff057819 */ /* 0x100fe20000011607 */
[----:B------:R-:W1:Y:S01]  /*df40*/  LDSM.16.MT88.4 R36, [R218+0x4000] ;  /* 0x00400000da24783b */ /* 0x000e620000004200 */
[----:B------:R-:W-:Y:S02]  /*df50*/  SHF.R.U32.HI R7, RZ, 0x18, R7 ;  /* 0x00000018ff077819 */ /* 0x000fe40000011607 */
[----:B------:R-:W-:Y:S02]  /*df60*/  LOP3.LUT R5, R5, 0xff, RZ, 0xc0, !PT ;  /* 0x000000ff05057812 */ /* 0x000fe400078ec0ff */
[----:B------:R-:W-:Y:S02]  /*df70*/  LOP3.LUT R59, R4, R162, RZ, 0xc0, !PT ;  /* 0x000000a2043b7212 */ /* 0x000fe400078ec0ff */
[C---:B------:R-:W-:Y:S02]  /*df80*/  LOP3.LUT R4, R6.reuse, 0xffff, RZ, 0xc0, !PT ;  /* 0x0000ffff06047812 */ /* 0x040fe400078ec0ff */
[----:B------:R-:W-:Y:S01]  /*df90*/  PRMT R85, R5, 0x5410, R7 ;  /* 0x0000541005557816 */ /* 0x000fe20000000007 */
[----:B------:R-:W-:Y:S01]  /*dfa0*/  IMAD.MOV.U32 R171, RZ, RZ, R93 ;  /* 0x000000ffffab7224 */ /* 0x000fe200078e005d */
[----:B------:R-:W-:Y:S01]  /*dfb0*/  SHF.R.U32.HI R5, RZ, 0x8, R4 ;  /* 0x00000008ff057819 */ /* 0x000fe20000011604 */
[----:B------:R-:W-:Y:S01]  /*dfc0*/  IMAD.MOV.U32 R93, RZ, RZ, R87 ;  /* 0x000000ffff5d7224 */ /* 0x000fe200078e0057 */
[----:B------:R-:W-:Y:S01]  /*dfd0*/  LOP3.LUT R4, R6, 0xff, RZ, 0xc0, !PT ;  /* 0x000000ff06047812 */ /* 0x000fe200078ec0ff */
[----:B------:R-:W-:Y:S01]  /*dfe0*/  IMAD.MOV.U32 R87, RZ, RZ, R89 ;  /* 0x000000ffff577224 */ /* 0x000fe200078e0059 */
[--C-:B------:R-:W-:Y:S01]  /*dff0*/  HSET2.LE.AND R0, R29, R3.reuse, PT ;  /* 0x000000031d007233 */ /* 0x100fe20003803000 */
[----:B------:R-:W-:Y:S01]  /*e000*/  IMAD.MOV.U32 R89, RZ, RZ, R76 ;  /* 0x000000ffff597224 */ /* 0x000fe200078e004c */
[----:B------:R-:W-:Y:S01]  /*e010*/  PRMT R84, R4, 0x5410, R5 ;  /* 0x0000541004547816 */ /* 0x000fe20000000005 */
[----:B------:R-:W-:Y:S01]  /*e020*/  IMAD.MOV.U32 R76, RZ, RZ, R83 ;  /* 0x000000ffff4c7224 */ /* 0x000fe200078e0053 */
[----:B------:R-:W-:Y:S01]  /*e030*/  SHF.R.U32.HI R4, RZ, 0x10, R6 ;  /* 0x00000010ff047819 */ /* 0x000fe20000011606 */
[----:B------:R-:W-:Y:S01]  /*e040*/  IMAD.MOV.U32 R83, RZ, RZ, R77 ;  /* 0x000000ffff537224 */ /* 0x000fe200078e004d */
[--C-:B------:R-:W-:Y:S01]  /*e050*/  HSET2.LE.AND R2, R22, R3.reuse, PT ;  /* 0x0000000316027233 */ /* 0x100fe20003803000 */
[----:B------:R-:W-:Y:S01]  /*e060*/  IMAD.MOV.U32 R77, RZ, RZ, R92 ;  /* 0x000000ffff4d7224 */ /* 0x000fe200078e005c */
[----:B------:R-:W-:Y:S01]  /*e070*/  SHF.R.U32.HI R7, RZ, 0x18, R6 ;  /* 0x00000018ff077819 */ /* 0x000fe20000011606 */
[----:B------:R-:W-:Y:S01]  /*e080*/  IMAD.MOV.U32 R92, RZ, RZ, R82 ;  /* 0x000000ffff5c7224 */ /* 0x000fe200078e0052 */
[----:B------:R-:W-:Y:S01]  /*e090*/  LOP3.LUT R22, R0, R166, RZ, 0xc0, !PT ;  /* 0x000000a600167212 */ /* 0x000fe200078ec0ff */
[----:B------:R-:W-:Y:S01]  /*e0a0*/  IMAD.MOV.U32 R82, RZ, RZ, R79 ;  /* 0x000000ffff527224 */ /* 0x000fe200078e004f */
[----:B------:R-:W-:Y:S01]  /*e0b0*/  LOP3.LUT R6, R4, 0xff, RZ, 0xc0, !PT ;  /* 0x000000ff04067812 */ /* 0x000fe200078ec0ff */
[----:B------:R-:W-:Y:S01]  /*e0c0*/  IMAD.MOV.U32 R79, RZ, RZ, R78 ;  /* 0x000000ffff4f7224 */ /* 0x000fe200078e004e */
[----:B------:R-:W-:Y:S01]  /*e0d0*/  HSET2.LE.AND R4, R55, R3, PT ;  /* 0x0000000337047233 */ /* 0x000fe20003803000 */
[----:B------:R-:W-:-:S02]  /*e0e0*/  IMAD.MOV.U32 R166, RZ, RZ, R169 ;  /* 0x000000ffffa67224 */ /* 0x000fc400078e00a9 */
[----:B------:R-:W-:Y:S02]  /*e0f0*/  IMAD.MOV.U32 R78, RZ, RZ, R141 ;  /* 0x000000ffff4e7224 */ /* 0x000fe400078e008d */
[----:B------:R-:W-:Y:S02]  /*e100*/  IMAD.MOV.U32 R169, RZ, RZ, R171 ;  /* 0x000000ffffa97224 */ /* 0x000fe400078e00ab */
[----:B------:R-:W-:Y:S02]  /*e110*/  IMAD.MOV.U32 R141, RZ, RZ, R135 ;  /* 0x000000ffff8d7224 */ /* 0x000fe400078e0087 */
[----:B------:R-:W-:Y:S01]  /*e120*/  IMAD.MOV.U32 R171, RZ, RZ, R87 ;  /* 0x000000ffffab7224 */ /* 0x000fe200078e0057 */
[----:B------:R-:W-:Y:S01]  /*e130*/  LOP3.LUT R25, R4, R159, RZ, 0xc0, !PT ;  /* 0x0000009f04197212 */ /* 0x000fe200078ec0ff */
[----:B------:R-:W-:Y:S01]  /*e140*/  IMAD.MOV.U32 R87, RZ, RZ, R76 ;  /* 0x000000ffff577224 */ /* 0x000fe200078e004c */
[--C-:B------:R-:W-:Y:S01]  /*e150*/  HSET2.LE.AND R5, R62, R3.reuse, PT ;  /* 0x000000033e057233 */ /* 0x100fe20003803000 */
[----:B------:R-:W-:Y:S01]  /*e160*/  IMAD.MOV.U32 R76, RZ, RZ, R92 ;  /* 0x000000ffff4c7224 */ /* 0x000fe200078e005c */
[----:B------:R-:W-:Y:S01]  /*e170*/  PRMT R55, R6, 0x5410, R7 ;  /* 0x0000541006377816 */ /* 0x000fe20000000007 */
[----:B------:R-:W-:Y:S01]  /*e180*/  IMAD.MOV.U32 R92, RZ, RZ, R79 ;  /* 0x000000ffff5c7224 */ /* 0x000fe200078e004f */
[--C-:B------:R-:W-:Y:S01]  /*e190*/  HSET2.LE.AND R4, R61, R3.reuse, PT ;  /* 0x000000033d047233 */ /* 0x100fe20003803000 */
[----:B------:R-:W-:Y:S01]  /*e1a0*/  IMAD.MOV.U32 R79, RZ, RZ, R141 ;  /* 0x000000ffff4f7224 */ /* 0x000fe200078e008d */
[----:B------:R-:W-:Y:S01]  /*e1b0*/  HSET2.LE.AND R0, R30, R3, PT ;  /* 0x000000031e007233 */ /* 0x000fe20003803000 */
[----:B------:R-:W-:-:S02]  /*e1c0*/  IMAD.MOV.U32 R141, RZ, RZ, R143 ;  /* 0x000000ffff8d7224 */ /* 0x000fc400078e008f */
[----:B------:R-:W-:Y:S01]  /*e1d0*/  IMAD.MOV.U32 R154, RZ, RZ, R144 ;  /* 0x000000ffff9a7224 */ /* 0x000fe200078e0090 */
[----:B------:R-:W-:Y:S01]  /*e1e0*/  STG.E.U16 desc[UR32][R44.64+0x50], R197 ;  /* 0x000050c52c007986 */ /* 0x000fe2000c101520 */
[----:B------:R-:W-:-:S03]  /*e1f0*/  IMAD.MOV.U32 R143, RZ, RZ, R63 ;  /* 0x000000ffff8f7224 */ /* 0x000fc600078e003f */
[----:B------:R-:W3:Y:S01]  /*e200*/  LDSM.16.MT88.4 R60, [R218+0x4400] ;  /* 0x00440000da3c783b */ /* 0x000ee20000004200 */
[----:B------:R-:W-:Y:S02]  /*e210*/  LOP3.LUT R26, R4, R153, RZ, 0xc0, !PT ;  /* 0x00000099041a7212 */ /* 0x000fe400078ec0ff */
[--C-:B------:R-:W-:Y:S01]  /*e220*/  HSET2.LE.AND R4, R15, R3.reuse, PT ;  /* 0x000000030f047233 */ /* 0x100fe20003803000 */
[----:B------:R-:W-:Y:S04]  /*e230*/  STG.E.U16 desc[UR32][R44.64+0x52], R196 ;  /* 0x000052c42c007986 */ /* 0x000fe8000c101520 */
[----:B------:R-:W-:Y:S01]  /*e240*/  LOP3.LUT R9, R4, R168, RZ, 0xc0, !PT ;  /* 0x000000a804097212 */ /* 0x000fe200078ec0ff */
[----:B------:R4:W5:Y:S01]  /*e250*/  LDL.LU R135, [R1+0x384] ;  /* 0x0003840001877983 */ /* 0x0009620000300800 */
[----:B------:R-:W-:-:S02]  /*e260*/  HSET2.LE.AND R4, R21, R3, PT ;  /* 0x0000000315047233 */ /* 0x000fc40003803000 */
[----:B------:R-:W-:-:S03]  /*e270*/  LOP3.LUT R24, R5, R160, RZ, 0xc0, !PT ;  /* 0x000000a005187212 */ /* 0x000fc600078ec0ff */
[----:B------:R-:W-:Y:S02]  /*e280*/  LOP3.LUT R21, R4, R239, RZ, 0xc0, !PT ;  /* 0x000000ef04157212 */ /* 0x000fe400078ec0ff */
[----:B-1----:R-:W-:Y:S01]  /*e290*/  HMMA.16816.F32 R4, R56, R36, RZ ;  /* 0x000000243804723c */ /* 0x002fe200000018ff */
        /* <DEDUP_REMOVED lines=27> */
[----:B--2---:R-:W-:Y:S02]  /*e450*/  LOP3.LUT R8, R2, R50, RZ, 0xc0, !PT ;  /* 0x0000003202087212 */ /* 0x004fe400078ec0ff */
[--C-:B------:R-:W-:Y:S01]  /*e460*/  HSET2.LE.AND R2, R23, R3.reuse, PT ;  /* 0x0000000317027233 */ /* 0x100fe20003803000 */
[----:B------:R-:W-:Y:S04]  /*e470*/  STG.E.U16 desc[UR32][R42.64+0x50], R195 ;  /* 0x000050c32a007986 */ /* 0x000fe8000c101520 */
[----:B------:R-:W-:Y:S01]  /*e480*/  LOP3.LUT R20, R2, R48, RZ, 0xc0, !PT ;  /* 0x0000003002147212 */ /* 0x000fe200078ec0ff */
[----:B------:R-:W-:Y:S01]  /*e490*/  STG.E.U16 desc[UR32][R42.64+0x52], R194 ;  /* 0x000052c22a007986 */ /* 0x000fe2000c101520 */
[----:B------:R-:W-:-:S03]  /*e4a0*/  HSET2.LE.AND R2, R28, R3, PT ;  /* 0x000000031c027233 */ /* 0x000fc60003803000 */
[----:B------:R-:W1:Y:S01]  /*e4b0*/  LDSM.16.MT88.4 R28, [R217+0x4000] ;  /* 0x00400000d91c783b */ /* 0x000e620000004200 */
[----:B------:R-:W-:Y:S01]  /*e4c0*/  LOP3.LUT R23, R0, R166, RZ, 0xc0, !PT ;  /* 0x000000a600177212 */ /* 0x000fe200078ec0ff */
[----:B------:R-:W-:Y:S01]  /*e4d0*/  IMAD.MOV.U32 R166, RZ, RZ, R169 ;  /* 0x000000ffffa67224 */ /* 0x000fe200078e00a9 */
[--C-:B------:R-:W-:Y:S01]  /*e4e0*/  HSET2.LE.AND R0, R65, R3.reuse, PT ;  /* 0x0000000341007233 */ /* 0x100fe20003803000 */
[----:B------:R-:W-:Y:S01]  /*e4f0*/  IMAD.MOV.U32 R169, RZ, RZ, R171 ;  /* 0x000000ffffa97224 */ /* 0x000fe200078e00ab */
[----:B------:R4:W5:Y:S01]  /*e500*/  LDL.LU R50, [R1+0x380] ;  /* 0x0003800001327983 */ /* 0x0009620000300800 */
[----:B------:R-:W-:Y:S02]  /*e510*/  IMAD.MOV.U32 R171, RZ, RZ, R87 ;  /* 0x000000ffffab7224 */ /* 0x000fe400078e0057 */
[----:B------:R-:W-:Y:S01]  /*e520*/  IMAD.MOV.U32 R87, RZ, RZ, R77 ;  /* 0x000000ffff577224 */ /* 0x000fe200078e004d */
[----:B------:R-:W-:Y:S01]  /*e530*/  HMMA.16816.F32 R12, R8, R36, RZ ;  /* 0x00000024080c723c */ /* 0x000fe200000018ff */
[----:B------:R-:W-:Y:S01]  /*e540*/  IMAD.MOV.U32 R77, RZ, RZ, R141 ;  /* 0x000000ffff4d7224 */ /* 0x000fe200078e008d */
[----:B------:R-:W-:Y:S01]  /*e550*/  LOP3.LUT R98, R0, R98, RZ, 0xc0, !PT ;  /* 0x0000006200627212 */ /* 0x000fe200078ec0ff */
[----:B------:R-:W-:Y:S01]  /*e560*/  IMAD.MOV.U32 R141, RZ, RZ, R88 ;  /* 0x000000ffff8d7224 */ /* 0x000fe200078e0058 */
[--C-:B------:R-:W-:Y:S01]  /*e570*/  HSET2.LE.AND R0, R66, R3.reuse, PT ;  /* 0x0000000342007233 */ /* 0x100fe20003803000 */
[----:B------:R4:W5:Y:S01]  /*e580*/  LDL.LU R136, [R1+0x37c] ;  /* 0x00037c0001887983 */ /* 0x0009620000300800 */
[----:B---3--:R-:W-:Y:S03]  /*e590*/  HMMA.16816.F32 R88, R24, R60, R4 ;  /* 0x0000003c1858723c */ /* 0x008fe60000001804 */
[----:B------:R-:W-:Y:S01]  /*e5a0*/  LOP3.LUT R99, R0, R99, RZ, 0xc0, !PT ;  /* 0x0000006300637212 */ /* 0x000fe200078ec0ff */
[----:B------:R-:W-:Y:S01]  /*e5b0*/  IMAD.MOV.U32 R36, RZ, RZ, R74 ;  /* 0x000000ffff247224 */ /* 0x000fe200078e004a */
[----:B------:R4:W5:Y:S02]  /*e5c0*/  LDL.LU R48, [R1+0x378] ;  /* 0x0003780001307983 */ /* 0x0009640000300800 */
[----:B------:R-:W-:-:S02]  /*e5d0*/  HSET2.LE.AND R4, R18, R3, PT ;  /* 0x0000000312047233 */ /* 0x000fc40003803000 */
[----:B------:R-:W-:Y:S01]  /*e5e0*/  LOP3.LUT R18, R2, R162, RZ, 0xc0, !PT ;  /* 0x000000a202127212 */ /* 0x000fe200078ec0ff */
[----:B------:R-:W-:Y:S01]  /*e5f0*/  IMAD.MOV.U32 R162, RZ, RZ, R148 ;  /* 0x000000ffffa27224 */ /* 0x000fe200078e0094 */
[--C-:B------:R-:W-:Y:S01]  /*e600*/  HSET2.LE.AND R0, R34, R3.reuse, PT ;  /* 0x0000000322007233 */ /* 0x100fe20003803000 */
[----:B------:R-:W-:Y:S01]  /*e610*/  IMAD.MOV.U32 R148, RZ, RZ, R158 ;  /* 0x000000ffff947224 */ /* 0x000fe200078e009e */
[--C-:B------:R-:W-:Y:S01]  /*e620*/  HSET2.LE.AND R2, R35, R3.reuse, PT ;  /* 0x0000000323027233 */ /* 0x100fe20003803000 */
[----:B------:R-:W-:Y:S01]  /*e630*/  IMAD.MOV.U32 R158, RZ, RZ, R19 ;  /* 0x000000ffff9e7224 */ /* 0x000fe200078e0013 */
[----:B------:R4:W5:Y:S01]  /*e640*/  LDL.LU R239, [R1+0x374] ;  /* 0x0003740001ef7983 */ /* 0x0009620000300800 */
        /* <DEDUP_REMOVED lines=8> */
[--C-:B------:R-:W-:Y:S01]  /*e6d0*/  HSET2.LE.AND R0, R32, R3.reuse, PT ;  /* 0x0000000320007233 */ /* 0x100fe20003803000 */
[----:B------:R-:W-:Y:S01]  /*e6e0*/  IMAD.MOV.U32 R163, RZ, RZ, R161 ;  /* 0x000000ffffa37224 */ /* 0x000fe200078e00a1 */
[--C-:B------:R-:W-:Y:S01]  /*e6f0*/  HSET2.LE.AND R2, R17, R3.reuse, PT ;  /* 0x0000000311027233 */ /* 0x100fe20003803000 */
[----:B------:R-:W-:Y:S01]  /*e700*/  IMAD.MOV.U32 R162, RZ, RZ, R148 ;  /* 0x000000ffffa27224 */ /* 0x000fe200078e0094 */
[----:B------:R-:W-:Y:S01]  /*e710*/  HSET2.LE.AND R4, R16, R3, PT ;  /* 0x0000000310047233 */ /* 0x000fe20003803000 */
[----:B------:R-:W-:Y:S01]  /*e720*/  IMAD.MOV.U32 R161, RZ, RZ, R165 ;  /* 0x000000ffffa17224 */ /* 0x000fe200078e00a5 */
[----:B------:R-:W-:Y:S01]  /*e730*/  HMMA.16816.F32 R92, R20, R60, R12 ;  /* 0x0000003c145c723c */ /* 0x000fe2000000180c */
[----:B------:R-:W-:Y:S01]  /*e740*/  IMAD.MOV.U32 R148, RZ, RZ, R158 ;  /* 0x000000ffff947224 */ /* 0x000fe200078e009e */
[----:B------:R4:W5:Y:S01]  /*e750*/  LDL.LU R238, [R1+0x370] ;  /* 0x0003700001ee7983 */ /* 0x0009620000300800 */
[----:B------:R-:W-:-:S02]  /*e760*/  IMAD.MOV.U32 R165, RZ, RZ, R166 ;  /* 0x000000ffffa57224 */ /* 0x000fc400078e00a6 */
        /* <DEDUP_REMOVED lines=21> */
[----:B------:R-:W-:Y:S01]  /*e8c0*/  HSET2.LE.AND R2, R49, R3, PT ;  /* 0x0000000331027233 */ /* 0x000fe20003803000 */
[----:B------:R-:W-:Y:S01]  /*e8d0*/  IMAD.MOV.U32 R37, RZ, RZ, R75 ;  /* 0x000000ffff257224 */ /* 0x000fe200078e004b */
[----:B-1----:R-:W-:Y:S01]  /*e8e0*/  HMMA.16816.F32 R76, R8, R28, RZ ;  /* 0x0000001c084c723c */ /* 0x002fe200000018ff */
[----:B------:R-:W-:Y:S01]  /*e8f0*/  IMAD.MOV.U32 R166, RZ, RZ, R67 ;  /* 0x000000ffffa67224 */ /* 0x000fe200078e0043 */
[----:B------:R4:W5:Y:S01]  /*e900*/  LDL.LU R230, [R1+0x36c] ;  /* 0x00036c0001e67983 */ /* 0x0009620000300800 */
[----:B------:R-:W-:-:S02]  /*e910*/  IMAD.MOV.U32 R60, RZ, RZ, R83 ;  /* 0x000000ffff3c7224 */ /* 0x000fc400078e0053 */
[----:B------:R-:W-:Y:S01]  /*e920*/  IMAD.MOV.U32 R4, RZ, RZ, R80 ;  /* 0x000000ffff047224 */ /* 0x000fe200078e0050 */
[----:B------:R-:W-:Y:S01]  /*e930*/  HMMA.16816.F32 R64, R56, R28, RZ ;  /* 0x0000001c3840723c */ /* 0x000fe200000018ff */
[----:B------:R-:W-:Y:S02]  /*e940*/  IMAD.MOV.U32 R5, RZ, RZ, R81 ;  /* 0x000000ffff057224 */ /* 0x000fe400078e0051 */
[----:B------:R-:W-:-:S03]  /*e950*/  IMAD.MOV.U32 R49, RZ, RZ, R82 ;  /* 0x000000ffff317224 */ /* 0x000fc600078e0052 */
[-C--:B------:R-:W-:Y:S06]  /*e960*/  HMMA.16816.F32 R72, R56, R30.reuse, RZ ;  /* 0x0000001e3848723c */ /* 0x080fec00000018ff */
[C---:B------:R-:W-:Y:S06]  /*e970*/  HMMA.16816.F32 R28, R8.reuse, R30, RZ ;  /* 0x0000001e081c723c */ /* 0x040fec00000018ff */
[----:B------:R-:W-:Y:S01]  /*e980*/  HMMA.16816.F32 R80, R8, R38, RZ ;  /* 0x000000260850723c */ /* 0x000fe200000018ff */
[----:B------:R-:W1:Y:S01]  /*e990*/  LDSM.16.MT88.4 R8, [R217+0x4400] ;  /* 0x00440000d908783b */ /* 0x000e620000004200 */
[----:B------:R-:W-:-:S02]  /*e9a0*/  IMAD.MOV.U32 R70, RZ, RZ, R69 ;  /* 0x000000ffff467224 */ /* 0x000fc400078e0045 */
[----:B------:R-:W-:Y:S02]  /*e9b0*/  IMAD.MOV.U32 R69, RZ, RZ, R228 ;  /* 0x000000ffff457224 */ /* 0x000fe400078e00e4 */
[----:B------:R-:W-:Y:S02]  /*e9c0*/  IMAD.MOV.U32 R158, RZ, RZ, R165 ;  /* 0x000000ffff9e7224 */ /* 0x000fe400078e00a5 */
[----:B------:R-:W-:Y:S02]  /*e9d0*/  IMAD.MOV.U32 R157, RZ, RZ, R145 ;  /* 0x000000ffff9d7224 */ /* 0x000fe400078e0091 */
[----:B------:R-:W-:Y:S01]  /*e9e0*/  IMAD.MOV.U32 R54, RZ, RZ, R71 ;  /* 0x000000ffff367224 */ /* 0x000fe200078e0047 */
[----:B------:R-:W-:Y:S01]  /*e9f0*/  LOP3.LUT R15, R0, R152, RZ, 0xc0, !PT ;  /* 0x00000098000f7212 */ /* 0x000fe200078ec0ff */
[----:B------:R-:W-:Y:S01]  /*ea00*/  IMAD.MOV.U32 R165, RZ, RZ, R147 ;  /* 0x000000ffffa57224 */ /* 0x000fe200078e0093 */
[----:B------:R-:W-:Y:S01]  /*ea10*/  LOP3.LUT R6, R2, R149, RZ, 0xc0, !PT ;  /* 0x0000009502067212 */ /* 0x000fe200078ec0ff */
[----:B------:R-:W-:Y:S01]  /*ea20*/  IMAD.MOV.U32 R145, RZ, RZ, R68 ;  /* 0x000000ffff917224 */ /* 0x000fe200078e0044 */
[----:B------:R4:W5:Y:S01]  /*ea30*/  LDL.LU R228, [R1+0x368] ;  /* 0x0003680001e47983 */ /* 0x0009620000300800 */
[----:B------:R-:W-:-:S02]  /*ea40*/  IMAD.MOV.U32 R147, RZ, RZ, R70 ;  /* 0x000000ffff937224 */ /* 0x000fc400078e0046 */
[----:B------:R-:W-:Y:S01]  /*ea50*/  IMAD.MOV.U32 R146, RZ, RZ, R69 ;  /* 0x000000ffff927224 */ /* 0x000fe200078e0045 */
[----:B-1----:R-:W-:Y:S01]  /*ea60*/  HMMA.16816.F32 R64, R24, R8, R64 ;  /* 0x000000081840723c */ /* 0x002fe20000001840 */
[--C-:B------:R-:W-:Y:S01]  /*ea70*/  HSET2.LE.AND R0, R86, R3.reuse, PT ;  /* 0x0000000356007233 */ /* 0x100fe20003803000 */
[----:B------:R-:W-:Y:S01]  /*ea80*/  IMAD.MOV.U32 R148, RZ, RZ, R87 ;  /* 0x000000ffff947224 */ /* 0x000fe200078e0057 */
[----:B------:R-:W-:Y:S01]  /*ea90*/  HSET2.LE.AND R2, R85, R3, PT ;  /* 0x0000000355027233 */ /* 0x000fe20003803000 */
[----:B------:R-:W-:Y:S01]  /*eaa0*/  IMAD.MOV.U32 R168, RZ, RZ, R226 ;  /* 0x000000ffffa87224 */ /* 0x000fe200078e00e2 */
[----:B------:R4:W5:Y:S01]  /*eab0*/  LDL.LU R227, [R1+0x364] ;  /* 0x0003640001e37983 */ /* 0x0009620000300800 */
[----:B------:R-:W-:Y:S01]  /*eac0*/  HMMA.16816.F32 R68, R56, R38, RZ ;  /* 0x000000263844723c */ /* 0x000fe200000018ff */
[----:B------:R-:W-:Y:S02]  /*ead0*/  LOP3.LUT R7, R0, R150, RZ, 0xc0, !PT ;  /* 0x0000009600077212 */ /* 0x000fe400078ec0ff */
[----:B------:R-:W-:Y:S01]  /*eae0*/  LOP3.LUT R13, R2, R164, RZ, 0xc0, !PT ;  /* 0x000000a4020d7212 */ /* 0x000fe200078ec0ff */
[----:B------:R-:W-:Y:S01]  /*eaf0*/  IMAD.MOV.U32 R149, RZ, RZ, R168 ;  /* 0x000000ffff957224 */ /* 0x000fe200078e00a8 */
[----:B------:R4:W5:Y:S02]  /*eb00*/  LDL.LU R226, [R1+0x360] ;  /* 0x0003600001e27983 */ /* 0x0009640000300800 */
[----:B------:R-:W-:-:S02]  /*eb10*/  IMAD.MOV.U32 R38, RZ, RZ, R4 ;  /* 0x000000ffff267224 */ /* 0x000fc400078e0004 */
[----:B------:R-:W-:Y:S01]  /*eb20*/  IMAD.MOV.U32 R39, RZ, RZ, R5 ;  /* 0x000000ffff277224 */ /* 0x000fe200078e0005 */
[----:B------:R-:W-:Y:S07]  /*eb30*/  HMMA.16816.F32 R56, R24, R10, R72 ;  /* 0x0000000a1838723c */ /* 0x000fee0000001848 */
[----:B------:R-:W-:Y:S02]  /*eb40*/  IMAD.MOV.U32 R72, RZ, RZ, R38 ;  /* 0x000000ffff487224 */ /* 0x000fe400078e0026 */
[----:B------:R-:W-:-:S02]  /*eb50*/  IMAD.MOV.U32 R73, RZ, RZ, R39 ;  /* 0x000000ffff497224 */ /* 0x000fc400078e0027 */
[----:B------:R-:W-:Y:S02]  /*eb60*/  IMAD.MOV.U32 R74, RZ, RZ, R36 ;  /* 0x000000ffff4a7224 */ /* 0x000fe400078e0024 */
[----:B------:R-:W-:Y:S02]  /*eb70*/  IMAD.MOV.U32 R75, RZ, RZ, R37 ;  /* 0x000000ffff4b7224 */ /* 0x000fe400078e0025 */
[----:B------:R-:W-:Y:S01]  /*eb80*/  HMMA.16816.F32 R36, R24, R62, R68 ;  /* 0x0000003e1824723c */ /* 0x000fe20000001844 */
[----:B------:R-:W1:Y:S05]  /*eb90*/  LDSM.16.MT88.4 R24, [R218+0x4800] ;  /* 0x00480000da18783b */ /* 0x000e6a0000004200 */
[----:B------:R-:W-:Y:S01]  /*eba0*/  HMMA.16816.F32 R68, R20, R10, R28 ;  /* 0x0000000a1444723c */ /* 0x000fe2000000181c */
[----:B------:R-:W2:Y:S01]  /*ebb0*/  LDSM.16.MT88.4 R28, [R217+0x4800] ;  /* 0x00480000d91c783b */ /* 0x000ea20000004200 */
[----:B------:R-:W-:-:S04]  /*ebc0*/  HSET2.LE.AND R0, R84, R3, PT ;  /* 0x0000000354007233 */ /* 0x000fc80003803000 */
[----:B------:R-:W-:Y:S01]  /*ebd0*/  HMMA.16816.F32 R84, R20, R8, R76 ;  /* 0x000000081454723c */ /* 0x000fe2000000184c */
[----:B------:R-:W-:Y:S01]  /*ebe0*/  HSET2.LE.AND R2, R55, R3, PT ;  /* 0x0000000337027233 */ /* 0x000fe20003803000 */
[----:B------:R-:W-:Y:S01]  /*ebf0*/  IMAD.MOV.U32 R164, RZ, RZ, R60 ;  /* 0x000000ffffa47224 */ /* 0x000fe200078e003c */
[----:B------:R-:W3:Y:S04]  /*ec00*/  LDSM.16.MT88.4 R8, [R217+0x4c00] ;  /* 0x004c0000d908783b */ /* 0x000ee80000004200 */
[----:B------:R-:W-:Y:S02]  /*ec10*/  IMAD.MOV.U32 R76, RZ, RZ, R72 ;  /* 0x000000ffff4c7224 */ /* 0x000fe400078e0048 */
[----:B------:R-:W-:Y:S02]  /*ec20*/  IMAD.MOV.U32 R77, RZ, RZ, R73 ;  /* 0x000000ffff4d7224 */ /* 0x000fe400078e0049 */
[----:B------:R-:W-:-:S02]  /*ec30*/  IMAD.MOV.U32 R78, RZ, RZ, R74 ;  /* 0x000000ffff4e7224 */ /* 0x000fc400078e004a */
[----:B------:R-:W-:Y:S02]  /*ec40*/  IMAD.MOV.U32 R79, RZ, RZ, R75 ;  /* 0x000000ffff4f7224 */ /* 0x000fe400078e004b */
[----:B------:R-:W-:Y:S01]  /*ec50*/  HMMA.16816.F32 R72, R20, R62, R80 ;  /* 0x0000003e1448723c */ /* 0x000fe20000001850 */
[----:B------:R-:W-:-:S06]  /*ec60*/  IMAD.MOV.U32 R55, RZ, RZ, R61 ;  /* 0x000000ffff377224 */ /* 0x000fcc00078e003d */
[----:B------:R-:W-:Y:S02]  /*ec70*/  IMAD.MOV.U32 R82, RZ, RZ, R76 ;  /* 0x000000ffff527224 */ /* 0x000fe400078e004c */
[----:B------:R-:W-:Y:S02]  /*ec80*/  IMAD.MOV.U32 R83, RZ, RZ, R77 ;  /* 0x000000ffff537224 */ /* 0x000fe400078e004d */
[----:B------:R-:W-:Y:S02]  /*ec90*/  IMAD.MOV.U32 R80, RZ, RZ, R78 ;  /* 0x000000ffff507224 */ /* 0x000fe400078e004e */
[----:B------:R-:W-:Y:S01]  /*eca0*/  IMAD.MOV.U32 R81, RZ, RZ, R79 ;  /* 0x000000ffff517224 */ /* 0x000fe200078e004f */
[C---:B-1----:R-:W-:Y:S06]  /*ecb0*/  HMMA.16816.F32 R36, R12.reuse, R26, R36 ;  /* 0x0000001a0c24723c */ /* 0x042fec0000001824 */
[C---:B------:R-:W-:Y:S06]  /*ecc0*/  HMMA.16816.F32 R76, R12.reuse, R24, R88 ;  /* 0x000000180c4c723c */ /* 0x040fec0000001858 */
[C---:B--2---:R-:W-:Y:S06]  /*ecd0*/  HMMA.16816.F32 R64, R12.reuse, R28, R64 ;  /* 0x0000001c0c40723c */ /* 0x044fec0000001840 */
[----:B------:R-:W-:Y:S01]  /*ece0*/  HMMA.16816.F32 R60, R12, R30, R56 ;  /* 0x0000001e0c3c723c */ /* 0x000fe20000001838 */
[----:B------:R-:W1:Y:S05]  /*ecf0*/  LDSM.16.MT88.4 R12, [R218+0x4c00] ;  /* 0x004c0000da0c783b */ /* 0x000e6a0000004200 */
[----:B------:R-:W-:Y:S01]  /*ed00*/  HMMA.16816.F32 R20, R16, R28, R84 ;  /* 0x0000001c1014723c */ /* 0x000fe20000001854 */
[----:B------:R-:W-:-:S02]  /*ed10*/  LOP3.LUT R4, R0, R156, RZ, 0xc0, !PT ;  /* 0x0000009c00047212 */ /* 0x000fc400078ec0ff */
[----:B------:R-:W-:-:S03]  /*ed20*/  LOP3.LUT R0, R139, UR44, RZ, 0x3c, !PT ;  /* 0x0000002c8b007c12 */ /* 0x000fc6000f8e3cff */
[----:B------:R-:W-:Y:S01]  /*ed30*/  HMMA.16816.F32 R56, R16, R24, R92 ;  /* 0x000000181038723c */ /* 0x000fe2000000185c */
[----:B------:R-:W-:-:S06]  /*ed40*/  LOP3.LUT R5, R2, R155, RZ, 0xc0, !PT ;  /* 0x0000009b02057212 */ /* 0x000fcc00078ec0ff */
[----:B------:R-:W-:Y:S01]  /*ed50*/  IMAD.WIDE.U32 R24, R0, -0x326172a9, RZ ;  /* 0xcd9e8d5700187825 */ /* 0x000fe200078e00ff */
[C---:B------:R-:W-:Y:S04]  /*ed60*/  HMMA.16816.F32 R28, R16.reuse, R30, R68 ;  /* 0x0000001e101c723c */ /* 0x040fe80000001844 */
[----:B------:R-:W-:Y:S02]  /*ed70*/  LOP3.LUT R0, R25, UR21, R80, 0x96, !PT ;  /* 0x0000001519007c12 */ /* 0x000fe4000f8e9650 */
[----:B------:R-:W-:Y:S01]  /*ed80*/  HMMA.16816.F32 R16, R16, R26, R72 ;  /* 0x0000001a1010723c */ /* 0x000fe20000001848 */
[----:B------:R-:W-:Y:S01]  /*ed90*/  LOP3.LUT R2, R131, UR19, R24, 0x96, !PT ;  /* 0x0000001383027c12 */ /* 0x000fe2000f8e9618 */
[----:B------:R-:W-:Y:S02]  /*eda0*/  IMAD.MOV.U32 R150, RZ, RZ, R51 ;  /* 0x000000ffff967224 */ /* 0x000fe400078e0033 */
[----:B------:R-:W-:-:S02]  /*edb0*/  IMAD.MOV.U32 R156, RZ, RZ, R148 ;  /* 0x000000ffff9c7224 */ /* 0x000fc400078e0094 */
[----:B------:R-:W-:Y:S01]  /*edc0*/  IMAD.MOV.U32 R152, RZ, RZ, R169 ;  /* 0x000000ffff987224 */ /* 0x000fe200078e00a9 */
[----:B---3--:R-:W-:Y:S01]  /*edd0*/  HMMA.16816.F32 R64, R4, R8, R64 ;  /* 0x000000080440723c */ /* 0x008fe20000001840 */
[----:B------:R-:W-:Y:S02]  /*ede0*/  IMAD.MOV.U32 R51, RZ, RZ, R170 ;  /* 0x000000ffff337224 */ /* 0x000fe400078e00aa */
[----:B------:R-:W-:-:S03]  /*edf0*/  IMAD.MOV.U32 R148, RZ, RZ, R171 ;  /* 0x000000ffff947224 */ /* 0x000fc600078e00ab */
[C---:B------:R-:W-:Y:S06]  /*ee00*/  HMMA.16816.F32 R60, R4.reuse, R10, R60 ;  /* 0x0000000a043c723c */ /* 0x040fec000000183c */
[C---:B-1----:R-:W-:Y:S06]  /*ee10*/  HMMA.16816.F32 R76, R4.reuse, R12, R76 ;  /* 0x0000000c044c723c */ /* 0x042fec000000184c */
[----:B------:R-:W-:Y:S06]  /*ee20*/  HMMA.16816.F32 R36, R4, R14, R36 ;  /* 0x0000000e0424723c */ /* 0x000fec0000001824 */
[----:B------:R-:W-:Y:S01]  /*ee30*/  HMMA.16816.F32 R168, R32, R8, R20 ;  /* 0x0000000820a8723c */ /* 0x000fe20000001814 */
[----:B------:R-:W-:Y:S01]  /*ee40*/  IMAD.WIDE.U32 R4, R0, -0x2daee0ad, RZ ;  /* 0xd2511f5300047825 */ /* 0x000fe200078e00ff */
[----:B------:R-:W1:Y:S05]  /*ee50*/  LDSM.16.MT88.4 R20, [R217+0x5000] ;  /* 0x00500000d914783b */ /* 0x000e6a0000004200 */
[----:B------:R-:W-:Y:S01]  /*ee60*/  IMAD.WIDE.U32 R8, R2, -0x2daee0ad, RZ ;  /* 0xd2511f5302087825 */ /* 0x000fe200078e00ff */
[----:B------:R-:W-:-:S04]  /*ee70*/  LOP3.LUT R2, R5, UR18, R240, 0x96, !PT ;  /* 0x0000001205027c12 */ /* 0x000fc8000f8e96f0 */
[----:B------:R-:W-:Y:S01]  /*ee80*/  LOP3.LUT R0, R9, UR16, R4, 0x96, !PT ;  /* 0x0000001009007c12 */ /* 0x000fe2000f8e9604 */
[----:B------:R-:W-:Y:S01]  /*ee90*/  HMMA.16816.F32 R56, R32, R12, R56 ;  /* 0x0000000c2038723c */ /* 0x000fe20000001838 */
[----:B------:R-:W-:-:S06]  /*eea0*/  IMAD.WIDE.U32 R4, R2, -0x326172a9, RZ ;  /* 0xcd9e8d5702047825 */ /* 0x000fcc00078e00ff */
[----:B------:R-:W-:Y:S01]  /*eeb0*/  IMAD.WIDE.U32 R12, R0, -0x326172a9, RZ ;  /* 0xcd9e8d57000c7825 */ /* 0x000fe200078e00ff */
[----:B------:R-:W-:-:S04]  /*eec0*/  LOP3.LUT R2, R5, UR17, R130, 0x96, !PT ;  /* 0x0000001105027c12 */ /* 0x000fc8000f8e9682 */
[----:B------:R-:W-:Y:S01]  /*eed0*/  LOP3.LUT R0, R13, UR15, R4, 0x96, !PT ;  /* 0x0000000f0d007c12 */ /* 0x000fe2000f8e9604 */
[----:B------:R-:W-:Y:S01]  /*eee0*/  HMMA.16816.F32 R72, R32, R14, R16 ;  /* 0x0000000e2048723c */ /* 0x000fe20000001810 */
[----:B------:R-:W-:-:S06]  /*eef0*/  IMAD.WIDE.U32 R6, R2, -0x2daee0ad, RZ ;  /* 0xd2511f5302067825 */ /* 0x000fcc00078e00ff */
[----:B------:R-:W-:Y:S01]  /*ef00*/  IMAD.WIDE.U32 R18, R0, -0x2daee0ad, RZ ;  /* 0xd2511f5300127825 */ /* 0x000fe200078e00ff */
[----:B------:R-:W-:Y:S01]  /*ef10*/  HMMA.16816.F32 R68, R32, R10, R28 ;  /* 0x0000000a2044723c */ /* 0x000fe2000000181c */
[----:B------:R-:W-:Y:S01]  /*ef20*/  LOP3.LUT R2, R7, UR14, R8, 0x96, !PT ;  /* 0x0000000e07027c12 */ /* 0x000fe2000f8e9608 */
[----:B------:R-:W2:Y:S02]  /*ef30*/  LDSM.16.MT88.4 R28, [R218+0x5000] ;  /* 0x00500000da1c783b */ /* 0x000ea40000004200 */
[----:B------:R-:W-:-:S05]  /*ef40*/  LOP3.LUT R0, R19, UR12, R6, 0x96, !PT ;  /* 0x0000000c13007c12 */ /* 0x000fca000f8e9606 */
[----:B------:R-:W-:-:S04]  /*ef50*/  IMAD.WIDE.U32 R4, R0, -0x326172a9, RZ ;  /* 0xcd9e8d5700047825 */ /* 0x000fc800078e00ff */
[----:B------:R-:W-:Y:S01]  /*ef60*/  IMAD.WIDE.U32 R10, R2, -0x326172a9, RZ ;  /* 0xcd9e8d57020a7825 */ /* 0x000fe200078e00ff */
[C---:B------:R-:W-:Y:S02]  /*ef70*/  LOP3.LUT R0, R4.reuse, 0xffff, RZ, 0xc0, !PT ;  /* 0x0000ffff04007812 */ /* 0x040fe400078ec0ff */
[----:B------:R-:W-:Y:S02]  /*ef80*/  SHF.R.U32.HI R2, RZ, 0x10, R4 ;  /* 0x00000010ff027819 */ /* 0x000fe40000011604 */
[----:B------:R-:W-:Y:S02]  /*ef90*/  LOP3.LUT R7, R4, 0xff, RZ, 0xc0, !PT ;  /* 0x000000ff04077812 */ /* 0x000fe400078ec0ff */
[----:B------:R-:W-:Y:S02]  /*efa0*/  SHF.R.U32.HI R6, RZ, 0x8, R0 ;  /* 0x00000008ff067819 */ /* 0x000fe40000011600 */
[----:B------:R-:W-:Y:S02]  /*efb0*/  SHF.R.U32.HI R4, RZ, 0x18, R4 ;  /* 0x00000018ff047819 */ /* 0x000fe40000011604 */
[----:B------:R-:W-:-:S02]  /*efc0*/  LOP3.LUT R2, R2, 0xff, RZ, 0xc0, !PT ;  /* 0x000000ff02027812 */ /* 0x000fc400078ec0ff */
[----:B------:R-:W-:Y:S02]  /*efd0*/  LOP3.LUT R0, R5, UR39, R10, 0x96, !PT ;  /* 0x0000002705007c12 */ /* 0x000fe4000f8e960a */
[----:B------:R-:W-:Y:S02]  /*efe0*/  PRMT R9, R2, 0x5410, R4 ;  /* 0x0000541002097816 */ /* 0x000fe40000000004 */
[C---:B------:R-:W-:Y:S02]  /*eff0*/  LOP3.LUT R2, R0.reuse, 0xffff, RZ, 0xc0, !PT ;  /* 0x0000ffff00027812 */ /* 0x040fe400078ec0ff */
[----:B------:R-:W-:Y:S02]  /*f000*/  SHF.R.U32.HI R4, RZ, 0x10, R0 ;  /* 0x00000010ff047819 */ /* 0x000fe40000011600 */
[----:B------:R-:W-:Y:S02]  /*f010*/  PRMT R8, R7, 0x5410, R6 ;  /* 0x0000541007087816 */ /* 0x000fe40000000006 */
[----:B------:R-:W-:-:S02]  /*f020*/  LOP3.LUT R7, R0, 0xff, RZ, 0xc0, !PT ;  /* 0x000000ff00077812 */ /* 0x000fc400078ec0ff */
[----:B------:R-:W-:Y:S02]  /*f030*/  SHF.R.U32.HI R5, RZ, 0x8, R2 ;  /* 0x00000008ff057819 */ /* 0x000fe40000011602 */
[----:B------:R-:W-:Y:S02]  /*f040*/  SHF.R.U32.HI R6, RZ, 0x18, R0 ;  /* 0x00000018ff067819 */ /* 0x000fe40000011600 */
[----:B------:R-:W-:Y:S02]  /*f050*/  LOP3.LUT R2, R4, 0xff, RZ, 0xc0, !PT ;  /* 0x000000ff04027812 */ /* 0x000fe400078ec0ff */
[--C-:B------:R-:W-:Y:S02]  /*f060*/  HSET2.LE.AND R0, R8, R3.reuse, PT ;  /* 0x0000000308007233 */ /* 0x100fe40003803000 */
[----:B------:R-:W-:Y:S02]  /*f070*/  PRMT R4, R7, 0x5410, R5 ;  /* 0x0000541007047816 */ /* 0x000fe40000000005 */
[----:B------:R-:W-:Y:S01]  /*f080*/  PRMT R5, R2, 0x5410, R6 ;  /* 0x0000541002057816 */ /* 0x000fe20000000006 */
[----:B------:R-:W-:Y:S01]  /*f090*/  IMAD.MOV.U32 R155, RZ, RZ, R225 ;  /* 0x000000ffff9b7224 */ /* 0x000fe200078e00e1 */
[----:B------:R-:W-:Y:S01]  /*f0a0*/  LOP3.LUT R6, R0, R167, RZ, 0xc0, !PT ;  /* 0x000000a700067212 */ /* 0x000fe200078ec0ff */
[----:B------:R-:W-:Y:S01]  /*f0b0*/  IMAD.MOV.U32 R90, RZ, RZ, R82 ;  /* 0x000000ffff5a7224 */ /* 0x000fe200078e0052 */
[----:B------:R-:W-:-:S02]  /*f0c0*/  HSET2.LE.AND R0, R9, R3, PT ;  /* 0x0000000309007233 */ /* 0x000fc40003803000 */
[--C-:B------:R-:W-:Y:S01]  /*f0d0*/  HSET2.LE.AND R2, R4, R3.reuse, PT ;  /* 0x0000000304027233 */ /* 0x100fe20003803000 */
[----:B------:R-:W-:Y:S01]  /*f0e0*/  IMAD.MOV.U32 R91, RZ, RZ, R83 ;  /* 0x000000ffff5b7224 */ /* 0x000fe200078e0053 */
[----:B------:R-:W-:Y:S01]  /*f0f0*/  HSET2.LE.AND R5, R5, R3, PT ;  /* 0x0000000305057233 */ /* 0x000fe20003803000 */
[----:B------:R-:W-:Y:S01]  /*f100*/  IMAD.MOV.U32 R81, RZ, RZ, R143 ;  /* 0x000000ffff517224 */ /* 0x000fe200078e008f */
[----:B------:R-:W-:Y:S01]  /*f110*/  LOP3.LUT R7, R0, R140, RZ, 0xc0, !PT ;  /* 0x0000008c00077212 */ /* 0x000fe200078ec0ff */
[----:B------:R-:W-:Y:S01]  /*f120*/  IMAD.MOV.U32 R80, RZ, RZ, R222 ;  /* 0x000000ffff507224 */ /* 0x000fe200078e00de */
[----:B------:R-:W-:Y:S01]  /*f130*/  LOP3.LUT R4, R2, R155, RZ, 0xc0, !PT ;  /* 0x0000009b02047212 */ /* 0x000fe200078ec0ff */
[----:B------:R-:W-:Y:S01]  /*f140*/  IMAD.MOV.U32 R88, RZ, RZ, R216 ;  /* 0x000000ffff587224 */ /* 0x000fe200078e00d8 */
[----:B------:R-:W-:Y:S01]  /*f150*/  LOP3.LUT R5, R5, R224, RZ, 0xc0, !PT ;  /* 0x000000e005057212 */ /* 0x000fe200078ec0ff */
[----:B------:R-:W-:Y:S01]  /*f160*/  IMAD.MOV.U32 R82, RZ, RZ, R156 ;  /* 0x000000ffff527224 */ /* 0x000fe200078e009c */
[----:B------:R-:W-:Y:S01]  /*f170*/  LOP3.LUT R2, R25, UR21, R90, 0x96, !PT ;  /* 0x0000001519027c12 */ /* 0x000fe2000f8e965a */
[----:B------:R-:W-:Y:S01]  /*f180*/  IMAD.MOV.U32 R83, RZ, RZ, R55 ;  /* 0x000000ffff537224 */ /* 0x000fe200078e0037 */
[----:B------:R-:W-:Y:S01]  /*f190*/  LOP3.LUT R0, R129, UR19, R24, 0x96, !PT ;  /* 0x0000001381007c12 */ /* 0x000fe2000f8e9618 */
[----:B------:R-:W-:Y:S01]  /*f1a0*/  IMAD.MOV.U32 R156, RZ, RZ, R150 ;  /* 0x000000ffff9c7224 */ /* 0x000fe200078e0096 */
[----:B------:R-:W-:Y:S01]  /*f1b0*/  LOP3.LUT R11, R11, UR13, R12, 0x96, !PT ;  /* 0x0000000d0b0b7c12 */ /* 0x000fe2000f8e960c */
[----:B------:R-:W-:Y:S01]  /*f1c0*/  IMAD.MOV.U32 R55, RZ, RZ, R49 ;  /* 0x000000ffff377224 */ /* 0x000fe200078e0031 */
[----:B-1----:R-:W-:Y:S01]  /*f1d0*/  HMMA.16816.F32 R64, R4, R20, R64 ;  /* 0x000000140440723c */ /* 0x002fe20000001840 */
[----:B------:R-:W-:Y:S01]  /*f1e0*/  IMAD.MOV.U32 R150, RZ, RZ, R141 ;  /* 0x000000ffff967224 */ /* 0x000fe200078e008d */
[----:B------:R-:W-:Y:S01]  /*f1f0*/  LDSM.16.MT88.4 R24, [R217+0x5400] ;  /* 0x00540000d918783b */ /* 0x000fe20000004200 */
[----:B------:R-:W-:-:S03]  /*f200*/  IMAD.MOV.U32 R49, RZ, RZ, R142 ;  /* 0x000000ffff317224 */ /* 0x000fc600078e008e */
[C---:B------:R-:W-:Y:S01]  /*f210*/  HMMA.16816.F32 R60, R4.reuse, R22, R60 ;  /* 0x00000016043c723c */ /* 0x040fe2000000183c */
[----:B------:R-:W-:Y:S01]  /*f220*/  IMAD.MOV.U32 R92, RZ, RZ, R145 ;  /* 0x000000ffff5c7224 */ /* 0x000fe200078e0091 */
[----:B------:R4:W5:Y:S04]  /*f230*/  LDL.LU R225, [R1+0x35c] ;  /* 0x00035c0001e17983 */ /* 0x0009680000300800 */
[C---:B--2---:R-:W-:Y:S01]  /*f240*/  HMMA.16816.F32 R76, R4.reuse, R28, R76 ;  /* 0x0000001c044c723c */ /* 0x044fe2000000184c */
[----:B------:R-:W-:Y:S01]  /*f250*/  IMAD.MOV.U32 R155, RZ, RZ, R164 ;  /* 0x000000ffff9b7224 */ /* 0x000fe200078e00a4 */
[----:B------:R4:W5:Y:S04]  /*f260*/  LDL.LU R224, [R1+0x358] ;  /* 0x0003580001e07983 */ /* 0x0009680000300800 */
[----:B------:R-:W-:Y:S07]  /*f270*/  HMMA.16816.F32 R140, R4, R30, R36 ;  /* 0x0000001e048c723c */ /* 0x000fee0000001824 */
        /* <DEDUP_REMOVED lines=16> */
[C---:B------:R-:W-:Y:S02]  /*f380*/  LOP3.LUT R2, R4.reuse, 0xffff, RZ, 0xc0, !PT ;  /* 0x0000ffff04027812 */ /* 0x040fe400078ec0ff */
[--C-:B------:R-:W-:Y:S02]  /*f390*/  SHF.R.U32.HI R6, RZ, 0x10, R4.reuse ;  /* 0x00000010ff067819 */ /* 0x100fe40000011604 */
[----:B------:R-:W-:Y:S02]  /*f3a0*/  LOP3.LUT R7, R4, 0xff, RZ, 0xc0, !PT ;  /* 0x000000ff04077812 */ /* 0x000fe400078ec0ff */
[----:B------:R-:W-:Y:S02]  /*f3b0*/  SHF.R.U32.HI R5, RZ, 0x18, R4 ;  /* 0x00000018ff057819 */ /* 0x000fe40000011604 */
[----:B------:R-:W-:-:S02]  /*f3c0*/  SHF.R.U32.HI R2, RZ, 0x8, R2 ;  /* 0x00000008ff027819 */ /* 0x000fc40000011602 */
[----:B------:R-:W-:Y:S02]  /*f3d0*/  LOP3.LUT R4, R6, 0xff, RZ, 0xc0, !PT ;  /* 0x000000ff06047812 */ /* 0x000fe400078ec0ff */
[----:B------:R-:W-:Y:S02]  /*f3e0*/  PRMT R6, R7, 0x5410, R2 ;  /* 0x0000541007067816 */ /* 0x000fe40000000002 */
[----:B------:R-:W-:Y:S02]  /*f3f0*/  PRMT R9, R4, 0x5410, R5 ;  /* 0x0000541004097816 */ /* 0x000fe40000000005 */
[----:B------:R-:W-:Y:S02]  /*f400*/  LOP3.LUT R2, R0, 0xffff, RZ, 0xc0, !PT ;  /* 0x0000ffff00027812 */ /* 0x000fe400078ec0ff */
[----:B------:R-:W-:Y:S02]  /*f410*/  SHF.R.U32.HI R4, RZ, 0x10, R0 ;  /* 0x00000010ff047819 */ /* 0x000fe40000011600 */
[----:B------:R-:W-:-:S02]  /*f420*/  SHF.R.U32.HI R5, RZ, 0x8, R2 ;  /* 0x00000008ff057819 */ /* 0x000fc40000011602 */
[----:B------:R-:W-:Y:S02]  /*f430*/  LOP3.LUT R8, R0, 0xff, RZ, 0xc0, !PT ;  /* 0x000000ff00087812 */ /* 0x000fe400078ec0ff */
[----:B------:R-:W-:Y:S02]  /*f440*/  SHF.R.U32.HI R7, RZ, 0x18, R0 ;  /* 0x00000018ff077819 */ /* 0x000fe40000011600 */
[----:B------:R-:W-:Y:S02]  /*f450*/  LOP3.LUT R2, R4, 0xff, RZ, 0xc0, !PT ;  /* 0x000000ff04027812 */ /* 0x000fe400078ec0ff */
[----:B------:R-:W-:Y:S02]  /*f460*/  PRMT R4, R8, 0x5410, R5 ;  /* 0x0000541008047816 */ /* 0x000fe40000000005 */
[----:B------:R-:W-:Y:S02]  /*f470*/  PRMT R2, R2, 0x5410, R7 ;  /* 0x0000541002027816 */ /* 0x000fe40000000007 */
[--C-:B------:R-:W-:Y:S01]  /*f480*/  HSET2.LE.AND R0, R6, R3.reuse, PT ;  /* 0x0000000306007233 */ /* 0x100fe20003803000 */
[----:B------:R-:W-:Y:S01]  /*f490*/  IMAD.WIDE.U32 R6, R10, -0x2daee0ad, RZ ;  /* 0xd2511f530a067825 */ /* 0x000fe200078e00ff */
[----:B------:R-:W-:-:S02]  /*f4a0*/  HSET2.LE.AND R4, R4, R3, PT ;  /* 0x0000000304047233 */ /* 0x000fc40003803000 */
[--C-:B------:R-:W-:Y:S02]  /*f4b0*/  HSET2.LE.AND R5, R2, R3.reuse, PT ;  /* 0x0000000302057233 */ /* 0x100fe40003803000 */
[----:B------:R-:W-:Y:S01]  /*f4c0*/  LOP3.LUT R14, R0, R80, RZ, 0xc0, !PT ;  /* 0x00000050000e7212 */ /* 0x000fe200078ec0ff */
[----:B------:R-:W-:Y:S01]  /*f4d0*/  IMAD.MOV.U32 R80, RZ, RZ, R81 ;  /* 0x000000ffff507224 */ /* 0x000fe200078e0051 */
[----:B------:R-:W-:Y:S02]  /*f4e0*/  LOP3.LUT R2, R7, UR40, R12, 0x96, !PT ;  /* 0x0000002807027c12 */ /* 0x000fe4000f8e960c */
[----:B------:R-:W-:Y:S02]  /*f4f0*/  HSET2.LE.AND R0, R9, R3, PT ;  /* 0x0000000309007233 */ /* 0x000fe40003803000 */
[----:B------:R-:W-:Y:S02]  /*f500*/  LOP3.LUT R12, R4, R220, RZ, 0xc0, !PT ;  /* 0x000000dc040c7212 */ /* 0x000fe400078ec0ff */
[----:B------:R-:W-:Y:S01]  /*f510*/  LOP3.LUT R13, R5, R219, RZ, 0xc0, !PT ;  /* 0x000000db050d7212 */ /* 0x000fe200078ec0ff */
[----:B------:R-:W-:Y:S01]  /*f520*/  IMAD.WIDE.U32 R4, R11, -0x2daee0ad, RZ ;  /* 0xd2511f530b047825 */ /* 0x000fe200078e00ff */
[----:B------:R-:W-:-:S02]  /*f530*/  LOP3.LUT R15, R0, R80, RZ, 0xc0, !PT ;  /* 0x00000050000f7212 */ /* 0x000fc400078ec0ff */
[----:B------:R-:W-:Y:S02]  /*f540*/  LOP3.LUT R7, R6, 0xffff, RZ, 0xc0, !PT ;  /* 0x0000ffff06077812 */ /* 0x000fe400078ec0ff */
[----:B------:R-:W-:Y:S02]  /*f550*/  SHF.R.U32.HI R9, RZ, 0x10, R6 ;  /* 0x00000010ff097819 */ /* 0x000fe40000011606 */
[----:B------:R-:W-:Y:S02]  /*f560*/  LOP3.LUT R0, R5, UR40, R18, 0x96, !PT ;  /* 0x0000002805007c12 */ /* 0x000fe4000f8e9612 */
[----:B------:R-:W-:Y:S02]  /*f570*/  LOP3.LUT R5, R4, 0xffff, RZ, 0xc0, !PT ;  /* 0x0000ffff04057812 */ /* 0x000fe400078ec0ff */
[----:B------:R-:W-:Y:S02]  /*f580*/  LOP3.LUT R16, R6, 0xff, RZ, 0xc0, !PT ;  /* 0x000000ff06107812 */ /* 0x000fe400078ec0ff */
[----:B------:R-:W-:-:S02]  /*f590*/  SHF.R.U32.HI R11, RZ, 0x18, R6 ;  /* 0x00000018ff0b7819 */ /* 0x000fc40000011606 */
[----:B------:R-:W-:Y:S02]  /*f5a0*/  SHF.R.U32.HI R6, RZ, 0x8, R7 ;  /* 0x00000008ff067819 */ /* 0x000fe40000011607 */
[----:B------:R-:W-:Y:S02]  /*f5b0*/  LOP3.LUT R8, R4, 0xff, RZ, 0xc0, !PT ;  /* 0x000000ff04087812 */ /* 0x000fe400078ec0ff */
[----:B------:R-:W-:Y:S02]  /*f5c0*/  LOP3.LUT R9, R9, 0xff, RZ, 0xc0, !PT ;  /* 0x000000ff09097812 */ /* 0x000fe400078ec0ff */
[--C-:B------:R-:W-:Y:S02]  /*f5d0*/  SHF.R.U32.HI R7, RZ, 0x10, R4.reuse ;  /* 0x00000010ff077819 */ /* 0x100fe40000011604 */
[----:B------:R-:W-:Y:S02]  /*f5e0*/  SHF.R.U32.HI R10, RZ, 0x18, R4 ;  /* 0x00000018ff0a7819 */ /* 0x000fe40000011604 */
[----:B------:R-:W-:-:S02]  /*f5f0*/  SHF.R.U32.HI R4, RZ, 0x8, R5 ;  /* 0x00000008ff047819 */ /* 0x000fc40000011605 */
[----:B------:R-:W-:Y:S02]  /*f600*/  LOP3.LUT R5, R0, 0xffff, RZ, 0xc0, !PT ;  /* 0x0000ffff00057812 */ /* 0x000fe400078ec0ff */
[----:B------:R-:W-:Y:S02]  /*f610*/  PRMT R32, R9, 0x5410, R11 ;  /* 0x0000541009207816 */ /* 0x000fe4000000000b */
[----:B------:R-:W-:Y:S02]  /*f620*/  PRMT R9, R8, 0x5410, R4 ;  /* 0x0000541008097816 */ /* 0x000fe40000000004 */
[----:B------:R-:W-:Y:S02]  /*f630*/  PRMT R33, R16, 0x5410, R6 ;  /* 0x0000541010217816 */ /* 0x000fe40000000006 */
[----:B------:R-:W-:Y:S01]  /*f640*/  LOP3.LUT R4, R7, 0xff, RZ, 0xc0, !PT ;  /* 0x000000ff07047812 */ /* 0x000fe200078ec0ff */
[----:B------:R-:W-:Y:S01]  /*f650*/  IMAD.MOV.U32 R81, RZ, RZ, R149 ;  /* 0x000000ffff517224 */ /* 0x000fe200078e0095 */
[----:B------:R-:W-:Y:S01]  /*f660*/  SHF.R.U32.HI R6, RZ, 0x8, R5 ;  /* 0x00000008ff067819 */ /* 0x000fe20000011605 */
[C---:B------:R-:W-:Y:S01]  /*f670*/  HMMA.16816.F32 R168, R12.reuse, R20, R168 ;  /* 0x000000140ca8723c */ /* 0x040fe200000018a8 */
[----:B------:R-:W-:Y:S01]  /*f680*/  SHF.R.U32.HI R5, RZ, 0x10, R0 ;  /* 0x00000010ff057819 */ /* 0x000fe20000011600 */
[----:B------:R-:W-:Y:S01]  /*f690*/  IMAD.MOV.U32 R164, RZ, RZ, R160 ;  /* 0x000000ffffa47224 */ /* 0x000fe200078e00a0 */
[----:B------:R-:W-:Y:S01]  /*f6a0*/  PRMT R11, R4, 0x5410, R10 ;  /* 0x00005410040b7816 */ /* 0x000fe2000000000a */
[----:B------:R-:W-:Y:S01]  /*f6b0*/  IMAD.MOV.U32 R34, RZ, RZ, R146 ;  /* 0x000000ffff227224 */ /* 0x000fe200078e0092 */
[----:B------:R-:W-:Y:S01]  /*f6c0*/  LOP3.LUT R7, R0, 0xff, RZ, 0xc0, !PT ;  /* 0x000000ff00077812 */ /* 0x000fe200078ec0ff */
[----:B------:R-:W-:Y:S01]  /*f6d0*/  HMMA.16816.F32 R36, R12, R22, R68 ;  /* 0x000000160c24723c */ /* 0x000fe20000001844 */
[----:B------:R-:W-:Y:S01]  /*f6e0*/  SHF.R.U32.HI R4, RZ, 0x18, R0 ;  /* 0x00000018ff047819 */ /* 0x000fe20000011600 */
[----:B------:R-:W-:Y:S01]  /*f6f0*/  IMAD.MOV.U32 R149, RZ, RZ, R152 ;  /* 0x000000ffff957224 */ /* 0x000fe200078e0098 */
[----:B------:R-:W-:Y:S01]  /*f700*/  LOP3.LUT R0, R5, 0xff, RZ, 0xc0, !PT ;  /* 0x000000ff05007812 */ /* 0x000fe200078ec0ff */
[----:B------:R-:W-:Y:S01]  /*f710*/  IMAD.MOV.U32 R152, RZ, RZ, R51 ;  /* 0x000000ffff987224 */ /* 0x000fe200078e0033 */
[----:B------:R-:W1:Y:S01]  /*f720*/  LDSM.16.MT88.4 R20, [R218+0x5400] ;  /* 0x00540000da14783b */ /* 0x000e620000004200 */
[----:B------:R-:W-:Y:S01]  /*f730*/  IMAD.MOV.U32 R51, RZ, RZ, R157 ;  /* 0x000000ffff337224 */ /* 0x000fe200078e009d */
[----:B------:R-:W-:Y:S01]  /*f740*/  PRMT R5, R0, 0x5410, R4 ;  /* 0x0000541000057816 */ /* 0x000fe20000000004 */
[----:B------:R-:W-:Y:S01]  /*f750*/  IMAD.MOV.U32 R157, RZ, RZ, R54 ;  /* 0x000000ffff9d7224 */ /* 0x000fe200078e0036 */
[----:B------:R-:W-:Y:S01]  /*f760*/  HSET2.LE.AND R0, R9, R3, PT ;  /* 0x0000000309007233 */ /* 0x000fe20003803000 */
[----:B------:R-:W-:Y:S01]  /*f770*/  IMAD.MOV.U32 R54, RZ, RZ, R159 ;  /* 0x000000ffff367224 */ /* 0x000fe200078e009f */
[----:B------:R-:W-:Y:S01]  /*f780*/  LDSM.16.MT88.4 R16, [R217+0x5800] ;  /* 0x00580000d910783b */ /* 0x000fe20000004200 */
[----:B------:R-:W-:-:S02]  /*f790*/  IMAD.MOV.U32 R159, RZ, RZ, R221 ;  /* 0x000000ffff9f7224 */ /* 0x000fc400078e00dd */
[----:B------:R-:W-:Y:S02]  /*f7a0*/  LOP3.LUT R10, R0, R88, RZ, 0xc0, !PT ;  /* 0x00000058000a7212 */ /* 0x000fe400078ec0ff */
[----:B------:R-:W-:Y:S01]  /*f7b0*/  IMAD.MOV.U32 R89, RZ, RZ, R159 ;  /* 0x000000ffff597224 */ /* 0x000fe200078e009f */
[--C-:B------:R-:W-:Y:S02]  /*f7c0*/  HSET2.LE.AND R0, R11, R3.reuse, PT ;  /* 0x000000030b007233 */ /* 0x100fe40003803000 */
[C---:B------:R-:W-:Y:S01]  /*f7d0*/  LOP3.LUT R4, R2.reuse, 0xffff, RZ, 0xc0, !PT ;  /* 0x0000ffff02047812 */ /* 0x040fe200078ec0ff */
[----:B------:R-:W-:Y:S01]  /*f7e0*/  IMAD.MOV.U32 R160, RZ, RZ, R223 ;  /* 0x000000ffffa07224 */ /* 0x000fe200078e00df */
[----:B------:R-:W-:Y:S01]  /*f7f0*/  PRMT R8, R7, 0x5410, R6 ;  /* 0x0000541007087816 */ /* 0x000fe20000000006 */
[----:B------:R-:W-:Y:S01]  /*f800*/  IMAD.MOV.U32 R91, RZ, RZ, R157 ;  /* 0x000000ffff5b7224 */ /* 0x000fe200078e009d */
[----:B------:R-:W-:Y:S01]  /*f810*/  HSET2.LE.AND R5, R5, R3, PT ;  /* 0x0000000305057233 */ /* 0x000fe20003803000 */
[----:B------:R-:W-:Y:S01]  /*f820*/  IMAD.MOV.U32 R80, RZ, RZ, R149 ;  /* 0x000000ffff507224 */ /* 0x000fe200078e0095 */
[----:B------:R-:W-:Y:S01]  /*f830*/  SHF.R.U32.HI R7, RZ, 0x8, R4 ;  /* 0x00000008ff077819 */ /* 0x000fe20000011604 */
[----:B------:R-:W-:Y:S01]  /*f840*/  IMAD.MOV.U32 R90, RZ, RZ, R54 ;  /* 0x000000ffff5a7224 */ /* 0x000fe200078e0036 */
[----:B------:R-:W-:Y:S01]  /*f850*/  LOP3.LUT R6, R2, 0xff, RZ, 0xc0, !PT ;  /* 0x000000ff02067812 */ /* 0x000fe200078ec0ff */
[----:B------:R-:W-:Y:S01]  /*f860*/  IMAD.MOV.U32 R149, RZ, RZ, R51 ;  /* 0x000000ffff957224 */ /* 0x000fe200078e0033 */
[----:B------:R-:W-:Y:S01]  /*f870*/  LOP3.LUT R11, R0, R89, RZ, 0xc0, !PT ;  /* 0x00000059000b7212 */ /* 0x000fe200078ec0ff */
[----:B------:R-:W-:Y:S01]  /*f880*/  IMAD.MOV.U32 R54, RZ, RZ, R158 ;  /* 0x000000ffff367224 */ /* 0x000fe200078e009e */
[----:B------:R-:W-:Y:S01]  /*f890*/  SHF.R.U32.HI R0, RZ, 0x10, R2 ;  /* 0x00000010ff007819 */ /* 0x000fe20000011602 */
[----:B------:R-:W-:-:S02]  /*f8a0*/  IMAD.MOV.U32 R51, RZ, RZ, R160 ;  /* 0x000000ffff337224 */ /* 0x000fc400078e00a0 */
[----:B------:R-:W-:Y:S02]  /*f8b0*/  IMAD.MOV.U32 R35, RZ, RZ, R147 ;  /* 0x000000ffff237224 */ /* 0x000fe400078e0093 */
[----:B------:R-:W-:Y:S02]  /*f8c0*/  IMAD.MOV.U32 R84, RZ, RZ, R154 ;  /* 0x000000ffff547224 */ /* 0x000fe400078e009a */
[----:B------:R-:W-:Y:S01]  /*f8d0*/  IMAD.MOV.U32 R95, RZ, RZ, R153 ;  /* 0x000000ffff5f7224 */ /* 0x000fe200078e0099 */
[----:B------:R-:W-:Y:S01]  /*f8e0*/  STG.E.U16 desc[UR32][R40.64+0x62], R34 ;  /* 0x0000622228007986 */ /* 0x000fe2000c101520 */
[----:B------:R-:W-:Y:S02]  /*f8f0*/  IMAD.MOV.U32 R157, RZ, RZ, R162 ;  /* 0x000000ffff9d7224 */ /* 0x000fe400078e00a2 */
[----:B------:R-:W-:Y:S01]  /*f900*/  IMAD.MOV.U32 R159, RZ, RZ, R163 ;  /* 0x000000ffff9f7224 */ /* 0x000fe200078e00a3 */
[----:B------:R4:W5:Y:S01]  /*f910*/  LDL.LU R223, [R1+0x354] ;  /* 0x0003540001df7983 */ /* 0x0009620000300800 */
[----:B------:R-:W-:Y:S01]  /*f920*/  IMAD.MOV.U32 R158, RZ, RZ, R161 ;  /* 0x000000ffff9e7224 */ /* 0x000fe200078e00a1 */
[----:B------:R-:W-:Y:S01]  /*f930*/  PRMT R7, R6, 0x5410, R7 ;  /* 0x0000541006077816 */ /* 0x000fe20000000007 */
[----:B------:R-:W-:Y:S01]  /*f940*/  HMMA.16816.F32 R160, R12, R28, R56 ;  /* 0x0000001c0ca0723c */ /* 0x000fe20000001838 */
[----:B------:R-:W-:-:S02]  /*f950*/  LOP3.LUT R9, R5, R91, RZ, 0xc0, !PT ;  /* 0x0000005b05097212 */ /* 0x000fc400078ec0ff */
[--C-:B------:R-:W-:Y:S01]  /*f960*/  HSET2.LE.AND R4, R8, R3.reuse, PT ;  /* 0x0000000308047233 */ /* 0x100fe20003803000 */
[----:B------:R-:W-:Y:S01]  /*f970*/  IMAD.MOV.U32 R87, RZ, RZ, R80 ;  /* 0x000000ffff577224 */ /* 0x000fe200078e0050 */
[----:B------:R-:W-:Y:S01]  /*f980*/  SHF.R.U32.HI R6, RZ, 0x18, R2 ;  /* 0x00000018ff067819 */ /* 0x000fe20000011602 */
[----:B------:R-:W-:Y:S01]  /*f990*/  HMMA.16816.F32 R28, R12, R30, R72 ;  /* 0x0000001e0c1c723c */ /* 0x000fe20000001848 */
[----:B------:R-:W-:Y:S01]  /*f9a0*/  LOP3.LUT R5, R0, 0xff, RZ, 0xc0, !PT ;  /* 0x000000ff00057812 */ /* 0x000fe200078ec0ff */
[----:B------:R-:W2:Y:S03]  /*f9b0*/  LDSM.16.MT88.4 R12, [R218+0x5800] ;  /* 0x00580000da0c783b */ /* 0x000ea60000004200 */
[----:B------:R-:W-:Y:S01]  /*f9c0*/  PRMT R5, R5, 0x5410, R6 ;  /* 0x0000541005057816 */ /* 0x000fe20000000006 */
        /* <DEDUP_REMOVED lines=9> */
[----:B------:R-:W-:Y:S01]  /*fa60*/  HSET2.LE.AND R3, R5, R3, PT ;  /* 0x0000000305037233 */ /* 0x000fe20003803000 */
[----:B------:R-:W-:Y:S01]  /*fa70*/  IMAD.MOV.U32 R93, RZ, RZ, R166 ;  /* 0x000000ffff5d7224 */ /* 0x000fe200078e00a6 */
[----:B------:R-:W-:Y:S01]  /*fa80*/  LOP3.LUT R6, R0, R149, RZ, 0xc0, !PT ;  /* 0x0000009500067212 */ /* 0x000fe200078ec0ff */
[----:B------:R4:W5:Y:S01]  /*fa90*/  LDL.LU R222, [R1+0x350] ;  /* 0x0003500001de7983 */ /* 0x0009620000300800 */
[----:B------:R-:W-:-:S02]  /*faa0*/  LOP3.LUT R7, R2, R151, RZ, 0xc0, !PT ;  /* 0x0000009702077212 */ /* 0x000fc400078ec0ff */
[----:B------:R-:W-:Y:S01]  /*fab0*/  LOP3.LUT R4, R4, R148, RZ, 0xc0, !PT ;  /* 0x0000009404047212 */ /* 0x000fe200078ec0ff */
[----:B------:R-:W-:Y:S01]  /*fac0*/  IMAD.MOV.U32 R81, RZ, RZ, R55 ;  /* 0x000000ffff517224 */ /* 0x000fe200078e0037 */
[----:B------:R-:W-:Y:S01]  /*fad0*/  LOP3.LUT R5, R3, R87, RZ, 0xc0, !PT ;  /* 0x0000005703057212 */ /* 0x000fe200078ec0ff */
[----:B------:R-:W-:Y:S02]  /*fae0*/  IMAD.MOV.U32 R91, RZ, RZ, R155 ;  /* 0x000000ffff5b7224 */ /* 0x000fe400078e009b */
[----:B------:R-:W-:Y:S02]  /*faf0*/  IMAD.MOV.U32 R90, RZ, RZ, R83 ;  /* 0x000000ffff5a7224 */ /* 0x000fe400078e0053 */
[----:B------:R-:W-:Y:S02]  /*fb00*/  IMAD.MOV.U32 R82, RZ, RZ, R164 ;  /* 0x000000ffff527224 */ /* 0x000fe400078e00a4 */
[----:B------:R-:W-:Y:S01]  /*fb10*/  IMAD.MOV.U32 R80, RZ, RZ, R156 ;  /* 0x000000ffff507224 */ /* 0x000fe200078e009c */
[----:B-1----:R-:W-:Y:S01]  /*fb20*/  HMMA.16816.F32 R144, R8, R20, R76 ;  /* 0x000000140890723c */ /* 0x002fe2000000184c */
[----:B------:R-:W-:-:S05]  /*fb30*/  IMAD.MOV.U32 R55, RZ, RZ, R51 ;  /* 0x000000ffff377224 */ /* 0x000fca00078e0033 */
[----:B------:R-:W-:Y:S01]  /*fb40*/  HMMA.16816.F32 R140, R8, R22, R140 ;  /* 0x00000016088c723c */ /* 0x000fe2000000188c */
[----:B------:R-:W-:Y:S01]  /*fb50*/  IMAD.MOV.U32 R155, RZ, RZ, R49 ;  /* 0x000000ffff9b7224 */ /* 0x000fe200078e0031 */
[----:B------:R-:W-:Y:S01]  /*fb60*/  STG.E.U16 desc[UR32][R40.64+0x60], R71 ;  /* 0x0000604728007986 */ /* 0x000fe2000c101520 */
[----:B------:R-:W-:Y:S02]  /*fb70*/  IMAD.MOV.U32 R51, RZ, RZ, R54 ;  /* 0x000000ffff337224 */ /* 0x000fe400078e0036 */
[----:B------:R-:W-:Y:S01]  /*fb80*/  IMAD.MOV.U32 R83, RZ, RZ, R150 ;  /* 0x000000ffff537224 */ /* 0x000fe200078e0096 */
[----:B------:R-:W-:Y:S01]  /*fb90*/  HMMA.16816.F32 R168, R4, R24, R168 ;  /* 0x0000001804a8723c */ /* 0x000fe200000018a8 */
[----:B------:R-:W-:Y:S01]  /*fba0*/  IMAD.MOV.U32 R49, RZ, RZ, R157 ;  /* 0x000000ffff317224 */ /* 0x000fe200078e009d */
[----:B------:R4:W5:Y:S01]  /*fbb0*/  LDL.LU R221, [R1+0x34c] ;  /* 0x00034c0001dd7983 */ /* 0x0009620000300800 */
[----:B------:R-:W-:Y:S02]  /*fbc0*/  IMAD.MOV.U32 R54, RZ, RZ, R159 ;  /* 0x000000ffff367224 */ /* 0x000fe400078e009f */
[----:B------:R-:W-:Y:S01]  /*fbd0*/  IMAD.MOV.U32 R164, RZ, RZ, R158 ;  /* 0x000000ffffa47224 */ /* 0x000fe200078e009e */
[----:B------:R-:W-:Y:S01]  /*fbe0*/  HMMA.16816.F32 R148, R8, R26, R60 ;  /* 0x0000001a0894723c */ /* 0x000fe2000000183c */
[----:B------:R-:W-:-:S05]  /*fbf0*/  IMAD.MOV.U32 R87, RZ, RZ, R88 ;  /* 0x000000ffff577224 */ /* 0x000fca00078e0058 */
[----:B------:R-:W-:Y:S01]  /*fc00*/  HMMA.16816.F32 R160, R4, R20, R160 ;  /* 0x0000001404a0723c */ /* 0x000fe200000018a0 */
[----:B------:R-:W-:Y:S01]  /*fc10*/  IMAD.MOV.U32 R88, RZ, RZ, R89 ;  /* 0x000000ffff587224 */ /* 0x000fe200078e0059 */
[----:B------:R-:W-:Y:S01]  /*fc20*/  STG.E.U16 desc[UR32][R46.64+0x60], R35 ;  /* 0x000060232e007986 */ /* 0x000fe2000c101520 */
[----:B------:R-:W-:-:S03]  /*fc30*/  IMAD.MOV.U32 R89, RZ, RZ, R90 ;  /* 0x000000ffff597224 */ /* 0x000fc600078e005a */
[----:B------:R-:W-:Y:S01]  /*fc40*/  HMMA.16816.F32 R156, R8, R24, R64 ;  /* 0x00000018089c723c */ /* 0x000fe20000001840 */
[----:B------:R-:W-:Y:S01]  /*fc50*/  IMAD.MOV.U32 R90, RZ, RZ, R91 ;  /* 0x000000ffff5a7224 */ /* 0x000fe200078e005b */
[----:B------:R-:W-:Y:S01]  /*fc60*/  STG.E.U16 desc[UR32][R46.64+0x62], R92 ;  /* 0x0000625c2e007986 */ /* 0x000fe2000c101520 */
[----:B------:R-:W-:-:S03]  /*fc70*/  IMAD.MOV.U32 R91, RZ, RZ, R80 ;  /* 0x000000ffff5b7224 */ /* 0x000fc600078e0050 */
[C---:B------:R-:W-:Y:S01]  /*fc80*/  HMMA.16816.F32 R24, R4.reuse, R26, R36 ;  /* 0x0000001a0418723c */ /* 0x040fe20000001824 */
[----:B------:R-:W-:Y:S01]  /*fc90*/  IMAD.MOV.U32 R80, RZ, RZ, R81 ;  /* 0x000000ffff507224 */ /* 0x000fe200078e0051 */
[----:B------:R4:W5:Y:S04]  /*fca0*/  LDL.LU R220, [R1+0x348] ;  /* 0x0003480001dc7983 */ /* 0x0009680000300800 */
[----:B------:R-:W-:Y:S01]  /*fcb0*/  HMMA.16816.F32 R4, R4, R22, R28 ;  /* 0x000000160404723c */ /* 0x000fe2000000181c */
[----:B------:R-:W-:Y:S01]  /*fcc0*/  IMAD.MOV.U32 R81, RZ, RZ, R82 ;  /* 0x000000ffff517224 */ /* 0x000fe200078e0052 */
[----:B------:R-:W-:Y:S01]  /*fcd0*/  STG.E.U16 desc[UR32][R44.64+0x60], R193 ;  /* 0x000060c12c007986 */ /* 0x000fe2000c101520 */
[----:B------:R-:W-:Y:S02]  /*fce0*/  IMAD.MOV.U32 R82, RZ, RZ, R83 ;  /* 0x000000ffff527224 */ /* 0x000fe400078e0053 */
[----:B------:R-:W-:Y:S01]  /*fcf0*/  IMAD.MOV.U32 R83, RZ, RZ, R155 ;  /* 0x000000ffff537224 */ /* 0x000fe200078e009b */
[C---:B--2---:R-:W-:Y:S01]  /*fd00*/  HMMA.16816.F32 R144, R100.reuse, R12, R144 ;  /* 0x0000000c6490723c */ /* 0x044fe20000001890 */
[----:B------:R-:W1:Y:S05]  /*fd10*/  LDSM.16.MT88.4 R152, [R218+0x5c00] ;  /* 0x005c0000da98783b */ /* 0x000e6a0000004200 */
[----:B------:R-:W-:Y:S01]  /*fd20*/  HMMA.16816.F32 R140, R100, R14, R140 ;  /* 0x0000000e648c723c */ /* 0x000fe2000000188c */
[----:B------:R-:W-:Y:S05]  /*fd30*/  STG.E.U16 desc[UR32][R44.64+0x62], R192 ;  /* 0x000062c02c007986 */ /* 0x000fea000c101520 */
[C---:B------:R-:W-:Y:S01]  /*fd40*/  HMMA.16816.F32 R160, R104.reuse, R12, R160 ;  /* 0x0000000c68a0723c */ /* 0x040fe200000018a0 */
[----:B------:R-:W-:Y:S01]  /*fd50*/  IMAD.MOV.U32 R86, RZ, RZ, R164 ;  /* 0x000000ffff567224 */ /* 0x000fe200078e00a4 */
[----:B------:R-:W-:Y:S04]  /*fd60*/  STG.E.U16 desc[UR32][R42.64+0x60], R191 ;  /* 0x000060bf2a007986 */ /* 0x000fe8000c101520 */
[----:B------:R-:W-:Y:S01]  /*fd70*/  HMMA.16816.F32 R4, R104, R14, R4 ;  /* 0x0000000e6804723c */ /* 0x000fe20000001804 */
[----:B------:R-:W-:Y:S04]  /*fd80*/  STG.E.U16 desc[UR32][R42.64+0x62], R190 ;  /* 0x000062be2a007986 */ /* 0x000fe8000c101520 */
        /* <DEDUP_REMOVED lines=16> */
[----:B------:R2:W-:Y:S04]  /*fe90*/  STG.E.U16 desc[UR32][R40.64+0x90], R245 ;  /* 0x000090f528007986 */ /* 0x0005e8000c101520 */
[----:B------:R-:W-:Y:S04]  /*fea0*/  STG.E.U16 desc[UR32][R40.64+0x92], R244 ;  /* 0x000092f428007986 */ /* 0x000fe8000c101520 */
[----:B------:R-:W-:Y:S04]  /*feb0*/  STG.E.U16 desc[UR32][R46.64+0x90], R242 ;  /* 0x000090f22e007986 */ /* 0x000fe8000c101520 */
[----:B------:R-:W-:Y:S04]  /*fec0*/  STG.E.U16 desc[UR32][R46.64+0x92], R243 ;  /* 0x000092f32e007986 */ /* 0x000fe8000c101520 */
[----:B------:R-:W-:Y:S04]  /*fed0*/  STG.E.U16 desc[UR32][R44.64+0x90], R181 ;  /* 0x000090b52c007986 */ /* 0x000fe8000c101520 */
[----:B------:R-:W-:Y:S04]  /*fee0*/  STG.E.U16 desc[UR32][R44.64+0x92], R180 ;  /* 0x000092b42c007986 */ /* 0x000fe8000c101520 */
[----:B------:R-:W3:Y:S04]  /*fef0*/  LDSM.16.MT88.4 R164, [R217+0x5c00] ;  /* 0x005c0000d9a4783b */ /* 0x000ee80000004200 */
[----:B------:R4:W-:Y:S04]  /*ff00*/  STG.E.U16 desc[UR32][R42.64+0x90], R179 ;  /* 0x000090b32a007986 */ /* 0x0009e8000c101520 */
[----:B------:R4:W-:Y:S04]  /*ff10*/  STG.E.U16 desc[UR32][R42.64+0x92], R178 ;  /* 0x000092b22a007986 */ /* 0x0009e8000c101520 */
[----:B------:R4:W-:Y:S04]  /*ff20*/  STG.E.U16 desc[UR32][R40.64+0xa0], R237 ;  /* 0x0000a0ed28007986 */ /* 0x0009e8000c101520 */
[----:B------:R4:W-:Y:S04]  /*ff30*/  STG.E.U16 desc[UR32][R40.64+0xa2], R236 ;  /* 0x0000a2ec28007986 */ /* 0x0009e8000c101520 */
[----:B------:R4:W-:Y:S04]  /*ff40*/  STG.E.U16 desc[UR32][R46.64+0xa0], R235 ;  /* 0x0000a0eb2e007986 */ /* 0x0009e8000c101520 */
[----:B------:R4:W-:Y:S01]  /*ff50*/  STG.E.U16 desc[UR32][R46.64+0xa2], R234 ;  /* 0x0000a2ea2e007986 */ /* 0x0009e2000c101520 */
[----:B------:R-:W-:-:S03]  /*ff60*/  FADD.FTZ R0, R246, R89 ;  /* 0x00000059f6007221 */ /* 0x000fc60000010000 */
[----:B------:R4:W-:Y:S04]  /*ff70*/  STG.E.U16 desc[UR32][R44.64+0xa0], R177 ;  /* 0x0000a0b12c007986 */ /* 0x0009e8000c101520 */
[----:B------:R4:W-:Y:S01]  /*ff80*/  STG.E.U16 desc[UR32][R44.64+0xa2], R176 ;  /* 0x0000a2b02c007986 */ /* 0x0009e2000c101520 */
[C---:B-1----:R-:W-:Y:S03]  /*ff90*/  HMMA.16816.F32 R144, R96.reuse, R152, R144 ;  /* 0x000000986090723c */ /* 0x042fe60000001890 */
[----:B------:R4:W-:Y:S04]  /*ffa0*/  STG.E.U16 desc[UR32][R42.64+0xa0], R175 ;  /* 0x0000a0af2a007986 */ /* 0x0009e8000c101520 */
[----:B------:R4:W-:Y:S01]  /*ffb0*/  STG.E.U16 desc[UR32][R42.64+0xa2], R174 ;  /* 0x0000a2ae2a007986 */ /* 0x0009e2000c101520 */
[----:B------:R-:W-:Y:S03]  /*ffc0*/  HMMA.16816.F32 R140, R96, R154, R140 ;  /* 0x0000009a608c723c */ /* 0x000fe6000000188c */
[----:B------:R4:W-:Y:S04]  /*ffd0*/  STG.E.U16 desc[UR32][R40.64+0xb0], R233 ;  /* 0x0000b0e928007986 */ /* 0x0009e8000c101520 */
[----:B------:R4:W-:Y:S01]  /*ffe0*/  STG.E.U16 desc[UR32][R40.64+0xb2], R232 ;  /* 0x0000b2e828007986 */ /* 0x0009e2000c101520 */
[C---:B------:R-:W-:Y:S03]  /*fff0*/  HMMA.16816.F32 R160, R108.reuse, R152, R160 ;  /* 0x000000986ca0723c */ /* 0x040fe600000018a0 */
[----:B------:R4:W-:Y:S04]  /*10000*/  STG.E.U16 desc[UR32][R46.64+0xb0], R231 ;  /* 0x0000b0e72e007986 */ /* 0x0009e8000c101520 */
[----:B------:R4:W-:Y:S01]  /*10010*/  STG.E.U16 desc[UR32][R46.64+0xb2], R229 ;  /* 0x0000b2e52e007986 */ /* 0x0009e2000c101520 */
[----:B------:R-:W-:Y:S03]  /*10020*/  HMMA.16816.F32 R152, R108, R154, R4 ;  /* 0x0000009a6c98723c */ /* 0x000fe60000001804 */
[----:B------:R4:W-:Y:S01]  /*10030*/  STG.E.U16 desc[UR32][R44.64+0xb0], R173 ;  /* 0x0000b0ad2c007986 */ /* 0x0009e2000c101520 */
[----:B------:R-:W-:-:S03]  /*10040*/  FADD.FTZ R3, R81, R80 ;  /* 0x0000005051037221 */ /* 0x000fc60000010000 */
[----:B------:R4:W-:Y:S01]  /*10050*/  STG.E.U16 desc[UR32][R44.64+0xb2], R172 ;  /* 0x0000b2ac2c007986 */ /* 0x0009e2000c101520 */
[----:B------:R-:W-:Y:S01]  /*10060*/  FADD.FTZ R4, R91, R90 ;  /* 0x0000005a5b047221 */ /* 0x000fe20000010000 */
[----:B------:R-:W-:Y:S02]  /*10070*/  FADD.FTZ R0, R247, R0 ;  /* 0x00000000f7007221 */ /* 0x000fe40000010000 */
[----:B------:R4:W-:Y:S04]  /*10080*/  STG.E.U16 desc[UR32][R42.64+0xb0], R137 ;  /* 0x0000b0892a007986 */ /* 0x0009e8000c101520 */
[----:B------:R4:W-:Y:S04]  /*10090*/  STG.E.U16 desc[UR32][R42.64+0xb2], R132 ;  /* 0x0000b2842a007986 */ /* 0x0009e8000c101520 */
[----:B------:R4:W-:Y:S04]  /*100a0*/  STG.E.U16 desc[UR32][R40.64+0xc0], R215 ;  /* 0x0000c0d728007986 */ /* 0x0009e8000c101520 */
[----:B------:R4:W-:Y:S01]  /*100b0*/  STG.E.U16 desc[UR32][R40.64+0xc2], R214 ;  /* 0x0000c2d628007986 */ /* 0x0009e2000c101520 */
[----:B------:R-:W-:-:S03]  /*100c0*/  FADD.FTZ R4, R83, R4 ;  /* 0x0000000453047221 */ /* 0x000fc60000010000 */
[----:B------:R4:W-:Y:S04]  /*100d0*/  STG.E.U16 desc[UR32][R46.64+0xc0], R212 ;  /* 0x0000c0d42e007986 */ /* 0x0009e8000c101520 */
[----:B------:R4:W-:Y:S01]  /*100e0*/  STG.E.U16 desc[UR32][R46.64+0xc2], R213 ;  /* 0x0000c2d52e007986 */ /* 0x0009e2000c101520 */
[----:B------:R-:W-:-:S03]  /*100f0*/  FADD.FTZ R3, R55, R3 ;  /* 0x0000000337037221 */ /* 0x000fc60000010000 */
[----:B------:R4:W-:Y:S01]  /*10100*/  STG.E.U16 desc[UR32][R44.64+0xc0], R127 ;  /* 0x0000c07f2c007986 */ /* 0x0009e2000c101520 */
[----:B------:R-:W-:-:S03]  /*10110*/  FADD.FTZ R0, R249, R0 ;  /* 0x00000000f9007221 */ /* 0x000fc60000010000 */
[----:B------:R4:W-:Y:S01]  /*10120*/  STG.E.U16 desc[UR32][R44.64+0xc2], R126 ;  /* 0x0000c27e2c007986 */ /* 0x0009e2000c101520 */
[----:B------:R-:W-:-:S03]  /*10130*/  IADD3 R5, P1, R40, -0x100, RZ ;  /* 0xffffff0028057810 */ /* 0x000fc60007f3e0ff */
        /* <DEDUP_REMOVED lines=9> */
[----:B------:R-:W-:Y:S03]  /*101d0*/  HMMA.16816.F32 R168, R104, R16, R168 ;  /* 0x0000001068a8723c */ /* 0x000fe600000018a8 */
[----:B------:R4:W-:Y:S01]  /*101e0*/  STG.E.U16 desc[UR32][R44.64+0xd0], R125 ;  /* 0x0000d07d2c007986 */ /* 0x0009e2000c101520 */
[----:B------:R-:W-:-:S03]  /*101f0*/  FADD.FTZ R3, R51, R3 ;  /* 0x0000000333037221 */ /* 0x000fc60000010000 */
[----:B------:R4:W-:Y:S01]  /*10200*/  STG.E.U16 desc[UR32][R44.64+0xd2], R124 ;  /* 0x0000d27c2c007986 */ /* 0x0009e2000c101520 */
[----:B------:R-:W-:Y:S01]  /*10210*/  HMMA.16816.F32 R16, R104, R18, R24 ;  /* 0x000000126810723c */ /* 0x000fe20000001818 */
[----:B--2---:R-:W-:Y:S02]  /*10220*/  FADD.FTZ R245, R251, R0 ;  /* 0x00000000fbf57221 */ /* 0x004fe40000010000 */
[----:B------:R4:W-:Y:S01]  /*10230*/  STG.E.U16 desc[UR32][R42.64+0xd0], R123 ;  /* 0x0000d07b2a007986 */ /* 0x0009e2000c101520 */
[----:B------:R-:W-:-:S03]  /*10240*/  IADD3.X R0, R41, -0x1, RZ, P1, !PT ;  /* 0xffffffff29007810 */ /* 0x000fc60000ffe4ff */
[----:B------:R4:W-:Y:S04]  /*10250*/  STG.E.U16 desc[UR32][R42.64+0xd2], R122 ;  /* 0x0000d27a2a007986 */ /* 0x0009e8000c101520 */
[----:B------:R4:W-:Y:S04]  /*10260*/  STG.E.U16 desc[UR32][R40.64+0xe0], R207 ;  /* 0x0000e0cf28007986 */ /* 0x0009e8000c101520 */
[----:B------:R4:W-:Y:S04]  /*10270*/  STG.E.U16 desc[UR32][R40.64+0xe2], R206 ;  /* 0x0000e2ce28007986 */ /* 0x0009e8000c101520 */
[----:B------:R4:W-:Y:S04]  /*10280*/  STG.E.U16 desc[UR32][R46.64+0xe0], R203 ;  /* 0x0000e0cb2e007986 */ /* 0x0009e8000c101520 */
[----:B------:R4:W-:Y:S04]  /*10290*/  STG.E.U16 desc[UR32][R46.64+0xe2], R202 ;  /* 0x0000e2ca2e007986 */ /* 0x0009e8000c101520 */
[----:B------:R4:W5:Y:S04]  /*102a0*/  LDL.LU R219, [R1+0x344] ;  /* 0x0003440001db7983 */ /* 0x0009680000300800 */
[----:B------:R4:W-:Y:S04]  /*102b0*/  STG.E.U16 desc[UR32][R44.64+0xe0], R121 ;  /* 0x0000e0792c007986 */ /* 0x0009e8000c101520 */
[----:B------:R4:W-:Y:S04]  /*102c0*/  STG.E.U16 desc[UR32][R44.64+0xe2], R120 ;  /* 0x0000e2782c007986 */ /* 0x0009e8000c101520 */
[----:B------:R4:W5:Y:S04]  /*102d0*/  LDL.LU R216, [R1+0x340] ;  /* 0x0003400001d87983 */ /* 0x0009680000300800 */
[----:B------:R4:W-:Y:S04]  /*102e0*/  STG.E.U16 desc[UR32][R42.64+0xe0], R113 ;  /* 0x0000e0712a007986 */ /* 0x0009e8000c101520 */
[----:B------:R4:W-:Y:S04]  /*102f0*/  STG.E.U16 desc[UR32][R42.64+0xe2], R112 ;  /* 0x0000e2702a007986 */ /* 0x0009e8000c101520 */
[----:B------:R4:W-:Y:S04]  /*10300*/  STG.E.U16 desc[UR32][R40.64+0xf0], R201 ;  /* 0x0000f0c928007986 */ /* 0x0009e8000c101520 */
[----:B------:R4:W-:Y:S04]  /*10310*/  STG.E.U16 desc[UR32][R40.64+0xf2], R200 ;  /* 0x0000f2c828007986 */ /* 0x0009e8000c101520 */
[----:B------:R4:W-:Y:S04]  /*10320*/  STL [R1+0x2c], R5 ;  /* 0x00002c0501007387 */ /* 0x0009e80000100800 */
        /* <DEDUP_REMOVED lines=8> */
[----:B------:R4:W-:Y:S01]  /*103b0*/  STL [R1+0x28], R0 ;  /* 0x0000280001007387 */ /* 0x0009e20000100800 */
[----:B------:R-:W-:-:S04]  /*103c0*/  FADD.FTZ R2, R88, R87 ;  /* 0x0000005758027221 */ /* 0x000fc80000010000 */
[----:B------:R-:W-:Y:S01]  /*103d0*/  FADD.FTZ R2, R82, R2 ;  /* 0x0000000252027221 */ /* 0x000fe20000010000 */
[----:B---3--:R-:W-:Y:S03]  /*103e0*/  HMMA.16816.F32 R156, R96, R164, R156 ;  /* 0x000000a4609c723c */ /* 0x008fe6000000189c */
[----:B------:R-:W-:-:S03]  /*103f0*/  FADD.FTZ R2, R252, R2 ;  /* 0x00000002fc027221 */ /* 0x000fc60000010000 */
[----:B------:R-:W-:Y:S01]  /*10400*/  HMMA.16816.F32 R148, R96, R166, R148 ;  /* 0x000000a66094723c */ /* 0x000fe20000001894 */
[----:B------:R-:W-:-:S05]  /*10410*/  FADD.FTZ R244, R54, R2 ;  /* 0x0000000236f47221 */ /* 0x000fca0000010000 */
[C---:B------:R-:W-:Y:S06]  /*10420*/  HMMA.16816.F32 R168, R108.reuse, R164, R168 ;  /* 0x000000a46ca8723c */ /* 0x040fec00000018a8 */
[----:B------:R-:W-:Y:S01]  /*10430*/  HMMA.16816.F32 R164, R108, R166, R16 ;  /* 0x000000a66ca4723c */ /* 0x000fe20000001810 */
[----:B------:R-:W-:-:S08]  /*10440*/  NOP ;  /* 0x0000000000007918 */ /* 0x000fd00000000000 */
[----:B----4-:R-:W-:-:S15]  /*10450*/  @!P0 BRA `(.L_x_458) ;  /* 0x000000e800d08947 */ /* 0x010fde0003800000 */
[----:B------:R-:W2:Y:S01]  /*10460*/  LDL.64 R54, [R1+0x328] ;  /* 0x0003280001367983 */ /* 0x000ea20000100a00 */
[----:B------:R-:W-:Y:S01]  /*10470*/  ULDC UR4, c[0x0][0x2d0] ;  /* 0x0000b40000047ab9 */ /* 0x000fe20000000800 */
[----:B------:R-:W-:Y:S01]  /*10480*/  UIADD3 UR6, UR31, -0x2, URZ ;  /* 0xfffffffe1f067890 */ /* 0x000fe2000fffe03f */
[----:B-----5:R-:W-:Y:S01]  /*10490*/  ISETP.GE.AND P1, PT, R238, UR4, PT ;  /* 0x00000004ee007c0c */ /* 0x020fe2000bf26270 */
[----:B------:R-:W-:-:S04]  /*104a0*/  DEPBAR.LE SB0, 0x0 ;  /* 0x000080000000791a */ /* 0x000fc80000000000 */
[----:B------:R-:W-:Y:S01]  /*104b0*/  USHF.R.S32.HI UR5, URZ, 0x1f, UR6 ;  /* 0x0000001f3f057899 */ /* 0x000fe20008011406 */
[----:B------:R-:W-:Y:S01]  /*104c0*/  IMAD.U32 R2, RZ, RZ, UR6 ;  /* 0x00000006ff027e24 */ /* 0x000fe2000f8e00ff */
[----:B------:R-:W-:Y:S01]  /*104d0*/  UIMAD UR4, UR24, UR6, URZ ;  /* 0x00000006180472a4 */ /* 0x000fe2000f8e023f */
[----:B------:R-:W-:Y:S01]  /*104e0*/  BAR.SYNC.DEFER_BLOCKING 0x0 ;  /* 0x0000000000007b1d */ /* 0x000fe20000010000 */
[----:B------:R-:W-:Y:S02]  /*104f0*/  IMAD.U32 R7, RZ, RZ, UR8 ;  /* 0x00000008ff077e24 */ /* 0x000fe4000f8e00ff */
[----:B------:R-:W-:Y:S01]  /*10500*/  UIMAD UR4, UR5, UR25, UR4 ;  /* 0x00000019050472a4 */ /* 0x000fe2000f8e0204 */
[----:B------:R-:W-:-:S04]  /*10510*/  IMAD.U32 R4, RZ, RZ, UR8 ;  /* 0x00000008ff047e24 */ /* 0x000fc8000f8e00ff */
[----:B------:R-:W1:Y:S01]  /*10520*/  @!P1 LDC.64 R10, c[0x0][0x220] ;  /* 0x00008800ff0a9b82 */ /* 0x000e620000000a00 */
[----:B------:R-:W-:Y:S01]  /*10530*/  IMAD.U32 R0, RZ, RZ, UR9 ;  /* 0x00000009ff007e24 */ /* 0x000fe2000f8e00ff */
[----:B------:R-:W-:-:S06]  /*10540*/  VOTEU.ALL UP0, P1 ;  /* 0x00000000003f7886 */ /* 0x000fcc0000800000 */
[----:B------:R-:W3:Y:S08]  /*10550*/  @!P1 LDC.64 R14, c[0x0][0x220] ;  /* 0x00008800ff0e9b82 */ /* 0x000ef00000000a00 */
[----:B------:R-:W4:Y:S01]  /*10560*/  @!P1 LDC.64 R16, c[0x0][0x220] ;  /* 0x00008800ff109b82 */ /* 0x000f220000000a00 */
[----:B------:R-:W-:Y:S04]  /*10570*/  @P1 STS [R230+0x4000], RZ ;  /* 0x004000ffe6001388 */ /* 0x000fe80000000800 */
[----:B------:R-:W-:Y:S03]  /*10580*/  @P1 STS [R230+0x4004], RZ ;  /* 0x004004ffe6001388 */ /* 0x000fe60000000800 */
[----:B------:R-:W4:Y:S01]  /*10590*/  @!P1 LDC.64 R18, c[0x0][0x220] ;  /* 0x00008800ff129b82 */ /* 0x000f220000000a00 */
[----:B------:R-:W-:Y:S01]  /*105a0*/  @P1 STS.64 [R230+0x4008], RZ ;  /* 0x004008ffe6001388 */ /* 0x000fe20000000a00 */
[----:B--2---:R-:W-:-:S04]  /*105b0*/  IMAD.WIDE.U32 R2, R2, UR25, R54 ;  /* 0x0000001902027c25 */ /* 0x004fc8000f8e0036 */
[----:B------:R-:W-:Y:S01]  /*105c0*/  VIADD R3, R3, UR4 ;  /* 0x0000000403037c36 */ /* 0x000fe20008000000 */
[----:B------:R-:W-:Y:S01]  /*105d0*/  @!P1 LEA R7, P0, R7, R2, 0x6 ;  /* 0x0000000207079211 */ /* 0x000fe200078030ff */
[----:B------:R-:W-:Y:S01]  /*105e0*/  @!UP0 UIMAD UR4, UR9, 0x60, URZ ;  /* 0x00000060090488a4 */ /* 0x000fe2000f8e023f */
[----:B-1----:R-:W-:Y:S01]  /*105f0*/  @!P1 LEA R10, P3, R2, R10, 0x1 ;  /* 0x0000000a020a9211 */ /* 0x002fe200078608ff */
[----:B------:R-:W-:Y:S01]  /*10600*/  UISETP.GE.AND UP0, UPT, UR31, 0x3, UPT ;  /* 0x000000031f00788c */ /* 0x000fe2000bf06270 */
[C---:B------:R-:W-:Y:S01]  /*10610*/  @!P1 LEA.HI.X R12, R4.reuse, R3, R0, 0x6, P0 ;  /* 0x00000003040c9211 */ /* 0x040fe200000f3400 */
[----:B------:R-:W-:Y:S01]  /*10620*/  @!P1 IMAD.WIDE.U32 R4, R4, 0x60, R2 ;  /* 0x0000006004049825 */ /* 0x000fe200078e0002 */
[C---:B------:R-:W-:Y:S02]  /*10630*/  @!P1 IADD3 R0, P0, R2.reuse, UR27, RZ ;  /* 0x0000001b02009c10 */ /* 0x040fe4000ff1e0ff */
[----:B------:R-:W-:Y:S02]  /*10640*/  @!P1 LEA.HI.X R11, R2, R11, R3, 0x1, P3 ;  /* 0x0000000b020b9211 */ /* 0x000fe400018f0c03 */
[----:B------:R-:W-:-:S02]  /*10650*/  @!P1 IADD3.X R9, R3, UR26, RZ, P0, !PT ;  /* 0x0000001a03099c10 */ /* 0x000fc400087fe4ff */
[C---:B---3--:R-:W-:Y:S01]  /*10660*/  @!P1 LEA R8, P2, R0.reuse, R14, 0x1 ;  /* 0x0000000e00089211 */ /* 0x048fe200078408ff */
[----:B------:R-:W-:Y:S01]  /*10670*/  @!PT LDS RZ, [RZ] ;  /* 0x00000000fffff984 */ /* 0x000fe20000000800 */
[----:B------:R-:W-:Y:S01]  /*10680*/  @!PT LDS RZ, [RZ] ;  /* 0x00000000fffff984 */ /* 0x000fe20000000800 */
[----:B------:R-:W-:Y:S01]  /*10690*/  @!PT LDS RZ, [RZ] ;  /* 0x00000000fffff984 */ /* 0x000fe20000000800 */
[----:B------:R-:W-:Y:S01]  /*106a0*/  @!P1 LDGSTS.E.BYPASS.LTC128B.128 [R230+0x4000], desc[UR32][R10.64] ;  /* 0x040000000ae69fae */ /* 0x000fe2000b901d60 */
[----:B----4-:R-:W-:Y:S02]  /*106b0*/  @!P1 LEA R6, P0, R7, R16, 0x1 ;  /* 0x0000001007069211 */ /* 0x010fe400078008ff */
[----:B------:R-:W-:Y:S01]  /*106c0*/  @!P1 LEA.HI.X R9, R0, R15, R9, 0x1, P2 ;  /* 0x0000000f00099211 */ /* 0x000fe200010f0c09 */
[----:B------:R-:W-:Y:S01]  /*106d0*/  @!P1 VIADD R0, R5, UR4 ;  /* 0x0000000405009c36 */ /* 0x000fe20008000000 */
[----:B------:R-:W-:Y:S01]  /*106e0*/  @!P1 LEA.HI.X R7, R7, R17, R12, 0x1, P0 ;  /* 0x0000001107079211 */ /* 0x000fe200000f0c0c */
[----:B------:R-:W-:Y:S01]  /*106f0*/  @P1 STS.128 [R230+0x4800], RZ ;  /* 0x004800ffe6001388 */ /* 0x000fe20000000c00 */
[----:B------:R-:W-:-:S03]  /*10700*/  @!P1 LEA R2, P0, R4, R18, 0x1 ;  /* 0x0000001204029211 */ /* 0x000fc600078008ff */
[----:B------:R-:W-:Y:S01]  /*10710*/  @!PT LDS RZ, [RZ] ;  /* 0x00000000fffff984 */ /* 0x000fe20000000800 */
[----:B------:R-:W-:Y:S01]  /*10720*/  @!PT LDS RZ, [RZ] ;  /* 0x00000000fffff984 */ /* 0x000fe20000000800 */
[----:B------:R-:W-:Y:S01]  /*10730*/  @!PT LDS RZ, [RZ] ;  /* 0x00000000fffff984 */ /* 0x000fe20000000800 */
[----:B------:R-:W-:Y:S01]  /*10740*/  @!P1 LDGSTS.E.BYPASS.LTC128B.128 [R230+0x4800], desc[UR32][R8.64] ;  /* 0x0480000008e69fae */ /* 0x000fe2000b901d60 */
[----:B------:R-:W-:Y:S02]  /*10750*/  @!P1 LEA.HI.X R3, R4, R19, R0, 0x1, P0 ;  /* 0x0000001304039211 */ /* 0x000fe400000f0c00 */
[----:B------:R-:W-:Y:S01]  /*10760*/  PLOP3.LUT P0, PT, PT, PT, UP0, 0x80, 0x0 ;  /* 0x000000000000781c */ /* 0x000fe20003f0f008 */
        /* <DEDUP_REMOVED lines=10> */
[----:B------:R-:W-:Y:S04]  /*10810*/  LDSM.16.M88.4 R24, [R216+0x2000] ;  /* 0x00200000d818783b */ /* 0x000fe80000000200 */
[----:B------:R-:W3:Y:S04]  /*10820*/  LDSM.16.M88.4 R12, [R219+0x1000] ;  /* 0x00100000db0c783b */ /* 0x000ee80000000200 */
[----:B------:R-:W4:Y:S04]  /*10830*/  LDSM.16.M88.4 R16, [R219] ;  /* 0x00000000db10783b */ /* 0x000f280000000200 */
[----:B------:R-:W2:Y:S04]  /*10840*/  LDSM.16.M88.4 R68, [R216+0x2400] ;  /* 0x00240000d844783b */ /* 0x000ea80000000200 */
[----:B------:R-:W-:Y:S04]  /*10850*/  LDSM.16.M88.4 R96, [R221] ;  /* 0x00000000dd60783b */ /* 0x000fe80000000200 */
[----:B-1----:R-:W1:Y:S04]  /*10860*/  LDSM.16.M88.4 R4, [R220+0x1000] ;  /* 0x00100000dc04783b */ /* 0x002e680000000200 */
[----:B------:R-:W1:Y:S04]  /*10870*/  LDSM.16.M88.4 R64, [R216+0x2800] ;  /* 0x00280000d840783b */ /* 0x000e680000000200 */
[----:B------:R-:W1:Y:S04]  /*10880*/  LDSM.16.M88.4 R60, [R216+0x2c00] ;  /* 0x002c0000d83c783b */ /* 0x000e680000000200 */
[----:B------:R-:W1:Y:S04]  /*10890*/  LDSM.16.M88.4 R8, [R220] ;  /* 0x00000000dc08783b */ /* 0x000e680000000200 */
[----:B------:R-:W1:Y:S04]  /*108a0*/  LDSM.16.M88.4 R92, [R228] ;  /* 0x00000000e45c783b */ /* 0x000e680000000200 */
[----:B------:R-:W1:Y:S01]  /*108b0*/  LDSM.16.M88.4 R56, [R216+0x3000] ;  /* 0x00300000d838783b */ /* 0x000e620000000200 */
[-C--:B---3--:R-:W-:Y:S03]  /*108c0*/  HMMA.16816.F32 R120, R12, R24.reuse, RZ ;  /* 0x000000180c78723c */ /* 0x088fe600000018ff */
[----:B------:R-:W3:Y:S04]  /*108d0*/  LDSM.16.M88.4 R36, [R216+0x3400] ;  /* 0x00340000d824783b */ /* 0x000ee80000000200 */
[----:B------:R-:W3:Y:S01]  /*108e0*/  LDSM.16.M88.4 R32, [R216+0x3800] ;  /* 0x00380000d820783b */ /* 0x000ee20000000200 */
[----:B----4-:R-:W-:Y:S03]  /*108f0*/  HMMA.16816.F32 R124, R16, R24, RZ ;  /* 0x00000018107c723c */ /* 0x010fe600000018ff */
[----:B------:R-:W4:Y:S03]  /*10900*/  LDSM.16.M88.4 R28, [R216+0x3c00] ;  /* 0x003c0000d81c783b */ /* 0x000f260000000200 */
[C---:B--2---:R-:W-:Y:S01]  /*10910*/  HMMA.16816.F32 R116, R12.reuse, R68, RZ ;  /* 0x000000440c74723c */ /* 0x044fe200000018ff */
[----:B------:R-:W2:Y:S04]  /*10920*/  LDSM.16.M88.4 R88, [R227] ;  /* 0x00000000e358783b */ /* 0x000ea80000000200 */
[----:B------:R-:W2:Y:S01]  /*10930*/  LDSM.16.M88.4 R84, [R226] ;  /* 0x00000000e254783b */ /* 0x000ea20000000200 */
[----:B------:R-:W-:Y:S03]  /*10940*/  HMMA.16816.F32 R200, R12, R26, RZ ;  /* 0x0000001a0cc8723c */ /* 0x000fe600000018ff */
[----:B------:R-:W2:Y:S03]  /*10950*/  LDSM.16.M88.4 R80, [R225] ;  /* 0x00000000e150783b */ /* 0x000ea60000000200 */
[----:B-1----:R-:W-:Y:S01]  /*10960*/  HMMA.16816.F32 R120, R4, R96, R120 ;  /* 0x000000600478723c */ /* 0x002fe20000001878 */
[----:B------:R-:W-:Y:S04]  /*10970*/  LDSM.16.M88.4 R76, [R224] ;  /* 0x00000000e04c783b */ /* 0x000fe80000000200 */
[----:B------:R-:W1:Y:S01]  /*10980*/  LDSM.16.M88.4 R20, [R223] ;  /* 0x00000000df14783b */ /* 0x000e620000000200 */
[C---:B------:R-:W-:Y:S03]  /*10990*/  HMMA.16816.F32 R112, R12.reuse, R64, RZ ;  /* 0x000000400c70723c */ /* 0x040fe600000018ff */
[----:B------:R-:W1:Y:S03]  /*109a0*/  LDSM.16.M88.4 R72, [R222] ;  /* 0x00000000de48783b */ /* 0x000e660000000200 */
[----:B------:R-:W-:Y:S01]  /*109b0*/  HMMA.16816.F32 R108, R12, R60, RZ ;  /* 0x0000003c0c6c723c */ /* 0x000fe200000018ff */
[----:B------:R-:W0:Y:S05]  /*109c0*/  LDGDEPBAR ;  /* 0x00000000000079af */ /* 0x000e2a0000000000 */
[----:B------:R-:W-:Y:S05]  /*109d0*/  HMMA.16816.F32 R208, R8, R96, R124 ;  /* 0x0000006008d0723c */ /* 0x000fea000000187c */
[----:B------:R-:W-:Y:S01]  /*109e0*/  STL.64 [R1+0x10], R120 ;  /* 0x0000107801007387 */ /* 0x000fe20000100a00 */
[----:B------:R-:W-:Y:S03]  /*109f0*/  HMMA.16816.F32 R116, R4, R92, R116 ;  /* 0x0000005c0474723c */ /* 0x000fe60000001874 */
[----:B------:R2:W-:Y:S03]  /*10a00*/  STL.64 [R1+0x18], R122 ;  /* 0x0000187a01007387 */ /* 0x0005e60000100a00 */
[C---:B------:R-:W-:Y:S06]  /*10a10*/  HMMA.16816.F32 R104, R12.reuse, R56, RZ ;  /* 0x000000380c68723c */ /* 0x040fec00000018ff */
[----:B---3--:R-:W-:Y:S01]  /*10a20*/  HMMA.16816.F32 R100, R12, R36, RZ ;  /* 0x000000240c64723c */ /* 0x008fe200000018ff */
[----:B------:R-:W-:-:S05]  /*10a30*/  DEPBAR.LE SB0, 0x0 ;  /* 0x000080000000791a */ /* 0x000fca0000000000 */
[C---:B------:R-:W-:Y:S05]  /*10a40*/  HMMA.16816.F32 R176, R12.reuse, R32, RZ ;  /* 0x000000200cb0723c */ /* 0x040fea00000018ff */
[----:B------:R-:W-:Y:S01]  /*10a50*/  STL.64 [R1], R116 ;  /* 0x0000007401007387 */ /* 0x000fe20000100a00 */
[C---:B----4-:R-:W-:Y:S03]  /*10a60*/  HMMA.16816.F32 R124, R12.reuse, R28, RZ ;  /* 0x0000001c0c7c723c */ /* 0x050fe600000018ff */
[----:B------:R-:W-:Y:S03]  /*10a70*/  STL.64 [R1+0x8], R118 ;  /* 0x0000087601007387 */ /* 0x000fe60000100a00 */
[C---:B------:R-:W-:Y:S06]  /*10a80*/  HMMA.16816.F32 R196, R12.reuse, R70, RZ ;  /* 0x000000460cc4723c */ /* 0x040fec00000018ff */
[C---:B------:R-:W-:Y:S06]  /*10a90*/  HMMA.16816.F32 R192, R12.reuse, R66, RZ ;  /* 0x000000420cc0723c */ /* 0x040fec00000018ff */
[C---:B------:R-:W-:Y:S06]  /*10aa0*/  HMMA.16816.F32 R188, R12.reuse, R62, RZ ;  /* 0x0000003e0cbc723c */ /* 0x040fec00000018ff */
[C---:B------:R-:W-:Y:S06]  /*10ab0*/  HMMA.16816.F32 R184, R12.reuse, R58, RZ ;  /* 0x0000003a0cb8723c */ /* 0x040fec00000018ff */
[C---:B------:R-:W-:Y:S06]  /*10ac0*/  HMMA.16816.F32 R180, R12.reuse, R38, RZ ;  /* 0x000000260cb4723c */ /* 0x040fec00000018ff */
[C---:B------:R-:W-:Y:S06]  /*10ad0*/  HMMA.16816.F32 R172, R12.reuse, R34, RZ ;  /* 0x000000220cac723c */ /* 0x040fec00000018ff */
[----:B--2---:R-:W-:Y:S06]  /*10ae0*/  HMMA.16816.F32 R120, R12, R30, RZ ;  /* 0x0000001e0c78723c */ /* 0x004fec00000018ff */
        /* <DEDUP_REMOVED lines=10> */
[C---:B------:R-:W-:Y:S03]  /*10b90*/  HMMA.16816.F32 R172, R4.reuse, R22, R172 ;  /* 0x0000001604ac723c */ /* 0x040fe600000018ac */
[----:B------:R-:W-:Y:S03]  /*10ba0*/  STL.64 [R1+0x40], R104 ;  /* 0x0000406801007387 */ /* 0x000fe60000100a00 */
[C---:B------:R-:W-:Y:S01]  /*10bb0*/  HMMA.16816.F32 R176, R4.reuse, R98, R200 ;  /* 0x0000006204b0723c */ /* 0x040fe200000018c8 */
[----:B------:R3:W-:Y:S05]  /*10bc0*/  STL.64 [R1+0x48], R106 ;  /* 0x0000486a01007387 */ /* 0x0007ea0000100a00 */
[C---:B------:R-:W-:Y:S06]  /*10bd0*/  HMMA.16816.F32 R232, R4.reuse, R90, R192 ;  /* 0x0000005a04e8723c */ /* 0x040fec00000018c0 */
[C---:B-1----:R-:W-:Y:S06]  /*10be0*/  HMMA.16816.F32 R12, R4.reuse, R76, R100 ;  /* 0x0000004c040c723c */ /* 0x042fec0000001864 */
[----:B------:R-:W-:Y:S06]  /*10bf0*/  HMMA.16816.F32 R248, R4, R86, R188 ;  /* 0x0000005604f8723c */ /* 0x000fec00000018bc */
[C---:B------:R-:W-:Y:S06]  /*10c00*/  HMMA.16816.F32 R116, R16.reuse, R68, RZ ;  /* 0x000000441074723c */ /* 0x040fec00000018ff */
[C---:B------:R-:W-:Y:S05]  /*10c10*/  HMMA.16816.F32 R112, R16.reuse, R64, RZ ;  /* 0x000000401070723c */ /* 0x040fea00000018ff */
[----:B------:R-:W-:Y:S01]  /*10c20*/  STL.64 [R1+0xa0], R12 ;  /* 0x0000a00c01007387 */ /* 0x000fe20000100a00 */
[C---:B--2---:R-:W-:Y:S03]  /*10c30*/  HMMA.16816.F32 R108, R16.reuse, R60, RZ ;  /* 0x0000003c106c723c */ /* 0x044fe600000018ff */
[----:B------:R1:W-:Y:S03]  /*10c40*/  STL.64 [R1+0xa8], R14 ;  /* 0x0000a80e01007387 */ /* 0x0003e60000100a00 */
[C---:B---3--:R-:W-:Y:S01]  /*10c50*/  HMMA.16816.F32 R104, R16.reuse, R56, RZ ;  /* 0x000000381068723c */ /* 0x048fe200000018ff */
[----:B------:R-:W-:Y:S04]  /*10c60*/  STL.64 [R1+0xb0], R212 ;  /* 0x0000b0d401007387 */ /* 0x000fe80000100a00 */
[----:B------:R2:W-:Y:S01]  /*10c70*/  STL.64 [R1+0xb8], R214 ;  /* 0x0000b8d601007387 */ /* 0x0005e20000100a00 */
[C---:B------:R-:W-:Y:S03]  /*10c80*/  HMMA.16816.F32 R100, R16.reuse, R36, RZ ;  /* 0x000000241064723c */ /* 0x040fe600000018ff */
[----:B------:R-:W-:Y:S03]  /*10c90*/  STL.64 [R1+0xd0], R124 ;  /* 0x0000d07c01007387 */ /* 0x000fe60000100a00 */
[C---:B------:R-:W-:Y:S01]  /*10ca0*/  HMMA.16816.F32 R24, R16.reuse, R26, RZ ;  /* 0x0000001a1018723c */ /* 0x040fe200000018ff */
[----:B------:R3:W-:Y:S04]  /*10cb0*/  STL.64 [R1+0xd8], R126 ;  /* 0x0000d87e01007387 */ /* 0x0007e80000100a00 */
[----:B------:R-:W-:Y:S01]  /*10cc0*/  STL.64 [R1+0x70], R184 ;  /* 0x000070b801007387 */ /* 0x000fe20000100a00 */
[C---:B------:R-:W-:Y:S03]  /*10cd0*/  HMMA.16816.F32 R68, R16.reuse, R70, RZ ;  /* 0x000000461044723c */ /* 0x040fe600000018ff */
[----:B------:R-:W-:Y:S03]  /*10ce0*/  STL.64 [R1+0x78], R186 ;  /* 0x000078ba01007387 */ /* 0x000fe60000100a00 */
[C---:B-1----:R-:W-:Y:S06]  /*10cf0*/  HMMA.16816.F32 R12, R16.reuse, R32, RZ ;  /* 0x00000020100c723c */ /* 0x042fec00000018ff */
[----:B------:R-:W-:Y:S06]  /*10d00*/  HMMA.16816.F32 R64, R16, R66, RZ ;  /* 0x000000421040723c */ /* 0x000fec00000018ff */
[C---:B--2---:R-:W-:Y:S06]  /*10d10*/  HMMA.16816.F32 R212, R4.reuse, R94, R196 ;  /* 0x0000005e04d4723c */ /* 0x044fec00000018c4 */
[C---:B---3--:R-:W-:Y:S06]  /*10d20*/  HMMA.16816.F32 R124, R4.reuse, R78, R180 ;  /* 0x0000004e047c723c */ /* 0x048fec00000018b4 */
[----:B------:R-:W-:Y:S06]  /*10d30*/  HMMA.16816.F32 R4, R4, R74, R120 ;  /* 0x0000004a0404723c */ /* 0x000fec0000001878 */
[C---:B------:R-:W-:Y:S06]  /*10d40*/  HMMA.16816.F32 R60, R16.reuse, R62, RZ ;  /* 0x0000003e103c723c */ /* 0x040fec00000018ff */
[C---:B------:R-:W-:Y:S05]  /*10d50*/  HMMA.16816.F32 R56, R16.reuse, R58, RZ ;  /* 0x0000003a1038723c */ /* 0x040fea00000018ff */
[----:B------:R-:W-:Y:S01]  /*10d60*/  STL.64 [R1+0x80], R124 ;  /* 0x0000807c01007387 */ /* 0x000fe20000100a00 */
[C---:B------:R-:W-:Y:S03]  /*10d70*/  HMMA.16816.F32 R36, R16.reuse, R38, RZ ;  /* 0x000000261024723c */ /* 0x040fe600000018ff */
[----:B------:R1:W-:Y:S03]  /*10d80*/  STL.64 [R1+0x88], R126 ;  /* 0x0000887e01007387 */ /* 0x0003e60000100a00 */
[----:B------:R-:W-:Y:S01]  /*10d90*/  HMMA.16816.F32 R32, R16, R34, RZ ;  /* 0x000000221020723c */ /* 0x000fe200000018ff */
[----:B------:R-:W-:Y:S04]  /*10da0*/  STL.64 [R1+0x90], R172 ;  /* 0x000090ac01007387 */ /* 0x000fe80000100a00 */
[----:B------:R-:W-:Y:S01]  /*10db0*/  STL.64 [R1+0x98], R174 ;  /* 0x000098ae01007387 */ /* 0x000fe20000100a00 */
[C---:B------:R-:W-:Y:S03]  /*10dc0*/  HMMA.16816.F32 R120, R8.reuse, R88, R112 ;  /* 0x000000580878723c */ /* 0x040fe60000001870 */
[----:B------:R-:W-:Y:S03]  /*10dd0*/  STL.64 [R1+0xc0], R4 ;  /* 0x0000c00401007387 */ /* 0x000fe60000100a00 */
[C---:B------:R-:W-:Y:S01]  /*10de0*/  HMMA.16816.F32 R112, R8.reuse, R80, R104 ;  /* 0x000000500870723c */ /* 0x040fe20000001868 */
[----:B------:R2:W-:Y:S05]  /*10df0*/  STL.64 [R1+0xc8], R6 ;  /* 0x0000c80601007387 */ /* 0x0005ea0000100a00 */
[C---:B------:R-:W-:Y:S06]  /*10e00*/  HMMA.16816.F32 R80, R8.reuse, R82, R56 ;  /* 0x000000520850723c */ /* 0x040fec0000001838 */
[C---:B-1----:R-:W-:Y:S06]  /*10e10*/  HMMA.16816.F32 R124, R8.reuse, R92, R116 ;  /* 0x0000005c087c723c */ /* 0x042fec0000001874 */
[C---:B------:R-:W-:Y:S06]  /*10e20*/  HMMA.16816.F32 R116, R8.reuse, R84, R108 ;  /* 0x000000540874723c */ /* 0x040fec000000186c */
[----:B------:R-:W-:Y:S06]  /*10e30*/  HMMA.16816.F32 R108, R8, R76, R100 ;  /* 0x0000004c086c723c */ /* 0x000fec0000001864 */
[C---:B--2---:R-:W-:Y:S06]  /*10e40*/  HMMA.16816.F32 R4, R16.reuse, R28, RZ ;  /* 0x0000001c1004723c */ /* 0x044fec00000018ff */
[----:B------:R-:W-:Y:S06]  /*10e50*/  HMMA.16816.F32 R16, R16, R30, RZ ;  /* 0x0000001e1010723c */ /* 0x000fec00000018ff */
        /* <DEDUP_REMOVED lines=9> */
[----:B------:R-:W-:Y:S06]  /*10ef0*/  BAR.SYNC.DEFER_BLOCKING 0x0 ;  /* 0x0000000000007b1d */ /* 0x000fec0000010000 */
[----:B------:R-:W-:-:S02]  /*10f00*/  NOP ;  /* 0x0000000000007918 */ /* 0x000fc40000000000 */
[----:B------:R-:W-:-:S15]  /*10f10*/  @!P0 BRA `(.L_x_459) ;  /* 0x0000000000f48947 */ /* 0x000fde0003800000 */
[----:B------:R-:W2:Y:S01]  /*10f20*/  LDL.64 R54, [R1+0x318] ;  /* 0x0003180001367983 */ /* 0x000ea20000100a00 */
[----:B------:R-:W1:Y:S01]  /*10f30*/  @!P1 LDC.64 R8, c[0x0][0x218] ;  /* 0x00008600ff089b82 */ /* 0x000e620000000a00 */
[----:B------:R-:W-:Y:S01]  /*10f40*/  UIADD3 UR5, UR31, -0x3, URZ ;  /* 0xfffffffd1f057890 */ /* 0x000fe2000fffe03f */
[----:B------:R-:W-:Y:S01]  /*10f50*/  IMAD.U32 R0, RZ, RZ, UR10 ;  /* 0x0000000aff007e24 */ /* 0x000fe2000f8e00ff */
[----:B------:R3:W-:Y:S01]  /*10f60*/  @P1 STS [R230+0x2000], RZ ;  /* 0x002000ffe6001388 */ /* 0x0007e20000000800 */
[----:B------:R-:W-:Y:S01]  /*10f70*/  IMAD.U32 R6, RZ, RZ, UR10 ;  /* 0x0000000aff067e24 */ /* 0x000fe2000f8e00ff */
[----:B------:R-:W-:Y:S01]  /*10f80*/  USHF.R.S32.HI UR4, URZ, 0x1f, UR5 ;  /* 0x0000001f3f047899 */ /* 0x000fe20008011405 */
[----:B------:R-:W-:Y:S01]  /*10f90*/  IMAD.U32 R4, RZ, RZ, UR11 ;  /* 0x0000000bff047e24 */ /* 0x000fe2000f8e00ff */
[----:B------:R3:W-:Y:S01]  /*10fa0*/  @P1 STS [R230+0x2004], RZ ;  /* 0x002004ffe6001388 */ /* 0x0007e20000000800 */
[----:B------:R-:W-:Y:S01]  /*10fb0*/  IMAD.U32 R2, RZ, RZ, UR5 ;  /* 0x00000005ff027e24 */ /* 0x000fe2000f8e00ff */
[----:B------:R-:W-:Y:S01]  /*10fc0*/  UIMAD UR5, UR36, UR5, URZ ;  /* 0x00000005240572a4 */ /* 0x000fe2000f8e023f */
[----:B------:R-:W4:Y:S01]  /*10fd0*/  @!P1 LDC.64 R10, c[0x0][0x218] ;  /* 0x00008600ff0a9b82 */ /* 0x000f220000000a00 */
[----:B------:R-:W-:Y:S01]  /*10fe0*/  IMAD.U32 R7, RZ, RZ, UR10 ;  /* 0x0000000aff077e24 */ /* 0x000fe2000f8e00ff */
[----:B------:R3:W-:Y:S01]  /*10ff0*/  @P1 STS.64 [R230+0x2008], RZ ;  /* 0x002008ffe6001388 */ /* 0x0007e20000000a00 */
[----:B------:R-:W-:Y:S01]  /*11000*/  UIMAD UR4, UR4, UR37, UR5 ;  /* 0x00000025040472a4 */ /* 0x000fe2000f8e0205 */
[----:B------:R-:W-:Y:S04]  /*11010*/  BSSY B0, `(.L_x_460) ;  /* 0x000002c000007945 */ /* 0x000fe80003800000 */
[----:B------:R-:W5:Y:S01]  /*11020*/  @!P1 LDC.64 R12, c[0x0][0x218] ;  /* 0x00008600ff0c9b82 */ /* 0x000f620000000a00 */
[----:B--2---:R-:W-:-:S04]  /*11030*/  IMAD.WIDE.U32 R2, R2, UR37, R54 ;  /* 0x0000002502027c25 */ /* 0x004fc8000f8e0036 */
[----:B------:R-:W-:Y:S01]  /*11040*/  VIADD R5, R3, UR4 ;  /* 0x0000000403057c36 */ /* 0x000fe20008000000 */
[----:B------:R-:W-:-:S04]  /*11050*/  @!P1 LEA R0, P2, R0, R2, 0x5 ;  /* 0x0000000200009211 */ /* 0x000fc800078428ff */
[----:B------:R-:W-:Y:S02]  /*11060*/  @!P1 LEA.HI.X R6, R6, R5, R4, 0x5, P2 ;  /* 0x0000000506069211 */ /* 0x000fe400010f2c04 */
[----:B-1----:R-:W-:-:S04]  /*11070*/  @!P1 LEA R8, P2, R0, R8, 0x1 ;  /* 0x0000000800089211 */ /* 0x002fc800078408ff */
[----:B------:R-:W-:Y:S01]  /*11080*/  @!P1 LEA.HI.X R9, R0, R9, R6, 0x1, P2 ;  /* 0x0000000900099211 */ /* 0x000fe200010f0c06 */
[----:B------:R-:W-:Y:S02]  /*11090*/  IMAD.U32 R0, RZ, RZ, UR10 ;  /* 0x0000000aff007e24 */ /* 0x000fe4000f8e00ff */
[----:B------:R-:W-:-:S03]  /*110a0*/  IMAD.U32 R6, RZ, RZ, UR11 ;  /* 0x0000000bff067e24 */ /* 0x000fc6000f8e00ff */
[----:B------:R-:W-:-:S04]  /*110b0*/  @!P1 LEA R0, P2, R0, R2, 0x6 ;  /* 0x0000000200009211 */ /* 0x000fc800078430ff */
[----:B------:R-:W-:Y:S02]  /*110c0*/  @!P1 LEA.HI.X R7, R7, R5, R6, 0x6, P2 ;  /* 0x0000000507079211 */ /* 0x000fe400010f3406 */
[----:B----4-:R-:W-:Y:S02]  /*110d0*/  @!P1 LEA R6, P2, R0, R10, 0x1 ;  /* 0x0000000a00069211 */ /* 0x010fe400078408ff */
[----:B-----5:R-:W-:Y:S02]  /*110e0*/  @!P1 LEA R10, P3, R2, R12, 0x1 ;  /* 0x0000000c020a9211 */ /* 0x020fe400078608ff */
[----:B------:R-:W-:Y:S02]  /*110f0*/  @!P1 LEA.HI.X R7, R0, R11, R7, 0x1, P2 ;  /* 0x0000000b00079211 */ /* 0x000fe400010f0c07 */
[----:B------:R-:W-:-:S05]  /*11100*/  @!P1 LEA.HI.X R11, R2, R13, R5, 0x1, P3 ;  /* 0x0000000d020b9211 */ /* 0x000fca00018f0c05 */
        /* <DEDUP_REMOVED lines=28> */
.L_x_461:
[----:B------:R-:W-:Y:S05]  /*112d0*/  BSYNC B0 ;  /* 0x0000000000007941 */ /* 0x000fea0003800000 */
.L_x_460:
[----:B------:R-:W0:Y:S02]  /*112e0*/  LDGDEPBAR ;  /* 0x00000000000079af */ /* 0x000e240000000000 */
.L_x_459:
[----:B------:R-:W2:Y:S04]  /*112f0*/  LDL R2, [R1+0x14] ;  /* 0x0000140001027983 */ /* 0x000ea80000100800 */
[----:B------:R-:W4:Y:S04]  /*11300*/  LDL R3, [R1+0x18] ;  /* 0x0000180001037983 */ /* 0x000f280000100800 */
[----:B---3--:R-:W3:Y:S04]  /*11310*/  LDL R6, [R1+0x88] ;  /* 0x0000880001067983 */ /* 0x008ee80000100800 */
[----:B-1----:R-:W4:Y:S04]  /*11320*/  LDL R5, [R1+0x84] ;  /* 0x0000840001057983 */ /* 0x002f280000100800 */
[----:B------:R-:W4:Y:S04]  /*11330*/  LDL R4, [R1+0x8c] ;  /* 0x00008c0001047983 */ /* 0x000f280000100800 */
[----:B------:R-:W4:Y:S04]  /*11340*/  LDL R7, [R1+0x80] ;  /* 0x0000800001077983 */ /* 0x000f280000100800 */
[----:B------:R-:W4:Y:S04]  /*11350*/  LDL R8, [R1+0xd8] ;  /* 0x0000d80001087983 */ /* 0x000f280000100800 */
[----:B------:R-:W4:Y:S04]  /*11360*/  LDL R9, [R1+0xc0] ;  /* 0x0000c00001097983 */ /* 0x000f280000100800 */
[----:B------:R-:W4:Y:S04]  /*11370*/  LDL.LU R10, [R1+0xa0] ;  /* 0x0000a000010a7983 */ /* 0x000f280000300800 */
[----:B------:R-:W4:Y:S04]  /*11380*/  LDL R13, [R1+0x4] ;  /* 0x00000400010d7983 */ /* 0x000f280000100800 */
[----:B------:R-:W4:Y:S04]  /*11390*/  LDL R12, [R1+0xc] ;  /* 0x00000c00010c7983 */ /* 0x000f280000100800 */
[----:B------:R-:W4:Y:S04]  /*113a0*/  LDL R11, [R1] ;  /* 0x00000000010b7983 */ /* 0x000f280000100800 */
[----:B------:R-:W4:Y:S04]  /*113b0*/  LDL R14, [R1+0x8] ;  /* 0x00000800010e7983 */ /* 0x000f280000100800 */
[----:B------:R-:W4:Y:S04]  /*113c0*/  LDL.LU R15, [R1+0x90] ;  /* 0x00009000010f7983 */ /* 0x000f280000300800 */
[----:B------:R-:W4:Y:S04]  /*113d0*/  LDL R18, [R1+0x24] ;  /* 0x0000240001127983 */ /* 0x000f280000100800 */
[----:B------:R-:W4:Y:S04]  /*113e0*/  LDL R17, [R1+0x2c] ;  /* 0x00002c0001117983 */ /* 0x000f280000100800 */
[----:B------:R-:W4:Y:S04]  /*113f0*/  LDL.LU R16, [R1+0x20] ;  /* 0x0000200001107983 */ /* 0x000f280000300800 */
[----:B------:R-:W4:Y:S04]  /*11400*/  LDL R19, [R1+0x28] ;  /* 0x0000280001137983 */ /* 0x000f280000100800 */
[----:B------:R-:W4:Y:S04]  /*11410*/  LDL R22, [R1+0x70] ;  /* 0x0000700001167983 */ /* 0x000f280000100800 */
[----:B------:R-:W4:Y:S04]  /*11420*/  LDL R21, [R1+0x78] ;  /* 0x0000780001157983 */ /* 0x000f280000100800 */
[----:B------:R-:W4:Y:S04]  /*11430*/  LDL R20, [R1+0x74] ;  /* 0x0000740001147983 */ /* 0x000f280000100800 */
[----:B------:R-:W4:Y:S04]  /*11440*/  LDL R23, [R1+0x7c] ;  /* 0x00007c0001177983 */ /* 0x000f280000100800 */
[----:B------:R-:W4:Y:S04]  /*11450*/  LDL.LU R26, [R1+0x3c] ;  /* 0x00003c00011a7983 */ /* 0x000f280000300800 */
[----:B------:R-:W4:Y:S04]  /*11460*/  LDL R25, [R1+0x30] ;  /* 0x0000300001197983 */ /* 0x000f280000100800 */
[----:B------:R-:W4:Y:S04]  /*11470*/  LDL.LU R24, [R1+0x38] ;  /* 0x0000380001187983 */ /* 0x000f280000300800 */
[----:B------:R-:W4:Y:S04]  /*11480*/  LDL.LU R27, [R1+0x34] ;  /* 0x00003400011b7983 */ /* 0x000f280000300800 */
[----:B------:R-:W4:Y:S04]  /*11490*/  LDL.LU R31, [R1+0x40] ;  /* 0x00004000011f7983 */ /* 0x000f280000300800 */
[----:B------:R-:W4:Y:S04]  /*114a0*/  LDL.LU R30, [R1+0x48] ;  /* 0x00004800011e7983 */ /* 0x000f280000300800 */
[----:B------:R-:W4:Y:S04]  /*114b0*/  LDL.LU R29, [R1+0x44] ;  /* 0x00004400011d7983 */ /* 0x000f280000300800 */
[----:B------:R-:W4:Y:S04]  /*114c0*/  LDL.LU R28, [R1+0x4c] ;  /* 0x00004c00011c7983 */ /* 0x000f280000300800 */
[----:B------:R-:W-:Y:S04]  /*114d0*/  STL.64 [R1+0x410], R130 ;  /* 0x0004108201007387 */ /* 0x000fe80000100a00 */
[----:B------:R-:W-:Y:S04]  /*114e0*/  STL [R1+0x3f0], R40 ;  /* 0x0003f02801007387 */ /* 0x000fe80000100800 */
[----:B------:R-:W-:Y:S04]  /*114f0*/  STL [R1+0x3ec], R41 ;  /* 0x0003ec2901007387 */ /* 0x000fe80000100800 */
[----:B------:R-:W-:Y:S04]  /*11500*/  STL [R1+0x3e8], R46 ;  /* 0x0003e82e01007387 */ /* 0x000fe80000100800 */
[----:B------:R-:W-:Y:S04]  /*11510*/  STL [R1+0x3e4], R47 ;  /* 0x0003e42f01007387 */ /* 0x000fe80000100800 */
[----:B------:R-:W-:Y:S04]  /*11520*/  STL [R1+0x3e0], R44 ;  /* 0x0003e02c01007387 */ /* 0x000fe80000100800 */
[----:B------:R-:W-:Y:S04]  /*11530*/  STL [R1+0x3dc], R45 ;  /* 0x0003dc2d01007387 */ /* 0x000fe80000100800 */
[----:B------:R-:W-:Y:S04]  /*11540*/  STL [R1+0x3d8], R42 ;  /* 0x0003d82a01007387 */ /* 0x000fe80000100800 */
[----:B------:R1:W-:Y:S04]  /*11550*/  STL [R1+0x3d4], R43 ;  /* 0x0003d42b01007387 */ /* 0x0003e80000100800 */
[----:B------:R-:W-:Y:S04]  /*11560*/  STL [R1+0x3cc], R217 ;  /* 0x0003ccd901007387 */ /* 0x000fe80000100800 */
[----:B------:R-:W-:Y:S04]  /*11570*/  STL [R1+0x3b4], R218 ;  /* 0x0003b4da01007387 */ /* 0x000fe80000100800 */
[----:B------:R-:W-:Y:S04]  /*11580*/  STL [R1+0x374], R239 ;  /* 0x000374ef01007387 */ /* 0x000fe80000100800 */
[----:B------:R4:W-:Y:S04]  /*11590*/  STL [R1+0x370], R238 ;  /* 0x000370ee01007387 */ /* 0x0009e80000100800 */
[----:B------:R-:W-:Y:S04]  /*115a0*/  STL [R1+0x36c], R230 ;  /* 0x00036ce601007387 */ /* 0x000fe80000100800 */
[----:B------:R-:W-:Y:S04]  /*115b0*/  STL [R1+0x368], R228 ;  /* 0x000368e401007387 */ /* 0x000fe80000100800 */
[----:B------:R4:W-:Y:S04]  /*115c0*/  STL [R1+0x364], R227 ;  /* 0x000364e301007387 */ /* 0x0009e80000100800 */
[----:B------:R-:W-:Y:S04]  /*115d0*/  STL [R1+0x360], R226 ;  /* 0x000360e201007387 */ /* 0x000fe80000100800 */
        /* <DEDUP_REMOVED lines=8> */
[----:B------:R-:W4:Y:S04]  /*11660*/  LDL.LU R132, [R1+0x1c] ;  /* 0x00001c0001847983 */ /* 0x000f280000300800 */
[----:B-1----:R-:W4:Y:S01]  /*11670*/  LDL R43, [R1+0x10] ;  /* 0x00001000012b7983 */ /* 0x002f220000100800 */
[----:B------:R-:W1:Y:S02]  /*11680*/  S2R R0, SR_TID.X ;  /* 0x0000000000007919 */ /* 0x000e640000002100 */
[----:B-1----:R-:W-:-:S02]  /*11690*/  IMAD.SHL.U32 R32, R0, 0x2, RZ ;  /* 0x0000000200207824 */ /* 0x002fc400078e00ff */
[----:B------:R-:W-:-:S03]  /*116a0*/  IMAD.U32 R0, RZ, RZ, UR6 ;  /* 0x00000006ff007e24 */ /* 0x000fc6000f8e00ff */
[----:B------:R-:W-:-:S05]  /*116b0*/  LOP3.LUT R32, R32, 0x6, RZ, 0xc0, !PT ;  /* 0x0000000620207812 */ /* 0x000fca00078ec0ff */
[----:B------:R-:W-:-:S05]  /*116c0*/  IMAD R0, R0, 0x80, R32 ;  /* 0x0000008000007824 */ /* 0x000fca00078e0220 */
[----:B------:R-:W-:-:S04]  /*116d0*/  ISETP.GE.AND P1, PT, R0, R48, PT ;  /* 0x000000300000720c */ /* 0x000fc80003f26270 */
[----:B------:R-:W-:Y:S01]  /*116e0*/  FSEL R33, R208, -INF , !P1 ;  /* 0xff800000d0217808 */ /* 0x000fe20004800000 */
[----:B------:R-:W-:-:S05]  /*116f0*/  VIADD R32, R0, 0x1 ;  /* 0x0000000100207836 */ /* 0x000fca0000000000 */
[----:B------:R-:W-:-:S04]  /*11700*/  ISETP.GE.AND P6, PT, R32, R48, PT ;  /* 0x000000302000720c */ /* 0x000fc80003fc6270 */
[----:B------:R-:W-:Y:S01]  /*11710*/  FSEL R34, R209, -INF , !P6 ;  /* 0xff800000d1227808 */ /* 0x000fe20007000000 */
[----:B--2---:R-:W-:Y:S02]  /*11720*/  IMAD.MOV.U32 R45, RZ, RZ, R2 ;  /* 0x000000ffff2d7224 */ /* 0x004fe400078e0002 */
[----:B---3--:R-:W-:Y:S02]  /*11730*/  IMAD.MOV.U32 R173, RZ, RZ, R6 ;  /* 0x000000ffffad7224 */ /* 0x008fe400078e0006 */
[----:B----4-:R-:W-:Y:S02]  /*11740*/  IMAD.MOV.U32 R42, RZ, RZ, R3 ;  /* 0x000000ffff2a7224 */ /* 0x010fe400078e0003 */
[----:B------:R-:W-:Y:S02]  /*11750*/  IMAD.MOV.U32 R201, RZ, RZ, R5 ;  /* 0x000000ffffc97224 */ /* 0x000fe400078e0005 */
[----:B------:R-:W-:Y:S02]  /*11760*/  IMAD.MOV.U32 R180, RZ, RZ, R4 ;  /* 0x000000ffffb47224 */ /* 0x000fe400078e0004 */
[----:B------:R-:W-:-:S02]  /*11770*/  IMAD.MOV.U32 R174, RZ, RZ, R7 ;  /* 0x000000ffffae7224 */ /* 0x000fc400078e0007 */
[C---:B------:R-:W-:Y:S02]  /*11780*/  VIADD R7, R0.reuse, 0x68 ;  /* 0x0000006800077836 */ /* 0x040fe40000000000 */
[----:B------:R-:W-:Y:S02]  /*11790*/  IMAD.MOV.U32 R229, RZ, RZ, R8 ;  /* 0x000000ffffe57224 */ /* 0x000fe400078e0008 */
[----:B------:R-:W-:Y:S02]  /*117a0*/  IMAD.MOV.U32 R93, RZ, RZ, R13 ;  /* 0x000000ffff5d7224 */ /* 0x000fe400078e000d */
[----:B------:R-:W-:Y:S02]  /*117b0*/  VIADD R13, R0, 0x50 ;  /* 0x00000050000d7836 */ /* 0x000fe40000000000 */
        /* <DEDUP_REMOVED lines=10> */
[----:B------:R-:W-:Y:S02]  /*11860*/  VIADD R19, R0, 0x38 ;  /* 0x0000003800137836 */ /* 0x000fe40000000000 */
[----:B------:R-:W-:Y:S02]  /*11870*/  IMAD.MOV.U32 R181, RZ, RZ, R22 ;  /* 0x000000ffffb57224 */ /* 0x000fe400078e0016 */
[----:B------:R-:W-:Y:S02]  /*11880*/  IMAD.MOV.U32 R189, RZ, RZ, R21 ;  /* 0x000000ffffbd7224 */ /* 0x000fe400078e0015 */
[----:B------:R-:W-:-:S02]  /*11890*/  IMAD.MOV.U32 R185, RZ, RZ, R20 ;  /* 0x000000ffffb97224 */ /* 0x000fc400078e0014 */
[----:B------:R-:W-:Y:S02]  /*118a0*/  IMAD.MOV.U32 R184, RZ, RZ, R23 ;  /* 0x000000ffffb87224 */ /* 0x000fe400078e0017 */
[----:B------:R-:W-:Y:S02]  /*118b0*/  IMAD.MOV.U32 R186, RZ, RZ, R26 ;  /* 0x000000ffffba7224 */ /* 0x000fe400078e001a */
[----:B------:R-:W-:Y:S02]  /*118c0*/  IMAD.MOV.U32 R90, RZ, RZ, R25 ;  /* 0x000000ffff5a7224 */ /* 0x000fe400078e0019 */
[----:B------:R-:W-:Y:S02]  /*118d0*/  VIADD R25, R0, 0x20 ;  /* 0x0000002000197836 */ /* 0x000fe40000000000 */
[----:B------:R-:W-:Y:S02]  /*118e0*/  IMAD.MOV.U32 R187, RZ, RZ, R24 ;  /* 0x000000ffffbb7224 */ /* 0x000fe400078e0018 */
[----:B------:R-:W-:-:S02]  /*118f0*/  IMAD.MOV.U32 R92, RZ, RZ, R31 ;  /* 0x000000ffff5c7224 */ /* 0x000fc400078e001f */
[----:B------:R-:W-:Y:S02]  /*11900*/  VIADD R31, R0, 0x8 ;  /* 0x00000008001f7836 */ /* 0x000fe40000000000 */
[----:B------:R-:W-:Y:S02]  /*11910*/  IMAD.MOV.U32 R84, RZ, RZ, R30 ;  /* 0x000000ffff547224 */ /* 0x000fe400078e001e */
[----:B------:R-:W-:Y:S01]  /*11920*/  IMAD.MOV.U32 R46, RZ, RZ, R27 ;  /* 0x000000ffff2e7224 */ /* 0x000fe200078e001b */
[----:B------:R-:W-:Y:S01]  /*11930*/  ISETP.GE.AND P1, PT, R31, R48, PT ;  /* 0x000000301f00720c */ /* 0x000fe20003f26270 */
[----:B------:R-:W-:-:S03]  /*11940*/  IMAD.MOV.U32 R41, RZ, RZ, R29 ;  /* 0x000000ffff297224 */ /* 0x000fc600078e001d */
[----:B------:R-:W-:Y:S01]  /*11950*/  FSEL R37, R96, -INF , !P1 ;  /* 0xff80000060257808 */ /* 0x000fe20004800000 */
[----:B------:R-:W-:Y:S01]  /*11960*/  IMAD.MOV.U32 R130, RZ, RZ, R28 ;  /* 0x000000ffff827224 */ /* 0x000fe200078e001c */
[----:B------:R-:W-:-:S04]  /*11970*/  ISETP.GE.AND P1, PT, R25, R48, PT ;  /* 0x000000301900720c */ /* 0x000fc80003f26270 */
[----:B------:R-:W-:Y:S02]  /*11980*/  FSEL R200, R120, -INF , !P1 ;  /* 0xff80000078c87808 */ /* 0x000fe40004800000 */
[----:B------:R-:W-:Y:S01]  /*11990*/  ISETP.GE.AND P1, PT, R19, R48, PT ;  /* 0x000000301300720c */ /* 0x000fe20003f26270 */
[----:B------:R-:W-:-:S03]  /*119a0*/  VIADD R29, R0, 0x10 ;  /* 0x00000010001d7836 */ /* 0x000fc60000000000 */
[----:B------:R-:W-:Y:S02]  /*119b0*/  FSEL R206, R60, -INF , !P1 ;  /* 0xff8000003cce7808 */ /* 0x000fe40004800000 */
[-C--:B------:R-:W-:Y:S01]  /*119c0*/  ISETP.GE.AND P1, PT, R13, R48.reuse, PT ;  /* 0x000000300d00720c */ /* 0x080fe20003f26270 */
[C---:B------:R-:W-:Y:S02]  /*119d0*/  VIADD R28, R0.reuse, 0x11 ;  /* 0x00000011001c7836 */ /* 0x040fe40000000000 */
[----:B------:R-:W-:Y:S01]  /*119e0*/  VIADD R30, R0, 0x9 ;  /* 0x00000009001e7836 */ /* 0x000fe20000000000 */
[----:B------:R-:W-:Y:S01]  /*119f0*/  FSEL R193, R108, -INF , !P1 ;  /* 0xff8000006cc17808 */ /* 0x000fe20004800000 */
[C---:B------:R-:W-:Y:S02]  /*11a00*/  VIADD R27, R0.reuse, 0x18 ;  /* 0x00000018001b7836 */ /* 0x040fe40000000000 */
[C---:B------:R-:W-:Y:S01]  /*11a10*/  VIADD R26, R0.reuse, 0x19 ;  /* 0x00000019001a7836 */ /* 0x040fe20000000000 */
[-C--:B------:R-:W-:Y:S01]  /*11a20*/  ISETP.GE.AND P1, PT, R7, R48.reuse, PT ;  /* 0x000000300700720c */ /* 0x080fe20003f26270 */
[C---:B------:R-:W-:Y:S01]  /*11a30*/  VIADD R24, R0.reuse, 0x21 ;  /* 0x0000002100187836 */ /* 0x040fe20000000000 */
[-C--:B------:R-:W-:Y:S01]  /*11a40*/  ISETP.GE.AND P4, PT, R29, R48.reuse, PT ;  /* 0x000000301d00720c */ /* 0x080fe20003f86270 */
[----:B------:R-:W-:Y:S01]  /*11a50*/  VIADD R23, R0, 0x28 ;  /* 0x0000002800177836 */ /* 0x000fe20000000000 */
[-C--:B------:R-:W-:Y:S01]  /*11a60*/  ISETP.GE.AND P3, PT, R28, R48.reuse, PT ;  /* 0x000000301c00720c */ /* 0x080fe20003f66270 */
[----:B------:R-:W-:Y:S01]  /*11a70*/  VIADD R22, R0, 0x29 ;  /* 0x0000002900167836 */ /* 0x000fe20000000000 */
[-C--:B------:R-:W-:Y:S01]  /*11a80*/  ISETP.GE.AND P5, PT, R30, R48.reuse, PT ;  /* 0x000000301e00720c */ /* 0x080fe20003fa6270 */
[C---:B------:R-:W-:Y:S01]  /*11a90*/  VIADD R21, R0.reuse, 0x30 ;  /* 0x0000003000157836 */ /* 0x040fe20000000000 */
[-C--:B------:R-:W-:Y:S01]  /*11aa0*/  ISETP.GE.AND P2, PT, R27, R48.reuse, PT ;  /* 0x000000301b00720c */ /* 0x080fe20003f46270 */
[----:B------:R-:W-:Y:S01]  /*11ab0*/  VIADD R20, R0, 0x31 ;  /* 0x0000003100147836 */ /* 0x000fe20000000000 */
[----:B------:R-:W-:-:S02]  /*11ac0*/  ISETP.GE.AND P6, PT, R26, R48, PT ;  /* 0x000000301a00720c */ /* 0x000fc40003fc6270 */
[----:B------:R-:W-:Y:S02]  /*11ad0*/  FSEL R137, R56, -INF , !P1 ;  /* 0xff80000038897808 */ /* 0x000fe40004800000 */
[----:B------:R-:W-:Y:S02]  /*11ae0*/  ISETP.GE.AND P1, PT, R0, R50, PT ;  /* 0x000000320000720c */ /* 0x000fe40003f26270 */
[----:B------:R-:W-:Y:S02]  /*11af0*/  FSEL R49, R124, -INF , !P4 ;  /* 0xff8000007c317808 */ /* 0x000fe40006000000 */
        /* <DEDUP_REMOVED lines=9> */
[----:B------:R-:W-:Y:S01]  /*11b90*/  VIADD R14, R0, 0x49 ;  /* 0x00000049000e7836 */ /* 0x000fe20000000000 */
[----:B------:R-:W-:-:S02]  /*11ba0*/  ISETP.GE.AND P4, PT, R23, R48, PT ;  /* 0x000000301700720c */ /* 0x000fc40003f86270 */
[-C--:B------:R-:W-:Y:S02]  /*11bb0*/  ISETP.GE.AND P3, PT, R22, R48.reuse, PT ;  /* 0x000000301600720c */ /* 0x080fe40003f66270 */
[-C--:B------:R-:W-:Y:S02]  /*11bc0*/  ISETP.GE.AND P2, PT, R21, R48.reuse, PT ;  /* 0x000000301500720c */ /* 0x080fe40003f46270 */
[----:B------:R-:W-:Y:S02]  /*11bd0*/  ISETP.GE.AND P6, PT, R20, R48, PT ;  /* 0x000000301400720c */ /* 0x000fe40003fc6270 */
[----:B------:R-:W-:Y:S02]  /*11be0*/  FSEL R35, R210, -INF , !P1 ;  /* 0xff800000d2237808 */ /* 0x000fe40004800000 */
[----:B------:R-:W-:Y:S01]  /*11bf0*/  ISETP.GE.AND P1, PT, R32, R50, PT ;  /* 0x000000322000720c */ /* 0x000fe20003f26270 */
[C---:B------:R-:W-:Y:S01]  /*11c00*/  VIADD R12, R0.reuse, 0x51 ;  /* 0x00000051000c7836 */ /* 0x040fe20000000000 */
[----:B------:R-:W-:Y:S01]  /*11c10*/  FSEL R199, R121, -INF , !P5 ;  /* 0xff80000079c77808 */ /* 0x000fe20006800000 */
[----:B------:R-:W-:Y:S01]  /*11c20*/  VIADD R11, R0, 0x58 ;  /* 0x00000058000b7836 */ /* 0x000fe20000000000 */
[----:B------:R-:W-:Y:S01]  /*11c30*/  FSEL R198, R64, -INF , !P4 ;  /* 0xff80000040c67808 */ /* 0x000fe20006000000 */
[C---:B------:R-:W-:Y:S01]  /*11c40*/  VIADD R10, R0.reuse, 0x59 ;  /* 0x00000059000a7836 */ /* 0x040fe20000000000 */
[----:B------:R-:W-:Y:S01]  /*11c50*/  FSEL R197, R65, -INF , !P3 ;  /* 0xff80000041c57808 */ /* 0x000fe20005800000 */
[----:B------:R-:W-:Y:S01]  /*11c60*/  VIADD R9, R0, 0x60 ;  /* 0x0000006000097836 */ /* 0x000fe20000000000 */
[----:B------:R-:W-:Y:S01]  /*11c70*/  FSEL R208, R116, -INF , !P2 ;  /* 0xff80000074d07808 */ /* 0x000fe20005000000 */
[----:B------:R-:W-:Y:S01]  /*11c80*/  VIADD R8, R0, 0x61 ;  /* 0x0000006100087836 */ /* 0x000fe20000000000 */
[----:B------:R-:W-:-:S02]  /*11c90*/  FSEL R207, R117, -INF , !P6 ;  /* 0xff80000075cf7808 */ /* 0x000fc40007000000 */
[-C--:B------:R-:W-:Y:S02]  /*11ca0*/  ISETP.GE.AND P5, PT, R18, R48.reuse, PT ;  /* 0x000000301200720c */ /* 0x080fe40003fa6270 */
[-C--:B------:R-:W-:Y:S02]  /*11cb0*/  ISETP.GE.AND P4, PT, R17, R48.reuse, PT ;  /* 0x000000301100720c */ /* 0x080fe40003f86270 */
[-C--:B------:R-:W-:Y:S02]  /*11cc0*/  ISETP.GE.AND P3, PT, R16, R48.reuse, PT ;  /* 0x000000301000720c */ /* 0x080fe40003f66270 */
[-C--:B------:R-:W-:Y:S02]  /*11cd0*/  ISETP.GE.AND P2, PT, R15, R48.reuse, PT ;  /* 0x000000300f00720c */ /* 0x080fe40003f46270 */
[----:B------:R-:W-:Y:S02]  /*11ce0*/  ISETP.GE.AND P6, PT, R14, R48, PT ;  /* 0x000000300e00720c */ /* 0x000fe40003fc6270 */
[----:B------:R-:W-:-:S02]  /*11cf0*/  FSEL R36, R211, -INF , !P1 ;  /* 0xff800000d3247808 */ /* 0x000fc40004800000 */
        /* <DEDUP_REMOVED lines=17> */
[----:B------:R-:W-:Y:S02]  /*11e10*/  ISETP.GE.AND P1, PT, R30, R50, PT ;  /* 0x000000321e00720c */ /* 0x000fe40003f26270 */
[----:B------:R-:W-:Y:S02]  /*11e20*/  FSEL R192, R109, -INF , !P5 ;  /* 0xff8000006dc07808 */ /* 0x000fe40006800000 */
[----:B------:R-:W-:Y:S02]  /*11e30*/  FSEL R191, R76, -INF , !P4 ;  /* 0xff8000004cbf7808 */ /* 0x000fe40006000000 */
[----:B------:R-:W-:Y:S02]  /*11e40*/  FSEL R190, R77, -INF , !P3 ;  /* 0xff8000004dbe7808 */ /* 0x000fe40005800000 */
[----:B------:R-:W-:Y:S02]  /*11e50*/  FSEL R188, R104, -INF , !P2 ;  /* 0xff80000068bc7808 */ /* 0x000fe40005000000 */
[----:B------:R-:W-:-:S02]  /*11e60*/  FSEL R183, R105, -INF , !P6 ;  /* 0xff80000069b77808 */ /* 0x000fc40007000000 */
[-C--:B------:R-:W-:Y:S02]  /*11e70*/  ISETP.GE.AND P5, PT, R6, R48.reuse, PT ;  /* 0x000000300600720c */ /* 0x080fe40003fa6270 */
[-C--:B------:R-:W-:Y:S02]  /*11e80*/  ISETP.GE.AND P4, PT, R5, R48.reuse, PT ;  /* 0x000000300500720c */ /* 0x080fe40003f86270 */
[-C--:B------:R-:W-:Y:S02]  /*11e90*/  ISETP.GE.AND P3, PT, R4, R48.reuse, PT ;  /* 0x000000300400720c */ /* 0x080fe40003f66270 */
[-C--:B------:R-:W-:Y:S02]  /*11ea0*/  ISETP.GE.AND P2, PT, R3, R48.reuse, PT ;  /* 0x000000300300720c */ /* 0x080fe40003f46270 */
[----:B------:R-:W-:Y:S02]  /*11eb0*/  ISETP.GE.AND P6, PT, R2, R48, PT ;  /* 0x000000300200720c */ /* 0x000fe40003fc6270 */
[----:B------:R-:W-:-:S02]  /*11ec0*/  FSEL R48, R99, -INF , !P1 ;  /* 0xff80000063307808 */ /* 0x000fc40004800000 */
[----:B------:R-:W-:-:S04]  /*11ed0*/  ISETP.GE.AND P1, PT, R29, R50, PT ;  /* 0x000000321d00720c */ /* 0x000fc80003f26270 */
[----:B------:R-:W-:Y:S02]  /*11ee0*/  FSEL R54, R126, -INF , !P1 ;  /* 0xff8000007e367808 */ /* 0x000fe40004800000 */
        /* <DEDUP_REMOVED lines=40> */
[-C--:B------:R-:W-:Y:S02]  /*12170*/  ISETP.GE.AND P1, PT, R8, R50.reuse, PT ;  /* 0x000000320800720c */ /* 0x080fe40003f26270 */
[----:B------:R-:W-:Y:S02]  /*12180*/  FSEL R85, R72, -INF , !P2 ;  /* 0xff80000048557808 */ /* 0x000fe40005000000 */
[----:B------:R-:W-:Y:S02]  /*12190*/  FSEL R107, R107, -INF , !P1 ;  /* 0xff8000006b6b7808 */ /* 0x000fe40004800000 */
[-C--:B------:R-:W-:Y:S02]  /*121a0*/  ISETP.GE.AND P1, PT, R7, R50.reuse, PT ;  /* 0x000000320700720c */ /* 0x080fe40003f26270 */
[----:B------:R-:W-:-:S02]  /*121b0*/  ISETP.GE.AND P2, PT, R4, R50, PT ;  /* 0x000000320400720c */ /* 0x000fc40003f46270 */
[----:B------:R-:W-:Y:S02]  /*121c0*/  FSEL R91, R57, -INF , !P5 ;  /* 0xff800000395b7808 */ /* 0x000fe40006800000 */
[----:B------:R-:W-:Y:S02]  /*121d0*/  FSEL R87, R101, -INF , !P3 ;  /* 0xff80000065577808 */ /* 0x000fe40005800000 */
[----:B------:R-:W-:Y:S02]  /*121e0*/  FSEL R89, R100, -INF , !P4 ;  /* 0xff80000064597808 */ /* 0x000fe40006000000 */
[-C--:B------:R-:W-:Y:S02]  /*121f0*/  ISETP.GE.AND P5, PT, R6, R50.reuse, PT ;  /* 0x000000320600720c */ /* 0x080fe40003fa6270 */
[----:B------:R-:W-:Y:S02]  /*12200*/  FSEL R101, R58, -INF , !P1 ;  /* 0xff8000003a657808 */ /* 0x000fe40004800000 */
[----:B------:R-:W-:-:S02]  /*12210*/  ISETP.GE.AND P4, PT, R3, R50, PT ;  /* 0x000000320300720c */ /* 0x000fc40003f86270 */
[----:B------:R-:W-:Y:S02]  /*12220*/  ISETP.GE.AND P1, PT, R2, R50, PT ;  /* 0x000000320200720c */ /* 0x000fe40003f26270 */
[----:B------:R-:W-:Y:S02]  /*12230*/  FSEL R77, R73, -INF , !P6 ;  /* 0xff800000494d7808 */ /* 0x000fe40007000000 */
[----:B------:R-:W-:Y:S02]  /*12240*/  FSEL R103, R103, -INF , !P2 ;  /* 0xff80000067677808 */ /* 0x000fe40005000000 */
[C---:B------:R-:W-:Y:S02]  /*12250*/  ISETP.GE.AND P6, PT, R32.reuse, R52, PT ;  /* 0x000000342000720c */ /* 0x040fe40003fc6270 */
[----:B------:R-:W-:Y:S02]  /*12260*/  ISETP.GE.AND P2, PT, R32, R53, PT ;  /* 0x000000352000720c */ /* 0x000fe40003f46270 */
[----:B------:R-:W-:-:S02]  /*12270*/  FSEL R100, R59, -INF , !P5 ;  /* 0xff8000003b647808 */ /* 0x000fc40006800000 */
[----:B------:R-:W-:Y:S02]  /*12280*/  ISETP.GE.AND P5, PT, R0, R52, PT ;  /* 0x000000340000720c */ /* 0x000fe40003fa6270 */
[----:B------:R-:W-:Y:S02]  /*12290*/  FSEL R96, R74, -INF , !P4 ;  /* 0xff8000004a607808 */ /* 0x000fe40006000000 */
[----:B------:R-:W-:Y:S02]  /*122a0*/  FSEL R94, R75, -INF , !P1 ;  /* 0xff8000004b5e7808 */ /* 0x000fe40004800000 */
[----:B------:R-:W-:Y:S02]  /*122b0*/  ISETP.GE.AND P3, PT, R5, R50, PT ;  /* 0x000000320500720c */ /* 0x000fe40003f66270 */
[C---:B------:R-:W-:Y:S02]  /*122c0*/  ISETP.GE.AND P4, PT, R31.reuse, R52, PT ;  /* 0x000000341f00720c */ /* 0x040fe40003f86270 */
[----:B------:R-:W-:-:S02]  /*122d0*/  ISETP.GE.AND P1, PT, R31, R53, PT ;  /* 0x000000351f00720c */ /* 0x000fc40003f26270 */
[----:B------:R-:W-:Y:S02]  /*122e0*/  FSEL R99, R45, -INF , !P6 ;  /* 0xff8000002d637808 */ /* 0x000fe40007000000 */
[----:B------:R-:W-:Y:S02]  /*122f0*/  FSEL R132, R132, -INF , !P2 ;  /* 0xff80000084847808 */ /* 0x000fe40005000000 */
[C---:B------:R-:W-:Y:S02]  /*12300*/  ISETP.GE.AND P6, PT, R29.reuse, R52, PT ;  /* 0x000000341d00720c */ /* 0x040fe40003fc6270 */
[----:B------:R-:W-:Y:S02]  /*12310*/  ISETP.GE.AND P2, PT, R29, R53, PT ;  /* 0x000000351d00720c */ /* 0x000fe40003f46270 */
[----:B------:R-:W-:Y:S02]  /*12320*/  FSEL R83, R43, -INF , !P5 ;  /* 0xff8000002b537808 */ /* 0x000fe40006800000 */
[----:B------:R-:W-:-:S02]  /*12330*/  FSEL R102, R102, -INF , !P3 ;  /* 0xff80000066667808 */ /* 0x000fc40005800000 */
[-C--:B------:R-:W-:Y:S02]  /*12340*/  ISETP.GE.AND P5, PT, R30, R52.reuse, PT ;  /* 0x000000341e00720c */ /* 0x080fe40003fa6270 */
[----:B------:R-:W-:Y:S02]  /*12350*/  FSEL R98, R176, -INF , !P4 ;  /* 0xff800000b0627808 */ /* 0x000fe40006000000 */
[----:B------:R-:W-:Y:S02]  /*12360*/  FSEL R178, R178, -INF , !P1 ;  /* 0xff800000b2b27808 */ /* 0x000fe40004800000 */
[-C--:B------:R-:W-:Y:S02]  /*12370*/  ISETP.GE.AND P3, PT, R0, R53.reuse, PT ;  /* 0x000000350000720c */ /* 0x080fe40003f66270 */
[C---:B------:R-:W-:Y:S02]  /*12380*/  ISETP.GE.AND P4, PT, R28.reuse, R52, PT ;  /* 0x000000341c00720c */ /* 0x040fe40003f86270 */
[----:B------:R-:W-:-:S02]  /*12390*/  ISETP.GE.AND P1, PT, R28, R53, PT ;  /* 0x000000351c00720c */ /* 0x000fc40003f26270 */
[----:B------:R-:W-:Y:S02]  /*123a0*/  FSEL R95, R95, -INF , !P6 ;  /* 0xff8000005f5f7808 */ /* 0x000fe40007000000 */
[-C--:B------:R-:W-:Y:S02]  /*123b0*/  ISETP.GE.AND P6, PT, R26, R52.reuse, PT ;  /* 0x000000341a00720c */ /* 0x080fe40003fc6270 */
[----:B------:R-:W-:Y:S01]  /*123c0*/  FSEL R176, R44, -INF , !P2 ;  /* 0xff8000002cb07808 */ /* 0x000fe20005000000 */
[----:B------:R-:W-:Y:S01]  /*123d0*/  IMAD.MOV.U32 R44, RZ, RZ, R41 ;  /* 0x000000ffff2c7224 */ /* 0x000fe200078e0029 */
[----:B------:R-:W-:Y:S01]  /*123e0*/  FSEL R97, R177, -INF , !P5 ;  /* 0xff800000b1617808 */ /* 0x000fe20006800000 */
[----:B------:R-:W-:Y:S01]  /*123f0*/  IMAD.MOV.U32 R41, RZ, RZ, R229 ;  /* 0x000000ffff297224 */ /* 0x000fe200078e00e5 */
[----:B------:R-:W-:Y:S01]  /*12400*/  FSEL R105, R42, -INF , !P3 ;  /* 0xff8000002a697808 */ /* 0x000fe20005800000 */
[----:B------:R-:W-:Y:S01]  /*12410*/  IMAD.MOV.U32 R238, RZ, RZ, R90 ;  /* 0x000000ffffee7224 */ /* 0x000fe200078e005a */
[-C--:B------:R-:W-:Y:S01]  /*12420*/  ISETP.GE.AND P5, PT, R27, R52.reuse, PT ;  /* 0x000000341b00720c */ /* 0x080fe20003fa6270 */
[----:B------:R-:W-:Y:S01]  /*12430*/  IMAD.MOV.U32 R45, RZ, RZ, R47 ;  /* 0x000000ffff2d7224 */ /* 0x000fe200078e002f */
[----:B------:R-:W-:Y:S01]  /*12440*/  FSEL R93, R93, -INF , !P4 ;  /* 0xff8000005d5d7808 */ /* 0x000fe20006000000 */
[----:B------:R-:W-:Y:S01]  /*12450*/  IMAD.MOV.U32 R42, RZ, RZ, R46 ;  /* 0x000000ffff2a7224 */ /* 0x000fe200078e002e */
[----:B------:R-:W-:Y:S01]  /*12460*/  FSEL R175, R175, -INF , !P1 ;  /* 0xff800000afaf7808 */ /* 0x000fe20004800000 */
[----:B------:R-:W-:Y:S01]  /*12470*/  IMAD.MOV.U32 R229, RZ, RZ, R201 ;  /* 0x000000ffffe57224 */ /* 0x000fe200078e00c9 */
[CC--:B------:R-:W-:Y:S01]  /*12480*/  ISETP.GE.AND P4, PT, R25.reuse, R52.reuse, PT ;  /* 0x000000341900720c */ /* 0x0c0fe20003f86270 */
        /* <DEDUP_REMOVED lines=17> */
[----:B------:R-:W-:Y:S01]  /*125a0*/  ISETP.GE.AND P1, PT, R22, R53, PT ;  /* 0x000000351600720c */ /* 0x000fe20003f26270 */
[----:B------:R-:W-:Y:S01]  /*125b0*/  IMAD.MOV.U32 R47, RZ, RZ, R41 ;  /* 0x000000ffff2f7224 */ /* 0x000fe200078e0029 */
[----:B------:R-:W-:Y:S01]  /*125c0*/  FSEL R84, R232, -INF , !P6 ;  /* 0xff800000e8547808 */ /* 0x000fe20007000000 */
[----:B------:R-:W-:Y:S01]  /*125d0*/  IMAD.MOV.U32 R41, RZ, RZ, R40 ;  /* 0x000000ffff297224 */ /* 0x000fe200078e0028 */
[-C--:B------:R-:W-:Y:S01]  /*125e0*/  ISETP.GE.AND P6, PT, R20, R52.reuse, PT ;  /* 0x000000341400720c */ /* 0x080fe20003fc6270 */
[----:B------:R-:W-:Y:S01]  /*125f0*/  IMAD.MOV.U32 R40, RZ, RZ, R185 ;  /* 0x000000ffff287224 */ /* 0x000fe200078e00b9 */
[----:B------:R-:W-:Y:S01]  /*12600*/  FSEL R86, R86, -INF , !P5 ;  /* 0xff80000056567808 */ /* 0x000fe20006800000 */
[----:B------:R-:W-:Y:S01]  /*12610*/  IMAD.MOV.U32 R227, RZ, RZ, R180 ;  /* 0x000000ffffe37224 */ /* 0x000fe200078e00b4 */
[----:B------:R-:W-:Y:S01]  /*12620*/  ISETP.GE.AND P5, PT, R21, R52, PT ;  /* 0x000000341500720c */ /* 0x000fe20003fa6270 */
[----:B------:R-:W-:Y:S01]  /*12630*/  IMAD.MOV.U32 R185, RZ, RZ, R181 ;  /* 0x000000ffffb97224 */ /* 0x000fe200078e00b5 */
[----:B------:R-:W-:-:S02]  /*12640*/  FSEL R82, R233, -INF , !P4 ;  /* 0xff800000e9527808 */ /* 0x000fc40006000000 */
[----:B------:R-:W-:Y:S02]  /*12650*/  FSEL R180, R235, -INF , !P1 ;  /* 0xff800000ebb47808 */ /* 0x000fe40004800000 */
[CC--:B------:R-:W-:Y:S02]  /*12660*/  ISETP.GE.AND P4, PT, R19.reuse, R52.reuse, PT ;  /* 0x000000341300720c */ /* 0x0c0fe40003f86270 */
[-C--:B------:R-:W-:Y:S02]  /*12670*/  ISETP.GE.AND P1, PT, R19, R53.reuse, PT ;  /* 0x000000351300720c */ /* 0x080fe40003f26270 */
        /* <DEDUP_REMOVED lines=10> */
[C---:B------:R-:W-:Y:S01]  /*12720*/  ISETP.GE.AND P4, PT, R16.reuse, R52, PT ;  /* 0x000000341000720c */ /* 0x040fe20003f86270 */
[----:B------:R-:W-:Y:S01]  /*12730*/  IMAD.MOV.U32 R45, RZ, RZ, R40 ;  /* 0x000000ffff2d7224 */ /* 0x000fe200078e0028 */
[----:B------:R-:W-:-:S02]  /*12740*/  ISETP.GE.AND P1, PT, R16, R53, PT ;  /* 0x000000351000720c */ /* 0x000fc40003f26270 */
[----:B------:R-:W-:Y:S02]  /*12750*/  FSEL R177, R179, -INF , !P3 ;  /* 0xff800000b3b17808 */ /* 0x000fe40005800000 */
[----:B------:R-:W-:Y:S01]  /*12760*/  FSEL R75, R238, -INF , !P4 ;  /* 0xff800000ee4b7808 */ /* 0x000fe20006000000 */
[----:B------:R-:W-:Y:S01]  /*12770*/  IMAD.MOV.U32 R238, RZ, RZ, R43 ;  /* 0x000000ffffee7224 */ /* 0x000fe200078e002b */
[----:B------:R-:W-:Y:S01]  /*12780*/  FSEL R179, R217, -INF , !P1 ;  /* 0xff800000d9b37808 */ /* 0x000fe20004800000 */
[----:B------:R-:W-:Y:S01]  /*12790*/  IMAD.MOV.U32 R217, RZ, RZ, R42 ;  /* 0x000000ffffd97224 */ /* 0x000fe200078e002a */
[----:B------:R-:W-:Y:S01]  /*127a0*/  ISETP.GE.AND P6, PT, R17, R52, PT ;  /* 0x000000341100720c */ /* 0x000fe20003fc6270 */
[----:B------:R-:W-:Y:S01]  /*127b0*/  IMAD.MOV.U32 R43, RZ, RZ, R45 ;  /* 0x000000ffff2b7224 */ /* 0x000fe200078e002d */
[----:B------:R-:W2:Y:S02]  /*127c0*/  LDL.LU R42, [R1+0xa8] ;  /* 0x0000a800012a7983 */ /* 0x000ea40000300800 */
[----:B------:R-:W-:-:S02]  /*127d0*/  FSEL R76, R227, -INF , !P6 ;  /* 0xff800000e34c7808 */ /* 0x000fc40007000000 */
[----:B------:R-:W3:Y:S01]  /*127e0*/  LDL.LU R45, [R1+0xa4] ;  /* 0x0000a400012d7983 */ /* 0x000ee20000300800 */
[----:B------:R-:W-:-:S03]  /*127f0*/  IMAD.MOV.U32 R227, RZ, RZ, R44 ;  /* 0x000000ffffe37224 */ /* 0x000fc600078e002c */
[----:B------:R-:W4:Y:S01]  /*12800*/  LDL.LU R44, [R1+0xac] ;  /* 0x0000ac00012c7983 */ /* 0x000f220000300800 */
[-C--:B------:R-:W-:Y:S02]  /*12810*/  ISETP.GE.AND P3, PT, R27, R53.reuse, PT ;  /* 0x000000351b00720c */ /* 0x080fe40003f66270 */
[-C--:B------:R-:W-:Y:S01]  /*12820*/  ISETP.GE.AND P2, PT, R26, R53.reuse, PT ;  /* 0x000000351a00720c */ /* 0x080fe20003f46270 */
[----:B------:R-:W-:Y:S02]  /*12830*/  IMAD.MOV.U32 R46, RZ, RZ, R131 ;  /* 0x000000ffff2e7224 */ /* 0x000fe400078e0083 */
[----:B------:R-:W-:Y:S01]  /*12840*/  IMAD.MOV.U32 R131, RZ, RZ, R174 ;  /* 0x000000ffff837224 */ /* 0x000fe200078e00ae */
[----:B------:R-:W-:Y:S01]  /*12850*/  FSEL R174, R214, -INF , !P3 ;  /* 0xff800000d6ae7808 */ /* 0x000fe20005800000 */
[----:B------:R-:W-:Y:S01]  /*12860*/  IMAD.MOV.U32 R130, RZ, RZ, R173 ;  /* 0x000000ffff827224 */ /* 0x000fe200078e00ad */
[----:B------:R-:W-:Y:S02]  /*12870*/  FSEL R173, R215, -INF , !P2 ;  /* 0xff800000d7ad7808 */ /* 0x000fe40005000000 */
[----:B------:R-:W-:-:S02]  /*12880*/  ISETP.GE.AND P3, PT, R24, R53, PT ;  /* 0x000000351800720c */ /* 0x000fc40003f66270 */
[-C--:B------:R-:W-:Y:S02]  /*12890*/  ISETP.GE.AND P2, PT, R23, R53.reuse, PT ;  /* 0x000000351700720c */ /* 0x080fe40003f46270 */
[----:B------:R-:W-:Y:S02]  /*128a0*/  FSEL R182, R182, -INF , !P3 ;  /* 0xff800000b6b67808 */ /* 0x000fe40005800000 */
[----:B------:R-:W-:Y:S02]  /*128b0*/  FSEL R181, R234, -INF , !P2 ;  /* 0xff800000eab57808 */ /* 0x000fe40005000000 */
[-C--:B------:R-:W-:Y:S02]  /*128c0*/  ISETP.GE.AND P3, PT, R21, R53.reuse, PT ;  /* 0x000000351500720c */ /* 0x080fe40003f66270 */
[----:B------:R-:W-:Y:S02]  /*128d0*/  ISETP.GE.AND P2, PT, R20, R53, PT ;  /* 0x000000351400720c */ /* 0x000fe40003f46270 */
[----:B------:R-:W-:-:S02]  /*128e0*/  ISETP.GE.AND P5, PT, R18, R52, PT ;  /* 0x000000341200720c */ /* 0x000fc40003fa6270 */
[----:B------:R-:W-:Y:S02]  /*128f0*/  FSEL R187, R187, -INF , !P3 ;  /* 0xff800000bbbb7808 */ /* 0x000fe40005800000 */
[----:B------:R-:W-:Y:S02]  /*12900*/  FSEL R186, R186, -INF , !P2 ;  /* 0xff800000baba7808 */ /* 0x000fe40005000000 */
[-C--:B------:R-:W-:Y:S02]  /*12910*/  ISETP.GE.AND P3, PT, R18, R53.reuse, PT ;  /* 0x000000351200720c */ /* 0x080fe40003f66270 */
[----:B------:R-:W-:Y:S02]  /*12920*/  ISETP.GE.AND P2, PT, R17, R53, PT ;  /* 0x000000351100720c */ /* 0x000fe40003f46270 */
[----:B------:R-:W-:Y:S01]  /*12930*/  FSEL R78, R249, -INF , !P5 ;  /* 0xff800000f94e7808 */ /* 0x000fe20006800000 */
[----:B------:R-:W-:Y:S01]  /*12940*/  IMAD.MOV.U32 R40, RZ, RZ, R189 ;  /* 0x000000ffff287224 */ /* 0x000fe200078e00bd */
[----:B------:R-:W-:-:S02]  /*12950*/  ISETP.GE.AND P5, PT, R15, R52, PT ;  /* 0x000000340f00720c */ /* 0x000fc40003fa6270 */
[----:B------:R-:W-:Y:S02]  /*12960*/  FSEL R189, R251, -INF , !P3 ;  /* 0xff800000fbbd7808 */ /* 0x000fe40005800000 */
[----:B------:R-:W-:Y:S02]  /*12970*/  FSEL R184, R184, -INF , !P2 ;  /* 0xff800000b8b87808 */ /* 0x000fe40005000000 */
[-C--:B------:R-:W-:Y:S02]  /*12980*/  ISETP.GE.AND P3, PT, R15, R53.reuse, PT ;  /* 0x000000350f00720c */ /* 0x080fe40003f66270 */
[C---:B------:R-:W-:Y:S02]  /*12990*/  ISETP.GE.AND P6, PT, R14.reuse, R52, PT ;  /* 0x000000340e00720c */ /* 0x040fe40003fc6270 */
[----:B------:R-:W-:Y:S02]  /*129a0*/  ISETP.GE.AND P2, PT, R14, R53, PT ;  /* 0x000000350e00720c */ /* 0x000fe40003f46270 */
[----:B------:R-:W-:-:S02]  /*129b0*/  FSEL R63, R227, -INF , !P5 ;  /* 0xff800000e33f7808 */ /* 0x000fc40006800000 */
[----:B------:R-:W-:Y:S02]  /*129c0*/  ISETP.GE.AND P5, PT, R12, R52, PT ;  /* 0x000000340c00720c */ /* 0x000fe40003fa6270 */
[----:B------:R-:W-:Y:S01]  /*129d0*/  FSEL R74, R217, -INF , !P3 ;  /* 0xff800000d94a7808 */ /* 0x000fe20005800000 */
[----:B------:R-:W-:Y:S01]  /*129e0*/  IMAD.MOV.U32 R217, RZ, RZ, R131 ;  /* 0x000000ffffd97224 */ /* 0x000fe200078e0083 */
[----:B------:R-:W-:Y:S02]  /*129f0*/  FSEL R61, R43, -INF , !P6 ;  /* 0xff8000002b3d7808 */ /* 0x000fe40007000000 */
[----:B------:R-:W-:Y:S01]  /*12a00*/  FSEL R71, R40, -INF , !P2 ;  /* 0xff80000028477808 */ /* 0x000fe20005000000 */
[----:B------:R-:W-:Y:S01]  /*12a10*/  IMAD.MOV.U32 R40, RZ, RZ, R130 ;  /* 0x000000ffff287224 */ /* 0x000fe200078e0082 */
[----:B------:R-:W2:Y:S01]  /*12a20*/  LDL R43, [R1+0xb0] ;  /* 0x0000b000012b7983 */ /* 0x000ea20000100800 */
[----:B------:R-:W-:-:S03]  /*12a30*/  ISETP.GE.AND P3, PT, R12, R53, PT ;  /* 0x000000350c00720c */ /* 0x000fc60003f66270 */
[----:B------:R-:W2:Y:S01]  /*12a40*/  LDL.LU.64 R130, [R1+0x310] ;  /* 0x0003100001827983 */ /* 0x000ea20000300a00 */
[-C--:B------:R-:W-:Y:S02]  /*12a50*/  ISETP.GE.AND P1, PT, R13, R53.reuse, PT ;  /* 0x000000350d00720c */ /* 0x080fe40003f26270 */
[----:B------:R-:W-:Y:S02]  /*12a60*/  ISETP.GE.AND P2, PT, R11, R53, PT ;  /* 0x000000350b00720c */ /* 0x000fe40003f46270 */
[-C--:B------:R-:W-:Y:S02]  /*12a70*/  ISETP.GE.AND P4, PT, R13, R52.reuse, PT ;  /* 0x000000340d00720c */ /* 0x080fe40003f86270 */
[----:B------:R-:W-:Y:S02]  /*12a80*/  FSEL R68, R40, -INF , !P2 ;  /* 0xff80000028447808 */ /* 0x000fe40005000000 */
[----:B------:R-:W-:Y:S02]  /*12a90*/  FSEL R60, R238, -INF , !P4 ;  /* 0xff800000ee3c7808 */ /* 0x000fe40006000000 */
[----:B------:R-:W-:-:S04]  /*12aa0*/  ISETP.GE.AND P4, PT, R10, R52, PT ;  /* 0x000000340a00720c */ /* 0x000fc80003f86270 */
[----:B------:R-:W-:Y:S02]  /*12ab0*/  FSEL R27, R229, -INF , !P4 ;  /* 0xff800000e51b7808 */ /* 0x000fe40006000000 */
[----:B---3--:R-:W-:Y:S02]  /*12ac0*/  FSEL R57, R45, -INF , !P5 ;  /* 0xff8000002d397808 */ /* 0x008fe40006800000 */
[----:B------:R-:W3:Y:S01]  /*12ad0*/  LDL R45, [R1+0xb4] ;  /* 0x0000b400012d7983 */ /* 0x000ee20000100800 */
[----:B----4-:R-:W-:-:S03]  /*12ae0*/  FSEL R69, R44, -INF , !P3 ;  /* 0xff8000002c457808 */ /* 0x010fc60005800000 */
[----:B------:R-:W4:Y:S01]  /*12af0*/  LDL R44, [R1+0xbc] ;  /* 0x0000bc00012c7983 */ /* 0x000f220000100800 */
[----:B--2---:R-:W-:-:S03]  /*12b00*/  FSEL R70, R42, -INF , !P1 ;  /* 0xff8000002a467808 */ /* 0x004fc60004800000 */
[----:B------:R-:W2:Y:S04]  /*12b10*/  LDL R42, [R1+0xb8] ;  /* 0x0000b800012a7983 */ /* 0x000ea80000100800 */
[----:B------:R-:W2:Y:S01]  /*12b20*/  LDL.LU R40, [R1+0x98] ;  /* 0x0000980001287983 */ /* 0x000ea20000300800 */
[----:B------:R-:W-:-:S03]  /*12b30*/  ISETP.GE.AND P1, PT, R10, R53, PT ;  /* 0x000000350a00720c */ /* 0x000fc60003f26270 */
[----:B------:R-:W2:Y:S01]  /*12b40*/  LDL.LU R229, [R1+0x94] ;  /* 0x0000940001e57983 */ /* 0x000ea20000300800 */
[----:B------:R-:W-:-:S03]  /*12b50*/  FSEL R67, R201, -INF , !P1 ;  /* 0xff800000c9437808 */ /* 0x000fc60004800000 */
[----:B------:R-:W2:Y:S01]  /*12b60*/  LDL.LU R201, [R1+0x9c] ;  /* 0x00009c0001c97983 */ /* 0x000ea20000300800 */
[----:B------:R-:W-:Y:S01]  /*12b70*/  FMNMX.FTZ R0, R136, R33, !PT ;  /* 0x0000002188007209 */ /* 0x000fe20007810000 */
[----:B------:R-:W-:Y:S01]  /*12b80*/  USHF.L.U32 UR4, UR6, 0x2, URZ ;  /* 0x0000000206047899 */ /* 0x000fe2000800063f */
[----:B------:R-:W-:Y:S02]  /*12b90*/  ISETP.GE.AND P6, PT, R11, R52, PT ;  /* 0x000000340b00720c */ /* 0x000fe40003fc6270 */
[----:B------:R-:W-:Y:S01]  /*12ba0*/  FMNMX.FTZ R0, R34, R0, !PT ;  /* 0x0000000022007209 */ /* 0x000fe20007810000 */
[----:B------:R-:W-:Y:S01]  /*12bb0*/  ULOP3.LUT UR4, UR4, UR35, URZ, 0x3c, !UPT ;  /* 0x0000002304047292 */ /* 0x000fe2000f8e3c3f */
[----:B------:R-:W-:Y:S02]  /*12bc0*/  FSEL R29, R217, -INF , !P6 ;  /* 0xff800000d91d7808 */ /* 0x000fe40007000000 */
[----:B------:R-:W-:Y:S02]  /*12bd0*/  FMNMX.FTZ R0, R37, R0, !PT ;  /* 0x0000000025007209 */ /* 0x000fe40007810000 */
[----:B------:R-:W-:-:S02]  /*12be0*/  ISETP.GE.AND P6, PT, R8, R52, PT ;  /* 0x000000340800720c */ /* 0x000fc40003fc6270 */
[----:B------:R-:W-:Y:S02]  /*12bf0*/  ISETP.GE.AND P2, PT, R8, R53, PT ;  /* 0x000000350800720c */ /* 0x000fe40003f46270 */
[----:B------:R-:W-:Y:S02]  /*12c00*/  FMNMX.FTZ R14, R38, R0, !PT ;  /* 0x00000000260e7209 */ /* 0x000fe40007810000 */
[----:B------:R-:W-:Y:S02]  /*12c10*/  LOP3.LUT R8, R139, UR4, RZ, 0x3c, !PT ;  /* 0x000000048b087c12 */ /* 0x000fe4000f8e3cff */
[----:B------:R-:W-:-:S03]  /*12c20*/  FMNMX.FTZ R13, R49, R14, !PT ;  /* 0x0000000e310d7209 */ /* 0x000fc60007810000 */
[----:B------:R-:W-:-:S05]  /*12c30*/  IMAD.WIDE.U32 R14, R8, -0x326172a9, RZ ;  /* 0xcd9e8d57080e7825 */ /* 0x000fca00078e00ff */
[----:B------:R-:W-:Y:S01]  /*12c40*/  STL.64 [R1+0x148], R14 ;  /* 0x0001480e01007387 */ /* 0x000fe20000100a00 */
[----:B------:R-:W-:-:S04]  /*12c50*/  ISETP.GE.AND P4, PT, R7, R52, PT ;  /* 0x000000340700720c */ /* 0x000fc80003f86270 */
[----:B------:R-:W-:Y:S02]  /*12c60*/  FSEL R24, R41, -INF , !P4 ;  /* 0xff80000029187808 */ /* 0x000fe40006000000 */
[----:B------:R-:W2:Y:S01]  /*12c70*/  LDL R41, [R1+0xc4] ;  /* 0x0000c40001297983 */ /* 0x000ea20000100800 */
[-C--:B------:R-:W-:Y:S02]  /*12c80*/  ISETP.GE.AND P1, PT, R7, R53.reuse, PT ;  /* 0x000000350700720c */ /* 0x080fe40003f26270 */
[C---:B------:R-:W-:Y:S02]  /*12c90*/  ISETP.GE.AND P3, PT, R9.reuse, R53, PT ;  /* 0x000000350900720c */ /* 0x040fe40003f66270 */
[----:B------:R-:W-:-:S04]  /*12ca0*/  ISETP.GE.AND P5, PT, R9, R52, PT ;  /* 0x000000340900720c */ /* 0x000fc80003fa6270 */
[----:B------:R-:W-:Y:S02]  /*12cb0*/  FSEL R26, R43, -INF , !P5 ;  /* 0xff8000002b1a7808 */ /* 0x000fe40006800000 */
[----:B------:R-:W-:Y:S02]  /*12cc0*/  ISETP.GE.AND P5, PT, R6, R52, PT ;  /* 0x000000340600720c */ /* 0x000fe40003fa6270 */
        /* <DEDUP_REMOVED lines=26> */
[----:B---3--:R-:W-:Y:S02]  /*12e70*/  FSEL R25, R45, -INF , !P6 ;  /* 0xff8000002d197808 */ /* 0x008fe40007000000 */
[----:B------:R-:W3:Y:S01]  /*12e80*/  LDL R45, [R1+0xd0] ;  /* 0x0000d000012d7983 */ /* 0x000ee20000100800 */
[----:B----4-:R-:W-:Y:S01]  /*12e90*/  FSEL R65, R44, -INF , !P2 ;  /* 0xff8000002c417808 */ /* 0x010fe20005000000 */
[----:B------:R-:W-:Y:S02]  /*12ea0*/  IMAD.MOV.U32 R44, RZ, RZ, R47 ;  /* 0x000000ffff2c7224 */ /* 0x000fe400078e002f */
[----:B------:R-:W4:Y:S01]  /*12eb0*/  LDL R47, [R1+0xd4] ;  /* 0x0000d400012f7983 */ /* 0x000f220000100800 */
[----:B--2---:R-:W-:-:S03]  /*12ec0*/  FSEL R64, R40, -INF , !P1 ;  /* 0xff80000028407808 */ /* 0x004fc60004800000 */
[----:B------:R-:W2:Y:S01]  /*12ed0*/  LDL R40, [R1+0xdc] ;  /* 0x0000dc0001287983 */ /* 0x000ea20000100800 */
[----:B------:R-:W-:Y:S02]  /*12ee0*/  FSEL R66, R42, -INF , !P3 ;  /* 0xff8000002a427808 */ /* 0x000fe40005800000 */
[----:B------:R-:W-:-:S04]  /*12ef0*/  ISETP.GE.AND P3, PT, R6, R53, PT ;  /* 0x000000350600720c */ /* 0x000fc80003f66270 */
[----:B------:R-:W-:Y:S02]  /*12f00*/  FSEL R62, R201, -INF , !P3 ;  /* 0xff800000c93e7808 */ /* 0x000fe40005800000 */
[----:B------:R-:W2:Y:S01]  /*12f10*/  LDL R201, [R1+0xcc] ;  /* 0x0000cc0001c97983 */ /* 0x000ea20000100800 */
[----:B------:R-:W-:-:S03]  /*12f20*/  FSEL R23, R229, -INF , !P5 ;  /* 0xff800000e5177808 */ /* 0x000fc60006800000 */
[----:B------:R-:W2:Y:S01]  /*12f30*/  LDL R229, [R1+0xc8] ;  /* 0x0000c80001e57983 */ /* 0x000ea20000100800 */
        /* <DEDUP_REMOVED lines=29> */
[----:B------:R-:W-:-:S03]  /*13110*/  FMNMX.FTZ R10, R102, R10, !PT ;  /* 0x0000000a660a7209 */ /* 0x000fc60007810000 */
[----:B------:R-:W1:Y:S01]  /*13120*/  SHFL.BFLY PT, R11, R0, 0x2, 0x1f ;  /* 0x0c401f00000b7f89 */ /* 0x000e6200000e0000 */
[----:B------:R-:W-:-:S04]  /*13130*/  FMNMX.FTZ R10, R103, R10, !PT ;  /* 0x0000000a670a7209 */ /* 0x000fc80007810000 */
[----:B------:R-:W-:-:S04]  /*13140*/  FMNMX.FTZ R10, R96, R10, !PT ;  /* 0x0000000a600a7209 */ /* 0x000fc80007810000 */
[----:B------:R-:W-:-:S05]  /*13150*/  FMNMX.FTZ R10, R94, R10, !PT ;  /* 0x0000000a5e0a7209 */ /* 0x000fca0007810000 */
[----:B------:R-:W1:Y:S01]  /*13160*/  SHFL.BFLY PT, R12, R10, 0x2, 0x1f ;  /* 0x0c401f000a0c7f89 */ /* 0x000e6200000e0000 */
[----:B------:R-:W-:Y:S02]  /*13170*/  LOP3.LUT R6, R15, UR21, R130, 0x96, !PT ;  /* 0x000000150f067c12 */ /* 0x000fe4000f8e9682 */
[----:B------:R-:W-:-:S03]  /*13180*/  LOP3.LUT R8, R129, UR19, R14, 0x96, !PT ;  /* 0x0000001381087c12 */ /* 0x000fc6000f8e960e */
[----:B------:R-:W-:Y:S01]  /*13190*/  IMAD.WIDE.U32 R6, R6, -0x2daee0ad, RZ ;  /* 0xd2511f5306067825 */ /* 0x000fe200078e00ff */
[----:B-1----:R-:W-:-:S03]  /*131a0*/  FMNMX.FTZ R0, R0, R11, !PT ;  /* 0x0000000b00007209 */ /* 0x002fc60007810000 */
[----:B------:R-:W-:Y:S01]  /*131b0*/  IMAD.WIDE.U32 R8, R8, -0x2daee0ad, RZ ;  /* 0xd2511f5308087825 */ /* 0x000fe200078e00ff */
[CC--:B------:R-:W-:Y:S01]  /*131c0*/  ISETP.GE.AND P6, PT, R5.reuse, R52.reuse, PT ;  /* 0x000000340500720c */ /* 0x0c0fe20003fc6270 */
[----:B------:R-:W1:Y:S01]  /*131d0*/  SHFL.BFLY PT, R13, R0, 0x1, 0x1f ;  /* 0x0c201f00000d7f89 */ /* 0x000e6200000e0000 */
[-C--:B------:R-:W-:Y:S02]  /*131e0*/  ISETP.GE.AND P2, PT, R5, R53.reuse, PT ;  /* 0x000000350500720c */ /* 0x080fe40003f46270 */
[----:B------:R-:W-:Y:S02]  /*131f0*/  LOP3.LUT R5, R7, UR18, R204, 0x96, !PT ;  /* 0x0000001207057c12 */ /* 0x000fe4000f8e96cc */
[----:B------:R-:W-:Y:S02]  /*13200*/  LOP3.LUT R6, R9, UR16, R6, 0x96, !PT ;  /* 0x0000001009067c12 */ /* 0x000fe4000f8e9606 */
[C---:B------:R-:W-:Y:S02]  /*13210*/  ISETP.GE.AND P4, PT, R4.reuse, R52, PT ;  /* 0x000000340400720c */ /* 0x040fe40003f86270 */
[----:B------:R-:W-:Y:S01]  /*13220*/  ISETP.GE.AND P1, PT, R4, R53, PT ;  /* 0x000000350400720c */ /* 0x000fe20003f26270 */
[----:B------:R-:W-:Y:S01]  /*13230*/  IMAD.WIDE.U32 R4, R5, -0x326172a9, RZ ;  /* 0xcd9e8d5705047825 */ /* 0x000fe200078e00ff */
[----:B------:R-:W-:-:S03]  /*13240*/  FMNMX.FTZ R9, R10, R12, !PT ;  /* 0x0000000c0a097209 */ /* 0x000fc60007810000 */
[----:B------:R-:W-:-:S05]  /*13250*/  IMAD.WIDE.U32 R10, R6, -0x326172a9, RZ ;  /* 0xcd9e8d57060a7825 */ /* 0x000fca00078e00ff */
[----:B------:R-:W-:Y:S02]  /*13260*/  LOP3.LUT R6, R11, UR15, R4, 0x96, !PT ;  /* 0x0000000f0b067c12 */ /* 0x000fe4000f8e9604 */
[----:B------:R-:W1:Y:S01]  /*13270*/  SHFL.BFLY PT, R11, R9, 0x1, 0x1f ;  /* 0x0c201f00090b7f89 */ /* 0x000e6200000e0000 */
[----:B------:R-:W-:Y:S02]  /*13280*/  LOP3.LUT R5, R5, UR17, R128, 0x96, !PT ;  /* 0x0000001105057c12 */ /* 0x000fe4000f8e9680 */
[----:B-1----:R-:W-:Y:S01]  /*13290*/  FMNMX.FTZ R43, R0, R13, !PT ;  /* 0x0000000d002b7209 */ /* 0x002fe20007810000 */
[----:B------:R-:W-:Y:S01]  /*132a0*/  IMAD.WIDE.U32 R12, R6, -0x2daee0ad, RZ ;  /* 0xd2511f53060c7825 */ /* 0x000fe200078e00ff */
[----:B------:R-:W-:Y:S02]  /*132b0*/  ISETP.GE.AND P3, PT, R3, R52, PT ;  /* 0x000000340300720c */ /* 0x000fe40003f66270 */
[----:B------:R-:W-:Y:S01]  /*132c0*/  FSEL R58, R44, -INF , !P2 ;  /* 0xff8000002c3a7808 */ /* 0x000fe20005000000 */
[----:B------:R-:W-:Y:S01]  /*132d0*/  IMAD.WIDE.U32 R4, R5, -0x2daee0ad, RZ ;  /* 0xd2511f5305047825 */ /* 0x000fe200078e00ff */
[----:B------:R-:W-:-:S02]  /*132e0*/  FSETP.NEU.FTZ.AND P2, PT, R43, -INF , PT ;  /* 0xff8000002b00780b */ /* 0x000fc40003f5d000 */
[----:B------:R-:W-:Y:S02]  /*132f0*/  ISETP.GE.AND P5, PT, R2, R52, PT ;  /* 0x000000340200720c */ /* 0x000fe40003fa6270 */
[----:B------:R-:W-:Y:S02]  /*13300*/  LOP3.LUT R0, R5, UR14, R8, 0x96, !PT ;  /* 0x0000000e05007c12 */ /* 0x000fe4000f8e9608 */
[----:B------:R-:W-:-:S03]  /*13310*/  LOP3.LUT R4, R13, UR12, R4, 0x96, !PT ;  /* 0x0000000c0d047c12 */ /* 0x000fc6000f8e9604 */
[----:B------:R-:W-:-:S04]  /*13320*/  IMAD.WIDE.U32 R6, R0, -0x326172a9, RZ ;  /* 0xcd9e8d5700067825 */ /* 0x000fc800078e00ff */
[----:B------:R-:W-:Y:S01]  /*13330*/  IMAD.WIDE.U32 R4, R4, -0x326172a9, RZ ;  /* 0xcd9e8d5704047825 */ /* 0x000fe200078e00ff */
[----:B------:R-:W-:Y:S02]  /*13340*/  FMNMX.FTZ R42, R9, R11, !PT ;  /* 0x0000000b092a7209 */ /* 0x000fe40007810000 */
[----:B------:R-:W-:Y:S02]  /*13350*/  FSEL R14, R46, -INF , !P3 ;  /* 0xff8000002e0e7808 */ /* 0x000fe40005800000 */
[----:B------:R-:W-:Y:S02]  /*13360*/  LOP3.LUT R9, R4, 0xffff, RZ, 0xc0, !PT ;  /* 0x0000ffff04097812 */ /* 0x000fe400078ec0ff */
[----:B------:R-:W-:Y:S02]  /*13370*/  FSETP.NEU.FTZ.AND P3, PT, R42, -INF , PT ;  /* 0xff8000002a00780b */ /* 0x000fe40003f7d000 */
[----:B------:R-:W-:Y:S02]  /*13380*/  LOP3.LUT R10, R7, UR13, R10, 0x96, !PT ;  /* 0x0000000d070a7c12 */ /* 0x000fe4000f8e960a */
[----:B------:R-:W-:-:S02]  /*13390*/  FSEL R13, R41, -INF , !P5 ;  /* 0xff800000290d7808 */ /* 0x000fc40006800000 */
[----:B------:R-:W-:Y:S02]  /*133a0*/  LOP3.LUT R7, R4, 0xff, RZ, 0xc0, !PT ;  /* 0x000000ff04077812 */ /* 0x000fe400078ec0ff */
[----:B------:R-:W-:Y:S01]  /*133b0*/  SHF.R.U32.HI R8, RZ, 0x10, R4 ;  /* 0x00000010ff087819 */ /* 0x000fe20000011604 */
[----:B------:R-:W-:Y:S04]  /*133c0*/  STL [R1+0x40], R43 ;  /* 0x0000402b01007387 */ /* 0x000fe80000100800 */
[----:B------:R-:W-:Y:S01]  /*133d0*/  STL [R1+0x3c], R42 ;  /* 0x00003c2a01007387 */ /* 0x000fe20000100800 */
[----:B---3--:R-:W-:Y:S02]  /*133e0*/  FSEL R22, R45, -INF , !P6 ;  /* 0xff8000002d167808 */ /* 0x008fe40007000000 */
[----:B------:R-:W-:Y:S01]  /*133f0*/  ISETP.GE.AND P6, PT, R3, R53, PT ;  /* 0x000000350300720c */ /* 0x000fe20003fc6270 */
[----:B------:R-:W-:Y:S01]  /*13400*/  FMUL.FTZ R3, R43, UR43 ;  /* 0x0000002b2b037c20 */ /* 0x000fe20008410000 */
[----:B----4-:R-:W-:-:S02]  /*13410*/  FSEL R15, R47, -INF , !P4 ;  /* 0xff8000002f0f7808 */ /* 0x010fc40006000000 */
[----:B------:R-:W-:Y:S02]  /*13420*/  ISETP.GE.AND P4, PT, R2, R53, PT ;  /* 0x000000350200720c */ /* 0x000fe40003f86270 */
[----:B------:R-:W-:-:S05]  /*13430*/  FSEL R2, R3, RZ, P2 ;  /* 0x000000ff03027208 */ /* 0x000fca0001000000 */
[----:B------:R-:W-:Y:S01]  /*13440*/  FFMA.FTZ R0, R33, UR43, -R2 ;  /* 0x0000002b21007c23 */ /* 0x000fe20008010802 */
[----:B------:R-:W-:Y:S01]  /*13450*/  LOP3.LUT R3, R5, UR39, R6, 0x96, !PT ;  /* 0x0000002705037c12 */ /* 0x000fe2000f8e9606 */
[----:B------:R-:W-:Y:S02]  /*13460*/  FFMA.FTZ R5, R34, UR43, -R2 ;  /* 0x0000002b22057c23 */ /* 0x000fe40008010802 */
[----:B------:R1:W-:Y:S01]  /*13470*/  MUFU.EX2 R56, R0 ;  /* 0x0000000000387308 */ /* 0x0003e20000000800 */
[----:B------:R-:W-:-:S07]  /*13480*/  SHF.R.U32.HI R6, RZ, 0x18, R4 ;  /* 0x00000018ff067819 */ /* 0x000fce0000011604 */
[----:B------:R3:W4:Y:S01]  /*13490*/  MUFU.EX2 R104, R5 ;  /* 0x0000000500687308 */ /* 0x0007220000000800 */
[----:B-1----:R-:W-:-:S05]  /*134a0*/  FMUL.FTZ R0, R42, UR43 ;  /* 0x0000002b2a007c20 */ /* 0x002fca0008410000 */
[----:B------:R-:W-:Y:S02]  /*134b0*/  FSEL R0, R0, RZ, P3 ;  /* 0x000000ff00007208 */ /* 0x000fe40001800000 */
[C---:B---3--:R-:W-:Y:S02]  /*134c0*/  LOP3.LUT R5, R3.reuse, 0xff, RZ, 0xc0, !PT ;  /* 0x000000ff03057812 */ /* 0x048fe400078ec0ff */
[----:B------:R-:W-:Y:S02]  /*134d0*/  LOP3.LUT R4, R3, 0xffff, RZ, 0xc0, !PT ;  /* 0x0000ffff03047812 */ /* 0x000fe400078ec0ff */
[----:B------:R-:W-:Y:S01]  /*134e0*/  ISETP.LE.U32.AND P5, PT, R5, UR23, PT ;  /* 0x0000001705007c0c */ /* 0x000fe2000bfa3070 */
[----:B------:R-:W-:Y:S01]  /*134f0*/  FFMA.FTZ R5, R35, UR43, -R0 ;  /* 0x0000002b23057c23 */ /* 0x000fe20008010800 */
[----:B------:R-:W-:-:S03]  /*13500*/  SHF.R.U32.HI R4, RZ, 0x8, R4 ;  /* 0x00000008ff047819 */ /* 0x000fc60000011604 */
[----:B------:R1:W-:Y:S01]  /*13510*/  MUFU.EX2 R59, R5 ;  /* 0x00000005003b7308 */ /* 0x0003e20000000800 */
[----:B------:R-:W-:Y:S02]  /*13520*/  LOP3.LUT R4, R4, 0xffff, RZ, 0xc0, !PT ;  /* 0x0000ffff04047812 */ /* 0x000fe400078ec0ff */
[----:B--2---:R-:W-:Y:S02]  /*13530*/  FSEL R53, R40, -INF , !P1 ;  /* 0xff80000028357808 */ /* 0x004fe40004800000 */
[----:B------:R-:W-:Y:S02]  /*13540*/  ISETP.LE.U32.AND P1, PT, R4, UR23, PT ;  /* 0x0000001704007c0c */ /* 0x000fe4000bf23070 */
[----:B----4-:R-:W-:Y:S01]  /*13550*/  F2FP.F16.F32.PACK_AB R4, R104, R56 ;  /* 0x000000386804723e */ /* 0x010fe200000000ff */
[----:B-1----:R-:W-:-:S04]  /*13560*/  FFMA.FTZ R5, R36, UR43, -R0 ;  /* 0x0000002b24057c23 */ /* 0x002fc80008010800 */
[----:B------:R-:W1:Y:S01]  /*13570*/  MUFU.EX2 R211, R5 ;  /* 0x0000000500d37308 */ /* 0x000e620000000800 */
[C---:B------:R-:W-:Y:S02]  /*13580*/  PRMT R246, R4.reuse, 0x7610, R246 ;  /* 0x0000761004f67816 */ /* 0x040fe400000000f6 */
[----:B------:R-:W-:Y:S02]  /*13590*/  PRMT R243, R4, 0x7632, R243 ;  /* 0x0000763204f37816 */ /* 0x000fe400000000f3 */
[----:B------:R-:W-:Y:S02]  /*135a0*/  SHF.R.U32.HI R4, RZ, 0x18, R3 ;  /* 0x00000018ff047819 */ /* 0x000fe40000011603 */
[----:B------:R-:W-:Y:S02]  /*135b0*/  FSEL R50, R201, -INF , !P4 ;  /* 0xff800000c9327808 */ /* 0x000fe40006000000 */
[----:B------:R-:W-:Y:S01]  /*135c0*/  ISETP.LE.U32.AND P4, PT, R4, UR23, PT ;  /* 0x0000001704007c0c */ /* 0x000fe2000bf83070 */
[----:B------:R-:W-:Y:S01]  /*135d0*/  @!P5 HADD2 R72, -R246.H0_H0, -RZ.H0_H0 ;  /* 0xa00000fff648d230 */ /* 0x000fe20000000900 */
[----:B-1----:R-:W-:-:S04]  /*135e0*/  F2FP.F16.F32.PACK_AB R4, R211, R59 ;  /* 0x0000003bd304723e */ /* 0x002fc800000000ff */
[C---:B------:R-:W-:Y:S02]  /*135f0*/  PRMT R241, R4.reuse, 0x7632, R241 ;  /* 0x0000763204f17816 */ /* 0x040fe400000000f1 */
[----:B------:R-:W-:Y:S01]  /*13600*/  PRMT R237, R4, 0x7610, R237 ;  /* 0x0000761004ed7816 */ /* 0x000fe200000000ed */
[----:B------:R-:W-:Y:S01]  /*13610*/  FFMA.FTZ R4, R37, UR43, -R2 ;  /* 0x0000002b25047c23 */ /* 0x000fe20008010802 */
[----:B------:R-:W-:-:S03]  /*13620*/  SHF.R.U32.HI R3, RZ, 0x10, R3 ;  /* 0x00000010ff037819 */ /* 0x000fc60000011603 */
[----:B------:R-:W-:Y:S01]  /*13630*/  @!P4 HADD2 R209, -R241.H0_H0, -RZ.H0_H0 ;  /* 0xa00000fff1d1c230 */ /* 0x000fe20000000900 */
[----:B------:R-:W-:Y:S01]  /*13640*/  PRMT R5, R246, 0x5410, R243 ;  /* 0x00005410f6057816 */ /* 0x000fe200000000f3 */
[----:B------:R-:W-:Y:S01]  /*13650*/  @!P1 HADD2 R73, -R243.H0_H0, -RZ.H0_H0 ;  /* 0xa00000fff3499230 */ /* 0x000fe20000000900 */
[----:B------:R-:W-:Y:S01]  /*13660*/  LOP3.LUT R3, R3, 0xff, RZ, 0xc0, !PT ;  /* 0x000000ff03037812 */ /* 0x000fe200078ec0ff */
[----:B------:R1:W-:Y:S01]  /*13670*/  MUFU.EX2 R201, R4 ;  /* 0x0000000400c97308 */ /* 0x0003e20000000800 */
[----:B------:R-:W-:Y:S02]  /*13680*/  @!P5 PRMT R246, R72, 0x5410, RZ ;  /* 0x0000541048f6d816 */ /* 0x000fe400000000ff */
[----:B------:R-:W-:-:S03]  /*13690*/  @!P1 PRMT R243, R73, 0x5410, RZ ;  /* 0x0000541049f39816 */ /* 0x000fc600000000ff */
[----:B------:R-:W-:Y:S04]  /*136a0*/  STL [R1+0x3f4], R246 ;  /* 0x0003f4f601007387 */ /* 0x000fe80000100800 */
[----:B------:R2:W-:Y:S01]  /*136b0*/  STL [R1+0x2d8], R5 ;  /* 0x0002d80501007387 */ /* 0x0005e20000100800 */
[----:B-1----:R-:W-:Y:S02]  /*136c0*/  PRMT R4, R237, 0x5410, R241 ;  /* 0x00005410ed047816 */ /* 0x002fe400000000f1 */
[----:B------:R-:W-:Y:S02]  /*136d0*/  @!P4 PRMT R241, R209, 0x5410, RZ ;  /* 0x00005410d1f1c816 */ /* 0x000fe400000000ff */
[----:B------:R-:W-:Y:S01]  /*136e0*/  ISETP.LE.U32.AND P4, PT, R3, UR23, PT ;  /* 0x0000001703007c0c */ /* 0x000fe2000bf83070 */
[----:B------:R-:W-:Y:S01]  /*136f0*/  FFMA.FTZ R3, R38, UR43, -R2 ;  /* 0x0000002b26037c23 */ /* 0x000fe20008010802 */
[----:B------:R-:W-:Y:S03]  /*13700*/  STL [R1+0x3f8], R243 ;  /* 0x0003f8f301007387 */ /* 0x000fe60000100800 */
[----:B------:R1:W3:Y:S01]  /*13710*/  MUFU.EX2 R214, R3 ;  /* 0x0000000300d67308 */ /* 0x0002e20000000800 */
[----:B------:R4:W-:Y:S01]  /*13720*/  STL [R1+0x2d0], R4 ;  /* 0x0002d00401007387 */ /* 0x0009e20000100800 */
[----:B--2---:R-:W-:-:S04]  /*13730*/  LOP3.LUT R5, R8, 0xff, RZ, 0xc0, !PT ;  /* 0x000000ff08057812 */ /* 0x004fc800078ec0ff */
[----:B------:R-:W-:Y:S02]  /*13740*/  ISETP.LE.U32.AND P1, PT, R5, UR23, PT ;  /* 0x0000001705007c0c */ /* 0x000fe4000bf23070 */
[----:B------:R-:W-:Y:S02]  /*13750*/  FSEL R52, R229, -INF , !P6 ;  /* 0xff800000e5347808 */ /* 0x000fe40007000000 */
[----:B------:R-:W-:Y:S02]  /*13760*/  ISETP.LE.U32.AND P6, PT, R7, UR23, PT ;  /* 0x0000001707007c0c */ /* 0x000fe4000bfc3070 */
[----:B------:R-:W-:Y:S01]  /*13770*/  ISETP.LE.U32.AND P5, PT, R6, UR23, PT ;  /* 0x0000001706007c0c */ /* 0x000fe2000bfa3070 */
[----:B----4-:R-:W-:-:S04]  /*13780*/  IMAD.WIDE.U32 R4, R10, -0x2daee0ad, RZ ;  /* 0xd2511f530a047825 */ /* 0x010fc800078e00ff */
[----:B------:R-:W-:Y:S01]  /*13790*/  @!P4 HADD2 R210, -R237.H0_H0, -RZ.H0_H0 ;  /* 0xa00000ffedd2c230 */ /* 0x000fe20000000900 */
[C---:B------:R-:W-:Y:S02]  /*137a0*/  LOP3.LUT R7, R4.reuse, 0xff, RZ, 0xc0, !PT ;  /* 0x000000ff04077812 */ /* 0x040fe400078ec0ff */
[----:B------:R-:W-:Y:S02]  /*137b0*/  LOP3.LUT R11, R4, 0xffff, RZ, 0xc0, !PT ;  /* 0x0000ffff040b7812 */ /* 0x000fe400078ec0ff */
[--C-:B------:R-:W-:Y:S02]  /*137c0*/  SHF.R.U32.HI R8, RZ, 0x10, R4.reuse ;  /* 0x00000010ff087819 */ /* 0x100fe40000011604 */
[----:B------:R-:W-:Y:S02]  /*137d0*/  SHF.R.U32.HI R6, RZ, 0x18, R4 ;  /* 0x00000018ff067819 */ /* 0x000fe40000011604 */
[----:B------:R-:W-:Y:S02]  /*137e0*/  SHF.R.U32.HI R4, RZ, 0x8, R9 ;  /* 0x00000008ff047819 */ /* 0x000fe40000011609 */
[----:B-1----:R-:W-:-:S02]  /*137f0*/  LOP3.LUT R3, R5, UR40, R12, 0x96, !PT ;  /* 0x0000002805037c12 */ /* 0x002fc4000f8e960c */
[----:B------:R-:W-:Y:S02]  /*13800*/  LOP3.LUT R4, R4, 0xffff, RZ, 0xc0, !PT ;  /* 0x0000ffff04047812 */ /* 0x000fe400078ec0ff */
[----:B------:R-:W-:Y:S02]  /*13810*/  @!P4 PRMT R237, R210, 0x5410, RZ ;  /* 0x00005410d2edc816 */ /* 0x000fe400000000ff */
[----:B---3--:R-:W-:Y:S02]  /*13820*/  F2FP.F16.F32.PACK_AB R5, R214, R201 ;  /* 0x000000c9d605723e */ /* 0x008fe400000000ff */
[----:B------:R-:W-:Y:S01]  /*13830*/  ISETP.LE.U32.AND P4, PT, R4, UR23, PT ;  /* 0x0000001704007c0c */ /* 0x000fe2000bf83070 */
[----:B------:R-:W-:Y:S01]  /*13840*/  FFMA.FTZ R4, R39, UR43, -R0 ;  /* 0x0000002b27047c23 */ /* 0x000fe20008010800 */
[----:B------:R-:W-:-:S03]  /*13850*/  PRMT R242, R5, 0x7610, R242 ;  /* 0x0000761005f27816 */ /* 0x000fc600000000f2 */
[----:B------:R1:W-:Y:S01]  /*13860*/  MUFU.EX2 R209, R4 ;  /* 0x0000000400d17308 */ /* 0x0003e20000000800 */
[----:B------:R-:W-:Y:S01]  /*13870*/  PRMT R247, R5, 0x7632, R247 ;  /* 0x0000763205f77816 */ /* 0x000fe200000000f7 */
[----:B------:R-:W-:Y:S01]  /*13880*/  @!P6 HADD2 R213, -R242.H0_H0, -RZ.H0_H0 ;  /* 0xa00000fff2d5e230 */ /* 0x000fe20000000900 */
[----:B------:R-:W-:Y:S01]  /*13890*/  STL [R1+0x3fc], R237 ;  /* 0x0003fced01007387 */ /* 0x000fe20000100800 */
[----:B-1----:R-:W-:-:S04]  /*138a0*/  FFMA.FTZ R4, R48, UR43, -R0 ;  /* 0x0000002b30047c23 */ /* 0x002fc80008010800 */
[----:B------:R1:W2:Y:S02]  /*138b0*/  MUFU.EX2 R210, R4 ;  /* 0x0000000400d27308 */ /* 0x0002a40000000800 */
[----:B-1----:R-:W-:Y:S02]  /*138c0*/  PRMT R4, R242, 0x5410, R247 ;  /* 0x00005410f2047816 */ /* 0x002fe400000000f7 */
[----:B------:R-:W-:-:S05]  /*138d0*/  @!P6 PRMT R242, R213, 0x5410, RZ ;  /* 0x00005410d5f2e816 */ /* 0x000fca00000000ff */
[----:B------:R-:W-:Y:S04]  /*138e0*/  STL [R1+0x400], R242 ;  /* 0x000400f201007387 */ /* 0x000fe80000100800 */
[----:B------:R1:W-:Y:S01]  /*138f0*/  STL [R1+0x2bc], R4 ;  /* 0x0002bc0401007387 */ /* 0x0003e20000100800 */
[----:B--2---:R-:W-:-:S04]  /*13900*/  F2FP.F16.F32.PACK_AB R5, R210, R209 ;  /* 0x000000d1d205723e */ /* 0x004fc800000000ff */
[C---:B------:R-:W-:Y:S02]  /*13910*/  PRMT R9, R5.reuse, 0x7610, R9 ;  /* 0x0000761005097816 */ /* 0x040fe40000000009 */
[----:B------:R-:W-:Y:S01]  /*13920*/  PRMT R10, R5, 0x7632, R10 ;  /* 0x00007632050a7816 */ /* 0x000fe2000000000a */
[----:B-1----:R-:W-:-:S04]  /*13930*/  FFMA.FTZ R4, R49, UR43, -R2 ;  /* 0x0000002b31047c23 */ /* 0x002fc80008010802 */
[----:B------:R1:W-:Y:S01]  /*13940*/  MUFU.EX2 R215, R4 ;  /* 0x0000000400d77308 */ /* 0x0003e20000000800 */
[----:B------:R-:W-:Y:S01]  /*13950*/  @!P1 HADD2 R232, -R9.H0_H0, -RZ.H0_H0 ;  /* 0xa00000ff09e89230 */ /* 0x000fe20000000900 */
[----:B------:R-:W-:Y:S01]  /*13960*/  PRMT R16, R9, 0x5410, R10 ;  /* 0x0000541009107816 */ /* 0x000fe2000000000a */
[----:B-1----:R-:W-:-:S05]  /*13970*/  FFMA.FTZ R4, R51, UR43, -R2 ;  /* 0x0000002b33047c23 */ /* 0x002fca0008010802 */
[----:B------:R1:W2:Y:S01]  /*13980*/  MUFU.EX2 R229, R4 ;  /* 0x0000000400e57308 */ /* 0x0002a20000000800 */
[----:B------:R-:W-:Y:S01]  /*13990*/  @!P5 HADD2 R231, -R10.H0_H0, -RZ.H0_H0 ;  /* 0xa00000ff0ae7d230 */ /* 0x000fe20000000900 */
[----:B------:R-:W-:Y:S02]  /*139a0*/  @!P1 PRMT R9, R232, 0x5410, RZ ;  /* 0x00005410e8099816 */ /* 0x000fe400000000ff */
[C---:B------:R-:W-:Y:S02]  /*139b0*/  LOP3.LUT R5, R3.reuse, 0xff, RZ, 0xc0, !PT ;  /* 0x000000ff03057812 */ /* 0x040fe400078ec0ff */
[----:B-1----:R-:W-:-:S04]  /*139c0*/  LOP3.LUT R4, R3, 0xffff, RZ, 0xc0, !PT ;  /* 0x0000ffff03047812 */ /* 0x002fc800078ec0ff */
[----:B------:R-:W-:-:S04]  /*139d0*/  SHF.R.U32.HI R4, RZ, 0x8, R4 ;  /* 0x00000008ff047819 */ /* 0x000fc80000011604 */
[----:B------:R-:W-:-:S04]  /*139e0*/  LOP3.LUT R4, R4, 0xffff, RZ, 0xc0, !PT ;  /* 0x0000ffff04047812 */ /* 0x000fc800078ec0ff */
[----:B------:R-:W-:Y:S01]  /*139f0*/  ISETP.LE.U32.AND P1, PT, R4, UR23, PT ;  /* 0x0000001704007c0c */ /* 0x000fe2000bf23070 */
[----:B------:R-:W-:Y:S01]  /*13a00*/  FFMA.FTZ R4, R54, UR43, -R0 ;  /* 0x0000002b36047c23 */ /* 0x000fe20008010800 */
[----:B------:R-:W-:Y:S01]  /*13a10*/  @!P5 PRMT R10, R231, 0x5410, RZ ;  /* 0x00005410e70ad816 */ /* 0x000fe200000000ff */
[----:B------:R-:W-:Y:S01]  /*13a20*/  @!P4 HADD2 R212, -R247.H0_H0, -RZ.H0_H0 ;  /* 0xa00000fff7d4c230 */ /* 0x000fe20000000900 */
[----:B------:R-:W-:Y:S01]  /*13a30*/  ISETP.LE.U32.AND P5, PT, R5, UR23, PT ;  /* 0x0000001705007c0c */ /* 0x000fe2000bfa3070 */
[----:B------:R1:W-:Y:S01]  /*13a40*/  MUFU.EX2 R213, R4 ;  /* 0x0000000400d57308 */ /* 0x0003e20000000800 */
[----:B--2---:R-:W-:Y:S02]  /*13a50*/  F2FP.F16.F32.PACK_AB R5, R229, R215 ;  /* 0x000000d7e505723e */ /* 0x004fe400000000ff */
[----:B------:R-:W-:Y:S02]  /*13a60*/  @!P4 PRMT R247, R212, 0x5410, RZ ;  /* 0x00005410d4f7c816 */ /* 0x000fe400000000ff */
[----:B------:R-:W-:-:S02]  /*13a70*/  ISETP.LE.U32.AND P6, PT, R7, UR23, PT ;  /* 0x0000001707007c0c */ /* 0x000fc4000bfc3070 */
[C---:B------:R-:W-:Y:S02]  /*13a80*/  PRMT R7, R5.reuse, 0x7632, R7 ;  /* 0x0000763205077816 */ /* 0x040fe40000000007 */
[----:B------:R-:W-:Y:S01]  /*13a90*/  PRMT R220, R5, 0x7610, R220 ;  /* 0x0000761005dc7816 */ /* 0x000fe200000000dc */
[----:B-1----:R-:W-:-:S04]  /*13aa0*/  FFMA.FTZ R4, R55, UR43, -R0 ;  /* 0x0000002b37047c23 */ /* 0x002fc80008010800 */
[----:B------:R1:W2:Y:S01]  /*13ab0*/  MUFU.EX2 R212, R4 ;  /* 0x0000000400d47308 */ /* 0x0002a20000000800 */
[----:B------:R-:W-:Y:S01]  /*13ac0*/  STL [R1+0x404], R247 ;  /* 0x000404f701007387 */ /* 0x000fe20000100800 */
[----:B------:R-:W-:Y:S02]  /*13ad0*/  @!P1 HADD2 R233, -R7.H0_H0, -RZ.H0_H0 ;  /* 0xa00000ff07e99230 */ /* 0x000fe40000000900 */
[----:B------:R-:W-:Y:S01]  /*13ae0*/  @!P5 HADD2 R234, -R220.H0_H0, -RZ.H0_H0 ;  /* 0xa00000ffdcead230 */ /* 0x000fe20000000900 */
[----:B------:R-:W-:Y:S04]  /*13af0*/  STL [R1+0x2b4], R16 ;  /* 0x0002b41001007387 */ /* 0x000fe80000100800 */
[----:B------:R-:W-:Y:S04]  /*13b00*/  STL [R1+0x20], R10 ;  /* 0x0000200a01007387 */ /* 0x000fe80000100800 */
[----:B------:R3:W-:Y:S01]  /*13b10*/  STL [R1+0x1c], R9 ;  /* 0x00001c0901007387 */ /* 0x0007e20000100800 */
[----:B-1----:R-:W-:-:S02]  /*13b20*/  SHF.R.U32.HI R4, RZ, 0x10, R3 ;  /* 0x00000010ff047819 */ /* 0x002fc40000011603 */
[----:B------:R-:W-:Y:S02]  /*13b30*/  SHF.R.U32.HI R3, RZ, 0x18, R3 ;  /* 0x00000018ff037819 */ /* 0x000fe40000011603 */
[----:B------:R-:W-:Y:S02]  /*13b40*/  LOP3.LUT R4, R4, 0xff, RZ, 0xc0, !PT ;  /* 0x000000ff04047812 */ /* 0x000fe400078ec0ff */
[----:B------:R-:W-:Y:S02]  /*13b50*/  ISETP.LE.U32.AND P4, PT, R6, UR23, PT ;  /* 0x0000001706007c0c */ /* 0x000fe4000bf83070 */
[----:B---3--:R-:W-:Y:S02]  /*13b60*/  PRMT R9, R220, 0x5410, R7 ;  /* 0x00005410dc097816 */ /* 0x008fe40000000007 */
[----:B------:R-:W-:Y:S02]  /*13b70*/  @!P1 PRMT R7, R233, 0x5410, RZ ;  /* 0x00005410e9079816 */ /* 0x000fe400000000ff */
[----:B------:R-:W-:-:S02]  /*13b80*/  @!P5 PRMT R220, R234, 0x5410, RZ ;  /* 0x00005410eadcd816 */ /* 0x000fc400000000ff */
[----:B------:R-:W-:Y:S02]  /*13b90*/  ISETP.LE.U32.AND P1, PT, R3, UR23, PT ;  /* 0x0000001703007c0c */ /* 0x000fe4000bf23070 */
[----:B------:R-:W-:Y:S02]  /*13ba0*/  ISETP.LE.U32.AND P5, PT, R4, UR23, PT ;  /* 0x0000001704007c0c */ /* 0x000fe4000bfa3070 */
[----:B------:R-:W-:Y:S02]  /*13bb0*/  FMNMX.FTZ R3, R134, R83, !PT ;  /* 0x0000005386037209 */ /* 0x000fe40007810000 */
[----:B--2---:R-:W-:Y:S02]  /*13bc0*/  F2FP.F16.F32.PACK_AB R4, R212, R213 ;  /* 0x000000d5d404723e */ /* 0x004fe400000000ff */
[----:B------:R-:W-:Y:S02]  /*13bd0*/  FMNMX.FTZ R3, R99, R3, !PT ;  /* 0x0000000363037209 */ /* 0x000fe40007810000 */
[----:B------:R-:W-:-:S02]  /*13be0*/  PRMT R6, R4, 0x7610, R6 ;  /* 0x0000761004067816 */ /* 0x000fc40000000006 */
[----:B------:R-:W-:Y:S02]  /*13bf0*/  FMNMX.FTZ R3, R98, R3, !PT ;  /* 0x0000000362037209 */ /* 0x000fe40007810000 */
[----:B------:R-:W-:Y:S01]  /*13c00*/  PRMT R5, R4, 0x7632, R5 ;  /* 0x0000763204057816 */ /* 0x000fe20000000005 */
[----:B------:R-:W-:Y:S01]  /*13c10*/  @!P5 HADD2 R236, -R6.H0_H0, -RZ.H0_H0 ;  /* 0xa00000ff06ecd230 */ /* 0x000fe20000000900 */
[----:B------:R-:W-:Y:S01]  /*13c20*/  FMNMX.FTZ R3, R97, R3, !PT ;  /* 0x0000000361037209 */ /* 0x000fe20007810000 */
[----:B------:R-:W-:Y:S01]  /*13c30*/  STL [R1+0x30c], R9 ;  /* 0x00030c0901007387 */ /* 0x000fe20000100800 */
[----:B------:R-:W-:Y:S02]  /*13c40*/  LOP3.LUT R4, R8, 0xff, RZ, 0xc0, !PT ;  /* 0x000000ff08047812 */ /* 0x000fe400078ec0ff */
[----:B------:R-:W-:Y:S01]  /*13c50*/  FMNMX.FTZ R3, R95, R3, !PT ;  /* 0x000000035f037209 */ /* 0x000fe20007810000 */
[----:B------:R1:W-:Y:S01]  /*13c60*/  STL [R1+0xa8], R7 ;  /* 0x0000a80701007387 */ /* 0x0003e20000100800 */
[----:B------:R-:W-:Y:S01]  /*13c70*/  @!P1 HADD2 R235, -R5.H0_H0, -RZ.H0_H0 ;  /* 0xa00000ff05eb9230 */ /* 0x000fe20000000900 */
[----:B------:R-:W-:-:S04]  /*13c80*/  UIADD3 UR4, UR42, -0x3, URZ ;  /* 0xfffffffd2a047890 */ /* 0x000fc8000fffe03f */
[----:B------:R-:W-:Y:S01]  /*13c90*/  ULOP3.LUT UR4, UR4, UR35, URZ, 0x3c, !UPT ;  /* 0x0000002304047292 */ /* 0x000fe2000f8e3c3f */
[----:B-1----:R-:W-:Y:S02]  /*13ca0*/  PRMT R7, R6, 0x5410, R5 ;  /* 0x0000541006077816 */ /* 0x002fe40000000005 */
[----:B------:R-:W-:Y:S02]  /*13cb0*/  @!P5 PRMT R6, R236, 0x5410, RZ ;  /* 0x00005410ec06d816 */ /* 0x000fe400000000ff */
[----:B------:R-:W-:Y:S02]  /*13cc0*/  ISETP.LE.U32.AND P5, PT, R4, UR23, PT ;  /* 0x0000001704007c0c */ /* 0x000fe4000bfa3070 */
        /* <DEDUP_REMOVED lines=8> */
[----:B------:R-:W-:Y:S01]  /*13d50*/  @!P1 PRMT R5, R235, 0x5410, RZ ;  /* 0x00005410eb059816 */ /* 0x000fe200000000ff */
[----:B------:R-:W-:Y:S01]  /*13d60*/  STL [R1+0x308], R7 ;  /* 0x0003080701007387 */ /* 0x000fe20000100800 */
[----:B------:R-:W-:-:S02]  /*13d70*/  FMNMX.FTZ R3, R176, R3, !PT ;  /* 0x00000003b0037209 */ /* 0x000fc40007810000 */
[----:B------:R-:W-:Y:S01]  /*13d80*/  FMNMX.FTZ R4, R86, R4, !PT ;  /* 0x0000000456047209 */ /* 0x000fe20007810000 */
[----:B------:R-:W-:Y:S01]  /*13d90*/  STL [R1+0xa4], R6 ;  /* 0x0000a40601007387 */ /* 0x000fe20000100800 */
[----:B------:R-:W-:-:S03]  /*13da0*/  FMNMX.FTZ R3, R175, R3, !PT ;  /* 0x00000003af037209 */ /* 0x000fc60007810000 */
[----:B------:R1:W-:Y:S01]  /*13db0*/  STL [R1+0xa0], R5 ;  /* 0x0000a00501007387 */ /* 0x0003e20000100800 */
[----:B------:R-:W-:Y:S02]  /*13dc0*/  FMNMX.FTZ R4, R84, R4, !PT ;  /* 0x0000000454047209 */ /* 0x000fe40007810000 */
[----:B------:R-:W-:Y:S02]  /*13dd0*/  FMNMX.FTZ R3, R174, R3, !PT ;  /* 0x00000003ae037209 */ /* 0x000fe40007810000 */
[----:B------:R-:W-:Y:S02]  /*13de0*/  FMNMX.FTZ R4, R82, R4, !PT ;  /* 0x0000000452047209 */ /* 0x000fe40007810000 */
[----:B------:R-:W-:Y:S02]  /*13df0*/  FMNMX.FTZ R10, R173, R3, !PT ;  /* 0x00000003ad0a7209 */ /* 0x000fe40007810000 */
[----:B------:R-:W-:Y:S02]  /*13e00*/  FMNMX.FTZ R3, R81, R4, !PT ;  /* 0x0000000451037209 */ /* 0x000fe40007810000 */
[----:B-1----:R-:W-:-:S05]  /*13e10*/  LOP3.LUT R5, R139, UR4, RZ, 0x3c, !PT ;  /* 0x000000048b057c12 */ /* 0x002fca000f8e3cff */
[----:B------:R-:W-:-:S05]  /*13e20*/  IMAD.WIDE.U32 R54, R5, -0x326172a9, RZ ;  /* 0xcd9e8d5705367825 */ /* 0x000fca00078e00ff */
[----:B------:R-:W-:Y:S02]  /*13e30*/  LOP3.LUT R4, R55, UR21, R130, 0x96, !PT ;  /* 0x0000001537047c12 */ /* 0x000fe4000f8e9682 */
[----:B------:R-:W-:-:S03]  /*13e40*/  LOP3.LUT R6, R129, UR19, R54, 0x96, !PT ;  /* 0x0000001381067c12 */ /* 0x000fc6000f8e9636 */
[----:B------:R-:W-:Y:S01]  /*13e50*/  IMAD.WIDE.U32 R4, R4, -0x2daee0ad, RZ ;  /* 0xd2511f5304047825 */ /* 0x000fe200078e00ff */
[----:B------:R-:W-:-:S03]  /*13e60*/  FMNMX.FTZ R3, R80, R3, !PT ;  /* 0x0000000350037209 */ /* 0x000fc60007810000 */
[----:B------:R-:W-:Y:S01]  /*13e70*/  IMAD.WIDE.U32 R6, R6, -0x2daee0ad, RZ ;  /* 0xd2511f5306067825 */ /* 0x000fe200078e00ff */
[----:B------:R-:W-:Y:S02]  /*13e80*/  LOP3.LUT R5, R5, UR18, R204, 0x96, !PT ;  /* 0x0000001205057c12 */ /* 0x000fe4000f8e96cc */
[----:B------:R-:W-:Y:S02]  /*13e90*/  FMNMX.FTZ R3, R79, R3, !PT ;  /* 0x000000034f037209 */ /* 0x000fe40007810000 */
[----:B------:R-:W-:Y:S01]  /*13ea0*/  LOP3.LUT R8, R7, UR16, R4, 0x96, !PT ;  /* 0x0000001007087c12 */ /* 0x000fe2000f8e9604 */
[----:B------:R-:W-:Y:S01]  /*13eb0*/  IMAD.WIDE.U32 R4, R5, -0x326172a9, RZ ;  /* 0xcd9e8d5705047825 */ /* 0x000fe200078e00ff */
[----:B------:R-:W-:Y:S02]  /*13ec0*/  FMNMX.FTZ R3, R78, R3, !PT ;  /* 0x000000034e037209 */ /* 0x000fe40007810000 */
[----:B------:R-:W-:Y:S01]  /*13ed0*/  FMNMX.FTZ R10, R172, R10, !PT ;  /* 0x0000000aac0a7209 */ /* 0x000fe20007810000 */
[----:B------:R-:W-:Y:S01]  /*13ee0*/  IMAD.WIDE.U32 R8, R8, -0x326172a9, RZ ;  /* 0xcd9e8d5708087825 */ /* 0x000fe200078e00ff */
[----:B------:R-:W-:-:S02]  /*13ef0*/  FMNMX.FTZ R7, R76, R3, !PT ;  /* 0x000000034c077209 */ /* 0x000fc40007810000 */
[----:B------:R-:W-:Y:S02]  /*13f00*/  LOP3.LUT R5, R5, UR17, R128, 0x96, !PT ;  /* 0x0000001105057c12 */ /* 0x000fe4000f8e9680 */
[----:B------:R-:W-:Y:S02]  /*13f10*/  FMNMX.FTZ R3, R182, R10, !PT ;  /* 0x0000000ab6037209 */ /* 0x000fe40007810000 */
[----:B------:R-:W-:Y:S02]  /*13f20*/  FMNMX.FTZ R7, R75, R7, !PT ;  /* 0x000000074b077209 */ /* 0x000fe40007810000 */
[----:B------:R-:W-:Y:S01]  /*13f30*/  LOP3.LUT R9, R9, UR15, R4, 0x96, !PT ;  /* 0x0000000f09097c12 */ /* 0x000fe2000f8e9604 */
[----:B------:R-:W-:Y:S01]  /*13f40*/  IMAD.WIDE.U32 R4, R5, -0x2daee0ad, RZ ;  /* 0xd2511f5305047825 */ /* 0x000fe200078e00ff */
[----:B------:R-:W-:Y:S02]  /*13f50*/  FMNMX.FTZ R3, R181, R3, !PT ;  /* 0x00000003b5037209 */ /* 0x000fe40007810000 */
[----:B------:R-:W-:-:S02]  /*13f60*/  FMNMX.FTZ R7, R63, R7, !PT ;  /* 0x000000073f077209 */ /* 0x000fc40007810000 */
[----:B------:R-:W-:Y:S02]  /*13f70*/  LOP3.LUT R6, R5, UR14, R6, 0x96, !PT ;  /* 0x0000000e05067c12 */ /* 0x000fe4000f8e9606 */
[----:B------:R-:W-:Y:S02]  /*13f80*/  FMNMX.FTZ R3, R180, R3, !PT ;  /* 0x00000003b4037209 */ /* 0x000fe40007810000 */
[----:B------:R-:W-:Y:S01]  /*13f90*/  FMNMX.FTZ R5, R61, R7, !PT ;  /* 0x000000073d057209 */ /* 0x000fe20007810000 */
[----:B------:R-:W-:Y:S01]  /*13fa0*/  IMAD.WIDE.U32 R20, R9, -0x2daee0ad, RZ ;  /* 0xd2511f5309147825 */ /* 0x000fe200078e00ff */
[----:B------:R-:W-:Y:S02]  /*13fb0*/  FMNMX.FTZ R3, R187, R3, !PT ;  /* 0x00000003bb037209 */ /* 0x000fe40007810000 */
[----:B------:R-:W-:Y:S02]  /*13fc0*/  FMNMX.FTZ R5, R60, R5, !PT ;  /* 0x000000053c057209 */ /* 0x000fe40007810000 */
[----:B------:R-:W-:-:S02]  /*13fd0*/  LOP3.LUT R9, R21, UR12, R4, 0x96, !PT ;  /* 0x0000000c15097c12 */ /* 0x000fc4000f8e9604 */
[----:B------:R-:W-:Y:S02]  /*13fe0*/  FMNMX.FTZ R3, R186, R3, !PT ;  /* 0x00000003ba037209 */ /* 0x000fe40007810000 */
[----:B------:R-:W-:Y:S01]  /*13ff0*/  FMNMX.FTZ R4, R57, R5, !PT ;  /* 0x0000000539047209 */ /* 0x000fe20007810000 */
[----:B------:R-:W-:Y:S01]  /*14000*/  IMAD.WIDE.U32 R6, R6, -0x326172a9, RZ ;  /* 0xcd9e8d5706067825 */ /* 0x000fe200078e00ff */
[----:B------:R-:W-:Y:S02]  /*14010*/  FMNMX.FTZ R3, R185, R3, !PT ;  /* 0x00000003b9037209 */ /* 0x000fe40007810000 */
[----:B------:R-:W-:Y:S02]  /*14020*/  FMNMX.FTZ R4, R29, R4, !PT ;  /* 0x000000041d047209 */ /* 0x000fe40007810000 */
[----:B------:R-:W-:Y:S02]  /*14030*/  LOP3.LUT R38, R7, UR13, R8, 0x96, !PT ;  /* 0x0000000d07267c12 */ /* 0x000fe4000f8e9608 */
[----:B------:R-:W-:-:S02]  /*14040*/  FMNMX.FTZ R3, R189, R3, !PT ;  /* 0x00000003bd037209 */ /* 0x000fc40007810000 */
[----:B------:R-:W-:Y:S01]  /*14050*/  FMNMX.FTZ R8, R27, R4, !PT ;  /* 0x000000041b087209 */ /* 0x000fe20007810000 */
[----:B------:R-:W-:Y:S01]  /*14060*/  IMAD.WIDE.U32 R4, R9, -0x326172a9, RZ ;  /* 0xcd9e8d5709047825 */ /* 0x000fe200078e00ff */
[----:B------:R-:W-:Y:S02]  /*14070*/  FMNMX.FTZ R7, R184, R3, !PT ;  /* 0x00000003b8077209 */ /* 0x000fe40007810000 */
[----:B------:R-:W-:Y:S02]  /*14080*/  FMNMX.FTZ R8, R26, R8, !PT ;  /* 0x000000081a087209 */ /* 0x000fe40007810000 */
[----:B------:R-:W-:Y:S02]  /*14090*/  LOP3.LUT R3, R5, UR39, R6, 0x96, !PT ;  /* 0x0000002705037c12 */ /* 0x000fe4000f8e9606 */
[----:B------:R-:W-:Y:S02]  /*140a0*/  FMNMX.FTZ R6, R179, R7, !PT ;  /* 0x00000007b3067209 */ /* 0x000fe40007810000 */
[----:B------:R-:W-:Y:S01]  /*140b0*/  FMNMX.FTZ R7, R25, R8, !PT ;  /* 0x0000000819077209 */ /* 0x000fe20007810000 */
[----:B------:R-:W-:Y:S01]  /*140c0*/  FFMA.FTZ R8, R124, UR43, -R2 ;  /* 0x0000002b7c087c23 */ /* 0x000fe20008010802 */
[----:B------:R-:W-:-:S02]  /*140d0*/  FMNMX.FTZ R6, R74, R6, !PT ;  /* 0x000000064a067209 */ /* 0x000fc40007810000 */
[----:B------:R-:W-:Y:S01]  /*140e0*/  FMNMX.FTZ R7, R24, R7, !PT ;  /* 0x0000000718077209 */ /* 0x000fe20007810000 */
[----:B------:R1:W-:Y:S03]  /*140f0*/  MUFU.EX2 R72, R8 ;  /* 0x0000000800487308 */ /* 0x0003e60000000800 */
[----:B------:R-:W-:-:S04]  /*14100*/  FMNMX.FTZ R7, R23, R7, !PT ;  /* 0x0000000717077209 */ /* 0x000fc80007810000 */
[----:B------:R-:W-:Y:S02]  /*14110*/  FMNMX.FTZ R7, R22, R7, !PT ;  /* 0x0000000716077209 */ /* 0x000fe40007810000 */
[----:B-1----:R-:W-:Y:S01]  /*14120*/  FMNMX.FTZ R8, R71, R6, !PT ;  /* 0x0000000647087209 */ /* 0x002fe20007810000 */
[----:B------:R-:W-:-:S03]  /*14130*/  FFMA.FTZ R6, R125, UR43, -R2 ;  /* 0x0000002b7d067c23 */ /* 0x000fc60008010802 */
[----:B------:R-:W-:Y:S01]  /*14140*/  FMNMX.FTZ R9, R70, R8, !PT ;  /* 0x0000000846097209 */ /* 0x000fe20007810000 */
[----:B------:R1:W2:Y:S01]  /*14150*/  MUFU.EX2 R73, R6 ;  /* 0x0000000600497308 */ /* 0x0002a20000000800 */
[----:B------:R-:W-:Y:S02]  /*14160*/  FMNMX.FTZ R8, R15, R7, !PT ;  /* 0x000000070f087209 */ /* 0x000fe40007810000 */
[----:B------:R-:W-:Y:S02]  /*14170*/  FMNMX.FTZ R7, R69, R9, !PT ;  /* 0x0000000945077209 */ /* 0x000fe40007810000 */
[----:B------:R-:W-:Y:S02]  /*14180*/  FMNMX.FTZ R9, R14, R8, !PT ;  /* 0x000000080e097209 */ /* 0x000fe40007810000 */
[----:B-1----:R-:W-:-:S04]  /*14190*/  LOP3.LUT R6, R3, 0xffff, RZ, 0xc0, !PT ;  /* 0x0000ffff03067812 */ /* 0x002fc800078ec0ff */
[----:B------:R-:W-:-:S04]  /*141a0*/  SHF.R.U32.HI R6, RZ, 0x8, R6 ;  /* 0x00000008ff067819 */ /* 0x000fc80000011606 */
[----:B------:R-:W-:Y:S02]  /*141b0*/  LOP3.LUT R8, R6, 0xffff, RZ, 0xc0, !PT ;  /* 0x0000ffff06087812 */ /* 0x000fe400078ec0ff */
[----:B------:R-:W-:Y:S02]  /*141c0*/  FMNMX.FTZ R6, R13, R9, !PT ;  /* 0x000000090d067209 */ /* 0x000fe40007810000 */
[----:B------:R-:W-:-:S03]  /*141d0*/  FMNMX.FTZ R7, R68, R7, !PT ;  /* 0x0000000744077209 */ /* 0x000fc60007810000 */
[----:B------:R-:W1:Y:S01]  /*141e0*/  SHFL.BFLY PT, R10, R6, 0x2, 0x1f ;  /* 0x0c401f00060a7f89 */ /* 0x000e6200000e0000 */
[----:B------:R-:W-:Y:S02]  /*141f0*/  FMNMX.FTZ R7, R67, R7, !PT ;  /* 0x0000000743077209 */ /* 0x000fe40007810000 */
[----:B--2---:R-:W-:Y:S02]  /*14200*/  F2FP.F16.F32.PACK_AB R9, R73, R72 ;  /* 0x000000484909723e */ /* 0x004fe400000000ff */
[----:B------:R-:W-:Y:S02]  /*14210*/  FMNMX.FTZ R7, R66, R7, !PT ;  /* 0x0000000742077209 */ /* 0x000fe40007810000 */
[----:B------:R-:W-:Y:S02]  /*14220*/  ISETP.LE.U32.AND P1, PT, R8, UR23, PT ;  /* 0x0000001708007c0c */ /* 0x000fe4000bf23070 */
[----:B------:R-:W-:Y:S02]  /*14230*/  FMNMX.FTZ R8, R65, R7, !PT ;  /* 0x0000000741087209 */ /* 0x000fe40007810000 */
[----:B------:R-:W-:-:S02]  /*14240*/  PRMT R12, R9, 0x7610, R12 ;  /* 0x00007610090c7816 */ /* 0x000fc4000000000c */
[----:B------:R-:W-:Y:S02]  /*14250*/  SHF.R.U32.HI R7, RZ, 0x8, R11 ;  /* 0x00000008ff077819 */ /* 0x000fe4000001160b */
[----:B------:R-:W-:Y:S01]  /*14260*/  FMNMX.FTZ R8, R64, R8, !PT ;  /* 0x0000000840087209 */ /* 0x000fe20007810000 */
[----:B------:R-:W-:Y:S01]  /*14270*/  @!P6 HADD2 R248, -R12.H0_H0, -RZ.H0_H0 ;  /* 0xa00000ff0cf8e230 */ /* 0x000fe20000000900 */
[----:B------:R-:W-:Y:S02]  /*14280*/  PRMT R35, R9, 0x7632, R35 ;  /* 0x0000763209237816 */ /* 0x000fe40000000023 */
[----:B------:R-:W-:Y:S02]  /*14290*/  LOP3.LUT R7, R7, 0xffff, RZ, 0xc0, !PT ;  /* 0x0000ffff07077812 */ /* 0x000fe400078ec0ff */
[----:B------:R-:W-:Y:S02]  /*142a0*/  FMNMX.FTZ R8, R62, R8, !PT ;  /* 0x000000083e087209 */ /* 0x000fe40007810000 */
[----:B------:R-:W-:-:S02]  /*142b0*/  PRMT R9, R12, 0x5410, R35 ;  /* 0x000054100c097816 */ /* 0x000fc40000000023 */
[----:B-1----:R-:W-:Y:S02]  /*142c0*/  FMNMX.FTZ R6, R6, R10, !PT ;  /* 0x0000000a06067209 */ /* 0x002fe40007810000 */
[----:B------:R-:W-:Y:S02]  /*142d0*/  @!P6 PRMT R12, R248, 0x5410, RZ ;  /* 0x00005410f80ce816 */ /* 0x000fe400000000ff */
[----:B------:R-:W-:Y:S02]  /*142e0*/  ISETP.LE.U32.AND P6, PT, R7, UR23, PT ;  /* 0x0000001707007c0c */ /* 0x000fe4000bfc3070 */
[----:B------:R-:W-:Y:S02]  /*142f0*/  FMNMX.FTZ R7, R58, R8, !PT ;  /* 0x000000083a077209 */ /* 0x000fe40007810000 */
[----:B------:R-:W1:Y:S02]  /*14300*/  SHFL.BFLY PT, R8, R6, 0x1, 0x1f ;  /* 0x0c201f0006087f89 */ /* 0x000e6400000e0000 */
[----:B------:R-:W-:-:S02]  /*14310*/  FMNMX.FTZ R7, R53, R7, !PT ;  /* 0x0000000735077209 */ /* 0x000fc40007810000 */
[----:B------:R2:W-:Y:S01]  /*14320*/  STL [R1+0x2dc], R9 ;  /* 0x0002dc0901007387 */ /* 0x0005e20000100800 */
[--C-:B------:R-:W-:Y:S01]  /*14330*/  FFMA.FTZ R11, R198, UR43, -R2.reuse ;  /* 0x0000002bc60b7c23 */ /* 0x100fe20008010802 */
[--C-:B------:R-:W-:Y:S02]  /*14340*/  FFMA.FTZ R125, R196, UR43, -R2.reuse ;  /* 0x0000002bc47d7c23 */ /* 0x100fe40008010802 */
[----:B------:R3:W-:Y:S01]  /*14350*/  STL [R1+0x9c], R12 ;  /* 0x00009c0c01007387 */ /* 0x0007e20000100800 */
        /* <DEDUP_REMOVED lines=19> */
[--C-:B--2---:R-:W-:Y:S01]  /*14490*/  FFMA.FTZ R9, R200, UR43, -R2.reuse ;  /* 0x0000002bc8097c23 */ /* 0x104fe20008010802 */
[--C-:B---3--:R-:W-:Y:S01]  /*144a0*/  FFMA.FTZ R12, R197, UR43, -R2.reuse ;  /* 0x0000002bc50c7c23 */ /* 0x108fe20008010802 */
[----:B------:R-:W-:Y:S01]  /*144b0*/  FFMA.FTZ R197, R89, UR43, -R2 ;  /* 0x0000002b59c57c23 */ /* 0x000fe20008010802 */
[----:B------:R-:W-:Y:S01]  /*144c0*/  FMNMX.FTZ R2, R52, R7, !PT ;  /* 0x0000000734027209 */ /* 0x000fe20007810000 */
[--C-:B------:R-:W-:Y:S01]  /*144d0*/  FFMA.FTZ R7, R121, UR43, -R0.reuse ;  /* 0x0000002b79077c23 */ /* 0x100fe20008010800 */
[----:B-1----:R-:W-:Y:S01]  /*144e0*/  FMNMX.FTZ R231, R6, R8, !PT ;  /* 0x0000000806e77209 */ /* 0x002fe20007810000 */
[----:B------:R-:W-:Y:S01]  /*144f0*/  FFMA.FTZ R6, R120, UR43, -R0 ;  /* 0x0000002b78067c23 */ /* 0x000fe20008010800 */
[----:B------:R-:W-:Y:S01]  /*14500*/  FMNMX.FTZ R2, R50, R2, !PT ;  /* 0x0000000232027209 */ /* 0x000fe20007810000 */
[----:B------:R1:W-:Y:S08]  /*14510*/  MUFU.EX2 R49, R7 ;  /* 0x0000000700317308 */ /* 0x0003f00000000800 */
[----:B------:R2:W3:Y:S01]  /*14520*/  MUFU.EX2 R77, R6 ;  /* 0x00000006004d7308 */ /* 0x0004e20000000800 */
[----:B-1----:R-:W1:Y:S01]  /*14530*/  SHFL.BFLY PT, R7, R2, 0x2, 0x1f ;  /* 0x0c401f0002077f89 */ /* 0x002e6200000e0000 */
[----:B------:R-:W-:-:S02]  /*14540*/  @!P6 HADD2 R249, -R35.H0_H0, -RZ.H0_H0 ;  /* 0xa00000ff23f9e230 */ /* 0x000fc40000000900 */
        /* <DEDUP_REMOVED lines=24> */
[----:B------:R-:W-:Y:S01]  /*146d0*/  @!P6 PRMT R35, R249, 0x5410, RZ ;  /* 0x00005410f923e816 */ /* 0x000fe200000000ff */
[----:B--2---:R-:W-:Y:S01]  /*146e0*/  FMUL.FTZ R6, R231, UR43 ;  /* 0x0000002be7067c20 */ /* 0x004fe20008410000 */
[----:B---3--:R-:W-:-:S02]  /*146f0*/  F2FP.F16.F32.PACK_AB R0, R77, R49 ;  /* 0x000000314d00723e */ /* 0x008fc400000000ff */
[----:B------:R-:W-:Y:S02]  /*14700*/  FSETP.NEU.FTZ.AND P6, PT, R231, -INF , PT ;  /* 0xff800000e700780b */ /* 0x000fe40003fdd000 */
[C---:B------:R-:W-:Y:S02]  /*14710*/  PRMT R33, R0.reuse, 0x7610, R33 ;  /* 0x0000761000217816 */ /* 0x040fe40000000021 */
[----:B------:R-:W-:Y:S02]  /*14720*/  PRMT R8, R0, 0x7632, R8 ;  /* 0x0000763200087816 */ /* 0x000fe40000000008 */
[----:B------:R-:W-:Y:S01]  /*14730*/  FSEL R0, R6, RZ, P6 ;  /* 0x000000ff06007208 */ /* 0x000fe20003000000 */
[----:B------:R-:W-:Y:S01]  /*14740*/  @!P5 HADD2 R251, -R33.H0_H0, -RZ.H0_H0 ;  /* 0xa00000ff21fbd230 */ /* 0x000fe20000000900 */
[----:B-1----:R-:W-:Y:S01]  /*14750*/  FMNMX.FTZ R2, R2, R7, !PT ;  /* 0x0000000702027209 */ /* 0x002fe20007810000 */
[----:B------:R-:W-:Y:S02]  /*14760*/  @!P4 HADD2 R250, -R8.H0_H0, -RZ.H0_H0 ;  /* 0xa00000ff08fac230 */ /* 0x000fe40000000900 */
        /* <DEDUP_REMOVED lines=32> */
[----:B------:R-:W-:Y:S01]  /*14970*/  PRMT R0, R33, 0x5410, R8 ;  /* 0x0000541021007816 */ /* 0x000fe20000000008 */
[----:B------:R-:W-:Y:S01]  /*14980*/  STL [R1+0x98], R35 ;  /* 0x0000982301007387 */ /* 0x000fe20000100800 */
[----:B------:R-:W-:-:S02]  /*14990*/  @!P5 PRMT R33, R251, 0x5410, RZ ;  /* 0x00005410fb21d816 */ /* 0x000fc400000000ff */
[----:B------:R-:W-:Y:S01]  /*149a0*/  @!P4 PRMT R8, R250, 0x5410, RZ ;  /* 0x00005410fa08c816 */ /* 0x000fe200000000ff */
[----:B------:R-:W-:Y:S04]  /*149b0*/  STL [R1+0x11c], R7 ;  /* 0x00011c0701007387 */ /* 0x000fe80000100800 */
[----:B------:R-:W-:Y:S04]  /*149c0*/  STL [R1+0x408], R247 ;  /* 0x000408f701007387 */ /* 0x000fe80000100800 */
[----:B------:R1:W-:Y:S04]  /*149d0*/  STL [R1+0x140], R6 ;  /* 0x0001400601007387 */ /* 0x0003e80000100800 */
[----:B------:R2:W-:Y:S04]  /*149e0*/  STL [R1+0x2a8], R0 ;  /* 0x0002a80001007387 */ /* 0x0005e80000100800 */
[----:B------:R-:W-:Y:S04]  /*149f0*/  STL [R1+0x94], R33 ;  /* 0x0000942101007387 */ /* 0x000fe80000100800 */
[----:B------:R-:W-:Y:S04]  /*14a00*/  STL [R1+0x90], R8 ;  /* 0x0000900801007387 */ /* 0x000fe80000100800 */
[----:B------:R-:W3:Y:S04]  /*14a10*/  LDL.LU R217, [R1+0x5c] ;  /* 0x00005c0001d97983 */ /* 0x000ee80000300800 */
[----:B------:R-:W4:Y:S01]  /*14a20*/  SHFL.BFLY PT, R7, R2, 0x1, 0x1f ;  /* 0x0c201f0002077f89 */ /* 0x000f2200000e0000 */
[----:B-1----:R-:W-:-:S05]  /*14a30*/  FSEL R6, R43, RZ, P2 ;  /* 0x000000ff2b067208 */ /* 0x002fca0001000000 */
[----:B------:R-:W-:Y:S01]  /*14a40*/  FADD.FTZ R6, R136, -R6 ;  /* 0x8000000688067221 */ /* 0x000fe20000010000 */
[----:B--2---:R-:W-:-:S03]  /*14a50*/  LOP3.LUT R0, R3, 0xff, RZ, 0xc0, !PT ;  /* 0x000000ff03007812 */ /* 0x004fc600078ec0ff */
[----:B------:R-:W-:Y:S01]  /*14a60*/  FMUL.FTZ R6, R6, UR43 ;  /* 0x0000002b06067c20 */ /* 0x000fe20008410000 */
[----:B------:R-:W-:Y:S01]  /*14a70*/  ISETP.LE.U32.AND P5, PT, R0, UR23, PT ;  /* 0x0000001700007c0c */ /* 0x000fe2000bfa3070 */
[----:B------:R-:W-:Y:S01]  /*14a80*/  MUFU.EX2 R75, R12 ;  /* 0x0000000c004b7308 */ /* 0x000fe20000000800 */
[----:B------:R-:W-:Y:S02]  /*14a90*/  SHF.R.U32.HI R0, RZ, 0x18, R3 ;  /* 0x00000018ff007819 */ /* 0x000fe40000011603 */
[----:B----4-:R-:W-:-:S05]  /*14aa0*/  FMNMX.FTZ R207, R2, R7, !PT ;  /* 0x0000000702cf7209 */ /* 0x010fca0007810000 */
[----:B------:R-:W3:Y:S01]  /*14ab0*/  MUFU.EX2 R12, R6 ;  /* 0x00000006000c7308 */ /* 0x000ee20000000800 */
[----:B------:R-:W-:Y:S02]  /*14ac0*/  ISETP.LE.U32.AND P2, PT, R0, UR23, PT ;  /* 0x0000001700007c0c */ /* 0x000fe4000bf43070 */
[----:B------:R-:W-:Y:S01]  /*14ad0*/  FSEL R7, R42, RZ, P3 ;  /* 0x000000ff2a077208 */ /* 0x000fe20001800000 */
[C---:B------:R-:W-:Y:S01]  /*14ae0*/  FMUL.FTZ R0, R207.reuse, UR43 ;  /* 0x0000002bcf007c20 */ /* 0x040fe20008410000 */
[----:B------:R-:W-:-:S04]  /*14af0*/  FSETP.NEU.FTZ.AND P3, PT, R207, -INF , PT ;  /* 0xff800000cf00780b */ /* 0x000fc80003f7d000 */
[----:B------:R-:W-:Y:S01]  /*14b00*/  FSEL R0, R0, RZ, P3 ;  /* 0x000000ff00007208 */ /* 0x000fe20001800000 */
[----:B------:R1:W-:Y:S04]  /*14b10*/  STL [R1+0x3a0], R207 ;  /* 0x0003a0cf01007387 */ /* 0x0003e80000100800 */
[----:B------:R-:W-:Y:S02]  /*14b20*/  FFMA.FTZ R247, R69, UR43, -R0 ;  /* 0x0000002b45f77c23 */ /* 0x000fe40008010800 */
[----:B------:R3:W-:Y:S01]  /*14b30*/  MUFU.EX2 R69, R21 ;  /* 0x0000001500457308 */ /* 0x0007e20000000800 */
[----:B------:R-:W-:-:S07]  /*14b40*/  SHF.R.U32.HI R3, RZ, 0x10, R3 ;  /* 0x00000010ff037819 */ /* 0x000fce0000011603 */
[----:B------:R2:W-:Y:S01]  /*14b50*/  MUFU.EX2 R60, R9 ;  /* 0x00000009003c7308 */ /* 0x0005e20000000800 */
[----:B---3--:R-:W-:Y:S02]  /*14b60*/  FFMA.FTZ R21, R217, R12, R56 ;  /* 0x0000000cd9157223 */ /* 0x008fe40000010038 */
[----:B------:R-:W3:Y:S05]  /*14b70*/  LDL R217, [R1+0x68] ;  /* 0x0000680001d97983 */ /* 0x000eea0000100800 */
[----:B------:R4:W1:Y:S01]  /*14b80*/  MUFU.EX2 R61, R10 ;  /* 0x0000000a003d7308 */ /* 0x0008620000000800 */
[----:B------:R-:W-:Y:S01]  /*14b90*/  LOP3.LUT R3, R3, 0xff, RZ, 0xc0, !PT ;  /* 0x000000ff03037812 */ /* 0x000fe200078ec0ff */
[--C-:B--2---:R-:W-:Y:S01]  /*14ba0*/  FFMA.FTZ R9, R105, UR43, -R0.reuse ;  /* 0x0000002b69097c23 */ /* 0x104fe20008010800 */
[--C-:B------:R-:W-:Y:S01]  /*14bb0*/  FFMA.FTZ R216, R50, UR43, -R0.reuse ;  /* 0x0000002b32d87c23 */ /* 0x100fe20008010800 */
[--C-:B------:R-:W-:Y:S01]  /*14bc0*/  FFMA.FTZ R8, R132, UR43, -R0.reuse ;  /* 0x0000002b84087c23 */ /* 0x100fe20008010800 */
[--C-:B------:R-:W-:Y:S01]  /*14bd0*/  FFMA.FTZ R13, R177, UR43, -R0.reuse ;  /* 0x0000002bb10d7c23 */ /* 0x100fe20008010800 */
[--C-:B------:R-:W-:Y:S01]  /*14be0*/  FFMA.FTZ R14, R176, UR43, -R0.reuse ;  /* 0x0000002bb00e7c23 */ /* 0x100fe20008010800 */
[--C-:B------:R-:W-:Y:S01]  /*14bf0*/  FFMA.FTZ R15, R175, UR43, -R0.reuse ;  /* 0x0000002baf0f7c23 */ /* 0x100fe20008010800 */
        /* <DEDUP_REMOVED lines=8> */
[----:B----4-:R-:W-:Y:S01]  /*14c80*/  FSEL R10, R207, RZ, P3 ;  /* 0x000000ffcf0a7208 */ /* 0x010fe20001800000 */
[--C-:B------:R-:W-:Y:S01]  /*14c90*/  FFMA.FTZ R33, R185, UR43, -R0.reuse ;  /* 0x0000002bb9217c23 */ /* 0x100fe20008010800 */
[----:B------:R-:W-:Y:S01]  /*14ca0*/  ISETP.LE.U32.AND P3, PT, R3, UR23, PT ;  /* 0x0000001703007c0c */ /* 0x000fe2000bf63070 */
[--C-:B------:R-:W-:Y:S01]  /*14cb0*/  FFMA.FTZ R3, R178, UR43, -R0.reuse ;  /* 0x0000002bb2037c23 */ /* 0x100fe20008010800 */
[--C-:B------:R-:W-:Y:S01]  /*14cc0*/  FFMA.FTZ R35, R189, UR43, -R0.reuse ;  /* 0x0000002bbd237c23 */ /* 0x100fe20008010800 */
[--C-:B------:R-:W-:Y:S01]  /*14cd0*/  FFMA.FTZ R36, R184, UR43, -R0.reuse ;  /* 0x0000002bb8247c23 */ /* 0x100fe20008010800 */
[--C-:B------:R-:W-:Y:S01]  /*14ce0*/  FFMA.FTZ R37, R179, UR43, -R0.reuse ;  /* 0x0000002bb3257c23 */ /* 0x100fe20008010800 */
[--C-:B------:R-:W-:Y:S01]  /*14cf0*/  FFMA.FTZ R105, R74, UR43, -R0.reuse ;  /* 0x0000002b4a697c23 */ /* 0x100fe20008010800 */
[--C-:B--2---:R-:W-:Y:S01]  /*14d00*/  FFMA.FTZ R19, R182, UR43, -R0.reuse ;  /* 0x0000002bb6137c23 */ /* 0x104fe20008010800 */
        /* <DEDUP_REMOVED lines=11> */
[----:B------:R-:W-:Y:S01]  /*14dc0*/  FFMA.FTZ R222, R52, UR43, -R0 ;  /* 0x0000002b34de7c23 */ /* 0x000fe20008010800 */
[----:B-1----:R-:W-:-:S05]  /*14dd0*/  F2FP.F16.F32.PACK_AB R0, R61, R60 ;  /* 0x0000003c3d00723e */ /* 0x002fca00000000ff */
[----:B------:R-:W1:Y:S01]  /*14de0*/  MUFU.EX2 R50, R18 ;  /* 0x0000001200327308 */ /* 0x000e620000000800 */
[----:B------:R-:W-:Y:S02]  /*14df0*/  PRMT R207, R0, 0x7610, R207 ;  /* 0x0000761000cf7816 */ /* 0x000fe400000000cf */
[----:B------:R-:W-:Y:S02]  /*14e00*/  LOP3.LUT R2, R4, 0xff, RZ, 0xc0, !PT ;  /* 0x000000ff04027812 */ /* 0x000fe400078ec0ff */
[----:B------:R-:W-:Y:S01]  /*14e10*/  PRMT R230, R0, 0x7632, R230 ;  /* 0x0000763200e67816 */ /* 0x000fe200000000e6 */
[----:B------:R-:W-:Y:S01]  /*14e20*/  @!P5 HADD2 R136, -R207.H0_H0, -RZ.H0_H0 ;  /* 0xa00000ffcf88d230 */ /* 0x000fe20000000900 */
[----:B------:R-:W-:Y:S01]  /*14e30*/  ISETP.LE.U32.AND P4, PT, R2, UR23, PT ;  /* 0x0000001702007c0c */ /* 0x000fe2000bf83070 */
[----:B------:R2:W-:Y:S01]  /*14e40*/  MUFU.EX2 R63, R11 ;  /* 0x0000000b003f7308 */ /* 0x0005e20000000800 */
[----:B------:R-:W-:Y:S01]  /*14e50*/  LOP3.LUT R2, R4, 0xffff, RZ, 0xc0, !PT ;  /* 0x0000ffff04027812 */ /* 0x000fe200078ec0ff */
[----:B------:R-:W-:Y:S01]  /*14e60*/  FADD.FTZ R5, R135, -R7 ;  /* 0x8000000787057221 */ /* 0x000fe20000010000 */
[----:B------:R-:W-:-:S02]  /*14e70*/  PRMT R0, R207, 0x5410, R230 ;  /* 0x00005410cf007816 */ /* 0x000fc400000000e6 */
[----:B------:R-:W-:Y:S01]  /*14e80*/  @!P5 PRMT R207, R136, 0x5410, RZ ;  /* 0x0000541088cfd816 */ /* 0x000fe200000000ff */
[----:B------:R-:W-:Y:S01]  /*14e90*/  FMUL.FTZ R5, R5, UR43 ;  /* 0x0000002b05057c20 */ /* 0x000fe20008410000 */
[--C-:B--2---:R-:W-:Y:S02]  /*14ea0*/  SHF.R.U32.HI R11, RZ, 0x10, R4.reuse ;  /* 0x00000010ff0b7819 */ /* 0x104fe40000011604 */
[----:B------:R-:W-:-:S04]  /*14eb0*/  SHF.R.U32.HI R4, RZ, 0x18, R4 ;  /* 0x00000018ff047819 */ /* 0x000fc80000011604 */
[----:B------:R-:W-:Y:S02]  /*14ec0*/  ISETP.LE.U32.AND P5, PT, R4, UR23, PT ;  /* 0x0000001704007c0c */ /* 0x000fe4000bfa3070 */
[----:B-1----:R-:W-:-:S04]  /*14ed0*/  F2FP.F16.F32.PACK_AB R4, R50, R57 ;  /* 0x000000393204723e */ /* 0x002fc800000000ff */
[C---:B------:R-:W-:Y:S02]  /*14ee0*/  PRMT R228, R4.reuse, 0x7632, R228 ;  /* 0x0000763204e47816 */ /* 0x040fe400000000e4 */
[----:B------:R-:W-:Y:S02]  /*14ef0*/  PRMT R224, R4, 0x7610, R224 ;  /* 0x0000761004e07816 */ /* 0x000fe400000000e0 */
[----:B------:R-:W-:Y:S02]  /*14f00*/  LOP3.LUT R4, R11, 0xff, RZ, 0xc0, !PT ;  /* 0x000000ff0b047812 */ /* 0x000fe400078ec0ff */
[----:B------:R-:W3:Y:S01]  /*14f10*/  MUFU.EX2 R11, R5 ;  /* 0x00000005000b7308 */ /* 0x000ee20000000800 */
[----:B------:R-:W-:Y:S01]  /*14f20*/  PRMT R6, R224, 0x5410, R228 ;  /* 0x00005410e0067816 */ /* 0x000fe200000000e4 */
[----:B------:R1:W-:Y:S01]  /*14f30*/  STL [R1+0x2cc], R0 ;  /* 0x0002cc0001007387 */ /* 0x0003e20000100800 */
[----:B------:R-:W-:-:S03]  /*14f40*/  IMAD.MOV.U32 R58, RZ, RZ, R130 ;  /* 0x000000ffff3a7224 */ /* 0x000fc600078e0082 */
[----:B------:R2:W-:Y:S02]  /*14f50*/  STL [R1+0x2b8], R6 ;  /* 0x0002b80601007387 */ /* 0x0005e40000100800 */
[----:B------:R3:W-:Y:S02]  /*14f60*/  MUFU.EX2 R52, R17 ;  /* 0x0000001100347308 */ /* 0x0007e40000000800 */
[----:B---3--:R-:W-:Y:S01]  /*14f70*/  FFMA.FTZ R17, R217, R11, R59 ;  /* 0x0000000bd9117223 */ /* 0x008fe2000001003b */
[----:B------:R-:W-:Y:S02]  /*14f80*/  IMAD.MOV.U32 R59, RZ, RZ, R131 ;  /* 0x000000ffff3b7224 */ /* 0x000fe400078e0083 */
[----:B------:R-:W3:Y:S04]  /*14f90*/  LDL.LU.64 R130, [R1+0x410] ;  /* 0x0004100001827983 */ /* 0x000ee80000300a00 */
[----:B------:R4:W4:Y:S01]  /*14fa0*/  LDL.LU.S16 R136, [R1] ;  /* 0x0000000001887983 */ /* 0x0009220000300600 */
[----:B-1----:R-:W-:Y:S01]  /*14fb0*/  SHF.R.U32.HI R0, RZ, 0x8, R2 ;  /* 0x00000008ff007819 */ /* 0x002fe20000011602 */
[----:B------:R-:W-:-:S03]  /*14fc0*/  @!P1 HADD2 R135, -R230.H0_H0, -RZ.H0_H0 ;  /* 0xa00000ffe6879230 */ /* 0x000fc60000000900 */
[----:B------:R-:W-:Y:S02]  /*14fd0*/  LOP3.LUT R0, R0, 0xffff, RZ, 0xc0, !PT ;  /* 0x0000ffff00007812 */ /* 0x000fe400078ec0ff */
[----:B------:R-:W-:Y:S02]  /*14fe0*/  @!P1 PRMT R230, R135, 0x5410, RZ ;  /* 0x0000541087e69816 */ /* 0x000fe400000000ff */
[----:B------:R-:W-:Y:S01]  /*14ff0*/  ISETP.LE.U32.AND P1, PT, R0, UR23, PT ;  /* 0x0000001700007c0c */ /* 0x000fe2000bf23070 */
[----:B------:R-:W-:Y:S01]  /*15000*/  FADD.FTZ R0, R133, -R10 ;  /* 0x8000000a85007221 */ /* 0x000fe20000010000 */
[----:B------:R1:W-:Y:S03]  /*15010*/  MUFU.EX2 R7, R3 ;  /* 0x0000000300077308 */ /* 0x0003e60000000800 */
[----:B------:R-:W-:Y:S01]  /*15020*/  FMUL.FTZ R0, R0, UR43 ;  /* 0x0000002b00007c20 */ /* 0x000fe20008410000 */
[----:B------:R-:W-:-:S04]  /*15030*/  @!P2 HADD2 R133, -R228.H0_H0, -RZ.H0_H0 ;  /* 0xa00000ffe485a230 */ /* 0x000fc80000000900 */
[----:B------:R-:W-:Y:S01]  /*15040*/  MUFU.EX2 R9, R9 ;  /* 0x0000000900097308 */ /* 0x000fe20000000800 */
[----:B------:R-:W-:Y:S01]  /*15050*/  @!P2 PRMT R228, R133, 0x5410, RZ ;  /* 0x0000541085e4a816 */ /* 0x000fe200000000ff */
[----:B-1----:R-:W-:-:S06]  /*15060*/  IMAD.WIDE.U32 R2, R38, -0x2daee0ad, RZ ;  /* 0xd2511f5326027825 */ /* 0x002fcc00078e00ff */
[----:B------:R1:W2:Y:S01]  /*15070*/  MUFU.EX2 R16, R0 ;  /* 0x0000000000107308 */ /* 0x0002a20000000800 */
[----:B------:R-:W-:-:S07]  /*15080*/  ISETP.LE.U32.AND P2, PT, R4, UR23, PT ;  /* 0x0000001704007c0c */ /* 0x000fce000bf43070 */
[----:B------:R-:W2:Y:S01]  /*15090*/  MUFU.EX2 R8, R8 ;  /* 0x0000000800087308 */ /* 0x000ea20000000800 */
[----:B------:R-:W-:Y:S01]  /*150a0*/  @!P3 HADD2 R252, -R224.H0_H0, -RZ.H0_H0 ;  /* 0xa00000ffe0fcb230 */ /* 0x000fe20000000900 */
[----:B------:R3:W3:Y:S01]  /*150b0*/  LDL.LU.S16 R133, [R1+0x4] ;  /* 0x0000040001857983 */ /* 0x0006e20000300600 */
[----:B-1----:R-:W-:-:S05]  /*150c0*/  LOP3.LUT R0, R3, UR40, R20, 0x96, !PT ;  /* 0x0000002803007c12 */ /* 0x002fca000f8e9614 */
[----:B--2---:R-:W1:Y:S01]  /*150d0*/  MUFU.EX2 R6, R13 ;  /* 0x0000000d00067308 */ /* 0x004e620000000800 */
[----:B------:R-:W-:Y:S01]  /*150e0*/  FFMA.FTZ R10, R245, R16, R9 ;  /* 0x00000010f50a7223 */ /* 0x000fe20000010009 */
[----:B------:R-:W-:Y:S01]  /*150f0*/  @!P3 PRMT R224, R252, 0x5410, RZ ;  /* 0x00005410fce0b816 */ /* 0x000fe200000000ff */
[----:B------:R2:W2:Y:S01]  /*15100*/  LDL.LU.S16 R64, [R1+0x8] ;  /* 0x0000080001407983 */ /* 0x0004a20000300600 */
[----:B------:R-:W-:-:S04]  /*15110*/  LOP3.LUT R4, R0, 0xffff, RZ, 0xc0, !PT ;  /* 0x0000ffff00047812 */ /* 0x000fc800078ec0ff */
[----:B------:R-:W-:Y:S01]  /*15120*/  SHF.R.U32.HI R4, RZ, 0x8, R4 ;  /* 0x00000008ff047819 */ /* 0x000fe20000011604 */
[----:B------:R-:W1:Y:S03]  /*15130*/  MUFU.EX2 R5, R14 ;  /* 0x0000000e00057308 */ /* 0x000e660000000800 */
[----:B------:R-:W-:Y:S01]  /*15140*/  LOP3.LUT R4, R4, 0xffff, RZ, 0xc0, !PT ;  /* 0x0000ffff04047812 */ /* 0x000fe200078ec0ff */
[----:B------:R-:W-:-:S03]  /*15150*/  FADD.FTZ R10, R8, R10 ;  /* 0x0000000a080a7221 */ /* 0x000fc60000010000 */
[----:B------:R-:W-:Y:S02]  /*15160*/  ISETP.LE.U32.AND P3, PT, R4, UR23, PT ;  /* 0x0000001704007c0c */ /* 0x000fe4000bf63070 */
[----:B------:R-:W1:Y:S01]  /*15170*/  MUFU.EX2 R4, R15 ;  /* 0x0000000f00047308 */ /* 0x000e620000000800 */
[----:B------:R-:W-:Y:S01]  /*15180*/  FADD.FTZ R10, R7, R10 ;  /* 0x0000000a070a7221 */ /* 0x000fe20000010000 */
[----:B-1----:R-:W-:Y:S02]  /*15190*/  F2FP.F16.F32.PACK_AB R68, R6, R7 ;  /* 0x000000070644723e */ /* 0x002fe400000000ff */
[----:B------:R-:W-:Y:S02]  /*151a0*/  F2FP.F16.F32.PACK_AB R7, R75, R63 ;  /* 0x0000003f4b07723e */ /* 0x000fe400000000ff */
[----:B------:R-:W-:Y:S01]  /*151b0*/  F2FP.F16.F32.PACK_AB R66, R8, R9 ;  /* 0x000000090842723e */ /* 0x000fe200000000ff */
[----:B------:R-:W-:Y:S01]  /*151c0*/  FADD.FTZ R8, R6, R10 ;  /* 0x0000000a06087221 */ /* 0x000fe20000010000 */
[----:B------:R-:W-:-:S02]  /*151d0*/  PRMT R218, R7, 0x7610, R218 ;  /* 0x0000761007da7816 */ /* 0x000fc400000000da */
[----:B------:R-:W-:Y:S01]  /*151e0*/  PRMT R135, R7, 0x7632, R135 ;  /* 0x0000763207877816 */ /* 0x000fe20000000087 */
[----:B------:R-:W-:Y:S02]  /*151f0*/  FADD.FTZ R6, R5, R8 ;  /* 0x0000000805067221 */ /* 0x000fe40000010000 */
[----:B------:R-:W-:Y:S02]  /*15200*/  @!P4 HADD2 R245, -R218.H0_H0, -RZ.H0_H0 ;  /* 0xa00000ffdaf5c230 */ /* 0x000fe40000000900 */
[C---:B------:R-:W-:Y:S01]  /*15210*/  FADD.FTZ R8, R4.reuse, R6 ;  /* 0x0000000604087221 */ /* 0x040fe20000010000 */
[----:B------:R-:W-:Y:S02]  /*15220*/  F2FP.F16.F32.PACK_AB R67, R4, R5 ;  /* 0x000000050443723e */ /* 0x000fe400000000ff */
[----:B------:R-:W-:Y:S02]  /*15230*/  PRMT R4, R218, 0x5410, R135 ;  /* 0x00005410da047816 */ /* 0x000fe40000000087 */
[----:B------:R-:W-:-:S05]  /*15240*/  @!P4 PRMT R218, R245, 0x5410, RZ ;  /* 0x00005410f5dac816 */ /* 0x000fca00000000ff */
[----:B------:R-:W-:Y:S04]  /*15250*/  STL [R1+0x3c0], R218 ;  /* 0x0003c0da01007387 */ /* 0x000fe80000100800 */
[----:B------:R1:W-:Y:S01]  /*15260*/  STL [R1+0x2b0], R4 ;  /* 0x0002b00401007387 */ /* 0x0003e20000100800 */
[----:B----4-:R-:W-:-:S05]  /*15270*/  @!P1 HADD2 R136, -R135.H0_H0, -RZ.H0_H0 ;  /* 0xa00000ff87889230 */ /* 0x010fca0000000900 */
[----:B------:R-:W-:-:S04]  /*15280*/  PRMT R9, R136, 0x7610, R9 ;  /* 0x0000761088097816 */ /* 0x000fc80000000009 */
[----:B------:R-:W-:Y:S02]  /*15290*/  @!P1 PRMT R135, R9, 0x5410, RZ ;  /* 0x0000541009879816 */ /* 0x000fe400000000ff */
[----:B------:R4:W4:Y:S01]  /*152a0*/  LDL.LU.S16 R9, [R1+0xc] ;  /* 0x00000c0001097983 */ /* 0x0009220000300600 */
[----:B------:R-:W3:Y:S01]  /*152b0*/  MUFU.EX2 R15, R28 ;  /* 0x0000001c000f7308 */ /* 0x000ee20000000800 */
[----:B-1----:R-:W-:-:S07]  /*152c0*/  LOP3.LUT R4, R2, 0xff, RZ, 0xc0, !PT ;  /* 0x000000ff02047812 */ /* 0x002fce00078ec0ff */
[----:B------:R1:W-:Y:S01]  /*152d0*/  MUFU.EX2 R56, R32 ;  /* 0x0000002000387308 */ /* 0x0003e20000000800 */
[----:B---3--:R-:W-:-:S04]  /*152e0*/  F2FP.F16.F32.PACK_AB R5, R15, R52 ;  /* 0x000000340f05723e */ /* 0x008fc800000000ff */
[C---:B------:R-:W-:Y:S02]  /*152f0*/  PRMT R7, R5.reuse, 0x7632, R7 ;  /* 0x0000763205077816 */ /* 0x040fe40000000007 */
[----:B-1----:R-:W-:-:S03]  /*15300*/  PRMT R32, R5, 0x7610, R32 ;  /* 0x0000761005207816 */ /* 0x002fc60000000020 */
[----:B------:R-:W-:Y:S01]  /*15310*/  @!P5 HADD2 R133, -R7.H0_H0, -RZ.H0_H0 ;  /* 0xa00000ff0785d230 */ /* 0x000fe20000000900 */
[----:B------:R-:W-:Y:S02]  /*15320*/  ISETP.LE.U32.AND P4, PT, R4, UR23, PT ;  /* 0x0000001704007c0c */ /* 0x000fe4000bf83070 */
[----:B------:R-:W-:Y:S02]  /*15330*/  LOP3.LUT R4, R0, 0xff, RZ, 0xc0, !PT ;  /* 0x000000ff00047812 */ /* 0x000fe400078ec0ff */
[----:B------:R-:W-:Y:S02]  /*15340*/  PRMT R98, R133, 0x7610, R98 ;  /* 0x0000761085627816 */ /* 0x000fe40000000062 */
[----:B------:R-:W-:Y:S01]  /*15350*/  ISETP.LE.U32.AND P1, PT, R4, UR23, PT ;  /* 0x0000001704007c0c */ /* 0x000fe2000bf23070 */
[----:B--2---:R-:W-:Y:S01]  /*15360*/  @!P2 HADD2 R64, -R32.H0_H0, -RZ.H0_H0 ;  /* 0xa00000ff2040a230 */ /* 0x004fe20000000900 */
[----:B------:R-:W-:Y:S02]  /*15370*/  PRMT R4, R32, 0x5410, R7 ;  /* 0x0000541020047816 */ /* 0x000fe40000000007 */
[----:B------:R-:W-:-:S02]  /*15380*/  @!P5 PRMT R7, R98, 0x5410, RZ ;  /* 0x000054106207d816 */ /* 0x000fc400000000ff */
[----:B------:R-:W-:Y:S01]  /*15390*/  PRMT R62, R64, 0x7610, R62 ;  /* 0x00007610403e7816 */ /* 0x000fe2000000003e */
[----:B------:R-:W-:Y:S03]  /*153a0*/  STL [R1+0x54], R135 ;  /* 0x0000548701007387 */ /* 0x000fe60000100800 */
[----:B------:R-:W-:Y:S01]  /*153b0*/  @!P2 PRMT R32, R62, 0x5410, RZ ;  /* 0x000054103e20a816 */ /* 0x000fe200000000ff */
[----:B------:R-:W-:Y:S04]  /*153c0*/  STL [R1+0x2ac], R4 ;  /* 0x0002ac0401007387 */ /* 0x000fe80000100800 */
[----:B------:R-:W-:Y:S04]  /*153d0*/  STL [R1+0x4c], R7 ;  /* 0x00004c0701007387 */ /* 0x000fe80000100800 */
[----:B------:R1:W2:Y:S01]  /*153e0*/  LDL.LU.S16 R62, [R1+0x10] ;  /* 0x00001000013e7983 */ /* 0x0002a20000300600 */
[----:B------:R-:W-:-:S04]  /*153f0*/  F2FP.F16.F32.PACK_AB R5, R69, R76 ;  /* 0x0000004c4505723e */ /* 0x000fc800000000ff */
[C---:B------:R-:W-:Y:S01]  /*15400*/  PRMT R6, R5.reuse, 0x7610, R6 ;  /* 0x0000761005067816 */ /* 0x040fe20000000006 */
[----:B------:R-:W-:Y:S01]  /*15410*/  MUFU.EX2 R53, R34 ;  /* 0x0000002200357308 */ /* 0x000fe20000000800 */
[----:B------:R-:W-:Y:S01]  /*15420*/  PRMT R38, R5, 0x7632, R38 ;  /* 0x0000763205267816 */ /* 0x000fe20000000026 */
[----:B------:R3:W-:Y:S06]  /*15430*/  STL [R1+0x44], R32 ;  /* 0x0000442001007387 */ /* 0x0007ec0000100800 */
[----:B------:R1:W-:Y:S01]  /*15440*/  MUFU.EX2 R34, R30 ;  /* 0x0000001e00227308 */ /* 0x0003e20000000800 */
[----:B------:R-:W-:Y:S01]  /*15450*/  PRMT R133, R6, 0x5410, R38 ;  /* 0x0000541006857816 */ /* 0x000fe20000000026 */
[----:B---3--:R3:W3:Y:S01]  /*15460*/  LDL.LU.S16 R32, [R1+0x18] ;  /* 0x0000180001207983 */ /* 0x0086e20000300600 */
[----:B----4-:R-:W-:-:S05]  /*15470*/  @!P1 HADD2 R9, -R6.H0_H0, -RZ.H0_H0 ;  /* 0xa00000ff06099230 */ /* 0x010fca0000000900 */
[----:B-1----:R-:W-:-:S04]  /*15480*/  PRMT R30, R9, 0x7610, R30 ;  /* 0x00007610091e7816 */ /* 0x002fc8000000001e */
[----:B------:R-:W-:Y:S02]  /*15490*/  @!P1 PRMT R6, R30, 0x5410, RZ ;  /* 0x000054101e069816 */ /* 0x000fe400000000ff */
[----:B------:R1:W4:Y:S01]  /*154a0*/  LDL.LU.S16 R30, [R1+0x14] ;  /* 0x00001400011e7983 */ /* 0x0003220000300600 */
[--C-:B------:R-:W-:Y:S02]  /*154b0*/  SHF.R.U32.HI R4, RZ, 0x18, R0.reuse ;  /* 0x00000018ff047819 */ /* 0x100fe40000011600 */
[----:B------:R-:W-:Y:S01]  /*154c0*/  SHF.R.U32.HI R0, RZ, 0x10, R0 ;  /* 0x00000010ff007819 */ /* 0x000fe20000011600 */
[----:B------:R-:W-:Y:S01]  /*154d0*/  MUFU.EX2 R7, R22 ;  /* 0x0000001600077308 */ /* 0x000fe20000000800 */
[----:B------:R-:W-:Y:S02]  /*154e0*/  ISETP.LE.U32.AND P5, PT, R4, UR23, PT ;  /* 0x0000001704007c0c */ /* 0x000fe4000bfa3070 */
[----:B------:R-:W-:Y:S02]  /*154f0*/  LOP3.LUT R3, R2, 0xffff, RZ, 0xc0, !PT ;  /* 0x0000ffff02037812 */ /* 0x000fe400078ec0ff */
[----:B------:R-:W-:-:S02]  /*15500*/  SHF.R.U32.HI R9, RZ, 0x10, R2 ;  /* 0x00000010ff097819 */ /* 0x000fc40000011602 */
[----:B------:R-:W-:Y:S02]  /*15510*/  LOP3.LUT R4, R0, 0xff, RZ, 0xc0, !PT ;  /* 0x000000ff00047812 */ /* 0x000fe400078ec0ff */
[----:B------:R-:W-:Y:S01]  /*15520*/  SHF.R.U32.HI R2, RZ, 0x18, R2 ;  /* 0x00000018ff027819 */ /* 0x000fe20000011602 */
[----:B------:R-:W1:Y:S03]  /*15530*/  MUFU.EX2 R0, R23 ;  /* 0x0000001700007308 */ /* 0x000e660000000800 */
[----:B------:R-:W-:Y:S02]  /*15540*/  ISETP.LE.U32.AND P1, PT, R2, UR23, PT ;  /* 0x0000001702007c0c */ /* 0x000fe4000bf23070 */
[----:B------:R-:W-:-:S03]  /*15550*/  SHF.R.U32.HI R2, RZ, 0x8, R3 ;  /* 0x00000008ff027819 */ /* 0x000fc60000011603 */
[----:B------:R-:W2:Y:S01]  /*15560*/  MUFU.EX2 R31, R31 ;  /* 0x0000001f001f7308 */ /* 0x000ea20000000800 */
[----:B------:R-:W-:Y:S02]  /*15570*/  LOP3.LUT R2, R2, 0xffff, RZ, 0xc0, !PT ;  /* 0x0000ffff02027812 */ /* 0x000fe400078ec0ff */
[----:B------:R-:W-:Y:S02]  /*15580*/  ISETP.LE.U32.AND P2, PT, R4, UR23, PT ;  /* 0x0000001704007c0c */ /* 0x000fe4000bf43070 */
[----:B-1----:R-:W-:Y:S01]  /*15590*/  F2FP.F16.F32.PACK_AB R65, R0, R7 ;  /* 0x000000070041723e */ /* 0x002fe200000000ff */
[----:B--2---:R-:W-:-:S05]  /*155a0*/  @!P3 HADD2 R62, -R38.H0_H0, -RZ.H0_H0 ;  /* 0xa00000ff263eb230 */ /* 0x004fca0000000900 */
[----:B------:R-:W-:-:S04]  /*155b0*/  PRMT R3, R62, 0x7610, R3 ;  /* 0x000076103e037816 */ /* 0x000fc80000000003 */
[----:B------:R-:W-:Y:S02]  /*155c0*/  @!P3 PRMT R38, R3, 0x5410, RZ ;  /* 0x000054100326b816 */ /* 0x000fe400000000ff */
[----:B------:R-:W-:Y:S01]  /*155d0*/  ISETP.LE.U32.AND P3, PT, R2, UR23, PT ;  /* 0x0000001702007c0c */ /* 0x000fe2000bf63070 */
[----:B------:R-:W-:-:S04]  /*155e0*/  FADD.FTZ R2, R7, R8 ;  /* 0x0000000807027221 */ /* 0x000fc80000010000 */
[----:B------:R-:W-:Y:S01]  /*155f0*/  FADD.FTZ R8, R0, R2 ;  /* 0x0000000200087221 */ /* 0x000fe20000010000 */
[----:B------:R-:W-:Y:S01]  /*15600*/  F2FP.F16.F32.PACK_AB R0, R34, R31 ;  /* 0x0000001f2200723e */ /* 0x000fe200000000ff */
[----:B------:R1:W-:Y:S03]  /*15610*/  MUFU.EX2 R5, R19 ;  /* 0x0000001300057308 */ /* 0x0003e60000000800 */
[C---:B------:R-:W-:Y:S02]  /*15620*/  PRMT R10, R0.reuse, 0x7632, R10 ;  /* 0x00007632000a7816 */ /* 0x040fe4000000000a */
[----:B-1----:R-:W-:-:S05]  /*15630*/  PRMT R19, R0, 0x7610, R19 ;  /* 0x0000761000137816 */ /* 0x002fca0000000013 */
[----:B---3--:R-:W-:Y:S01]  /*15640*/  @!P2 HADD2 R32, -R19.H0_H0, -RZ.H0_H0 ;  /* 0xa00000ff1320a230 */ /* 0x008fe20000000900 */
[----:B------:R-:W-:-:S04]  /*15650*/  PRMT R135, R19, 0x5410, R10 ;  /* 0x0000541013877816 */ /* 0x000fc8000000000a */
[----:B------:R-:W-:Y:S01]  /*15660*/  PRMT R7, R32, 0x7610, R7 ;  /* 0x0000761020077816 */ /* 0x000fe20000000007 */
[----:B------:R-:W-:Y:S01]  /*15670*/  STL [R1+0x50], R6 ;  /* 0x0000500601007387 */ /* 0x000fe20000100800 */
[----:B------:R-:W-:Y:S02]  /*15680*/  LOP3.LUT R0, R9, 0xff, RZ, 0xc0, !PT ;  /* 0x000000ff09007812 */ /* 0x000fe400078ec0ff */
[----:B------:R-:W-:Y:S01]  /*15690*/  @!P2 PRMT R19, R7, 0x5410, RZ ;  /* 0x000054100713a816 */ /* 0x000fe200000000ff */
[----:B------:R-:W-:Y:S01]  /*156a0*/  STL [R1+0x48], R38 ;  /* 0x0000482601007387 */ /* 0x000fe20000100800 */
[----:B------:R-:W-:-:S03]  /*156b0*/  ISETP.LE.U32.AND P2, PT, R0, UR23, PT ;  /* 0x0000001700007c0c */ /* 0x000fc6000bf43070 */
[----:B------:R-:W-:Y:S01]  /*156c0*/  STL [R1+0x10], R19 ;  /* 0x0000101301007387 */ /* 0x000fe20000100800 */
[----:B------:R1:W-:Y:S01]  /*156d0*/  MUFU.EX2 R0, R29 ;  /* 0x0000001d00007308 */ /* 0x0003e20000000800 */
[----:B----4-:R-:W-:-:S05]  /*156e0*/  @!P5 HADD2 R30, -R10.H0_H0, -RZ.H0_H0 ;  /* 0xa00000ff0a1ed230 */ /* 0x010fca0000000900 */
[----:B------:R-:W-:-:S04]  /*156f0*/  PRMT R13, R30, 0x7610, R13 ;  /* 0x000076101e0d7816 */ /* 0x000fc8000000000d */
[----:B------:R-:W-:Y:S02]  /*15700*/  @!P5 PRMT R10, R13, 0x5410, RZ ;  /* 0x000054100d0ad816 */ /* 0x000fe400000000ff */
[----:B------:R2:W3:Y:S04]  /*15710*/  LDL.LU.S16 R13, [R1+0x30] ;  /* 0x00003000010d7983 */ /* 0x0004e80000300600 */
[----:B------:R4:W-:Y:S04]  /*15720*/  STL [R1+0xc], R10 ;  /* 0x00000c0a01007387 */ /* 0x0009e80000100800 */
[----:B----4-:R2:W4:Y:S04]  /*15730*/  LDL.LU.S16 R10, [R1+0x2c] ;  /* 0x00002c00010a7983 */ /* 0x0105280000300600 */
[----:B-1----:R2:W2:Y:S04]  /*15740*/  LDL.LU.S16 R29, [R1+0x28] ;  /* 0x00002800011d7983 */ /* 0x0024a80000300600 */
[----:B------:R1:W4:Y:S01]  /*15750*/  LDL.LU.S16 R19, [R1+0x24] ;  /* 0x0000240001137983 */ /* 0x0003220000300600 */
[----:B------:R-:W1:Y:S08]  /*15760*/  MUFU.EX2 R6, R24 ;  /* 0x0000001800067308 */ /* 0x000e700000000800 */
[----:B------:R-:W1:Y:S08]  /*15770*/  MUFU.EX2 R4, R25 ;  /* 0x0000001900047308 */ /* 0x000e700000000800 */
[----:B------:R-:W1:Y:S02]  /*15780*/  MUFU.EX2 R3, R27 ;  /* 0x0000001b00037308 */ /* 0x000e640000000800 */
[----:B-1----:R-:W-:-:S06]  /*15790*/  FADD.FTZ R7, R6, R8 ;  /* 0x0000000806077221 */ /* 0x002fcc0000010000 */
[----:B------:R-:W1:Y:S01]  /*157a0*/  MUFU.EX2 R2, R26 ;  /* 0x0000001a00027308 */ /* 0x000e620000000800 */
[C---:B------:R-:W-:Y:S01]  /*157b0*/  FADD.FTZ R7, R5.reuse, R7 ;  /* 0x0000000705077221 */ /* 0x040fe20000010000 */
[----:B------:R-:W-:-:S03]  /*157c0*/  F2FP.F16.F32.PACK_AB R70, R5, R6 ;  /* 0x000000060546723e */ /* 0x000fc600000000ff */
[----:B------:R-:W-:-:S03]  /*157d0*/  FADD.FTZ R7, R4, R7 ;  /* 0x0000000704077221 */ /* 0x000fc60000010000 */
[----:B------:R-:W-:Y:S01]  /*157e0*/  MUFU.EX2 R39, R39 ;  /* 0x0000002700277308 */ /* 0x000fe20000000800 */
[----:B------:R-:W-:-:S07]  /*157f0*/  FADD.FTZ R5, R3, R7 ;  /* 0x0000000703057221 */ /* 0x000fce0000010000 */
[----:B------:R-:W1:Y:S02]  /*15800*/  MUFU.EX2 R38, R48 ;  /* 0x0000003000267308 */ /* 0x000e640000000800 */
[----:B-1----:R-:W-:Y:S01]  /*15810*/  FADD.FTZ R5, R2, R5 ;  /* 0x0000000502057221 */ /* 0x002fe20000010000 */
[----:B------:R-:W-:-:S03]  /*15820*/  F2FP.F16.F32.PACK_AB R79, R0, R2 ;  /* 0x00000002004f723e */ /* 0x000fc600000000ff */
[----:B------:R-:W-:Y:S01]  /*15830*/  FADD.FTZ R5, R0, R5 ;  /* 0x0000000500057221 */ /* 0x000fe20000010000 */
[----:B------:R-:W-:Y:S02]  /*15840*/  F2FP.F16.F32.PACK_AB R0, R53, R56 ;  /* 0x000000383500723e */ /* 0x000fe400000000ff */
[----:B------:R-:W-:Y:S02]  /*15850*/  F2FP.F16.F32.PACK_AB R71, R3, R4 ;  /* 0x000000040347723e */ /* 0x000fe400000000ff */
[----:B------:R-:W1:Y:S01]  /*15860*/  MUFU.EX2 R4, R33 ;  /* 0x0000002100047308 */ /* 0x000e620000000800 */
[C---:B------:R-:W-:Y:S02]  /*15870*/  PRMT R14, R0.reuse, 0x7610, R14 ;  /* 0x00007610000e7816 */ /* 0x040fe4000000000e */
[----:B------:R-:W-:-:S05]  /*15880*/  PRMT R8, R0, 0x7632, R8 ;  /* 0x0000763200087816 */ /* 0x000fca0000000008 */
[----:B------:R-:W1:Y:S01]  /*15890*/  MUFU.EX2 R3, R35 ;  /* 0x0000002300037308 */ /* 0x000e620000000800 */
[----:B------:R-:W-:-:S04]  /*158a0*/  F2FP.F16.F32.PACK_AB R0, R38, R39 ;  /* 0x000000272600723e */ /* 0x000fc800000000ff */
[C---:B------:R-:W-:Y:S02]  /*158b0*/  PRMT R239, R0.reuse, 0x7610, R239 ;  /* 0x0000761000ef7816 */ /* 0x040fe400000000ef */
[----:B------:R-:W-:Y:S02]  /*158c0*/  PRMT R252, R0, 0x7632, R252 ;  /* 0x0000763200fc7816 */ /* 0x000fe400000000fc */
[----:B------:R-:W-:Y:S01]  /*158d0*/  PRMT R0, R14, 0x5410, R8 ;  /* 0x000054100e007816 */ /* 0x000fe20000000008 */
[----:B------:R-:W1:Y:S04]  /*158e0*/  MUFU.EX2 R2, R36 ;  /* 0x0000002400027308 */ /* 0x000e680000000800 */
[----:B------:R1:W-:Y:S02]  /*158f0*/  STL [R1+0x2c4], R0 ;  /* 0x0002c40001007387 */ /* 0x0003e40000100800 */
[----:B-1----:R-:W-:Y:S01]  /*15900*/  FADD.FTZ R5, R4, R5 ;  /* 0x0000000504057221 */ /* 0x002fe20000010000 */
[----:B------:R-:W-:-:S02]  /*15910*/  F2FP.F16.F32.PACK_AB R78, R3, R4 ;  /* 0x00000004034e723e */ /* 0x000fc400000000ff */
[----:B------:R-:W-:Y:S01]  /*15920*/  FSEL R4, R231, RZ, P6 ;  /* 0x000000ffe7047208 */ /* 0x000fe20003000000 */
[----:B------:R-:W-:-:S04]  /*15930*/  FADD.FTZ R5, R3, R5 ;  /* 0x0000000503057221 */ /* 0x000fc80000010000 */
[----:B------:R-:W-:Y:S01]  /*15940*/  FADD.FTZ R4, R134, -R4 ;  /* 0x8000000486047221 */ /* 0x000fe20000010000 */
[----:B------:R-:W1:Y:S01]  /*15950*/  MUFU.EX2 R0, R37 ;  /* 0x0000002500007308 */ /* 0x000e620000000800 */
[----:B------:R-:W-:Y:S02]  /*15960*/  FADD.FTZ R3, R2, R5 ;  /* 0x0000000502037221 */ /* 0x000fe40000010000 */
[----:B------:R-:W-:Y:S02]  /*15970*/  FMUL.FTZ R4, R4, UR43 ;  /* 0x0000002b04047c20 */ /* 0x000fe40008410000 */
[C---:B-1----:R-:W-:Y:S01]  /*15980*/  FADD.FTZ R98, R0.reuse, R3 ;  /* 0x0000000300627221 */ /* 0x042fe20000010000 */
[----:B------:R-:W-:Y:S02]  /*15990*/  F2FP.F16.F32.PACK_AB R97, R0, R2 ;  /* 0x000000020061723e */ /* 0x000fe400000000ff */
[----:B------:R1:W4:Y:S01]  /*159a0*/  MUFU.EX2 R0, R4 ;  /* 0x0000000400007308 */ /* 0x0003220000000800 */
[-C--:B------:R-:W-:Y:S01]  /*159b0*/  FMUL.FTZ R3, R169, R12.reuse ;  /* 0x0000000ca9037220 */ /* 0x080fe20000410000 */
[-C--:B------:R-:W-:Y:S01]  /*159c0*/  FMUL.FTZ R2, R164, R12.reuse ;  /* 0x0000000ca4027220 */ /* 0x080fe20000410000 */
[-C--:B------:R-:W-:Y:S01]  /*159d0*/  FMUL.FTZ R217, R171, R11.reuse ;  /* 0x0000000babd97220 */ /* 0x080fe20000410000 */
[----:B-1----:R-:W-:Y:S01]  /*159e0*/  FMUL.FTZ R4, R168, R12 ;  /* 0x0000000ca8047220 */ /* 0x002fe20000410000 */
[----:B------:R-:W-:Y:S01]  /*159f0*/  FMUL.FTZ R218, R155, R11 ;  /* 0x0000000b9bda7220 */ /* 0x000fe20000410000 */
[----:B------:R-:W-:-:S04]  /*15a00*/  UIADD3 UR5, UR42, -0x2, URZ ;  /* 0xfffffffe2a057890 */ /* 0x000fc8000fffe03f */
[----:B------:R-:W-:Y:S01]  /*15a10*/  ULOP3.LUT UR5, UR5, UR35, URZ, 0x3c, !UPT ;  /* 0x0000002305057292 */ /* 0x000fe2000f8e3c3f */
[----:B---3--:R-:W-:-:S05]  /*15a20*/  @!P2 HADD2 R13, -R239.H0_H0, -RZ.H0_H0 ;  /* 0xa00000ffef0da230 */ /* 0x008fca0000000900 */
[----:B------:R-:W-:Y:S01]  /*15a30*/  PRMT R7, R13, 0x7610, R7 ;  /* 0x000076100d077816 */ /* 0x000fe20000000007 */
[----:B--2---:R-:W-:Y:S02]  /*15a40*/  @!P4 HADD2 R29, -R14.H0_H0, -RZ.H0_H0 ;  /* 0xa00000ff0e1dc230 */ /* 0x004fe40000000900 */
[----:B----4-:R-:W-:-:S03]  /*15a50*/  @!P3 HADD2 R19, -R8.H0_H0, -RZ.H0_H0 ;  /* 0xa00000ff0813b230 */ /* 0x010fc60000000900 */
[----:B------:R-:W-:Y:S02]  /*15a60*/  PRMT R18, R29, 0x7610, R18 ;  /* 0x000076101d127816 */ /* 0x000fe40000000012 */
[----:B------:R-:W-:Y:S01]  /*15a70*/  PRMT R9, R19, 0x7610, R9 ;  /* 0x0000761013097816 */ /* 0x000fe20000000009 */
[----:B------:R-:W-:Y:S01]  /*15a80*/  @!P1 HADD2 R10, -R252.H0_H0, -RZ.H0_H0 ;  /* 0xa00000fffc0a9230 */ /* 0x000fe20000000900 */
[----:B------:R-:W-:Y:S02]  /*15a90*/  @!P4 PRMT R14, R18, 0x5410, RZ ;  /* 0x00005410120ec816 */ /* 0x000fe400000000ff */
[----:B------:R-:W-:Y:S02]  /*15aa0*/  @!P3 PRMT R8, R9, 0x5410, RZ ;  /* 0x000054100908b816 */ /* 0x000fe400000000ff */
[----:B------:R-:W-:Y:S01]  /*15ab0*/  PRMT R6, R10, 0x7610, R6 ;  /* 0x000076100a067816 */ /* 0x000fe20000000006 */
[----:B------:R-:W-:Y:S04]  /*15ac0*/  STL [R1+0x8], R14 ;  /* 0x0000080e01007387 */ /* 0x000fe80000100800 */
[----:B------:R1:W-:Y:S02]  /*15ad0*/  STL [R1+0x4], R8 ;  /* 0x0000040801007387 */ /* 0x0003e40000100800 */
[----:B-1----:R-:W-:-:S02]  /*15ae0*/  PRMT R8, R239, 0x5410, R252 ;  /* 0x00005410ef087816 */ /* 0x002fc400000000fc */
[----:B------:R-:W-:Y:S02]  /*15af0*/  @!P2 PRMT R239, R7, 0x5410, RZ ;  /* 0x0000541007efa816 */ /* 0x000fe400000000ff */
[----:B------:R-:W-:-:S03]  /*15b00*/  @!P1 PRMT R252, R6, 0x5410, RZ ;  /* 0x0000541006fc9816 */ /* 0x000fc600000000ff */
[----:B------:R-:W-:Y:S04]  /*15b10*/  STL [R1+0x37c], R239 ;  /* 0x00037cef01007387 */ /* 0x000fe80000100800 */
[----:B------:R-:W-:Y:S04]  /*15b20*/  STL [R1+0x2c0], R8 ;  /* 0x0002c00801007387 */ /* 0x000fe80000100800 */
[----:B------:R-:W-:Y:S04]  /*15b30*/  STL [R1+0x378], R252 ;  /* 0x000378fc01007387 */ /* 0x000fe80000100800 */
[----:B------:R-:W-:Y:S04]  /*15b40*/  STL [R1+0x3a4], R231 ;  /* 0x0003a4e701007387 */ /* 0x000fe80000100800 */
[----:B------:R1:W-:Y:S04]  /*15b50*/  STL [R1+0x1b0], R4 ;  /* 0x0001b00401007387 */ /* 0x0003e80000100800 */
[----:B------:R2:W-:Y:S04]  /*15b60*/  STL [R1+0x1b4], R3 ;  /* 0x0001b40301007387 */ /* 0x0005e80000100800 */
[----:B------:R3:W-:Y:S01]  /*15b70*/  STL [R1+0x1e0], R2 ;  /* 0x0001e00201007387 */ /* 0x0007e20000100800 */
[-C--:B-1----:R-:W-:Y:S01]  /*15b80*/  FMUL.FTZ R4, R165, R12.reuse ;  /* 0x0000000ca5047220 */ /* 0x082fe20000410000 */
[----:B--2---:R-:W-:-:S04]  /*15b90*/  FMUL.FTZ R3, R160, R12 ;  /* 0x0000000ca0037220 */ /* 0x004fc80000410000 */
[----:B------:R1:W-:Y:S01]  /*15ba0*/  STL [R1+0x1e4], R4 ;  /* 0x0001e40401007387 */ /* 0x0003e20000100800 */
[----:B---3--:R-:W-:-:S03]  /*15bb0*/  FMUL.FTZ R2, R161, R12 ;  /* 0x0000000ca1027220 */ /* 0x008fc60000410000 */
[----:B------:R2:W-:Y:S04]  /*15bc0*/  STL [R1+0x200], R3 ;  /* 0x0002000301007387 */ /* 0x0005e80000100800 */
[----:B------:R3:W-:Y:S01]  /*15bd0*/  STL [R1+0x204], R2 ;  /* 0x0002040201007387 */ /* 0x0007e20000100800 */
[----:B------:R-:W4:Y:S01]  /*15be0*/  MUFU.EX2 R13, R51 ;  /* 0x00000033000d7308 */ /* 0x000f220000000800 */
[-C--:B-1----:R-:W-:Y:S01]  /*15bf0*/  FMUL.FTZ R4, R152, R12.reuse ;  /* 0x0000000c98047220 */ /* 0x082fe20000410000 */
[----:B--2---:R-:W-:-:S04]  /*15c00*/  FMUL.FTZ R3, R153, R12 ;  /* 0x0000000c99037220 */ /* 0x004fc80000410000 */
[----:B------:R-:W-:Y:S01]  /*15c10*/  STL [R1+0x230], R4 ;  /* 0x0002300401007387 */ /* 0x000fe20000100800 */
[----:B---3--:R-:W-:-:S03]  /*15c20*/  FMUL.FTZ R2, R170, R11 ;  /* 0x0000000baa027220 */ /* 0x008fc60000410000 */
[----:B------:R1:W-:Y:S04]  /*15c30*/  STL [R1+0x234], R3 ;  /* 0x0002340301007387 */ /* 0x0003e80000100800 */
[----:B------:R-:W-:Y:S04]  /*15c40*/  STL [R1+0x3d0], R217 ;  /* 0x0003d0d901007387 */ /* 0x000fe80000100800 */
[----:B------:R2:W-:Y:S01]  /*15c50*/  STL [R1+0x1b8], R2 ;  /* 0x0001b80201007387 */ /* 0x0005e20000100800 */
[-C--:B-1----:R-:W-:Y:S01]  /*15c60*/  FMUL.FTZ R3, R166, R11.reuse ;  /* 0x0000000ba6037220 */ /* 0x082fe20000410000 */
[----:B------:R-:W-:-:S04]  /*15c70*/  FMUL.FTZ R4, R162, R11 ;  /* 0x0000000ba2047220 */ /* 0x000fc80000410000 */
[----:B------:R1:W-:Y:S01]  /*15c80*/  STL [R1+0x1e8], R3 ;  /* 0x0001e80301007387 */ /* 0x0003e20000100800 */
[----:B--2---:R-:W-:-:S05]  /*15c90*/  FMUL.FTZ R2, R167, R11 ;  /* 0x0000000ba7027220 */ /* 0x004fca0000410000 */
[----:B------:R2:W-:Y:S04]  /*15ca0*/  STL [R1+0x1ec], R2 ;  /* 0x0001ec0201007387 */ /* 0x0005e80000100800 */
[----:B------:R3:W-:Y:S01]  /*15cb0*/  STL [R1+0x208], R4 ;  /* 0x0002080401007387 */ /* 0x0007e20000100800 */
[----:B-1----:R-:W-:-:S05]  /*15cc0*/  FMUL.FTZ R3, R163, R11 ;  /* 0x0000000ba3037220 */ /* 0x002fca0000410000 */
[----:B------:R1:W-:Y:S01]  /*15cd0*/  STL [R1+0x20c], R3 ;  /* 0x00020c0301007387 */ /* 0x0003e20000100800 */
[----:B--2---:R-:W-:-:S03]  /*15ce0*/  FMUL.FTZ R2, R154, R11 ;  /* 0x0000000b9a027220 */ /* 0x004fc60000410000 */
[----:B------:R-:W-:Y:S04]  /*15cf0*/  STL [R1+0x3c4], R218 ;  /* 0x0003c4da01007387 */ /* 0x000fe80000100800 */
[----:B------:R2:W-:Y:S01]  /*15d00*/  STL [R1+0x238], R2 ;  /* 0x0002380201007387 */ /* 0x0005e20000100800 */
[-C--:B---3--:R-:W-:Y:S01]  /*15d10*/  FMUL.FTZ R4, R157, R0.reuse ;  /* 0x000000009d047220 */ /* 0x088fe20000410000 */
[-C--:B----4-:R-:W-:Y:S01]  /*15d20*/  FFMA.FTZ R14, R244, R0.reuse, R13 ;  /* 0x00000000f40e7223 */ /* 0x090fe2000001000d */
[-C--:B-1----:R-:W-:Y:S01]  /*15d30*/  FMUL.FTZ R3, R148, R0.reuse ;  /* 0x0000000094037220 */ /* 0x082fe20000410000 */
[----:B--2---:R-:W-:-:S05]  /*15d40*/  FMUL.FTZ R2, R156, R0 ;  /* 0x000000009c027220 */ /* 0x004fca0000410000 */
[----:B------:R1:W-:Y:S01]  /*15d50*/  STL [R1+0x120], R2 ;  /* 0x0001200201007387 */ /* 0x0003e20000100800 */
[----:B------:R-:W-:-:S03]  /*15d60*/  FMUL.FTZ R218, R141, R0 ;  /* 0x000000008dda7220 */ /* 0x000fc60000410000 */
[----:B------:R2:W-:Y:S04]  /*15d70*/  STL [R1+0x124], R4 ;  /* 0x0001240401007387 */ /* 0x0005e80000100800 */
[----:B------:R3:W-:Y:S01]  /*15d80*/  STL [R1+0x130], R3 ;  /* 0x0001300301007387 */ /* 0x0007e20000100800 */
[-C--:B-1----:R-:W-:Y:S01]  /*15d90*/  FMUL.FTZ R2, R149, R0.reuse ;  /* 0x0000000095027220 */ /* 0x082fe20000410000 */
[----:B--2---:R-:W-:-:S04]  /*15da0*/  FMUL.FTZ R4, R144, R0 ;  /* 0x0000000090047220 */ /* 0x004fc80000410000 */
[----:B------:R1:W-:Y:S01]  /*15db0*/  STL [R1+0x134], R2 ;  /* 0x0001340201007387 */ /* 0x0003e20000100800 */
[----:B---3--:R-:W-:-:S03]  /*15dc0*/  FMUL.FTZ R3, R145, R0 ;  /* 0x0000000091037220 */ /* 0x008fc60000410000 */
[----:B------:R-:W-:Y:S04]  /*15dd0*/  STL [R1+0x150], R4 ;  /* 0x0001500401007387 */ /* 0x000fe80000100800 */
[----:B------:R-:W-:Y:S04]  /*15de0*/  STL [R1+0x154], R3 ;  /* 0x0001540301007387 */ /* 0x000fe80000100800 */
[----:B------:R-:W-:Y:S01]  /*15df0*/  STL [R1+0x3c8], R218 ;  /* 0x0003c8da01007387 */ /* 0x000fe20000100800 */
[----:B-1----:R-:W-:Y:S01]  /*15e00*/  FMUL.FTZ R2, R140, R0 ;  /* 0x000000008c027220 */ /* 0x002fe20000410000 */
[----:B------:R-:W-:-:S05]  /*15e10*/  LOP3.LUT R0, R139, UR5, RZ, 0x3c, !PT ;  /* 0x000000058b007c12 */ /* 0x000fca000f8e3cff */
[----:B------:R-:W-:Y:S01]  /*15e20*/  IMAD.WIDE.U32 R18, R0, -0x326172a9, RZ ;  /* 0xcd9e8d5700127825 */ /* 0x000fe200078e00ff */
[----:B------:R1:W-:Y:S04]  /*15e30*/  STL [R1+0x170], R2 ;  /* 0x0001700201007387 */ /* 0x0003e80000100800 */
[----:B-1----:R-:W-:-:S05]  /*15e40*/  LOP3.LUT R2, R19, UR21, R58, 0x96, !PT ;  /* 0x0000001513027c12 */ /* 0x002fca000f8e963a */
[----:B------:R-:W-:-:S05]  /*15e50*/  IMAD.WIDE.U32 R2, R2, -0x2daee0ad, RZ ;  /* 0xd2511f5302027825 */ /* 0x000fca00078e00ff */
[----:B------:R-:W-:Y:S02]  /*15e60*/  LOP3.LUT R0, R3, UR18, R204, 0x96, !PT ;  /* 0x0000001203007c12 */ /* 0x000fe4000f8e96cc */
[----:B------:R-:W-:-:S05]  /*15e70*/  LOP3.LUT R3, R129, UR19, R18, 0x96, !PT ;  /* 0x0000001381037c12 */ /* 0x000fca000f8e9612 */
[----:B------:R-:W-:-:S04]  /*15e80*/  IMAD.WIDE.U32 R4, R3, -0x2daee0ad, RZ ;  /* 0xd2511f5303047825 */ /* 0x000fc800078e00ff */
[----:B------:R-:W-:Y:S01]  /*15e90*/  IMAD.WIDE.U32 R8, R0, -0x326172a9, RZ ;  /* 0xcd9e8d5700087825 */ /* 0x000fe200078e00ff */
[----:B------:R-:W-:-:S05]  /*15ea0*/  LOP3.LUT R0, R5, UR16, R2, 0x96, !PT ;  /* 0x0000001005007c12 */ /* 0x000fca000f8e9602 */
        /* <DEDUP_REMOVED lines=14> */
[----:B------:R-:W-:Y:S01]  /*15f90*/  LOP3.LUT R4, R4, 0xffff, RZ, 0xc0, !PT ;  /* 0x0000ffff04047812 */ /* 0x000fe200078ec0ff */
[----:B------:R-:W-:Y:S03]  /*15fa0*/  MUFU.EX2 R32, R124 ;  /* 0x0000007c00207308 */ /* 0x000fe60000000800 */
[----:B------:R-:W-:Y:S02]  /*15fb0*/  ISETP.LE.U32.AND P5, PT, R4, UR23, PT ;  /* 0x0000001704007c0c */ /* 0x000fe4000bfa3070 */
[----:B------:R-:W-:-:S03]  /*15fc0*/  SHF.R.U32.HI R4, RZ, 0x10, R0 ;  /* 0x00000010ff047819 */ /* 0x000fc60000011600 */
[----:B------:R-:W1:Y:S01]  /*15fd0*/  MUFU.EX2 R33, R125 ;  /* 0x0000007d00217308 */ /* 0x000e620000000800 */
[----:B------:R-:W-:-:S04]  /*15fe0*/  SHF.R.U32.HI R0, RZ, 0x18, R0 ;  /* 0x00000018ff007819 */ /* 0x000fc80000011600 */
[----:B------:R-:W-:Y:S02]  /*15ff0*/  ISETP.LE.U32.AND P4, PT, R0, UR23, PT ;  /* 0x0000001700007c0c */ /* 0x000fe4000bf83070 */
[----:B------:R-:W-:-:S04]  /*16000*/  LOP3.LUT R0, R2, 0xff, RZ, 0xc0, !PT ;  /* 0x000000ff02007812 */ /* 0x000fc800078ec0ff */
[----:B------:R-:W-:Y:S02]  /*16010*/  ISETP.LE.U32.AND P1, PT, R0, UR23, PT ;  /* 0x0000001700007c0c */ /* 0x000fe4000bf23070 */
[----:B------:R-:W-:Y:S02]  /*16020*/  SHF.R.U32.HI R0, RZ, 0x18, R2 ;  /* 0x00000018ff007819 */ /* 0x000fe40000011602 */
[----:B------:R-:W-:Y:S02]  /*16030*/  LOP3.LUT R9, R2, 0xffff, RZ, 0xc0, !PT ;  /* 0x0000ffff02097812 */ /* 0x000fe400078ec0ff */
[----:B------:R-:W-:Y:S01]  /*16040*/  ISETP.LE.U32.AND P6, PT, R0, UR23, PT ;  /* 0x0000001700007c0c */ /* 0x000fe2000bfc3070 */
[----:B------:R-:W-:Y:S01]  /*16050*/  FMUL.FTZ R3, R158, R16 ;  /* 0x000000109e037220 */ /* 0x000fe20000410000 */
[----:B-1----:R-:W-:Y:S02]  /*16060*/  F2FP.F16.F32.PACK_AB R0, R33, R32 ;  /* 0x000000202100723e */ /* 0x002fe400000000ff */
[----:B------:R-:W-:-:S02]  /*16070*/  LOP3.LUT R4, R4, 0xff, RZ, 0xc0, !PT ;  /* 0x000000ff04047812 */ /* 0x000fc400078ec0ff */
[----:B------:R-:W-:Y:S01]  /*16080*/  LOP3.LUT R6, R5, UR13, R6, 0x96, !PT ;  /* 0x0000000d05067c12 */ /* 0x000fe2000f8e9606 */
[-C--:B------:R-:W-:Y:S01]  /*16090*/  FMUL.FTZ R5, R150, R16.reuse ;  /* 0x0000001096057220 */ /* 0x080fe20000410000 */
[----:B------:R-:W-:Y:S01]  /*160a0*/  PRMT R251, R0, 0x7610, R251 ;  /* 0x0000761000fb7816 */ /* 0x000fe200000000fb */
[----:B------:R1:W-:Y:S01]  /*160b0*/  STL [R1+0x128], R3 ;  /* 0x0001280301007387 */ /* 0x0003e20000100800 */
[----:B------:R-:W-:Y:S01]  /*160c0*/  ISETP.LE.U32.AND P2, PT, R4, UR23, PT ;  /* 0x0000001704007c0c */ /* 0x000fe2000bf43070 */
[----:B------:R-:W-:Y:S01]  /*160d0*/  FMUL.FTZ R4, R151, R16 ;  /* 0x0000001097047220 */ /* 0x000fe20000410000 */
[----:B------:R-:W-:Y:S01]  /*160e0*/  SHF.R.U32.HI R2, RZ, 0x10, R2 ;  /* 0x00000010ff027819 */ /* 0x000fe20000011602 */
[----:B------:R-:W-:Y:S01]  /*160f0*/  @!P3 HADD2 R134, -R251.H0_H0, -RZ.H0_H0 ;  /* 0xa00000fffb86b230 */ /* 0x000fe20000000900 */
[----:B------:R-:W-:Y:S01]  /*16100*/  PRMT R250, R0, 0x7632, R250 ;  /* 0x0000763200fa7816 */ /* 0x000fe200000000fa */
[----:B------:R2:W-:Y:S01]  /*16110*/  STL [R1+0x138], R5 ;  /* 0x0001380501007387 */ /* 0x0005e20000100800 */
[----:B------:R-:W-:Y:S01]  /*16120*/  MUFU.EX2 R30, R89 ;  /* 0x00000059001e7308 */ /* 0x000fe20000000800 */
[----:B------:R-:W-:-:S02]  /*16130*/  LOP3.LUT R0, R2, 0xff, RZ, 0xc0, !PT ;  /* 0x000000ff02007812 */ /* 0x000fc400078ec0ff */
[----:B------:R-:W-:Y:S01]  /*16140*/  STL [R1+0x13c], R4 ;  /* 0x00013c0401007387 */ /* 0x000fe20000100800 */
[----:B------:R-:W-:-:S04]  /*16150*/  PRMT R2, R251, 0x5410, R250 ;  /* 0x00005410fb027816 */ /* 0x000fc800000000fa */
[----:B------:R-:W3:Y:S01]  /*16160*/  MUFU.EX2 R29, R91 ;  /* 0x0000005b001d7308 */ /* 0x000ee20000000800 */
[----:B------:R-:W-:Y:S01]  /*16170*/  @!P3 PRMT R251, R134, 0x5410, RZ ;  /* 0x0000541086fbb816 */ /* 0x000fe200000000ff */
[----:B-1----:R-:W-:-:S05]  /*16180*/  FMUL.FTZ R3, R146, R16 ;  /* 0x0000001092037220 */ /* 0x002fca0000410000 */
[----:B------:R1:W-:Y:S01]  /*16190*/  STL [R1+0x158], R3 ;  /* 0x0001580301007387 */ /* 0x0003e20000100800 */
[----:B--2---:R-:W-:Y:S01]  /*161a0*/  FMUL.FTZ R5, R142, R16 ;  /* 0x000000108e057220 */ /* 0x004fe20000410000 */
[----:B------:R-:W-:-:S04]  /*161b0*/  FADD.FTZ R10, R104, R21 ;  /* 0x00000015680a7221 */ /* 0x000fc80000010000 */
[----:B------:R-:W-:Y:S01]  /*161c0*/  STL [R1+0x178], R5 ;  /* 0x0001780501007387 */ /* 0x000fe20000100800 */
[----:B------:R-:W-:Y:S01]  /*161d0*/  FADD.FTZ R7, R201, R10 ;  /* 0x0000000ac9077221 */ /* 0x000fe20000010000 */
[----:B------:R-:W-:Y:S01]  /*161e0*/  ISETP.LE.U32.AND P3, PT, R0, UR23, PT ;  /* 0x0000001700007c0c */ /* 0x000fe2000bf63070 */
[----:B------:R-:W-:Y:S02]  /*161f0*/  @!P5 HADD2 R140, -R250.H0_H0, -RZ.H0_H0 ;  /* 0xa00000fffa8cd230 */ /* 0x000fe40000000900 */
[----:B-1----:R-:W-:-:S05]  /*16200*/  FMUL.FTZ R3, R143, R16 ;  /* 0x000000108f037220 */ /* 0x002fca0000410000 */
[----:B------:R-:W-:Y:S04]  /*16210*/  STL [R1+0x17c], R3 ;  /* 0x00017c0301007387 */ /* 0x000fe80000100800 */
[----:B------:R-:W-:Y:S04]  /*16220*/  STL [R1+0x380], R251 ;  /* 0x000380fb01007387 */ /* 0x000fe80000100800 */
[----:B------:R1:W-:Y:S01]  /*16230*/  STL [R1+0x2f4], R2 ;  /* 0x0002f40201007387 */ /* 0x0003e20000100800 */
[----:B------:R-:W-:Y:S01]  /*16240*/  @!P5 PRMT R250, R140, 0x5410, RZ ;  /* 0x000054108cfad816 */ /* 0x000fe200000000ff */
[----:B------:R-:W-:Y:S01]  /*16250*/  FADD.FTZ R4, R211, R17 ;  /* 0x00000011d3047221 */ /* 0x000fe20000010000 */
[----:B------:R-:W-:Y:S03]  /*16260*/  MUFU.EX2 R36, R195 ;  /* 0x000000c300247308 */ /* 0x000fe60000000800 */
[----:B------:R-:W-:Y:S01]  /*16270*/  STL [R1+0x384], R250 ;  /* 0x000384fa01007387 */ /* 0x000fe20000100800 */
[----:B-1----:R-:W-:-:S03]  /*16280*/  IMAD.WIDE.U32 R2, R6, -0x2daee0ad, RZ ;  /* 0xd2511f5306027825 */ /* 0x002fc600078e00ff */
[C---:B------:R-:W-:Y:S02]  /*16290*/  LOP3.LUT R5, R2.reuse, 0xff, RZ, 0xc0, !PT ;  /* 0x000000ff02057812 */ /* 0x040fe400078ec0ff */
[----:B------:R-:W-:Y:S02]  /*162a0*/  LOP3.LUT R11, R2, 0xffff, RZ, 0xc0, !PT ;  /* 0x0000ffff020b7812 */ /* 0x000fe400078ec0ff */
[--C-:B------:R-:W-:Y:S02]  /*162b0*/  SHF.R.U32.HI R12, RZ, 0x10, R2.reuse ;  /* 0x00000010ff0c7819 */ /* 0x100fe40000011602 */
[----:B------:R-:W-:Y:S02]  /*162c0*/  SHF.R.U32.HI R10, RZ, 0x18, R2 ;  /* 0x00000018ff0a7819 */ /* 0x000fe40000011602 */
[----:B------:R-:W-:Y:S02]  /*162d0*/  LOP3.LUT R0, R3, UR40, R8, 0x96, !PT ;  /* 0x0000002803007c12 */ /* 0x000fe4000f8e9608 */
[----:B------:R-:W-:-:S02]  /*162e0*/  SHF.R.U32.HI R2, RZ, 0x8, R9 ;  /* 0x00000008ff027819 */ /* 0x000fc40000011609 */
[----:B---3--:R-:W-:Y:S02]  /*162f0*/  F2FP.F16.F32.PACK_AB R3, R29, R30 ;  /* 0x0000001e1d03723e */ /* 0x008fe400000000ff */
[----:B------:R-:W-:Y:S02]  /*16300*/  LOP3.LUT R2, R2, 0xffff, RZ, 0xc0, !PT ;  /* 0x0000ffff02027812 */ /* 0x000fe400078ec0ff */
[C---:B------:R-:W-:Y:S02]  /*16310*/  PRMT R249, R3.reuse, 0x7632, R249 ;  /* 0x0000763203f97816 */ /* 0x040fe400000000f9 */
[----:B------:R-:W-:Y:S02]  /*16320*/  PRMT R248, R3, 0x7610, R248 ;  /* 0x0000761003f87816 */ /* 0x000fe400000000f8 */
[----:B------:R-:W-:Y:S02]  /*16330*/  ISETP.LE.U32.AND P5, PT, R2, UR23, PT ;  /* 0x0000001702007c0c */ /* 0x000fe4000bfa3070 */
[----:B------:R-:W-:Y:S01]  /*16340*/  PRMT R2, R248, 0x5410, R249 ;  /* 0x00005410f8027816 */ /* 0x000fe200000000f9 */
[----:B------:R-:W1:Y:S01]  /*16350*/  MUFU.EX2 R48, R194 ;  /* 0x000000c200307308 */ /* 0x000e620000000800 */
[----:B------:R-:W-:-:S03]  /*16360*/  FADD.FTZ R6, R209, R4 ;  /* 0x00000004d1067221 */ /* 0x000fc60000010000 */
[----:B------:R2:W-:Y:S01]  /*16370*/  STL [R1+0x2e0], R2 ;  /* 0x0002e00201007387 */ /* 0x0005e20000100800 */
[----:B------:R-:W-:-:S03]  /*16380*/  @!P4 HADD2 R141, -R249.H0_H0, -RZ.H0_H0 ;  /* 0xa00000fff98dc230 */ /* 0x000fc60000000900 */
[----:B------:R-:W3:Y:S01]  /*16390*/  MUFU.EX2 R4, R83 ;  /* 0x0000005300047308 */ /* 0x000ee20000000800 */
[----:B------:R-:W-:Y:S01]  /*163a0*/  @!P2 HADD2 R142, -R248.H0_H0, -RZ.H0_H0 ;  /* 0xa00000fff88ea230 */ /* 0x000fe20000000900 */
[----:B------:R-:W-:Y:S02]  /*163b0*/  @!P4 PRMT R249, R141, 0x5410, RZ ;  /* 0x000054108df9c816 */ /* 0x000fe400000000ff */
[----:B------:R-:W-:-:S04]  /*163c0*/  ISETP.LE.U32.AND P4, PT, R5, UR23, PT ;  /* 0x0000001705007c0c */ /* 0x000fc8000bf83070 */
[----:B------:R-:W4:Y:S01]  /*163d0*/  MUFU.EX2 R3, R85 ;  /* 0x0000005500037308 */ /* 0x000f220000000800 */
[----:B--2---:R-:W-:-:S04]  /*163e0*/  LOP3.LUT R2, R0, 0xffff, RZ, 0xc0, !PT ;  /* 0x0000ffff00027812 */ /* 0x004fc800078ec0ff */
[----:B------:R-:W-:-:S04]  /*163f0*/  SHF.R.U32.HI R2, RZ, 0x8, R2 ;  /* 0x00000008ff027819 */ /* 0x000fc80000011602 */
[----:B------:R-:W-:Y:S02]  /*16400*/  LOP3.LUT R5, R2, 0xffff, RZ, 0xc0, !PT ;  /* 0x0000ffff02057812 */ /* 0x000fe400078ec0ff */
[----:B------:R-:W2:Y:S01]  /*16410*/  MUFU.EX2 R2, R87 ;  /* 0x0000005700027308 */ /* 0x000ea20000000800 */
[----:B------:R-:W-:Y:S02]  /*16420*/  @!P2 PRMT R248, R142, 0x5410, RZ ;  /* 0x000054108ef8a816 */ /* 0x000fe400000000ff */
[----:B------:R-:W-:Y:S02]  /*16430*/  ISETP.LE.U32.AND P2, PT, R5, UR23, PT ;  /* 0x0000001705007c0c */ /* 0x000fe4000bf43070 */
[----:B-1----:R-:W-:Y:S02]  /*16440*/  F2FP.F16.F32.PACK_AB R5, R48, R36 ;  /* 0x000000243005723e */ /* 0x002fe400000000ff */
[C---:B---3--:R-:W-:Y:S01]  /*16450*/  F2FP.F16.F32.PACK_AB R23, R4.reuse, R13 ;  /* 0x0000000d0417723e */ /* 0x048fe200000000ff */
[----:B------:R-:W-:Y:S01]  /*16460*/  FADD.FTZ R4, R4, R14 ;  /* 0x0000000e04047221 */ /* 0x000fe20000010000 */
[----:B------:R-:W-:-:S02]  /*16470*/  PRMT R245, R5, 0x7610, R245 ;  /* 0x0000761005f57816 */ /* 0x000fc400000000f5 */
[----:B------:R-:W-:Y:S01]  /*16480*/  PRMT R244, R5, 0x7632, R244 ;  /* 0x0000763205f47816 */ /* 0x000fe200000000f4 */
[----:B----4-:R-:W-:Y:S02]  /*16490*/  FADD.FTZ R4, R3, R4 ;  /* 0x0000000403047221 */ /* 0x010fe40000010000 */
[----:B------:R-:W-:Y:S01]  /*164a0*/  @!P1 HADD2 R143, -R245.H0_H0, -RZ.H0_H0 ;  /* 0xa00000fff58f9230 */ /* 0x000fe20000000900 */
[----:B------:R-:W-:Y:S01]  /*164b0*/  MUFU.EX2 R35, R113 ;  /* 0x0000007100237308 */ /* 0x000fe20000000800 */
[----:B------:R-:W-:Y:S01]  /*164c0*/  IMAD.MOV.U32 R17, RZ, RZ, R59 ;  /* 0x000000ffff117224 */ /* 0x000fe200078e003b */
[C---:B--2---:R-:W-:Y:S01]  /*164d0*/  F2FP.F16.F32.PACK_AB R28, R2.reuse, R3 ;  /* 0x00000003021c723e */ /* 0x044fe200000000ff */
[----:B------:R-:W-:Y:S01]  /*164e0*/  FADD.FTZ R8, R2, R4 ;  /* 0x0000000402087221 */ /* 0x000fe20000010000 */
[----:B------:R-:W-:Y:S02]  /*164f0*/  PRMT R2, R245, 0x5410, R244 ;  /* 0x00005410f5027816 */ /* 0x000fe400000000f4 */
[----:B------:R-:W-:-:S02]  /*16500*/  @!P1 PRMT R245, R143, 0x5410, RZ ;  /* 0x000054108ff59816 */ /* 0x000fc400000000ff */
[----:B------:R-:W1:Y:S01]  /*16510*/  MUFU.EX2 R37, R112 ;  /* 0x0000007000257308 */ /* 0x000e620000000800 */
[----:B------:R-:W-:Y:S07]  /*16520*/  STL [R1+0x388], R249 ;  /* 0x000388f901007387 */ /* 0x000fee0000100800 */
[----:B------:R-:W-:Y:S01]  /*16530*/  MUFU.EX2 R51, R193 ;  /* 0x000000c100337308 */ /* 0x000fe20000000800 */
[----:B------:R-:W-:Y:S07]  /*16540*/  STL [R1+0x38c], R248 ;  /* 0x00038cf801007387 */ /* 0x000fee0000100800 */
[----:B------:R-:W2:Y:S01]  /*16550*/  MUFU.EX2 R59, R192 ;  /* 0x000000c0003b7308 */ /* 0x000ea20000000800 */
[----:B------:R-:W-:Y:S04]  /*16560*/  STL [R1+0x390], R245 ;  /* 0x000390f501007387 */ /* 0x000fe80000100800 */
[----:B------:R3:W-:Y:S01]  /*16570*/  STL [R1+0x2c8], R2 ;  /* 0x0002c80201007387 */ /* 0x0007e20000100800 */
[----:B------:R-:W-:-:S02]  /*16580*/  @!P5 HADD2 R144, -R244.H0_H0, -RZ.H0_H0 ;  /* 0xa00000fff490d230 */ /* 0x000fc40000000900 */
[-C--:B------:R-:W-:Y:S01]  /*16590*/  FMUL.FTZ R217, R159, R16.reuse ;  /* 0x000000109fd97220 */ /* 0x080fe20000410000 */
[----:B------:R-:W-:Y:S01]  /*165a0*/  FMUL.FTZ R218, R147, R16 ;  /* 0x0000001093da7220 */ /* 0x000fe20000410000 */
[----:B-1----:R-:W-:Y:S01]  /*165b0*/  F2FP.F16.F32.PACK_AB R3, R37, R35 ;  /* 0x000000232503723e */ /* 0x002fe200000000ff */
[----:B------:R-:W-:Y:S01]  /*165c0*/  IMAD.MOV.U32 R16, RZ, RZ, R58 ;  /* 0x000000ffff107224 */ /* 0x000fe200078e003a */
[----:B------:R-:W-:Y:S01]  /*165d0*/  @!P5 PRMT R244, R144, 0x5410, RZ ;  /* 0x0000541090f4d816 */ /* 0x000fe200000000ff */
[----:B------:R-:W-:Y:S01]  /*165e0*/  MUFU.EX2 R58, R110 ;  /* 0x0000006e003a7308 */ /* 0x000fe20000000800 */
[C---:B------:R-:W-:Y:S02]  /*165f0*/  PRMT R236, R3.reuse, 0x7632, R236 ;  /* 0x0000763203ec7816 */ /* 0x040fe400000000ec */
[----:B------:R-:W-:-:S05]  /*16600*/  PRMT R235, R3, 0x7610, R235 ;  /* 0x0000761003eb7816 */ /* 0x000fca00000000eb */
[----:B------:R-:W1:Y:S01]  /*16610*/  MUFU.EX2 R62, R111 ;  /* 0x0000006f003e7308 */ /* 0x000e620000000800 */
[----:B---3--:R-:W-:-:S04]  /*16620*/  LOP3.LUT R2, R0, 0xff, RZ, 0xc0, !PT ;  /* 0x000000ff00027812 */ /* 0x008fc800078ec0ff */
[----:B------:R-:W-:Y:S02]  /*16630*/  ISETP.LE.U32.AND P1, PT, R2, UR23, PT ;  /* 0x0000001702007c0c */ /* 0x000fe4000bf23070 */
[----:B------:R-:W-:-:S04]  /*16640*/  SHF.R.U32.HI R2, RZ, 0x18, R0 ;  /* 0x00000018ff027819 */ /* 0x000fc80000011600 */
[----:B------:R-:W-:Y:S02]  /*16650*/  ISETP.LE.U32.AND P5, PT, R2, UR23, PT ;  /* 0x0000001702007c0c */ /* 0x000fe4000bfa3070 */
[----:B--2---:R-:W-:Y:S01]  /*16660*/  F2FP.F16.F32.PACK_AB R2, R59, R51 ;  /* 0x000000333b02723e */ /* 0x004fe200000000ff */
[----:B------:R-:W-:-:S03]  /*16670*/  @!P6 HADD2 R145, -R236.H0_H0, -RZ.H0_H0 ;  /* 0xa00000ffec91e230 */ /* 0x000fc60000000900 */
[C---:B------:R-:W-:Y:S01]  /*16680*/  PRMT R234, R2.reuse, 0x7610, R234 ;  /* 0x0000761002ea7816 */ /* 0x040fe200000000ea */
[----:B------:R-:W-:Y:S01]  /*16690*/  @!P3 HADD2 R147, -R235.H0_H0, -RZ.H0_H0 ;  /* 0xa00000ffeb93b230 */ /* 0x000fe20000000900 */
[----:B------:R-:W-:Y:S02]  /*166a0*/  SHF.R.U32.HI R0, RZ, 0x10, R0 ;  /* 0x00000010ff007819 */ /* 0x000fe40000011600 */
[----:B------:R-:W-:Y:S01]  /*166b0*/  PRMT R233, R2, 0x7632, R233 ;  /* 0x0000763202e97816 */ /* 0x000fe200000000e9 */
[----:B------:R-:W-:Y:S01]  /*166c0*/  @!P1 HADD2 R146, -R234.H0_H0, -RZ.H0_H0 ;  /* 0xa00000ffea929230 */ /* 0x000fe20000000900 */
[----:B------:R-:W-:Y:S01]  /*166d0*/  PRMT R3, R235, 0x5410, R236 ;  /* 0x00005410eb037816 */ /* 0x000fe200000000ec */
[----:B------:R-:W2:Y:S01]  /*166e0*/  MUFU.EX2 R5, R190 ;  /* 0x000000be00057308 */ /* 0x000ea20000000800 */
[----:B------:R-:W-:Y:S02]  /*166f0*/  @!P6 PRMT R236, R145, 0x5410, RZ ;  /* 0x0000541091ece816 */ /* 0x000fe400000000ff */
[----:B------:R-:W-:-:S02]  /*16700*/  LOP3.LUT R0, R0, 0xff, RZ, 0xc0, !PT ;  /* 0x000000ff00007812 */ /* 0x000fc400078ec0ff */
[----:B------:R-:W-:Y:S02]  /*16710*/  @!P3 PRMT R235, R147, 0x5410, RZ ;  /* 0x0000541093ebb816 */ /* 0x000fe400000000ff */
[----:B------:R-:W-:Y:S01]  /*16720*/  PRMT R2, R234, 0x5410, R233 ;  /* 0x00005410ea027816 */ /* 0x000fe200000000e9 */
[----:B------:R-:W-:Y:S01]  /*16730*/  MUFU.EX2 R4, R109 ;  /* 0x0000006d00047308 */ /* 0x000fe20000000800 */
[----:B------:R-:W-:Y:S01]  /*16740*/  @!P1 PRMT R234, R146, 0x5410, RZ ;  /* 0x0000541092ea9816 */ /* 0x000fe200000000ff */
[----:B------:R-:W-:Y:S01]  /*16750*/  STL [R1+0x394], R244 ;  /* 0x000394f401007387 */ /* 0x000fe20000100800 */
[----:B------:R-:W-:Y:S01]  /*16760*/  FADD.FTZ R7, R214, R7 ;  /* 0x00000007d6077221 */ /* 0x000fe20000010000 */
[----:B------:R-:W-:Y:S02]  /*16770*/  ISETP.LE.U32.AND P6, PT, R0, UR23, PT ;  /* 0x0000001700007c0c */ /* 0x000fe4000bfc3070 */
[----:B------:R3:W-:Y:S02]  /*16780*/  STL [R1+0x2d4], R3 ;  /* 0x0002d40301007387 */ /* 0x0007e40000100800 */
[----:B------:R-:W4:Y:S01]  /*16790*/  MUFU.EX2 R64, R191 ;  /* 0x000000bf00407308 */ /* 0x000f220000000800 */
[----:B-1----:R-:W-:Y:S01]  /*167a0*/  F2FP.F16.F32.PACK_AB R0, R62, R58 ;  /* 0x0000003a3e00723e */ /* 0x002fe200000000ff */
[----:B------:R-:W-:Y:S01]  /*167b0*/  STL [R1+0x398], R236 ;  /* 0x000398ec01007387 */ /* 0x000fe20000100800 */
[----:B------:R-:W-:-:S03]  /*167c0*/  @!P2 HADD2 R148, -R233.H0_H0, -RZ.H0_H0 ;  /* 0xa00000ffe994a230 */ /* 0x000fc60000000900 */
[----:B------:R1:W-:Y:S01]  /*167d0*/  STL [R1+0x39c], R235 ;  /* 0x00039ceb01007387 */ /* 0x0003e20000100800 */
[----:B------:R-:W-:-:S03]  /*167e0*/  PRMT R232, R0, 0x7610, R232 ;  /* 0x0000761000e87816 */ /* 0x000fc600000000e8 */
[----:B------:R-:W-:Y:S01]  /*167f0*/  STL [R1+0x3a8], R234 ;  /* 0x0003a8ea01007387 */ /* 0x000fe20000100800 */
[----:B------:R-:W-:-:S03]  /*16800*/  @!P2 PRMT R233, R148, 0x5410, RZ ;  /* 0x0000541094e9a816 */ /* 0x000fc600000000ff */
[----:B------:R2:W-:Y:S01]  /*16810*/  STL [R1+0x304], R2 ;  /* 0x0003040201007387 */ /* 0x0005e20000100800 */
[----:B------:R-:W-:Y:S01]  /*16820*/  FADD.FTZ R6, R210, R6 ;  /* 0x00000006d2067221 */ /* 0x000fe20000010000 */
[----:B---3--:R-:W-:Y:S01]  /*16830*/  FADD.FTZ R3, R215, R7 ;  /* 0x00000007d7037221 */ /* 0x008fe20000010000 */
[----:B------:R-:W-:Y:S02]  /*16840*/  PRMT R215, R0, 0x7632, R215 ;  /* 0x0000763200d77816 */ /* 0x000fe400000000d7 */
[----:B------:R-:W-:Y:S01]  /*16850*/  SHF.R.U32.HI R0, RZ, 0x8, R11 ;  /* 0x00000008ff007819 */ /* 0x000fe2000001160b */
[----:B-1----:R-:W1:Y:S03]  /*16860*/  MUFU.EX2 R235, R108 ;  /* 0x0000006c00eb7308 */ /* 0x002e660000000800 */
[----:B------:R-:W-:Y:S02]  /*16870*/  LOP3.LUT R0, R0, 0xffff, RZ, 0xc0, !PT ;  /* 0x0000ffff00007812 */ /* 0x000fe400078ec0ff */
[----:B--2---:R-:W-:Y:S01]  /*16880*/  LOP3.LUT R2, R12, 0xff, RZ, 0xc0, !PT ;  /* 0x000000ff0c027812 */ /* 0x004fe200078ec0ff */
[----:B------:R-:W-:Y:S03]  /*16890*/  STL [R1+0x3ac], R233 ;  /* 0x0003ace901007387 */ /* 0x000fe60000100800 */
[----:B------:R-:W-:-:S02]  /*168a0*/  ISETP.LE.U32.AND P2, PT, R2, UR23, PT ;  /* 0x0000001702007c0c */ /* 0x000fc4000bf43070 */
[----:B------:R-:W-:Y:S01]  /*168b0*/  PRMT R2, R232, 0x5410, R215 ;  /* 0x00005410e8027816 */ /* 0x000fe200000000d7 */
[----:B------:R-:W-:Y:S01]  /*168c0*/  STL [R1+0x264], R5 ;  /* 0x0002640501007387 */ /* 0x000fe20000100800 */
[----:B------:R-:W-:Y:S02]  /*168d0*/  ISETP.LE.U32.AND P3, PT, R0, UR23, PT ;  /* 0x0000001700007c0c */ /* 0x000fe4000bf63070 */
[----:B----4-:R-:W-:Y:S01]  /*168e0*/  F2FP.F16.F32.PACK_AB R0, R5, R64 ;  /* 0x000000400500723e */ /* 0x010fe200000000ff */
[----:B------:R-:W-:Y:S04]  /*168f0*/  STL [R1+0x25c], R4 ;  /* 0x00025c0401007387 */ /* 0x000fe80000100800 */
[----:B------:R2:W-:Y:S01]  /*16900*/  STL [R1+0x300], R2 ;  /* 0x0003000201007387 */ /* 0x0005e20000100800 */
[C---:B------:R-:W-:Y:S01]  /*16910*/  PRMT R214, R0.reuse, 0x7610, R214 ;  /* 0x0000761000d67816 */ /* 0x040fe200000000d6 */
[----:B------:R-:W-:Y:S01]  /*16920*/  FADD.FTZ R3, R229, R3 ;  /* 0x00000003e5037221 */ /* 0x000fe20000010000 */
[----:B------:R-:W-:Y:S01]  /*16930*/  UIADD3 UR36, UR42, -0x1, URZ ;  /* 0xffffffff2a247890 */ /* 0x000fe2000fffe03f */
[----:B--2---:R-:W-:Y:S01]  /*16940*/  FADD.FTZ R2, R213, R6 ;  /* 0x00000006d5027221 */ /* 0x004fe20000010000 */
[----:B------:R-:W-:-:S02]  /*16950*/  PRMT R213, R0, 0x7632, R213 ;  /* 0x0000763200d57816 */ /* 0x000fc400000000d5 */
[----:B-1----:R-:W-:Y:S01]  /*16960*/  F2FP.F16.F32.PACK_AB R0, R235, R4 ;  /* 0x00000004eb00723e */ /* 0x002fe200000000ff */
[----:B------:R-:W-:Y:S02]  /*16970*/  FADD.FTZ R5, R212, R2 ;  /* 0x00000002d4057221 */ /* 0x000fe40000010000 */
[----:B------:R-:W1:Y:S01]  /*16980*/  MUFU.EX2 R2, R95 ;  /* 0x0000005f00027308 */ /* 0x000e620000000800 */
[C---:B------:R-:W-:Y:S02]  /*16990*/  PRMT R211, R0.reuse, 0x7610, R211 ;  /* 0x0000761000d37816 */ /* 0x040fe400000000d3 */
[----:B------:R-:W-:-:S05]  /*169a0*/  PRMT R210, R0, 0x7632, R210 ;  /* 0x0000763200d27816 */ /* 0x000fca00000000d2 */
[----:B------:R-:W2:Y:S01]  /*169b0*/  MUFU.EX2 R0, R93 ;  /* 0x0000005d00007308 */ /* 0x000ea20000000800 */
[----:B------:R-:W-:Y:S01]  /*169c0*/  FADD.FTZ R4, R72, R3 ;  /* 0x0000000348047221 */ /* 0x000fe20000010000 */
[----:B------:R-:W-:Y:S01]  /*169d0*/  ULOP3.LUT UR36, UR36, UR35, URZ, 0x3c, !UPT ;  /* 0x0000002324247292 */ /* 0x000fe2000f8e3c3f */
[----:B-1----:R-:W-:Y:S01]  /*169e0*/  FADD.FTZ R3, R2, R8 ;  /* 0x0000000802037221 */ /* 0x002fe20000010000 */
[----:B------:R-:W-:Y:S02]  /*169f0*/  IMAD.MOV.U32 R146, RZ, RZ, R16 ;  /* 0x000000ffff927224 */ /* 0x000fe400078e0010 */
[----:B------:R-:W-:Y:S01]  /*16a00*/  IMAD.MOV.U32 R147, RZ, RZ, R17 ;  /* 0x000000ffff937224 */ /* 0x000fe200078e0011 */
[C---:B--2---:R-:W-:Y:S01]  /*16a10*/  F2FP.F16.F32.PACK_AB R22, R0.reuse, R2 ;  /* 0x000000020016723e */ /* 0x044fe200000000ff */
[----:B------:R-:W-:Y:S01]  /*16a20*/  FADD.FTZ R12, R0, R3 ;  /* 0x00000003000c7221 */ /* 0x000fe20000010000 */
[----:B------:R-:W-:-:S05]  /*16a30*/  LOP3.LUT R0, R139, UR36, RZ, 0x3c, !PT ;  /* 0x000000248b007c12 */ /* 0x000fca000f8e3cff */
[----:B------:R-:W-:-:S05]  /*16a40*/  IMAD.WIDE.U32 R16, R0, -0x326172a9, RZ ;  /* 0xcd9e8d5700107825 */ /* 0x000fca00078e00ff */
[----:B------:R-:W-:-:S05]  /*16a50*/  LOP3.LUT R2, R17, UR21, R146, 0x96, !PT ;  /* 0x0000001511027c12 */ /* 0x000fca000f8e9692 */
[----:B------:R-:W-:-:S04]  /*16a60*/  IMAD.WIDE.U32 R2, R2, -0x2daee0ad, RZ ;  /* 0xd2511f5302027825 */ /* 0x000fc800078e00ff */
[----:B------:R-:W-:Y:S01]  /*16a70*/  FADD.FTZ R9, R49, R5 ;  /* 0x0000000531097221 */ /* 0x000fe20000010000 */
[----:B------:R-:W-:Y:S01]  /*16a80*/  LOP3.LUT R0, R3, UR18, R204, 0x96, !PT ;  /* 0x0000001203007c12 */ /* 0x000fe2000f8e96cc */
[----:B------:R-:W-:-:S04]  /*16a90*/  FADD.FTZ R13, R73, R4 ;  /* 0x00000004490d7221 */ /* 0x000fc80000010000 */
[----:B------:R-:W-:Y:S01]  /*16aa0*/  IMAD.WIDE.U32 R4, R0, -0x326172a9, RZ ;  /* 0xcd9e8d5700047825 */ /* 0x000fe200078e00ff */
[----:B------:R-:W-:-:S04]  /*16ab0*/  LOP3.LUT R0, R129, UR19, R16, 0x96, !PT ;  /* 0x0000001381007c12 */ /* 0x000fc8000f8e9610 */
[----:B------:R-:W-:Y:S01]  /*16ac0*/  LOP3.LUT R3, R5, UR17, R128, 0x96, !PT ;  /* 0x0000001105037c12 */ /* 0x000fe2000f8e9680 */
[----:B------:R-:W-:-:S05]  /*16ad0*/  IMAD.WIDE.U32 R6, R0, -0x2daee0ad, RZ ;  /* 0xd2511f5300067825 */ /* 0x000fca00078e00ff */
[----:B------:R-:W-:Y:S01]  /*16ae0*/  LOP3.LUT R0, R7, UR16, R2, 0x96, !PT ;  /* 0x0000001007007c12 */ /* 0x000fe2000f8e9602 */
[----:B------:R-:W-:-:S05]  /*16af0*/  IMAD.WIDE.U32 R2, R3, -0x2daee0ad, RZ ;  /* 0xd2511f5303027825 */ /* 0x000fca00078e00ff */
[----:B------:R-:W-:Y:S01]  /*16b00*/  LOP3.LUT R3, R3, UR14, R6, 0x96, !PT ;  /* 0x0000000e03037c12 */ /* 0x000fe2000f8e9606 */
[----:B------:R-:W-:Y:S01]  /*16b10*/  IMAD.WIDE.U32 R6, R0, -0x326172a9, RZ ;  /* 0xcd9e8d5700067825 */ /* 0x000fe200078e00ff */
[----:B------:R-:W-:-:S04]  /*16b20*/  ISETP.LE.U32.AND P1, PT, R10, UR23, PT ;  /* 0x000000170a007c0c */ /* 0x000fc8000bf23070 */
[----:B------:R-:W-:-:S05]  /*16b30*/  LOP3.LUT R0, R7, UR15, R4, 0x96, !PT ;  /* 0x0000000f07007c12 */ /* 0x000fca000f8e9604 */
[----:B------:R-:W-:-:S04]  /*16b40*/  IMAD.WIDE.U32 R10, R0, -0x2daee0ad, RZ ;  /* 0xd2511f53000a7825 */ /* 0x000fc800078e00ff */
[----:B------:R-:W-:Y:S02]  /*16b50*/  @!P6 HADD2 R150, -R232.H0_H0, -RZ.H0_H0 ;  /* 0xa00000ffe896e230 */ /* 0x000fe40000000900 */
[----:B------:R-:W-:Y:S01]  /*16b60*/  @!P5 HADD2 R149, -R215.H0_H0, -RZ.H0_H0 ;  /* 0xa00000ffd795d230 */ /* 0x000fe20000000900 */
[----:B------:R-:W-:Y:S01]  /*16b70*/  LOP3.LUT R2, R11, UR12, R2, 0x96, !PT ;  /* 0x0000000c0b027c12 */ /* 0x000fe2000f8e9602 */
[----:B------:R-:W-:Y:S01]  /*16b80*/  IMAD.WIDE.U32 R4, R3, -0x326172a9, RZ ;  /* 0xcd9e8d5703047825 */ /* 0x000fe200078e00ff */
[----:B------:R-:W-:Y:S02]  /*16b90*/  @!P6 PRMT R232, R150, 0x5410, RZ ;  /* 0x0000541096e8e816 */ /* 0x000fe400000000ff */
[----:B------:R-:W-:Y:S01]  /*16ba0*/  @!P5 PRMT R215, R149, 0x5410, RZ ;  /* 0x0000541095d7d816 */ /* 0x000fe200000000ff */
[----:B------:R-:W-:Y:S02]  /*16bb0*/  IMAD.WIDE.U32 R2, R2, -0x326172a9, RZ ;  /* 0xcd9e8d5702027825 */ /* 0x000fe400078e00ff */
[----:B------:R1:W-:Y:S03]  /*16bc0*/  STL [R1+0x3b0], R232 ;  /* 0x0003b0e801007387 */ /* 0x0003e60000100800 */
[----:B------:R-:W-:Y:S01]  /*16bd0*/  LOP3.LUT R0, R3, UR39, R4, 0x96, !PT ;  /* 0x0000002703007c12 */ /* 0x000fe2000f8e9604 */
[----:B------:R-:W-:Y:S04]  /*16be0*/  STL [R1+0x3b8], R215 ;  /* 0x0003b8d701007387 */ /* 0x000fe80000100800 */
[----:B------:R-:W2:Y:S01]  /*16bf0*/  LDL.LU.64 R250, [R1+0x148] ;  /* 0x0001480001fa7983 */ /* 0x000ea20000300a00 */
[----:B------:R-:W-:-:S03]  /*16c00*/  LOP3.LUT R4, R0, 0xff, RZ, 0xc0, !PT ;  /* 0x000000ff00047812 */ /* 0x000fc600078ec0ff */
[----:B------:R-:W2:Y:S01]  /*16c10*/  LDL.64 R140, [R1+0xe0] ;  /* 0x0000e000018c7983 */ /* 0x000ea20000100a00 */
[----:B------:R-:W-:Y:S02]  /*16c20*/  ISETP.LE.U32.AND P5, PT, R4, UR23, PT ;  /* 0x0000001704007c0c */ /* 0x000fe4000bfa3070 */
[----:B------:R-:W-:-:S04]  /*16c30*/  LOP3.LUT R4, R0, 0xffff, RZ, 0xc0, !PT ;  /* 0x0000ffff00047812 */ /* 0x000fc800078ec0ff */
[----:B------:R-:W-:Y:S01]  /*16c40*/  SHF.R.U32.HI R4, RZ, 0x8, R4 ;  /* 0x00000008ff047819 */ /* 0x000fe20000011604 */
[----:B------:R-:W-:Y:S01]  /*16c50*/  @!P4 HADD2 R152, -R214.H0_H0, -RZ.H0_H0 ;  /* 0xa00000ffd698c230 */ /* 0x000fe20000000900 */
[----:B------:R-:W-:Y:S02]  /*16c60*/  LOP3.LUT R8, R5, UR13, R6, 0x96, !PT ;  /* 0x0000000d05087c12 */ /* 0x000fe4000f8e9606 */
[----:B------:R-:W-:Y:S01]  /*16c70*/  LOP3.LUT R4, R4, 0xffff, RZ, 0xc0, !PT ;  /* 0x0000ffff04047812 */ /* 0x000fe200078ec0ff */
[----:B------:R-:W3:Y:S01]  /*16c80*/  MUFU.EX2 R5, R92 ;  /* 0x0000005c00057308 */ /* 0x000ee20000000800 */
[--C-:B------:R-:W-:Y:S02]  /*16c90*/  SHF.R.U32.HI R6, RZ, 0x10, R0.reuse ;  /* 0x00000010ff067819 */ /* 0x100fe40000011600 */
[----:B------:R-:W-:Y:S01]  /*16ca0*/  SHF.R.U32.HI R0, RZ, 0x18, R0 ;  /* 0x00000018ff007819 */ /* 0x000fe20000011600 */
[----:B------:R-:W-:Y:S01]  /*16cb0*/  IMAD.MOV.U32 R136, RZ, RZ, R207 ;  /* 0x000000ffff887224 */ /* 0x000fe200078e00cf */
[----:B------:R-:W-:Y:S01]  /*16cc0*/  ISETP.LE.U32.AND P6, PT, R4, UR23, PT ;  /* 0x0000001704007c0c */ /* 0x000fe2000bfc3070 */
[----:B------:R-:W-:Y:S01]  /*16cd0*/  @!P3 HADD2 R151, -R213.H0_H0, -RZ.H0_H0 ;  /* 0xa00000ffd597b230 */ /* 0x000fe20000000900 */
[----:B------:R-:W-:Y:S01]  /*16ce0*/  PRMT R148, R214, 0x5410, R213 ;  /* 0x00005410d6947816 */ /* 0x000fe200000000d5 */
[----:B------:R-:W4:Y:S01]  /*16cf0*/  MUFU.EX2 R4, R90 ;  /* 0x0000005a00047308 */ /* 0x000f220000000800 */
[----:B------:R-:W-:-:S02]  /*16d00*/  @!P4 PRMT R214, R152, 0x5410, RZ ;  /* 0x0000541098d6c816 */ /* 0x000fc400000000ff */
[----:B------:R-:W-:Y:S02]  /*16d10*/  ISETP.LE.U32.AND P4, PT, R0, UR23, PT ;  /* 0x0000001700007c0c */ /* 0x000fe4000bf83070 */
[----:B------:R-:W-:-:S03]  /*16d20*/  LOP3.LUT R0, R2, 0xff, RZ, 0xc0, !PT ;  /* 0x000000ff02007812 */ /* 0x000fc600078ec0ff */
[----:B-1----:R-:W-:Y:S01]  /*16d30*/  MUFU.EX2 R232, R188 ;  /* 0x000000bc00e87308 */ /* 0x002fe20000000800 */
[----:B------:R-:W-:Y:S01]  /*16d40*/  @!P2 HADD2 R154, -R211.H0_H0, -RZ.H0_H0 ;  /* 0xa00000ffd39aa230 */ /* 0x000fe20000000900 */
[----:B------:R-:W-:-:S06]  /*16d50*/  @!P3 PRMT R213, R151, 0x5410, RZ ;  /* 0x0000541097d5b816 */ /* 0x000fcc00000000ff */
[----:B------:R-:W1:Y:S01]  /*16d60*/  MUFU.EX2 R207, R183 ;  /* 0x000000b700cf7308 */ /* 0x000e620000000800 */
[----:B------:R-:W-:Y:S01]  /*16d70*/  ISETP.LE.U32.AND P3, PT, R0, UR23, PT ;  /* 0x0000001700007c0c */ /* 0x000fe2000bf63070 */
[----:B------:R-:W-:Y:S01]  /*16d80*/  @!P1 HADD2 R153, -R210.H0_H0, -RZ.H0_H0 ;  /* 0xa00000ffd2999230 */ /* 0x000fe20000000900 */
[----:B------:R-:W-:Y:S02]  /*16d90*/  SHF.R.U32.HI R0, RZ, 0x18, R2 ;  /* 0x00000018ff007819 */ /* 0x000fe40000011602 */
[----:B------:R-:W-:Y:S02]  /*16da0*/  PRMT R152, R211, 0x5410, R210 ;  /* 0x00005410d3987816 */ /* 0x000fe400000000d2 */
[----:B------:R-:W-:Y:S02]  /*16db0*/  @!P2 PRMT R211, R154, 0x5410, RZ ;  /* 0x000054109ad3a816 */ /* 0x000fe400000000ff */
[----:B------:R-:W-:Y:S02]  /*16dc0*/  LOP3.LUT R6, R6, 0xff, RZ, 0xc0, !PT ;  /* 0x000000ff06067812 */ /* 0x000fe400078ec0ff */
[----:B------:R-:W-:Y:S01]  /*16dd0*/  ISETP.LE.U32.AND P2, PT, R0, UR23, PT ;  /* 0x0000001700007c0c */ /* 0x000fe2000bf43070 */
[----:B---3--:R-:W-:Y:S01]  /*16de0*/  FADD.FTZ R0, R5, R12 ;  /* 0x0000000c05007221 */ /* 0x008fe20000010000 */
[----:B------:R-:W-:-:S02]  /*16df0*/  @!P1 PRMT R210, R153, 0x5410, RZ ;  /* 0x0000541099d29816 */ /* 0x000fc400000000ff */
[----:B------:R-:W-:Y:S01]  /*16e00*/  ISETP.LE.U32.AND P1, PT, R6, UR23, PT ;  /* 0x0000001706007c0c */ /* 0x000fe2000bf23070 */
[----:B------:R-:W-:Y:S01]  /*16e10*/  FADD.FTZ R6, R77, R9 ;  /* 0x000000094d067221 */ /* 0x000fe20000010000 */
[----:B----4-:R-:W-:Y:S01]  /*16e20*/  FADD.FTZ R9, R4, R0 ;  /* 0x0000000004097221 */ /* 0x010fe20000010000 */
[----:B-1----:R-:W-:Y:S01]  /*16e30*/  F2FP.F16.F32.PACK_AB R0, R207, R232 ;  /* 0x000000e8cf00723e */ /* 0x002fe200000000ff */
[----:B------:R1:W-:Y:S01]  /*16e40*/  STL [R1+0x3bc], R235 ;  /* 0x0003bceb01007387 */ /* 0x0003e20000100800 */
[----:B------:R-:W-:Y:S01]  /*16e50*/  MUFU.EX2 R72, R107 ;  /* 0x0000006b00487308 */ /* 0x000fe20000000800 */
[----:B------:R-:W-:Y:S02]  /*16e60*/  LOP3.LUT R11, R2, 0xffff, RZ, 0xc0, !PT ;  /* 0x0000ffff020b7812 */ /* 0x000fe400078ec0ff */
[----:B------:R-:W-:-:S05]  /*16e70*/  PRMT R209, R0, 0x7610, R209 ;  /* 0x0000761000d17816 */ /* 0x000fca00000000d1 */
[----:B------:R-:W-:Y:S01]  /*16e80*/  MUFU.EX2 R248, R196 ;  /* 0x000000c400f87308 */ /* 0x000fe20000000800 */
[----:B------:R-:W-:Y:S01]  /*16e90*/  SHF.R.U32.HI R2, RZ, 0x10, R2 ;  /* 0x00000010ff027819 */ /* 0x000fe20000011602 */
[----:B------:R-:W-:Y:S01]  /*16ea0*/  @!P5 HADD2 R128, -R209.H0_H0, -RZ.H0_H0 ;  /* 0xa00000ffd180d230 */ /* 0x000fe20000000900 */
[----:B------:R-:W-:Y:S01]  /*16eb0*/  PRMT R208, R0, 0x7632, R208 ;  /* 0x0000763200d07816 */ /* 0x000fe200000000d0 */
[----:B------:R-:W-:Y:S01]  /*16ec0*/  FADD.FTZ R7, R60, R13 ;  /* 0x0000000d3c077221 */ /* 0x000fe20000010000 */
[----:B------:R-:W-:Y:S01]  /*16ed0*/  LOP3.LUT R0, R2, 0xff, RZ, 0xc0, !PT ;  /* 0x000000ff02007812 */ /* 0x000fe200078ec0ff */
[----:B------:R-:W-:Y:S02]  /*16ee0*/  IMAD.WIDE.U32 R2, R8, -0x2daee0ad, RZ ;  /* 0xd2511f5308027825 */ /* 0x000fe400078e00ff */
[----:B-1----:R-:W1:Y:S01]  /*16ef0*/  MUFU.EX2 R235, R106 ;  /* 0x0000006a00eb7308 */ /* 0x002e620000000800 */
[----:B------:R-:W-:Y:S01]  /*16f00*/  PRMT R89, R209, 0x5410, R208 ;  /* 0x00005410d1597816 */ /* 0x000fe200000000d0 */
[----:B------:R3:W4:Y:S01]  /*16f10*/  LDL.LU.S16 R73, [R1+0x68] ;  /* 0x0000680001497983 */ /* 0x0007220000300600 */
[----:B------:R-:W-:-:S02]  /*16f20*/  @!P5 PRMT R209, R128, 0x5410, RZ ;  /* 0x0000541080d1d816 */ /* 0x000fc400000000ff */
[----:B------:R-:W-:Y:S02]  /*16f30*/  ISETP.LE.U32.AND P5, PT, R0, UR23, PT ;  /* 0x0000001700007c0c */ /* 0x000fe4000bfa3070 */
[----:B------:R-:W-:Y:S02]  /*16f40*/  LOP3.LUT R0, R3, UR40, R10, 0x96, !PT ;  /* 0x0000002803007c12 */ /* 0x000fe4000f8e960a */
[----:B------:R-:W-:Y:S02]  /*16f50*/  F2FP.F16.F32.PACK_AB R20, R4, R5 ;  /* 0x000000050414723e */ /* 0x000fe400000000ff */
[C---:B------:R-:W-:Y:S01]  /*16f60*/  LOP3.LUT R10, R2.reuse, 0xffff, RZ, 0xc0, !PT ;  /* 0x0000ffff020a7812 */ /* 0x040fe200078ec0ff */
[----:B------:R-:W3:Y:S01]  /*16f70*/  MUFU.EX2 R215, R137 ;  /* 0x0000008900d77308 */ /* 0x000ee20000000800 */
[----:B------:R-:W-:Y:S02]  /*16f80*/  LOP3.LUT R5, R2, 0xff, RZ, 0xc0, !PT ;  /* 0x000000ff02057812 */ /* 0x000fe400078ec0ff */
[----:B------:R-:W-:-:S02]  /*16f90*/  SHF.R.U32.HI R8, RZ, 0x10, R2 ;  /* 0x00000010ff087819 */ /* 0x000fc40000011602 */
[----:B------:R-:W-:Y:S02]  /*16fa0*/  SHF.R.U32.HI R3, RZ, 0x18, R2 ;  /* 0x00000018ff037819 */ /* 0x000fe40000011602 */
[----:B-1----:R-:W-:Y:S01]  /*16fb0*/  F2FP.F16.F32.PACK_AB R2, R72, R235 ;  /* 0x000000eb4802723e */ /* 0x002fe200000000ff */
[----:B------:R-:W-:Y:S01]  /*16fc0*/  FADD.FTZ R4, R57, R6 ;  /* 0x0000000639047221 */ /* 0x000fe20000010000 */
[----:B------:R-:W-:Y:S02]  /*16fd0*/  SHF.R.U32.HI R6, RZ, 0x8, R11 ;  /* 0x00000008ff067819 */ /* 0x000fe4000001160b */
[C---:B------:R-:W-:Y:S02]  /*16fe0*/  PRMT R203, R2.reuse, 0x7610, R203 ;  /* 0x0000761002cb7816 */ /* 0x040fe400000000cb */
[----:B------:R-:W-:Y:S01]  /*16ff0*/  PRMT R206, R2, 0x7632, R206 ;  /* 0x0000763202ce7816 */ /* 0x000fe200000000ce */
[----:B------:R-:W-:Y:S01]  /*17000*/  @!P6 HADD2 R129, -R208.H0_H0, -RZ.H0_H0 ;  /* 0xa00000ffd081e230 */ /* 0x000fe20000000900 */
[----:B------:R-:W-:Y:S01]  /*17010*/  LOP3.LUT R2, R6, 0xffff, RZ, 0xc0, !PT ;  /* 0x0000ffff06027812 */ /* 0x000fe200078ec0ff */
[----:B------:R-:W-:-:S02]  /*17020*/  @!P1 HADD2 R155, -R203.H0_H0, -RZ.H0_H0 ;  /* 0xa00000ffcb9b9230 */ /* 0x000fc40000000900 */
[----:B------:R-:W-:Y:S01]  /*17030*/  @!P4 HADD2 R156, -R206.H0_H0, -RZ.H0_H0 ;  /* 0xa00000ffce9cc230 */ /* 0x000fe20000000900 */
[----:B------:R-:W-:Y:S02]  /*17040*/  PRMT R234, R203, 0x5410, R206 ;  /* 0x00005410cbea7816 */ /* 0x000fe400000000ce */
[----:B------:R-:W-:Y:S02]  /*17050*/  @!P6 PRMT R208, R129, 0x5410, RZ ;  /* 0x0000541081d0e816 */ /* 0x000fe400000000ff */
[----:B------:R-:W-:Y:S02]  /*17060*/  @!P1 PRMT R203, R155, 0x5410, RZ ;  /* 0x000054109bcb9816 */ /* 0x000fe400000000ff */
[----:B------:R-:W-:Y:S02]  /*17070*/  ISETP.LE.U32.AND P6, PT, R2, UR23, PT ;  /* 0x0000001702007c0c */ /* 0x000fe4000bfc3070 */
[----:B------:R-:W-:Y:S01]  /*17080*/  @!P4 PRMT R206, R156, 0x5410, RZ ;  /* 0x000054109ccec816 */ /* 0x000fe200000000ff */
[----:B------:R-:W-:Y:S01]  /*17090*/  MUFU.EX2 R2, R86 ;  /* 0x0000005600027308 */ /* 0x000fe20000000800 */
[----:B------:R-:W-:-:S02]  /*170a0*/  ISETP.LE.U32.AND P1, PT, R3, UR23, PT ;  /* 0x0000001703007c0c */ /* 0x000fc4000bf23070 */
[----:B------:R-:W-:Y:S01]  /*170b0*/  ISETP.LE.U32.AND P4, PT, R5, UR23, PT ;  /* 0x0000001705007c0c */ /* 0x000fe2000bf83070 */
[----:B------:R-:W-:Y:S01]  /*170c0*/  FADD.FTZ R6, R61, R7 ;  /* 0x000000073d067221 */ /* 0x000fe20000010000 */
[----:B---3--:R-:W-:-:S03]  /*170d0*/  F2FP.F16.F32.PACK_AB R5, R248, R215 ;  /* 0x000000d7f805723e */ /* 0x008fc600000000ff */
[----:B------:R-:W1:Y:S01]  /*170e0*/  MUFU.EX2 R3, R88 ;  /* 0x0000005800037308 */ /* 0x000e620000000800 */
[----:B------:R-:W-:Y:S01]  /*170f0*/  FADD.FTZ R7, R50, R4 ;  /* 0x0000000432077221 */ /* 0x000fe20000010000 */
[----:B------:R-:W-:Y:S02]  /*17100*/  LOP3.LUT R4, R0, 0xffff, RZ, 0xc0, !PT ;  /* 0x0000ffff00047812 */ /* 0x000fe400078ec0ff */
[C---:B------:R-:W-:Y:S02]  /*17110*/  PRMT R202, R5.reuse, 0x7610, R202 ;  /* 0x0000761005ca7816 */ /* 0x040fe400000000ca */
[----:B------:R-:W-:Y:S02]  /*17120*/  SHF.R.U32.HI R4, RZ, 0x8, R4 ;  /* 0x00000008ff047819 */ /* 0x000fe40000011604 */
[----:B------:R-:W-:Y:S01]  /*17130*/  PRMT R201, R5, 0x7632, R201 ;  /* 0x0000763205c97816 */ /* 0x000fe200000000c9 */
[----:B------:R-:W-:Y:S01]  /*17140*/  @!P3 HADD2 R157, -R202.H0_H0, -RZ.H0_H0 ;  /* 0xa00000ffca9db230 */ /* 0x000fe20000000900 */
[----:B------:R-:W-:-:S02]  /*17150*/  LOP3.LUT R4, R4, 0xffff, RZ, 0xc0, !PT ;  /* 0x0000ffff04047812 */ /* 0x000fc400078ec0ff */
[----:B------:R-:W-:Y:S02]  /*17160*/  PRMT R153, R202, 0x5410, R201 ;  /* 0x00005410ca997816 */ /* 0x000fe400000000c9 */
[----:B------:R-:W-:Y:S02]  /*17170*/  @!P3 PRMT R202, R157, 0x5410, RZ ;  /* 0x000054109dcab816 */ /* 0x000fe400000000ff */
[----:B------:R-:W-:Y:S01]  /*17180*/  ISETP.LE.U32.AND P3, PT, R4, UR23, PT ;  /* 0x0000001704007c0c */ /* 0x000fe2000bf63070 */
[----:B-1----:R-:W-:Y:S01]  /*17190*/  FADD.FTZ R4, R3, R9 ;  /* 0x0000000903047221 */ /* 0x002fe20000010000 */
[C---:B------:R-:W-:Y:S01]  /*171a0*/  F2FP.F16.F32.PACK_AB R21, R2.reuse, R3 ;  /* 0x000000030215723e */ /* 0x040fe200000000ff */
[----:B------:R-:W-:Y:S02]  /*171b0*/  FADD.FTZ R3, R63, R6 ;  /* 0x000000063f037221 */ /* 0x000fe40000010000 */
[----:B------:R1:W3:Y:S01]  /*171c0*/  LDL.LU.S16 R63, [R1+0x70] ;  /* 0x00007000013f7983 */ /* 0x0002e20000300600 */
[----:B------:R-:W-:Y:S08]  /*171d0*/  MUFU.EX2 R236, R101 ;  /* 0x0000006500ec7308 */ /* 0x000ff00000000800 */
[----:B------:R-:W1:Y:S01]  /*171e0*/  MUFU.EX2 R249, R100 ;  /* 0x0000006400f97308 */ /* 0x000e620000000800 */
[----:B------:R-:W-:Y:S01]  /*171f0*/  FADD.FTZ R4, R2, R4 ;  /* 0x0000000402047221 */ /* 0x000fe20000010000 */
[----:B------:R-:W-:-:S06]  /*17200*/  IMAD.MOV.U32 R231, RZ, RZ, R230 ;  /* 0x000000ffffe77224 */ /* 0x000fcc00078e00e6 */
[----:B------:R-:W-:Y:S01]  /*17210*/  MUFU.EX2 R239, R197 ;  /* 0x000000c500ef7308 */ /* 0x000fe20000000800 */
[----:B------:R-:W-:Y:S02]  /*17220*/  IMAD.MOV.U32 R91, RZ, RZ, R228 ;  /* 0x000000ffff5b7224 */ /* 0x000fe400078e00e4 */
[----:B------:R-:W-:-:S05]  /*17230*/  @!P6 HADD2 R160, -R201.H0_H0, -RZ.H0_H0 ;  /* 0xa00000ffc9a0e230 */ /* 0x000fca0000000900 */
[----:B------:R-:W-:Y:S01]  /*17240*/  MUFU.EX2 R252, R102 ;  /* 0x0000006600fc7308 */ /* 0x000fe20000000800 */
[----:B-1----:R-:W-:Y:S01]  /*17250*/  F2FP.F16.F32.PACK_AB R2, R249, R236 ;  /* 0x000000ecf902723e */ /* 0x002fe200000000ff */
[----:B------:R-:W-:-:S06]  /*17260*/  FADD.FTZ R6, R75, R3 ;  /* 0x000000034b067221 */ /* 0x000fcc0000010000 */
[----:B------:R-:W-:Y:S01]  /*17270*/  MUFU.EX2 R221, R221 ;  /* 0x000000dd00dd7308 */ /* 0x000fe20000000800 */
[----:B------:R-:W-:Y:S01]  /*17280*/  PRMT R199, R2, 0x7632, R199 ;  /* 0x0000763202c77816 */ /* 0x000fe200000000c7 */
[----:B------:R-:W-:Y:S01]  /*17290*/  FADD.FTZ R5, R52, R7 ;  /* 0x0000000734057221 */ /* 0x000fe20000010000 */
[----:B------:R-:W-:Y:S01]  /*172a0*/  PRMT R200, R2, 0x7610, R200 ;  /* 0x0000761002c87816 */ /* 0x000fe200000000c8 */
[----:B------:R1:W4:Y:S04]  /*172b0*/  LDL.LU.S16 R57, [R1+0x74] ;  /* 0x0000740001397983 */ /* 0x0003280000300600 */
[----:B------:R-:W1:Y:S01]  /*172c0*/  MUFU.EX2 R230, R225 ;  /* 0x000000e100e67308 */ /* 0x000e620000000800 */
[----:B------:R-:W-:Y:S01]  /*172d0*/  @!P2 HADD2 R158, -R199.H0_H0, -RZ.H0_H0 ;  /* 0xa00000ffc79ea230 */ /* 0x000fe20000000900 */
[----:B------:R-:W-:Y:S01]  /*172e0*/  LOP3.LUT R2, R0, 0xff, RZ, 0xc0, !PT ;  /* 0x000000ff00027812 */ /* 0x000fe200078ec0ff */
[----:B------:R-:W-:Y:S01]  /*172f0*/  @!P5 HADD2 R159, -R200.H0_H0, -RZ.H0_H0 ;  /* 0xa00000ffc89fd230 */ /* 0x000fe20000000900 */
[----:B------:R-:W-:-:S04]  /*17300*/  PRMT R151, R200, 0x5410, R199 ;  /* 0x00005410c8977816 */ /* 0x000fc800000000c7 */
[----:B------:R-:W1:Y:S01]  /*17310*/  MUFU.EX2 R228, R103 ;  /* 0x0000006700e47308 */ /* 0x000e620000000800 */
[----:B------:R-:W-:Y:S02]  /*17320*/  @!P2 PRMT R199, R158, 0x5410, RZ ;  /* 0x000054109ec7a816 */ /* 0x000fe400000000ff */
[----:B------:R-:W-:Y:S01]  /*17330*/  @!P6 PRMT R201, R160, 0x5410, RZ ;  /* 0x00005410a0c9e816 */ /* 0x000fe200000000ff */
[----:B------:R-:W-:Y:S01]  /*17340*/  IMAD.MOV.U32 R134, RZ, RZ, R91 ;  /* 0x000000ffff867224 */ /* 0x000fe200078e005b */
[----:B------:R-:W-:Y:S01]  /*17350*/  ISETP.LE.U32.AND P2, PT, R2, UR23, PT ;  /* 0x0000001702007c0c */ /* 0x000fe2000bf43070 */
[----:B------:R-:W-:Y:S01]  /*17360*/  FADD.FTZ R11, R76, R6 ;  /* 0x000000064c0b7221 */ /* 0x000fe20000010000 */
[----:B------:R-:W-:Y:S01]  /*17370*/  SHF.R.U32.HI R2, RZ, 0x18, R0 ;  /* 0x00000018ff027819 */ /* 0x000fe20000011600 */
[----:B------:R-:W-:Y:S01]  /*17380*/  FADD.FTZ R5, R15, R5 ;  /* 0x000000050f057221 */ /* 0x000fe20000010000 */
[----:B------:R-:W-:Y:S01]  /*17390*/  @!P5 PRMT R200, R159, 0x5410, RZ ;  /* 0x000054109fc8d816 */ /* 0x000fe200000000ff */
[----:B------:R2:W4:Y:S01]  /*173a0*/  LDL.LU.S16 R61, [R1+0x78] ;  /* 0x00007800013d7983 */ /* 0x0005220000300600 */
[----:B------:R-:W-:-:S02]  /*173b0*/  ISETP.LE.U32.AND P5, PT, R2, UR23, PT ;  /* 0x0000001702007c0c */ /* 0x000fc4000bfa3070 */
[----:B-1----:R-:W-:Y:S01]  /*173c0*/  F2FP.F16.F32.PACK_AB R2, R230, R239 ;  /* 0x000000efe602723e */ /* 0x002fe200000000ff */
[----:B------:R1:W-:Y:S01]  /*173d0*/  MUFU.EX2 R225, R198 ;  /* 0x000000c600e17308 */ /* 0x0003e20000000800 */
[----:B------:R-:W-:Y:S01]  /*173e0*/  SHF.R.U32.HI R0, RZ, 0x10, R0 ;  /* 0x00000010ff007819 */ /* 0x000fe20000011600 */
[----:B------:R-:W-:Y:S01]  /*173f0*/  IMAD.MOV.U32 R91, RZ, RZ, R224 ;  /* 0x000000ffff5b7224 */ /* 0x000fe200078e00e0 */
[----:B------:R2:W4:Y:S02]  /*17400*/  LDL.LU.S16 R60, [R1+0x7c] ;  /* 0x00007c00013c7983 */ /* 0x0005240000300600 */
[----:B------:R-:W-:Y:S02]  /*17410*/  LOP3.LUT R0, R0, 0xff, RZ, 0xc0, !PT ;  /* 0x000000ff00007812 */ /* 0x000fe400078ec0ff */
[----:B------:R-:W-:Y:S02]  /*17420*/  PRMT R197, R2, 0x7632, R197 ;  /* 0x0000763202c57816 */ /* 0x000fe400000000c5 */
[----:B------:R-:W-:-:S02]  /*17430*/  ISETP.LE.U32.AND P6, PT, R0, UR23, PT ;  /* 0x0000001700007c0c */ /* 0x000fc4000bfc3070 */
[----:B-1----:R-:W-:Y:S02]  /*17440*/  PRMT R198, R2, 0x7610, R198 ;  /* 0x0000761002c67816 */ /* 0x002fe400000000c6 */
[----:B------:R-:W-:-:S03]  /*17450*/  LOP3.LUT R0, R8, 0xff, RZ, 0xc0, !PT ;  /* 0x000000ff08007812 */ /* 0x000fc600078ec0ff */
[----:B------:R-:W-:Y:S01]  /*17460*/  @!P2 HADD2 R162, -R198.H0_H0, -RZ.H0_H0 ;  /* 0xa00000ffc6a2a230 */ /* 0x000fe20000000900 */
[----:B------:R-:W-:-:S04]  /*17470*/  PRMT R156, R198, 0x5410, R197 ;  /* 0x00005410c69c7816 */ /* 0x000fc800000000c5 */
[----:B------:R-:W-:Y:S02]  /*17480*/  @!P2 PRMT R198, R162, 0x5410, RZ ;  /* 0x00005410a2c6a816 */ /* 0x000fe400000000ff */
[----:B------:R-:W-:Y:S02]  /*17490*/  ISETP.LE.U32.AND P2, PT, R0, UR23, PT ;  /* 0x0000001700007c0c */ /* 0x000fe4000bf43070 */
[----:B------:R-:W-:-:S04]  /*174a0*/  F2FP.F16.F32.PACK_AB R0, R228, R252 ;  /* 0x000000fce400723e */ /* 0x000fc800000000ff */
[C---:B------:R-:W-:Y:S02]  /*174b0*/  PRMT R196, R0.reuse, 0x7610, R196 ;  /* 0x0000761000c47816 */ /* 0x040fe400000000c4 */
[----:B------:R-:W-:Y:S02]  /*174c0*/  PRMT R195, R0, 0x7632, R195 ;  /* 0x0000763200c37816 */ /* 0x000fe400000000c3 */
[----:B------:R-:W-:Y:S01]  /*174d0*/  SHF.R.U32.HI R0, RZ, 0x8, R10 ;  /* 0x00000008ff007819 */ /* 0x000fe2000001160a */
[----:B------:R-:W-:Y:S01]  /*174e0*/  @!P3 HADD2 R161, -R197.H0_H0, -RZ.H0_H0 ;  /* 0xa00000ffc5a1b230 */ /* 0x000fe20000000900 */
[----:B------:R-:W1:Y:S02]  /*174f0*/  MUFU.EX2 R2, R84 ;  /* 0x0000005400027308 */ /* 0x000e640000000800 */
[----:B------:R-:W-:Y:S02]  /*17500*/  LOP3.LUT R0, R0, 0xffff, RZ, 0xc0, !PT ;  /* 0x0000ffff00007812 */ /* 0x000fe400078ec0ff */
[----:B------:R-:W-:-:S02]  /*17510*/  @!P3 PRMT R197, R161, 0x5410, RZ ;  /* 0x00005410a1c5b816 */ /* 0x000fc400000000ff */
[----:B------:R-:W-:Y:S02]  /*17520*/  ISETP.LE.U32.AND P3, PT, R0, UR23, PT ;  /* 0x0000001700007c0c */ /* 0x000fe4000bf63070 */
[----:B------:R-:W1:Y:S08]  /*17530*/  MUFU.EX2 R0, R82 ;  /* 0x0000005200007308 */ /* 0x000e700000000800 */
[----:B------:R-:W-:Y:S01]  /*17540*/  MUFU.EX2 R224, R96 ;  /* 0x0000006000e07308 */ /* 0x000fe20000000800 */
[----:B-1----:R-:W-:Y:S01]  /*17550*/  FADD.FTZ R4, R2, R4 ;  /* 0x0000000402047221 */ /* 0x002fe20000010000 */
[----:B------:R-:W-:Y:S01]  /*17560*/  FADD.FTZ R10, R31, R5 ;  /* 0x000000051f0a7221 */ /* 0x000fe20000010000 */
[----:B------:R-:W-:-:S02]  /*17570*/  F2FP.F16.F32.PACK_AB R3, R221, R225 ;  /* 0x000000e1dd03723e */ /* 0x000fc400000000ff */
[C---:B------:R-:W-:Y:S01]  /*17580*/  F2FP.F16.F32.PACK_AB R15, R0.reuse, R2 ;  /* 0x00000002000f723e */ /* 0x040fe200000000ff */
[----:B------:R-:W-:Y:S01]  /*17590*/  FADD.FTZ R14, R0, R4 ;  /* 0x00000004000e7221 */ /* 0x000fe20000010000 */
[----:B------:R-:W-:Y:S02]  /*175a0*/  PRMT R194, R3, 0x7610, R194 ;  /* 0x0000761003c27816 */ /* 0x000fe400000000c2 */
[----:B--2---:R-:W-:Y:S01]  /*175b0*/  LOP3.LUT R12, R251, UR21, R140, 0x96, !PT ;  /* 0x00000015fb0c7c12 */ /* 0x004fe2000f8e968c */
[----:B------:R-:W-:Y:S02]  /*175c0*/  IMAD.MOV.U32 R251, RZ, RZ, R135 ;  /* 0x000000fffffb7224 */ /* 0x000fe400078e0087 */
[----:B------:R-:W-:Y:S02]  /*175d0*/  IMAD.MOV.U32 R135, RZ, RZ, R136 ;  /* 0x000000ffff877224 */ /* 0x000fe400078e0088 */
[----:B------:R-:W-:Y:S02]  /*175e0*/  IMAD.MOV.U32 R136, RZ, RZ, R220 ;  /* 0x000000ffff887224 */ /* 0x000fe400078e00dc */
[----:B------:R-:W1:Y:S01]  /*175f0*/  MUFU.EX2 R220, R94 ;  /* 0x0000005e00dc7308 */ /* 0x000e620000000800 */
[----:B------:R-:W-:Y:S01]  /*17600*/  IMAD.WIDE.U32 R6, R12, -0x2daee0ad, RZ ;  /* 0xd2511f530c067825 */ /* 0x000fe200078e00ff */
[----:B------:R-:W-:-:S04]  /*17610*/  LOP3.LUT R13, R131, UR19, R250, 0x96, !PT ;  /* 0x00000013830d7c12 */ /* 0x000fc8000f8e96fa */
[----:B------:R-:W-:Y:S01]  /*17620*/  LOP3.LUT R0, R7, UR18, R240, 0x96, !PT ;  /* 0x0000001207007c12 */ /* 0x000fe2000f8e96f0 */
[----:B------:R-:W-:-:S04]  /*17630*/  IMAD.WIDE.U32 R8, R13, -0x2daee0ad, RZ ;  /* 0xd2511f530d087825 */ /* 0x000fc800078e00ff */
[----:B------:R-:W-:Y:S01]  /*17640*/  IMAD.WIDE.U32 R4, R0, -0x326172a9, RZ ;  /* 0xcd9e8d5700047825 */ /* 0x000fe200078e00ff */
[----:B------:R-:W-:Y:S02]  /*17650*/  LOP3.LUT R0, R9, UR16, R6, 0x96, !PT ;  /* 0x0000001009007c12 */ /* 0x000fe4000f8e9606 */
[----:B------:R-:W-:Y:S02]  /*17660*/  PRMT R193, R3, 0x7632, R193 ;  /* 0x0000763203c17816 */ /* 0x000fe400000000c1 */
[----:B------:R-:W-:Y:S01]  /*17670*/  LOP3.LUT R2, R5, UR17, R130, 0x96, !PT ;  /* 0x0000001105027c12 */ /* 0x000fe2000f8e9682 */
[----:B------:R-:W-:Y:S01]  /*17680*/  IMAD.WIDE.U32 R6, R0, -0x326172a9, RZ ;  /* 0xcd9e8d5700067825 */ /* 0x000fe200078e00ff */
[----:B-1----:R-:W-:-:S04]  /*17690*/  F2FP.F16.F32.PACK_AB R3, R220, R224 ;  /* 0x000000e0dc03723e */ /* 0x002fc800000000ff */
[C---:B------:R-:W-:Y:S02]  /*176a0*/  PRMT R192, R3.reuse, 0x7610, R192 ;  /* 0x0000761003c07816 */ /* 0x040fe400000000c0 */
[----:B------:R-:W-:Y:S01]  /*176b0*/  PRMT R191, R3, 0x7632, R191 ;  /* 0x0000763203bf7816 */ /* 0x000fe200000000bf */
[----:B------:R-:W-:Y:S01]  /*176c0*/  IMAD.WIDE.U32 R2, R2, -0x2daee0ad, RZ ;  /* 0xd2511f5302027825 */ /* 0x000fe200078e00ff */
[----:B------:R-:W-:-:S04]  /*176d0*/  LOP3.LUT R0, R7, UR15, R4, 0x96, !PT ;  /* 0x0000000f07007c12 */ /* 0x000fc8000f8e9604 */
[----:B------:R-:W-:Y:S01]  /*176e0*/  LOP3.LUT R3, R3, UR14, R8, 0x96, !PT ;  /* 0x0000000e03037c12 */ /* 0x000fe2000f8e9608 */
[----:B------:R-:W-:Y:S01]  /*176f0*/  IMAD.WIDE.U32 R8, R0, -0x2daee0ad, RZ ;  /* 0xd2511f5300087825 */ /* 0x000fe200078e00ff */
[C---:B------:R-:W-:Y:S02]  /*17700*/  PRMT R27, R23.reuse, 0x7610, R27 ;  /* 0x00007610171b7816 */ /* 0x040fe4000000001b */
[----:B------:R-:W-:Y:S02]  /*17710*/  PRMT R26, R23, 0x7632, R26 ;  /* 0x00007632171a7816 */ /* 0x000fe4000000001a */
[----:B------:R-:W-:Y:S01]  /*17720*/  LOP3.LUT R2, R9, UR12, R2, 0x96, !PT ;  /* 0x0000000c09027c12 */ /* 0x000fe2000f8e9602 */
[----:B------:R1:W2:Y:S01]  /*17730*/  LDL.LU.S16 R23, [R1+0x84] ;  /* 0x0000840001177983 */ /* 0x0002a20000300600 */
[----:B------:R-:W-:-:S04]  /*17740*/  IMAD.WIDE.U32 R4, R3, -0x326172a9, RZ ;  /* 0xcd9e8d5703047825 */ /* 0x000fc800078e00ff */
[----:B------:R-:W-:-:S04]  /*17750*/  IMAD.WIDE.U32 R2, R2, -0x326172a9, RZ ;  /* 0xcd9e8d5702027825 */ /* 0x000fc800078e00ff */
[----:B------:R-:W-:Y:S01]  /*17760*/  @!P5 HADD2 R163, -R195.H0_H0, -RZ.H0_H0 ;  /* 0xa00000ffc3a3d230 */ /* 0x000fe20000000900 */
[----:B------:R-:W-:Y:S02]  /*17770*/  LOP3.LUT R0, R3, UR39, R4, 0x96, !PT ;  /* 0x0000002703007c12 */ /* 0x000fe4000f8e9604 */
[----:B------:R-:W-:Y:S02]  /*17780*/  PRMT R157, R196, 0x5410, R195 ;  /* 0x00005410c49d7816 */ /* 0x000fe400000000c3 */
[----:B------:R-:W-:Y:S02]  /*17790*/  LOP3.LUT R4, R0, 0xff, RZ, 0xc0, !PT ;  /* 0x000000ff00047812 */ /* 0x000fe400078ec0ff */
[----:B------:R-:W-:Y:S02]  /*177a0*/  @!P5 PRMT R195, R163, 0x5410, RZ ;  /* 0x00005410a3c3d816 */ /* 0x000fe400000000ff */
[----:B------:R-:W-:Y:S02]  /*177b0*/  ISETP.LE.U32.AND P5, PT, R4, UR23, PT ;  /* 0x0000001704007c0c */ /* 0x000fe4000bfa3070 */
[----:B------:R-:W-:Y:S01]  /*177c0*/  LOP3.LUT R4, R0, 0xffff, RZ, 0xc0, !PT ;  /* 0x0000ffff00047812 */ /* 0x000fe200078ec0ff */
[----:B------:R-:W-:-:S03]  /*177d0*/  @!P4 HADD2 R166, -R194.H0_H0, -RZ.H0_H0 ;  /* 0xa00000ffc2a6c230 */ /* 0x000fc60000000900 */
[----:B------:R-:W-:Y:S02]  /*177e0*/  SHF.R.U32.HI R4, RZ, 0x8, R4 ;  /* 0x00000008ff047819 */ /* 0x000fe40000011604 */
[----:B------:R-:W-:Y:S02]  /*177f0*/  PRMT R154, R194, 0x5410, R193 ;  /* 0x00005410c29a7816 */ /* 0x000fe400000000c1 */
[----:B------:R-:W-:Y:S01]  /*17800*/  LOP3.LUT R4, R4, 0xffff, RZ, 0xc0, !PT ;  /* 0x0000ffff04047812 */ /* 0x000fe200078ec0ff */
[----:B------:R-:W-:Y:S01]  /*17810*/  @!P6 HADD2 R164, -R196.H0_H0, -RZ.H0_H0 ;  /* 0xa00000ffc4a4e230 */ /* 0x000fe20000000900 */
[----:B------:R-:W-:Y:S02]  /*17820*/  @!P4 PRMT R194, R166, 0x5410, RZ ;  /* 0x00005410a6c2c816 */ /* 0x000fe400000000ff */
[----:B------:R-:W-:Y:S02]  /*17830*/  ISETP.LE.U32.AND P4, PT, R4, UR23, PT ;  /* 0x0000001704007c0c */ /* 0x000fe4000bf83070 */
[----:B------:R-:W-:-:S02]  /*17840*/  SHF.R.U32.HI R4, RZ, 0x10, R0 ;  /* 0x00000010ff047819 */ /* 0x000fc40000011600 */
[----:B------:R-:W-:Y:S01]  /*17850*/  SHF.R.U32.HI R0, RZ, 0x18, R0 ;  /* 0x00000018ff007819 */ /* 0x000fe20000011600 */
[----:B------:R-:W-:Y:S01]  /*17860*/  @!P3 HADD2 R165, -R193.H0_H0, -RZ.H0_H0 ;  /* 0xa00000ffc1a5b230 */ /* 0x000fe20000000900 */
[----:B------:R-:W-:Y:S02]  /*17870*/  @!P6 PRMT R196, R164, 0x5410, RZ ;  /* 0x00005410a4c4e816 */ /* 0x000fe400000000ff */
[----:B------:R-:W-:Y:S02]  /*17880*/  ISETP.LE.U32.AND P6, PT, R0, UR23, PT ;  /* 0x0000001700007c0c */ /* 0x000fe4000bfc3070 */
[----:B------:R-:W-:Y:S02]  /*17890*/  LOP3.LUT R0, R2, 0xff, RZ, 0xc0, !PT ;  /* 0x000000ff02007812 */ /* 0x000fe400078ec0ff */
[----:B------:R-:W-:Y:S02]  /*178a0*/  @!P3 PRMT R193, R165, 0x5410, RZ ;  /* 0x00005410a5c1b816 */ /* 0x000fe400000000ff */
[----:B------:R-:W-:-:S02]  /*178b0*/  ISETP.LE.U32.AND P3, PT, R0, UR23, PT ;  /* 0x0000001700007c0c */ /* 0x000fc4000bf63070 */
[C---:B------:R-:W-:Y:S01]  /*178c0*/  PRMT R75, R28.reuse, 0x7610, R75 ;  /* 0x000076101c4b7816 */ /* 0x040fe2000000004b */
[----:B------:R-:W-:Y:S01]  /*178d0*/  FADD.FTZ R7, R69, R11 ;  /* 0x0000000b45077221 */ /* 0x000fe20000010000 */
[----:B------:R-:W-:-:S04]  /*178e0*/  PRMT R74, R28, 0x7632, R74 ;  /* 0x000076321c4a7816 */ /* 0x000fc8000000004a */
[----:B------:R-:W-:-:S05]  /*178f0*/  PRMT R31, R75, 0x5410, R74 ;  /* 0x000054104b1f7816 */ /* 0x000fca000000004a */
[----:B---3--:R-:W-:-:S05]  /*17900*/  @!P3 HADD2 R63, -R75.H0_H0, -RZ.H0_H0 ;  /* 0xa00000ff4b3fb230 */ /* 0x008fca0000000900 */
[----:B------:R-:W-:-:S04]  /*17910*/  PRMT R11, R63, 0x7610, R11 ;  /* 0x000076103f0b7816 */ /* 0x000fc8000000000b */
[----:B------:R-:W-:Y:S02]  /*17920*/  @!P3 PRMT R75, R11, 0x5410, RZ ;  /* 0x000054100b4bb816 */ /* 0x000fe400000000ff */
[----:B------:R1:W3:Y:S01]  /*17930*/  LDL.LU.S16 R11, [R1+0x80] ;  /* 0x00008000010b7983 */ /* 0x0002e20000300600 */
[----:B------:R-:W-:Y:S01]  /*17940*/  SHF.R.U32.HI R0, RZ, 0x10, R2 ;  /* 0x00000010ff007819 */ /* 0x000fe20000011602 */
[----:B------:R-:W-:Y:S01]  /*17950*/  @!P5 HADD2 R169, -R27.H0_H0, -RZ.H0_H0 ;  /* 0xa00000ff1ba9d230 */ /* 0x000fe20000000900 */
[----:B------:R-:W-:Y:S01]  /*17960*/  LOP3.LUT R3, R2, 0xffff, RZ, 0xc0, !PT ;  /* 0x0000ffff02037812 */ /* 0x000fe200078ec0ff */
[----:B------:R-:W-:Y:S01]  /*17970*/  @!P2 HADD2 R168, -R192.H0_H0, -RZ.H0_H0 ;  /* 0xa00000ffc0a8a230 */ /* 0x000fe20000000900 */
[----:B------:R-:W-:Y:S02]  /*17980*/  LOP3.LUT R0, R0, 0xff, RZ, 0xc0, !PT ;  /* 0x000000ff00007812 */ /* 0x000fe400078ec0ff */
[----:B------:R-:W-:Y:S02]  /*17990*/  PRMT R50, R27, 0x5410, R26 ;  /* 0x000054101b327816 */ /* 0x000fe4000000001a */
[----:B------:R-:W-:-:S02]  /*179a0*/  LOP3.LUT R4, R4, 0xff, RZ, 0xc0, !PT ;  /* 0x000000ff04047812 */ /* 0x000fc400078ec0ff */
[----:B------:R-:W-:Y:S02]  /*179b0*/  @!P5 PRMT R27, R169, 0x5410, RZ ;  /* 0x00005410a91bd816 */ /* 0x000fe400000000ff */
[----:B------:R-:W-:Y:S02]  /*179c0*/  LOP3.LUT R6, R5, UR13, R6, 0x96, !PT ;  /* 0x0000000d05067c12 */ /* 0x000fe4000f8e9606 */
[----:B------:R-:W-:Y:S02]  /*179d0*/  ISETP.LE.U32.AND P5, PT, R0, UR23, PT ;  /* 0x0000001700007c0c */ /* 0x000fe4000bfa3070 */
[----:B------:R-:W-:Y:S02]  /*179e0*/  PRMT R155, R192, 0x5410, R191 ;  /* 0x00005410c09b7816 */ /* 0x000fe400000000bf */
[----:B------:R-:W-:Y:S01]  /*179f0*/  SHF.R.U32.HI R0, RZ, 0x8, R3 ;  /* 0x00000008ff007819 */ /* 0x000fe20000011603 */
[----:B------:R-:W-:Y:S01]  /*17a00*/  @!P4 HADD2 R170, -R26.H0_H0, -RZ.H0_H0 ;  /* 0xa00000ff1aaac230 */ /* 0x000fe20000000900 */
[----:B------:R-:W-:-:S02]  /*17a10*/  @!P2 PRMT R192, R168, 0x5410, RZ ;  /* 0x00005410a8c0a816 */ /* 0x000fc400000000ff */
[----:B------:R-:W-:Y:S02]  /*17a20*/  ISETP.LE.U32.AND P2, PT, R4, UR23, PT ;  /* 0x0000001704007c0c */ /* 0x000fe4000bf43070 */
[----:B------:R-:W-:Y:S01]  /*17a30*/  SHF.R.U32.HI R4, RZ, 0x18, R2 ;  /* 0x00000018ff047819 */ /* 0x000fe20000011602 */
[----:B------:R-:W-:Y:S01]  /*17a40*/  IMAD.WIDE.U32 R2, R6, -0x2daee0ad, RZ ;  /* 0xd2511f5306027825 */ /* 0x000fe200078e00ff */
[----:B------:R-:W-:-:S03]  /*17a50*/  LOP3.LUT R0, R0, 0xffff, RZ, 0xc0, !PT ;  /* 0x0000ffff00007812 */ /* 0x000fc600078ec0ff */
[----:B------:R-:W-:Y:S01]  /*17a60*/  @!P1 HADD2 R167, -R191.H0_H0, -RZ.H0_H0 ;  /* 0xa00000ffbfa79230 */ /* 0x000fe20000000900 */
[----:B------:R-:W-:Y:S02]  /*17a70*/  @!P4 PRMT R26, R170, 0x5410, RZ ;  /* 0x00005410aa1ac816 */ /* 0x000fe400000000ff */
[----:B------:R-:W-:Y:S02]  /*17a80*/  ISETP.LE.U32.AND P4, PT, R0, UR23, PT ;  /* 0x0000001700007c0c */ /* 0x000fe4000bf83070 */
[----:B------:R-:W-:Y:S02]  /*17a90*/  LOP3.LUT R0, R3, UR40, R8, 0x96, !PT ;  /* 0x0000002803007c12 */ /* 0x000fe4000f8e9608 */
[----:B------:R-:W-:Y:S02]  /*17aa0*/  PRMT R24, R66, 0x7632, R24 ;  /* 0x0000763242187816 */ /* 0x000fe40000000018 */
[----:B------:R-:W-:Y:S02]  /*17ab0*/  @!P1 PRMT R191, R167, 0x5410, RZ ;  /* 0x00005410a7bf9816 */ /* 0x000fe400000000ff */
[----:B------:R-:W-:-:S02]  /*17ac0*/  ISETP.LE.U32.AND P1, PT, R4, UR23, PT ;  /* 0x0000001704007c0c */ /* 0x000fc4000bf23070 */
[----:B------:R-:W-:Y:S01]  /*17ad0*/  SHF.R.U32.HI R4, RZ, 0x10, R0 ;  /* 0x00000010ff047819 */ /* 0x000fe20000011600 */
[----:B------:R-:W-:Y:S01]  /*17ae0*/  @!P6 HADD2 R171, -R24.H0_H0, -RZ.H0_H0 ;  /* 0xa00000ff18abe230 */ /* 0x000fe20000000900 */
[----:B------:R-:W-:Y:S02]  /*17af0*/  PRMT R25, R66, 0x7610, R25 ;  /* 0x0000761042197816 */ /* 0x000fe40000000019 */
[----:B------:R-:W-:Y:S02]  /*17b00*/  LOP3.LUT R4, R4, 0xff, RZ, 0xc0, !PT ;  /* 0x000000ff04047812 */ /* 0x000fe400078ec0ff */
[----:B------:R-:W-:Y:S02]  /*17b10*/  PRMT R49, R25, 0x5410, R24 ;  /* 0x0000541019317816 */ /* 0x000fe40000000018 */
[----:B------:R-:W-:Y:S02]  /*17b20*/  @!P6 PRMT R24, R171, 0x5410, RZ ;  /* 0x00005410ab18e816 */ /* 0x000fe400000000ff */
[----:B------:R-:W-:-:S02]  /*17b30*/  ISETP.LE.U32.AND P6, PT, R4, UR23, PT ;  /* 0x0000001704007c0c */ /* 0x000fc4000bfc3070 */
[----:B------:R-:W-:Y:S01]  /*17b40*/  LOP3.LUT R4, R0, 0xffff, RZ, 0xc0, !PT ;  /* 0x0000ffff00047812 */ /* 0x000fe200078ec0ff */
[----:B------:R-:W1:Y:S03]  /*17b50*/  MUFU.EX2 R5, R81 ;  /* 0x0000005100057308 */ /* 0x000e660000000800 */
[----:B------:R-:W-:Y:S01]  /*17b60*/  SHF.R.U32.HI R6, RZ, 0x8, R4 ;  /* 0x00000008ff067819 */ /* 0x000fe20000011604 */
[----:B----4-:R-:W-:-:S04]  /*17b70*/  @!P2 HADD2 R73, -R25.H0_H0, -RZ.H0_H0 ;  /* 0xa00000ff1949a230 */ /* 0x010fc80000000900 */
[----:B------:R-:W4:Y:S01]  /*17b80*/  MUFU.EX2 R4, R80 ;  /* 0x0000005000047308 */ /* 0x000f220000000800 */
[----:B------:R-:W-:Y:S02]  /*17b90*/  PRMT R12, R73, 0x7610, R12 ;  /* 0x00007610490c7816 */ /* 0x000fe4000000000c */
[----:B------:R-:W-:Y:S02]  /*17ba0*/  LOP3.LUT R6, R6, 0xffff, RZ, 0xc0, !PT ;  /* 0x0000ffff06067812 */ /* 0x000fe400078ec0ff */
[----:B------:R-:W-:Y:S02]  /*17bb0*/  @!P2 PRMT R25, R12, 0x5410, RZ ;  /* 0x000054100c19a816 */ /* 0x000fe400000000ff */
[----:B------:R-:W-:Y:S01]  /*17bc0*/  ISETP.LE.U32.AND P2, PT, R6, UR23, PT ;  /* 0x0000001706007c0c */ /* 0x000fe2000bf43070 */
[----:B-1----:R-:W-:Y:S01]  /*17bd0*/  FADD.FTZ R6, R5, R14 ;  /* 0x0000000e05067221 */ /* 0x002fe20000010000 */
[----:B------:R-:W-:Y:S02]  /*17be0*/  PRMT R190, R68, 0x7610, R190 ;  /* 0x0000761044be7816 */ /* 0x000fe400000000be */
[C---:B----4-:R-:W-:Y:S01]  /*17bf0*/  F2FP.F16.F32.PACK_AB R13, R4.reuse, R5 ;  /* 0x00000005040d723e */ /* 0x050fe200000000ff */
[----:B------:R-:W-:Y:S01]  /*17c00*/  FADD.FTZ R12, R4, R6 ;  /* 0x00000006040c7221 */ /* 0x000fe20000010000 */
[----:B------:R-:W-:-:S02]  /*17c10*/  LOP3.LUT R4, R0, 0xff, RZ, 0xc0, !PT ;  /* 0x000000ff00047812 */ /* 0x000fc400078ec0ff */
[----:B------:R-:W-:Y:S02]  /*17c20*/  PRMT R189, R68, 0x7632, R189 ;  /* 0x0000763244bd7816 */ /* 0x000fe400000000bd */
[----:B------:R-:W-:Y:S01]  /*17c30*/  ISETP.LE.U32.AND P3, PT, R4, UR23, PT ;  /* 0x0000001704007c0c */ /* 0x000fe2000bf63070 */
[----:B------:R-:W-:Y:S02]  /*17c40*/  @!P4 HADD2 R57, -R74.H0_H0, -RZ.H0_H0 ;  /* 0xa00000ff4a39c230 */ /* 0x000fe40000000900 */
[----:B------:R-:W-:Y:S01]  /*17c50*/  @!P5 HADD2 R61, -R190.H0_H0, -RZ.H0_H0 ;  /* 0xa00000ffbe3dd230 */ /* 0x000fe20000000900 */
[----:B------:R-:W-:Y:S01]  /*17c60*/  PRMT R188, R22, 0x7610, R188 ;  /* 0x0000761016bc7816 */ /* 0x000fe200000000bc */
[----:B------:R-:W-:Y:S02]  /*17c70*/  @!P1 HADD2 R60, -R189.H0_H0, -RZ.H0_H0 ;  /* 0xa00000ffbd3c9230 */ /* 0x000fe40000000900 */
[----:B------:R-:W-:Y:S01]  /*17c80*/  FADD.FTZ R9, R34, R10 ;  /* 0x0000000a22097221 */ /* 0x000fe20000010000 */
[----:B------:R-:W-:-:S02]  /*17c90*/  PRMT R34, R57, 0x7610, R34 ;  /* 0x0000761039227816 */ /* 0x000fc40000000022 */
[----:B------:R-:W-:Y:S01]  /*17ca0*/  PRMT R52, R61, 0x7610, R52 ;  /* 0x000076103d347816 */ /* 0x000fe20000000034 */
[----:B------:R1:W4:Y:S01]  /*17cb0*/  LDL.LU.S16 R57, [R1+0x88] ;  /* 0x0000880001397983 */ /* 0x0003220000300600 */
[----:B------:R-:W-:Y:S02]  /*17cc0*/  PRMT R28, R60, 0x7610, R28 ;  /* 0x000076103c1c7816 */ /* 0x000fe4000000001c */
[----:B------:R-:W-:Y:S02]  /*17cd0*/  @!P4 PRMT R74, R34, 0x5410, RZ ;  /* 0x00005410224ac816 */ /* 0x000fe400000000ff */
[----:B------:R-:W-:Y:S02]  /*17ce0*/  PRMT R34, R190, 0x5410, R189 ;  /* 0x00005410be227816 */ /* 0x000fe400000000bd */
[----:B------:R-:W-:Y:S02]  /*17cf0*/  @!P5 PRMT R190, R52, 0x5410, RZ ;  /* 0x0000541034bed816 */ /* 0x000fe400000000ff */
[----:B------:R1:W4:Y:S01]  /*17d00*/  LDL.LU.S16 R52, [R1+0x8c] ;  /* 0x00008c0001347983 */ /* 0x0003220000300600 */
[----:B------:R-:W-:-:S03]  /*17d10*/  @!P1 PRMT R189, R28, 0x5410, RZ ;  /* 0x000054101cbd9816 */ /* 0x000fc600000000ff */
[----:B------:R1:W4:Y:S01]  /*17d20*/  LDL.LU.S16 R28, [R1+0xbc] ;  /* 0x0000bc00011c7983 */ /* 0x0003220000300600 */
[----:B------:R-:W-:Y:S02]  /*17d30*/  PRMT R187, R22, 0x7632, R187 ;  /* 0x0000763216bb7816 */ /* 0x000fe400000000bb */
[----:B------:R-:W-:Y:S02]  /*17d40*/  SHF.R.U32.HI R0, RZ, 0x18, R0 ;  /* 0x00000018ff007819 */ /* 0x000fe40000011600 */
[----:B------:R-:W-:Y:S02]  /*17d50*/  PRMT R80, R188, 0x5410, R187 ;  /* 0x00005410bc507816 */ /* 0x000fe400000000bb */
[----:B------:R-:W-:Y:S01]  /*17d60*/  ISETP.LE.U32.AND P5, PT, R0, UR23, PT ;  /* 0x0000001700007c0c */ /* 0x000fe2000bfa3070 */
[----:B--2---:R-:W-:-:S05]  /*17d70*/  @!P3 HADD2 R23, -R188.H0_H0, -RZ.H0_H0 ;  /* 0xa00000ffbc17b230 */ /* 0x004fca0000000900 */
[----:B------:R-:W-:Y:S02]  /*17d80*/  PRMT R10, R23, 0x7610, R10 ;  /* 0x00007610170a7816 */ /* 0x000fe4000000000a */
[----:B------:R1:W2:Y:S02]  /*17d90*/  LDL.LU.S16 R23, [R1+0xb8] ;  /* 0x0000b80001177983 */ /* 0x0002a40000300600 */
[----:B------:R-:W-:Y:S01]  /*17da0*/  @!P3 PRMT R188, R10, 0x5410, RZ ;  /* 0x000054100abcb816 */ /* 0x000fe200000000ff */
[----:B---3--:R-:W-:-:S05]  /*17db0*/  @!P2 HADD2 R11, -R187.H0_H0, -RZ.H0_H0 ;  /* 0xa00000ffbb0ba230 */ /* 0x008fca0000000900 */
[----:B------:R-:W-:Y:S02]  /*17dc0*/  PRMT R0, R11, 0x7610, R0 ;  /* 0x000076100b007816 */ /* 0x000fe40000000000 */
[----:B------:R1:W3:Y:S04]  /*17dd0*/  LDL.LU.S16 R11, [R1+0xb4] ;  /* 0x0000b400010b7983 */ /* 0x0002e80000300600 */
[----:B------:R1:W3:Y:S01]  /*17de0*/  LDL.LU.S16 R10, [R1+0xb0] ;  /* 0x0000b000010a7983 */ /* 0x0002e20000300600 */
[----:B------:R-:W-:Y:S02]  /*17df0*/  LOP3.LUT R3, R2, 0xffff, RZ, 0xc0, !PT ;  /* 0x0000ffff02037812 */ /* 0x000fe400078ec0ff */
[----:B------:R-:W-:Y:S02]  /*17e00*/  @!P2 PRMT R187, R0, 0x5410, RZ ;  /* 0x0000541000bba816 */ /* 0x000fe400000000ff */
[----:B------:R-:W-:-:S04]  /*17e10*/  SHF.R.U32.HI R0, RZ, 0x8, R3 ;  /* 0x00000008ff007819 */ /* 0x000fc80000011603 */
[----:B------:R-:W-:Y:S02]  /*17e20*/  LOP3.LUT R0, R0, 0xffff, RZ, 0xc0, !PT ;  /* 0x0000ffff00007812 */ /* 0x000fe400078ec0ff */
[----:B------:R-:W-:Y:S02]  /*17e30*/  LOP3.LUT R4, R2, 0xff, RZ, 0xc0, !PT ;  /* 0x000000ff02047812 */ /* 0x000fe400078ec0ff */
[----:B------:R-:W-:Y:S02]  /*17e40*/  ISETP.LE.U32.AND P3, PT, R0, UR23, PT ;  /* 0x0000001700007c0c */ /* 0x000fe4000bf63070 */
[----:B------:R-:W-:Y:S02]  /*17e50*/  ISETP.LE.U32.AND P4, PT, R4, UR23, PT ;  /* 0x0000001704007c0c */ /* 0x000fe4000bf83070 */
[--C-:B------:R-:W-:Y:S02]  /*17e60*/  SHF.R.U32.HI R4, RZ, 0x10, R2.reuse ;  /* 0x00000010ff047819 */ /* 0x100fe40000011602 */
[----:B------:R-:W-:-:S02]  /*17e70*/  SHF.R.U32.HI R2, RZ, 0x18, R2 ;  /* 0x00000018ff027819 */ /* 0x000fc40000011602 */
[----:B------:R-:W-:Y:S02]  /*17e80*/  PRMT R183, R20, 0x7632, R183 ;  /* 0x0000763214b77816 */ /* 0x000fe400000000b7 */
[----:B------:R-:W-:Y:S02]  /*17e90*/  ISETP.LE.U32.AND P1, PT, R2, UR23, PT ;  /* 0x0000001702007c0c */ /* 0x000fe4000bf23070 */
[----:B------:R-:W-:-:S04]  /*17ea0*/  LOP3.LUT R2, R4, 0xff, RZ, 0xc0, !PT ;  /* 0x000000ff04027812 */ /* 0x000fc800078ec0ff */
[----:B------:R-:W-:Y:S02]  /*17eb0*/  ISETP.LE.U32.AND P2, PT, R2, UR23, PT ;  /* 0x0000001702007c0c */ /* 0x000fe4000bf43070 */
[----:B------:R-:W-:Y:S02]  /*17ec0*/  LOP3.LUT R2, R55, UR21, R140, 0x96, !PT ;  /* 0x0000001537027c12 */ /* 0x000fe4000f8e968c */
[----:B------:R1:W3:Y:S01]  /*17ed0*/  LDL.LU.S16 R55, [R1+0xc0] ;  /* 0x0000c00001377983 */ /* 0x0002e20000300600 */
[----:B------:R-:W-:Y:S02]  /*17ee0*/  PRMT R185, R67, 0x7632, R185 ;  /* 0x0000763243b97816 */ /* 0x000fe400000000b9 */
[C---:B------:R-:W-:Y:S02]  /*17ef0*/  PRMT R181, R65.reuse, 0x7632, R181 ;  /* 0x0000763241b57816 */ /* 0x040fe400000000b5 */
[----:B------:R-:W-:Y:S02]  /*17f00*/  PRMT R182, R65, 0x7610, R182 ;  /* 0x0000761041b67816 */ /* 0x000fe400000000b6 */
[----:B------:R-:W-:-:S02]  /*17f10*/  PRMT R186, R67, 0x7610, R186 ;  /* 0x0000761043ba7816 */ /* 0x000fc400000000ba */
[----:B------:R-:W-:Y:S02]  /*17f20*/  PRMT R77, R182, 0x5410, R181 ;  /* 0x00005410b64d7816 */ /* 0x000fe400000000b5 */
[----:B------:R-:W-:Y:S02]  /*17f30*/  PRMT R81, R186, 0x5410, R185 ;  /* 0x00005410ba517816 */ /* 0x000fe400000000b9 */
[----:B------:R-:W-:-:S04]  /*17f40*/  PRMT R184, R20, 0x7610, R184 ;  /* 0x0000761014b87816 */ /* 0x000fc800000000b8 */
[----:B------:R-:W-:Y:S01]  /*17f50*/  PRMT R76, R184, 0x5410, R183 ;  /* 0x00005410b84c7816 */ /* 0x000fe200000000b7 */
[----:B----4-:R-:W-:Y:S02]  /*17f60*/  @!P6 HADD2 R57, -R186.H0_H0, -RZ.H0_H0 ;  /* 0xa00000ffba39e230 */ /* 0x010fe40000000900 */
[----:B------:R-:W-:-:S05]  /*17f70*/  @!P5 HADD2 R52, -R185.H0_H0, -RZ.H0_H0 ;  /* 0xa00000ffb934d230 */ /* 0x000fca0000000900 */
[----:B------:R-:W-:-:S04]  /*17f80*/  PRMT R0, R52, 0x7610, R0 ;  /* 0x0000761034007816 */ /* 0x000fc80000000000 */
[----:B------:R-:W-:Y:S01]  /*17f90*/  @!P5 PRMT R185, R0, 0x5410, RZ ;  /* 0x0000541000b9d816 */ /* 0x000fe200000000ff */
[----:B------:R-:W-:Y:S01]  /*17fa0*/  FADD.FTZ R0, R56, R7 ;  /* 0x0000000738007221 */ /* 0x000fe20000010000 */
[----:B--2---:R-:W-:-:S05]  /*17fb0*/  @!P3 HADD2 R23, -R183.H0_H0, -RZ.H0_H0 ;  /* 0xa00000ffb717b230 */ /* 0x004fca0000000900 */
[----:B------:R-:W-:Y:S02]  /*17fc0*/  PRMT R5, R23, 0x7610, R5 ;  /* 0x0000761017057816 */ /* 0x000fe40000000005 */
[----:B------:R1:W2:Y:S01]  /*17fd0*/  LDL.LU.S16 R23, [R1+0xc4] ;  /* 0x0000c40001177983 */ /* 0x0002a20000300600 */
[----:B------:R-:W-:Y:S02]  /*17fe0*/  PRMT R6, R57, 0x7610, R6 ;  /* 0x0000761039067816 */ /* 0x000fe40000000006 */
[----:B------:R-:W-:Y:S02]  /*17ff0*/  @!P3 PRMT R183, R5, 0x5410, RZ ;  /* 0x0000541005b7b816 */ /* 0x000fe400000000ff */
[----:B------:R-:W-:Y:S02]  /*18000*/  @!P6 PRMT R186, R6, 0x5410, RZ ;  /* 0x0000541006bae816 */ /* 0x000fe400000000ff */
[----:B------:R-:W-:Y:S01]  /*18010*/  LOP3.LUT R6, R131, UR19, R54, 0x96, !PT ;  /* 0x0000001383067c12 */ /* 0x000fe2000f8e9636 */
[----:B------:R-:W-:Y:S01]  /*18020*/  @!P4 HADD2 R28, -R184.H0_H0, -RZ.H0_H0 ;  /* 0xa00000ffb81cc230 */ /* 0x000fe20000000900 */
[----:B------:R1:W4:Y:S03]  /*18030*/  LDL.LU.S16 R54, [R1+0xc8] ;  /* 0x0000c80001367983 */ /* 0x0003260000300600 */
[----:B------:R-:W-:Y:S01]  /*18040*/  IMAD.WIDE.U32 R6, R6, -0x2daee0ad, RZ ;  /* 0xd2511f5306067825 */ /* 0x000fe200078e00ff */
[----:B------:R-:W-:Y:S01]  /*18050*/  PRMT R8, R28, 0x7610, R8 ;  /* 0x000076101c087816 */ /* 0x000fe20000000008 */
[----:B------:R1:W4:Y:S03]  /*18060*/  LDL.LU.S16 R52, [R1+0xcc] ;  /* 0x0000cc0001347983 */ /* 0x0003260000300600 */
[----:B------:R-:W-:Y:S01]  /*18070*/  @!P4 PRMT R184, R8, 0x5410, RZ ;  /* 0x0000541008b8c816 */ /* 0x000fe200000000ff */
[----:B---3--:R-:W-:-:S02]  /*18080*/  @!P1 HADD2 R10, -R181.H0_H0, -RZ.H0_H0 ;  /* 0xa00000ffb50a9230 */ /* 0x008fc40000000900 */
[----:B------:R-:W-:-:S03]  /*18090*/  @!P2 HADD2 R11, -R182.H0_H0, -RZ.H0_H0 ;  /* 0xa00000ffb60ba230 */ /* 0x000fc60000000900 */
[----:B------:R-:W-:-:S04]  /*180a0*/  PRMT R3, R10, 0x7610, R3 ;  /* 0x000076100a037816 */ /* 0x000fc80000000003 */
[----:B------:R-:W-:Y:S01]  /*180b0*/  @!P1 PRMT R181, R3, 0x5410, RZ ;  /* 0x0000541003b59816 */ /* 0x000fe200000000ff */
[----:B------:R-:W-:Y:S01]  /*180c0*/  IMAD.WIDE.U32 R2, R2, -0x2daee0ad, RZ ;  /* 0xd2511f5302027825 */ /* 0x000fe200078e00ff */
[----:B------:R-:W-:-:S03]  /*180d0*/  PRMT R4, R11, 0x7610, R4 ;  /* 0x000076100b047816 */ /* 0x000fc60000000004 */
[----:B------:R-:W-:Y:S01]  /*180e0*/  FADD.FTZ R11, R53, R0 ;  /* 0x00000000350b7221 */ /* 0x000fe20000010000 */
[----:B------:R-:W-:Y:S02]  /*180f0*/  LOP3.LUT R0, R3, UR18, R240, 0x96, !PT ;  /* 0x0000001203007c12 */ /* 0x000fe4000f8e96f0 */
[----:B------:R-:W-:-:S03]  /*18100*/  @!P2 PRMT R182, R4, 0x5410, RZ ;  /* 0x0000541004b6a816 */ /* 0x000fc600000000ff */
[----:B------:R-:W-:Y:S01]  /*18110*/  IMAD.WIDE.U32 R4, R0, -0x326172a9, RZ ;  /* 0xcd9e8d5700047825 */ /* 0x000fe200078e00ff */
[----:B------:R-:W-:-:S04]  /*18120*/  LOP3.LUT R0, R7, UR16, R2, 0x96, !PT ;  /* 0x0000001007007c12 */ /* 0x000fc8000f8e9602 */
[----:B------:R-:W-:-:S05]  /*18130*/  LOP3.LUT R3, R5, UR17, R130, 0x96, !PT ;  /* 0x0000001105037c12 */ /* 0x000fca000f8e9682 */
[----:B------:R-:W-:-:S05]  /*18140*/  IMAD.WIDE.U32 R2, R3, -0x2daee0ad, RZ ;  /* 0xd2511f5303027825 */ /* 0x000fca00078e00ff */
[----:B------:R-:W-:Y:S01]  /*18150*/  LOP3.LUT R3, R3, UR14, R6, 0x96, !PT ;  /* 0x0000000e03037c12 */ /* 0x000fe2000f8e9606 */
[----:B------:R-:W-:-:S04]  /*18160*/  IMAD.WIDE.U32 R6, R0, -0x326172a9, RZ ;  /* 0xcd9e8d5700067825 */ /* 0x000fc800078e00ff */
[----:B------:R-:W-:Y:S01]  /*18170*/  FADD.FTZ R10, R39, R9 ;  /* 0x00000009270a7221 */ /* 0x000fe20000010000 */
[----:B------:R-:W-:-:S05]  /*18180*/  LOP3.LUT R0, R7, UR15, R4, 0x96, !PT ;  /* 0x0000000f07007c12 */ /* 0x000fca000f8e9604 */
[----:B------:R-:W-:-:S05]  /*18190*/  IMAD.WIDE.U32 R8, R0, -0x2daee0ad, RZ ;  /* 0xd2511f5300087825 */ /* 0x000fca00078e00ff */
[----:B------:R-:W-:Y:S01]  /*181a0*/  LOP3.LUT R2, R9, UR12, R2, 0x96, !PT ;  /* 0x0000000c09027c12 */ /* 0x000fe2000f8e9602 */
[----:B------:R-:W-:-:S04]  /*181b0*/  IMAD.WIDE.U32 R4, R3, -0x326172a9, RZ ;  /* 0xcd9e8d5703047825 */ /* 0x000fc800078e00ff */
[----:B------:R-:W-:Y:S01]  /*181c0*/  IMAD.WIDE.U32 R2, R2, -0x326172a9, RZ ;  /* 0xcd9e8d5702027825 */ /* 0x000fe200078e00ff */
[----:B------:R-:W-:-:S04]  /*181d0*/  LOP3.LUT R7, R5, UR13, R6, 0x96, !PT ;  /* 0x0000000d05077c12 */ /* 0x000fc8000f8e9606 */
[----:B------:R-:W-:-:S04]  /*181e0*/  LOP3.LUT R0, R3, UR39, R4, 0x96, !PT ;  /* 0x0000002703007c12 */ /* 0x000fc8000f8e9604 */
[----:B------:R-:W-:-:S04]  /*181f0*/  SHF.R.U32.HI R5, RZ, 0x10, R0 ;  /* 0x00000010ff057819 */ /* 0x000fc80000011600 */
[----:B------:R-:W-:-:S04]  /*18200*/  LOP3.LUT R5, R5, 0xff, RZ, 0xc0, !PT ;  /* 0x000000ff05057812 */ /* 0x000fc800078ec0ff */
[----:B------:R-:W-:Y:S02]  /*18210*/  ISETP.LE.U32.AND P2, PT, R5, UR23, PT ;  /* 0x0000001705007c0c */ /* 0x000fe4000bf43070 */
[----:B------:R-:W-:-:S04]  /*18220*/  LOP3.LUT R5, R2, 0xff, RZ, 0xc0, !PT ;  /* 0x000000ff02057812 */ /* 0x000fc800078ec0ff */
[----:B------:R-:W-:Y:S02]  /*18230*/  ISETP.LE.U32.AND P3, PT, R5, UR23, PT ;  /* 0x0000001705007c0c */ /* 0x000fe4000bf63070 */
[----:B------:R-:W-:-:S04]  /*18240*/  SHF.R.U32.HI R5, RZ, 0x18, R2 ;  /* 0x00000018ff057819 */ /* 0x000fc80000011602 */
[----:B------:R-:W-:Y:S02]  /*18250*/  ISETP.LE.U32.AND P1, PT, R5, UR23, PT ;  /* 0x0000001705007c0c */ /* 0x000fe4000bf23070 */
[----:B------:R1:W3:Y:S01]  /*18260*/  LDL.LU.S16 R5, [R1+0xd0] ;  /* 0x0000d00001057983 */ /* 0x0002e20000300600 */
[----:B------:R-:W-:-:S04]  /*18270*/  LOP3.LUT R4, R0, 0xff, RZ, 0xc0, !PT ;  /* 0x000000ff00047812 */ /* 0x000fc800078ec0ff */
[----:B------:R-:W-:Y:S02]  /*18280*/  ISETP.LE.U32.AND P5, PT, R4, UR23, PT ;  /* 0x0000001704007c0c */ /* 0x000fe4000bfa3070 */
[----:B------:R-:W-:-:S04]  /*18290*/  LOP3.LUT R4, R0, 0xffff, RZ, 0xc0, !PT ;  /* 0x0000ffff00047812 */ /* 0x000fc800078ec0ff */
[----:B------:R-:W-:-:S04]  /*182a0*/  SHF.R.U32.HI R4, RZ, 0x8, R4 ;  /* 0x00000008ff047819 */ /* 0x000fc80000011604 */
[----:B------:R-:W-:Y:S02]  /*182b0*/  LOP3.LUT R4, R4, 0xffff, RZ, 0xc0, !PT ;  /* 0x0000ffff04047812 */ /* 0x000fe400078ec0ff */
[----:B------:R-:W-:Y:S02]  /*182c0*/  SHF.R.U32.HI R0, RZ, 0x18, R0 ;  /* 0x00000018ff007819 */ /* 0x000fe40000011600 */
[----:B------:R-:W-:Y:S02]  /*182d0*/  ISETP.LE.U32.AND P4, PT, R4, UR23, PT ;  /* 0x0000001704007c0c */ /* 0x000fe4000bf83070 */
[----:B------:R-:W1:Y:S01]  /*182e0*/  MUFU.EX2 R4, R99 ;  /* 0x0000006300047308 */ /* 0x000e620000000800 */
[----:B------:R-:W-:-:S07]  /*182f0*/  ISETP.LE.U32.AND P6, PT, R0, UR23, PT ;  /* 0x0000001700007c0c */ /* 0x000fce000bfc3070 */
[----:B------:R-:W1:Y:S01]  /*18300*/  MUFU.EX2 R0, R114 ;  /* 0x0000007200007308 */ /* 0x000e620000000800 */
[----:B------:R-:W-:Y:S02]  /*18310*/  PRMT R173, R21, 0x7632, R173 ;  /* 0x0000763215ad7816 */ /* 0x000fe400000000ad */
[----:B------:R-:W-:Y:S02]  /*18320*/  LOP3.LUT R6, R2, 0xffff, RZ, 0xc0, !PT ;  /* 0x0000ffff02067812 */ /* 0x000fe400078ec0ff */
[----:B------:R-:W-:Y:S01]  /*18330*/  SHF.R.U32.HI R3, RZ, 0x10, R2 ;  /* 0x00000010ff037819 */ /* 0x000fe20000011602 */
[----:B-1----:R-:W-:Y:S01]  /*18340*/  FADD.FTZ R2, R4, R12 ;  /* 0x0000000c04027221 */ /* 0x002fe20000010000 */
[----:B------:R-:W-:Y:S02]  /*18350*/  FADD.FTZ R10, R38, R10 ;  /* 0x0000000a260a7221 */ /* 0x000fe40000010000 */
[----:B------:R1:W3:Y:S01]  /*18360*/  LDL.LU.S16 R38, [R1+0xd4] ;  /* 0x0000d40001267983 */ /* 0x0002e20000300600 */
[----:B------:R-:W-:Y:S01]  /*18370*/  FADD.FTZ R28, R0, R2 ;  /* 0x00000002001c7221 */ /* 0x000fe20000010000 */
[----:B--2---:R-:W-:-:S05]  /*18380*/  @!P4 HADD2 R23, -R173.H0_H0, -RZ.H0_H0 ;  /* 0xa00000ffad17c230 */ /* 0x004fca0000000900 */
[----:B------:R-:W-:Y:S02]  /*18390*/  PRMT R2, R23, 0x7610, R2 ;  /* 0x0000761017027816 */ /* 0x000fe40000000002 */
[----:B------:R1:W2:Y:S01]  /*183a0*/  LDL.LU.S16 R23, [R1+0xd8] ;  /* 0x0000d80001177983 */ /* 0x0002a20000300600 */
[C---:B------:R-:W-:Y:S02]  /*183b0*/  PRMT R129, R70.reuse, 0x7632, R129 ;  /* 0x0000763246817816 */ /* 0x040fe40000000081 */
[----:B------:R-:W-:-:S03]  /*183c0*/  PRMT R132, R70, 0x7610, R132 ;  /* 0x0000761046847816 */ /* 0x000fc60000000084 */
[----:B----4-:R-:W-:Y:S01]  /*183d0*/  @!P6 HADD2 R54, -R129.H0_H0, -RZ.H0_H0 ;  /* 0xa00000ff8136e230 */ /* 0x010fe20000000900 */
[----:B------:R-:W-:Y:S01]  /*183e0*/  PRMT R179, R15, 0x7610, R179 ;  /* 0x000076100fb37816 */ /* 0x000fe200000000b3 */
[----:B------:R-:W-:Y:S01]  /*183f0*/  @!P2 HADD2 R52, -R132.H0_H0, -RZ.H0_H0 ;  /* 0xa00000ff8434a230 */ /* 0x000fe20000000900 */
[----:B------:R-:W-:Y:S02]  /*18400*/  PRMT R176, R21, 0x7610, R176 ;  /* 0x0000761015b07816 */ /* 0x000fe400000000b0 */
[----:B------:R-:W-:Y:S02]  /*18410*/  PRMT R22, R54, 0x7610, R22 ;  /* 0x0000761036167816 */ /* 0x000fe40000000016 */
[----:B------:R-:W-:Y:S02]  /*18420*/  PRMT R21, R52, 0x7610, R21 ;  /* 0x0000761034157816 */ /* 0x000fe40000000015 */
[----:B------:R-:W-:Y:S02]  /*18430*/  PRMT R82, R132, 0x5410, R129 ;  /* 0x0000541084527816 */ /* 0x000fe40000000081 */
[----:B------:R-:W-:-:S02]  /*18440*/  @!P6 PRMT R129, R22, 0x5410, RZ ;  /* 0x000054101681e816 */ /* 0x000fc400000000ff */
[----:B------:R1:W4:Y:S01]  /*18450*/  LDL.LU.S16 R22, [R1+0xdc] ;  /* 0x0000dc0001167983 */ /* 0x0003220000300600 */
[----:B------:R-:W-:Y:S02]  /*18460*/  PRMT R174, R15, 0x7632, R174 ;  /* 0x000076320fae7816 */ /* 0x000fe400000000ae */
[----:B------:R-:W-:Y:S02]  /*18470*/  @!P2 PRMT R132, R21, 0x5410, RZ ;  /* 0x000054101584a816 */ /* 0x000fe400000000ff */
[----:B------:R1:W4:Y:S01]  /*18480*/  LDL.LU.S16 R21, [R1+0xe8] ;  /* 0x0000e80001157983 */ /* 0x0003220000300600 */
[----:B------:R-:W-:Y:S01]  /*18490*/  PRMT R39, R179, 0x5410, R174 ;  /* 0x00005410b3277816 */ /* 0x000fe200000000ae */
[----:B------:R-:W-:Y:S01]  /*184a0*/  @!P5 HADD2 R55, -R176.H0_H0, -RZ.H0_H0 ;  /* 0xa00000ffb037d230 */ /* 0x000fe20000000900 */
[----:B------:R-:W-:Y:S02]  /*184b0*/  F2FP.F16.F32.PACK_AB R9, R0, R4 ;  /* 0x000000040009723e */ /* 0x000fe400000000ff */
[----:B------:R-:W-:-:S02]  /*184c0*/  LOP3.LUT R0, R3, 0xff, RZ, 0xc0, !PT ;  /* 0x000000ff03007812 */ /* 0x000fc400078ec0ff */
[----:B------:R-:W-:Y:S02]  /*184d0*/  PRMT R4, R55, 0x7610, R4 ;  /* 0x0000761037047816 */ /* 0x000fe40000000004 */
[----:B------:R-:W-:Y:S02]  /*184e0*/  PRMT R83, R176, 0x5410, R173 ;  /* 0x00005410b0537816 */ /* 0x000fe400000000ad */
[----:B------:R-:W-:Y:S02]  /*184f0*/  @!P5 PRMT R176, R4, 0x5410, RZ ;  /* 0x0000541004b0d816 */ /* 0x000fe400000000ff */
[----:B------:R-:W-:Y:S02]  /*18500*/  ISETP.LE.U32.AND P5, PT, R0, UR23, PT ;  /* 0x0000001700007c0c */ /* 0x000fe4000bfa3070 */
[----:B------:R-:W-:-:S04]  /*18510*/  SHF.R.U32.HI R0, RZ, 0x8, R6 ;  /* 0x00000008ff007819 */ /* 0x000fc80000011606 */
[----:B------:R-:W-:Y:S02]  /*18520*/  LOP3.LUT R0, R0, 0xffff, RZ, 0xc0, !PT ;  /* 0x0000ffff00007812 */ /* 0x000fe400078ec0ff */
[----:B------:R-:W-:Y:S01]  /*18530*/  @!P4 PRMT R173, R2, 0x5410, RZ ;  /* 0x0000541002adc816 */ /* 0x000fe200000000ff */
[----:B---3--:R-:W-:-:S05]  /*18540*/  @!P3 HADD2 R5, -R179.H0_H0, -RZ.H0_H0 ;  /* 0xa00000ffb305b230 */ /* 0x008fca0000000900 */
[----:B------:R-:W-:-:S04]  /*18550*/  PRMT R12, R5, 0x7610, R12 ;  /* 0x00007610050c7816 */ /* 0x000fc8000000000c */
[----:B------:R-:W-:Y:S02]  /*18560*/  @!P3 PRMT R179, R12, 0x5410, RZ ;  /* 0x000054100cb3b816 */ /* 0x000fe400000000ff */
[----:B------:R1:W3:Y:S01]  /*18570*/  LDL.LU.S16 R12, [R1+0xe4] ;  /* 0x0000e400010c7983 */ /* 0x0002e20000300600 */
[----:B------:R-:W-:Y:S02]  /*18580*/  ISETP.LE.U32.AND P4, PT, R0, UR23, PT ;  /* 0x0000001700007c0c */ /* 0x000fe4000bf83070 */
[C---:B------:R-:W-:Y:S02]  /*18590*/  PRMT R178, R71.reuse, 0x7610, R178 ;  /* 0x0000761047b27816 */ /* 0x040fe400000000b2 */
[----:B------:R-:W-:-:S09]  /*185a0*/  PRMT R175, R71, 0x7632, R175 ;  /* 0x0000763247af7816 */ /* 0x000fd200000000af */
[----:B------:R-:W-:-:S05]  /*185b0*/  @!P4 HADD2 R38, -R174.H0_H0, -RZ.H0_H0 ;  /* 0xa00000ffae26c230 */ /* 0x000fca0000000900 */
[----:B------:R-:W-:Y:S02]  /*185c0*/  PRMT R20, R38, 0x7610, R20 ;  /* 0x0000761026147816 */ /* 0x000fe40000000014 */
[----:B------:R-:W-:Y:S02]  /*185d0*/  PRMT R38, R178, 0x5410, R175 ;  /* 0x00005410b2267816 */ /* 0x000fe400000000af */
[----:B------:R-:W-:Y:S02]  /*185e0*/  @!P4 PRMT R174, R20, 0x5410, RZ ;  /* 0x0000541014aec816 */ /* 0x000fe400000000ff */
[----:B------:R1:W3:Y:S01]  /*185f0*/  LDL.LU.S16 R20, [R1+0xec] ;  /* 0x0000ec0001147983 */ /* 0x0002e20000300600 */
[----:B--2---:R-:W-:-:S05]  /*18600*/  @!P5 HADD2 R23, -R178.H0_H0, -RZ.H0_H0 ;  /* 0xa00000ffb217d230 */ /* 0x004fca0000000900 */
[----:B------:R-:W-:-:S04]  /*18610*/  PRMT R15, R23, 0x7610, R15 ;  /* 0x00007610170f7816 */ /* 0x000fc8000000000f */
[----:B------:R-:W-:Y:S02]  /*18620*/  @!P5 PRMT R178, R15, 0x5410, RZ ;  /* 0x000054100fb2d816 */ /* 0x000fe400000000ff */
[----:B------:R1:W2:Y:S01]  /*18630*/  LDL.LU.S16 R15, [R1+0xf0] ;  /* 0x0000f000010f7983 */ /* 0x0002a20000300600 */
[----:B------:R-:W-:-:S05]  /*18640*/  IMAD.WIDE.U32 R2, R7, -0x2daee0ad, RZ ;  /* 0xd2511f5307027825 */ /* 0x000fca00078e00ff */
[----:B------:R-:W-:-:S04]  /*18650*/  LOP3.LUT R0, R3, UR40, R8, 0x96, !PT ;  /* 0x0000002803007c12 */ /* 0x000fc8000f8e9608 */
[----:B------:R-:W-:-:S04]  /*18660*/  SHF.R.U32.HI R4, RZ, 0x10, R0 ;  /* 0x00000010ff047819 */ /* 0x000fc80000011600 */
[----:B------:R-:W-:-:S04]  /*18670*/  LOP3.LUT R4, R4, 0xff, RZ, 0xc0, !PT ;  /* 0x000000ff04047812 */ /* 0x000fc800078ec0ff */
[----:B------:R-:W-:Y:S02]  /*18680*/  ISETP.LE.U32.AND P6, PT, R4, UR23, PT ;  /* 0x0000001704007c0c */ /* 0x000fe4000bfc3070 */
[----:B------:R-:W-:-:S04]  /*18690*/  LOP3.LUT R4, R0, 0xffff, RZ, 0xc0, !PT ;  /* 0x0000ffff00047812 */ /* 0x000fc800078ec0ff */
[----:B------:R-:W-:-:S04]  /*186a0*/  SHF.R.U32.HI R4, RZ, 0x8, R4 ;  /* 0x00000008ff047819 */ /* 0x000fc80000011604 */
[----:B------:R-:W-:-:S04]  /*186b0*/  LOP3.LUT R4, R4, 0xffff, RZ, 0xc0, !PT ;  /* 0x0000ffff04047812 */ /* 0x000fc800078ec0ff */
[----:B------:R-:W-:Y:S02]  /*186c0*/  ISETP.LE.U32.AND P2, PT, R4, UR23, PT ;  /* 0x0000001704007c0c */ /* 0x000fe4000bf43070 */
[----:B------:R-:W-:-:S04]  /*186d0*/  LOP3.LUT R4, R0, 0xff, RZ, 0xc0, !PT ;  /* 0x000000ff00047812 */ /* 0x000fc800078ec0ff */
[----:B------:R-:W-:Y:S02]  /*186e0*/  ISETP.LE.U32.AND P3, PT, R4, UR23, PT ;  /* 0x0000001704007c0c */ /* 0x000fe4000bf63070 */
[C---:B------:R-:W-:Y:S01]  /*186f0*/  PRMT R180, R13.reuse, 0x7610, R180 ;  /* 0x000076100db47816 */ /* 0x040fe200000000b4 */
[----:B----4-:R-:W-:Y:S01]  /*18700*/  @!P1 HADD2 R22, -R175.H0_H0, -RZ.H0_H0 ;  /* 0xa00000ffaf169230 */ /* 0x010fe20000000900 */
[----:B------:R-:W-:Y:S01]  /*18710*/  PRMT R177, R13, 0x7632, R177 ;  /* 0x000076320db17816 */ /* 0x000fe200000000b1 */
[----:B------:R-:W-:Y:S01]  /*18720*/  FADD.FTZ R5, R32, R11 ;  /* 0x0000000b20057221 */ /* 0x000fe20000010000 */
[----:B------:R-:W-:Y:S02]  /*18730*/  SHF.R.U32.HI R0, RZ, 0x18, R0 ;  /* 0x00000018ff007819 */ /* 0x000fe40000011600 */
[----:B------:R-:W-:-:S05]  /*18740*/  PRMT R14, R22, 0x7610, R14 ;  /* 0x00007610160e7816 */ /* 0x000fca000000000e */
[----:B------:R-:W-:Y:S01]  /*18750*/  @!P3 HADD2 R21, -R180.H0_H0, -RZ.H0_H0 ;  /* 0xa00000ffb415b230 */ /* 0x000fe20000000900 */
[----:B------:R-:W-:Y:S02]  /*18760*/  @!P1 PRMT R175, R14, 0x5410, RZ ;  /* 0x000054100eaf9816 */ /* 0x000fe400000000ff */
[----:B------:R1:W4:Y:S02]  /*18770*/  LDL.LU.S16 R14, [R1+0x100] ;  /* 0x00010000010e7983 */ /* 0x0003240000300600 */
[----:B------:R-:W-:Y:S02]  /*18780*/  PRMT R11, R21, 0x7610, R11 ;  /* 0x00007610150b7816 */ /* 0x000fe4000000000b */
[----:B------:R-:W-:Y:S01]  /*18790*/  ISETP.LE.U32.AND P5, PT, R0, UR23, PT ;  /* 0x0000001700007c0c */ /* 0x000fe2000bfa3070 */
[----:B------:R1:W4:Y:S01]  /*187a0*/  LDL.LU.S16 R13, [R1+0xfc] ;  /* 0x0000fc00010d7983 */ /* 0x0003220000300600 */
[----:B------:R-:W-:Y:S02]  /*187b0*/  PRMT R87, R180, 0x5410, R177 ;  /* 0x00005410b4577816 */ /* 0x000fe400000000b1 */
[----:B------:R-:W-:Y:S01]  /*187c0*/  @!P3 PRMT R180, R11, 0x5410, RZ ;  /* 0x000054100bb4b816 */ /* 0x000fe200000000ff */
[----:B---3--:R-:W-:-:S05]  /*187d0*/  @!P2 HADD2 R12, -R177.H0_H0, -RZ.H0_H0 ;  /* 0xa00000ffb10ca230 */ /* 0x008fca0000000900 */
[----:B------:R-:W-:Y:S02]  /*187e0*/  PRMT R0, R12, 0x7610, R0 ;  /* 0x000076100c007816 */ /* 0x000fe40000000000 */
[----:B------:R1:W3:Y:S04]  /*187f0*/  LDL.LU.S16 R12, [R1+0xf8] ;  /* 0x0000f800010c7983 */ /* 0x0002e80000300600 */
[----:B------:R1:W3:Y:S01]  /*18800*/  LDL.LU.S16 R11, [R1+0xf4] ;  /* 0x0000f400010b7983 */ /* 0x0002e20000300600 */
[----:B------:R-:W-:-:S03]  /*18810*/  LOP3.LUT R3, R2, 0xffff, RZ, 0xc0, !PT ;  /* 0x0000ffff02037812 */ /* 0x000fc600078ec0ff */
[----:B------:R1:W3:Y:S01]  /*18820*/  LDL.LU.S16 R32, [R1+0xe0] ;  /* 0x0000e00001207983 */ /* 0x0002e20000300600 */
[----:B------:R-:W-:Y:S02]  /*18830*/  @!P2 PRMT R177, R0, 0x5410, RZ ;  /* 0x0000541000b1a816 */ /* 0x000fe400000000ff */
[----:B------:R-:W-:Y:S02]  /*18840*/  PRMT R137, R79, 0x7632, R137 ;  /* 0x000076324f897816 */ /* 0x000fe40000000089 */
[----:B------:R-:W-:-:S04]  /*18850*/  SHF.R.U32.HI R0, RZ, 0x8, R3 ;  /* 0x00000008ff007819 */ /* 0x000fc80000011603 */
[----:B------:R-:W-:Y:S02]  /*18860*/  LOP3.LUT R0, R0, 0xffff, RZ, 0xc0, !PT ;  /* 0x0000ffff00007812 */ /* 0x000fe400078ec0ff */
[----:B------:R-:W-:Y:S02]  /*18870*/  PRMT R172, R79, 0x7610, R172 ;  /* 0x000076104fac7816 */ /* 0x000fe400000000ac */
[----:B------:R-:W-:Y:S02]  /*18880*/  ISETP.LE.U32.AND P3, PT, R0, UR23, PT ;  /* 0x0000001700007c0c */ /* 0x000fe4000bf63070 */
[----:B------:R-:W-:Y:S01]  /*18890*/  PRMT R86, R172, 0x5410, R137 ;  /* 0x00005410ac567816 */ /* 0x000fe20000000089 */
[----:B--2---:R-:W-:-:S05]  /*188a0*/  @!P5 HADD2 R15, -R137.H0_H0, -RZ.H0_H0 ;  /* 0xa00000ff890fd230 */ /* 0x004fca0000000900 */
[----:B------:R-:W-:-:S04]  /*188b0*/  PRMT R0, R15, 0x7610, R0 ;  /* 0x000076100f007816 */ /* 0x000fc80000000000 */
[----:B------:R-:W-:Y:S01]  /*188c0*/  @!P5 PRMT R137, R0, 0x5410, RZ ;  /* 0x000054100089d816 */ /* 0x000fe200000000ff */
[----:B------:R-:W-:Y:S02]  /*188d0*/  FADD.FTZ R0, R30, R10 ;  /* 0x0000000a1e007221 */ /* 0x000fe40000010000 */
[----:B------:R1:W2:Y:S01]  /*188e0*/  LDL.LU.S16 R30, [R1+0x118] ;  /* 0x00011800011e7983 */ /* 0x0002a20000300600 */
[----:B------:R-:W-:-:S04]  /*188f0*/  LOP3.LUT R4, R2, 0xff, RZ, 0xc0, !PT ;  /* 0x000000ff02047812 */ /* 0x000fc800078ec0ff */
[----:B------:R-:W-:Y:S02]  /*18900*/  ISETP.LE.U32.AND P4, PT, R4, UR23, PT ;  /* 0x0000001704007c0c */ /* 0x000fe4000bf83070 */
[--C-:B------:R-:W-:Y:S02]  /*18910*/  SHF.R.U32.HI R4, RZ, 0x10, R2.reuse ;  /* 0x00000010ff047819 */ /* 0x100fe40000011602 */
[----:B------:R-:W-:-:S04]  /*18920*/  SHF.R.U32.HI R2, RZ, 0x18, R2 ;  /* 0x00000018ff027819 */ /* 0x000fc80000011602 */
[----:B------:R-:W-:Y:S02]  /*18930*/  ISETP.LE.U32.AND P1, PT, R2, UR23, PT ;  /* 0x0000001702007c0c */ /* 0x000fe4000bf23070 */
[----:B------:R-:W-:Y:S02]  /*18940*/  LOP3.LUT R2, R4, 0xff, RZ, 0xc0, !PT ;  /* 0x000000ff04027812 */ /* 0x000fe400078ec0ff */
[----:B------:R-:W-:Y:S02]  /*18950*/  PRMT R126, R78, 0x7632, R126 ;  /* 0x000076324e7e7816 */ /* 0x000fe4000000007e */
[----:B------:R-:W-:Y:S01]  /*18960*/  ISETP.LE.U32.AND P2, PT, R2, UR23, PT ;  /* 0x0000001702007c0c */ /* 0x000fe2000bf43070 */
[----:B------:R-:W-:Y:S01]  /*18970*/  @!P6 HADD2 R20, -R172.H0_H0, -RZ.H0_H0 ;  /* 0xa00000ffac14e230 */ /* 0x000fe20000000900 */
[----:B------:R-:W-:Y:S02]  /*18980*/  PRMT R127, R78, 0x7610, R127 ;  /* 0x000076104e7f7816 */ /* 0x000fe4000000007f */
[----:B------:R-:W-:-:S02]  /*18990*/  LOP3.LUT R2, R19, UR21, R140, 0x96, !PT ;  /* 0x0000001513027c12 */ /* 0x000fc4000f8e968c */
[----:B------:R-:W-:Y:S01]  /*189a0*/  PRMT R6, R20, 0x7610, R6 ;  /* 0x0000761014067816 */ /* 0x000fe20000000006 */
[----:B------:R1:W2:Y:S01]  /*189b0*/  LDL.LU.S16 R19, [R1+0x114] ;  /* 0x0001140001137983 */ /* 0x0002a20000300600 */
[----:B------:R-:W-:Y:S02]  /*189c0*/  PRMT R125, R9, 0x7632, R125 ;  /* 0x00007632097d7816 */ /* 0x000fe4000000007d */
[----:B------:R-:W-:Y:S01]  /*189d0*/  PRMT R85, R127, 0x5410, R126 ;  /* 0x000054107f557816 */ /* 0x000fe2000000007e */
[----:B------:R-:W-:Y:S01]  /*189e0*/  IMAD.MOV.U32 R250, RZ, RZ, R133 ;  /* 0x000000fffffa7224 */ /* 0x000fe200078e0085 */
[----:B------:R-:W-:Y:S01]  /*189f0*/  @!P6 PRMT R172, R6, 0x5410, RZ ;  /* 0x0000541006ace816 */ /* 0x000fe200000000ff */
[----:B------:R-:W2:Y:S01]  /*18a00*/  LDL.LU R143, [R1+0x11c] ;  /* 0x00011c00018f7983 */ /* 0x000ea20000300800 */
[----:B------:R-:W-:Y:S01]  /*18a10*/  LOP3.LUT R6, R131, UR19, R18, 0x96, !PT ;  /* 0x0000001383067c12 */ /* 0x000fe2000f8e9612 */
[----:B------:R-:W-:Y:S01]  /*18a20*/  FADD.FTZ R18, R29, R0 ;  /* 0x000000001d127221 */ /* 0x000fe20000010000 */
[----:B------:R-:W-:Y:S01]  /*18a30*/  PRMT R128, R9, 0x7610, R128 ;  /* 0x0000761009807816 */ /* 0x000fe20000000080 */
[----:B----4-:R-:W-:-:S03]  /*18a40*/  @!P3 HADD2 R13, -R125.H0_H0, -RZ.H0_H0 ;  /* 0xa00000ff7d0db230 */ /* 0x010fc60000000900 */
[----:B------:R-:W-:Y:S01]  /*18a50*/  PRMT R84, R128, 0x5410, R125 ;  /* 0x0000541080547816 */ /* 0x000fe2000000007d */
[----:B---3--:R-:W-:Y:S02]  /*18a60*/  @!P1 HADD2 R11, -R126.H0_H0, -RZ.H0_H0 ;  /* 0xa00000ff7e0b9230 */ /* 0x008fe40000000900 */
[----:B------:R-:W-:Y:S02]  /*18a70*/  @!P2 HADD2 R12, -R127.H0_H0, -RZ.H0_H0 ;  /* 0xa00000ff7f0ca230 */ /* 0x000fe40000000900 */
[----:B------:R-:W-:Y:S01]  /*18a80*/  IMAD.MOV.U32 R133, RZ, RZ, R136 ;  /* 0x000000ffff857224 */ /* 0x000fe200078e0088 */
[----:B------:R-:W3:Y:S01]  /*18a90*/  LDL.LU R142, [R1+0x140] ;  /* 0x00014000018e7983 */ /* 0x000ee20000300800 */
[----:B------:R-:W-:-:S04]  /*18aa0*/  PRMT R3, R11, 0x7610, R3 ;  /* 0x000076100b037816 */ /* 0x000fc80000000003 */
[----:B------:R-:W-:Y:S01]  /*18ab0*/  @!P1 PRMT R126, R3, 0x5410, RZ ;  /* 0x00005410037e9816 */ /* 0x000fe200000000ff */
[----:B------:R-:W-:Y:S01]  /*18ac0*/  IMAD.WIDE.U32 R2, R2, -0x2daee0ad, RZ ;  /* 0xd2511f5302027825 */ /* 0x000fe200078e00ff */
[----:B------:R-:W-:-:S04]  /*18ad0*/  PRMT R4, R12, 0x7610, R4 ;  /* 0x000076100c047816 */ /* 0x000fc80000000004 */
[----:B------:R-:W-:Y:S02]  /*18ae0*/  LOP3.LUT R0, R3, UR18, R240, 0x96, !PT ;  /* 0x0000001203007c12 */ /* 0x000fe4000f8e96f0 */
[----:B------:R-:W-:Y:S01]  /*18af0*/  PRMT R7, R13, 0x7610, R7 ;  /* 0x000076100d077816 */ /* 0x000fe20000000007 */
[----:B------:R-:W-:Y:S01]  /*18b00*/  FADD.FTZ R13, R33, R5 ;  /* 0x00000005210d7221 */ /* 0x000fe20000010000 */
[----:B------:R-:W-:Y:S01]  /*18b10*/  @!P2 PRMT R127, R4, 0x5410, RZ ;  /* 0x00005410047fa816 */ /* 0x000fe200000000ff */
[----:B------:R-:W-:Y:S01]  /*18b20*/  IMAD.WIDE.U32 R4, R0, -0x326172a9, RZ ;  /* 0xcd9e8d5700047825 */ /* 0x000fe200078e00ff */
[----:B------:R-:W-:-:S03]  /*18b30*/  @!P3 PRMT R125, R7, 0x5410, RZ ;  /* 0x00005410077db816 */ /* 0x000fc600000000ff */
[----:B------:R-:W-:Y:S01]  /*18b40*/  IMAD.WIDE.U32 R6, R6, -0x2daee0ad, RZ ;  /* 0xd2511f5306067825 */ /* 0x000fe200078e00ff */
[----:B------:R-:W-:-:S04]  /*18b50*/  LOP3.LUT R3, R5, UR17, R130, 0x96, !PT ;  /* 0x0000001105037c12 */ /* 0x000fc8000f8e9682 */
[----:B------:R-:W-:Y:S01]  /*18b60*/  LOP3.LUT R0, R7, UR16, R2, 0x96, !PT ;  /* 0x0000001007007c12 */ /* 0x000fe2000f8e9602 */
[----:B------:R-:W-:-:S05]  /*18b70*/  IMAD.WIDE.U32 R2, R3, -0x2daee0ad, RZ ;  /* 0xd2511f5303027825 */ /* 0x000fca00078e00ff */
[----:B------:R-:W-:Y:S01]  /*18b80*/  LOP3.LUT R3, R3, UR14, R6, 0x96, !PT ;  /* 0x0000000e03037c12 */ /* 0x000fe2000f8e9606 */
[----:B------:R-:W-:-:S04]  /*18b90*/  IMAD.WIDE.U32 R6, R0, -0x326172a9, RZ ;  /* 0xcd9e8d5700067825 */ /* 0x000fc800078e00ff */
[----:B------:R-:W-:Y:S01]  /*18ba0*/  @!P4 HADD2 R14, -R128.H0_H0, -RZ.H0_H0 ;  /* 0xa00000ff800ec230 */ /* 0x000fe20000000900 */
[----:B------:R-:W-:-:S04]  /*18bb0*/  LOP3.LUT R0, R7, UR15, R4, 0x96, !PT ;  /* 0x0000000f07007c12 */ /* 0x000fc8000f8e9604 */
[----:B------:R-:W-:Y:S01]  /*18bc0*/  PRMT R8, R14, 0x7610, R8 ;  /* 0x000076100e087816 */ /* 0x000fe20000000008 */
[----:B------:R-:W-:-:S05]  /*18bd0*/  IMAD.WIDE.U32 R14, R0, -0x2daee0ad, RZ ;  /* 0xd2511f53000e7825 */ /* 0x000fca00078e00ff */
        /* <DEDUP_REMOVED lines=8> */
[----:B------:R-:W-:-:S04]  /*18c60*/  LOP3.LUT R2, R2, 0xffff, RZ, 0xc0, !PT ;  /* 0x0000ffff02027812 */ /* 0x000fc800078ec0ff */
[----:B------:R-:W-:Y:S02]  /*18c70*/  ISETP.LE.U32.AND P1, PT, R2, UR23, PT ;  /* 0x0000001702007c0c */ /* 0x000fe4000bf23070 */
[----:B------:R-:W-:Y:S02]  /*18c80*/  SHF.R.U32.HI R2, RZ, 0x10, R0 ;  /* 0x00000010ff027819 */ /* 0x000fe40000011600 */
[----:B------:R-:W-:Y:S02]  /*18c90*/  LOP3.LUT R15, R3, UR13, R6, 0x96, !PT ;  /* 0x0000000d030f7c12 */ /* 0x000fe4000f8e9606 */
[----:B------:R-:W-:Y:S02]  /*18ca0*/  LOP3.LUT R3, R17, UR21, R140, 0x96, !PT ;  /* 0x0000001511037c12 */ /* 0x000fe4000f8e968c */
[----:B------:R-:W-:Y:S02]  /*18cb0*/  LOP3.LUT R6, R131, UR19, R16, 0x96, !PT ;  /* 0x0000001383067c12 */ /* 0x000fe4000f8e9610 */
[----:B------:R-:W-:-:S02]  /*18cc0*/  LOP3.LUT R2, R2, 0xff, RZ, 0xc0, !PT ;  /* 0x000000ff02027812 */ /* 0x000fc400078ec0ff */
[----:B------:R-:W-:Y:S01]  /*18cd0*/  SHF.R.U32.HI R0, RZ, 0x18, R0 ;  /* 0x00000018ff007819 */ /* 0x000fe20000011600 */
[----:B------:R-:W-:Y:S01]  /*18ce0*/  IMAD.WIDE.U32 R6, R6, -0x2daee0ad, RZ ;  /* 0xd2511f5306067825 */ /* 0x000fe200078e00ff */
[----:B------:R-:W-:-:S03]  /*18cf0*/  ISETP.LE.U32.AND P2, PT, R2, UR23, PT ;  /* 0x0000001702007c0c */ /* 0x000fc6000bf43070 */
[----:B------:R-:W-:Y:S01]  /*18d00*/  IMAD.WIDE.U32 R2, R3, -0x2daee0ad, RZ ;  /* 0xd2511f5303027825 */ /* 0x000fe200078e00ff */
[----:B------:R-:W-:Y:S02]  /*18d10*/  @!P4 PRMT R128, R8, 0x5410, RZ ;  /* 0x000054100880c816 */ /* 0x000fe400000000ff */
[----:B------:R-:W-:Y:S02]  /*18d20*/  ISETP.LE.U32.AND P4, PT, R0, UR23, PT ;  /* 0x0000001700007c0c */ /* 0x000fe4000bf83070 */
[----:B------:R-:W-:Y:S02]  /*18d30*/  LOP3.LUT R3, R3, UR18, R240, 0x96, !PT ;  /* 0x0000001203037c12 */ /* 0x000fe4000f8e96f0 */
[----:B------:R-:W-:-:S03]  /*18d40*/  LOP3.LUT R0, R7, UR16, R2, 0x96, !PT ;  /* 0x0000001007007c12 */ /* 0x000fc6000f8e9602 */
[----:B------:R-:W-:-:S04]  /*18d50*/  IMAD.WIDE.U32 R2, R3, -0x326172a9, RZ ;  /* 0xcd9e8d5703027825 */ /* 0x000fc800078e00ff */
[----:B------:R-:W-:Y:S01]  /*18d60*/  IMAD.WIDE.U32 R8, R0, -0x326172a9, RZ ;  /* 0xcd9e8d5700087825 */ /* 0x000fe200078e00ff */
[----:B------:R-:W-:-:S04]  /*18d70*/  LOP3.LUT R3, R3, UR17, R130, 0x96, !PT ;  /* 0x0000001103037c12 */ /* 0x000fc8000f8e9682 */
[----:B------:R-:W-:Y:S01]  /*18d80*/  LOP3.LUT R0, R9, UR15, R2, 0x96, !PT ;  /* 0x0000000f09007c12 */ /* 0x000fe2000f8e9602 */
[----:B------:R-:W-:-:S04]  /*18d90*/  IMAD.WIDE.U32 R2, R3, -0x2daee0ad, RZ ;  /* 0xd2511f5303027825 */ /* 0x000fc800078e00ff */
[----:B------:R-:W-:Y:S01]  /*18da0*/  IMAD.WIDE.U32 R22, R0, -0x2daee0ad, RZ ;  /* 0xd2511f5300167825 */ /* 0x000fe200078e00ff */
[----:B------:R-:W-:Y:S02]  /*18db0*/  LOP3.LUT R0, R4, 0xff, RZ, 0xc0, !PT ;  /* 0x000000ff04007812 */ /* 0x000fe400078ec0ff */
[----:B------:R-:W-:Y:S02]  /*18dc0*/  LOP3.LUT R3, R3, UR14, R6, 0x96, !PT ;  /* 0x0000000e03037c12 */ /* 0x000fe4000f8e9606 */
[----:B------:R-:W-:Y:S01]  /*18dd0*/  ISETP.LE.U32.AND P6, PT, R0, UR23, PT ;  /* 0x0000001700007c0c */ /* 0x000fe2000bfc3070 */
[----:B------:R-:W-:Y:S01]  /*18de0*/  MUFU.EX2 R6, R117 ;  /* 0x0000007500067308 */ /* 0x000fe20000000800 */
[----:B------:R-:W-:-:S07]  /*18df0*/  LOP3.LUT R2, R23, UR12, R2, 0x96, !PT ;  /* 0x0000000c17027c12 */ /* 0x000fce000f8e9602 */
[----:B------:R-:W4:Y:S01]  /*18e00*/  MUFU.EX2 R0, R118 ;  /* 0x0000007600007308 */ /* 0x000f220000000800 */
[----:B------:R-:W-:Y:S02]  /*18e10*/  LOP3.LUT R11, R4, 0xffff, RZ, 0xc0, !PT ;  /* 0x0000ffff040b7812 */ /* 0x000fe400078ec0ff */
[--C-:B------:R-:W-:Y:S02]  /*18e20*/  SHF.R.U32.HI R12, RZ, 0x10, R4.reuse ;  /* 0x00000010ff0c7819 */ /* 0x100fe40000011604 */
[----:B------:R-:W-:Y:S01]  /*18e30*/  SHF.R.U32.HI R10, RZ, 0x18, R4 ;  /* 0x00000018ff0a7819 */ /* 0x000fe20000011604 */
[----:B------:R-:W-:-:S04]  /*18e40*/  IMAD.WIDE.U32 R4, R3, -0x326172a9, RZ ;  /* 0xcd9e8d5703047825 */ /* 0x000fc800078e00ff */
[----:B------:R-:W-:-:S05]  /*18e50*/  IMAD.WIDE.U32 R2, R2, -0x326172a9, RZ ;  /* 0xcd9e8d5702027825 */ /* 0x000fca00078e00ff */
[----:B------:R-:W-:Y:S02]  /*18e60*/  LOP3.LUT R7, R3, UR39, R4, 0x96, !PT ;  /* 0x0000002703077c12 */ /* 0x000fe4000f8e9604 */
[C---:B------:R-:W-:Y:S02]  /*18e70*/  LOP3.LUT R4, R2.reuse, 0xff, RZ, 0xc0, !PT ;  /* 0x000000ff02047812 */ /* 0x040fe400078ec0ff */
[----:B------:R-:W-:Y:S02]  /*18e80*/  LOP3.LUT R29, R2, 0xffff, RZ, 0xc0, !PT ;  /* 0x0000ffff021d7812 */ /* 0x000fe400078ec0ff */
[--C-:B------:R-:W-:Y:S02]  /*18e90*/  SHF.R.U32.HI R23, RZ, 0x10, R2.reuse ;  /* 0x00000010ff177819 */ /* 0x100fe40000011602 */
[----:B------:R-:W-:Y:S02]  /*18ea0*/  SHF.R.U32.HI R21, RZ, 0x18, R2 ;  /* 0x00000018ff157819 */ /* 0x000fe40000011602 */
[----:B----4-:R-:W-:Y:S01]  /*18eb0*/  F2FP.F16.F32.PACK_AB R2, R0, R6 ;  /* 0x000000060002723e */ /* 0x010fe200000000ff */
[----:B------:R-:W-:Y:S01]  /*18ec0*/  FADD.FTZ R3, R6, R28 ;  /* 0x0000001c06037221 */ /* 0x000fe20000010000 */
[----:B------:R-:W-:-:S02]  /*18ed0*/  LOP3.LUT R20, R5, UR13, R8, 0x96, !PT ;  /* 0x0000000d05147c12 */ /* 0x000fc4000f8e9608 */
[----:B------:R-:W-:Y:S01]  /*18ee0*/  ISETP.LE.U32.AND P3, PT, R10, UR23, PT ;  /* 0x000000170a007c0c */ /* 0x000fe2000bf63070 */
[----:B------:R-:W-:Y:S01]  /*18ef0*/  MUFU.EX2 R5, R119 ;  /* 0x0000007700057308 */ /* 0x000fe20000000800 */
[----:B------:R-:W-:Y:S01]  /*18f00*/  PRMT R122, R2, 0x7632, R122 ;  /* 0x00007632027a7816 */ /* 0x000fe2000000007a */
[----:B------:R-:W-:Y:S01]  /*18f10*/  FADD.FTZ R9, R0, R3 ;  /* 0x0000000300097221 */ /* 0x000fe20000010000 */
[----:B------:R-:W-:-:S05]  /*18f20*/  SHF.R.U32.HI R0, RZ, 0x8, R11 ;  /* 0x00000008ff007819 */ /* 0x000fca000001160b */
[----:B------:R4:W1:Y:S01]  /*18f30*/  MUFU.EX2 R10, R120 ;  /* 0x00000078000a7308 */ /* 0x0008620000000800 */
[----:B------:R-:W-:Y:S01]  /*18f40*/  PRMT R123, R2, 0x7610, R123 ;  /* 0x00007610027b7816 */ /* 0x000fe2000000007b */
[----:B------:R-:W-:Y:S01]  /*18f50*/  @!P1 HADD2 R130, -R122.H0_H0, -RZ.H0_H0 ;  /* 0xa00000ff7a829230 */ /* 0x000fe20000000900 */
[----:B------:R-:W-:Y:S01]  /*18f60*/  LOP3.LUT R0, R0, 0xffff, RZ, 0xc0, !PT ;  /* 0x0000ffff00007812 */ /* 0x000fe200078ec0ff */
[----:B------:R-:W-:Y:S01]  /*18f70*/  FADD.FTZ R13, R36, R13 ;  /* 0x0000000d240d7221 */ /* 0x000fe20000010000 */
[----:B------:R-:W-:Y:S01]  /*18f80*/  PRMT R136, R123, 0x5410, R122 ;  /* 0x000054107b887816 */ /* 0x000fe2000000007a */
[----:B------:R1:W3:Y:S01]  /*18f90*/  LDL.LU.S16 R36, [R1+0x144] ;  /* 0x0001440001247983 */ /* 0x0002e20000300600 */
[----:B------:R-:W-:Y:S02]  /*18fa0*/  @!P1 PRMT R122, R130, 0x5410, RZ ;  /* 0x00005410827a9816 */ /* 0x000fe400000000ff */
[C---:B----4-:R-:W-:Y:S02]  /*18fb0*/  PRMT R120, R97.reuse, 0x7632, R120 ;  /* 0x0000763261787816 */ /* 0x050fe40000000078 */
[----:B------:R-:W-:Y:S01]  /*18fc0*/  PRMT R121, R97, 0x7610, R121 ;  /* 0x0000761061797816 */ /* 0x000fe20000000079 */
[----:B------:R-:W-:Y:S01]  /*18fd0*/  IMAD.MOV.U32 R140, RZ, RZ, R231 ;  /* 0x000000ffff8c7224 */ /* 0x000fe200078e00e7 */
[----:B------:R4:W4:Y:S01]  /*18fe0*/  LDL.LU.S16 R16, [R1+0x160] ;  /* 0x0001600001107983 */ /* 0x0009220000300600 */
[----:B------:R-:W-:Y:S01]  /*18ff0*/  @!P4 HADD2 R32, -R120.H0_H0, -RZ.H0_H0 ;  /* 0xa00000ff7820c230 */ /* 0x000fe20000000900 */
[----:B------:R-:W-:Y:S01]  /*19000*/  ISETP.LE.U32.AND P1, PT, R0, UR23, PT ;  /* 0x0000001700007c0c */ /* 0x000fe2000bf23070 */
[----:B------:R-:W-:Y:S01]  /*19010*/  IMAD.MOV.U32 R231, RZ, RZ, R135 ;  /* 0x000000ffffe77224 */ /* 0x000fe200078e0087 */
[----:B------:R-:W-:-:S02]  /*19020*/  LOP3.LUT R0, R12, 0xff, RZ, 0xc0, !PT ;  /* 0x000000ff0c007812 */ /* 0x000fc400078ec0ff */
[----:B------:R-:W-:Y:S02]  /*19030*/  PRMT R2, R32, 0x7610, R2 ;  /* 0x0000761020027816 */ /* 0x000fe40000000002 */
[----:B------:R-:W-:Y:S01]  /*19040*/  PRMT R135, R121, 0x5410, R120 ;  /* 0x0000541079877816 */ /* 0x000fe20000000078 */
[----:B------:R-:W-:Y:S01]  /*19050*/  IMAD.MOV.U32 R141, RZ, RZ, R250 ;  /* 0x000000ffff8d7224 */ /* 0x000fe200078e00fa */
[----:B------:R-:W-:Y:S01]  /*19060*/  @!P4 PRMT R120, R2, 0x5410, RZ ;  /* 0x000054100278c816 */ /* 0x000fe200000000ff */
[----:B------:R3:W4:Y:S01]  /*19070*/  LDL.LU.S16 R32, [R1+0x180] ;  /* 0x0001800001207983 */ /* 0x0007220000300600 */
[----:B------:R-:W-:Y:S02]  /*19080*/  ISETP.LE.U32.AND P4, PT, R0, UR23, PT ;  /* 0x0000001700007c0c */ /* 0x000fe4000bf83070 */
[----:B-1----:R-:W-:-:S04]  /*19090*/  F2FP.F16.F32.PACK_AB R0, R10, R5 ;  /* 0x000000050a00723e */ /* 0x002fc800000000ff */
[C---:B------:R-:W-:Y:S01]  /*190a0*/  PRMT R119, R0.reuse, 0x7610, R119 ;  /* 0x0000761000777816 */ /* 0x040fe20000000077 */
[----:B------:R-:W-:Y:S01]  /*190b0*/  IMAD.WIDE.U32 R2, R15, -0x2daee0ad, RZ ;  /* 0xd2511f530f027825 */ /* 0x000fe200078e00ff */
[----:B------:R-:W-:-:S03]  /*190c0*/  PRMT R118, R0, 0x7632, R118 ;  /* 0x0000763200767816 */ /* 0x000fc60000000076 */
[----:B--2---:R-:W-:Y:S01]  /*190d0*/  @!P6 HADD2 R30, -R119.H0_H0, -RZ.H0_H0 ;  /* 0xa00000ff771ee230 */ /* 0x004fe20000000900 */
[----:B------:R-:W-:Y:S01]  /*190e0*/  LOP3.LUT R0, R3, UR40, R14, 0x96, !PT ;  /* 0x0000002803007c12 */ /* 0x000fe2000f8e960e */
[----:B------:R-:W-:-:S03]  /*190f0*/  IMAD.MOV.U32 R250, RZ, RZ, R251 ;  /* 0x000000fffffa7224 */ /* 0x000fc600078e00fb */
[----:B------:R-:W-:Y:S01]  /*19100*/  PRMT R14, R30, 0x7610, R14 ;  /* 0x000076101e0e7816 */ /* 0x000fe2000000000e */
[----:B------:R-:W-:Y:S01]  /*19110*/  IMAD.MOV.U32 R251, RZ, RZ, R134 ;  /* 0x000000fffffb7224 */ /* 0x000fe200078e0086 */
[----:B------:R1:W2:Y:S01]  /*19120*/  LDL.LU.S16 R30, [R1+0x190] ;  /* 0x00019000011e7983 */ /* 0x0002a20000300600 */
[----:B------:R-:W-:Y:S01]  /*19130*/  PRMT R134, R119, 0x5410, R118 ;  /* 0x0000541077867816 */ /* 0x000fe20000000076 */
[----:B------:R-:W-:Y:S01]  /*19140*/  FADD.FTZ R11, R35, R18 ;  /* 0x00000012230b7221 */ /* 0x000fe20000010000 */
[----:B------:R-:W-:Y:S01]  /*19150*/  @!P6 PRMT R119, R14, 0x5410, RZ ;  /* 0x000054100e77e816 */ /* 0x000fe200000000ff */
[----:B------:R1:W4:Y:S01]  /*19160*/  LDL.LU.S16 R28, [R1+0x188] ;  /* 0x00018800011c7983 */ /* 0x0003220000300600 */
[----:B------:R1:W-:Y:S03]  /*19170*/  MUFU.EX2 R18, R247 ;  /* 0x000000f700127308 */ /* 0x0003e60000000800 */
[----:B------:R2:W4:Y:S04]  /*19180*/  LDL.LU.S16 R14, [R1+0x184] ;  /* 0x00018400010e7983 */ /* 0x0005280000300600 */
[----:B-1----:R-:W4:Y:S01]  /*19190*/  LDL.LU R247, [R1+0x408] ;  /* 0x0004080001f77983 */ /* 0x002f220000300800 */
[----:B------:R-:W-:Y:S01]  /*191a0*/  @!P5 HADD2 R131, -R123.H0_H0, -RZ.H0_H0 ;  /* 0xa00000ff7b83d230 */ /* 0x000fe20000000900 */
[----:B------:R-:W-:Y:S04]  /*191b0*/  MUFU.EX2 R8, R115 ;  /* 0x0000007300087308 */ /* 0x000fe80000000800 */
[----:B------:R-:W-:-:S02]  /*191c0*/  @!P5 PRMT R123, R131, 0x5410, RZ ;  /* 0x00005410837bd816 */ /* 0x000fc400000000ff */
[----:B------:R-:W-:Y:S02]  /*191d0*/  ISETP.LE.U32.AND P5, PT, R4, UR23, PT ;  /* 0x0000001704007c0c */ /* 0x000fe4000bfa3070 */
[----:B------:R-:W1:Y:S01]  /*191e0*/  MUFU.EX2 R4, R105 ;  /* 0x0000006900047308 */ /* 0x000e620000000800 */
[----:B------:R-:W-:Y:S02]  /*191f0*/  @!P1 HADD2 R19, -R118.H0_H0, -RZ.H0_H0 ;  /* 0xa00000ff76139230 */ /* 0x000fe40000000900 */
[----:B------:R-:W-:Y:S01]  /*19200*/  FADD.FTZ R15, R5, R9 ;  /* 0x00000009050f7221 */ /* 0x000fe20000010000 */
[----:B------:R-:W-:Y:S02]  /*19210*/  LOP3.LUT R5, R0, 0xff, RZ, 0xc0, !PT ;  /* 0x000000ff00057812 */ /* 0x000fe400078ec0ff */
[----:B------:R-:W-:Y:S02]  /*19220*/  SHF.R.U32.HI R6, RZ, 0x10, R0 ;  /* 0x00000010ff067819 */ /* 0x000fe40000011600 */
[----:B------:R-:W-:Y:S01]  /*19230*/  PRMT R12, R19, 0x7610, R12 ;  /* 0x00007610130c7816 */ /* 0x000fe2000000000c */
[----:B------:R-:W-:Y:S01]  /*19240*/  MUFU.EX2 R9, R143 ;  /* 0x0000008f00097308 */ /* 0x000fe20000000800 */
[----:B------:R-:W-:Y:S01]  /*19250*/  ISETP.LE.U32.AND P6, PT, R5, UR23, PT ;  /* 0x0000001705007c0c */ /* 0x000fe2000bfc3070 */
[----:B-1----:R-:W-:Y:S01]  /*19260*/  FADD.FTZ R17, R4, R98 ;  /* 0x0000006204117221 */ /* 0x002fe20000010000 */
[----:B------:R-:W-:-:S02]  /*19270*/  F2FP.F16.F32.PACK_AB R4, R8, R4 ;  /* 0x000000040804723e */ /* 0x000fc400000000ff */
[----:B------:R-:W-:Y:S02]  /*19280*/  SHF.R.U32.HI R5, RZ, 0x18, R0 ;  /* 0x00000018ff057819 */ /* 0x000fe40000011600 */
[----:B------:R-:W-:Y:S02]  /*19290*/  PRMT R117, R4, 0x7610, R117 ;  /* 0x0000761004757816 */ /* 0x000fe40000000075 */
[----:B------:R-:W-:Y:S02]  /*192a0*/  LOP3.LUT R0, R0, 0xffff, RZ, 0xc0, !PT ;  /* 0x0000ffff00007812 */ /* 0x000fe400078ec0ff */
[----:B------:R-:W-:Y:S02]  /*192b0*/  @!P1 PRMT R118, R12, 0x5410, RZ ;  /* 0x000054100c769816 */ /* 0x000fe400000000ff */
[----:B------:R-:W-:Y:S01]  /*192c0*/  SHF.R.U32.HI R0, RZ, 0x8, R0 ;  /* 0x00000008ff007819 */ /* 0x000fe20000011600 */
[----:B------:R1:W-:Y:S03]  /*192d0*/  MUFU.EX2 R12, R116 ;  /* 0x00000074000c7308 */ /* 0x0003e60000000800 */
[----:B------:R-:W-:-:S05]  /*192e0*/  LOP3.LUT R0, R0, 0xffff, RZ, 0xc0, !PT ;  /* 0x0000ffff00007812 */ /* 0x000fca00078ec0ff */
[----:B---3--:R3:W3:Y:S01]  /*192f0*/  MUFU.EX2 R19, R142 ;  /* 0x0000008e00137308 */ /* 0x0086e20000000800 */
[----:B-1----:R-:W-:Y:S01]  /*19300*/  PRMT R116, R4, 0x7632, R116 ;  /* 0x0000763204747816 */ /* 0x002fe20000000074 */
[----:B---3--:R-:W-:-:S03]  /*19310*/  IMAD.MOV.U32 R142, RZ, RZ, R133 ;  /* 0x000000ffff8e7224 */ /* 0x008fc600078e0085 */
[----:B------:R-:W-:Y:S02]  /*19320*/  PRMT R133, R117, 0x5410, R116 ;  /* 0x0000541075857816 */ /* 0x000fe40000000074 */
[----:B------:R-:W-:-:S04]  /*19330*/  F2FP.F16.F32.PACK_AB R4, R19, R9 ;  /* 0x000000091304723e */ /* 0x000fc800000000ff */
[----:B------:R-:W-:Y:S01]  /*19340*/  PRMT R114, R4, 0x7632, R114 ;  /* 0x0000763204727816 */ /* 0x000fe20000000072 */
[----:B------:R-:W-:Y:S01]  /*19350*/  @!P2 HADD2 R240, -R121.H0_H0, -RZ.H0_H0 ;  /* 0xa00000ff79f0a230 */ /* 0x000fe20000000900 */
[----:B------:R-:W-:Y:S02]  /*19360*/  LOP3.LUT R6, R6, 0xff, RZ, 0xc0, !PT ;  /* 0x000000ff06067812 */ /* 0x000fe400078ec0ff */
[----:B------:R-:W-:Y:S02]  /*19370*/  ISETP.LE.U32.AND P1, PT, R5, UR23, PT ;  /* 0x0000001705007c0c */ /* 0x000fe4000bf23070 */
[----:B------:R-:W-:Y:S02]  /*19380*/  @!P2 PRMT R121, R240, 0x5410, RZ ;  /* 0x00005410f079a816 */ /* 0x000fe400000000ff */
[----:B------:R-:W-:Y:S02]  /*19390*/  ISETP.LE.U32.AND P2, PT, R6, UR23, PT ;  /* 0x0000001706007c0c */ /* 0x000fe4000bf43070 */
[----:B------:R-:W-:Y:S01]  /*193a0*/  PRMT R115, R4, 0x7610, R115 ;  /* 0x0000761004737816 */ /* 0x000fe20000000073 */
[----:B------:R-:W-:-:S05]  /*193b0*/  @!P4 HADD2 R36, -R117.H0_H0, -RZ.H0_H0 ;  /* 0xa00000ff7524c230 */ /* 0x000fca0000000900 */
[----:B------:R-:W-:-:S04]  /*193c0*/  PRMT R35, R36, 0x7610, R35 ;  /* 0x0000761024237816 */ /* 0x000fc80000000023 */
[----:B------:R-:W-:Y:S02]  /*193d0*/  @!P4 PRMT R117, R35, 0x5410, RZ ;  /* 0x000054102375c816 */ /* 0x000fe400000000ff */
[----:B------:R-:W-:Y:S02]  /*193e0*/  ISETP.LE.U32.AND P4, PT, R0, UR23, PT ;  /* 0x0000001700007c0c */ /* 0x000fe4000bf83070 */
[----:B------:R-:W-:-:S04]  /*193f0*/  F2FP.F16.F32.PACK_AB R0, R18, R12 ;  /* 0x0000000c1200723e */ /* 0x000fc800000000ff */
[----:B------:R-:W-:-:S07]  /*19400*/  PRMT R113, R0, 0x7610, R113 ;  /* 0x0000761000717816 */ /* 0x000fce0000000071 */
[----:B--2---:R-:W-:-:S05]  /*19410*/  @!P4 HADD2 R30, -R114.H0_H0, -RZ.H0_H0 ;  /* 0xa00000ff721ec230 */ /* 0x004fca0000000900 */
[----:B------:R-:W-:Y:S01]  /*19420*/  PRMT R5, R30, 0x7610, R5 ;  /* 0x000076101e057816 */ /* 0x000fe20000000005 */
[----:B----4-:R-:W-:Y:S01]  /*19430*/  @!P2 HADD2 R28, -R113.H0_H0, -RZ.H0_H0 ;  /* 0xa00000ff711ca230 */ /* 0x010fe20000000900 */
[----:B------:R1:W-:Y:S02]  /*19440*/  MUFU.EX2 R78, R247 ;  /* 0x000000f7004e7308 */ /* 0x0003e40000000800 */
[----:B-1----:R-:W2:Y:S04]  /*19450*/  LDL.LU R247, [R1+0x404] ;  /* 0x0004040001f77983 */ /* 0x002ea80000300800 */
[----:B------:R1:W3:Y:S01]  /*19460*/  LDL.LU.S16 R30, [R1+0x1d8] ;  /* 0x0001d800011e7983 */ /* 0x0002e20000300600 */
[----:B------:R-:W-:-:S03]  /*19470*/  PRMT R4, R28, 0x7610, R4 ;  /* 0x000076101c047816 */ /* 0x000fc60000000004 */
[----:B------:R1:W4:Y:S01]  /*19480*/  LDL.LU.S16 R28, [R1+0x1d4] ;  /* 0x0001d400011c7983 */ /* 0x0003220000300600 */
[----:B------:R-:W-:-:S05]  /*19490*/  PRMT R112, R0, 0x7632, R112 ;  /* 0x0000763200707816 */ /* 0x000fca0000000070 */
[----:B------:R-:W-:Y:S01]  /*194a0*/  @!P1 HADD2 R14, -R112.H0_H0, -RZ.H0_H0 ;  /* 0xa00000ff700e9230 */ /* 0x000fe20000000900 */
[----:B------:R-:W-:-:S04]  /*194b0*/  PRMT R143, R113, 0x5410, R112 ;  /* 0x00005410718f7816 */ /* 0x000fc80000000070 */
[----:B------:R-:W-:Y:S01]  /*194c0*/  PRMT R0, R14, 0x7610, R0 ;  /* 0x000076100e007816 */ /* 0x000fe20000000000 */
[----:B------:R1:W1:Y:S03]  /*194d0*/  MUFU.EX2 R88, R242 ;  /* 0x000000f200587308 */ /* 0x0002660000000800 */
[----:B------:R-:W-:Y:S02]  /*194e0*/  @!P1 PRMT R112, R0, 0x5410, RZ ;  /* 0x0000541000709816 */ /* 0x000fe400000000ff */
[----:B------:R-:W-:-:S04]  /*194f0*/  LOP3.LUT R0, R2, 0xff, RZ, 0xc0, !PT ;  /* 0x000000ff02007812 */ /* 0x000fc800078ec0ff */
[----:B------:R-:W-:Y:S02]  /*19500*/  ISETP.LE.U32.AND P1, PT, R0, UR23, PT ;  /* 0x0000001700007c0c */ /* 0x000fe4000bf23070 */
[----:B------:R-:W-:-:S04]  /*19510*/  LOP3.LUT R0, R2, 0xffff, RZ, 0xc0, !PT ;  /* 0x0000ffff02007812 */ /* 0x000fc800078ec0ff */
[----:B------:R-:W-:Y:S01]  /*19520*/  SHF.R.U32.HI R0, RZ, 0x8, R0 ;  /* 0x00000008ff007819 */ /* 0x000fe20000011600 */
[----:B------:R-:W-:Y:S02]  /*19530*/  @!P6 HADD2 R32, -R115.H0_H0, -RZ.H0_H0 ;  /* 0xa00000ff7320e230 */ /* 0x000fe40000000900 */
[----:B------:R-:W-:Y:S02]  /*19540*/  IMAD.MOV.U32 R245, RZ, RZ, R142 ;  /* 0x000000fffff57224 */ /* 0x000fe400078e008e */
[----:B------:R-:W-:Y:S01]  /*19550*/  @!P3 HADD2 R16, -R116.H0_H0, -RZ.H0_H0 ;  /* 0xa00000ff7410b230 */ /* 0x000fe20000000900 */
[----:B------:R-:W-:Y:S01]  /*19560*/  LOP3.LUT R0, R0, 0xffff, RZ, 0xc0, !PT ;  /* 0x0000ffff00007812 */ /* 0x000fe200078ec0ff */
[----:B-1----:R-:W2:Y:S01]  /*19570*/  LDL.LU R242, [R1+0x400] ;  /* 0x0004000001f27983 */ /* 0x002ea20000300800 */
[----:B------:R-:W-:Y:S02]  /*19580*/  PRMT R142, R115, 0x5410, R114 ;  /* 0x00005410738e7816 */ /* 0x000fe40000000072 */
[----:B------:R-:W-:-:S02]  /*19590*/  @!P4 PRMT R114, R5, 0x5410, RZ ;  /* 0x000054100572c816 */ /* 0x000fc400000000ff */
[----:B------:R-:W-:Y:S02]  /*195a0*/  ISETP.LE.U32.AND P4, PT, R0, UR23, PT ;  /* 0x0000001700007c0c */ /* 0x000fe4000bf83070 */
[----:B------:R-:W-:Y:S02]  /*195b0*/  PRMT R6, R32, 0x7610, R6 ;  /* 0x0000761020067816 */ /* 0x000fe40000000006 */
[----:B------:R-:W-:Y:S02]  /*195c0*/  F2FP.F16.F32.PACK_AB R0, R88, R78 ;  /* 0x0000004e5800723e */ /* 0x000fe400000000ff */
[----:B------:R-:W-:Y:S02]  /*195d0*/  @!P6 PRMT R115, R6, 0x5410, RZ ;  /* 0x000054100673e816 */ /* 0x000fe400000000ff */
[----:B------:R-:W-:Y:S02]  /*195e0*/  @!P2 PRMT R113, R4, 0x5410, RZ ;  /* 0x000054100471a816 */ /* 0x000fe400000000ff */
[----:B------:R-:W-:Y:S01]  /*195f0*/  PRMT R111, R0, 0x7610, R111 ;  /* 0x00007610006f7816 */ /* 0x000fe2000000006f */
[----:B------:R-:W-:Y:S01]  /*19600*/  IMAD.MOV.U32 R244, RZ, RZ, R245 ;  /* 0x000000fffff47224 */ /* 0x000fe200078e00f5 */
[----:B------:R-:W-:-:S02]  /*19610*/  PRMT R33, R16, 0x7610, R33 ;  /* 0x0000761010217816 */ /* 0x000fc40000000021 */
[--C-:B------:R-:W-:Y:S02]  /*19620*/  SHF.R.U32.HI R6, RZ, 0x10, R2.reuse ;  /* 0x00000010ff067819 */ /* 0x100fe40000011602 */
[----:B------:R-:W-:Y:S01]  /*19630*/  SHF.R.U32.HI R4, RZ, 0x18, R2 ;  /* 0x00000018ff047819 */ /* 0x000fe20000011602 */
[----:B------:R-:W-:Y:S01]  /*19640*/  IMAD.WIDE.U32 R2, R20, -0x2daee0ad, RZ ;  /* 0xd2511f5314027825 */ /* 0x000fe200078e00ff */
[----:B------:R-:W-:-:S03]  /*19650*/  @!P3 PRMT R116, R33, 0x5410, RZ ;  /* 0x000054102174b816 */ /* 0x000fc600000000ff */
[----:B------:R-:W-:Y:S02]  /*19660*/  IMAD.MOV.U32 R245, RZ, RZ, R250 ;  /* 0x000000fffff57224 */ /* 0x000fe400078e00fa */
[----:B------:R-:W-:Y:S02]  /*19670*/  IMAD.MOV.U32 R250, RZ, RZ, R140 ;  /* 0x000000fffffa7224 */ /* 0x000fe400078e008c */
[----:B------:R-:W-:Y:S01]  /*19680*/  FADD.FTZ R16, R37, R11 ;  /* 0x0000000b25107221 */ /* 0x000fe20000010000 */
[----:B------:R-:W-:Y:S01]  /*19690*/  IMAD.MOV.U32 R140, RZ, RZ, R231 ;  /* 0x000000ffff8c7224 */ /* 0x000fe200078e00e7 */
[----:B------:R-:W-:Y:S01]  /*196a0*/  ISETP.LE.U32.AND P3, PT, R21, UR23, PT ;  /* 0x0000001715007c0c */ /* 0x000fe2000bf63070 */
[----:B------:R1:W-:Y:S01]  /*196b0*/  MUFU.EX2 R231, R237 ;  /* 0x000000ed00e77308 */ /* 0x0003e20000000800 */
[C---:B------:R-:W-:Y:S02]  /*196c0*/  LOP3.LUT R14, R2.reuse, 0xff, RZ, 0xc0, !PT ;  /* 0x000000ff020e7812 */ /* 0x040fe400078ec0ff */
[----:B------:R-:W-:-:S02]  /*196d0*/  LOP3.LUT R21, R2, 0xffff, RZ, 0xc0, !PT ;  /* 0x0000ffff02157812 */ /* 0x000fc400078ec0ff */
[--C-:B------:R-:W-:Y:S02]  /*196e0*/  SHF.R.U32.HI R20, RZ, 0x10, R2.reuse ;  /* 0x00000010ff147819 */ /* 0x100fe40000011602 */
[----:B------:R-:W-:Y:S01]  /*196f0*/  SHF.R.U32.HI R11, RZ, 0x18, R2 ;  /* 0x00000018ff0b7819 */ /* 0x000fe20000011602 */
[----:B------:R1:W4:Y:S01]  /*19700*/  MUFU.EX2 R233, R243 ;  /* 0x000000f300e97308 */ /* 0x0003220000000800 */
[----:B------:R-:W-:Y:S01]  /*19710*/  ISETP.LE.U32.AND P6, PT, R4, UR23, PT ;  /* 0x0000001704007c0c */ /* 0x000fe2000bfc3070 */
[----:B------:R-:W-:Y:S01]  /*19720*/  FADD.FTZ R4, R10, R15 ;  /* 0x0000000f0a047221 */ /* 0x000fe20000010000 */
[----:B-1----:R-:W2:Y:S04]  /*19730*/  LDL.LU R237, [R1+0x3fc] ;  /* 0x0003fc0001ed7983 */ /* 0x002ea80000300800 */
[----:B------:R1:W2:Y:S04]  /*19740*/  LDL.LU.S16 R2, [R1+0x210] ;  /* 0x0002100001027983 */ /* 0x0002a80000300600 */
[----:B------:R-:W2:Y:S01]  /*19750*/  LDL.LU R243, [R1+0x3f8] ;  /* 0x0003f80001f37983 */ /* 0x000ea20000300800 */
[----:B------:R-:W-:Y:S01]  /*19760*/  PRMT R110, R0, 0x7632, R110 ;  /* 0x00007632006e7816 */ /* 0x000fe2000000006e */
[----:B------:R1:W-:Y:S01]  /*19770*/  MUFU.EX2 R159, R246 ;  /* 0x000000f6009f7308 */ /* 0x0003e20000000800 */
[----:B------:R-:W-:-:S07]  /*19780*/  LOP3.LUT R5, R23, 0xff, RZ, 0xc0, !PT ;  /* 0x000000ff17057812 */ /* 0x000fce00078ec0ff */
[----:B------:R1:W2:Y:S01]  /*19790*/  MUFU.EX2 R79, R40 ;  /* 0x00000028004f7308 */ /* 0x0002a20000000800 */
[----:B---3--:R-:W-:-:S05]  /*197a0*/  @!P1 HADD2 R30, -R111.H0_H0, -RZ.H0_H0 ;  /* 0xa00000ff6f1e9230 */ /* 0x008fca0000000900 */
[----:B------:R-:W-:Y:S02]  /*197b0*/  PRMT R15, R30, 0x7610, R15 ;  /* 0x000076101e0f7816 */ /* 0x000fe4000000000f */
[----:B------:R3:W3:Y:S01]  /*197c0*/  LDL.LU.S16 R30, [R1+0x21c] ;  /* 0x00021c00011e7983 */ /* 0x0006e20000300600 */
[----:B----4-:R-:W-:-:S03]  /*197d0*/  @!P4 HADD2 R28, -R110.H0_H0, -RZ.H0_H0 ;  /* 0xa00000ff6e1cc230 */ /* 0x010fc60000000900 */
[----:B-1----:R-:W4:Y:S02]  /*197e0*/  LDL.LU R246, [R1+0x3f4] ;  /* 0x0003f40001f67983 */ /* 0x002f240000300800 */
[----:B------:R-:W-:Y:S02]  /*197f0*/  PRMT R10, R28, 0x7610, R10 ;  /* 0x000076101c0a7816 */ /* 0x000fe4000000000a */
[----:B------:R-:W4:Y:S04]  /*19800*/  LDL.LU R40, [R1+0x3f0] ;  /* 0x0003f00001287983 */ /* 0x000f280000300800 */
[----:B------:R1:W4:Y:S04]  /*19810*/  LDL.LU.S16 R28, [R1+0x22c] ;  /* 0x00022c00011c7983 */ /* 0x0003280000300600 */
[----:B------:R1:W4:Y:S01]  /*19820*/  LDL.LU.S16 R23, [R1+0x228] ;  /* 0x0002280001177983 */ /* 0x0003220000300600 */
[----:B------:R-:W-:Y:S01]  /*19830*/  LOP3.LUT R0, R6, 0xff, RZ, 0xc0, !PT ;  /* 0x000000ff06007812 */ /* 0x000fe200078ec0ff */
[----:B------:R-:W-:Y:S01]  /*19840*/  IMAD.MOV.U32 R144, RZ, RZ, R141 ;  /* 0x000000ffff907224 */ /* 0x000fe200078e008d */
[----:B------:R-:W-:-:S02]  /*19850*/  PRMT R141, R111, 0x5410, R110 ;  /* 0x000054106f8d7816 */ /* 0x000fc4000000006e */
[----:B------:R-:W-:Y:S02]  /*19860*/  @!P1 PRMT R111, R15, 0x5410, RZ ;  /* 0x000054100f6f9816 */ /* 0x000fe400000000ff */
[----:B------:R-:W-:Y:S02]  /*19870*/  ISETP.LE.U32.AND P1, PT, R0, UR23, PT ;  /* 0x0000001700007c0c */ /* 0x000fe4000bf23070 */
[----:B------:R-:W-:Y:S02]  /*19880*/  ISETP.LE.U32.AND P2, PT, R5, UR23, PT ;  /* 0x0000001705007c0c */ /* 0x000fe4000bf43070 */
[----:B------:R-:W-:Y:S02]  /*19890*/  LOP3.LUT R5, R3, UR40, R22, 0x96, !PT ;  /* 0x0000002803057c12 */ /* 0x000fe4000f8e9616 */
[----:B------:R-:W-:-:S04]  /*198a0*/  F2FP.F16.F32.PACK_AB R3, R233, R231 ;  /* 0x000000e7e903723e */ /* 0x000fc800000000ff */
[----:B------:R-:W-:Y:S02]  /*198b0*/  PRMT R109, R3, 0x7610, R109 ;  /* 0x00007610036d7816 */ /* 0x000fe4000000006d */
[----:B------:R-:W-:Y:S02]  /*198c0*/  LOP3.LUT R0, R7, 0xffff, RZ, 0xc0, !PT ;  /* 0x0000ffff07007812 */ /* 0x000fe400078ec0ff */
[----:B------:R-:W-:Y:S01]  /*198d0*/  PRMT R108, R3, 0x7632, R108 ;  /* 0x00007632036c7816 */ /* 0x000fe2000000006c */
[----:B------:R-:W-:Y:S01]  /*198e0*/  IMAD.MOV.U32 R145, RZ, RZ, R244 ;  /* 0x000000ffff917224 */ /* 0x000fe200078e00f4 */
[----:B------:R-:W-:Y:S01]  /*198f0*/  SHF.R.U32.HI R0, RZ, 0x8, R0 ;  /* 0x00000008ff007819 */ /* 0x000fe20000011600 */
[----:B------:R1:W-:Y:S01]  /*19900*/  MUFU.EX2 R244, R41 ;  /* 0x0000002900f47308 */ /* 0x0003e20000000800 */
[----:B------:R-:W-:Y:S02]  /*19910*/  IMAD.MOV.U32 R149, RZ, RZ, R144 ;  /* 0x000000ffff957224 */ /* 0x000fe400078e0090 */
[----:B------:R-:W-:Y:S01]  /*19920*/  FADD.FTZ R8, R8, R17 ;  /* 0x0000001108087221 */ /* 0x000fe20000010000 */
[----:B------:R-:W-:Y:S01]  /*19930*/  IMAD.MOV.U32 R144, RZ, RZ, R245 ;  /* 0x000000ffff907224 */ /* 0x000fe200078e00f5 */
[----:B------:R-:W-:Y:S01]  /*19940*/  LOP3.LUT R0, R0, 0xffff, RZ, 0xc0, !PT ;  /* 0x0000ffff00007812 */ /* 0x000fe200078ec0ff */
[----:B------:R-:W-:Y:S01]  /*19950*/  IMAD.MOV.U32 R245, RZ, RZ, R140 ;  /* 0x000000fffff57224 */ /* 0x000fe200078e008c */
[----:B------:R-:W-:Y:S01]  /*19960*/  PRMT R140, R109, 0x5410, R108 ;  /* 0x000054106d8c7816 */ /* 0x000fe2000000006c */
[----:B------:R-:W-:-:S02]  /*19970*/  IMAD.MOV.U32 R150, RZ, RZ, R250 ;  /* 0x000000ffff967224 */ /* 0x000fc400078e00fa */
[----:B------:R1:W4:Y:S02]  /*19980*/  MUFU.EX2 R250, R46 ;  /* 0x0000002e00fa7308 */ /* 0x0003240000000800 */
[----:B-1----:R-:W4:Y:S04]  /*19990*/  LDL.LU R41, [R1+0x3ec] ;  /* 0x0003ec0001297983 */ /* 0x002f280000300800 */
[----:B------:R1:W4:Y:S04]  /*199a0*/  LDL.LU.S16 R15, [R1+0x24c] ;  /* 0x00024c00010f7983 */ /* 0x0003280000300600 */
[----:B------:R-:W4:Y:S01]  /*199b0*/  LDL.LU R46, [R1+0x3e8] ;  /* 0x0003e800012e7983 */ /* 0x000f220000300800 */
[----:B--2---:R-:W-:-:S05]  /*199c0*/  @!P1 HADD2 R2, -R109.H0_H0, -RZ.H0_H0 ;  /* 0xa00000ff6d029230 */ /* 0x004fca0000000900 */
[----:B------:R-:W-:-:S04]  /*199d0*/  PRMT R6, R2, 0x7610, R6 ;  /* 0x0000761002067816 */ /* 0x000fc80000000006 */
[----:B------:R-:W-:Y:S02]  /*199e0*/  @!P1 PRMT R109, R6, 0x5410, RZ ;  /* 0x00005410066d9816 */ /* 0x000fe400000000ff */
[----:B------:R-:W-:Y:S02]  /*199f0*/  ISETP.LE.U32.AND P1, PT, R0, UR23, PT ;  /* 0x0000001700007c0c */ /* 0x000fe4000bf23070 */
[----:B------:R-:W-:-:S04]  /*19a00*/  F2FP.F16.F32.PACK_AB R0, R79, R159 ;  /* 0x0000009f4f00723e */ /* 0x000fc800000000ff */
[----:B------:R-:W-:Y:S01]  /*19a10*/  PRMT R106, R0, 0x7632, R106 ;  /* 0x00007632006a7816 */ /* 0x000fe2000000006a */
[----:B------:R-:W-:Y:S01]  /*19a20*/  FADD.FTZ R6, R58, R16 ;  /* 0x000000103a067221 */ /* 0x000fe20000010000 */
[----:B------:R-:W-:Y:S01]  /*19a30*/  IMAD.MOV.U32 R93, RZ, RZ, R149 ;  /* 0x000000ffff5d7224 */ /* 0x000fe200078e0095 */
[----:B------:R-:W-:Y:S01]  /*19a40*/  PRMT R107, R0, 0x7610, R107 ;  /* 0x00007610006b7816 */ /* 0x000fe2000000006b */
[----:B------:R-:W-:Y:S02]  /*19a50*/  IMAD.MOV.U32 R149, RZ, RZ, R150 ;  /* 0x000000ffff957224 */ /* 0x000fe400078e0096 */
[----:B------:R-:W-:Y:S02]  /*19a60*/  IMAD.MOV.U32 R150, RZ, RZ, R91 ;  /* 0x000000ffff967224 */ /* 0x000fe400078e005b */
[----:B------:R-:W-:Y:S01]  /*19a70*/  IMAD.MOV.U32 R91, RZ, RZ, R147 ;  /* 0x000000ffff5b7224 */ /* 0x000fe200078e0093 */
[----:B------:R-:W-:Y:S01]  /*19a80*/  PRMT R147, R107, 0x5410, R106 ;  /* 0x000054106b937816 */ /* 0x000fe2000000006a */
[----:B---3--:R-:W-:-:S05]  /*19a90*/  @!P6 HADD2 R30, -R108.H0_H0, -RZ.H0_H0 ;  /* 0xa00000ff6c1ee230 */ /* 0x008fca0000000900 */
[----:B------:R-:W-:-:S04]  /*19aa0*/  PRMT R17, R30, 0x7610, R17 ;  /* 0x000076101e117816 */ /* 0x000fc80000000011 */
[----:B------:R-:W-:Y:S02]  /*19ab0*/  @!P6 PRMT R108, R17, 0x5410, RZ ;  /* 0x00005410116ce816 */ /* 0x000fe400000000ff */
[----:B------:R1:W2:Y:S01]  /*19ac0*/  LDL.LU.S16 R17, [R1+0x250] ;  /* 0x0002500001117983 */ /* 0x0002a20000300600 */
[----:B----4-:R-:W-:-:S05]  /*19ad0*/  @!P1 HADD2 R23, -R106.H0_H0, -RZ.H0_H0 ;  /* 0xa00000ff6a179230 */ /* 0x010fca0000000900 */
[----:B------:R-:W-:-:S04]  /*19ae0*/  PRMT R16, R23, 0x7610, R16 ;  /* 0x0000761017107816 */ /* 0x000fc80000000010 */
[----:B------:R-:W-:Y:S02]  /*19af0*/  @!P1 PRMT R106, R16, 0x5410, RZ ;  /* 0x00005410106a9816 */ /* 0x000fe400000000ff */
[----:B------:R1:W3:Y:S01]  /*19b00*/  LDL.LU.S16 R16, [R1+0x254] ;  /* 0x0002540001107983 */ /* 0x0002e20000300600 */
[----:B------:R-:W-:Y:S02]  /*19b10*/  LOP3.LUT R2, R7, 0xff, RZ, 0xc0, !PT ;  /* 0x000000ff07027812 */ /* 0x000fe400078ec0ff */
[----:B------:R-:W-:Y:S02]  /*19b20*/  @!P4 PRMT R110, R10, 0x5410, RZ ;  /* 0x000054100a6ec816 */ /* 0x000fe400000000ff */
[----:B------:R-:W-:Y:S02]  /*19b30*/  ISETP.LE.U32.AND P4, PT, R2, UR23, PT ;  /* 0x0000001702007c0c */ /* 0x000fe4000bf83070 */
[----:B------:R-:W-:-:S04]  /*19b40*/  SHF.R.U32.HI R2, RZ, 0x8, R29 ;  /* 0x00000008ff027819 */ /* 0x000fc8000001161d */
[----:B------:R-:W-:-:S04]  /*19b50*/  LOP3.LUT R0, R2, 0xffff, RZ, 0xc0, !PT ;  /* 0x0000ffff02007812 */ /* 0x000fc800078ec0ff */
[----:B------:R-:W-:Y:S02]  /*19b60*/  ISETP.LE.U32.AND P6, PT, R0, UR23, PT ;  /* 0x0000001700007c0c */ /* 0x000fe4000bfc3070 */
[----:B------:R-:W-:Y:S01]  /*19b70*/  F2FP.F16.F32.PACK_AB R0, R250, R244 ;  /* 0x000000f4fa00723e */ /* 0x000fe200000000ff */
[----:B------:R-:W-:-:S03]  /*19b80*/  @!P4 HADD2 R28, -R107.H0_H0, -RZ.H0_H0 ;  /* 0xa00000ff6b1cc230 */ /* 0x000fc60000000900 */
[----:B------:R-:W-:Y:S02]  /*19b90*/  PRMT R105, R0, 0x7610, R105 ;  /* 0x0000761000697816 */ /* 0x000fe40000000069 */
[----:B------:R-:W-:Y:S01]  /*19ba0*/  PRMT R22, R28, 0x7610, R22 ;  /* 0x000076101c167816 */ /* 0x000fe20000000016 */
[----:B------:R-:W-:Y:S02]  /*19bb0*/  IMAD.MOV.U32 R92, RZ, RZ, R148 ;  /* 0x000000ffff5c7224 */ /* 0x000fe400078e0094 */
[----:B------:R-:W-:Y:S01]  /*19bc0*/  IMAD.MOV.U32 R73, RZ, RZ, R245 ;  /* 0x000000ffff497224 */ /* 0x000fe200078e00f5 */
[----:B------:R-:W-:Y:S01]  /*19bd0*/  @!P4 PRMT R107, R22, 0x5410, RZ ;  /* 0x00005410166bc816 */ /* 0x000fe200000000ff */
[----:B------:R-:W-:Y:S01]  /*19be0*/  IMAD.MOV.U32 R148, RZ, RZ, R251 ;  /* 0x000000ffff947224 */ /* 0x000fe200078e00fb */
[----:B------:R4:W-:Y:S01]  /*19bf0*/  MUFU.EX2 R245, R47 ;  /* 0x0000002f00f57308 */ /* 0x0009e20000000800 */
[----:B------:R-:W-:Y:S01]  /*19c00*/  ISETP.LE.U32.AND P4, PT, R14, UR23, PT ;  /* 0x000000170e007c0c */ /* 0x000fe2000bf83070 */
[----:B------:R-:W-:Y:S01]  /*19c10*/  @!P5 HADD2 R15, -R105.H0_H0, -RZ.H0_H0 ;  /* 0xa00000ff690fd230 */ /* 0x000fe20000000900 */
[----:B------:R-:W-:-:S05]  /*19c20*/  PRMT R104, R0, 0x7632, R104 ;  /* 0x0000763200687816 */ /* 0x000fca0000000068 */
[----:B------:R1:W2:Y:S01]  /*19c30*/  MUFU.EX2 R251, R44 ;  /* 0x0000002c00fb7308 */ /* 0x0002a20000000800 */
[--C-:B------:R-:W-:Y:S02]  /*19c40*/  SHF.R.U32.HI R0, RZ, 0x18, R7.reuse ;  /* 0x00000018ff007819 */ /* 0x100fe40000011607 */
[----:B------:R-:W-:Y:S01]  /*19c50*/  PRMT R14, R15, 0x7610, R14 ;  /* 0x000076100f0e7816 */ /* 0x000fe2000000000e */
[----:B------:R-:W-:Y:S01]  /*19c60*/  IMAD.MOV.U32 R90, RZ, RZ, R146 ;  /* 0x000000ffff5a7224 */ /* 0x000fe200078e0092 */
[----:B------:R-:W-:Y:S02]  /*19c70*/  PRMT R146, R105, 0x5410, R104 ;  /* 0x0000541069927816 */ /* 0x000fe40000000068 */
[----:B------:R-:W-:Y:S02]  /*19c80*/  @!P5 PRMT R105, R14, 0x5410, RZ ;  /* 0x000054100e69d816 */ /* 0x000fe400000000ff */
[----:B------:R-:W-:Y:S01]  /*19c90*/  ISETP.LE.U32.AND P5, PT, R0, UR23, PT ;  /* 0x0000001700007c0c */ /* 0x000fe2000bfa3070 */
[----:B----4-:R-:W4:Y:S01]  /*19ca0*/  LDL.LU R47, [R1+0x3e4] ;  /* 0x0003e400012f7983 */ /* 0x010f220000300800 */
[----:B------:R-:W-:-:S04]  /*19cb0*/  SHF.R.U32.HI R0, RZ, 0x10, R7 ;  /* 0x00000010ff007819 */ /* 0x000fc80000011607 */
[----:B------:R-:W-:Y:S01]  /*19cc0*/  LOP3.LUT R0, R0, 0xff, RZ, 0xc0, !PT ;  /* 0x000000ff00007812 */ /* 0x000fe200078ec0ff */
[----:B-1----:R-:W4:Y:S04]  /*19cd0*/  LDL.LU R44, [R1+0x3e0] ;  /* 0x0003e000012c7983 */ /* 0x002f280000300800 */
[----:B------:R1:W4:Y:S01]  /*19ce0*/  LDL.LU.S16 R15, [R1+0x260] ;  /* 0x00026000010f7983 */ /* 0x0003220000300600 */
[----:B------:R-:W-:Y:S02]  /*19cf0*/  IMAD.MOV.U32 R60, RZ, RZ, R92 ;  /* 0x000000ffff3c7224 */ /* 0x000fe400078e005c */
[----:B------:R-:W-:Y:S01]  /*19d00*/  IMAD.MOV.U32 R92, RZ, RZ, R73 ;  /* 0x000000ffff5c7224 */ /* 0x000fe200078e0049 */
[----:B------:R1:W4:Y:S01]  /*19d10*/  LDL.LU.S16 R14, [R1+0x26c] ;  /* 0x00026c00010e7983 */ /* 0x0003220000300600 */
[----:B------:R-:W-:-:S02]  /*19d20*/  IMAD.MOV.U32 R73, RZ, RZ, R145 ;  /* 0x000000ffff497224 */ /* 0x000fc400078e0091 */
[----:B--2---:R-:W-:-:S05]  /*19d30*/  @!P6 HADD2 R17, -R104.H0_H0, -RZ.H0_H0 ;  /* 0xa00000ff6811e230 */ /* 0x004fca0000000900 */
[----:B------:R-:W-:-:S04]  /*19d40*/  PRMT R2, R17, 0x7610, R2 ;  /* 0x0000761011027816 */ /* 0x000fc80000000002 */
[----:B------:R-:W-:Y:S02]  /*19d50*/  @!P6 PRMT R104, R2, 0x5410, RZ ;  /* 0x000054100268e816 */ /* 0x000fe400000000ff */
[----:B------:R-:W-:Y:S02]  /*19d60*/  ISETP.LE.U32.AND P6, PT, R0, UR23, PT ;  /* 0x0000001700007c0c */ /* 0x000fe4000bfc3070 */
[----:B------:R-:W-:-:S04]  /*19d70*/  F2FP.F16.F32.PACK_AB R0, R251, R245 ;  /* 0x000000f5fb00723e */ /* 0x000fc800000000ff */
[----:B------:R-:W-:Y:S01]  /*19d80*/  PRMT R103, R0, 0x7610, R103 ;  /* 0x0000761000677816 */ /* 0x000fe20000000067 */
[----:B------:R-:W-:-:S04]  /*19d90*/  FADD.FTZ R2, R12, R8 ;  /* 0x000000080c027221 */ /* 0x000fc80000010000 */
[----:B---3--:R-:W-:Y:S01]  /*19da0*/  @!P2 HADD2 R16, -R103.H0_H0, -RZ.H0_H0 ;  /* 0xa00000ff6710a230 */ /* 0x008fe20000000900 */
[----:B------:R-:W-:-:S04]  /*19db0*/  PRMT R102, R0, 0x7632, R102 ;  /* 0x0000763200667816 */ /* 0x000fc80000000066 */
[----:B------:R-:W-:Y:S02]  /*19dc0*/  PRMT R8, R16, 0x7610, R8 ;  /* 0x0000761010087816 */ /* 0x000fe40000000008 */
[----:B------:R-:W-:Y:S02]  /*19dd0*/  PRMT R145, R103, 0x5410, R102 ;  /* 0x0000541067917816 */ /* 0x000fe40000000066 */
[----:B------:R-:W-:Y:S02]  /*19de0*/  @!P2 PRMT R103, R8, 0x5410, RZ ;  /* 0x000054100867a816 */ /* 0x000fe400000000ff */
[----:B------:R1:W2:Y:S01]  /*19df0*/  LDL.LU.S16 R8, [R1+0x274] ;  /* 0x0002740001087983 */ /* 0x0002a20000300600 */
[----:B------:R-:W-:Y:S01]  /*19e00*/  LOP3.LUT R0, R5, 0xff, RZ, 0xc0, !PT ;  /* 0x000000ff05007812 */ /* 0x000fe200078ec0ff */
[----:B------:R-:W-:Y:S03]  /*19e10*/  MUFU.EX2 R238, R238 ;  /* 0x000000ee00ee7308 */ /* 0x000fe60000000800 */
[----:B------:R-:W-:-:S02]  /*19e20*/  ISETP.LE.U32.AND P2, PT, R0, UR23, PT ;  /* 0x0000001700007c0c */ /* 0x000fc4000bf43070 */
[----:B------:R-:W-:-:S03]  /*19e30*/  LOP3.LUT R0, R5, 0xffff, RZ, 0xc0, !PT ;  /* 0x0000ffff05007812 */ /* 0x000fc600078ec0ff */
[----:B------:R-:W3:Y:S01]  /*19e40*/  MUFU.EX2 R227, R227 ;  /* 0x000000e300e37308 */ /* 0x000ee20000000800 */
[----:B------:R-:W-:-:S04]  /*19e50*/  SHF.R.U32.HI R0, RZ, 0x8, R0 ;  /* 0x00000008ff007819 */ /* 0x000fc80000011600 */
[----:B------:R-:W-:Y:S01]  /*19e60*/  LOP3.LUT R0, R0, 0xffff, RZ, 0xc0, !PT ;  /* 0x0000ffff00007812 */ /* 0x000fe200078ec0ff */
[----:B------:R-:W-:-:S04]  /*19e70*/  FADD.FTZ R13, R48, R13 ;  /* 0x0000000d300d7221 */ /* 0x000fc80000010000 */
[----:B------:R-:W-:Y:S01]  /*19e80*/  FADD.FTZ R10, R51, R13 ;  /* 0x0000000d330a7221 */ /* 0x000fe20000010000 */
[----:B----4-:R-:W-:-:S05]  /*19e90*/  @!P3 HADD2 R15, -R102.H0_H0, -RZ.H0_H0 ;  /* 0xa00000ff660fb230 */ /* 0x010fca0000000900 */
[----:B------:R-:W-:-:S04]  /*19ea0*/  PRMT R3, R15, 0x7610, R3 ;  /* 0x000076100f037816 */ /* 0x000fc80000000003 */
[----:B------:R-:W-:Y:S02]  /*19eb0*/  @!P3 PRMT R102, R3, 0x5410, RZ ;  /* 0x000054100366b816 */ /* 0x000fe400000000ff */
[----:B------:R-:W-:Y:S02]  /*19ec0*/  ISETP.LE.U32.AND P3, PT, R0, UR23, PT ;  /* 0x0000001700007c0c */ /* 0x000fe4000bf63070 */
[----:B---3--:R-:W-:-:S04]  /*19ed0*/  F2FP.F16.F32.PACK_AB R0, R227, R238 ;  /* 0x000000eee300723e */ /* 0x008fc800000000ff */
[----:B------:R-:W-:Y:S01]  /*19ee0*/  PRMT R100, R0, 0x7632, R100 ;  /* 0x0000763200647816 */ /* 0x000fe20000000064 */
[----:B------:R-:W-:Y:S02]  /*19ef0*/  FADD.FTZ R3, R59, R10 ;  /* 0x0000000a3b037221 */ /* 0x000fe40000010000 */
[----:B------:R1:W3:Y:S04]  /*19f00*/  LDL.LU.S16 R10, [R1+0x278] ;  /* 0x00027800010a7983 */ /* 0x0002e80000300600 */
[----:B--2---:R-:W-:-:S05]  /*19f10*/  @!P3 HADD2 R8, -R100.H0_H0, -RZ.H0_H0 ;  /* 0xa00000ff6408b230 */ /* 0x004fca0000000900 */
[----:B------:R-:W-:Y:S02]  /*19f20*/  PRMT R12, R8, 0x7610, R12 ;  /* 0x00007610080c7816 */ /* 0x000fe4000000000c */
[----:B------:R1:W2:Y:S01]  /*19f30*/  LDL.LU.S16 R8, [R1+0x284] ;  /* 0x0002840001087983 */ /* 0x0002a20000300600 */
[----:B------:R-:W-:Y:S01]  /*19f40*/  PRMT R101, R0, 0x7610, R101 ;  /* 0x0000761000657816 */ /* 0x000fe20000000065 */
[----:B------:R-:W-:Y:S04]  /*19f50*/  MUFU.EX2 R223, R223 ;  /* 0x000000df00df7308 */ /* 0x000fe80000000800 */
[----:B------:R-:W-:Y:S02]  /*19f60*/  @!P2 HADD2 R14, -R101.H0_H0, -RZ.H0_H0 ;  /* 0xa00000ff650ea230 */ /* 0x000fe40000000900 */
[----:B------:R-:W-:-:S02]  /*19f70*/  IMAD.MOV.U32 R57, RZ, RZ, R60 ;  /* 0x000000ffff397224 */ /* 0x000fc400078e003c */
[----:B------:R-:W4:Y:S01]  /*19f80*/  MUFU.EX2 R219, R219 ;  /* 0x000000db00db7308 */ /* 0x000f220000000800 */
[----:B------:R-:W-:Y:S01]  /*19f90*/  PRMT R13, R14, 0x7610, R13 ;  /* 0x000076100e0d7816 */ /* 0x000fe2000000000d */
[----:B------:R-:W-:Y:S01]  /*19fa0*/  IMAD.MOV.U32 R60, RZ, RZ, R149 ;  /* 0x000000ffff3c7224 */ /* 0x000fe200078e0095 */
[----:B------:R-:W-:Y:S02]  /*19fb0*/  LOP3.LUT R0, R20, 0xff, RZ, 0xc0, !PT ;  /* 0x000000ff14007812 */ /* 0x000fe400078ec0ff */
[----:B------:R-:W-:Y:S02]  /*19fc0*/  PRMT R149, R101, 0x5410, R100 ;  /* 0x0000541065957816 */ /* 0x000fe40000000064 */
[----:B------:R-:W-:Y:S01]  /*19fd0*/  @!P2 PRMT R101, R13, 0x5410, RZ ;  /* 0x000054100d65a816 */ /* 0x000fe200000000ff */
[----:B------:R-:W-:Y:S01]  /*19fe0*/  MUFU.EX2 R222, R222 ;  /* 0x000000de00de7308 */ /* 0x000fe20000000800 */
[----:B------:R-:W-:Y:S02]  /*19ff0*/  ISETP.LE.U32.AND P2, PT, R0, UR23, PT ;  /* 0x0000001700007c0c */ /* 0x000fe4000bf43070 */
[----:B------:R-:W-:-:S05]  /*1a000*/  SHF.R.U32.HI R0, RZ, 0x8, R21 ;  /* 0x00000008ff007819 */ /* 0x000fca0000011615 */
[----:B------:R-:W1:Y:S01]  /*1a010*/  MUFU.EX2 R216, R216 ;  /* 0x000000d800d87308 */ /* 0x000e620000000800 */
[----:B------:R-:W-:Y:S02]  /*1a020*/  LOP3.LUT R0, R0, 0xffff, RZ, 0xc0, !PT ;  /* 0x0000ffff00007812 */ /* 0x000fe400078ec0ff */
[----:B------:R-:W-:Y:S02]  /*1a030*/  @!P3 PRMT R100, R12, 0x5410, RZ ;  /* 0x000054100c64b816 */ /* 0x000fe400000000ff */
[----:B------:R-:W-:Y:S02]  /*1a040*/  ISETP.LE.U32.AND P3, PT, R0, UR23, PT ;  /* 0x0000001700007c0c */ /* 0x000fe4000bf63070 */
[----:B----4-:R-:W-:-:S04]  /*1a050*/  F2FP.F16.F32.PACK_AB R0, R219, R223 ;  /* 0x000000dfdb00723e */ /* 0x010fc800000000ff */
[----:B------:R-:W-:Y:S02]  /*1a060*/  PRMT R99, R0, 0x7610, R99 ;  /* 0x0000761000637816 */ /* 0x000fe40000000063 */
[----:B-1----:R-:W-:Y:S01]  /*1a070*/  F2FP.F16.F32.PACK_AB R124, R216, R222 ;  /* 0x000000ded87c723e */ /* 0x002fe200000000ff */
[----:B------:R-:W-:Y:S01]  /*1a080*/  FADD.FTZ R4, R9, R4 ;  /* 0x0000000409047221 */ /* 0x000fe20000010000 */
[----:B------:R-:W-:Y:S01]  /*1a090*/  IMAD.MOV.U32 R61, RZ, RZ, R57 ;  /* 0x000000ffff3d7224 */ /* 0x000fe200078e0039 */
[----:B------:R-:W-:Y:S01]  /*1a0a0*/  PRMT R98, R0, 0x7632, R98 ;  /* 0x0000763200627816 */ /* 0x000fe20000000062 */
[----:B------:R1:W-:Y:S01]  /*1a0b0*/  MUFU.EX2 R130, R45 ;  /* 0x0000002d00827308 */ /* 0x0003e20000000800 */
[----:B------:R-:W-:Y:S02]  /*1a0c0*/  IMAD.MOV.U32 R57, RZ, RZ, R60 ;  /* 0x000000ffff397224 */ /* 0x000fe400078e003c */
[----:B---3--:R-:W-:Y:S02]  /*1a0d0*/  @!P4 HADD2 R10, -R99.H0_H0, -RZ.H0_H0 ;  /* 0xa00000ff630ac230 */ /* 0x008fe40000000900 */
[----:B------:R-:W-:Y:S01]  /*1a0e0*/  FADD.FTZ R163, R62, R6 ;  /* 0x000000063ea37221 */ /* 0x000fe20000010000 */
[----:B------:R-:W-:-:S02]  /*1a0f0*/  IMAD.MOV.U32 R60, RZ, RZ, R92 ;  /* 0x000000ffff3c7224 */ /* 0x000fc400078e005c */
[----:B------:R-:W-:Y:S01]  /*1a100*/  PRMT R9, R10, 0x7610, R9 ;  /* 0x000076100a097816 */ /* 0x000fe20000000009 */
[----:B------:R-:W-:Y:S01]  /*1a110*/  IMAD.MOV.U32 R92, RZ, RZ, R150 ;  /* 0x000000ffff5c7224 */ /* 0x000fe200078e0096 */
[----:B------:R3:W-:Y:S01]  /*1a120*/  MUFU.EX2 R131, R42 ;  /* 0x0000002a00837308 */ /* 0x0007e20000000800 */
[----:B------:R-:W-:Y:S01]  /*1a130*/  SHF.R.U32.HI R0, RZ, 0x18, R5 ;  /* 0x00000018ff007819 */ /* 0x000fe20000011605 */
[----:B-1----:R-:W4:Y:S01]  /*1a140*/  LDL.LU R45, [R1+0x3dc] ;  /* 0x0003dc00012d7983 */ /* 0x002f220000300800 */
[----:B------:R-:W-:-:S03]  /*1a150*/  PRMT R150, R99, 0x5410, R98 ;  /* 0x0000541063967816 */ /* 0x000fc60000000062 */
[----:B------:R1:W4:Y:S01]  /*1a160*/  LDL.LU.S16 R12, [R1+0x288] ;  /* 0x00028800010c7983 */ /* 0x0003220000300600 */
[----:B------:R-:W-:Y:S01]  /*1a170*/  @!P4 PRMT R99, R9, 0x5410, RZ ;  /* 0x000054100963c816 */ /* 0x000fe200000000ff */
[----:B------:R1:W-:Y:S01]  /*1a180*/  MUFU.EX2 R240, R43 ;  /* 0x0000002b00f07308 */ /* 0x0003e20000000800 */
[----:B------:R-:W-:Y:S02]  /*1a190*/  @P2 PRMT R229, R124, 0x7610, R229 ;  /* 0x000076107ce52816 */ /* 0x000fe400000000e5 */
[----:B------:R-:W-:Y:S01]  /*1a1a0*/  ISETP.LE.U32.AND P4, PT, R0, UR23, PT ;  /* 0x0000001700007c0c */ /* 0x000fe2000bf83070 */
[----:B---3--:R-:W3:Y:S04]  /*1a1b0*/  LDL.LU R42, [R1+0x3d8] ;  /* 0x0003d800012a7983 */ /* 0x008ee80000300800 */
[----:B------:R2:W3:Y:S01]  /*1a1c0*/  LDL.LU.S16 R10, [R1+0x28c] ;  /* 0x00028c00010a7983 */ /* 0x0004e20000300600 */
[----:B------:R-:W-:-:S03]  /*1a1d0*/  SHF.R.U32.HI R0, RZ, 0x10, R5 ;  /* 0x00000010ff007819 */ /* 0x000fc60000011605 */
[----:B------:R2:W3:Y:S04]  /*1a1e0*/  LDL.LU.S16 R9, [R1+0x290] ;  /* 0x0002900001097983 */ /* 0x0004e80000300600 */
[----:B-1----:R-:W3:Y:S01]  /*1a1f0*/  LDL.LU R43, [R1+0x3d4] ;  /* 0x0003d400012b7983 */ /* 0x002ee20000300800 */
        /* <DEDUP_REMOVED lines=13> */
[----:B--2---:R-:W-:-:S05]  /*1a2d0*/  @!P2 HADD2 R8, -R124.H0_H0, -RZ.H0_H0 ;  /* 0xa00000ff7c08a230 */ /* 0x004fca0000000900 */
[----:B------:R-:W-:Y:S02]  /*1a2e0*/  PRMT R6, R8, 0x7610, R6 ;  /* 0x0000761008067816 */ /* 0x000fe40000000006 */
[----:B------:R1:W2:Y:S02]  /*1a2f0*/  LDL.LU.S16 R8, [R1+0x29c] ;  /* 0x00029c0001087983 */ /* 0x0002a40000300600 */
[----:B------:R-:W-:Y:S02]  /*1a300*/  @!P2 PRMT R229, R6, 0x5410, RZ ;  /* 0x0000541006e5a816 */ /* 0x000fe400000000ff */
[----:B------:R1:W2:Y:S04]  /*1a310*/  LDL.LU.S16 R6, [R1+0x298] ;  /* 0x0002980001067983 */ /* 0x0002a80000300600 */
[----:B------:R1:W2:Y:S04]  /*1a320*/  LDL.LU.S16 R5, [R1+0x294] ;  /* 0x0002940001057983 */ /* 0x0002a80000300600 */
[----:B------:R-:W2:Y:S04]  /*1a330*/  LDL.LU R52, [R1+0x2bc] ;  /* 0x0002bc0001347983 */ /* 0x000ea80000300800 */
[----:B------:R-:W2:Y:S04]  /*1a340*/  LDL.LU R63, [R1+0x2b4] ;  /* 0x0002b400013f7983 */ /* 0x000ea80000300800 */
[----:B------:R-:W2:Y:S04]  /*1a350*/  LDL.LU R61, [R1+0x2d8] ;  /* 0x0002d800013d7983 */ /* 0x000ea80000300800 */
[----:B------:R-:W2:Y:S04]  /*1a360*/  LDL.LU R92, [R1+0x2d0] ;  /* 0x0002d000015c7983 */ /* 0x000ea80000300800 */
[----:B------:R-:W2:Y:S04]  /*1a370*/  LDL R93, [R1+0x2a4] ;  /* 0x0002a400015d7983 */ /* 0x000ea80000100800 */
[----:B------:R-:W2:Y:S01]  /*1a380*/  LDL R57, [R1+0x2a0] ;  /* 0x0002a00001397983 */ /* 0x000ea20000100800 */
[----:B------:R-:W1:Y:S01]  /*1a390*/  MUFU.EX2 R226, R226 ;  /* 0x000000e200e27308 */ /* 0x000e620000000800 */
[----:B------:R-:W-:-:S04]  /*1a3a0*/  LOP3.LUT R0, R0, 0xff, RZ, 0xc0, !PT ;  /* 0x000000ff00007812 */ /* 0x000fc800078ec0ff */
[----:B------:R-:W-:Y:S02]  /*1a3b0*/  ISETP.LE.U32.AND P2, PT, R0, UR23, PT ;  /* 0x0000001700007c0c */ /* 0x000fe4000bf43070 */
[----:B------:R-:W-:Y:S02]  /*1a3c0*/  ISETP.LE.U32.AND P1, PT, R11, UR23, PT ;  /* 0x000000170b007c0c */ /* 0x000fe4000bf23070 */
[----:B-1----:R-:W-:-:S04]  /*1a3d0*/  F2FP.F16.F32.PACK_AB R0, R226, R240 ;  /* 0x000000f0e200723e */ /* 0x002fc800000000ff */
[C---:B------:R-:W-:Y:S02]  /*1a3e0*/  PRMT R94, R0.reuse, 0x7632, R94 ;  /* 0x00007632005e7816 */ /* 0x040fe4000000005e */
[----:B------:R-:W-:Y:S01]  /*1a3f0*/  PRMT R95, R0, 0x7610, R95 ;  /* 0x00007610005f7816 */ /* 0x000fe2000000005f */
[----:B------:R-:W-:Y:S01]  /*1a400*/  USHF.L.U32 UR7, UR6, 0x2, URZ ;  /* 0x0000000206077899 */ /* 0x000fe2000800063f */
[----:B------:R-:W-:Y:S02]  /*1a410*/  FADD.FTZ R161, R18, R2 ;  /* 0x0000000212a17221 */ /* 0x000fe40000010000 */
[----:B------:R-:W-:Y:S01]  /*1a420*/  PRMT R148, R95, 0x5410, R94 ;  /* 0x000054105f947816 */ /* 0x000fe2000000005e */
[----:B----4-:R-:W-:Y:S01]  /*1a430*/  @!P1 HADD2 R12, -R124.H1_H1, -RZ.H0_H0 ;  /* 0xa00000ff7c0c9230 */ /* 0x010fe20000000d00 */
[----:B------:R-:W-:-:S04]  /*1a440*/  F2FP.F16.F32.PACK_AB R2, R131, R130 ;  /* 0x000000828302723e */ /* 0x000fc800000000ff */
[----:B------:R-:W-:Y:S02]  /*1a450*/  PRMT R11, R12, 0x7610, R11 ;  /* 0x000076100c0b7816 */ /* 0x000fe4000000000b */
[----:B------:R-:W-:Y:S02]  /*1a460*/  PRMT R96, R2, 0x7632, R96 ;  /* 0x0000763202607816 */ /* 0x000fe40000000060 */
[----:B------:R-:W-:Y:S01]  /*1a470*/  @P1 PRMT R212, R124, 0x7632, R212 ;  /* 0x000076327cd41816 */ /* 0x000fe200000000d4 */
[----:B---3--:R-:W-:Y:S01]  /*1a480*/  @!P3 HADD2 R10, -R98.H0_H0, -RZ.H0_H0 ;  /* 0xa00000ff620ab230 */ /* 0x008fe20000000900 */
[----:B------:R-:W-:Y:S02]  /*1a490*/  @!P1 PRMT R212, R11, 0x5410, RZ ;  /* 0x000054100bd49816 */ /* 0x000fe400000000ff */
[----:B------:R-:W-:Y:S02]  /*1a4a0*/  PRMT R97, R2, 0x7610, R97 ;  /* 0x0000761002617816 */ /* 0x000fe40000000061 */
[----:B------:R-:W-:Y:S01]  /*1a4b0*/  PRMT R7, R10, 0x7610, R7 ;  /* 0x000076100a077816 */ /* 0x000fe20000000007 */
[----:B------:R-:W-:Y:S01]  /*1a4c0*/  FADD.FTZ R158, R64, R3 ;  /* 0x00000003409e7221 */ /* 0x000fe20000010000 */
[----:B------:R-:W-:Y:S01]  /*1a4d0*/  PRMT R144, R97, 0x5410, R96 ;  /* 0x0000541061907816 */ /* 0x000fe20000000060 */
[----:B------:R-:W-:Y:S01]  /*1a4e0*/  STG.E.U16 desc[UR32][R40.64+-0x100], R246 ;  /* 0xffff00f628007986 */ /* 0x000fe2000c101520 */
[----:B------:R-:W-:-:S03]  /*1a4f0*/  @!P6 HADD2 R9, -R97.H0_H0, -RZ.H0_H0 ;  /* 0xa00000ff6109e230 */ /* 0x000fc60000000900 */
[----:B------:R-:W-:Y:S04]  /*1a500*/  STG.E.U16 desc[UR32][R40.64+-0xfe], R243 ;  /* 0xffff02f328007986 */ /* 0x000fe8000c101520 */
[----:B------:R-:W-:Y:S04]  /*1a510*/  STG.E.U16 desc[UR32][R46.64+-0x100], R237 ;  /* 0xffff00ed2e007986 */ /* 0x000fe8000c101520 */
[----:B------:R-:W-:Y:S04]  /*1a520*/  STG.E.U16 desc[UR32][R46.64+-0xfe], R241 ;  /* 0xffff02f12e007986 */ /* 0x000fe8000c101520 */
[----:B------:R-:W-:Y:S04]  /*1a530*/  STG.E.U16 desc[UR32][R44.64+-0x100], R27 ;  /* 0xffff001b2c007986 */ /* 0x000fe8000c101520 */
[----:B------:R1:W-:Y:S01]  /*1a540*/  STG.E.U16 desc[UR32][R44.64+-0xfe], R26 ;  /* 0xffff021a2c007986 */ /* 0x0003e2000c101520 */
[--C-:B------:R-:W-:Y:S01]  /*1a550*/  FADD.FTZ R162, R19, R4.reuse ;  /* 0x0000000413a27221 */ /* 0x100fe20000010000 */
[----:B------:R-:W-:-:S04]  /*1a560*/  PRMT R4, R9, 0x7610, R4 ;  /* 0x0000761009047816 */ /* 0x000fc80000000004 */
[----:B------:R-:W-:Y:S02]  /*1a570*/  @!P6 PRMT R97, R4, 0x5410, RZ ;  /* 0x000054100461e816 */ /* 0x000fe400000000ff */
[----:B------:R-:W-:Y:S01]  /*1a580*/  @!P3 PRMT R98, R7, 0x5410, RZ ;  /* 0x000054100762b816 */ /* 0x000fe200000000ff */
[----:B------:R-:W-:Y:S02]  /*1a590*/  IMAD.MOV.U32 R55, RZ, RZ, R217 ;  /* 0x000000ffff377224 */ /* 0x000fe400078e00d9 */
[----:B--2---:R-:W-:-:S05]  /*1a5a0*/  @!P4 HADD2 R5, -R94.H0_H0, -RZ.H0_H0 ;  /* 0xa00000ff5e05c230 */ /* 0x004fca0000000900 */
[----:B------:R-:W-:-:S04]  /*1a5b0*/  PRMT R0, R5, 0x7610, R0 ;  /* 0x0000761005007816 */ /* 0x000fc80000000000 */
[----:B------:R-:W-:Y:S01]  /*1a5c0*/  @!P4 PRMT R94, R0, 0x5410, RZ ;  /* 0x00005410005ec816 */ /* 0x000fe200000000ff */
[----:B------:R-:W-:Y:S02]  /*1a5d0*/  IMAD.U32 R0, RZ, RZ, UR35 ;  /* 0x00000023ff007e24 */ /* 0x000fe4000f8e00ff */
[----:B------:R-:W-:-:S03]  /*1a5e0*/  @!P2 HADD2 R6, -R95.H0_H0, -RZ.H0_H0 ;  /* 0xa00000ff5f06a230 */ /* 0x000fc60000000900 */
[----:B------:R-:W-:Y:S01]  /*1a5f0*/  LOP3.LUT R0, R139, UR7, R0, 0x96, !PT ;  /* 0x000000078b007c12 */ /* 0x000fe2000f8e9600 */
[----:B------:R-:W-:Y:S01]  /*1a600*/  @!P5 HADD2 R8, -R96.H0_H0, -RZ.H0_H0 ;  /* 0xa00000ff6008d230 */ /* 0x000fe20000000900 */
[----:B------:R-:W-:-:S03]  /*1a610*/  PRMT R2, R6, 0x7610, R2 ;  /* 0x0000761006027816 */ /* 0x000fc60000000002 */
[----:B------:R-:W-:Y:S01]  /*1a620*/  IMAD.WIDE.U32 R10, R0, -0x326172a9, RZ ;  /* 0xcd9e8d57000a7825 */ /* 0x000fe200078e00ff */
[----:B------:R-:W-:Y:S02]  /*1a630*/  @!P2 PRMT R95, R2, 0x5410, RZ ;  /* 0x00005410025fa816 */ /* 0x000fe400000000ff */
[----:B------:R-:W-:Y:S02]  /*1a640*/  PRMT R3, R8, 0x7610, R3 ;  /* 0x0000761008037816 */ /* 0x000fe40000000003 */
[----:B------:R-:W-:Y:S02]  /*1a650*/  LOP3.LUT R2, R11, UR21, R90, 0x96, !PT ;  /* 0x000000150b027c12 */ /* 0x000fe4000f8e965a */
[----:B------:R-:W-:Y:S02]  /*1a660*/  LOP3.LUT R0, R205, UR20, R138, 0x96, !PT ;  /* 0x00000014cd007c12 */ /* 0x000fe4000f8e968a */
[----:B------:R-:W-:Y:S01]  /*1a670*/  @!P5 PRMT R96, R3, 0x5410, RZ ;  /* 0x000054100360d816 */ /* 0x000fe200000000ff */
[----:B------:R-:W-:-:S04]  /*1a680*/  IMAD.WIDE.U32 R2, R2, -0x2daee0ad, RZ ;  /* 0xd2511f5302027825 */ /* 0x000fc800078e00ff */
[----:B-1----:R-:W-:Y:S01]  /*1a690*/  IMAD.WIDE.U32 R26, R0, -0x326172a9, RZ ;  /* 0xcd9e8d57001a7825 */ /* 0x002fe200078e00ff */
[----:B------:R-:W-:-:S04]  /*1a6a0*/  LOP3.LUT R0, R3, UR18, R204, 0x96, !PT ;  /* 0x0000001203007c12 */ /* 0x000fc8000f8e96cc */
[----:B------:R-:W-:Y:S01]  /*1a6b0*/  LOP3.LUT R3, R27, UR19, R10, 0x96, !PT ;  /* 0x000000131b037c12 */ /* 0x000fe2000f8e960a */
[----:B------:R-:W-:-:S04]  /*1a6c0*/  IMAD.WIDE.U32 R8, R0, -0x326172a9, RZ ;  /* 0xcd9e8d5700087825 */ /* 0x000fc800078e00ff */
[----:B------:R-:W-:-:S05]  /*1a6d0*/  IMAD.WIDE.U32 R4, R3, -0x2daee0ad, RZ ;  /* 0xd2511f5303047825 */ /* 0x000fca00078e00ff */
        /* <DEDUP_REMOVED lines=12> */
[----:B------:R-:W-:Y:S02]  /*1a7a0*/  SHF.R.U32.HI R5, RZ, 0x10, R2 ;  /* 0x00000010ff057819 */ /* 0x000fe40000011602 */
[----:B------:R-:W-:Y:S02]  /*1a7b0*/  LOP3.LUT R4, R3, UR39, R4, 0x96, !PT ;  /* 0x0000002703047c12 */ /* 0x000fe4000f8e9604 */
[----:B------:R-:W-:Y:S02]  /*1a7c0*/  LOP3.LUT R6, R2, 0xff, RZ, 0xc0, !PT ;  /* 0x000000ff02067812 */ /* 0x000fe400078ec0ff */
[----:B------:R-:W-:-:S02]  /*1a7d0*/  SHF.R.U32.HI R3, RZ, 0x18, R2 ;  /* 0x00000018ff037819 */ /* 0x000fc40000011602 */
[----:B------:R-:W-:Y:S02]  /*1a7e0*/  SHF.R.U32.HI R2, RZ, 0x8, R0 ;  /* 0x00000008ff027819 */ /* 0x000fe40000011600 */
[----:B------:R-:W-:Y:S02]  /*1a7f0*/  LOP3.LUT R0, R5, 0xff, RZ, 0xc0, !PT ;  /* 0x000000ff05007812 */ /* 0x000fe400078ec0ff */
[----:B------:R-:W-:Y:S01]  /*1a800*/  PRMT R7, R6, 0x5410, R2 ;  /* 0x0000541006077816 */ /* 0x000fe20000000002 */
[----:B------:R-:W-:Y:S01]  /*1a810*/  IMAD.MOV.U32 R2, RZ, RZ, 0x7054 ;  /* 0x00007054ff027424 */ /* 0x000fe200078e00ff */
[----:B------:R-:W-:Y:S01]  /*1a820*/  PRMT R6, R0, 0x5410, R3 ;  /* 0x0000541000067816 */ /* 0x000fe20000000003 */
[----:B------:R-:W-:-:S05]  /*1a830*/  IMAD.U32 R0, RZ, RZ, UR23 ;  /* 0x00000017ff007e24 */ /* 0x000fca000f8e00ff */
[----:B------:R-:W-:Y:S02]  /*1a840*/  PRMT R0, R0, R2, UR23 ;  /* 0x0000001700007e16 */ /* 0x000fe40008000002 */
[----:B------:R-:W-:-:S04]  /*1a850*/  LOP3.LUT R2, R4, 0xffff, RZ, 0xc0, !PT ;  /* 0x0000ffff04027812 */ /* 0x000fc800078ec0ff */
[----:B------:R-:W-:Y:S02]  /*1a860*/  SHF.R.U32.HI R3, RZ, 0x8, R2 ;  /* 0x00000008ff037819 */ /* 0x000fe40000011602 */
[----:B------:R-:W-:-:S04]  /*1a870*/  LOP3.LUT R2, R4, 0xff, RZ, 0xc0, !PT ;  /* 0x000000ff04027812 */ /* 0x000fc800078ec0ff */
[----:B------:R-:W-:Y:S02]  /*1a880*/  PRMT R5, R2, 0x5410, R3 ;  /* 0x0000541002057816 */ /* 0x000fe40000000003 */
[--C-:B------:R-:W-:Y:S02]  /*1a890*/  SHF.R.U32.HI R3, RZ, 0x10, R4.reuse ;  /* 0x00000010ff037819 */ /* 0x100fe40000011604 */
[----:B------:R-:W-:Y:S02]  /*1a8a0*/  SHF.R.U32.HI R4, RZ, 0x18, R4 ;  /* 0x00000018ff047819 */ /* 0x000fe40000011604 */
[----:B------:R-:W-:-:S04]  /*1a8b0*/  LOP3.LUT R3, R3, 0xff, RZ, 0xc0, !PT ;  /* 0x000000ff03037812 */ /* 0x000fc800078ec0ff */
[----:B------:R-:W-:Y:S02]  /*1a8c0*/  PRMT R3, R3, 0x5410, R4 ;  /* 0x0000541003037816 */ /* 0x000fe40000000004 */
[----:B------:R-:W-:-:S03]  /*1a8d0*/  HSET2.LE.AND R2, R7, R0, PT ;  /* 0x0000000007027233 */ /* 0x000fc60003803000 */
[--C-:B------:R-:W-:Y:S02]  /*1a8e0*/  HSET2.LE.AND R3, R3, R0.reuse, PT ;  /* 0x0000000003037233 */ /* 0x100fe40003803000 */
[----:B------:R-:W-:Y:S02]  /*1a8f0*/  LOP3.LUT R14, R2, R52, RZ, 0xc0, !PT ;  /* 0x00000034020e7212 */ /* 0x000fe400078ec0ff */
[--C-:B------:R-:W-:Y:S02]  /*1a900*/  HSET2.LE.AND R2, R6, R0.reuse, PT ;  /* 0x0000000006027233 */ /* 0x100fe40003803000 */
[----:B------:R-:W-:Y:S01]  /*1a910*/  LOP3.LUT R13, R3, R92, RZ, 0xc0, !PT ;  /* 0x0000005c030d7212 */ /* 0x000fe200078ec0ff */
[----:B------:R-:W-:Y:S01]  /*1a920*/  IMAD.WIDE.U32 R92, R93, -0x326172a9, RZ ;  /* 0xcd9e8d575d5c7825 */ /* 0x000fe200078e00ff */
[----:B------:R-:W-:Y:S02]  /*1a930*/  HSET2.LE.AND R4, R5, R0, PT ;  /* 0x0000000005047233 */ /* 0x000fe40003803000 */
[----:B------:R-:W-:-:S02]  /*1a940*/  LOP3.LUT R15, R2, R63, RZ, 0xc0, !PT ;  /* 0x0000003f020f7212 */ /* 0x000fc400078ec0ff */
[----:B------:R-:W-:Y:S01]  /*1a950*/  LOP3.LUT R2, R93, R57, RZ, 0x3c, !PT ;  /* 0x000000395d027212 */ /* 0x000fe200078e3cff */
[----:B------:R-:W-:Y:S01]  /*1a960*/  IMAD.MOV.U32 R57, RZ, RZ, R60 ;  /* 0x000000ffff397224 */ /* 0x000fe200078e003c */
[----:B------:R-:W-:Y:S01]  /*1a970*/  LOP3.LUT R12, R4, R61, RZ, 0xc0, !PT ;  /* 0x0000003d040c7212 */ /* 0x000fe200078ec0ff */
[----:B------:R-:W2:Y:S04]  /*1a980*/  LDL.LU R60, [R1+0x130] ;  /* 0x00013000013c7983 */ /* 0x000ea80000300800 */
[----:B------:R-:W2:Y:S04]  /*1a990*/  LDL.LU R61, [R1+0x134] ;  /* 0x00013400013d7983 */ /* 0x000ea80000300800 */
[----:B------:R-:W2:Y:S04]  /*1a9a0*/  LDL.LU R62, [R1+0x138] ;  /* 0x00013800013e7983 */ /* 0x000ea80000300800 */
[----:B------:R-:W2:Y:S04]  /*1a9b0*/  LDL.LU R63, [R1+0x13c] ;  /* 0x00013c00013f7983 */ /* 0x000ea80000300800 */
[----:B------:R-:W3:Y:S04]  /*1a9c0*/  LDL.LU R52, [R1+0x120] ;  /* 0x0001200001347983 */ /* 0x000ee80000300800 */
[----:B------:R-:W3:Y:S04]  /*1a9d0*/  LDL.LU R53, [R1+0x124] ;  /* 0x0001240001357983 */ /* 0x000ee80000300800 */
[----:B------:R-:W3:Y:S04]  /*1a9e0*/  LDL.LU R54, [R1+0x128] ;  /* 0x0001280001367983 */ /* 0x000ee80000300800 */
[----:B------:R-:W4:Y:S01]  /*1a9f0*/  LDL.LU R217, [R1+0x3d0] ;  /* 0x0003d00001d97983 */ /* 0x000f220000300800 */
[----:B------:R-:W-:-:S02]  /*1aa00*/  IMAD.MOV.U32 R170, RZ, RZ, R168 ;  /* 0x000000ffffaa7224 */ /* 0x000fc400078e00a8 */
[----:B------:R-:W-:Y:S01]  /*1aa10*/  IMAD.MOV.U32 R169, RZ, RZ, R73 ;  /* 0x000000ffffa97224 */ /* 0x000fe200078e0049 */
[----:B------:R-:W-:Y:S01]  /*1aa20*/  LOP3.LUT R3, R11, UR21, R92, 0x96, !PT ;  /* 0x000000150b037c12 */ /* 0x000fe2000f8e965c */
[----:B------:R-:W-:Y:S01]  /*1aa30*/  IMAD.MOV.U32 R168, RZ, RZ, R72 ;  /* 0x000000ffffa87224 */ /* 0x000fe200078e0048 */
[----:B------:R-:W3:Y:S01]  /*1aa40*/  LDL.LU R68, [R1+0x1b0] ;  /* 0x0001b00001447983 */ /* 0x000ee20000300800 */
[----:B------:R-:W-:-:S03]  /*1aa50*/  IMAD.WIDE.U32 R72, R2, -0x2daee0ad, RZ ;  /* 0xd2511f5302487825 */ /* 0x000fc600078e00ff */
[----:B------:R-:W3:Y:S02]  /*1aa60*/  LDL.LU R69, [R1+0x1b4] ;  /* 0x0001b40001457983 */ /* 0x000ee40000300800 */
[----:B------:R-:W-:Y:S01]  /*1aa70*/  LOP3.LUT R2, R73, UR20, R138, 0x96, !PT ;  /* 0x0000001449027c12 */ /* 0x000fe2000f8e968a */
[----:B------:R-:W-:Y:S01]  /*1aa80*/  IMAD.WIDE.U32 R6, R3, -0x2daee0ad, RZ ;  /* 0xd2511f5303067825 */ /* 0x000fe200078e00ff */
[----:B------:R-:W3:Y:S03]  /*1aa90*/  LDL.LU R70, [R1+0x1b8] ;  /* 0x0001b80001467983 */ /* 0x000ee60000300800 */
[----:B------:R-:W-:-:S05]  /*1aaa0*/  IMAD.WIDE.U32 R36, R2, -0x326172a9, RZ ;  /* 0xcd9e8d5702247825 */ /* 0x000fca00078e00ff */
[----:B------:R-:W-:-:S05]  /*1aab0*/  LOP3.LUT R2, R37, UR19, R10, 0x96, !PT ;  /* 0x0000001325027c12 */ /* 0x000fca000f8e960a */
        /* <DEDUP_REMOVED lines=8> */
[----:B------:R-:W-:-:S05]  /*1ab40*/  LOP3.LUT R3, R21, UR15, R6, 0x96, !PT ;  /* 0x0000000f15037c12 */ /* 0x000fca000f8e9606 */
[----:B------:R-:W-:-:S05]  /*1ab50*/  IMAD.WIDE.U32 R18, R3, -0x2daee0ad, RZ ;  /* 0xd2511f5303127825 */ /* 0x000fca00078e00ff */
[----:B------:R-:W-:-:S05]  /*1ab60*/  LOP3.LUT R2, R19, UR12, R2, 0x96, !PT ;  /* 0x0000000c13027c12 */ /* 0x000fca000f8e9602 */
[----:B------:R-:W-:-:S03]  /*1ab70*/  IMAD.WIDE.U32 R2, R2, -0x326172a9, RZ ;  /* 0xcd9e8d5702027825 */ /* 0x000fc600078e00ff */
[C---:B------:R-:W-:Y:S02]  /*1ab80*/  LOP3.LUT R4, R2.reuse, 0xffff, RZ, 0xc0, !PT ;  /* 0x0000ffff02047812 */ /* 0x040fe400078ec0ff */
[----:B------:R-:W-:Y:S02]  /*1ab90*/  LOP3.LUT R6, R2, 0xff, RZ, 0xc0, !PT ;  /* 0x000000ff02067812 */ /* 0x000fe400078ec0ff */
[----:B------:R-:W-:Y:S02]  /*1aba0*/  SHF.R.U32.HI R4, RZ, 0x8, R4 ;  /* 0x00000008ff047819 */ /* 0x000fe40000011604 */
[----:B------:R-:W-:Y:S02]  /*1abb0*/  SHF.R.U32.HI R5, RZ, 0x10, R2 ;  /* 0x00000010ff057819 */ /* 0x000fe40000011602 */
[----:B------:R-:W-:Y:S02]  /*1abc0*/  PRMT R6, R6, 0x5410, R4 ;  /* 0x0000541006067816 */ /* 0x000fe40000000004 */
[----:B------:R-:W-:-:S02]  /*1abd0*/  SHF.R.U32.HI R4, RZ, 0x18, R2 ;  /* 0x00000018ff047819 */ /* 0x000fc40000011602 */
[----:B------:R-:W-:-:S04]  /*1abe0*/  LOP3.LUT R2, R5, 0xff, RZ, 0xc0, !PT ;  /* 0x000000ff05027812 */ /* 0x000fc800078ec0ff */
[----:B------:R-:W-:Y:S01]  /*1abf0*/  PRMT R2, R2, 0x5410, R4 ;  /* 0x0000541002027816 */ /* 0x000fe20000000004 */
[----:B------:R-:W-:-:S04]  /*1ac00*/  IMAD.WIDE.U32 R16, R7, -0x326172a9, RZ ;  /* 0xcd9e8d5707107825 */ /* 0x000fc800078e00ff */
[----:B------:R-:W-:Y:S01]  /*1ac10*/  HSET2.LE.AND R2, R2, R0, PT ;  /* 0x0000000002027233 */ /* 0x000fe20003803000 */
[----:B------:R-:W-:-:S04]  /*1ac20*/  IMAD.MOV.U32 R35, RZ, RZ, R218 ;  /* 0x000000ffff237224 */ /* 0x000fc800078e00da */
[----:B------:R-:W-:Y:S01]  /*1ac30*/  LOP3.LUT R7, R2, R34, RZ, 0xc0, !PT ;  /* 0x0000002202077212 */ /* 0x000fe200078ec0ff */
[----:B----4-:R-:W-:Y:S02]  /*1ac40*/  IMAD.MOV.U32 R71, RZ, RZ, R217 ;  /* 0x000000ffff477224 */ /* 0x010fe400078e00d9 */
[----:B------:R-:W4:Y:S04]  /*1ac50*/  LDL.LU R217, [R1+0x3cc] ;  /* 0x0003cc0001d97983 */ /* 0x000f280000300800 */
[----:B------:R-:W3:Y:S04]  /*1ac60*/  LDL.LU R32, [R1+0x150] ;  /* 0x0001500001207983 */ /* 0x000ee80000300800 */
[----:B------:R-:W3:Y:S04]  /*1ac70*/  LDL.LU R33, [R1+0x154] ;  /* 0x0001540001217983 */ /* 0x000ee80000300800 */
[----:B------:R-:W3:Y:S04]  /*1ac80*/  LDL.LU R34, [R1+0x158] ;  /* 0x0001580001227983 */ /* 0x000ee80000300800 */
[----:B------:R-:W2:Y:S01]  /*1ac90*/  LDL.LU R218, [R1+0x3c8] ;  /* 0x0003c80001da7983 */ /* 0x000ea20000300800 */
[----:B------:R-:W-:-:S04]  /*1aca0*/  LOP3.LUT R3, R3, UR39, R16, 0x96, !PT ;  /* 0x0000002703037c12 */ /* 0x000fc8000f8e9610 */
[----:B------:R-:W-:-:S04]  /*1acb0*/  LOP3.LUT R2, R3, 0xffff, RZ, 0xc0, !PT ;  /* 0x0000ffff03027812 */ /* 0x000fc800078ec0ff */
[----:B------:R-:W-:Y:S02]  /*1acc0*/  SHF.R.U32.HI R4, RZ, 0x8, R2 ;  /* 0x00000008ff047819 */ /* 0x000fe40000011602 */
[----:B------:R-:W-:-:S04]  /*1acd0*/  LOP3.LUT R2, R3, 0xff, RZ, 0xc0, !PT ;  /* 0x000000ff03027812 */ /* 0x000fc800078ec0ff */
[----:B------:R-:W-:-:S05]  /*1ace0*/  PRMT R2, R2, 0x5410, R4 ;  /* 0x0000541002027816 */ /* 0x000fca0000000004 */
[----:B------:R-:W-:-:S05]  /*1acf0*/  HSET2.LE.AND R2, R2, R0, PT ;  /* 0x0000000002027233 */ /* 0x000fca0003803000 */
[----:B------:R-:W-:Y:S02]  /*1ad00*/  LOP3.LUT R4, R2, R50, RZ, 0xc0, !PT ;  /* 0x0000003202047212 */ /* 0x000fe400078ec0ff */
[--C-:B------:R-:W-:Y:S02]  /*1ad10*/  SHF.R.U32.HI R2, RZ, 0x10, R3.reuse ;  /* 0x00000010ff027819 */ /* 0x100fe40000011603 */
[----:B------:R-:W-:Y:S02]  /*1ad20*/  SHF.R.U32.HI R3, RZ, 0x18, R3 ;  /* 0x00000018ff037819 */ /* 0x000fe40000011603 */
[----:B------:R-:W-:-:S04]  /*1ad30*/  LOP3.LUT R2, R2, 0xff, RZ, 0xc0, !PT ;  /* 0x000000ff02027812 */ /* 0x000fc800078ec0ff */
[----:B------:R-:W-:Y:S02]  /*1ad40*/  PRMT R2, R2, 0x5410, R3 ;  /* 0x0000541002027816 */ /* 0x000fe40000000003 */
[----:B------:R-:W-:-:S03]  /*1ad50*/  HSET2.LE.AND R6, R6, R0, PT ;  /* 0x0000000006067233 */ /* 0x000fc60003803000 */
[----:B------:R-:W-:Y:S02]  /*1ad60*/  HSET2.LE.AND R2, R2, R0, PT ;  /* 0x0000000002027233 */ /* 0x000fe40003803000 */
[----:B------:R-:W-:-:S03]  /*1ad70*/  LOP3.LUT R6, R6, R31, RZ, 0xc0, !PT ;  /* 0x0000001f06067212 */ /* 0x000fc600078ec0ff */
[----:B------:R-:W-:Y:S01]  /*1ad80*/  LOP3.LUT R5, R2, R49, RZ, 0xc0, !PT ;  /* 0x0000003102057212 */ /* 0x000fe200078ec0ff */
[----:B----4-:R-:W1:Y:S01]  /*1ad90*/  LDSM.16.MT88.4 R8, [R217+0x4000] ;  /* 0x00400000d908783b */ /* 0x010e620000004200 */
[----:B--2---:R-:W-:-:S05]  /*1ada0*/  IMAD.MOV.U32 R29, RZ, RZ, R218 ;  /* 0x000000ffff1d7224 */ /* 0x004fca00078e00da */
[----:B-1----:R-:W-:Y:S01]  /*1adb0*/  HMMA.16816.F32 R48, R4, R10, R60 ;  /* 0x0000000a0430723c */ /* 0x002fe2000000183c */
[----:B------:R-:W2:Y:S04]  /*1adc0*/  LDL.LU R60, [R1+0x200] ;  /* 0x00020000013c7983 */ /* 0x000ea80000300800 */
[----:B------:R-:W2:Y:S04]  /*1add0*/  LDL.LU R61, [R1+0x204] ;  /* 0x00020400013d7983 */ /* 0x000ea80000300800 */
[----:B------:R-:W2:Y:S04]  /*1ade0*/  LDL.LU R62, [R1+0x208] ;  /* 0x00020800013e7983 */ /* 0x000ea80000300800 */
[----:B------:R-:W2:Y:S04]  /*1adf0*/  LDL.LU R63, [R1+0x20c] ;  /* 0x00020c00013f7983 */ /* 0x000ea80000300800 */
[----:B------:R-:W4:Y:S04]  /*1ae00*/  LDL.LU R64, [R1+0x1e0] ;  /* 0x0001e00001407983 */ /* 0x000f280000300800 */
[----:B------:R-:W4:Y:S04]  /*1ae10*/  LDL.LU R65, [R1+0x1e4] ;  /* 0x0001e40001417983 */ /* 0x000f280000300800 */
[----:B------:R-:W4:Y:S04]  /*1ae20*/  LDL.LU R66, [R1+0x1e8] ;  /* 0x0001e80001427983 */ /* 0x000f280000300800 */
[----:B------:R-:W4:Y:S04]  /*1ae30*/  LDL.LU R67, [R1+0x1ec] ;  /* 0x0001ec0001437983 */ /* 0x000f280000300800 */
[----:B------:R-:W2:Y:S04]  /*1ae40*/  LDL.LU R28, [R1+0x170] ;  /* 0x00017000011c7983 */ /* 0x000ea80000300800 */
[----:B------:R-:W3:Y:S01]  /*1ae50*/  LDL.LU R218, [R1+0x3c4] ;  /* 0x0003c40001da7983 */ /* 0x000ee20000300800 */
[----:B------:R-:W-:-:S03]  /*1ae60*/  IMAD.MOV.U32 R3, RZ, RZ, R57 ;  /* 0x000000ffff037224 */ /* 0x000fc600078e0039 */
[----:B------:R-:W2:Y:S04]  /*1ae70*/  LDL.LU R30, [R1+0x178] ;  /* 0x00017800011e7983 */ /* 0x000ea80000300800 */
[----:B------:R-:W2:Y:S04]  /*1ae80*/  LDL.LU R31, [R1+0x17c] ;  /* 0x00017c00011f7983 */ /* 0x000ea80000300800 */
[----:B------:R-:W2:Y:S04]  /*1ae90*/  LDL.LU R56, [R1+0x230] ;  /* 0x0002300001387983 */ /* 0x000ea80000300800 */
[----:B------:R-:W2:Y:S04]  /*1aea0*/  LDL.LU R57, [R1+0x234] ;  /* 0x0002340001397983 */ /* 0x000ea80000300800 */
[----:B------:R-:W2:Y:S01]  /*1aeb0*/  LDL.LU R58, [R1+0x238] ;  /* 0x00023800013a7983 */ /* 0x000ea20000300800 */
[----:B---3--:R-:W-:-:S03]  /*1aec0*/  IMAD.MOV.U32 R59, RZ, RZ, R218 ;  /* 0x000000ffff3b7224 */ /* 0x008fc600078e00da */
[----:B------:R-:W3:Y:S01]  /*1aed0*/  LDL.LU R218, [R1+0x3c0] ;  /* 0x0003c00001da7983 */ /* 0x000ee20000300800 */
[----:B------:R-:W-:-:S03]  /*1aee0*/  IMAD.MOV.U32 R243, RZ, RZ, R235 ;  /* 0x000000fffff37224 */ /* 0x000fc600078e00eb */
[----:B------:R1:W-:Y:S04]  /*1aef0*/  STG.E.U16 desc[UR32][R42.64+-0x100], R25 ;  /* 0xffff00192a007986 */ /* 0x0003e8000c101520 */
[----:B------:R4:W-:Y:S01]  /*1af00*/  STG.E.U16 desc[UR32][R42.64+-0xfe], R24 ;  /* 0xffff02182a007986 */ /* 0x0009e2000c101520 */
[----:B------:R-:W-:-:S03]  /*1af10*/  IMAD.MOV.U32 R171, RZ, RZ, R167 ;  /* 0x000000ffffab7224 */ /* 0x000fc600078e00a7 */
[----:B------:R2:W-:Y:S01]  /*1af20*/  STG.E.U16 desc[UR32][R40.64+-0xf0], R242 ;  /* 0xffff10f228007986 */ /* 0x0005e2000c101520 */
[----:B------:R-:W-:Y:S02]  /*1af30*/  IMAD.MOV.U32 R167, RZ, RZ, R166 ;  /* 0x000000ffffa77224 */ /* 0x000fe400078e00a6 */
[----:B-1----:R-:W-:Y:S02]  /*1af40*/  IMAD.MOV.U32 R25, RZ, RZ, R165 ;  /* 0x000000ffff197224 */ /* 0x002fe400078e00a5 */
[----:B------:R-:W-:Y:S01]  /*1af50*/  IMAD.MOV.U32 R165, RZ, RZ, R164 ;  /* 0x000000ffffa57224 */ /* 0x000fe200078e00a4 */
[----:B----4-:R-:W4:Y:S01]  /*1af60*/  LDL.LU R24, [R1+0x98] ;  /* 0x0000980001187983 */ /* 0x010f220000300800 */
[----:B------:R-:W-:Y:S02]  /*1af70*/  IMAD.MOV.U32 R164, RZ, RZ, R215 ;  /* 0x000000ffffa47224 */ /* 0x000fe400078e00d7 */
[----:B--2---:R-:W-:Y:S01]  /*1af80*/  IMAD.MOV.U32 R242, RZ, RZ, R88 ;  /* 0x000000fffff27224 */ /* 0x004fe200078e0058 */
[----:B------:R-:W2:Y:S01]  /*1af90*/  LDL.LU R235, [R1+0x3bc] ;  /* 0x0003bc0001eb7983 */ /* 0x000ea20000300800 */
[----:B------:R-:W-:-:S03]  /*1afa0*/  IMAD.MOV.U32 R88, RZ, RZ, R89 ;  /* 0x000000ffff587224 */ /* 0x000fc600078e0059 */
[----:B------:R-:W2:Y:S04]  /*1afb0*/  LDL.LU R89, [R1+0x90] ;  /* 0x0000900001597983 */ /* 0x000ea80000300800 */
[----:B------:R-:W2:Y:S04]  /*1afc0*/  LDL.LU R215, [R1+0x3b8] ;  /* 0x0003b80001d77983 */ /* 0x000ea80000300800 */
[----:B------:R-:W2:Y:S01]  /*1afd0*/  LDL.LU R166, [R1+0x3c] ;  /* 0x00003c0001a67983 */ /* 0x000ea20000300800 */
[----:B---3--:R-:W-:-:S03]  /*1afe0*/  IMAD.MOV.U32 R237, RZ, RZ, R218 ;  /* 0x000000ffffed7224 */ /* 0x008fc600078e00da */
[----:B------:R-:W3:Y:S01]  /*1aff0*/  LDL.LU R218, [R1+0x3b4] ;  /* 0x0003b40001da7983 */ /* 0x000ee20000300800 */
[-C--:B------:R-:W-:Y:S06]  /*1b000*/  HMMA.16816.F32 R68, R12, R8.reuse, R68 ;  /* 0x000000080c44723c */ /* 0x080fec0000001844 */
[----:B------:R-:W-:Y:S06]  /*1b010*/  HMMA.16816.F32 R52, R4, R8, R52 ;  /* 0x000000080434723c */ /* 0x000fec0000001834 */
[----:B------:R-:W-:Y:S01]  /*1b020*/  HMMA.16816.F32 R64, R12, R10, R64 ;  /* 0x0000000a0c40723c */ /* 0x000fe20000001840 */
[----:B------:R-:W-:Y:S01]  /*1b030*/  IMAD.MOV.U32 R246, RZ, RZ, R159 ;  /* 0x000000fffff67224 */ /* 0x000fe200078e009f */
[----:B------:R1:W-:Y:S01]  /*1b040*/  STG.E.U16 desc[UR32][R40.64+-0xee], R247 ;  /* 0xffff12f728007986 */ /* 0x0003e2000c101520 */
[----:B------:R-:W-:-:S03]  /*1b050*/  IMAD.MOV.U32 R241, RZ, RZ, R160 ;  /* 0x000000fffff17224 */ /* 0x000fc600078e00a0 */
[----:B------:R-:W2:Y:S01]  /*1b060*/  LDL.LU R159, [R1+0x94] ;  /* 0x00009400019f7983 */ /* 0x000ea20000300800 */
[----:B------:R-:W-:-:S03]  /*1b070*/  IMAD.MOV.U32 R2, RZ, RZ, R232 ;  /* 0x000000ffff027224 */ /* 0x000fc600078e00e8 */
[----:B-1----:R-:W2:Y:S04]  /*1b080*/  LDL.LU R247, [R1+0x25c] ;  /* 0x00025c0001f77983 */ /* 0x002ea80000300800 */
[----:B------:R-:W2:Y:S04]  /*1b090*/  LDL.LU R160, [R1+0x304] ;  /* 0x0003040001a07983 */ /* 0x000ea80000300800 */
[----:B------:R-:W2:Y:S04]  /*1b0a0*/  LDL.LU R232, [R1+0x3b0] ;  /* 0x0003b00001e87983 */ /* 0x000ea80000300800 */
[----:B---3--:R-:W1:Y:S02]  /*1b0b0*/  LDSM.16.MT88.4 R8, [R218+0x4000] ;  /* 0x00400000da08783b */ /* 0x008e640000004200 */
[-C--:B-1----:R-:W-:Y:S06]  /*1b0c0*/  HMMA.16816.F32 R60, R12, R8.reuse, R60 ;  /* 0x000000080c3c723c */ /* 0x082fec000000183c */
[C---:B------:R-:W-:Y:S01]  /*1b0d0*/  HMMA.16816.F32 R32, R4.reuse, R8, R32 ;  /* 0x000000080420723c */ /* 0x040fe20000001820 */
[----:B------:R-:W3:Y:S04]  /*1b0e0*/  LDL.LU R8, [R1+0x300] ;  /* 0x0003000001087983 */ /* 0x000ee80000300800 */
[----:B------:R-:W4:Y:S01]  /*1b0f0*/  LDL.LU R9, [R1+0x54] ;  /* 0x0000540001097983 */ /* 0x000f220000300800 */
[-C--:B------:R-:W-:Y:S03]  /*1b100*/  HMMA.16816.F32 R28, R4, R10.reuse, R28 ;  /* 0x0000000a041c723c */ /* 0x080fe6000000181c */
[----:B------:R-:W2:Y:S03]  /*1b110*/  LDL.LU R7, [R1+0x9c] ;  /* 0x00009c0001077983 */ /* 0x000ea60000300800 */
[----:B------:R-:W-:Y:S07]  /*1b120*/  HMMA.16816.F32 R56, R12, R10, R56 ;  /* 0x0000000a0c38723c */ /* 0x000fee0000001838 */
[----:B------:R-:W-:Y:S01]  /*1b130*/  IMAD.MOV.U32 R10, RZ, RZ, R2 ;  /* 0x000000ffff0a7224 */ /* 0x000fe200078e0002 */
[----:B------:R-:W-:Y:S01]  /*1b140*/  LOP3.LUT R2, R17, UR13, R20, 0x96, !PT ;  /* 0x0000000d11027c12 */ /* 0x000fe2000f8e9614 */
[----:B------:R-:W-:-:S04]  /*1b150*/  IMAD.MOV.U32 R20, RZ, RZ, R3 ;  /* 0x000000ffff147224 */ /* 0x000fc800078e0003 */
[----:B------:R-:W-:-:S05]  /*1b160*/  IMAD.WIDE.U32 R2, R2, -0x2daee0ad, RZ ;  /* 0xd2511f5302027825 */ /* 0x000fca00078e00ff */
[----:B------:R-:W-:Y:S02]  /*1b170*/  LOP3.LUT R4, R3, UR40, R18, 0x96, !PT ;  /* 0x0000002803047c12 */ /* 0x000fe4000f8e9612 */
[----:B------:R-:W1:Y:S01]  /*1b180*/  LDSM.16.MT88.4 R16, [R217+0x4400] ;  /* 0x00440000d910783b */ /* 0x000e620000004200 */
[C---:B------:R-:W-:Y:S02]  /*1b190*/  LOP3.LUT R3, R2.reuse, 0xffff, RZ, 0xc0, !PT ;  /* 0x0000ffff02037812 */ /* 0x040fe400078ec0ff */
[----:B------:R-:W-:Y:S02]  /*1b1a0*/  LOP3.LUT R5, R2, 0xff, RZ, 0xc0, !PT ;  /* 0x000000ff02057812 */ /* 0x000fe400078ec0ff */
[----:B------:R-:W-:Y:S02]  /*1b1b0*/  SHF.R.U32.HI R6, RZ, 0x8, R3 ;  /* 0x00000008ff067819 */ /* 0x000fe40000011603 */
[----:B------:R-:W-:Y:S01]  /*1b1c0*/  SHF.R.U32.HI R3, RZ, 0x10, R2 ;  /* 0x00000010ff037819 */ /* 0x000fe20000011602 */
[----:B---3--:R-:W-:Y:S01]  /*1b1d0*/  IMAD.MOV.U32 R15, RZ, RZ, R8 ;  /* 0x000000ffff0f7224 */ /* 0x008fe200078e0008 */
[----:B------:R-:W-:Y:S01]  /*1b1e0*/  SHF.R.U32.HI R8, RZ, 0x18, R2 ;  /* 0x00000018ff087819 */ /* 0x000fe20000011602 */
[----:B----4-:R-:W-:Y:S01]  /*1b1f0*/  IMAD.MOV.U32 R21, RZ, RZ, R9 ;  /* 0x000000ffff157224 */ /* 0x010fe200078e0009 */
[----:B------:R-:W-:-:S02]  /*1b200*/  PRMT R9, R5, 0x5410, R6 ;  /* 0x0000541005097816 */ /* 0x000fc40000000006 */
[----:B------:R-:W-:Y:S02]  /*1b210*/  LOP3.LUT R5, R3, 0xff, RZ, 0xc0, !PT ;  /* 0x000000ff03057812 */ /* 0x000fe400078ec0ff */
[C---:B------:R-:W-:Y:S01]  /*1b220*/  LOP3.LUT R2, R4.reuse, 0xffff, RZ, 0xc0, !PT ;  /* 0x0000ffff04027812 */ /* 0x040fe200078ec0ff */
[----:B--2---:R-:W-:Y:S01]  /*1b230*/  IMAD.MOV.U32 R11, RZ, RZ, R7 ;  /* 0x000000ffff0b7224 */ /* 0x004fe200078e0007 */
[--C-:B------:R-:W-:Y:S02]  /*1b240*/  SHF.R.U32.HI R3, RZ, 0x10, R4.reuse ;  /* 0x00000010ff037819 */ /* 0x100fe40000011604 */
[----:B------:R-:W-:Y:S02]  /*1b250*/  LOP3.LUT R7, R4, 0xff, RZ, 0xc0, !PT ;  /* 0x000000ff04077812 */ /* 0x000fe400078ec0ff */
[----:B------:R-:W-:Y:S02]  /*1b260*/  SHF.R.U32.HI R6, RZ, 0x18, R4 ;  /* 0x00000018ff067819 */ /* 0x000fe40000011604 */
[----:B------:R-:W-:-:S02]  /*1b270*/  SHF.R.U32.HI R4, RZ, 0x8, R2 ;  /* 0x00000008ff047819 */ /* 0x000fc40000011602 */
[----:B------:R-:W-:Y:S02]  /*1b280*/  LOP3.LUT R2, R3, 0xff, RZ, 0xc0, !PT ;  /* 0x000000ff03027812 */ /* 0x000fe400078ec0ff */
[----:B------:R-:W-:Y:S02]  /*1b290*/  PRMT R3, R5, 0x5410, R8 ;  /* 0x0000541005037816 */ /* 0x000fe40000000008 */
[----:B------:R-:W-:Y:S02]  /*1b2a0*/  PRMT R5, R2, 0x5410, R6 ;  /* 0x0000541002057816 */ /* 0x000fe40000000006 */
[--C-:B------:R-:W-:Y:S02]  /*1b2b0*/  HSET2.LE.AND R2, R9, R0.reuse, PT ;  /* 0x0000000009027233 */ /* 0x100fe40003803000 */
[----:B------:R-:W-:Y:S02]  /*1b2c0*/  PRMT R4, R7, 0x5410, R4 ;  /* 0x0000541007047816 */ /* 0x000fe40000000004 */
[----:B------:R-:W-:-:S02]  /*1b2d0*/  HSET2.LE.AND R3, R3, R0, PT ;  /* 0x0000000003037233 */ /* 0x000fc40003803000 */
[----:B------:R-:W-:Y:S02]  /*1b2e0*/  LOP3.LUT R6, R2, R76, RZ, 0xc0, !PT ;  /* 0x0000004c02067212 */ /* 0x000fe400078ec0ff */
[--C-:B------:R-:W-:Y:S02]  /*1b2f0*/  HSET2.LE.AND R4, R4, R0.reuse, PT ;  /* 0x0000000004047233 */ /* 0x100fe40003803000 */
[----:B------:R-:W-:Y:S02]  /*1b300*/  HSET2.LE.AND R2, R5, R0, PT ;  /* 0x0000000005027233 */ /* 0x000fe40003803000 */
[----:B------:R-:W-:Y:S02]  /*1b310*/  LOP3.LUT R7, R3, R77, RZ, 0xc0, !PT ;  /* 0x0000004d03077212 */ /* 0x000fe400078ec0ff */
[----:B------:R-:W-:Y:S02]  /*1b320*/  LOP3.LUT R4, R4, R80, RZ, 0xc0, !PT ;  /* 0x0000005004047212 */ /* 0x000fe400078ec0ff */
[----:B------:R-:W-:Y:S01]  /*1b330*/  LOP3.LUT R5, R2, R81, RZ, 0xc0, !PT ;  /* 0x0000005102057212 */ /* 0x000fe200078ec0ff */
[----:B------:R-:W-:-:S02]  /*1b340*/  IMAD.MOV.U32 R80, RZ, RZ, R79 ;  /* 0x000000ffff507224 */ /* 0x000fc400078e004f */
[----:B------:R-:W-:-:S04]  /*1b350*/  IMAD.MOV.U32 R81, RZ, RZ, R78 ;  /* 0x000000ffff517224 */ /* 0x000fc800078e004e */
[C---:B-1----:R-:W-:Y:S06]  /*1b360*/  HMMA.16816.F32 R76, R4.reuse, R16, R52 ;  /* 0x00000010044c723c */ /* 0x042fec0000001834 */
[----:B------:R-:W-:Y:S01]  /*1b370*/  HMMA.16816.F32 R52, R4, R18, R48 ;  /* 0x000000120434723c */ /* 0x000fe20000001830 */
[----:B------:R-:W2:Y:S01]  /*1b380*/  LDL.LU R51, [R1+0x2dc] ;  /* 0x0002dc0001337983 */ /* 0x000ea20000300800 */
[----:B------:R-:W-:-:S03]  /*1b390*/  IMAD.MOV.U32 R9, RZ, RZ, R15 ;  /* 0x000000ffff097224 */ /* 0x000fc600078e000f */
[----:B------:R-:W1:Y:S01]  /*1b3a0*/  LDSM.16.MT88.4 R12, [R218+0x4400] ;  /* 0x00440000da0c783b */ /* 0x000e620000004200 */
[----:B------:R-:W-:-:S04]  /*1b3b0*/  IMAD.WIDE.U32 R2, R23, -0x2daee0ad, RZ ;  /* 0xd2511f5317027825 */ /* 0x000fc800078e00ff */
[----:B------:R-:W-:Y:S02]  /*1b3c0*/  IMAD.MOV.U32 R48, RZ, RZ, R80 ;  /* 0x000000ffff307224 */ /* 0x000fe400078e0050 */
        /* <DEDUP_REMOVED lines=9> */
[----:B------:R-:W-:-:S02]  /*1b460*/  LOP3.LUT R4, R3, UR40, R22, 0x96, !PT ;  /* 0x0000002803047c12 */ /* 0x000fc4000f8e9616 */
[--C-:B------:R-:W-:Y:S02]  /*1b470*/  SHF.R.U32.HI R6, RZ, 0x10, R2.reuse ;  /* 0x00000010ff067819 */ /* 0x100fe40000011602 */
[C---:B------:R-:W-:Y:S02]  /*1b480*/  LOP3.LUT R3, R2.reuse, 0xffff, RZ, 0xc0, !PT ;  /* 0x0000ffff02037812 */ /* 0x040fe400078ec0ff */
[----:B------:R-:W-:Y:S02]  /*1b490*/  LOP3.LUT R7, R2, 0xff, RZ, 0xc0, !PT ;  /* 0x000000ff02077812 */ /* 0x000fe400078ec0ff */
[----:B------:R-:W-:Y:S02]  /*1b4a0*/  SHF.R.U32.HI R5, RZ, 0x18, R2 ;  /* 0x00000018ff057819 */ /* 0x000fe40000011602 */
[----:B------:R-:W-:Y:S02]  /*1b4b0*/  LOP3.LUT R2, R6, 0xff, RZ, 0xc0, !PT ;  /* 0x000000ff06027812 */ /* 0x000fe400078ec0ff */
[----:B------:R-:W-:-:S02]  /*1b4c0*/  SHF.R.U32.HI R3, RZ, 0x8, R3 ;  /* 0x00000008ff037819 */ /* 0x000fc40000011603 */
[----:B------:R-:W-:Y:S02]  /*1b4d0*/  PRMT R8, R2, 0x5410, R5 ;  /* 0x0000541002087816 */ /* 0x000fe40000000005 */
[----:B------:R-:W-:Y:S02]  /*1b4e0*/  PRMT R7, R7, 0x5410, R3 ;  /* 0x0000541007077816 */ /* 0x000fe40000000003 */
[C---:B------:R-:W-:Y:S02]  /*1b4f0*/  LOP3.LUT R2, R4.reuse, 0xffff, RZ, 0xc0, !PT ;  /* 0x0000ffff04027812 */ /* 0x040fe400078ec0ff */
[--C-:B------:R-:W-:Y:S02]  /*1b500*/  SHF.R.U32.HI R3, RZ, 0x10, R4.reuse ;  /* 0x00000010ff037819 */ /* 0x100fe40000011604 */
[----:B------:R-:W-:Y:S02]  /*1b510*/  LOP3.LUT R6, R4, 0xff, RZ, 0xc0, !PT ;  /* 0x000000ff04067812 */ /* 0x000fe400078ec0ff */
[----:B------:R-:W-:-:S02]  /*1b520*/  SHF.R.U32.HI R5, RZ, 0x18, R4 ;  /* 0x00000018ff057819 */ /* 0x000fc40000011604 */
[----:B------:R-:W-:Y:S02]  /*1b530*/  SHF.R.U32.HI R4, RZ, 0x8, R2 ;  /* 0x00000008ff047819 */ /* 0x000fe40000011602 */
[----:B------:R-:W-:Y:S01]  /*1b540*/  HSET2.LE.AND R2, R7, R0, PT ;  /* 0x0000000007027233 */ /* 0x000fe20003803000 */
[----:B------:R-:W-:Y:S01]  /*1b550*/  IMAD.MOV.U32 R25, RZ, RZ, R171 ;  /* 0x000000ffff197224 */ /* 0x000fe200078e00ab */
[----:B------:R-:W-:Y:S01]  /*1b560*/  PRMT R4, R6, 0x5410, R4 ;  /* 0x0000541006047816 */ /* 0x000fe20000000004 */
[----:B------:R-:W-:Y:S02]  /*1b570*/  IMAD.MOV.U32 R81, RZ, RZ, R9 ;  /* 0x000000ffff517224 */ /* 0x000fe400078e0009 */
[----:B------:R-:W-:Y:S02]  /*1b580*/  IMAD.MOV.U32 R171, RZ, RZ, R170 ;  /* 0x000000ffffab7224 */ /* 0x000fe400078e00aa */
[----:B------:R-:W-:Y:S01]  /*1b590*/  IMAD.MOV.U32 R170, RZ, RZ, R169 ;  /* 0x000000ffffaa7224 */ /* 0x000fe200078e00a9 */
[----:B--2---:R-:W-:-:S02]  /*1b5a0*/  LOP3.LUT R6, R2, R51, RZ, 0xc0, !PT ;  /* 0x0000003302067212 */ /* 0x004fc400078ec0ff */
[----:B------:R-:W2:Y:S04]  /*1b5b0*/  LDL.LU R51, [R1+0x2a8] ;  /* 0x0002a80001337983 */ /* 0x000ea80000300800 */
[----:B------:R-:W3:Y:S04]  /*1b5c0*/  LDL.LU R9, [R1+0x30c] ;  /* 0x00030c0001097983 */ /* 0x000ee80000300800 */
[----:B------:R-:W4:Y:S01]  /*1b5d0*/  LDL.LU R169, [R1+0x308] ;  /* 0x0003080001a97983 */ /* 0x000f220000300800 */
[----:B------:R-:W-:-:S04]  /*1b5e0*/  LOP3.LUT R3, R3, 0xff, RZ, 0xc0, !PT ;  /* 0x000000ff03037812 */ /* 0x000fc800078ec0ff */
[----:B------:R-:W-:Y:S02]  /*1b5f0*/  PRMT R5, R3, 0x5410, R5 ;  /* 0x0000541003057816 */ /* 0x000fe40000000005 */
[--C-:B------:R-:W-:Y:S02]  /*1b600*/  HSET2.LE.AND R2, R8, R0.reuse, PT ;  /* 0x0000000008027233 */ /* 0x100fe40003803000 */
[--C-:B------:R-:W-:Y:S02]  /*1b610*/  HSET2.LE.AND R3, R4, R0.reuse, PT ;  /* 0x0000000004037233 */ /* 0x100fe40003803000 */
[----:B------:R-:W-:Y:S01]  /*1b620*/  HSET2.LE.AND R5, R5, R0, PT ;  /* 0x0000000005057233 */ /* 0x000fe20003803000 */
[----:B------:R-:W-:Y:S02]  /*1b630*/  IMAD.MOV.U32 R50, RZ, RZ, R81 ;  /* 0x000000ffff327224 */ /* 0x000fe400078e0051 */
[----:B------:R-:W-:Y:S02]  /*1b640*/  IMAD.MOV.U32 R81, RZ, RZ, R20 ;  /* 0x000000ffff517224 */ /* 0x000fe400078e0014 */
[----:B------:R-:W-:-:S02]  /*1b650*/  IMAD.MOV.U32 R20, RZ, RZ, R11 ;  /* 0x000000ffff147224 */ /* 0x000fc400078e000b */
[----:B------:R-:W-:Y:S01]  /*1b660*/  IMAD.MOV.U32 R11, RZ, RZ, R171 ;  /* 0x000000ffff0b7224 */ /* 0x000fe200078e00ab */
[----:B--2---:R-:W-:Y:S01]  /*1b670*/  LOP3.LUT R7, R2, R51, RZ, 0xc0, !PT ;  /* 0x0000003302077212 */ /* 0x004fe200078ec0ff */
[----:B------:R-:W-:Y:S01]  /*1b680*/  IMAD.MOV.U32 R51, RZ, RZ, R80 ;  /* 0x000000ffff337224 */ /* 0x000fe200078e0050 */
[----:B---3--:R-:W-:Y:S02]  /*1b690*/  LOP3.LUT R4, R3, R9, RZ, 0xc0, !PT ;  /* 0x0000000903047212 */ /* 0x008fe400078ec0ff */
[----:B----4-:R-:W-:Y:S01]  /*1b6a0*/  LOP3.LUT R5, R5, R169, RZ, 0xc0, !PT ;  /* 0x000000a905057212 */ /* 0x010fe200078ec0ff */
[----:B------:R-:W-:Y:S02]  /*1b6b0*/  IMAD.MOV.U32 R80, RZ, RZ, R21 ;  /* 0x000000ffff507224 */ /* 0x000fe400078e0015 */
[----:B------:R-:W-:Y:S02]  /*1b6c0*/  IMAD.MOV.U32 R9, RZ, RZ, R10 ;  /* 0x000000ffff097224 */ /* 0x000fe400078e000a */
[----:B------:R-:W-:-:S02]  /*1b6d0*/  IMAD.MOV.U32 R21, RZ, RZ, R24 ;  /* 0x000000ffff157224 */ /* 0x000fc400078e0018 */
[----:B------:R-:W-:Y:S01]  /*1b6e0*/  IMAD.MOV.U32 R10, RZ, RZ, R25 ;  /* 0x000000ffff0a7224 */ /* 0x000fe200078e0019 */
[----:B------:R-:W-:Y:S01]  /*1b6f0*/  LOP3.LUT R2, R139, UR4, RZ, 0x3c, !PT ;  /* 0x000000048b027c12 */ /* 0x000fe2000f8e3cff */
[----:B------:R-:W-:Y:S02]  /*1b700*/  IMAD.MOV.U32 R24, RZ, RZ, R170 ;  /* 0x000000ffff187224 */ /* 0x000fe400078e00aa */
[----:B------:R-:W-:Y:S02]  /*1b710*/  IMAD.MOV.U32 R25, RZ, RZ, R168 ;  /* 0x000000ffff197224 */ /* 0x000fe400078e00a8 */
[C---:B------:R-:W-:Y:S06]  /*1b720*/  HMMA.16816.F32 R168, R4.reuse, R16, R68 ;  /* 0x0000001004a8723c */ /* 0x040fec0000001844 */
[C---:B------:R-:W-:Y:S06]  /*1b730*/  HMMA.16816.F32 R68, R4.reuse, R18, R64 ;  /* 0x000000120444723c */ /* 0x040fec0000001840 */
[----:B------:R-:W-:Y:S01]  /*1b740*/  HMMA.16816.F32 R64, R4, R12, R60 ;  /* 0x0000000c0440723c */ /* 0x000fe2000000183c */
[----:B------:R-:W-:-:S06]  /*1b750*/  IMAD.MOV.U32 R17, RZ, RZ, R48 ;  /* 0x000000ffff117224 */ /* 0x000fcc00078e0030 */
[----:B------:R-:W-:Y:S02]  /*1b760*/  IMAD.MOV.U32 R62, RZ, RZ, R81 ;  /* 0x000000ffff3e7224 */ /* 0x000fe400078e0051 */
[----:B------:R-:W-:Y:S02]  /*1b770*/  IMAD.MOV.U32 R81, RZ, RZ, R20 ;  /* 0x000000ffff517224 */ /* 0x000fe400078e0014 */
[----:B------:R-:W-:Y:S02]  /*1b780*/  IMAD.MOV.U32 R61, RZ, RZ, R21 ;  /* 0x000000ffff3d7224 */ /* 0x000fe400078e0015 */
[----:B------:R-:W-:-:S04]  /*1b790*/  IMAD.WIDE.U32 R20, R2, -0x326172a9, RZ ;  /* 0xcd9e8d5702147825 */ /* 0x000fc800078e00ff */
[----:B------:R-:W-:Y:S02]  /*1b7a0*/  IMAD.MOV.U32 R16, RZ, RZ, R49 ;  /* 0x000000ffff107224 */ /* 0x000fe400078e0031 */
[----:B------:R-:W-:Y:S02]  /*1b7b0*/  IMAD.MOV.U32 R19, RZ, RZ, R50 ;  /* 0x000000ffff137224 */ /* 0x000fe400078e0032 */
[----:B------:R-:W-:Y:S01]  /*1b7c0*/  IMAD.MOV.U32 R18, RZ, RZ, R51 ;  /* 0x000000ffff127224 */ /* 0x000fe200078e0033 */
[----:B------:R-:W-:Y:S01]  /*1b7d0*/  LOP3.LUT R2, R21, UR21, R92, 0x96, !PT ;  /* 0x0000001515027c12 */ /* 0x000fe2000f8e965c */
[----:B------:R-:W-:Y:S07]  /*1b7e0*/  HMMA.16816.F32 R48, R4, R14, R56 ;  /* 0x0000000e0430723c */ /* 0x000fee0000001838 */
        /* <DEDUP_REMOVED lines=9> */
[----:B------:R-:W-:Y:S02]  /*1b880*/  IMAD.MOV.U32 R12, RZ, RZ, R24 ;  /* 0x000000ffff0c7224 */ /* 0x000fe400078e0018 */
[----:B------:R-:W-:Y:S02]  /*1b890*/  IMAD.MOV.U32 R59, RZ, RZ, R25 ;  /* 0x000000ffff3b7224 */ /* 0x000fe400078e0019 */
[----:B------:R-:W-:-:S04]  /*1b8a0*/  IMAD.WIDE.U32 R2, R3, -0x2daee0ad, RZ ;  /* 0xd2511f5303027825 */ /* 0x000fc800078e00ff */
[----:B------:R-:W-:Y:S01]  /*1b8b0*/  IMAD.WIDE.U32 R24, R5, -0x2daee0ad, RZ ;  /* 0xd2511f5305187825 */ /* 0x000fe200078e00ff */
[----:B------:R-:W-:-:S04]  /*1b8c0*/  LOP3.LUT R5, R3, UR14, R4, 0x96, !PT ;  /* 0x0000000e03057c12 */ /* 0x000fc8000f8e9604 */
[----:B------:R-:W-:Y:S01]  /*1b8d0*/  LOP3.LUT R2, R25, UR12, R2, 0x96, !PT ;  /* 0x0000000c19027c12 */ /* 0x000fe2000f8e9602 */
[----:B------:R-:W-:-:S04]  /*1b8e0*/  IMAD.MOV.U32 R60, RZ, RZ, R10 ;  /* 0x000000ffff3c7224 */ /* 0x000fc800078e000a */
[----:B------:R-:W-:-:S04]  /*1b8f0*/  IMAD.WIDE.U32 R2, R2, -0x326172a9, RZ ;  /* 0xcd9e8d5702027825 */ /* 0x000fc800078e00ff */
[----:B------:R-:W-:Y:S01]  /*1b900*/  IMAD.MOV.U32 R13, RZ, RZ, R11 ;  /* 0x000000ffff0d7224 */ /* 0x000fe200078e000b */
[C---:B------:R-:W-:Y:S01]  /*1b910*/  LOP3.LUT R4, R2.reuse, 0xffff, RZ, 0xc0, !PT ;  /* 0x0000ffff02047812 */ /* 0x040fe200078ec0ff */
[----:B------:R-:W-:Y:S01]  /*1b920*/  IMAD.WIDE.U32 R10, R5, -0x326172a9, RZ ;  /* 0xcd9e8d57050a7825 */ /* 0x000fe200078e00ff */
[----:B------:R-:W-:Y:S02]  /*1b930*/  LOP3.LUT R5, R2, 0xff, RZ, 0xc0, !PT ;  /* 0x000000ff02057812 */ /* 0x000fe400078ec0ff */
[----:B------:R-:W-:Y:S01]  /*1b940*/  SHF.R.U32.HI R6, RZ, 0x8, R4 ;  /* 0x00000008ff067819 */ /* 0x000fe20000011604 */
[----:B------:R-:W-:Y:S01]  /*1b950*/  IMAD.MOV.U32 R63, RZ, RZ, R80 ;  /* 0x000000ffff3f7224 */ /* 0x000fe200078e0050 */
[----:B------:R-:W-:Y:S02]  /*1b960*/  SHF.R.U32.HI R4, RZ, 0x10, R2 ;  /* 0x00000010ff047819 */ /* 0x000fe40000011602 */
[----:B------:R-:W-:Y:S01]  /*1b970*/  LOP3.LUT R3, R3, UR39, R10, 0x96, !PT ;  /* 0x0000002703037c12 */ /* 0x000fe2000f8e960a */
[----:B------:R-:W-:Y:S01]  /*1b980*/  IMAD.MOV.U32 R80, RZ, RZ, R9 ;  /* 0x000000ffff507224 */ /* 0x000fe200078e0009 */
[----:B------:R-:W-:-:S02]  /*1b990*/  SHF.R.U32.HI R8, RZ, 0x18, R2 ;  /* 0x00000018ff087819 */ /* 0x000fc40000011602 */
[----:B------:R-:W-:Y:S02]  /*1b9a0*/  PRMT R9, R5, 0x5410, R6 ;  /* 0x0000541005097816 */ /* 0x000fe40000000006 */
[----:B------:R-:W-:Y:S02]  /*1b9b0*/  LOP3.LUT R5, R4, 0xff, RZ, 0xc0, !PT ;  /* 0x000000ff04057812 */ /* 0x000fe400078ec0ff */
[C---:B------:R-:W-:Y:S02]  /*1b9c0*/  LOP3.LUT R2, R3.reuse, 0xffff, RZ, 0xc0, !PT ;  /* 0x0000ffff03027812 */ /* 0x040fe400078ec0ff */
[--C-:B------:R-:W-:Y:S02]  /*1b9d0*/  SHF.R.U32.HI R4, RZ, 0x10, R3.reuse ;  /* 0x00000010ff047819 */ /* 0x100fe40000011603 */
[----:B------:R-:W-:Y:S02]  /*1b9e0*/  LOP3.LUT R7, R3, 0xff, RZ, 0xc0, !PT ;  /* 0x000000ff03077812 */ /* 0x000fe400078ec0ff */
[----:B------:R-:W-:-:S02]  /*1b9f0*/  SHF.R.U32.HI R6, RZ, 0x18, R3 ;  /* 0x00000018ff067819 */ /* 0x000fc40000011603 */
[----:B------:R-:W-:Y:S02]  /*1ba00*/  SHF.R.U32.HI R3, RZ, 0x8, R2 ;  /* 0x00000008ff037819 */ /* 0x000fe40000011602 */
[----:B------:R-:W-:Y:S01]  /*1ba10*/  LOP3.LUT R2, R4, 0xff, RZ, 0xc0, !PT ;  /* 0x000000ff04027812 */ /* 0x000fe200078ec0ff */
[----:B------:R-:W-:Y:S01]  /*1ba20*/  IMAD.MOV.U32 R56, RZ, RZ, R12 ;  /* 0x000000ffff387224 */ /* 0x000fe200078e000c */
[----:B------:R-:W-:Y:S01]  /*1ba30*/  PRMT R4, R5, 0x5410, R8 ;  /* 0x0000541005047816 */ /* 0x000fe20000000008 */
[----:B------:R-:W-:Y:S01]  /*1ba40*/  IMAD.MOV.U32 R57, RZ, RZ, R13 ;  /* 0x000000ffff397224 */ /* 0x000fe200078e000d */
[----:B------:R-:W-:Y:S01]  /*1ba50*/  PRMT R3, R7, 0x5410, R3 ;  /* 0x0000541007037816 */ /* 0x000fe20000000003 */
[----:B------:R-:W-:Y:S01]  /*1ba60*/  IMAD.MOV.U32 R8, RZ, RZ, R59 ;  /* 0x000000ffff087224 */ /* 0x000fe200078e003b */
[----:B------:R-:W1:Y:S01]  /*1ba70*/  LDSM.16.MT88.4 R12, [R217+0x4800] ;  /* 0x00480000d90c783b */ /* 0x000e620000004200 */
[----:B------:R-:W-:Y:S01]  /*1ba80*/  IMAD.MOV.U32 R58, RZ, RZ, R60 ;  /* 0x000000ffff3a7224 */ /* 0x000fe200078e003c */
[----:B------:R-:W-:Y:S01]  /*1ba90*/  PRMT R5, R2, 0x5410, R6 ;  /* 0x0000541002057816 */ /* 0x000fe20000000006 */
[----:B------:R-:W-:-:S02]  /*1baa0*/  IMAD.MOV.U32 R59, RZ, RZ, R61 ;  /* 0x000000ffff3b7224 */ /* 0x000fc400078e003d */
[----:B------:R-:W-:Y:S02]  /*1bab0*/  IMAD.MOV.U32 R61, RZ, RZ, R18 ;  /* 0x000000ffff3d7224 */ /* 0x000fe400078e0012 */
[----:B------:R-:W-:Y:S02]  /*1bac0*/  IMAD.MOV.U32 R60, RZ, RZ, R19 ;  /* 0x000000ffff3c7224 */ /* 0x000fe400078e0013 */
[----:B------:R-:W-:Y:S02]  /*1bad0*/  IMAD.MOV.U32 R7, RZ, RZ, R16 ;  /* 0x000000ffff077224 */ /* 0x000fe400078e0010 */
[----:B------:R-:W-:Y:S02]  /*1bae0*/  IMAD.MOV.U32 R6, RZ, RZ, R17 ;  /* 0x000000ffff067224 */ /* 0x000fe400078e0011 */
[----:B------:R-:W2:Y:S01]  /*1baf0*/  LDSM.16.MT88.4 R16, [R218+0x4800] ;  /* 0x00480000da10783b */ /* 0x000ea20000004200 */
[--C-:B------:R-:W-:Y:S01]  /*1bb00*/  HSET2.LE.AND R2, R9, R0.reuse, PT ;  /* 0x0000000009027233 */ /* 0x100fe20003803000 */
[----:B------:R-:W-:Y:S01]  /*1bb10*/  IMAD.MOV.U32 R9, RZ, RZ, R6 ;  /* 0x000000ffff097224 */ /* 0x000fe200078e0006 */
[----:B------:R-:W-:-:S03]  /*1bb20*/  HSET2.LE.AND R3, R3, R0, PT ;  /* 0x0000000003037233 */ /* 0x000fc60003803000 */
[----:B------:R-:W-:Y:S02]  /*1bb30*/  LOP3.LUT R6, R2, R39, RZ, 0xc0, !PT ;  /* 0x0000002702067212 */ /* 0x000fe400078ec0ff */
[--C-:B------:R-:W-:Y:S01]  /*1bb40*/  HSET2.LE.AND R2, R4, R0.reuse, PT ;  /* 0x0000000004027233 */ /* 0x100fe20003803000 */
[----:B------:R-:W-:Y:S01]  /*1bb50*/  IMAD.MOV.U32 R4, RZ, RZ, R7 ;  /* 0x000000ffff047224 */ /* 0x000fe200078e0007 */
[----:B------:R-:W-:Y:S01]  /*1bb60*/  HSET2.LE.AND R5, R5, R0, PT ;  /* 0x0000000005057233 */ /* 0x000fe20003803000 */
[----:B------:R-:W3:Y:S02]  /*1bb70*/  LDL.LU R39, [R1+0x40] ;  /* 0x0000400001277983 */ /* 0x000ee40000300800 */
[----:B------:R-:W-:Y:S01]  /*1bb80*/  LOP3.LUT R7, R2, R38, RZ, 0xc0, !PT ;  /* 0x0000002602077212 */ /* 0x000fe200078ec0ff */
[----:B------:R-:W-:Y:S01]  /*1bb90*/  IMAD.MOV.U32 R2, RZ, RZ, R4 ;  /* 0x000000ffff027224 */ /* 0x000fe200078e0004 */
[----:B------:R-:W-:Y:S02]  /*1bba0*/  LOP3.LUT R4, R3, R83, RZ, 0xc0, !PT ;  /* 0x0000005303047212 */ /* 0x000fe400078ec0ff */
[----:B------:R-:W-:Y:S01]  /*1bbb0*/  LOP3.LUT R5, R5, R82, RZ, 0xc0, !PT ;  /* 0x0000005205057212 */ /* 0x000fe200078ec0ff */
[----:B------:R-:W-:-:S02]  /*1bbc0*/  IMAD.MOV.U32 R38, RZ, RZ, R60 ;  /* 0x000000ffff267224 */ /* 0x000fc400078e003c */
[----:B------:R-:W-:Y:S02]  /*1bbd0*/  IMAD.MOV.U32 R3, RZ, RZ, R61 ;  /* 0x000000ffff037224 */ /* 0x000fe400078e003d */
[----:B------:R-:W-:Y:S02]  /*1bbe0*/  IMAD.MOV.U32 R83, RZ, RZ, R62 ;  /* 0x000000ffff537224 */ /* 0x000fe400078e003e */
[----:B------:R-:W-:Y:S02]  /*1bbf0*/  IMAD.MOV.U32 R82, RZ, RZ, R63 ;  /* 0x000000ffff527224 */ /* 0x000fe400078e003f */
[----:B-1----:R-:W-:Y:S07]  /*1bc00*/  HMMA.16816.F32 R60, R4, R12, R76 ;  /* 0x0000000c043c723c */ /* 0x002fee000000184c */
[----:B------:R-:W-:-:S02]  /*1bc10*/  IMAD.MOV.U32 R76, RZ, RZ, R56 ;  /* 0x000000ffff4c7224 */ /* 0x000fc400078e0038 */
[----:B------:R-:W-:Y:S02]  /*1bc20*/  IMAD.MOV.U32 R79, RZ, RZ, R57 ;  /* 0x000000ffff4f7224 */ /* 0x000fe400078e0039 */
[----:B------:R-:W-:Y:S02]  /*1bc30*/  IMAD.MOV.U32 R77, RZ, RZ, R58 ;  /* 0x000000ffff4d7224 */ /* 0x000fe400078e003a */
[----:B------:R-:W-:Y:S02]  /*1bc40*/  IMAD.MOV.U32 R78, RZ, RZ, R59 ;  /* 0x000000ffff4e7224 */ /* 0x000fe400078e003b */
[C---:B------:R-:W-:Y:S06]  /*1bc50*/  HMMA.16816.F32 R56, R4.reuse, R14, R52 ;  /* 0x0000000e0438723c */ /* 0x040fec0000001834 */
[C---:B--2---:R-:W-:Y:S06]  /*1bc60*/  HMMA.16816.F32 R52, R4.reuse, R16, R32 ;  /* 0x000000100434723c */ /* 0x044fec0000001820 */
[----:B------:R-:W-:Y:S01]  /*1bc70*/  HMMA.16816.F32 R32, R4, R18, R28 ;  /* 0x000000120420723c */ /* 0x000fe2000000181c */
[----:B------:R-:W2:Y:S04]  /*1bc80*/  LDL.LU R31, [R1+0x44] ;  /* 0x00004400011f7983 */ /* 0x000ea80000300800 */
[----:B------:R-:W4:Y:S02]  /*1bc90*/  LDL.LU R28, [R1+0x1c] ;  /* 0x00001c00011c7983 */ /* 0x000f240000300800 */
[----:B------:R-:W-:Y:S01]  /*1bca0*/  IMAD.MOV.U32 R30, RZ, RZ, R3 ;  /* 0x000000ffff1e7224 */ /* 0x000fe200078e0003 */
[----:B------:R-:W-:-:S05]  /*1bcb0*/  LOP3.LUT R3, R27, UR19, R20, 0x96, !PT ;  /* 0x000000131b037c12 */ /* 0x000fca000f8e9614 */
[----:B------:R-:W-:-:S04]  /*1bcc0*/  IMAD.WIDE.U32 R6, R3, -0x2daee0ad, RZ ;  /* 0xd2511f5303067825 */ /* 0x000fc800078e00ff */
[----:B--2---:R-:W-:Y:S02]  /*1bcd0*/  IMAD.MOV.U32 R29, RZ, RZ, R31 ;  /* 0x000000ffff1d7224 */ /* 0x004fe400078e001f */
[----:B------:R-:W-:Y:S01]  /*1bce0*/  IMAD.MOV.U32 R31, RZ, RZ, R2 ;  /* 0x000000ffff1f7224 */ /* 0x000fe200078e0002 */
[----:B------:R-:W-:Y:S01]  /*1bcf0*/  LOP3.LUT R2, R21, UR21, R90, 0x96, !PT ;  /* 0x0000001515027c12 */ /* 0x000fe2000f8e965a */
[----:B----4-:R1:W-:Y:S02]  /*1bd00*/  STG.E.U16 desc[UR32][R46.64+-0xf0], R28 ;  /* 0xffff101c2e007986 */ /* 0x0103e4000c101520 */
[----:B------:R-:W-:Y:S02]  /*1bd10*/  IMAD.MOV.U32 R21, RZ, RZ, R31 ;  /* 0x000000ffff157224 */ /* 0x000fe400078e001f */
[----:B------:R-:W-:Y:S02]  /*1bd20*/  IMAD.MOV.U32 R31, RZ, RZ, R8 ;  /* 0x000000ffff1f7224 */ /* 0x000fe400078e0008 */
[----:B-1----:R-:W-:-:S02]  /*1bd30*/  IMAD.MOV.U32 R28, RZ, RZ, R30 ;  /* 0x000000ffff1c7224 */ /* 0x002fc400078e001e */
[----:B------:R-:W-:Y:S02]  /*1bd40*/  IMAD.MOV.U32 R30, RZ, RZ, R76 ;  /* 0x000000ffff1e7224 */ /* 0x000fe400078e004c */
[----:B------:R-:W-:Y:S02]  /*1bd50*/  IMAD.MOV.U32 R76, RZ, RZ, R78 ;  /* 0x000000ffff4c7224 */ /* 0x000fe400078e004e */
[----:B------:R-:W-:Y:S02]  /*1bd60*/  IMAD.MOV.U32 R78, RZ, RZ, R9 ;  /* 0x000000ffff4e7224 */ /* 0x000fe400078e0009 */
[----:B------:R-:W-:-:S03]  /*1bd70*/  IMAD.WIDE.U32 R8, R2, -0x2daee0ad, RZ ;  /* 0xd2511f5302087825 */ /* 0x000fc600078e00ff */
[----:B------:R-:W-:-:S03]  /*1bd80*/  LOP3.LUT R7, R7, UR16, R8, 0x96, !PT ;  /* 0x0000001007077c12 */ /* 0x000fc6000f8e9608 */
[----:B------:R-:W2:Y:S01]  /*1bd90*/  LDL.LU R8, [R1+0x20] ;  /* 0x0000200001087983 */ /* 0x000ea20000300800 */
[----:B------:R-:W-:-:S05]  /*1bda0*/  LOP3.LUT R2, R9, UR18, R204, 0x96, !PT ;  /* 0x0000001209027c12 */ /* 0x000fca000f8e96cc */
[----:B------:R-:W-:-:S05]  /*1bdb0*/  IMAD.WIDE.U32 R4, R2, -0x326172a9, RZ ;  /* 0xcd9e8d5702047825 */ /* 0x000fca00078e00ff */
[----:B------:R-:W-:-:S05]  /*1bdc0*/  LOP3.LUT R2, R5, UR17, R26, 0x96, !PT ;  /* 0x0000001105027c12 */ /* 0x000fca000f8e961a */
[----:B------:R-:W-:-:S05]  /*1bdd0*/  IMAD.WIDE.U32 R2, R2, -0x2daee0ad, RZ ;  /* 0xd2511f5302027825 */ /* 0x000fca00078e00ff */
[----:B------:R-:W-:Y:S01]  /*1bde0*/  LOP3.LUT R5, R3, UR14, R6, 0x96, !PT ;  /* 0x0000000e03057c12 */ /* 0x000fe2000f8e9606 */
[----:B------:R-:W-:-:S05]  /*1bdf0*/  IMAD.WIDE.U32 R6, R7, -0x326172a9, RZ ;  /* 0xcd9e8d5707067825 */ /* 0x000fca00078e00ff */
[----:B------:R-:W-:Y:S01]  /*1be00*/  LOP3.LUT R3, R7, UR15, R4, 0x96, !PT ;  /* 0x0000000f07037c12 */ /* 0x000fe2000f8e9604 */
[----:B------:R-:W-:-:S04]  /*1be10*/  IMAD.MOV.U32 R9, RZ, RZ, R21 ;  /* 0x000000ffff097224 */ /* 0x000fc800078e0015 */
[----:B------:R-:W-:-:S05]  /*1be20*/  IMAD.WIDE.U32 R20, R3, -0x2daee0ad, RZ ;  /* 0xd2511f5303147825 */ /* 0x000fca00078e00ff */
[----:B------:R-:W-:Y:S01]  /*1be30*/  LOP3.LUT R2, R21, UR12, R2, 0x96, !PT ;  /* 0x0000000c15027c12 */ /* 0x000fe2000f8e9602 */
[----:B------:R-:W-:-:S04]  /*1be40*/  IMAD.WIDE.U32 R4, R5, -0x326172a9, RZ ;  /* 0xcd9e8d5705047825 */ /* 0x000fc800078e00ff */
[----:B------:R-:W-:Y:S01]  /*1be50*/  IMAD.WIDE.U32 R2, R2, -0x326172a9, RZ ;  /* 0xcd9e8d5702027825 */ /* 0x000fe200078e00ff */
[----:B------:R-:W-:-:S04]  /*1be60*/  LOP3.LUT R21, R5, UR13, R6, 0x96, !PT ;  /* 0x0000000d05157c12 */ /* 0x000fc8000f8e9606 */
[----:B------:R-:W-:Y:S02]  /*1be70*/  LOP3.LUT R4, R3, UR39, R4, 0x96, !PT ;  /* 0x0000002703047c12 */ /* 0x000fe4000f8e9604 */
[--C-:B------:R-:W-:Y:S02]  /*1be80*/  SHF.R.U32.HI R6, RZ, 0x10, R2.reuse ;  /* 0x00000010ff067819 */ /* 0x100fe40000011602 */
[C---:B------:R-:W-:Y:S02]  /*1be90*/  LOP3.LUT R3, R2.reuse, 0xffff, RZ, 0xc0, !PT ;  /* 0x0000ffff02037812 */ /* 0x040fe400078ec0ff */
[----:B------:R-:W-:Y:S02]  /*1bea0*/  LOP3.LUT R7, R2, 0xff, RZ, 0xc0, !PT ;  /* 0x000000ff02077812 */ /* 0x000fe400078ec0ff */
[----:B------:R-:W-:Y:S02]  /*1beb0*/  SHF.R.U32.HI R5, RZ, 0x18, R2 ;  /* 0x00000018ff057819 */ /* 0x000fe40000011602 */
[----:B------:R-:W-:-:S02]  /*1bec0*/  LOP3.LUT R2, R6, 0xff, RZ, 0xc0, !PT ;  /* 0x000000ff06027812 */ /* 0x000fc400078ec0ff */
[----:B------:R-:W-:-:S04]  /*1bed0*/  SHF.R.U32.HI R3, RZ, 0x8, R3 ;  /* 0x00000008ff037819 */ /* 0x000fc80000011603 */
[----:B------:R-:W-:Y:S02]  /*1bee0*/  PRMT R7, R7, 0x5410, R3 ;  /* 0x0000541007077816 */ /* 0x000fe40000000003 */
[--C-:B------:R-:W-:Y:S02]  /*1bef0*/  SHF.R.U32.HI R3, RZ, 0x10, R4.reuse ;  /* 0x00000010ff037819 */ /* 0x100fe40000011604 */
[----:B------:R-:W-:Y:S01]  /*1bf00*/  LOP3.LUT R6, R4, 0xff, RZ, 0xc0, !PT ;  /* 0x000000ff04067812 */ /* 0x000fe200078ec0ff */
[----:B--2---:R1:W-:Y:S02]  /*1bf10*/  STG.E.U16 desc[UR32][R46.64+-0xee], R8 ;  /* 0xffff12082e007986 */ /* 0x0043e4000c101520 */
[----:B-1----:R-:W-:Y:S02]  /*1bf20*/  PRMT R8, R2, 0x5410, R5 ;  /* 0x0000541002087816 */ /* 0x002fe40000000005 */
[----:B------:R-:W-:Y:S02]  /*1bf30*/  LOP3.LUT R2, R4, 0xffff, RZ, 0xc0, !PT ;  /* 0x0000ffff04027812 */ /* 0x000fe400078ec0ff */
[----:B------:R-:W-:-:S02]  /*1bf40*/  SHF.R.U32.HI R5, RZ, 0x18, R4 ;  /* 0x00000018ff057819 */ /* 0x000fc40000011604 */
[----:B------:R-:W-:Y:S02]  /*1bf50*/  SHF.R.U32.HI R4, RZ, 0x8, R2 ;  /* 0x00000008ff047819 */ /* 0x000fe40000011602 */
[----:B------:R-:W-:Y:S02]  /*1bf60*/  HSET2.LE.AND R2, R7, R0, PT ;  /* 0x0000000007027233 */ /* 0x000fe40003803000 */
[----:B------:R-:W2:Y:S01]  /*1bf70*/  LDL.LU R7, [R1+0x2d4] ;  /* 0x0002d40001077983 */ /* 0x000ea20000300800 */
[----:B------:R-:W-:Y:S02]  /*1bf80*/  PRMT R4, R6, 0x5410, R4 ;  /* 0x0000541006047816 */ /* 0x000fe40000000004 */
[----:B------:R-:W-:Y:S01]  /*1bf90*/  LOP3.LUT R3, R3, 0xff, RZ, 0xc0, !PT ;  /* 0x000000ff03037812 */ /* 0x000fe200078ec0ff */
[----:B------:R-:W4:Y:S03]  /*1bfa0*/  LDL.LU R6, [R1+0x2b0] ;  /* 0x0002b00001067983 */ /* 0x000f260000300800 */
[----:B------:R-:W-:Y:S01]  /*1bfb0*/  PRMT R5, R3, 0x5410, R5 ;  /* 0x0000541003057816 */ /* 0x000fe20000000005 */
[----:B--2---:R-:W-:-:S02]  /*1bfc0*/  IMAD.MOV.U32 R3, RZ, RZ, R7 ;  /* 0x000000ffff037224 */ /* 0x004fc400078e0007 */
[----:B------:R-:W2:Y:S01]  /*1bfd0*/  LDL.LU R7, [R1+0x2ac] ;  /* 0x0002ac0001077983 */ /* 0x000ea20000300800 */
[----:B----4-:R-:W-:Y:S02]  /*1bfe0*/  LOP3.LUT R6, R2, R6, RZ, 0xc0, !PT ;  /* 0x0000000602067212 */ /* 0x010fe400078ec0ff */
[--C-:B------:R-:W-:Y:S01]  /*1bff0*/  HSET2.LE.AND R2, R8, R0.reuse, PT ;  /* 0x0000000008027233 */ /* 0x100fe20003803000 */
[----:B------:R-:W-:Y:S01]  /*1c000*/  IMAD.MOV.U32 R8, RZ, RZ, R3 ;  /* 0x000000ffff087224 */ /* 0x000fe200078e0003 */
[----:B------:R-:W-:Y:S02]  /*1c010*/  HSET2.LE.AND R3, R4, R0, PT ;  /* 0x0000000004037233 */ /* 0x000fe40003803000 */
[----:B------:R-:W4:Y:S01]  /*1c020*/  LDL.LU R4, [R1+0x2cc] ;  /* 0x0002cc0001047983 */ /* 0x000f220000300800 */
[----:B--2---:R-:W-:-:S03]  /*1c030*/  LOP3.LUT R7, R2, R7, RZ, 0xc0, !PT ;  /* 0x0000000702077212 */ /* 0x004fc600078ec0ff */
[----:B------:R-:W2:Y:S01]  /*1c040*/  LDL.LU R2, [R1+0x2b8] ;  /* 0x0002b80001027983 */ /* 0x000ea20000300800 */
[----:B------:R-:W-:Y:S02]  /*1c050*/  HSET2.LE.AND R5, R5, R0, PT ;  /* 0x0000000005057233 */ /* 0x000fe40003803000 */
[----:B----4-:R-:W-:Y:S01]  /*1c060*/  LOP3.LUT R4, R3, R4, RZ, 0xc0, !PT ;  /* 0x0000000403047212 */ /* 0x010fe200078ec0ff */
[----:B------:R-:W-:Y:S02]  /*1c070*/  IMAD.MOV.U32 R23, RZ, RZ, R82 ;  /* 0x000000ffff177224 */ /* 0x000fe400078e0052 */
[----:B------:R-:W-:Y:S01]  /*1c080*/  IMAD.MOV.U32 R25, RZ, RZ, R28 ;  /* 0x000000ffff197224 */ /* 0x000fe200078e001c */
[----:B--2---:R-:W-:Y:S02]  /*1c090*/  LOP3.LUT R5, R5, R2, RZ, 0xc0, !PT ;  /* 0x0000000205057212 */ /* 0x004fe400078ec0ff */
[----:B------:R-:W-:Y:S01]  /*1c0a0*/  LOP3.LUT R2, R11, UR13, R22, 0x96, !PT ;  /* 0x0000000d0b027c12 */ /* 0x000fe2000f8e9616 */
[----:B------:R-:W-:-:S04]  /*1c0b0*/  IMAD.MOV.U32 R11, RZ, RZ, R83 ;  /* 0x000000ffff0b7224 */ /* 0x000fc800078e0053 */
[----:B------:R-:W-:Y:S01]  /*1c0c0*/  HMMA.16816.F32 R64, R4, R16, R64 ;  /* 0x000000100440723c */ /* 0x000fe20000001840 */
[----:B------:R-:W-:-:S06]  /*1c0d0*/  IMAD.WIDE.U32 R2, R2, -0x2daee0ad, RZ ;  /* 0xd2511f5302027825 */ /* 0x000fcc00078e00ff */
[----:B------:R-:W-:Y:S02]  /*1c0e0*/  IMAD.MOV.U32 R17, RZ, RZ, R76 ;  /* 0x000000ffff117224 */ /* 0x000fe400078e004c */
[----:B------:R-:W-:Y:S02]  /*1c0f0*/  IMAD.MOV.U32 R16, RZ, RZ, R77 ;  /* 0x000000ffff107224 */ /* 0x000fe400078e004d */
[----:B------:R-:W-:Y:S02]  /*1c100*/  IMAD.MOV.U32 R77, RZ, RZ, R81 ;  /* 0x000000ffff4d7224 */ /* 0x000fe400078e0051 */
[----:B------:R-:W-:Y:S02]  /*1c110*/  IMAD.MOV.U32 R76, RZ, RZ, R80 ;  /* 0x000000ffff4c7224 */ /* 0x000fe400078e0050 */
[C---:B------:R-:W-:Y:S01]  /*1c120*/  HMMA.16816.F32 R80, R4.reuse, R18, R48 ;  /* 0x000000120450723c */ /* 0x040fe20000001830 */
[----:B------:R-:W1:Y:S05]  /*1c130*/  LDSM.16.MT88.4 R48, [R218+0x4c00] ;  /* 0x004c0000da30783b */ /* 0x000e6a0000004200 */
[C---:B------:R-:W-:Y:S06]  /*1c140*/  HMMA.16816.F32 R168, R4.reuse, R12, R168 ;  /* 0x0000000c04a8723c */ /* 0x040fec00000018a8 */
[----:B------:R-:W-:Y:S07]  /*1c150*/  HMMA.16816.F32 R68, R4, R14, R68 ;  /* 0x0000000e0444723c */ /* 0x000fee0000001844 */
[----:B------:R-:W-:-:S02]  /*1c160*/  LOP3.LUT R4, R2, 0xffff, RZ, 0xc0, !PT ;  /* 0x0000ffff02047812 */ /* 0x000fc400078ec0ff */
[----:B------:R-:W-:Y:S02]  /*1c170*/  SHF.R.U32.HI R5, RZ, 0x10, R2 ;  /* 0x00000010ff057819 */ /* 0x000fe40000011602 */
[----:B------:R-:W-:Y:S02]  /*1c180*/  SHF.R.U32.HI R6, RZ, 0x8, R4 ;  /* 0x00000008ff067819 */ /* 0x000fe40000011604 */
[----:B------:R-:W-:Y:S02]  /*1c190*/  LOP3.LUT R7, R2, 0xff, RZ, 0xc0, !PT ;  /* 0x000000ff02077812 */ /* 0x000fe400078ec0ff */
[----:B------:R-:W-:Y:S02]  /*1c1a0*/  SHF.R.U32.HI R4, RZ, 0x18, R2 ;  /* 0x00000018ff047819 */ /* 0x000fe40000011602 */
[----:B------:R-:W-:Y:S02]  /*1c1b0*/  LOP3.LUT R2, R5, 0xff, RZ, 0xc0, !PT ;  /* 0x000000ff05027812 */ /* 0x000fe400078ec0ff */
[----:B------:R-:W-:Y:S01]  /*1c1c0*/  LOP3.LUT R3, R3, UR40, R24, 0x96, !PT ;  /* 0x0000002803037c12 */ /* 0x000fe2000f8e9618 */
[----:B------:R-:W-:Y:S01]  /*1c1d0*/  IMAD.MOV.U32 R18, RZ, RZ, R9 ;  /* 0x000000ffff127224 */ /* 0x000fe200078e0009 */
[----:B------:R-:W-:-:S02]  /*1c1e0*/  PRMT R9, R2, 0x5410, R4 ;  /* 0x0000541002097816 */ /* 0x000fc40000000004 */
[----:B------:R-:W-:Y:S01]  /*1c1f0*/  LOP3.LUT R2, R3, 0xffff, RZ, 0xc0, !PT ;  /* 0x0000ffff03027812 */ /* 0x000fe200078ec0ff */
[----:B------:R-:W-:Y:S01]  /*1c200*/  IMAD.MOV.U32 R13, RZ, RZ, R8 ;  /* 0x000000ffff0d7224 */ /* 0x000fe200078e0008 */
[--C-:B------:R-:W-:Y:S02]  /*1c210*/  SHF.R.U32.HI R4, RZ, 0x10, R3.reuse ;  /* 0x00000010ff047819 */ /* 0x100fe40000011603 */
[----:B------:R-:W-:Y:S02]  /*1c220*/  PRMT R8, R7, 0x5410, R6 ;  /* 0x0000541007087816 */ /* 0x000fe40000000006 */
[----:B------:R-:W-:Y:S02]  /*1c230*/  LOP3.LUT R7, R3, 0xff, RZ, 0xc0, !PT ;  /* 0x000000ff03077812 */ /* 0x000fe400078ec0ff */
[----:B------:R-:W-:Y:S02]  /*1c240*/  SHF.R.U32.HI R6, RZ, 0x18, R3 ;  /* 0x00000018ff067819 */ /* 0x000fe40000011603 */
[----:B------:R-:W-:-:S02]  /*1c250*/  SHF.R.U32.HI R5, RZ, 0x8, R2 ;  /* 0x00000008ff057819 */ /* 0x000fc40000011602 */
[----:B------:R-:W-:Y:S02]  /*1c260*/  LOP3.LUT R3, R4, 0xff, RZ, 0xc0, !PT ;  /* 0x000000ff04037812 */ /* 0x000fe400078ec0ff */
[--C-:B------:R-:W-:Y:S02]  /*1c270*/  HSET2.LE.AND R2, R8, R0.reuse, PT ;  /* 0x0000000008027233 */ /* 0x100fe40003803000 */
[----:B------:R-:W-:Y:S02]  /*1c280*/  PRMT R4, R7, 0x5410, R5 ;  /* 0x0000541007047816 */ /* 0x000fe40000000005 */
[----:B------:R-:W-:Y:S02]  /*1c290*/  PRMT R5, R3, 0x5410, R6 ;  /* 0x0000541003057816 */ /* 0x000fe40000000006 */
[----:B------:R-:W-:Y:S02]  /*1c2a0*/  LOP3.LUT R6, R2, R84, RZ, 0xc0, !PT ;  /* 0x0000005402067212 */ /* 0x000fe400078ec0ff */
[----:B------:R-:W-:-:S02]  /*1c2b0*/  HSET2.LE.AND R2, R9, R0, PT ;  /* 0x0000000009027233 */ /* 0x000fc40003803000 */
[--C-:B------:R-:W-:Y:S02]  /*1c2c0*/  HSET2.LE.AND R3, R4, R0.reuse, PT ;  /* 0x0000000004037233 */ /* 0x100fe40003803000 */
[----:B------:R-:W-:Y:S02]  /*1c2d0*/  HSET2.LE.AND R5, R5, R0, PT ;  /* 0x0000000005057233 */ /* 0x000fe40003803000 */
[----:B------:R-:W-:Y:S02]  /*1c2e0*/  LOP3.LUT R7, R2, R85, RZ, 0xc0, !PT ;  /* 0x0000005502077212 */ /* 0x000fe400078ec0ff */
[----:B------:R-:W-:Y:S02]  /*1c2f0*/  LOP3.LUT R4, R3, R87, RZ, 0xc0, !PT ;  /* 0x0000005703047212 */ /* 0x000fe400078ec0ff */
[----:B------:R-:W-:-:S07]  /*1c300*/  LOP3.LUT R5, R5, R86, RZ, 0xc0, !PT ;  /* 0x0000005605057212 */ /* 0x000fce00078ec0ff */
[----:B-1----:R-:W-:Y:S01]  /*1c310*/  HMMA.16816.F32 R84, R4, R50, R32 ;  /* 0x000000320454723c */ /* 0x002fe20000001820 */
[----:B------:R-:W2:Y:S04]  /*1c320*/  LDL.LU R34, [R1+0x2c4] ;  /* 0x0002c40001227983 */ /* 0x000ea80000300800 */
[----:B------:R-:W4:Y:S01]  /*1c330*/  LDL.LU R33, [R1+0x2c0] ;  /* 0x0002c00001217983 */ /* 0x000f220000300800 */
[----:B------:R-:W-:Y:S02]  /*1c340*/  IMAD.MOV.U32 R22, RZ, RZ, R29 ;  /* 0x000000ffff167224 */ /* 0x000fe400078e001d */
[----:B------:R-:W-:Y:S02]  /*1c350*/  IMAD.MOV.U32 R19, RZ, RZ, R30 ;  /* 0x000000ffff137224 */ /* 0x000fe400078e001e */
[----:B------:R-:W-:-:S02]  /*1c360*/  IMAD.MOV.U32 R24, RZ, RZ, R31 ;  /* 0x000000ffff187224 */ /* 0x000fc400078e001f */
[----:B------:R-:W1:Y:S01]  /*1c370*/  LDSM.16.MT88.4 R28, [R217+0x4c00] ;  /* 0x004c0000d91c783b */ /* 0x000e620000004200 */
[C---:B------:R-:W-:Y:S01]  /*1c380*/  LOP3.LUT R3, R139.reuse, UR5, RZ, 0x3c, !PT ;  /* 0x000000058b037c12 */ /* 0x040fe2000f8e3cff */
[----:B------:R-:W-:Y:S01]  /*1c390*/  IMAD.MOV.U32 R15, RZ, RZ, R241 ;  /* 0x000000ffff0f7224 */ /* 0x000fe200078e00f1 */
[----:B------:R-:W-:Y:S01]  /*1c3a0*/  LOP3.LUT R2, R139, UR36, RZ, 0x3c, !PT ;  /* 0x000000248b027c12 */ /* 0x000fe2000f8e3cff */
[----:B------:R-:W-:Y:S02]  /*1c3b0*/  IMAD.MOV.U32 R241, RZ, RZ, R160 ;  /* 0x000000fffff17224 */ /* 0x000fe400078e00a0 */
        /* <DEDUP_REMOVED lines=11> */
[----:B------:R-:W-:Y:S07]  /*1c470*/  HMMA.16816.F32 R56, R4, R30, R56 ;  /* 0x0000001e0438723c */ /* 0x000fee0000001838 */
[----:B------:R-:W-:-:S04]  /*1c480*/  IMAD.WIDE.U32 R6, R3, -0x326172a9, RZ ;  /* 0xcd9e8d5703067825 */ /* 0x000fc800078e00ff */
[----:B------:R-:W-:-:S04]  /*1c490*/  IMAD.WIDE.U32 R4, R2, -0x326172a9, RZ ;  /* 0xcd9e8d5702047825 */ /* 0x000fc800078e00ff */
[----:B------:R-:W-:Y:S01]  /*1c4a0*/  IMAD.WIDE.U32 R2, R21, -0x2daee0ad, RZ ;  /* 0xd2511f5315027825 */ /* 0x000fe200078e00ff */
[--C-:B------:R-:W-:Y:S02]  /*1c4b0*/  LOP3.LUT R13, R27, UR19, R4.reuse, 0x96, !PT ;  /* 0x000000131b0d7c12 */ /* 0x100fe4000f8e9604 */
[----:B------:R-:W-:Y:S02]  /*1c4c0*/  LOP3.LUT R35, R37, UR19, R4, 0x96, !PT ;  /* 0x0000001325237c12 */ /* 0x000fe4000f8e9604 */
[----:B------:R-:W-:Y:S02]  /*1c4d0*/  LOP3.LUT R4, R2, 0xffff, RZ, 0xc0, !PT ;  /* 0x0000ffff02047812 */ /* 0x000fe400078ec0ff */
[C---:B------:R-:W-:Y:S02]  /*1c4e0*/  LOP3.LUT R14, R5.reuse, UR21, R8, 0x96, !PT ;  /* 0x00000015050e7c12 */ /* 0x040fe4000f8e9608 */
[----:B------:R-:W-:Y:S02]  /*1c4f0*/  LOP3.LUT R52, R5, UR21, R92, 0x96, !PT ;  /* 0x0000001505347c12 */ /* 0x000fe4000f8e965c */
[----:B------:R-:W-:-:S02]  /*1c500*/  LOP3.LUT R11, R27, UR19, R6, 0x96, !PT ;  /* 0x000000131b0b7c12 */ /* 0x000fc4000f8e9606 */
[----:B------:R-:W-:Y:S02]  /*1c510*/  LOP3.LUT R23, R37, UR19, R6, 0x96, !PT ;  /* 0x0000001325177c12 */ /* 0x000fe4000f8e9606 */
[----:B------:R-:W-:Y:S02]  /*1c520*/  LOP3.LUT R3, R3, UR40, R20, 0x96, !PT ;  /* 0x0000002803037c12 */ /* 0x000fe4000f8e9614 */
[----:B------:R-:W-:Y:S02]  /*1c530*/  SHF.R.U32.HI R6, RZ, 0x8, R4 ;  /* 0x00000008ff067819 */ /* 0x000fe40000011604 */
[----:B------:R-:W-:Y:S02]  /*1c540*/  LOP3.LUT R5, R2, 0xff, RZ, 0xc0, !PT ;  /* 0x000000ff02057812 */ /* 0x000fe400078ec0ff */
[----:B------:R-:W-:Y:S02]  /*1c550*/  LOP3.LUT R10, R7, UR21, R8, 0x96, !PT ;  /* 0x00000015070a7c12 */ /* 0x000fe4000f8e9608 */
[----:B------:R-:W-:-:S02]  /*1c560*/  SHF.R.U32.HI R4, RZ, 0x10, R2 ;  /* 0x00000010ff047819 */ /* 0x000fc40000011602 */
[----:B------:R-:W-:Y:S02]  /*1c570*/  SHF.R.U32.HI R8, RZ, 0x18, R2 ;  /* 0x00000018ff087819 */ /* 0x000fe40000011602 */
[----:B------:R-:W-:Y:S02]  /*1c580*/  LOP3.LUT R2, R3, 0xffff, RZ, 0xc0, !PT ;  /* 0x0000ffff03027812 */ /* 0x000fe400078ec0ff */
[----:B------:R-:W-:Y:S02]  /*1c590*/  PRMT R9, R5, 0x5410, R6 ;  /* 0x0000541005097816 */ /* 0x000fe40000000006 */
[----:B------:R-:W-:Y:S02]  /*1c5a0*/  LOP3.LUT R32, R7, UR21, R92, 0x96, !PT ;  /* 0x0000001507207c12 */ /* 0x000fe4000f8e965c */
[----:B------:R-:W-:Y:S02]  /*1c5b0*/  LOP3.LUT R6, R4, 0xff, RZ, 0xc0, !PT ;  /* 0x000000ff04067812 */ /* 0x000fe400078ec0ff */
[----:B------:R-:W-:-:S02]  /*1c5c0*/  SHF.R.U32.HI R5, RZ, 0x10, R3 ;  /* 0x00000010ff057819 */ /* 0x000fc40000011603 */
[----:B------:R-:W-:Y:S02]  /*1c5d0*/  LOP3.LUT R7, R3, 0xff, RZ, 0xc0, !PT ;  /* 0x000000ff03077812 */ /* 0x000fe400078ec0ff */
[----:B------:R-:W-:Y:S02]  /*1c5e0*/  SHF.R.U32.HI R4, RZ, 0x18, R3 ;  /* 0x00000018ff047819 */ /* 0x000fe40000011603 */
[----:B------:R-:W-:Y:S01]  /*1c5f0*/  SHF.R.U32.HI R3, RZ, 0x8, R2 ;  /* 0x00000008ff037819 */ /* 0x000fe20000011602 */
[----:B------:R-:W-:Y:S01]  /*1c600*/  IMAD.MOV.U32 R54, RZ, RZ, R24 ;  /* 0x000000ffff367224 */ /* 0x000fe200078e0018 */
[----:B------:R-:W-:Y:S01]  /*1c610*/  LOP3.LUT R2, R5, 0xff, RZ, 0xc0, !PT ;  /* 0x000000ff05027812 */ /* 0x000fe200078ec0ff */
[----:B------:R-:W-:Y:S01]  /*1c620*/  IMAD.MOV.U32 R24, RZ, RZ, R16 ;  /* 0x000000ffff187224 */ /* 0x000fe200078e0010 */
[----:B------:R-:W-:Y:S01]  /*1c630*/  PRMT R8, R6, 0x5410, R8 ;  /* 0x0000541006087816 */ /* 0x000fe20000000008 */
[----:B------:R-:W-:Y:S01]  /*1c640*/  IMAD.MOV.U32 R138, RZ, RZ, R18 ;  /* 0x000000ffff8a7224 */ /* 0x000fe200078e0012 */
[----:B------:R-:W-:Y:S01]  /*1c650*/  PRMT R16, R7, 0x5410, R3 ;  /* 0x0000541007107816 */ /* 0x000fe20000000003 */
[----:B------:R-:W-:Y:S01]  /*1c660*/  IMAD.WIDE.U32 R6, R10, -0x2daee0ad, RZ ;  /* 0xd2511f530a067825 */ /* 0x000fe200078e00ff */
[----:B------:R-:W-:-:S03]  /*1c670*/  PRMT R18, R2, 0x5410, R4 ;  /* 0x0000541002127816 */ /* 0x000fc60000000004 */
[----:B------:R-:W-:Y:S01]  /*1c680*/  IMAD.WIDE.U32 R4, R11, -0x2daee0ad, RZ ;  /* 0xd2511f530b047825 */ /* 0x000fe200078e00ff */
[----:B------:R-:W-:Y:S02]  /*1c690*/  LOP3.LUT R7, R7, UR18, R204, 0x96, !PT ;  /* 0x0000001207077c12 */ /* 0x000fe4000f8e96cc */
[--C-:B------:R-:W-:Y:S02]  /*1c6a0*/  HSET2.LE.AND R2, R9, R0.reuse, PT ;  /* 0x0000000009027233 */ /* 0x100fe40003803000 */
[----:B------:R-:W-:Y:S02]  /*1c6b0*/  HSET2.LE.AND R3, R8, R0, PT ;  /* 0x0000000008037233 */ /* 0x000fe40003803000 */
[----:B------:R-:W-:Y:S01]  /*1c6c0*/  LOP3.LUT R5, R5, UR16, R6, 0x96, !PT ;  /* 0x0000001005057c12 */ /* 0x000fe2000f8e9606 */
[----:B------:R-:W-:Y:S01]  /*1c6d0*/  IMAD.WIDE.U32 R8, R7, -0x326172a9, RZ ;  /* 0xcd9e8d5707087825 */ /* 0x000fe200078e00ff */
[----:B--2---:R-:W-:-:S03]  /*1c6e0*/  LOP3.LUT R6, R2, R34, RZ, 0xc0, !PT ;  /* 0x0000002202067212 */ /* 0x004fc600078ec0ff */
[----:B------:R-:W-:Y:S01]  /*1c6f0*/  IMAD.MOV.U32 R34, RZ, RZ, R138 ;  /* 0x000000ffff227224 */ /* 0x000fe200078e008a */
[----:B----4-:R-:W-:Y:S01]  /*1c700*/  LOP3.LUT R7, R3, R33, RZ, 0xc0, !PT ;  /* 0x0000002103077212 */ /* 0x010fe200078ec0ff */
[----:B------:R-:W-:Y:S01]  /*1c710*/  IMAD.WIDE.U32 R2, R5, -0x326172a9, RZ ;  /* 0xcd9e8d5705027825 */ /* 0x000fe200078e00ff */
[----:B------:R-:W-:-:S03]  /*1c720*/  LOP3.LUT R5, R9, UR17, R26, 0x96, !PT ;  /* 0x0000001109057c12 */ /* 0x000fc6000f8e961a */
[----:B------:R-:W-:Y:S01]  /*1c730*/  IMAD.MOV.U32 R138, RZ, RZ, R53 ;  /* 0x000000ffff8a7224 */ /* 0x000fe200078e0035 */
[----:B------:R-:W-:Y:S01]  /*1c740*/  LOP3.LUT R3, R3, UR15, R8, 0x96, !PT ;  /* 0x0000000f03037c12 */ /* 0x000fe2000f8e9608 */
[----:B------:R-:W-:Y:S02]  /*1c750*/  IMAD.MOV.U32 R53, RZ, RZ, R54 ;  /* 0x000000ffff357224 */ /* 0x000fe400078e0036 */
[----:B------:R-:W-:Y:S02]  /*1c760*/  IMAD.MOV.U32 R54, RZ, RZ, R15 ;  /* 0x000000ffff367224 */ /* 0x000fe400078e000f */
[----:B------:R-:W-:-:S04]  /*1c770*/  IMAD.WIDE.U32 R14, R14, -0x2daee0ad, RZ ;  /* 0xd2511f530e0e7825 */ /* 0x000fc800078e00ff */
[----:B------:R-:W-:-:S04]  /*1c780*/  IMAD.WIDE.U32 R8, R13, -0x2daee0ad, RZ ;  /* 0xd2511f530d087825 */ /* 0x000fc800078e00ff */
[----:B------:R-:W-:Y:S01]  /*1c790*/  IMAD.MOV.U32 R33, RZ, RZ, R54 ;  /* 0x000000ffff217224 */ /* 0x000fe200078e0036 */
[----:B------:R-:W-:Y:S01]  /*1c7a0*/  LOP3.LUT R9, R9, UR16, R14, 0x96, !PT ;  /* 0x0000001009097c12 */ /* 0x000fe2000f8e960e */
[----:B------:R-:W-:Y:S01]  /*1c7b0*/  IMAD.MOV.U32 R54, RZ, RZ, R12 ;  /* 0x000000ffff367224 */ /* 0x000fe200078e000c */
[----:B------:R-:W-:Y:S01]  /*1c7c0*/  LOP3.LUT R12, R15, UR18, R204, 0x96, !PT ;  /* 0x000000120f0c7c12 */ /* 0x000fe2000f8e96cc */
[----:B------:R-:W-:-:S04]  /*1c7d0*/  IMAD.WIDE.U32 R10, R5, -0x2daee0ad, RZ ;  /* 0xd2511f53050a7825 */ /* 0x000fc800078e00ff */
[----:B------:R-:W-:Y:S01]  /*1c7e0*/  IMAD.WIDE.U32 R14, R3, -0x2daee0ad, RZ ;  /* 0xd2511f53030e7825 */ /* 0x000fe200078e00ff */
[----:B------:R-:W-:Y:S02]  /*1c7f0*/  LOP3.LUT R13, R11, UR14, R4, 0x96, !PT ;  /* 0x0000000e0b0d7c12 */ /* 0x000fe4000f8e9604 */
[----:B------:R-:W-:Y:S01]  /*1c800*/  HSET2.LE.AND R3, R16, R0, PT ;  /* 0x0000000010037233 */ /* 0x000fe20003803000 */
[----:B------:R-:W-:Y:S01]  /*1c810*/  IMAD.WIDE.U32 R4, R12, -0x326172a9, RZ ;  /* 0xcd9e8d570c047825 */ /* 0x000fe200078e00ff */
[----:B------:R-:W-:-:S03]  /*1c820*/  LOP3.LUT R15, R15, UR12, R10, 0x96, !PT ;  /* 0x0000000c0f0f7c12 */ /* 0x000fc6000f8e960a */
[----:B------:R-:W-:-:S04]  /*1c830*/  IMAD.WIDE.U32 R10, R9, -0x326172a9, RZ ;  /* 0xcd9e8d57090a7825 */ /* 0x000fc800078e00ff */
[----:B------:R-:W-:Y:S01]  /*1c840*/  IMAD.MOV.U32 R93, RZ, RZ, R138 ;  /* 0x000000ffff5d7224 */ /* 0x000fe200078e008a */
[----:B------:R-:W-:Y:S01]  /*1c850*/  LOP3.LUT R9, R11, UR15, R4, 0x96, !PT ;  /* 0x0000000f0b097c12 */ /* 0x000fe2000f8e9604 */
[----:B------:R-:W-:Y:S02]  /*1c860*/  IMAD.MOV.U32 R138, RZ, RZ, R53 ;  /* 0x000000ffff8a7224 */ /* 0x000fe400078e0035 */
[----:B------:R-:W-:Y:S01]  /*1c870*/  IMAD.MOV.U32 R53, RZ, RZ, R160 ;  /* 0x000000ffff357224 */ /* 0x000fe200078e00a0 */
[----:B------:R-:W-:Y:S01]  /*1c880*/  LOP3.LUT R4, R3, R93, RZ, 0xc0, !PT ;  /* 0x0000005d03047212 */ /* 0x000fe200078ec0ff */
[----:B------:R-:W-:Y:S01]  /*1c890*/  IMAD.MOV.U32 R93, RZ, RZ, R139 ;  /* 0x000000ffff5d7224 */ /* 0x000fe200078e008b */
[----:B------:R-:W2:Y:S01]  /*1c8a0*/  LDL.LU R160, [R1+0x264] ;  /* 0x0002640001a07983 */ /* 0x000ea20000300800 */
[----:B------:R-:W-:-:S03]  /*1c8b0*/  IMAD.MOV.U32 R139, RZ, RZ, R78 ;  /* 0x000000ffff8b7224 */ /* 0x000fc600078e004e */
[----:B------:R-:W4:Y:S01]  /*1c8c0*/  LDL.LU R78, [R1+0x2c8] ;  /* 0x0002c800014e7983 */ /* 0x000f220000300800 */
[----:B------:R-:W-:Y:S01]  /*1c8d0*/  LOP3.LUT R5, R5, UR17, R26, 0x96, !PT ;  /* 0x0000001105057c12 */ /* 0x000fe2000f8e961a */
[----:B------:R-:W-:Y:S02]  /*1c8e0*/  IMAD.WIDE.U32 R12, R13, -0x326172a9, RZ ;  /* 0xcd9e8d570d0c7825 */ /* 0x000fe400078e00ff */
[----:B------:R1:W-:Y:S02]  /*1c8f0*/  STG.E.U16 desc[UR32][R44.64+-0xf0], R75 ;  /* 0xffff104b2c007986 */ /* 0x0003e4000c101520 */
[----:B------:R-:W-:Y:S02]  /*1c900*/  IMAD.MOV.U32 R21, RZ, RZ, R34 ;  /* 0x000000ffff157224 */ /* 0x000fe400078e0022 */
[----:B------:R-:W-:Y:S02]  /*1c910*/  IMAD.MOV.U32 R92, RZ, RZ, R55 ;  /* 0x000000ffff5c7224 */ /* 0x000fe400078e0037 */
[----:B------:R-:W-:-:S02]  /*1c920*/  IMAD.MOV.U32 R34, RZ, RZ, R25 ;  /* 0x000000ffff227224 */ /* 0x000fc400078e0019 */
[----:B------:R-:W-:Y:S02]  /*1c930*/  IMAD.MOV.U32 R55, RZ, RZ, R17 ;  /* 0x000000ffff377224 */ /* 0x000fe400078e0011 */
[----:B------:R-:W-:Y:S01]  /*1c940*/  IMAD.WIDE.U32 R16, R5, -0x2daee0ad, RZ ;  /* 0xd2511f5305107825 */ /* 0x000fe200078e00ff */
[----:B------:R-:W-:-:S03]  /*1c950*/  LOP3.LUT R20, R13, UR13, R2, 0x96, !PT ;  /* 0x0000000d0d147c12 */ /* 0x000fc6000f8e9602 */
[----:B------:R-:W-:Y:S01]  /*1c960*/  IMAD.WIDE.U32 R2, R15, -0x326172a9, RZ ;  /* 0xcd9e8d570f027825 */ /* 0x000fe200078e00ff */
[----:B------:R-:W-:Y:S02]  /*1c970*/  LOP3.LUT R13, R17, UR14, R8, 0x96, !PT ;  /* 0x0000000e110d7c12 */ /* 0x000fe4000f8e9608 */
[----:B------:R-:W-:Y:S01]  /*1c980*/  HSET2.LE.AND R5, R18, R0, PT ;  /* 0x0000000012057233 */ /* 0x000fe20003803000 */
[----:B-1----:R-:W-:Y:S02]  /*1c990*/  IMAD.MOV.U32 R75, RZ, RZ, R33 ;  /* 0x000000ffff4b7224 */ /* 0x002fe400078e0021 */
[----:B------:R-:W-:Y:S02]  /*1c9a0*/  IMAD.MOV.U32 R33, RZ, RZ, R24 ;  /* 0x000000ffff217224 */ /* 0x000fe400078e0018 */
[----:B------:R-:W-:Y:S01]  /*1c9b0*/  IMAD.WIDE.U32 R24, R9, -0x2daee0ad, RZ ;  /* 0xd2511f5309187825 */ /* 0x000fe200078e00ff */
[----:B------:R-:W-:-:S04]  /*1c9c0*/  LOP3.LUT R8, R3, UR39, R12, 0x96, !PT ;  /* 0x0000002703087c12 */ /* 0x000fc8000f8e960c */
[----:B------:R-:W-:Y:S01]  /*1c9d0*/  LOP3.LUT R11, R25, UR12, R16, 0x96, !PT ;  /* 0x0000000c190b7c12 */ /* 0x000fe2000f8e9610 */
[----:B------:R-:W-:Y:S01]  /*1c9e0*/  IMAD.WIDE.U32 R12, R13, -0x326172a9, RZ ;  /* 0xcd9e8d570d0c7825 */ /* 0x000fe200078e00ff */
[C---:B------:R-:W-:Y:S02]  /*1c9f0*/  LOP3.LUT R9, R2.reuse, 0xffff, RZ, 0xc0, !PT ;  /* 0x0000ffff02097812 */ /* 0x040fe400078ec0ff */
[----:B------:R-:W-:Y:S02]  /*1ca00*/  LOP3.LUT R18, R2, 0xff, RZ, 0xc0, !PT ;  /* 0x000000ff02127812 */ /* 0x000fe400078ec0ff */
[--C-:B------:R-:W-:Y:S02]  /*1ca10*/  SHF.R.U32.HI R15, RZ, 0x10, R2.reuse ;  /* 0x00000010ff0f7819 */ /* 0x100fe40000011602 */
[----:B------:R-:W-:Y:S01]  /*1ca20*/  SHF.R.U32.HI R17, RZ, 0x18, R2 ;  /* 0x00000018ff117819 */ /* 0x000fe20000011602 */
[----:B------:R-:W-:Y:S01]  /*1ca30*/  IMAD.WIDE.U32 R2, R11, -0x326172a9, RZ ;  /* 0xcd9e8d570b027825 */ /* 0x000fe200078e00ff */
[----:B------:R1:W-:Y:S01]  /*1ca40*/  STG.E.U16 desc[UR32][R44.64+-0xee], R74 ;  /* 0xffff124a2c007986 */ /* 0x0003e2000c101520 */
[----:B------:R-:W-:-:S02]  /*1ca50*/  LOP3.LUT R25, R13, UR13, R10, 0x96, !PT ;  /* 0x0000000d0d197c12 */ /* 0x000fc4000f8e960a */
[----:B------:R-:W-:Y:S01]  /*1ca60*/  LOP3.LUT R5, R5, R75, RZ, 0xc0, !PT ;  /* 0x0000004b05057212 */ /* 0x000fe200078ec0ff */
[----:B------:R-:W-:Y:S01]  /*1ca70*/  IMAD.WIDE.U32 R10, R23, -0x2daee0ad, RZ ;  /* 0xd2511f53170a7825 */ /* 0x000fe200078e00ff */
[C---:B------:R-:W-:Y:S01]  /*1ca80*/  LOP3.LUT R16, R2.reuse, 0xffff, RZ, 0xc0, !PT ;  /* 0x0000ffff02107812 */ /* 0x040fe200078ec0ff */
[----:B------:R-:W2:Y:S01]  /*1ca90*/  LDL.LU R75, [R1+0x4c] ;  /* 0x00004c00014b7983 */ /* 0x000ea20000300800 */
[----:B------:R-:W-:Y:S01]  /*1caa0*/  SHF.R.U32.HI R9, RZ, 0x8, R9 ;  /* 0x00000008ff097819 */ /* 0x000fe20000011609 */
[----:B------:R-:W-:Y:S02]  /*1cab0*/  IMAD.MOV.U32 R27, RZ, RZ, R33 ;  /* 0x000000ffff1b7224 */ /* 0x000fe400078e0021 */
[----:B------:R-:W-:Y:S01]  /*1cac0*/  IMAD.MOV.U32 R205, RZ, RZ, R21 ;  /* 0x000000ffffcd7224 */ /* 0x000fe200078e0015 */
[--C-:B------:R-:W-:Y:S01]  /*1cad0*/  SHF.R.U32.HI R21, RZ, 0x18, R2.reuse ;  /* 0x00000018ff157819 */ /* 0x100fe20000011602 */
[----:B------:R-:W-:Y:S01]  /*1cae0*/  IMAD.MOV.U32 R33, RZ, RZ, R19 ;  /* 0x000000ffff217224 */ /* 0x000fe200078e0013 */
[----:B------:R-:W-:Y:S01]  /*1caf0*/  SHF.R.U32.HI R19, RZ, 0x10, R2 ;  /* 0x00000010ff137819 */ /* 0x000fe20000011602 */
[----:B------:R-:W-:Y:S01]  /*1cb00*/  IMAD.MOV.U32 R204, RZ, RZ, R22 ;  /* 0x000000ffffcc7224 */ /* 0x000fe200078e0016 */
[----:B------:R-:W-:Y:S01]  /*1cb10*/  LOP3.LUT R22, R2, 0xff, RZ, 0xc0, !PT ;  /* 0x000000ff02167812 */ /* 0x000fe200078ec0ff */
[----:B------:R-:W-:Y:S01]  /*1cb20*/  IMAD.MOV.U32 R26, RZ, RZ, R34 ;  /* 0x000000ffff1a7224 */ /* 0x000fe200078e0022 */
[----:B------:R-:W-:Y:S01]  /*1cb30*/  HMMA.16816.F32 R168, R4, R28, R168 ;  /* 0x0000001c04a8723c */ /* 0x000fe200000018a8 */
[----:B------:R-:W-:Y:S01]  /*1cb40*/  PRMT R23, R18, 0x5410, R9 ;  /* 0x0000541012177816 */ /* 0x000fe20000000009 */
[----:B-1----:R-:W-:Y:S01]  /*1cb50*/  IMAD.MOV.U32 R74, RZ, RZ, R38 ;  /* 0x000000ffff4a7224 */ /* 0x002fe200078e0026 */
[----:B------:R-:W-:Y:S01]  /*1cb60*/  LOP3.LUT R38, R3, UR39, R12, 0x96, !PT ;  /* 0x0000002703267c12 */ /* 0x000fe2000f8e960c */
[----:B------:R-:W-:Y:S01]  /*1cb70*/  IMAD.WIDE.U32 R12, R32, -0x2daee0ad, RZ ;  /* 0xd2511f53200c7825 */ /* 0x000fe200078e00ff */
[----:B------:R-:W-:-:S04]  /*1cb80*/  LOP3.LUT R3, R15, 0xff, RZ, 0xc0, !PT ;  /* 0x000000ff0f037812 */ /* 0x000fc800078ec0ff */
[----:B------:R-:W-:Y:S02]  /*1cb90*/  LOP3.LUT R2, R13, UR18, R72, 0x96, !PT ;  /* 0x000000120d027c12 */ /* 0x000fe4000f8e9648 */
[----:B------:R-:W-:Y:S01]  /*1cba0*/  LOP3.LUT R11, R11, UR16, R12, 0x96, !PT ;  /* 0x000000100b0b7c12 */ /* 0x000fe2000f8e960c */
[----:B------:R-:W-:Y:S01]  /*1cbb0*/  IMAD.MOV.U32 R28, RZ, RZ, R76 ;  /* 0x000000ffff1c7224 */ /* 0x000fe200078e004c */
[----:B------:R-:W-:Y:S01]  /*1cbc0*/  PRMT R34, R3, 0x5410, R17 ;  /* 0x0000541003227816 */ /* 0x000fe20000000011 */
[----:B------:R-:W-:Y:S02]  /*1cbd0*/  IMAD.MOV.U32 R29, RZ, RZ, R77 ;  /* 0x000000ffff1d7224 */ /* 0x000fe400078e004d */
[----:B------:R-:W-:Y:S02]  /*1cbe0*/  IMAD.MOV.U32 R17, RZ, RZ, R79 ;  /* 0x000000ffff117224 */ /* 0x000fe400078e004f */
[----:B------:R-:W-:-:S04]  /*1cbf0*/  IMAD.WIDE.U32 R12, R2, -0x326172a9, RZ ;  /* 0xcd9e8d57020c7825 */ /* 0x000fc800078e00ff */
[----:B------:R-:W-:Y:S01]  /*1cc00*/  IMAD.WIDE.U32 R2, R20, -0x2daee0ad, RZ ;  /* 0xd2511f5314027825 */ /* 0x000fe200078e00ff */
[----:B------:R-:W-:-:S03]  /*1cc10*/  LOP3.LUT R13, R13, UR17, R36, 0x96, !PT ;  /* 0x000000110d0d7c12 */ /* 0x000fc6000f8e9624 */
[----:B---3--:R-:W-:Y:S01]  /*1cc20*/  IMAD.MOV.U32 R15, RZ, RZ, R39 ;  /* 0x000000ffff0f7224 */ /* 0x008fe200078e0027 */
[----:B------:R-:W-:Y:S02]  /*1cc30*/  LOP3.LUT R20, R3, UR40, R14, 0x96, !PT ;  /* 0x0000002803147c12 */ /* 0x000fe4000f8e960e */
[----:B------:R-:W-:Y:S01]  /*1cc40*/  LOP3.LUT R39, R2, 0xffff, RZ, 0xc0, !PT ;  /* 0x0000ffff02277812 */ /* 0x000fe200078ec0ff */
[----:B------:R-:W-:Y:S01]  /*1cc50*/  IMAD.MOV.U32 R14, RZ, RZ, R92 ;  /* 0x000000ffff0e7224 */ /* 0x000fe200078e005c */
[----:B------:R-:W-:Y:S07]  /*1cc60*/  HMMA.16816.F32 R80, R4, R50, R80 ;  /* 0x000000320450723c */ /* 0x000fee0000001850 */
[----:B------:R-:W-:-:S02]  /*1cc70*/  IMAD.MOV.U32 R50, RZ, RZ, R14 ;  /* 0x000000ffff327224 */ /* 0x000fc400078e000e */
[----:B----4-:R-:W-:Y:S02]  /*1cc80*/  IMAD.MOV.U32 R18, RZ, RZ, R78 ;  /* 0x000000ffff127224 */ /* 0x010fe400078e004e */
[----:B------:R-:W-:Y:S07]  /*1cc90*/  HMMA.16816.F32 R76, R4, R30, R68 ;  /* 0x0000001e044c723c */ /* 0x000fee0000001844 */
[----:B------:R-:W-:Y:S02]  /*1cca0*/  IMAD.MOV.U32 R71, RZ, RZ, R33 ;  /* 0x000000ffff477224 */ /* 0x000fe400078e0021 */
[----:B------:R-:W-:-:S05]  /*1ccb0*/  IMAD.WIDE.U32 R32, R11, -0x326172a9, RZ ;  /* 0xcd9e8d570b207825 */ /* 0x000fca00078e00ff */
[----:B------:R-:W-:Y:S01]  /*1ccc0*/  LOP3.LUT R9, R33, UR15, R12, 0x96, !PT ;  /* 0x0000000f21097c12 */ /* 0x000fe2000f8e960c */
[----:B------:R-:W-:Y:S02]  /*1ccd0*/  IMAD.MOV.U32 R12, RZ, RZ, R71 ;  /* 0x000000ffff0c7224 */ /* 0x000fe400078e0047 */
[----:B------:R-:W-:Y:S01]  /*1cce0*/  HMMA.16816.F32 R68, R4, R48, R64 ;  /* 0x000000300444723c */ /* 0x000fe20000001840 */
[----:B------:R-:W-:Y:S02]  /*1ccf0*/  IMAD.MOV.U32 R30, RZ, RZ, R17 ;  /* 0x000000ffff1e7224 */ /* 0x000fe400078e0011 */
[----:B------:R-:W-:Y:S02]  /*1cd00*/  IMAD.MOV.U32 R31, RZ, RZ, R26 ;  /* 0x000000ffff1f7224 */ /* 0x000fe400078e001a */
[----:B------:R-:W-:Y:S02]  /*1cd10*/  IMAD.MOV.U32 R17, RZ, RZ, R27 ;  /* 0x000000ffff117224 */ /* 0x000fe400078e001b */
[----:B------:R-:W-:-:S02]  /*1cd20*/  LOP3.LUT R64, R2, 0xff, RZ, 0xc0, !PT ;  /* 0x000000ff02407812 */ /* 0x000fc400078ec0ff */
[--C-:B------:R-:W-:Y:S02]  /*1cd30*/  SHF.R.U32.HI R48, RZ, 0x10, R2.reuse ;  /* 0x00000010ff307819 */ /* 0x100fe40000011602 */
[----:B------:R-:W-:Y:S01]  /*1cd40*/  SHF.R.U32.HI R49, RZ, 0x18, R2 ;  /* 0x00000018ff317819 */ /* 0x000fe20000011602 */
[----:B------:R-:W-:-:S04]  /*1cd50*/  IMAD.WIDE.U32 R2, R13, -0x2daee0ad, RZ ;  /* 0xd2511f530d027825 */ /* 0x000fc800078e00ff */
[----:B------:R-:W-:Y:S01]  /*1cd60*/  IMAD.WIDE.U32 R26, R9, -0x2daee0ad, RZ ;  /* 0xd2511f53091a7825 */ /* 0x000fe200078e00ff */
[----:B------:R-:W-:-:S04]  /*1cd70*/  LOP3.LUT R3, R3, UR14, R10, 0x96, !PT ;  /* 0x0000000e03037c12 */ /* 0x000fc8000f8e960a */
[----:B------:R-:W-:Y:S01]  /*1cd80*/  LOP3.LUT R2, R27, UR12, R2, 0x96, !PT ;  /* 0x0000000c1b027c12 */ /* 0x000fe2000f8e9602 */
[----:B------:R-:W-:Y:S01]  /*1cd90*/  IMAD.MOV.U32 R67, RZ, RZ, R15 ;  /* 0x000000ffff437224 */ /* 0x000fe200078e000f */
[----:B------:R-:W-:Y:S01]  /*1cda0*/  SHF.R.U32.HI R11, RZ, 0x8, R16 ;  /* 0x00000008ff0b7819 */ /* 0x000fe20000011610 */
[----:B------:R-:W-:Y:S01]  /*1cdb0*/  IMAD.WIDE.U32 R14, R3, -0x326172a9, RZ ;  /* 0xcd9e8d57030e7825 */ /* 0x000fe200078e00ff */
[----:B------:R-:W-:Y:S02]  /*1cdc0*/  LOP3.LUT R4, R8, 0xffff, RZ, 0xc0, !PT ;  /* 0x0000ffff08047812 */ /* 0x000fe400078ec0ff */
[----:B------:R-:W-:Y:S01]  /*1cdd0*/  LOP3.LUT R9, R19, 0xff, RZ, 0xc0, !PT ;  /* 0x000000ff13097812 */ /* 0x000fe200078ec0ff */
[----:B------:R-:W-:Y:S01]  /*1cde0*/  IMAD.WIDE.U32 R2, R2, -0x326172a9, RZ ;  /* 0xcd9e8d5702027825 */ /* 0x000fe200078e00ff */
[----:B------:R-:W-:Y:S02]  /*1cdf0*/  SHF.R.U32.HI R5, RZ, 0x10, R8 ;  /* 0x00000010ff057819 */ /* 0x000fe40000011608 */
[----:B------:R-:W-:Y:S01]  /*1ce00*/  SHF.R.U32.HI R6, RZ, 0x8, R4 ;  /* 0x00000008ff067819 */ /* 0x000fe20000011604 */
[----:B------:R-:W-:Y:S01]  /*1ce10*/  IMAD.MOV.U32 R13, RZ, RZ, R93 ;  /* 0x000000ffff0d7224 */ /* 0x000fe200078e005d */
[----:B------:R-:W-:-:S02]  /*1ce20*/  PRMT R93, R22, 0x5410, R11 ;  /* 0x00005410165d7816 */ /* 0x000fc4000000000b */
[----:B------:R-:W-:Y:S02]  /*1ce30*/  PRMT R92, R9, 0x5410, R21 ;  /* 0x00005410095c7816 */ /* 0x000fe40000000015 */
[C---:B------:R-:W-:Y:S02]  /*1ce40*/  LOP3.LUT R7, R2.reuse, 0xffff, RZ, 0xc0, !PT ;  /* 0x0000ffff02077812 */ /* 0x040fe400078ec0ff */
[----:B------:R-:W-:Y:S02]  /*1ce50*/  LOP3.LUT R11, R2, 0xff, RZ, 0xc0, !PT ;  /* 0x000000ff020b7812 */ /* 0x000fe400078ec0ff */
[--C-:B------:R-:W-:Y:S02]  /*1ce60*/  SHF.R.U32.HI R4, RZ, 0x10, R2.reuse ;  /* 0x00000010ff047819 */ /* 0x100fe40000011602 */
[----:B------:R-:W-:Y:S02]  /*1ce70*/  SHF.R.U32.HI R10, RZ, 0x18, R2 ;  /* 0x00000018ff0a7819 */ /* 0x000fe40000011602 */
[----:B------:R-:W-:-:S02]  /*1ce80*/  LOP3.LUT R9, R8, 0xff, RZ, 0xc0, !PT ;  /* 0x000000ff08097812 */ /* 0x000fc400078ec0ff */
[----:B------:R-:W-:Y:S02]  /*1ce90*/  LOP3.LUT R2, R3, UR39, R14, 0x96, !PT ;  /* 0x0000002703027c12 */ /* 0x000fe4000f8e960e */
[----:B------:R-:W-:Y:S02]  /*1cea0*/  SHF.R.U32.HI R8, RZ, 0x18, R8 ;  /* 0x00000018ff087819 */ /* 0x000fe40000011608 */
[----:B------:R-:W-:Y:S02]  /*1ceb0*/  LOP3.LUT R5, R5, 0xff, RZ, 0xc0, !PT ;  /* 0x000000ff05057812 */ /* 0x000fe400078ec0ff */
[----:B------:R-:W-:Y:S02]  /*1cec0*/  PRMT R27, R9, 0x5410, R6 ;  /* 0x00005410091b7816 */ /* 0x000fe40000000006 */
[----:B------:R-:W-:Y:S02]  /*1ced0*/  SHF.R.U32.HI R7, RZ, 0x8, R7 ;  /* 0x00000008ff077819 */ /* 0x000fe40000011607 */
[----:B------:R-:W-:-:S02]  /*1cee0*/  LOP3.LUT R3, R2, 0xffff, RZ, 0xc0, !PT ;  /* 0x0000ffff02037812 */ /* 0x000fc400078ec0ff */
[----:B------:R-:W-:Y:S02]  /*1cef0*/  LOP3.LUT R6, R4, 0xff, RZ, 0xc0, !PT ;  /* 0x000000ff04067812 */ /* 0x000fe400078ec0ff */
[----:B------:R-:W-:Y:S02]  /*1cf00*/  PRMT R21, R5, 0x5410, R8 ;  /* 0x0000541005157816 */ /* 0x000fe40000000008 */
[--C-:B------:R-:W-:Y:S02]  /*1cf10*/  SHF.R.U32.HI R4, RZ, 0x10, R2.reuse ;  /* 0x00000010ff047819 */ /* 0x100fe40000011602 */
[----:B------:R-:W-:Y:S02]  /*1cf20*/  LOP3.LUT R9, R2, 0xff, RZ, 0xc0, !PT ;  /* 0x000000ff02097812 */ /* 0x000fe400078ec0ff */
[----:B------:R-:W-:Y:S02]  /*1cf30*/  SHF.R.U32.HI R8, RZ, 0x18, R2 ;  /* 0x00000018ff087819 */ /* 0x000fe40000011602 */
[----:B------:R-:W-:-:S02]  /*1cf40*/  SHF.R.U32.HI R5, RZ, 0x8, R3 ;  /* 0x00000008ff057819 */ /* 0x000fc40000011603 */
[----:B------:R-:W-:Y:S02]  /*1cf50*/  PRMT R2, R11, 0x5410, R7 ;  /* 0x000054100b027816 */ /* 0x000fe40000000007 */
[----:B------:R-:W-:Y:S02]  /*1cf60*/  LOP3.LUT R3, R4, 0xff, RZ, 0xc0, !PT ;  /* 0x000000ff04037812 */ /* 0x000fe400078ec0ff */
[----:B------:R-:W-:Y:S02]  /*1cf70*/  PRMT R4, R6, 0x5410, R10 ;  /* 0x0000541006047816 */ /* 0x000fe4000000000a */
[----:B------:R-:W-:Y:S01]  /*1cf80*/  PRMT R6, R9, 0x5410, R5 ;  /* 0x0000541009067816 */ /* 0x000fe20000000005 */
[----:B------:R-:W-:Y:S01]  /*1cf90*/  IMAD.WIDE.U32 R10, R52, -0x2daee0ad, RZ ;  /* 0xd2511f53340a7825 */ /* 0x000fe200078e00ff */
[----:B------:R-:W-:Y:S02]  /*1cfa0*/  HSET2.LE.AND R2, R2, R0, PT ;  /* 0x0000000002027233 */ /* 0x000fe40003803000 */
[----:B------:R-:W-:-:S02]  /*1cfb0*/  PRMT R5, R3, 0x5410, R8 ;  /* 0x0000541003057816 */ /* 0x000fc40000000008 */
[--C-:B------:R-:W-:Y:S01]  /*1cfc0*/  HSET2.LE.AND R3, R4, R0.reuse, PT ;  /* 0x0000000004037233 */ /* 0x100fe20003803000 */
[----:B------:R-:W-:Y:S01]  /*1cfd0*/  IMAD.WIDE.U32 R8, R35, -0x2daee0ad, RZ ;  /* 0xd2511f5323087825 */ /* 0x000fe200078e00ff */
[----:B------:R-:W-:Y:S02]  /*1cfe0*/  HSET2.LE.AND R4, R6, R0, PT ;  /* 0x0000000006047233 */ /* 0x000fe40003803000 */
[----:B------:R-:W-:Y:S02]  /*1cff0*/  LOP3.LUT R6, R2, R134, RZ, 0xc0, !PT ;  /* 0x0000008602067212 */ /* 0x000fe400078ec0ff */
[----:B------:R-:W-:Y:S02]  /*1d000*/  LOP3.LUT R2, R11, UR18, R72, 0x96, !PT ;  /* 0x000000120b027c12 */ /* 0x000fe4000f8e9648 */
[----:B------:R-:W-:Y:S02]  /*1d010*/  LOP3.LUT R7, R3, R133, RZ, 0xc0, !PT ;  /* 0x0000008503077212 */ /* 0x000fe400078ec0ff */
[----:B------:R-:W-:Y:S01]  /*1d020*/  LOP3.LUT R3, R9, UR16, R10, 0x96, !PT ;  /* 0x0000001009037c12 */ /* 0x000fe2000f8e960a */
[----:B------:R-:W-:Y:S01]  /*1d030*/  IMAD.WIDE.U32 R10, R2, -0x326172a9, RZ ;  /* 0xcd9e8d57020a7825 */ /* 0x000fe200078e00ff */
[----:B------:R-:W-:-:S04]  /*1d040*/  LOP3.LUT R4, R4, R136, RZ, 0xc0, !PT ;  /* 0x0000008804047212 */ /* 0x000fc800078ec0ff */
[----:B------:R-:W-:Y:S01]  /*1d050*/  LOP3.LUT R9, R11, UR17, R36, 0x96, !PT ;  /* 0x000000110b097c12 */ /* 0x000fe2000f8e9624 */
[----:B------:R-:W-:Y:S02]  /*1d060*/  IMAD.MOV.U32 R73, RZ, RZ, R13 ;  /* 0x000000ffff497224 */ /* 0x000fe400078e000d */
[----:B------:R-:W-:Y:S02]  /*1d070*/  IMAD.MOV.U32 R136, RZ, RZ, R12 ;  /* 0x000000ffff887224 */ /* 0x000fe400078e000c */
[----:B------:R-:W-:-:S05]  /*1d080*/  IMAD.WIDE.U32 R12, R9, -0x2daee0ad, RZ ;  /* 0xd2511f53090c7825 */ /* 0x000fca00078e00ff */
[----:B------:R-:W-:Y:S02]  /*1d090*/  LOP3.LUT R37, R13, UR14, R8, 0x96, !PT ;  /* 0x0000000e0d257c12 */ /* 0x000fe4000f8e9608 */
[--C-:B------:R-:W-:Y:S01]  /*1d0a0*/  HSET2.LE.AND R8, R34, R0.reuse, PT ;  /* 0x0000000022087233 */ /* 0x100fe20003803000 */
[----:B------:R-:W-:Y:S02]  /*1d0b0*/  IMAD.MOV.U32 R34, RZ, RZ, R55 ;  /* 0x000000ffff227224 */ /* 0x000fe400078e0037 */
[----:B------:R-:W-:Y:S01]  /*1d0c0*/  IMAD.MOV.U32 R72, RZ, RZ, R50 ;  /* 0x000000ffff487224 */ /* 0x000fe200078e0032 */
[----:B------:R-:W-:Y:S01]  /*1d0d0*/  LOP3.LUT R11, R15, UR13, R32, 0x96, !PT ;  /* 0x0000000d0f0b7c12 */ /* 0x000fe2000f8e9620 */
[----:B------:R-:W-:Y:S01]  /*1d0e0*/  IMAD.MOV.U32 R50, RZ, RZ, R241 ;  /* 0x000000ffff327224 */ /* 0x000fe200078e00f1 */
[----:B------:R-:W-:Y:S01]  /*1d0f0*/  LOP3.LUT R15, R8, R34, RZ, 0xc0, !PT ;  /* 0x00000022080f7212 */ /* 0x000fe200078ec0ff */
[----:B------:R-:W-:Y:S02]  /*1d100*/  IMAD.MOV.U32 R241, RZ, RZ, R233 ;  /* 0x000000fffff17224 */ /* 0x000fe400078e00e9 */
[----:B------:R-:W3:Y:S04]  /*1d110*/  LDL.LU R233, [R1+0x3ac] ;  /* 0x0003ac0001e97983 */ /* 0x000ee80000300800 */
[----:B------:R-:W4:Y:S01]  /*1d120*/  LDL.LU R34, [R1+0x2f4] ;  /* 0x0002f40001227983 */ /* 0x000f220000300800 */
[----:B------:R-:W-:Y:S01]  /*1d130*/  IMAD.MOV.U32 R14, RZ, RZ, R18 ;  /* 0x000000ffff0e7224 */ /* 0x000fe200078e0012 */
[----:B------:R-:W-:Y:S01]  /*1d140*/  HSET2.LE.AND R2, R23, R0, PT ;  /* 0x0000000017027233 */ /* 0x000fe20003803000 */
[----:B------:R-:W-:-:S04]  /*1d150*/  IMAD.WIDE.U32 R22, R3, -0x326172a9, RZ ;  /* 0xcd9e8d5703167825 */ /* 0x000fc800078e00ff */
[----:B------:R-:W-:Y:S01]  /*1d160*/  LOP3.LUT R14, R2, R14, RZ, 0xc0, !PT ;  /* 0x0000000e020e7212 */ /* 0x000fe200078ec0ff */
[----:B------:R-:W-:Y:S01]  /*1d170*/  IMAD.WIDE.U32 R2, R25, -0x2daee0ad, RZ ;  /* 0xd2511f5319027825 */ /* 0x000fe200078e00ff */
[----:B------:R-:W-:Y:S02]  /*1d180*/  LOP3.LUT R10, R23, UR15, R10, 0x96, !PT ;  /* 0x0000000f170a7c12 */ /* 0x000fe4000f8e960a */
[----:B------:R-:W-:Y:S02]  /*1d190*/  HSET2.LE.AND R9, R27, R0, PT ;  /* 0x000000001b097233 */ /* 0x000fe40003803000 */
[----:B------:R-:W-:Y:S01]  /*1d1a0*/  LOP3.LUT R36, R3, UR40, R24, 0x96, !PT ;  /* 0x0000002803247c12 */ /* 0x000fe2000f8e9618 */
[----:B------:R-:W-:-:S05]  /*1d1b0*/  IMAD.WIDE.U32 R24, R10, -0x2daee0ad, RZ ;  /* 0xd2511f530a187825 */ /* 0x000fca00078e00ff */
[----:B------:R-:W-:Y:S01]  /*1d1c0*/  LOP3.LUT R23, R25, UR12, R12, 0x96, !PT ;  /* 0x0000000c19177c12 */ /* 0x000fe2000f8e960c */
[----:B------:R-:W-:Y:S02]  /*1d1d0*/  IMAD.MOV.U32 R66, RZ, RZ, R30 ;  /* 0x000000ffff427224 */ /* 0x000fe400078e001e */
[----:B------:R-:W-:Y:S02]  /*1d1e0*/  IMAD.MOV.U32 R65, RZ, RZ, R31 ;  /* 0x000000ffff417224 */ /* 0x000fe400078e001f */
[----:B------:R-:W-:Y:S02]  /*1d1f0*/  IMAD.MOV.U32 R134, RZ, RZ, R28 ;  /* 0x000000ffff867224 */ /* 0x000fe400078e001c */
[----:B------:R-:W-:Y:S02]  /*1d200*/  IMAD.MOV.U32 R133, RZ, RZ, R29 ;  /* 0x000000ffff857224 */ /* 0x000fe400078e001d */
[----:B------:R-:W1:Y:S01]  /*1d210*/  LDSM.16.MT88.4 R28, [R218+0x5000] ;  /* 0x00500000da1c783b */ /* 0x000e620000004200 */
[----:B------:R-:W-:-:S03]  /*1d220*/  IMAD.MOV.U32 R51, RZ, RZ, R17 ;  /* 0x000000ffff337224 */ /* 0x000fc600078e0011 */
[----:B------:R-:W2:Y:S01]  /*1d230*/  LDSM.16.MT88.4 R16, [R217+0x5000] ;  /* 0x00500000d910783b */ /* 0x000ea20000004200 */
[----:B----4-:R-:W-:-:S03]  /*1d240*/  LOP3.LUT R12, R9, R34, RZ, 0xc0, !PT ;  /* 0x00000022090c7212 */ /* 0x010fc600078ec0ff */
[----:B------:R-:W4:Y:S01]  /*1d250*/  LDL.LU R34, [R1+0x2e0] ;  /* 0x0002e00001227983 */ /* 0x000f220000300800 */
[--C-:B------:R-:W-:Y:S01]  /*1d260*/  HSET2.LE.AND R5, R5, R0.reuse, PT ;  /* 0x0000000005057233 */ /* 0x100fe20003803000 */
[----:B------:R-:W-:Y:S01]  /*1d270*/  IMAD.MOV.U32 R35, RZ, RZ, R134 ;  /* 0x000000ffff237224 */ /* 0x000fe200078e0086 */
[----:B------:R-:W-:-:S03]  /*1d280*/  HSET2.LE.AND R10, R21, R0, PT ;  /* 0x00000000150a7233 */ /* 0x000fc60003803000 */
[----:B------:R-:W-:Y:S01]  /*1d290*/  LOP3.LUT R5, R5, R135, RZ, 0xc0, !PT ;  /* 0x0000008705057212 */ /* 0x000fe200078ec0ff */
[----:B------:R-:W-:Y:S02]  /*1d2a0*/  IMAD.MOV.U32 R135, RZ, RZ, R133 ;  /* 0x000000ffff877224 */ /* 0x000fe400078e0085 */
[----:B------:R-:W-:Y:S02]  /*1d2b0*/  IMAD.MOV.U32 R133, RZ, RZ, R205 ;  /* 0x000000ffff857224 */ /* 0x000fe400078e00cd */
[----:B------:R-:W-:Y:S02]  /*1d2c0*/  IMAD.MOV.U32 R134, RZ, RZ, R53 ;  /* 0x000000ffff867224 */ /* 0x000fe400078e0035 */
[----:B------:R-:W-:Y:S02]  /*1d2d0*/  IMAD.MOV.U32 R205, RZ, RZ, R54 ;  /* 0x000000ffffcd7224 */ /* 0x000fe400078e0036 */
[----:B-1----:R-:W-:Y:S07]  /*1d2e0*/  HMMA.16816.F32 R52, R4, R28, R88 ;  /* 0x0000001c0434723c */ /* 0x002fee0000001858 */
[----:B------:R-:W-:-:S02]  /*1d2f0*/  IMAD.MOV.U32 R91, RZ, RZ, R35 ;  /* 0x000000ffff5b7224 */ /* 0x000fc400078e0023 */
[----:B------:R-:W-:Y:S02]  /*1d300*/  IMAD.MOV.U32 R35, RZ, RZ, R134 ;  /* 0x000000ffff237224 */ /* 0x000fe400078e0086 */
[----:B------:R-:W-:Y:S01]  /*1d310*/  IMAD.MOV.U32 R134, RZ, RZ, R204 ;  /* 0x000000ffff867224 */ /* 0x000fe200078e00cc */
[C---:B--2---:R-:W-:Y:S01]  /*1d320*/  HMMA.16816.F32 R60, R4.reuse, R16, R60 ;  /* 0x00000010043c723c */ /* 0x044fe2000000183c */
[----:B------:R-:W-:Y:S02]  /*1d330*/  IMAD.MOV.U32 R90, RZ, RZ, R72 ;  /* 0x000000ffff5a7224 */ /* 0x000fe400078e0048 */
[----:B------:R-:W-:Y:S02]  /*1d340*/  IMAD.MOV.U32 R89, RZ, RZ, R73 ;  /* 0x000000ffff597224 */ /* 0x000fe400078e0049 */
[----:B------:R-:W-:Y:S01]  /*1d350*/  IMAD.MOV.U32 R204, RZ, RZ, R75 ;  /* 0x000000ffffcc7224 */ /* 0x000fe200078e004b */
[----:B------:R-:W-:Y:S01]  /*1d360*/  HMMA.16816.F32 R56, R4, R18, R56 ;  /* 0x000000120438723c */ /* 0x000fe20000001838 */
[----:B------:R-:W-:-:S02]  /*1d370*/  IMAD.MOV.U32 R27, RZ, RZ, R35 ;  /* 0x000000ffff1b7224 */ /* 0x000fc400078e0023 */
[----:B------:R-:W-:Y:S02]  /*1d380*/  IMAD.MOV.U32 R88, RZ, RZ, R136 ;  /* 0x000000ffff587224 */ /* 0x000fe400078e0088 */
[----:B------:R-:W-:Y:S02]  /*1d390*/  IMAD.MOV.U32 R136, RZ, RZ, R234 ;  /* 0x000000ffff887224 */ /* 0x000fe400078e00ea */
[----:B------:R-:W2:Y:S04]  /*1d3a0*/  LDL.LU R234, [R1+0x3a8] ;  /* 0x0003a80001ea7983 */ /* 0x000ea80000300800 */
[----:B------:R-:W-:Y:S04]  /*1d3b0*/  STG.E.U16 desc[UR32][R42.64+-0xf0], R190 ;  /* 0xffff10be2a007986 */ /* 0x000fe8000c101520 */
[----:B------:R-:W-:Y:S01]  /*1d3c0*/  STG.E.U16 desc[UR32][R42.64+-0xee], R189 ;  /* 0xffff12bd2a007986 */ /* 0x000fe2000c101520 */
[----:B----4-:R-:W-:Y:S01]  /*1d3d0*/  LOP3.LUT R13, R10, R34, RZ, 0xc0, !PT ;  /* 0x000000220a0d7212 */ /* 0x010fe200078ec0ff */
[----:B------:R-:W-:-:S02]  /*1d3e0*/  IMAD.MOV.U32 R34, RZ, RZ, R133 ;  /* 0x000000ffff227224 */ /* 0x000fc400078e0085 */
[----:B------:R-:W-:Y:S02]  /*1d3f0*/  IMAD.MOV.U32 R133, RZ, RZ, R51 ;  /* 0x000000ffff857224 */ /* 0x000fe400078e0033 */
[----:B------:R-:W-:Y:S02]  /*1d400*/  IMAD.MOV.U32 R51, RZ, RZ, R74 ;  /* 0x000000ffff337224 */ /* 0x000fe400078e004a */
[----:B------:R-:W-:Y:S07]  /*1d410*/  HMMA.16816.F32 R72, R4, R30, R84 ;  /* 0x0000001e0448723c */ /* 0x000fee0000001854 */
[----:B------:R-:W-:Y:S01]  /*1d420*/  IMAD.WIDE.U32 R4, R11, -0x2daee0ad, RZ ;  /* 0xd2511f530b047825 */ /* 0x000fe200078e00ff */
[----:B------:R-:W-:-:S02]  /*1d430*/  LOP3.LUT R84, R2, 0xffff, RZ, 0xc0, !PT ;  /* 0x0000ffff02547812 */ /* 0x000fc400078ec0ff */
[----:B------:R-:W-:Y:S02]  /*1d440*/  LOP3.LUT R87, R2, 0xff, RZ, 0xc0, !PT ;  /* 0x000000ff02577812 */ /* 0x000fe400078ec0ff */
[--C-:B------:R-:W-:Y:S02]  /*1d450*/  SHF.R.U32.HI R85, RZ, 0x10, R2.reuse ;  /* 0x00000010ff557819 */ /* 0x100fe40000011602 */
[----:B------:R-:W-:Y:S02]  /*1d460*/  SHF.R.U32.HI R86, RZ, 0x18, R2 ;  /* 0x00000018ff567819 */ /* 0x000fe40000011602 */
[----:B------:R-:W-:Y:S02]  /*1d470*/  LOP3.LUT R2, R5, UR40, R26, 0x96, !PT ;  /* 0x0000002805027c12 */ /* 0x000fe4000f8e961a */
[----:B------:R-:W-:Y:S02]  /*1d480*/  LOP3.LUT R6, R48, 0xff, RZ, 0xc0, !PT ;  /* 0x000000ff30067812 */ /* 0x000fe400078ec0ff */
[----:B------:R-:W-:-:S02]  /*1d490*/  LOP3.LUT R3, R2, 0xffff, RZ, 0xc0, !PT ;  /* 0x0000ffff02037812 */ /* 0x000fc400078ec0ff */
[----:B------:R-:W-:Y:S01]  /*1d4a0*/  LOP3.LUT R8, R4, 0xffff, RZ, 0xc0, !PT ;  /* 0x0000ffff04087812 */ /* 0x000fe200078ec0ff */
[C---:B------:R-:W-:Y:S01]  /*1d4b0*/  HMMA.16816.F32 R168, R12.reuse, R16, R168 ;  /* 0x000000100ca8723c */ /* 0x040fe200000018a8 */
[----:B------:R-:W-:Y:S02]  /*1d4c0*/  LOP3.LUT R5, R2, 0xff, RZ, 0xc0, !PT ;  /* 0x000000ff02057812 */ /* 0x000fe400078ec0ff */
[----:B------:R-:W-:Y:S01]  /*1d4d0*/  SHF.R.U32.HI R3, RZ, 0x8, R3 ;  /* 0x00000008ff037819 */ /* 0x000fe20000011603 */
[----:B------:R-:W-:Y:S01]  /*1d4e0*/  IMAD.MOV.U32 R26, RZ, RZ, R34 ;  /* 0x000000ffff1a7224 */ /* 0x000fe200078e0022 */
[----:B------:R-:W-:Y:S01]  /*1d4f0*/  SHF.R.U32.HI R7, RZ, 0x8, R39 ;  /* 0x00000008ff077819 */ /* 0x000fe20000011627 */
[----:B------:R-:W-:Y:S01]  /*1d500*/  HMMA.16816.F32 R76, R12, R18, R76 ;  /* 0x000000120c4c723c */ /* 0x000fe2000000184c */
[----:B------:R-:W-:Y:S01]  /*1d510*/  IMAD.MOV.U32 R16, RZ, RZ, R50 ;  /* 0x000000ffff107224 */ /* 0x000fe200078e0032 */
[----:B------:R-:W-:Y:S01]  /*1d520*/  PRMT R17, R6, 0x5410, R49 ;  /* 0x0000541006117816 */ /* 0x000fe20000000031 */
[----:B------:R-:W1:Y:S01]  /*1d530*/  LDSM.16.MT88.4 R32, [R217+0x5400] ;  /* 0x00540000d920783b */ /* 0x000e620000004200 */
[----:B------:R-:W-:-:S03]  /*1d540*/  PRMT R5, R5, 0x5410, R3 ;  /* 0x0000541005057816 */ /* 0x000fc60000000003 */
[----:B------:R-:W-:Y:S02]  /*1d550*/  IMAD.MOV.U32 R18, RZ, RZ, R51 ;  /* 0x000000ffff127224 */ /* 0x000fe400078e0033 */
[----:B------:R-:W4:Y:S01]  /*1d560*/  LDSM.16.MT88.4 R48, [R218+0x5400] ;  /* 0x00540000da30783b */ /* 0x000f220000004200 */
[----:B------:R-:W-:Y:S02]  /*1d570*/  PRMT R21, R64, 0x5410, R7 ;  /* 0x0000541040157816 */ /* 0x000fe40000000007 */
[--C-:B------:R-:W-:Y:S02]  /*1d580*/  SHF.R.U32.HI R3, RZ, 0x10, R2.reuse ;  /* 0x00000010ff037819 */ /* 0x100fe40000011602 */
[----:B------:R-:W-:Y:S02]  /*1d590*/  SHF.R.U32.HI R7, RZ, 0x18, R2 ;  /* 0x00000018ff077819 */ /* 0x000fe40000011602 */
[----:B------:R-:W-:Y:S02]  /*1d5a0*/  LOP3.LUT R2, R20, 0xffff, RZ, 0xc0, !PT ;  /* 0x0000ffff14027812 */ /* 0x000fe400078ec0ff */
[----:B------:R-:W-:-:S02]  /*1d5b0*/  SHF.R.U32.HI R9, RZ, 0x10, R4 ;  /* 0x00000010ff097819 */ /* 0x000fc40000011604 */
[----:B------:R-:W-:Y:S02]  /*1d5c0*/  LOP3.LUT R3, R3, 0xff, RZ, 0xc0, !PT ;  /* 0x000000ff03037812 */ /* 0x000fe400078ec0ff */
[----:B------:R-:W-:Y:S02]  /*1d5d0*/  LOP3.LUT R11, R4, 0xff, RZ, 0xc0, !PT ;  /* 0x000000ff040b7812 */ /* 0x000fe400078ec0ff */
[----:B------:R-:W-:Y:S02]  /*1d5e0*/  SHF.R.U32.HI R10, RZ, 0x18, R4 ;  /* 0x00000018ff0a7819 */ /* 0x000fe40000011604 */
[----:B------:R-:W-:Y:S02]  /*1d5f0*/  SHF.R.U32.HI R6, RZ, 0x8, R8 ;  /* 0x00000008ff067819 */ /* 0x000fe40000011608 */
[----:B------:R-:W-:Y:S02]  /*1d600*/  SHF.R.U32.HI R4, RZ, 0x8, R2 ;  /* 0x00000008ff047819 */ /* 0x000fe40000011602 */
[----:B------:R-:W-:-:S02]  /*1d610*/  LOP3.LUT R8, R20, 0xff, RZ, 0xc0, !PT ;  /* 0x000000ff14087812 */ /* 0x000fc400078ec0ff */
[----:B------:R-:W-:Y:S02]  /*1d620*/  HSET2.LE.AND R2, R5, R0, PT ;  /* 0x0000000005027233 */ /* 0x000fe40003803000 */
[----:B------:R-:W-:Y:S02]  /*1d630*/  LOP3.LUT R9, R9, 0xff, RZ, 0xc0, !PT ;  /* 0x000000ff09097812 */ /* 0x000fe400078ec0ff */
[----:B------:R-:W-:Y:S02]  /*1d640*/  PRMT R3, R3, 0x5410, R7 ;  /* 0x0000541003037816 */ /* 0x000fe40000000007 */
[----:B------:R-:W-:Y:S02]  /*1d650*/  PRMT R19, R8, 0x5410, R4 ;  /* 0x0000541008137816 */ /* 0x000fe40000000004 */
[----:B------:R-:W-:Y:S02]  /*1d660*/  PRMT R9, R9, 0x5410, R10 ;  /* 0x0000541009097816 */ /* 0x000fe4000000000a */
[----:B------:R-:W-:-:S02]  /*1d670*/  LOP3.LUT R8, R2, R142, RZ, 0xc0, !PT ;  /* 0x0000008e02087212 */ /* 0x000fc400078ec0ff */
[----:B------:R-:W-:Y:S02]  /*1d680*/  PRMT R6, R11, 0x5410, R6 ;  /* 0x000054100b067816 */ /* 0x000fe40000000006 */
[--C-:B------:R-:W-:Y:S01]  /*1d690*/  HSET2.LE.AND R2, R3, R0.reuse, PT ;  /* 0x0000000003027233 */ /* 0x100fe20003803000 */
[----:B------:R-:W-:Y:S01]  /*1d6a0*/  IMAD.MOV.U32 R39, RZ, RZ, R136 ;  /* 0x000000ffff277224 */ /* 0x000fe200078e0088 */
[----:B------:R-:W-:Y:S01]  /*1d6b0*/  SHF.R.U32.HI R5, RZ, 0x10, R20 ;  /* 0x00000010ff057819 */ /* 0x000fe20000011614 */
[----:B------:R-:W-:Y:S01]  /*1d6c0*/  HMMA.16816.F32 R68, R12, R28, R68 ;  /* 0x0000001c0c44723c */ /* 0x000fe20000001844 */
[----:B------:R-:W-:Y:S01]  /*1d6d0*/  IMAD.MOV.U32 R136, RZ, RZ, R65 ;  /* 0x000000ffff887224 */ /* 0x000fe200078e0041 */
[--C-:B------:R-:W-:Y:S01]  /*1d6e0*/  HSET2.LE.AND R4, R9, R0.reuse, PT ;  /* 0x0000000009047233 */ /* 0x100fe20003803000 */
[----:B------:R-:W-:Y:S01]  /*1d6f0*/  IMAD.MOV.U32 R142, RZ, RZ, R16 ;  /* 0x000000ffff8e7224 */ /* 0x000fe200078e0010 */
[----:B------:R-:W-:Y:S01]  /*1d700*/  HSET2.LE.AND R3, R6, R0, PT ;  /* 0x0000000006037233 */ /* 0x000fe20003803000 */
[----:B------:R-:W-:Y:S01]  /*1d710*/  IMAD.WIDE.U32 R6, R37, -0x326172a9, RZ ;  /* 0xcd9e8d5725067825 */ /* 0x000fe200078e00ff */
[----:B------:R-:W-:-:S03]  /*1d720*/  LOP3.LUT R9, R2, R143, RZ, 0xc0, !PT ;  /* 0x0000008f02097212 */ /* 0x000fc600078ec0ff */
[----:B------:R-:W-:Y:S02]  /*1d730*/  IMAD.MOV.U32 R28, RZ, RZ, R66 ;  /* 0x000000ffff1c7224 */ /* 0x000fe400078e0042 */
[----:B------:R-:W-:Y:S01]  /*1d740*/  IMAD.MOV.U32 R29, RZ, RZ, R67 ;  /* 0x000000ffff1d7224 */ /* 0x000fe200078e0043 */
[----:B------:R-:W-:Y:S01]  /*1d750*/  SHF.R.U32.HI R16, RZ, 0x18, R20 ;  /* 0x00000018ff107819 */ /* 0x000fe20000011614 */
[----:B------:R-:W-:Y:S01]  /*1d760*/  HMMA.16816.F32 R64, R12, R30, R80 ;  /* 0x0000001e0c40723c */ /* 0x000fe20000001850 */
[----:B------:R-:W-:Y:S02]  /*1d770*/  LOP3.LUT R2, R5, 0xff, RZ, 0xc0, !PT ;  /* 0x000000ff05027812 */ /* 0x000fe400078ec0ff */
[----:B------:R-:W-:Y:S02]  /*1d780*/  LOP3.LUT R11, R4, R140, RZ, 0xc0, !PT ;  /* 0x0000008c040b7212 */ /* 0x000fe400078ec0ff */
[----:B------:R-:W-:Y:S02]  /*1d790*/  LOP3.LUT R10, R3, R141, RZ, 0xc0, !PT ;  /* 0x0000008d030a7212 */ /* 0x000fe400078ec0ff */
[----:B------:R-:W-:Y:S01]  /*1d7a0*/  PRMT R12, R2, 0x5410, R16 ;  /* 0x00005410020c7816 */ /* 0x000fe20000000010 */
[----:B------:R-:W-:Y:S01]  /*1d7b0*/  IMAD.WIDE.U32 R2, R23, -0x326172a9, RZ ;  /* 0xcd9e8d5717027825 */ /* 0x000fe200078e00ff */
[----:B------:R-:W-:-:S02]  /*1d7c0*/  HSET2.LE.AND R4, R21, R0, PT ;  /* 0x0000000015047233 */ /* 0x000fc40003803000 */
[--C-:B------:R-:W-:Y:S02]  /*1d7d0*/  HSET2.LE.AND R5, R17, R0.reuse, PT ;  /* 0x0000000011057233 */ /* 0x100fe40003803000 */
[----:B------:R-:W-:Y:S02]  /*1d7e0*/  LOP3.LUT R7, R7, UR13, R22, 0x96, !PT ;  /* 0x0000000d07077c12 */ /* 0x000fe4000f8e9616 */
[----:B------:R-:W-:Y:S02]  /*1d7f0*/  LOP3.LUT R14, R4, R28, RZ, 0xc0, !PT ;  /* 0x0000001c040e7212 */ /* 0x000fe400078ec0ff */
[----:B------:R-:W-:Y:S01]  /*1d800*/  LOP3.LUT R15, R5, R152, RZ, 0xc0, !PT ;  /* 0x00000098050f7212 */ /* 0x000fe200078ec0ff */
[----:B------:R-:W-:Y:S01]  /*1d810*/  IMAD.WIDE.U32 R4, R7, -0x2daee0ad, RZ ;  /* 0xd2511f5307047825 */ /* 0x000fe200078e00ff */
[----:B------:R-:W-:Y:S02]  /*1d820*/  LOP3.LUT R6, R3, UR39, R6, 0x96, !PT ;  /* 0x0000002703067c12 */ /* 0x000fe4000f8e9606 */
[----:B------:R-:W-:Y:S01]  /*1d830*/  LOP3.LUT R17, R2, 0xffff, RZ, 0xc0, !PT ;  /* 0x0000ffff02117812 */ /* 0x000fe200078ec0ff */
[----:B------:R-:W-:Y:S01]  /*1d840*/  IMAD.MOV.U32 R143, RZ, RZ, R142 ;  /* 0x000000ffff8f7224 */ /* 0x000fe200078e008e */
[--C-:B------:R-:W-:Y:S01]  /*1d850*/  HSET2.LE.AND R3, R19, R0.reuse, PT ;  /* 0x0000000013037233 */ /* 0x100fe20003803000 */
[----:B------:R-:W-:Y:S01]  /*1d860*/  IMAD.MOV.U32 R28, RZ, RZ, R18 ;  /* 0x000000ffff1c7224 */ /* 0x000fe200078e0012 */
[----:B------:R-:W-:Y:S01]  /*1d870*/  HSET2.LE.AND R7, R12, R0, PT ;  /* 0x000000000c077233 */ /* 0x000fe20003803000 */
[----:B------:R-:W-:-:S02]  /*1d880*/  IMAD.MOV.U32 R142, RZ, RZ, R88 ;  /* 0x000000ffff8e7224 */ /* 0x000fc400078e0058 */
[----:B------:R-:W-:Y:S01]  /*1d890*/  LOP3.LUT R12, R3, R143, RZ, 0xc0, !PT ;  /* 0x0000008f030c7212 */ /* 0x000fe200078ec0ff */
[----:B------:R-:W-:Y:S01]  /*1d8a0*/  IMAD.MOV.U32 R143, RZ, RZ, R29 ;  /* 0x000000ffff8f7224 */ /* 0x000fe200078e001d */
[----:B------:R-:W-:Y:S01]  /*1d8b0*/  LOP3.LUT R13, R7, R28, RZ, 0xc0, !PT ;  /* 0x0000001c070d7212 */ /* 0x000fe200078ec0ff */
[----:B-1----:R-:W-:Y:S01]  /*1d8c0*/  HMMA.16816.F32 R60, R8, R32, R60 ;  /* 0x00000020083c723c */ /* 0x002fe2000000183c */
[----:B------:R-:W-:-:S05]  /*1d8d0*/  IMAD.MOV.U32 R83, RZ, RZ, R142 ;  /* 0x000000ffff537224 */ /* 0x000fca00078e008e */
[----:B------:R-:W-:Y:S01]  /*1d8e0*/  HMMA.16816.F32 R56, R8, R34, R56 ;  /* 0x000000220838723c */ /* 0x000fe20000001838 */
[----:B------:R-:W-:-:S05]  /*1d8f0*/  IMAD.MOV.U32 R82, RZ, RZ, R143 ;  /* 0x000000ffff527224 */ /* 0x000fca00078e008f */
[C---:B----4-:R-:W-:Y:S06]  /*1d900*/  HMMA.16816.F32 R52, R8.reuse, R48, R52 ;  /* 0x000000300834723c */ /* 0x050fec0000001834 */
[----:B------:R-:W-:Y:S01]  /*1d910*/  HMMA.16816.F32 R72, R8, R50, R72 ;  /* 0x000000320848723c */ /* 0x000fe20000001848 */
[----:B------:R-:W-:Y:S01]  /*1d920*/  IMAD.MOV.U32 R88, RZ, RZ, R89 ;  /* 0x000000ffff587224 */ /* 0x000fe200078e0059 */
[----:B------:R-:W-:Y:S01]  /*1d930*/  SHF.R.U32.HI R18, RZ, 0x10, R2 ;  /* 0x00000010ff127819 */ /* 0x000fe20000011602 */
[----:B------:R-:W-:Y:S01]  /*1d940*/  IMAD.MOV.U32 R141, RZ, RZ, R39 ;  /* 0x000000ffff8d7224 */ /* 0x000fe200078e0027 */
[----:B------:R-:W-:Y:S01]  /*1d950*/  LOP3.LUT R22, R4, 0xff, RZ, 0xc0, !PT ;  /* 0x000000ff04167812 */ /* 0x000fe200078ec0ff */
[----:B------:R-:W-:Y:S01]  /*1d960*/  IMAD.MOV.U32 R140, RZ, RZ, R27 ;  /* 0x000000ffff8c7224 */ /* 0x000fe200078e001b */
[----:B------:R-:W-:Y:S01]  /*1d970*/  SHF.R.U32.HI R23, RZ, 0x10, R4 ;  /* 0x00000010ff177819 */ /* 0x000fe20000011604 */
[----:B------:R-:W-:Y:S01]  /*1d980*/  LDSM.16.MT88.4 R28, [R218+0x5800] ;  /* 0x00580000da1c783b */ /* 0x000fe20000004200 */
[----:B------:R-:W-:Y:S01]  /*1d990*/  LOP3.LUT R9, R85, 0xff, RZ, 0xc0, !PT ;  /* 0x000000ff55097812 */ /* 0x000fe200078ec0ff */
[----:B------:R-:W-:Y:S01]  /*1d9a0*/  HMMA.16816.F32 R168, R12, R32, R168 ;  /* 0x000000200ca8723c */ /* 0x000fe200000018a8 */
[----:B------:R-:W-:Y:S01]  /*1d9b0*/  SHF.R.U32.HI R10, RZ, 0x8, R84 ;  /* 0x00000008ff0a7819 */ /* 0x000fe20000011654 */
[----:B------:R-:W-:-:S04]  /*1d9c0*/  IMAD.MOV.U32 R89, RZ, RZ, R90 ;  /* 0x000000ffff597224 */ /* 0x000fc800078e005a */
[----:B------:R-:W-:Y:S01]  /*1d9d0*/  HMMA.16816.F32 R76, R12, R34, R76 ;  /* 0x000000220c4c723c */ /* 0x000fe2000000184c */
[----:B------:R-:W-:-:S05]  /*1d9e0*/  IMAD.MOV.U32 R90, RZ, RZ, R91 ;  /* 0x000000ffff5a7224 */ /* 0x000fca00078e005b */
[----:B------:R-:W-:Y:S01]  /*1d9f0*/  HMMA.16816.F32 R68, R12, R48, R68 ;  /* 0x000000300c44723c */ /* 0x000fe20000001844 */
[----:B------:R-:W-:-:S05]  /*1da00*/  IMAD.MOV.U32 R91, RZ, RZ, R135 ;  /* 0x000000ffff5b7224 */ /* 0x000fca00078e0087 */
[----:B------:R-:W-:Y:S07]  /*1da10*/  HMMA.16816.F32 R64, R12, R50, R64 ;  /* 0x000000320c40723c */ /* 0x000fee0000001840 */
[----:B------:R-:W-:Y:S01]  /*1da20*/  PRMT R15, R9, 0x5410, R86 ;  /* 0x00005410090f7816 */ /* 0x000fe20000000056 */
[----:B------:R-:W-:Y:S02]  /*1da30*/  IMAD.MOV.U32 R86, RZ, RZ, R82 ;  /* 0x000000ffff567224 */ /* 0x000fe400078e0052 */
[----:B------:R-:W-:Y:S01]  /*1da40*/  IMAD.MOV.U32 R82, RZ, RZ, R83 ;  /* 0x000000ffff527224 */ /* 0x000fe200078e0053 */
[----:B------:R-:W-:Y:S01]  /*1da50*/  PRMT R14, R87, 0x5410, R10 ;  /* 0x00005410570e7816 */ /* 0x000fe2000000000a */
[----:B------:R-:W-:Y:S01]  /*1da60*/  IMAD.MOV.U32 R85, RZ, RZ, R90 ;  /* 0x000000ffff557224 */ /* 0x000fe200078e005a */
[----:B------:R-:W-:Y:S01]  /*1da70*/  LOP3.LUT R8, R4, 0xffff, RZ, 0xc0, !PT ;  /* 0x0000ffff04087812 */ /* 0x000fe200078ec0ff */
[----:B------:R-:W-:Y:S01]  /*1da80*/  IMAD.MOV.U32 R87, RZ, RZ, R82 ;  /* 0x000000ffff577224 */ /* 0x000fe200078e0052 */
[----:B------:R-:W-:Y:S01]  /*1da90*/  SHF.R.U32.HI R37, RZ, 0x18, R4 ;  /* 0x00000018ff257819 */ /* 0x000fe20000011604 */
[----:B------:R-:W-:Y:S01]  /*1daa0*/  IMAD.MOV.U32 R50, RZ, RZ, R136 ;  /* 0x000000ffff327224 */ /* 0x000fe200078e0088 */
[----:B------:R-:W-:Y:S01]  /*1dab0*/  LOP3.LUT R4, R18, 0xff, RZ, 0xc0, !PT ;  /* 0x000000ff12047812 */ /* 0x000fe200078ec0ff */
[----:B------:R-:W-:-:S02]  /*1dac0*/  IMAD.MOV.U32 R84, RZ, RZ, R91 ;  /* 0x000000ffff547224 */ /* 0x000fc400078e005b */
[--C-:B------:R-:W-:Y:S02]  /*1dad0*/  IMAD.MOV.U32 R136, RZ, RZ, R86.reuse ;  /* 0x000000ffff887224 */ /* 0x100fe400078e0056 */
[----:B------:R-:W-:Y:S02]  /*1dae0*/  IMAD.MOV.U32 R18, RZ, RZ, R247 ;  /* 0x000000ffff127224 */ /* 0x000fe400078e00f7 */
[----:B------:R-:W-:Y:S02]  /*1daf0*/  IMAD.MOV.U32 R83, RZ, RZ, R159 ;  /* 0x000000ffff537224 */ /* 0x000fe400078e009f */
[----:B------:R-:W-:Y:S02]  /*1db00*/  @P0 IMAD.MOV.U32 R136, RZ, RZ, R86 ;  /* 0x000000ffff880224 */ /* 0x000fe400078e0056 */
[----:B------:R-:W-:Y:S02]  /*1db10*/  IMAD.MOV.U32 R247, RZ, RZ, R158 ;  /* 0x000000fffff77224 */ /* 0x000fe400078e009e */
[----:B------:R-:W-:-:S02]  /*1db20*/  IMAD.MOV.U32 R86, RZ, RZ, R87 ;  /* 0x000000ffff567224 */ /* 0x000fc400078e0057 */
[----:B------:R-:W-:Y:S02]  /*1db30*/  IMAD.MOV.U32 R87, RZ, RZ, R85 ;  /* 0x000000ffff577224 */ /* 0x000fe400078e0055 */
[----:B------:R-:W-:Y:S02]  /*1db40*/  IMAD.MOV.U32 R85, RZ, RZ, R84 ;  /* 0x000000ffff557224 */ /* 0x000fe400078e0054 */
[----:B------:R-:W-:Y:S02]  /*1db50*/  IMAD.MOV.U32 R135, RZ, RZ, R231 ;  /* 0x000000ffff877224 */ /* 0x000fe400078e00e7 */
[----:B------:R-:W-:Y:S01]  /*1db60*/  IMAD.MOV.U32 R91, RZ, RZ, R204 ;  /* 0x000000ffff5b7224 */ /* 0x000fe200078e00cc */
[----:B------:R-:W4:Y:S01]  /*1db70*/  LDL.LU R231, [R1+0x3a4] ;  /* 0x0003a40001e77983 */ /* 0x000f220000300800 */
[----:B------:R-:W-:Y:S02]  /*1db80*/  IMAD.MOV.U32 R84, RZ, RZ, R83 ;  /* 0x000000ffff547224 */ /* 0x000fe400078e0053 */
[----:B------:R-:W-:-:S02]  /*1db90*/  IMAD.MOV.U32 R204, RZ, RZ, R207 ;  /* 0x000000ffffcc7224 */ /* 0x000fc400078e00cf */
[----:B------:R-:W-:Y:S01]  /*1dba0*/  IMAD.MOV.U32 R83, RZ, RZ, R247 ;  /* 0x000000ffff537224 */ /* 0x000fe200078e00f7 */
[----:B------:R-:W3:Y:S01]  /*1dbb0*/  LDL.LU R207, [R1+0x3a0] ;  /* 0x0003a00001cf7983 */ /* 0x000ee20000300800 */
[----:B------:R-:W-:-:S03]  /*1dbc0*/  IMAD.MOV.U32 R247, RZ, RZ, R235 ;  /* 0x000000fffff77224 */ /* 0x000fc600078e00eb */
[----:B------:R-:W2:Y:S04]  /*1dbd0*/  LDL.LU R235, [R1+0x39c] ;  /* 0x00039c0001eb7983 */ /* 0x000ea80000300800 */
[----:B------:R1:W-:Y:S04]  /*1dbe0*/  STG.E.U16 desc[UR32][R40.64+-0xe0], R86 ;  /* 0xffff205628007986 */ /* 0x0003e8000c101520 */
[----:B-1----:R-:W4:Y:S04]  /*1dbf0*/  LDL.LU R86, [R1+0xa8] ;  /* 0x0000a80001567983 */ /* 0x002f280000300800 */
[----:B----4-:R1:W-:Y:S04]  /*1dc00*/  STG.E.U16 desc[UR32][R40.64+-0xde], R86 ;  /* 0xffff225628007986 */ /* 0x0103e8000c101520 */
[----:B-1----:R-:W4:Y:S01]  /*1dc10*/  LDL.LU R86, [R1+0xa4] ;  /* 0x0000a40001567983 */ /* 0x002f220000300800 */
[----:B------:R-:W-:-:S02]  /*1dc20*/  LOP3.LUT R3, R38, 0xffff, RZ, 0xc0, !PT ;  /* 0x0000ffff26037812 */ /* 0x000fc400078ec0ff */
[----:B------:R-:W-:Y:S02]  /*1dc30*/  LOP3.LUT R20, R2, 0xff, RZ, 0xc0, !PT ;  /* 0x000000ff02147812 */ /* 0x000fe400078ec0ff */
[----:B------:R-:W-:Y:S02]  /*1dc40*/  SHF.R.U32.HI R19, RZ, 0x18, R2 ;  /* 0x00000018ff137819 */ /* 0x000fe40000011602 */
[----:B------:R-:W-:Y:S02]  /*1dc50*/  LOP3.LUT R2, R38, 0xff, RZ, 0xc0, !PT ;  /* 0x000000ff26027812 */ /* 0x000fe400078ec0ff */
[----:B------:R-:W-:Y:S01]  /*1dc60*/  SHF.R.U32.HI R3, RZ, 0x8, R3 ;  /* 0x00000008ff037819 */ /* 0x000fe20000011603 */
[----:B------:R-:W-:Y:S01]  /*1dc70*/  IMAD.MOV.U32 R39, RZ, RZ, R26 ;  /* 0x000000ffff277224 */ /* 0x000fe200078e001a */
[----:B------:R-:W-:Y:S02]  /*1dc80*/  LOP3.LUT R16, R5, UR40, R24, 0x96, !PT ;  /* 0x0000002805107c12 */ /* 0x000fe4000f8e9618 */
[----:B------:R-:W-:Y:S01]  /*1dc90*/  PRMT R21, R2, 0x5410, R3 ;  /* 0x0000541002157816 */ /* 0x000fe20000000003 */
[----:B------:R-:W1:Y:S01]  /*1dca0*/  LDSM.16.MT88.4 R24, [R217+0x5800] ;  /* 0x00580000d918783b */ /* 0x000e620000004200 */
[----:B------:R-:W-:-:S02]  /*1dcb0*/  LOP3.LUT R2, R6, 0xffff, RZ, 0xc0, !PT ;  /* 0x0000ffff06027812 */ /* 0x000fc400078ec0ff */
[----:B------:R-:W-:Y:S02]  /*1dcc0*/  SHF.R.U32.HI R3, RZ, 0x10, R6 ;  /* 0x00000010ff037819 */ /* 0x000fe40000011606 */
[----:B------:R-:W-:Y:S02]  /*1dcd0*/  LOP3.LUT R7, R6, 0xff, RZ, 0xc0, !PT ;  /* 0x000000ff06077812 */ /* 0x000fe400078ec0ff */
[----:B------:R-:W-:Y:S02]  /*1dce0*/  SHF.R.U32.HI R2, RZ, 0x8, R2 ;  /* 0x00000008ff027819 */ /* 0x000fe40000011602 */
[----:B------:R-:W-:Y:S02]  /*1dcf0*/  SHF.R.U32.HI R6, RZ, 0x18, R6 ;  /* 0x00000018ff067819 */ /* 0x000fe40000011606 */
[----:B------:R-:W-:Y:S02]  /*1dd00*/  LOP3.LUT R3, R3, 0xff, RZ, 0xc0, !PT ;  /* 0x000000ff03037812 */ /* 0x000fe400078ec0ff */
[----:B------:R-:W-:-:S02]  /*1dd10*/  PRMT R2, R7, 0x5410, R2 ;  /* 0x0000541007027816 */ /* 0x000fc40000000002 */
[----:B------:R-:W-:Y:S02]  /*1dd20*/  SHF.R.U32.HI R5, RZ, 0x8, R17 ;  /* 0x00000008ff057819 */ /* 0x000fe40000011611 */
[----:B------:R-:W-:Y:S02]  /*1dd30*/  PRMT R4, R4, 0x5410, R19 ;  /* 0x0000541004047816 */ /* 0x000fe40000000013 */
[----:B------:R-:W-:Y:S02]  /*1dd40*/  PRMT R3, R3, 0x5410, R6 ;  /* 0x0000541003037816 */ /* 0x000fe40000000006 */
[--C-:B------:R-:W-:Y:S02]  /*1dd50*/  HSET2.LE.AND R2, R2, R0.reuse, PT ;  /* 0x0000000002027233 */ /* 0x100fe40003803000 */
[----:B------:R-:W-:Y:S02]  /*1dd60*/  PRMT R5, R20, 0x5410, R5 ;  /* 0x0000541014057816 */ /* 0x000fe40000000005 */
[----:B------:R-:W-:-:S02]  /*1dd70*/  HSET2.LE.AND R3, R3, R0, PT ;  /* 0x0000000003037233 */ /* 0x000fc40003803000 */
[--C-:B------:R-:W-:Y:S02]  /*1dd80*/  HSET2.LE.AND R7, R4, R0.reuse, PT ;  /* 0x0000000004077233 */ /* 0x100fe40003803000 */
[----:B------:R-:W-:Y:S02]  /*1dd90*/  LOP3.LUT R4, R2, R147, RZ, 0xc0, !PT ;  /* 0x0000009302047212 */ /* 0x000fe400078ec0ff */
[--C-:B------:R-:W-:Y:S02]  /*1dda0*/  SHF.R.U32.HI R2, RZ, 0x10, R38.reuse ;  /* 0x00000010ff027819 */ /* 0x100fe40000011626 */
[----:B------:R-:W-:Y:S02]  /*1ddb0*/  HSET2.LE.AND R6, R5, R0, PT ;  /* 0x0000000005067233 */ /* 0x000fe40003803000 */
[----:B------:R-:W-:Y:S02]  /*1ddc0*/  LOP3.LUT R5, R3, R144, RZ, 0xc0, !PT ;  /* 0x0000009003057212 */ /* 0x000fe400078ec0ff */
[----:B------:R-:W-:-:S02]  /*1ddd0*/  SHF.R.U32.HI R3, RZ, 0x18, R38 ;  /* 0x00000018ff037819 */ /* 0x000fc40000011626 */
[----:B------:R-:W-:Y:S01]  /*1dde0*/  LOP3.LUT R2, R2, 0xff, RZ, 0xc0, !PT ;  /* 0x000000ff02027812 */ /* 0x000fe200078ec0ff */
[----:B----4-:R4:W-:Y:S04]  /*1ddf0*/  STG.E.U16 desc[UR32][R46.64+-0xe0], R86 ;  /* 0xffff20562e007986 */ /* 0x0109e8000c101520 */
[----:B----4-:R-:W4:Y:S01]  /*1de00*/  LDL.LU R86, [R1+0xa0] ;  /* 0x0000a00001567983 */ /* 0x010f220000300800 */
[----:B------:R-:W-:Y:S02]  /*1de10*/  PRMT R11, R2, 0x5410, R3 ;  /* 0x00005410020b7816 */ /* 0x000fe40000000003 */
[----:B------:R-:W-:Y:S02]  /*1de20*/  SHF.R.U32.HI R8, RZ, 0x8, R8 ;  /* 0x00000008ff087819 */ /* 0x000fe40000011608 */
[----:B------:R-:W-:-:S02]  /*1de30*/  HSET2.LE.AND R2, R21, R0, PT ;  /* 0x0000000015027233 */ /* 0x000fc40003803000 */
[----:B------:R-:W-:Y:S01]  /*1de40*/  PRMT R13, R22, 0x5410, R8 ;  /* 0x00005410160d7816 */ /* 0x000fe20000000008 */
[----:B------:R-:W-:Y:S01]  /*1de50*/  IMAD.MOV.U32 R81, RZ, RZ, R141 ;  /* 0x000000ffff517224 */ /* 0x000fe200078e008d */
[--C-:B------:R-:W-:Y:S02]  /*1de60*/  HSET2.LE.AND R3, R93, R0.reuse, PT ;  /* 0x000000005d037233 */ /* 0x100fe40003803000 */
[----:B------:R-:W-:Y:S02]  /*1de70*/  LOP3.LUT R8, R2, R140, RZ, 0xc0, !PT ;  /* 0x0000008c02087212 */ /* 0x000fe400078ec0ff */
[----:B------:R-:W-:Y:S02]  /*1de80*/  LOP3.LUT R9, R23, 0xff, RZ, 0xc0, !PT ;  /* 0x000000ff17097812 */ /* 0x000fe400078ec0ff */
[----:B------:R-:W-:Y:S02]  /*1de90*/  HSET2.LE.AND R2, R11, R0, PT ;  /* 0x000000000b027233 */ /* 0x000fe40003803000 */
[----:B------:R-:W-:-:S02]  /*1dea0*/  LOP3.LUT R6, R6, R146, RZ, 0xc0, !PT ;  /* 0x0000009206067212 */ /* 0x000fc400078ec0ff */
[----:B------:R-:W-:Y:S02]  /*1deb0*/  LOP3.LUT R7, R7, R145, RZ, 0xc0, !PT ;  /* 0x0000009107077212 */ /* 0x000fe400078ec0ff */
[----:B------:R-:W-:Y:S01]  /*1dec0*/  LOP3.LUT R10, R3, R153, RZ, 0xc0, !PT ;  /* 0x00000099030a7212 */ /* 0x000fe200078ec0ff */
[----:B------:R-:W-:Y:S01]  /*1ded0*/  IMAD.MOV.U32 R143, RZ, RZ, R165 ;  /* 0x000000ffff8f7224 */ /* 0x000fe200078e00a5 */
[----:B------:R-:W-:Y:S01]  /*1dee0*/  PRMT R12, R9, 0x5410, R37 ;  /* 0x00005410090c7816 */ /* 0x000fe20000000025 */
[----:B------:R-:W-:Y:S01]  /*1def0*/  IMAD.MOV.U32 R140, RZ, RZ, R205 ;  /* 0x000000ffff8c7224 */ /* 0x000fe200078e00cd */
[----:B------:R-:W-:Y:S01]  /*1df00*/  LOP3.LUT R9, R2, R81, RZ, 0xc0, !PT ;  /* 0x0000005102097212 */ /* 0x000fe200078ec0ff */
[----:B------:R-:W-:Y:S01]  /*1df10*/  IMAD.MOV.U32 R141, RZ, RZ, R167 ;  /* 0x000000ffff8d7224 */ /* 0x000fe200078e00a7 */
[----:B------:R-:W-:Y:S01]  /*1df20*/  LOP3.LUT R3, R36, 0xffff, RZ, 0xc0, !PT ;  /* 0x0000ffff24037812 */ /* 0x000fe200078ec0ff */
[----:B------:R-:W-:Y:S01]  /*1df30*/  IMAD.MOV.U32 R142, RZ, RZ, R166 ;  /* 0x000000ffff8e7224 */ /* 0x000fe200078e00a6 */
[----:B------:R-:W-:Y:S01]  /*1df40*/  LOP3.LUT R2, R16, 0xffff, RZ, 0xc0, !PT ;  /* 0x0000ffff10027812 */ /* 0x000fe200078ec0ff */
[C---:B-1----:R-:W-:Y:S01]  /*1df50*/  HMMA.16816.F32 R60, R4.reuse, R24, R60 ;  /* 0x00000018043c723c */ /* 0x042fe2000000183c */
[----:B------:R-:W-:Y:S01]  /*1df60*/  SHF.R.U32.HI R3, RZ, 0x8, R3 ;  /* 0x00000008ff037819 */ /* 0x000fe20000011603 */
[----:B------:R-:W-:Y:S01]  /*1df70*/  IMAD.MOV.U32 R19, RZ, RZ, R163 ;  /* 0x000000ffff137224 */ /* 0x000fe200078e00a3 */
[----:B------:R-:W-:Y:S01]  /*1df80*/  SHF.R.U32.HI R2, RZ, 0x8, R2 ;  /* 0x00000008ff027819 */ /* 0x000fe20000011602 */
[----:B------:R-:W-:Y:S01]  /*1df90*/  IMAD.MOV.U32 R80, RZ, RZ, R39 ;  /* 0x000000ffff507224 */ /* 0x000fe200078e0027 */
[----:B------:R-:W-:Y:S01]  /*1dfa0*/  LDSM.16.MT88.4 R20, [R218+0x5c00] ;  /* 0x005c0000da14783b */ /* 0x000fe20000004200 */
[C---:B------:R-:W-:Y:S06]  /*1dfb0*/  HMMA.16816.F32 R56, R4.reuse, R26, R56 ;  /* 0x0000001a0438723c */ /* 0x040fec0000001838 */
[C---:B------:R-:W-:Y:S06]  /*1dfc0*/  HMMA.16816.F32 R52, R4.reuse, R28, R52 ;  /* 0x0000001c0434723c */ /* 0x040fec0000001834 */
[----:B------:R-:W-:Y:S07]  /*1dfd0*/  HMMA.16816.F32 R32, R4, R30, R72 ;  /* 0x0000001e0420723c */ /* 0x000fee0000001848 */
[----:B------:R-:W-:-:S02]  /*1dfe0*/  LOP3.LUT R6, R36, 0xff, RZ, 0xc0, !PT ;  /* 0x000000ff24067812 */ /* 0x000fc400078ec0ff */
[----:B------:R-:W-:Y:S02]  /*1dff0*/  LOP3.LUT R5, R16, 0xff, RZ, 0xc0, !PT ;  /* 0x000000ff10057812 */ /* 0x000fe400078ec0ff */
[----:B------:R-:W-:Y:S02]  /*1e000*/  SHF.R.U32.HI R4, RZ, 0x10, R16 ;  /* 0x00000010ff047819 */ /* 0x000fe40000011610 */
[----:B------:R-:W-:Y:S02]  /*1e010*/  PRMT R6, R6, 0x5410, R3 ;  /* 0x0000541006067816 */ /* 0x000fe40000000003 */
[----:B------:R-:W-:Y:S02]  /*1e020*/  PRMT R3, R5, 0x5410, R2 ;  /* 0x0000541005037816 */ /* 0x000fe40000000002 */
[----:B------:R-:W-:Y:S02]  /*1e030*/  SHF.R.U32.HI R7, RZ, 0x18, R16 ;  /* 0x00000018ff077819 */ /* 0x000fe40000011610 */
[----:B------:R-:W-:Y:S01]  /*1e040*/  LOP3.LUT R4, R4, 0xff, RZ, 0xc0, !PT ;  /* 0x000000ff04047812 */ /* 0x000fe200078ec0ff */
[----:B------:R-:W-:Y:S01]  /*1e050*/  IMAD.MOV.U32 R5, RZ, RZ, R124 ;  /* 0x000000ffff057224 */ /* 0x000fe200078e007c */
[----:B------:R-:W-:-:S02]  /*1e060*/  HSET2.LE.AND R2, R12, R0, PT ;  /* 0x000000000c027233 */ /* 0x000fc40003803000 */
[--C-:B------:R-:W-:Y:S02]  /*1e070*/  HSET2.LE.AND R3, R3, R0.reuse, PT ;  /* 0x0000000003037233 */ /* 0x100fe40003803000 */
[----:B------:R-:W-:Y:S01]  /*1e080*/  PRMT R4, R4, 0x5410, R7 ;  /* 0x0000541004047816 */ /* 0x000fe20000000007 */
[----:B------:R-:W-:Y:S01]  /*1e090*/  IMAD.MOV.U32 R49, RZ, RZ, R143 ;  /* 0x000000ffff317224 */ /* 0x000fe200078e008f */
[----:B------:R-:W-:Y:S01]  /*1e0a0*/  LOP3.LUT R143, R2, R5, RZ, 0xc0, !PT ;  /* 0x00000005028f7212 */ /* 0x000fe200078ec0ff */
[----:B------:R-:W-:Y:S01]  /*1e0b0*/  IMAD.MOV.U32 R147, RZ, RZ, R140 ;  /* 0x000000ffff937224 */ /* 0x000fe200078e008c */
[----:B------:R-:W-:Y:S02]  /*1e0c0*/  SHF.R.U32.HI R5, RZ, 0x10, R36 ;  /* 0x00000010ff057819 */ /* 0x000fe40000011624 */
[----:B------:R-:W-:Y:S02]  /*1e0d0*/  LOP3.LUT R140, R3, R149, RZ, 0xc0, !PT ;  /* 0x00000095038c7212 */ /* 0x000fe400078ec0ff */
[----:B------:R-:W-:-:S02]  /*1e0e0*/  HSET2.LE.AND R2, R4, R0, PT ;  /* 0x0000000004027233 */ /* 0x000fc40003803000 */
[--C-:B------:R-:W-:Y:S01]  /*1e0f0*/  HSET2.LE.AND R3, R13, R0.reuse, PT ;  /* 0x000000000d037233 */ /* 0x100fe20003803000 */
[----:B------:R-:W-:Y:S01]  /*1e100*/  IMAD.MOV.U32 R48, RZ, RZ, R141 ;  /* 0x000000ffff307224 */ /* 0x000fe200078e008d */
[----:B------:R-:W-:Y:S02]  /*1e110*/  SHF.R.U32.HI R4, RZ, 0x18, R36 ;  /* 0x00000018ff047819 */ /* 0x000fe40000011624 */
[----:B------:R-:W-:Y:S01]  /*1e120*/  LOP3.LUT R5, R5, 0xff, RZ, 0xc0, !PT ;  /* 0x000000ff05057812 */ /* 0x000fe200078ec0ff */
[----:B------:R-:W-:Y:S01]  /*1e130*/  IMAD.MOV.U32 R144, RZ, RZ, R142 ;  /* 0x000000ffff907224 */ /* 0x000fe200078e008e */
[----:B------:R-:W-:Y:S02]  /*1e140*/  LOP3.LUT R141, R2, R148, RZ, 0xc0, !PT ;  /* 0x00000094028d7212 */ /* 0x000fe400078ec0ff */
[----:B------:R-:W-:Y:S02]  /*1e150*/  LOP3.LUT R142, R3, R150, RZ, 0xc0, !PT ;  /* 0x00000096038e7212 */ /* 0x000fe400078ec0ff */
[----:B------:R-:W-:-:S02]  /*1e160*/  HSET2.LE.AND R2, R6, R0, PT ;  /* 0x0000000006027233 */ /* 0x000fc40003803000 */
[----:B------:R-:W-:Y:S02]  /*1e170*/  PRMT R3, R5, 0x5410, R4 ;  /* 0x0000541005037816 */ /* 0x000fe40000000004 */
[--C-:B------:R-:W-:Y:S02]  /*1e180*/  HSET2.LE.AND R11, R92, R0.reuse, PT ;  /* 0x000000005c0b7233 */ /* 0x100fe40003803000 */
[----:B------:R-:W-:Y:S02]  /*1e190*/  LOP3.LUT R152, R2, R156, RZ, 0xc0, !PT ;  /* 0x0000009c02987212 */ /* 0x000fe400078ec0ff */
[--C-:B------:R-:W-:Y:S02]  /*1e1a0*/  HSET2.LE.AND R3, R3, R0.reuse, PT ;  /* 0x0000000003037233 */ /* 0x100fe40003803000 */
[--C-:B------:R-:W-:Y:S01]  /*1e1b0*/  HSET2.LE.AND R2, R14, R0.reuse, PT ;  /* 0x000000000e027233 */ /* 0x100fe20003803000 */
[----:B------:R-:W-:Y:S01]  /*1e1c0*/  IMAD.MOV.U32 R146, RZ, RZ, R157 ;  /* 0x000000ffff927224 */ /* 0x000fe200078e009d */
[----:B------:R-:W-:Y:S01]  /*1e1d0*/  HSET2.LE.AND R0, R15, R0, PT ;  /* 0x000000000f007233 */ /* 0x000fe20003803000 */
[----:B------:R-:W-:-:S02]  /*1e1e0*/  IMAD.MOV.U32 R17, RZ, RZ, R162 ;  /* 0x000000ffff117224 */ /* 0x000fc400078e00a2 */
[----:B------:R-:W-:Y:S01]  /*1e1f0*/  IMAD.MOV.U32 R81, RZ, RZ, R161 ;  /* 0x000000ffff517224 */ /* 0x000fe200078e00a1 */
[----:B------:R-:W-:Y:S01]  /*1e200*/  LOP3.LUT R154, R2, R154, RZ, 0xc0, !PT ;  /* 0x0000009a029a7212 */ /* 0x000fe200078ec0ff */
[----:B------:R-:W-:Y:S01]  /*1e210*/  IMAD.MOV.U32 R82, RZ, RZ, R135 ;  /* 0x000000ffff527224 */ /* 0x000fe200078e0087 */
[----:B------:R-:W-:Y:S01]  /*1e220*/  LOP3.LUT R155, R0, R155, RZ, 0xc0, !PT ;  /* 0x0000009b009b7212 */ /* 0x000fe200078ec0ff */
[----:B------:R-:W-:Y:S02]  /*1e230*/  IMAD.MOV.U32 R39, RZ, RZ, R160 ;  /* 0x000000ffff277224 */ /* 0x000fe400078e00a0 */
[----:B------:R-:W-:Y:S01]  /*1e240*/  FADD.FTZ R2, R18, R19 ;  /* 0x0000001312027221 */ /* 0x000fe20000010000 */
[----:B------:R-:W-:Y:S01]  /*1e250*/  LOP3.LUT R153, R3, R146, RZ, 0xc0, !PT ;  /* 0x0000009203997212 */ /* 0x000fe200078ec0ff */
        /* <DEDUP_REMOVED lines=13> */
[----:B------:R-:W-:Y:S01]  /*1e330*/  FADD.FTZ R0, R130, R0 ;  /* 0x0000000082007221 */ /* 0x000fe20000010000 */
[----:B------:R-:W-:Y:S01]  /*1e340*/  IMAD.MOV.U32 R139, RZ, RZ, R164 ;  /* 0x000000ffff8b7224 */ /* 0x000fe200078e00a4 */
[----:B------:R-:W3:Y:S01]  /*1e350*/  LDL.LU R247, [R1+0x50] ;  /* 0x0000500001f77983 */ /* 0x000ee20000300800 */
[----:B------:R-:W-:Y:S01]  /*1e360*/  FADD.FTZ R4, R204, R5 ;  /* 0x00000005cc047221 */ /* 0x000fe20000010000 */
[----:B------:R-:W-:Y:S01]  /*1e370*/  FADD.FTZ R3, R205, R3 ;  /* 0x00000003cd037221 */ /* 0x000fe20000010000 */
[----:B------:R-:W-:Y:S01]  /*1e380*/  FADD.FTZ R2, R138, R2 ;  /* 0x000000028a027221 */ /* 0x000fe20000010000 */
[----:B------:R-:W2:Y:S01]  /*1e390*/  LDL.LU R242, [R1+0x48] ;  /* 0x0000480001f27983 */ /* 0x000ea20000300800 */
[----:B------:R-:W-:Y:S01]  /*1e3a0*/  FADD.FTZ R0, R131, R0 ;  /* 0x0000000083007221 */ /* 0x000fe20000010000 */
[----:B------:R-:W-:-:S02]  /*1e3b0*/  FADD.FTZ R4, R139, R4 ;  /* 0x000000048b047221 */ /* 0x000fc40000010000 */
[----:B------:R-:W2:Y:S01]  /*1e3c0*/  LDL.LU R241, [R1+0x10] ;  /* 0x0000100001f17983 */ /* 0x000ea20000300800 */
        /* <DEDUP_REMOVED lines=10> */
[----:B------:R-:W1:Y:S04]  /*1e470*/  LDSM.16.MT88.4 R164, [R217+0x5c00] ;  /* 0x005c0000d9a4783b */ /* 0x000e680000004200 */
[----:B----4-:R-:W-:Y:S04]  /*1e480*/  STG.E.U16 desc[UR32][R46.64+-0xde], R86 ;  /* 0xffff22562e007986 */ /* 0x010fe8000c101520 */
        /* <DEDUP_REMOVED lines=21> */
[----:B----4-:R-:W4:Y:S04]  /*1e5e0*/  LDL.LU R237, [R1+0xc] ;  /* 0x00000c0001ed7983 */ /* 0x010f280000300800 */
        /* <DEDUP_REMOVED lines=11> */
[----:B------:R-:W-:Y:S04]  /*1e6a0*/  STG.E.U16 desc[UR32][R40.64+-0xae], R88 ;  /* 0xffff525828007986 */ /* 0x000fe8000c101520 */
[----:B------:R-:W-:Y:S04]  /*1e6b0*/  STG.E.U16 desc[UR32][R46.64+-0xb0], R90 ;  /* 0xffff505a2e007986 */ /* 0x000fe8000c101520 */
[----:B------:R-:W-:Y:S04]  /*1e6c0*/  STG.E.U16 desc[UR32][R46.64+-0xae], R91 ;  /* 0xffff525b2e007986 */ /* 0x000fe8000c101520 */
[----:B------:R-:W-:Y:S04]  /*1e6d0*/  STG.E.U16 desc[UR32][R44.64+-0xb0], R179 ;  /* 0xffff50b32c007986 */ /* 0x000fe8000c101520 */
[----:B------:R-:W-:Y:S04]  /*1e6e0*/  STG.E.U16 desc[UR32][R44.64+-0xae], R174 ;  /* 0xffff52ae2c007986 */ /* 0x000fe8000c101520 */
[----:B------:R-:W-:Y:S04]  /*1e6f0*/  STG.E.U16 desc[UR32][R42.64+-0xb0], R178 ;  /* 0xffff50b22a007986 */ /* 0x000fe8000c101520 */
[----:B------:R-:W-:Y:S04]  /*1e700*/  STG.E.U16 desc[UR32][R42.64+-0xae], R175 ;  /* 0xffff52af2a007986 */ /* 0x000fe8000c101520 */
[----:B---3--:R-:W-:Y:S04]  /*1e710*/  STG.E.U16 desc[UR32][R40.64+-0xa0], R247 ;  /* 0xffff60f728007986 */ /* 0x008fe8000c101520 */
[----:B--2---:R-:W-:Y:S04]  /*1e720*/  STG.E.U16 desc[UR32][R40.64+-0x9e], R242 ;  /* 0xffff62f228007986 */ /* 0x004fe8000c101520 */
[----:B------:R-:W-:Y:S01]  /*1e730*/  STG.E.U16 desc[UR32][R46.64+-0xa0], R241 ;  /* 0xffff60f12e007986 */ /* 0x000fe2000c101520 */
        /* <DEDUP_REMOVED lines=8> */
[----:B------:R-:W-:Y:S01]  /*1e7c0*/  IADD3 R5, P1, R40, -0x200, RZ ;  /* 0xfffffe0028057810 */ /* 0x000fe20007f3e0ff */
[----:B------:R-:W-:Y:S01]  /*1e7d0*/  FADD.FTZ R3, R224, R3 ;  /* 0x00000003e0037221 */ /* 0x000fe20000010000 */
[----:B------:R-:W-:Y:S01]  /*1e7e0*/  FADD.FTZ R2, R223, R2 ;  /* 0x00000002df027221 */ /* 0x000fe20000010000 */
[----:B------:R-:W-:Y:S01]  /*1e7f0*/  FADD.FTZ R0, R222, R0 ;  /* 0x00000000de007221 */ /* 0x000fe20000010000 */
[----:B------:R-:W-:Y:S01]  /*1e800*/  HMMA.16816.F32 R168, R8, R24, R168 ;  /* 0x0000001808a8723c */ /* 0x000fe200000018a8 */
[----:B------:R-:W-:Y:S01]  /*1e810*/  FADD.FTZ R4, R221, R4 ;  /* 0x00000004dd047221 */ /* 0x000fe20000010000 */
[----:B------:R-:W-:-:S04]  /*1e820*/  FADD.FTZ R3, R220, R3 ;  /* 0x00000003dc037221 */ /* 0x000fc80000010000 */
[C---:B------:R-:W-:Y:S06]  /*1e830*/  HMMA.16816.F32 R24, R8.reuse, R26, R76 ;  /* 0x0000001a0818723c */ /* 0x040fec000000184c */
[C---:B------:R-:W-:Y:S06]  /*1e840*/  HMMA.16816.F32 R160, R8.reuse, R28, R68 ;  /* 0x0000001c08a0723c */ /* 0x040fec0000001844 */
[----:B------:R-:W-:Y:S01]  /*1e850*/  HMMA.16816.F32 R8, R8, R30, R64 ;  /* 0x0000001e0808723c */ /* 0x000fe20000001840 */
[----:B------:R-:W-:Y:S01]  /*1e860*/  IMAD.MOV.U32 R93, RZ, RZ, R144 ;  /* 0x000000ffff5d7224 */ /* 0x000fe200078e0090 */
[----:B------:R-:W-:Y:S01]  /*1e870*/  @UP0 UIADD3 UR7, UR31, -0x3, URZ ;  /* 0xfffffffd1f070890 */ /* 0x000fe2000fffe03f */
[----:B------:R-:W-:-:S03]  /*1e880*/  UMOV UR5, UR6 ;  /* 0x0000000600057c82 */ /* 0x000fc60008000000 */
[----:B-1----:R-:W-:Y:S01]  /*1e890*/  HMMA.16816.F32 R156, R140, R164, R60 ;  /* 0x000000a48c9c723c */ /* 0x002fe2000000183c */
[----:B------:R-:W-:-:S05]  /*1e8a0*/  IMAD.MOV.U32 R135, RZ, RZ, R93 ;  /* 0x000000ffff877224 */ /* 0x000fca00078e005d */
[----:B------:R-:W-:Y:S01]  /*1e8b0*/  HMMA.16816.F32 R148, R140, R166, R56 ;  /* 0x000000a68c94723c */ /* 0x000fe20000001838 */
[----:B------:R-:W-:-:S05]  /*1e8c0*/  IMAD.MOV.U32 R133, RZ, RZ, R207 ;  /* 0x000000ffff857224 */ /* 0x000fca00078e00cf */
[----:B------:R-:W-:Y:S01]  /*1e8d0*/  HMMA.16816.F32 R168, R152, R164, R168 ;  /* 0x000000a498a8723c */ /* 0x000fe200000018a8 */
[----:B------:R-:W-:-:S05]  /*1e8e0*/  IMAD.MOV.U32 R134, RZ, RZ, R231 ;  /* 0x000000ffff867224 */ /* 0x000fca00078e00e7 */
[----:B------:R-:W-:Y:S01]  /*1e8f0*/  HMMA.16816.F32 R144, R140, R20, R52 ;  /* 0x000000148c90723c */ /* 0x000fe20000001834 */
[----:B------:R-:W-:-:S05]  /*1e900*/  @P0 IMAD.MOV.U32 R135, RZ, RZ, R93 ;  /* 0x000000ffff870224 */ /* 0x000fca00078e005d */
[----:B------:R-:W-:Y:S01]  /*1e910*/  HMMA.16816.F32 R164, R152, R166, R24 ;  /* 0x000000a698a4723c */ /* 0x000fe20000001818 */
[----:B------:R-:W-:-:S05]  /*1e920*/  @P0 IMAD.MOV.U32 R133, RZ, RZ, R207 ;  /* 0x000000ffff850224 */ /* 0x000fca00078e00cf */
[----:B------:R-:W-:Y:S01]  /*1e930*/  HMMA.16816.F32 R160, R152, R20, R160 ;  /* 0x0000001498a0723c */ /* 0x000fe200000018a0 */
[----:B------:R-:W-:-:S05]  /*1e940*/  @P0 IMAD.MOV.U32 R134, RZ, RZ, R231 ;  /* 0x000000ffff860224 */ /* 0x000fca00078e00e7 */
[-C--:B------:R-:W-:Y:S06]  /*1e950*/  HMMA.16816.F32 R140, R140, R22.reuse, R32 ;  /* 0x000000168c8c723c */ /* 0x080fec0000001820 */
[----:B------:R-:W-:Y:S01]  /*1e960*/  HMMA.16816.F32 R152, R152, R22, R8 ;  /* 0x000000169898723c */ /* 0x000fe20000001808 */
[----:B----4-:R-:W-:Y:S04]  /*1e970*/  STG.E.U16 desc[UR32][R46.64+-0x9e], R237 ;  /* 0xffff62ed2e007986 */ /* 0x010fe8000c101520 */
        /* <DEDUP_REMOVED lines=40> */
[----:B-1----:R4:W5:Y:S04]  /*1ec00*/  LDL.LU R239, [R1+0x374] ;  /* 0x0003740001ef7983 */ /* 0x0029680000300800 */
        /* <DEDUP_REMOVED lines=22> */
[----:B------:R4:W5:Y:S01]  /*1ed70*/  LDL.LU R224, [R1+0x358] ;  /* 0x0003580001e07983 */ /* 0x0009620000300800 */
[----:B--2---:R-:W-:-:S03]  /*1ed80*/  FADD.FTZ R245, R216, R0 ;  /* 0x00000000d8f57221 */ /* 0x004fc60000010000 */
[----:B------:R4:W-:Y:S04]  /*1ed90*/  STG.E.U16 desc[UR32][R44.64+-0x30], R105 ;  /* 0xffffd0692c007986 */ /* 0x0009e8000c101520 */
[----:B------:R4:W-:Y:S04]  /*1eda0*/  STG.E.U16 desc[UR32][R44.64+-0x2e], R104 ;  /* 0xffffd2682c007986 */ /* 0x0009e8000c101520 */
[----:B------:R4:W5:Y:S01]  /*1edb0*/  LDL.LU R223, [R1+0x354] ;  /* 0x0003540001df7983 */ /* 0x0009620000300800 */
[----:B------:R-:W-:-:S03]  /*1edc0*/  IADD3.X R0, R41, -0x1, RZ, P1, !PT ;  /* 0xffffffff29007810 */ /* 0x000fc60000ffe4ff */
[----:B------:R4:W-:Y:S04]  /*1edd0*/  STG.E.U16 desc[UR32][R42.64+-0x30], R103 ;  /* 0xffffd0672a007986 */ /* 0x0009e8000c101520 */
[----:B------:R4:W-:Y:S04]  /*1ede0*/  STG.E.U16 desc[UR32][R42.64+-0x2e], R102 ;  /* 0xffffd2662a007986 */ /* 0x0009e8000c101520 */
[----:B------:R4:W5:Y:S01]  /*1edf0*/  LDL.LU R222, [R1+0x350] ;  /* 0x0003500001de7983 */ /* 0x0009620000300800 */
[----:B---3--:R-:W-:-:S03]  /*1ee00*/  FADD.FTZ R244, R219, R2 ;  /* 0x00000002dbf47221 */ /* 0x008fc60000010000 */
[----:B------:R4:W-:Y:S04]  /*1ee10*/  STG.E.U16 desc[UR32][R40.64+-0x20], R198 ;  /* 0xffffe0c628007986 */ /* 0x0009e8000c101520 */
[----:B------:R4:W-:Y:S04]  /*1ee20*/  STG.E.U16 desc[UR32][R40.64+-0x1e], R197 ;  /* 0xffffe2c528007986 */ /* 0x0009e8000c101520 */
[----:B------:R4:W-:Y:S04]  /*1ee30*/  STL [R1+0x2c], R5 ;  /* 0x00002c0501007387 */ /* 0x0009e80000100800 */
        /* <DEDUP_REMOVED lines=20> */
[----:B------:R4:W-:Y:S01]  /*1ef80*/  STL [R1+0x28], R0 ;  /* 0x0000280001007387 */ /* 0x0009e20000100800 */
[----:B------:R-:W-:Y:S05]  /*1ef90*/  @P0 BRA `(.L_x_462) ;  /* 0x0000000000040947 */ /* 0x000fea0003800000 */
.L_x_458:
[----:B------:R-:W-:-:S12]  /*1efa0*/  UIADD3 UR7, UR5, -0x1, URZ ;  /* 0xffffffff05077890 */ /* 0x000fd8000fffe03f */
.L_x_462:
[----:B------:R-:W-:-:S13]  /*1efb0*/  ISETP.LE.AND P0, PT, RZ, UR7, PT ;  /* 0x00000007ff007c0c */ /* 0x000fda000bf03270 */
[----:B------:R-:W-:Y:S05]  /*1efc0*/  @!P0 BRA `(.L_x_463) ;  /* 0x000000c000848947 */ /* 0x000fea0003800000 */
[----:B----4-:R-:W2:Y:S01]  /*1efd0*/  LDL.LU R0, [R1+0x2a4] ;  /* 0x0002a40001007983 */ /* 0x010ea20000300800 */
[----:B------:R-:W-:-:S03]  /*1efe0*/  ULDC UR4, c[0x0][0x2d0] ;  /* 0x0000b40000047ab9 */ /* 0x000fc60000000800 */
[----:B------:R-:W3:Y:S04]  /*1eff0*/  LDL.LU R4, [R1+0x2a0] ;  /* 0x0002a00001047983 */ /* 0x000ee80000300800 */
[----:B------:R-:W4:Y:S01]  /*1f000*/  LDL.LU R5, [R1+0x334] ;  /* 0x0003340001057983 */ /* 0x000f220000300800 */
[----:B-----5:R-:W-:Y:S01]  /*1f010*/  ISETP.GE.AND P0, PT, R238, UR4, PT ;  /* 0x00000004ee007c0c */ /* 0x020fe2000bf06270 */
[----:B------:R-:W-:Y:S01]  /*1f020*/  UIMAD UR44, UR50, 0x38, UR41 ;  /* 0x00000038322c78a4 */ /* 0x000fe2000f8e0229 */
[----:B------:R-:W-:Y:S01]  /*1f030*/  IMAD.MOV.U32 R137, RZ, RZ, R135 ;  /* 0x000000ffff897224 */ /* 0x000fe200078e0087 */
[----:B------:R-:W1:Y:S01]  /*1f040*/  S2R R2, SR_TID.X ;  /* 0x0000000000027919 */ /* 0x000e620000002100 */
[----:B------:R-:W-:Y:S01]  /*1f050*/  USHF.R.S32.HI UR4, URZ, 0x1f, UR46 ;  /* 0x0000001f3f047899 */ /* 0x000fe2000801142e */
[----:B------:R-:W-:Y:S01]  /*1f060*/  IMAD.MOV.U32 R132, RZ, RZ, R136 ;  /* 0x000000ffff847224 */ /* 0x000fe200078e0088 */
[----:B------:R-:W-:Y:S01]  /*1f070*/  UIADD3 UR44, UR44, 0x1, URZ ;  /* 0x000000012c2c7890 */ /* 0x000fe2000fffe03f */
[----:B------:R-:W-:Y:S01]  /*1f080*/  MOV R3, R133 ;  /* 0x0000008500037202 */ /* 0x000fe20000000f00 */
[----:B------:R-:W-:-:S02]  /*1f090*/  USHF.L.U64.HI UR5, UR8, 0x6, UR9 ;  /* 0x0000000608057899 */ /* 0x000fc40008010209 */
[----:B------:R-:W-:Y:S02]  /*1f0a0*/  USHF.L.U32 UR6, UR8, 0x6, URZ ;  /* 0x0000000608067899 */ /* 0x000fe4000800063f */
[----:B------:R-:W-:Y:S01]  /*1f0b0*/  UIMAD.WIDE.U32 UR38, UR8, 0x60, URZ ;  /* 0x00000060082678a5 */ /* 0x000fe2000f8e003f */
[----:B------:R-:W1:Y:S01]  /*1f0c0*/  @!P0 LDC.64 R6, c[0x0][0x220] ;  /* 0x00008800ff068b82 */ /* 0x000e620000000a00 */
[----:B------:R-:W-:Y:S02]  /*1f0d0*/  UIMAD UR37, UR9, 0x60, URZ ;  /* 0x00000060092578a4 */ /* 0x000fe4000f8e023f */
[----:B------:R-:W-:Y:S02]  /*1f0e0*/  USHF.L.U64.HI UR8, UR10, 0x6, UR11 ;  /* 0x000000060a087899 */ /* 0x000fe4000801020b */
[----:B------:R-:W-:Y:S02]  /*1f0f0*/  USHF.L.U32 UR9, UR10, 0x6, URZ ;  /* 0x000000060a097899 */ /* 0x000fe4000800063f */
[----:B------:R-:W-:Y:S01]  /*1f100*/  UIMAD.WIDE.U32 UR48, UR10, 0x60, URZ ;  /* 0x000000600a3078a5 */ /* 0x000fe2000f8e003f */
[----:B------:R-:W1:Y:S01]  /*1f110*/  @!P0 LDC.64 R10, c[0x0][0x220] ;  /* 0x00008800ff0a8b82 */ /* 0x000e620000000a00 */
[----:B------:R-:W-:-:S02]  /*1f120*/  USHF.L.U32 UR47, UR46, 0x1, URZ ;  /* 0x000000012e2f7899 */ /* 0x000fc4000800063f */
[----:B------:R-:W-:Y:S02]  /*1f130*/  USHF.R.S32.HI UR10, URZ, 0x1f, UR50 ;  /* 0x0000001f3f0a7899 */ /* 0x000fe40008011432 */
[----:B------:R-:W-:Y:S02]  /*1f140*/  USHF.L.U64.HI UR46, UR46, 0x1, UR4 ;  /* 0x000000012e2e7899 */ /* 0x000fe40008010204 */
[----:B------:R-:W-:Y:S01]  /*1f150*/  USHF.R.S32.HI UR4, URZ, 0x1f, UR44 ;  /* 0x0000001f3f047899 */ /* 0x000fe2000801142c */
[----:B------:R-:W1:Y:S01]  /*1f160*/  @!P0 LDC.64 R8, c[0x0][0x220] ;  /* 0x00008800ff088b82 */ /* 0x000e620000000a00 */
[----:B------:R-:W-:Y:S02]  /*1f170*/  UIMAD UR40, UR11, 0x60, URZ ;  /* 0x000000600b2878a4 */ /* 0x000fe4000f8e023f */
[----:B------:R-:W-:Y:S02]  /*1f180*/  USHF.R.S32.HI UR11, URZ, 0x1f, UR41 ;  /* 0x0000001f3f0b7899 */ /* 0x000fe40008011429 */
[----:B------:R-:W-:-:S02]  /*1f190*/  UIMAD.WIDE.U32 UR50, UR50, 0x70, URZ ;  /* 0x00000070323278a5 */ /* 0x000fc4000f8e003f */
[----:B------:R-:W-:Y:S01]  /*1f1a0*/  UIMAD UR10, UR10, 0x70, URZ ;  /* 0x000000700a0a78a4 */ /* 0x000fe2000f8e023f */
[----:B-1----:R1:W-:Y:S01]  /*1f1b0*/  @!P0 STL.64 [R1+0x310], R6 ;  /* 0x0003100601008387 */ /* 0x0023e20000100a00 */
[----:B------:R-:W-:Y:S02]  /*1f1c0*/  USHF.L.U32 UR45, UR44, 0x1, URZ ;  /* 0x000000012c2d7899 */ /* 0x000fe4000800063f */
[----:B------:R-:W-:Y:S02]  /*1f1d0*/  USHF.L.U32 UR42, UR41, 0x1, URZ ;  /* 0x00000001292a7899 */ /* 0x000fe4000800063f */
[----:B------:R-:W-:Y:S02]  /*1f1e0*/  USHF.L.U64.HI UR44, UR44, 0x1, UR4 ;  /* 0x000000012c2c7899 */ /* 0x000fe40008010204 */
[----:B------:R-:W-:Y:S01]  /*1f1f0*/  UIADD3 UR37, UR37, UR39, URZ ;  /* 0x0000002725257290 */ /* 0x000fe2000fffe03f */
[----:B------:R-:W-:Y:S01]  /*1f200*/  @!P0 STL.64 [R1+0x308], R10 ;  /* 0x0003080a01008387 */ /* 0x000fe20000100a00 */
[----:B------:R-:W-:-:S02]  /*1f210*/  UIADD3 UR40, UR40, UR49, URZ ;  /* 0x0000003128287290 */ /* 0x000fc4000fffe03f */
[----:B------:R-:W-:Y:S02]  /*1f220*/  USHF.L.U64.HI UR41, UR41, 0x1, UR11 ;  /* 0x0000000129297899 */ /* 0x000fe4000801020b */
[----:B------:R-:W-:Y:S01]  /*1f230*/  UIADD3 UR43, UR51, UR10, URZ ;  /* 0x0000000a332b7290 */ /* 0x000fe2000fffe03f */
[----:B------:R-:W-:Y:S01]  /*1f240*/  ULDC UR4, c[0x0][0x2ec] ;  /* 0x0000bb0000047ab9 */ /* 0x000fe20000000800 */
[----:B------:R1:W-:Y:S02]  /*1f250*/  @!P0 STL.64 [R1+0x300], R8 ;  /* 0x0003000801008387 */ /* 0x0003e40000100a00 */
[----:B-1----:R-:W-:-:S04]  /*1f260*/  SHF.R.S32.HI R6, RZ, 0x1f, R2 ;  /* 0x0000001fff067819 */ /* 0x002fc80000011402 */
[----:B------:R-:W-:Y:S02]  /*1f270*/  LEA.HI R6, R6, R2, RZ, 0x5 ;  /* 0x0000000206067211 */ /* 0x000fe400078f28ff */
[----:B------:R-:W-:Y:S02]  /*1f280*/  MOV R2, UR29 ;  /* 0x0000001d00027c02 */ /* 0x000fe40008000f00 */
[----:B------:R-:W-:-:S05]  /*1f290*/  SHF.R.S32.HI R6, RZ, 0x5, R6 ;  /* 0x00000005ff067819 */ /* 0x000fca0000011406 */
[----:B------:R-:W-:Y:S02]  /*1f2a0*/  IMAD R2, R2, 0x8, R6 ;  /* 0x0000000802027824 */ /* 0x000fe400078e0206 */
[----:B------:R-:W1:Y:S02]  /*1f2b0*/  @!P0 LDC.64 R6, c[0x0][0x220] ;  /* 0x00008800ff068b82 */ /* 0x000e640000000a00 */
[----:B------:R-:W-:Y:S01]  /*1f2c0*/  IMAD.WIDE.U32 R8, R2, -0x326172a9, RZ ;  /* 0xcd9e8d5702087825 */ /* 0x000fe200078e00ff */
[----:B-1----:R2:W-:Y:S04]  /*1f2d0*/  @!P0 STL.64 [R1+0x2f8], R6 ;  /* 0x0002f80601008387 */ /* 0x0025e80000100a00 */
[----:B------:R-:W-:Y:S01]  /*1f2e0*/  STL.64 [R1+0xc0], R8 ;  /* 0x0000c00801007387 */ /* 0x000fe20000100a00 */
[----:B--2---:R-:W-:Y:S01]  /*1f2f0*/  IMAD.WIDE.U32 R6, R0, -0x326172a9, RZ ;  /* 0xcd9e8d5700067825 */ /* 0x004fe200078e00ff */
[----:B---3--:R-:W-:-:S04]  /*1f300*/  LOP3.LUT R2, R9, R4, RZ, 0x3c, !PT ;  /* 0x0000000409027212 */ /* 0x008fc800078e3cff */
[----:B------:R4:W-:Y:S01]  /*1f310*/  STL.64 [R1+0xb8], R6 ;  /* 0x0000b80601007387 */ /* 0x0009e20000100a00 */
[----:B------:R-:W-:Y:S01]  /*1f320*/  LOP3.LUT R4, R7, R4, RZ, 0x3c, !PT ;  /* 0x0000000407047212 */ /* 0x000fe200078e3cff */
[----:B------:R-:W-:Y:S02]  /*1f330*/  IMAD.MOV.U32 R0, RZ, RZ, R134 ;  /* 0x000000ffff007224 */ /* 0x000fe400078e0086 */
[----:B----4-:R-:W-:-:S05]  /*1f340*/  IMAD.WIDE.U32 R6, R5, -0x2daee0ad, RZ ;  /* 0xd2511f5305067825 */ /* 0x010fca00078e00ff */
[----:B------:R1:W-:Y:S04]  /*1f350*/  STL.64 [R1+0x10], R6 ;  /* 0x0000100601007387 */ /* 0x0003e80000100a00 */
[----:B------:R-:W2:Y:S04]  /*1f360*/  LDL.LU.64 R8, [R1+0x328] ;  /* 0x0003280001087983 */ /* 0x000ea80000300a00 */
[----:B-1----:R-:W3:Y:S01]  /*1f370*/  LDL.LU.64 R6, [R1+0x338] ;  /* 0x0003380001067983 */ /* 0x002ee20000300a00 */
[----:B------:R-:W-:-:S04]  /*1f380*/  IMAD.WIDE.U32 R12, R2, -0x2daee0ad, RZ ;  /* 0xd2511f53020c7825 */ /* 0x000fc800078e00ff */
[----:B------:R-:W-:Y:S01]  /*1f390*/  IMAD.WIDE.U32 R10, R4, -0x2daee0ad, RZ ;  /* 0xd2511f53040a7825 */ /* 0x000fe200078e00ff */
[----:B------:R1:W-:Y:S04]  /*1f3a0*/  STL.64 [R1+0x78], R12 ;  /* 0x0000780c01007387 */ /* 0x0003e80000100a00 */
[----:B------:R1:W-:Y:S01]  /*1f3b0*/  STL.64 [R1+0x70], R10 ;  /* 0x0000700a01007387 */ /* 0x0003e20000100a00 */
[----:B--2---:R-:W-:Y:S02]  /*1f3c0*/  MOV R5, R9 ;  /* 0x0000000900057202 */ /* 0x004fe40000000f00 */
[----:B---3--:R-:W-:-:S05]  /*1f3d0*/  MOV R4, R6 ;  /* 0x0000000600047202 */ /* 0x008fca0000000f00 */
[----:B------:R1:W-:Y:S01]  /*1f3e0*/  STL.64 [R1+0x2f0], R4 ;  /* 0x0002f00401007387 */ /* 0x0003e20000100a00 */
[----:B------:R-:W-:Y:S05]  /*1f3f0*/  BRA `(.L_x_464) ;  /* 0x0000000000d47947 */ /* 0x000fea0003800000 */
.L_x_466:
[----:B------:R-:W2:Y:S01]  /*1f400*/  LDL.64 R184, [R1+0x320] ;  /* 0x0003200001b87983 */ /* 0x000ea20000100a00 */
[----:B------:R-:W1:Y:S01]  /*1f410*/  LDC.64 R138, c[0x0][0x248] ;  /* 0x00009200ff8a7b82 */ /* 0x000e620000000a00 */
[----:B------:R-:W-:Y:S02]  /*1f420*/  UIADD3 UR31, UR7, -0x1, URZ ;  /* 0xffffffff071f7890 */ /* 0x000fe4000fffe03f */
[----:B------:R-:W3:Y:S02]  /*1f430*/  LDL.64 R182, [R1+0x318] ;  /* 0x0003180001b67983 */ /* 0x000ee40000100a00 */
[----:B------:R-:W-:Y:S02]  /*1f440*/  USHF.R.S32.HI UR10, URZ, 0x1f, UR31 ;  /* 0x0000001f3f0a7899 */ /* 0x000fe4000801141f */
[----:B------:R4:W-:Y:S04]  /*1f450*/  @P0 STS [R230+0x2000], RZ ;  /* 0x002000ffe6000388 */ /* 0x0009e80000000800 */
[----:B------:R4:W-:Y:S04]  /*1f460*/  @P0 STS [R230+0x2004], RZ ;  /* 0x002004ffe6000388 */ /* 0x0009e80000000800 */
[----:B------:R4:W-:Y:S01]  /*1f470*/  @P0 STS.64 [R230+0x2008], RZ ;  /* 0x002008ffe6000388 */ /* 0x0009e20000000a00 */
[C---:B-1----:R-:W-:Y:S02]  /*1f480*/  IMAD R133, R138.reuse, UR10, RZ ;  /* 0x0000000a8a857c24 */ /* 0x042fe4000f8e02ff */
[----:B------:R-:W-:Y:S04]  /*1f490*/  IMAD.WIDE.U32 R172, R138, UR31, RZ ;  /* 0x0000001f8aac7c25 */ /* 0x000fe8000f8e00ff */
[----:B------:R-:W-:Y:S04]  /*1f4a0*/  IMAD R133, R139, UR31, R133 ;  /* 0x0000001f8b857c24 */ /* 0x000fe8000f8e0285 */
[----:B------:R-:W-:Y:S01]  /*1f4b0*/  IMAD.IADD R133, R173, 0x1, R133 ;  /* 0x00000001ad857824 */ /* 0x000fe200078e0285 */
[C---:B--2---:R-:W-:Y:S04]  /*1f4c0*/  LEA R2, P1, R172.reuse, R184, 0x7 ;  /* 0x000000b8ac027211 */ /* 0x044fe800078238ff */
[----:B---3--:R-:W-:Y:S02]  /*1f4d0*/  LEA.HI.X R133, R172, R183, R133, 0x7, P1 ;  /* 0x000000b7ac857211 */ /* 0x008fe400008f3c85 */
[----:B------:R-:W1:Y:S02]  /*1f4e0*/  @!P0 LDC.64 R172, c[0x0][0x218] ;  /* 0x00008600ffac8b82 */ /* 0x000e640000000a00 */
[C---:B-1----:R-:W-:Y:S04]  /*1f4f0*/  @!P0 LEA R172, P1, R2.reuse, R172, 0x1 ;  /* 0x000000ac02ac8211 */ /* 0x042fe800078208ff */
[----:B------:R-:W-:Y:S02]  /*1f500*/  @!P0 LEA.HI.X R173, R2, R173, R133, 0x1, P1 ;  /* 0x000000ad02ad8211 */ /* 0x000fe400008f0c85 */
[C---:B------:R-:W-:Y:S03]  /*1f510*/  @!P0 LEA R136, P1, R138.reuse, R2, 0x5 ;  /* 0x000000028a888211 */ /* 0x040fe600078228ff */
[----:B------:R-:W-:Y:S01]  /*1f520*/  @!PT LDS RZ, [RZ] ;  /* 0x00000000fffff984 */ /* 0x000fe20000000800 */
[----:B------:R-:W-:Y:S01]  /*1f530*/  @!PT LDS RZ, [RZ] ;  /* 0x00000000fffff984 */ /* 0x000fe20000000800 */
[----:B------:R-:W-:Y:S01]  /*1f540*/  @!PT LDS RZ, [RZ] ;  /* 0x00000000fffff984 */ /* 0x000fe20000000800 */
[----:B------:R1:W-:Y:S04]  /*1f550*/  @!P0 LDGSTS.E.BYPASS.LTC128B.128 [R230+0x2000], desc[UR32][R172.64] ;  /* 0x02000000ace68fae */ /* 0x0003e8000b901d60 */
[----:B------:R4:W-:Y:S01]  /*1f560*/  @P0 STS.128 [R230+0x2800], RZ ;  /* 0x002800ffe6000388 */ /* 0x0009e20000000c00 */
[----:B-1----:R-:W-:Y:S02]  /*1f570*/  @!P0 LEA.HI.X R172, R138, R133, R139, 0x5, P1 ;  /* 0x000000858aac8211 */ /* 0x002fe400008f2c8b */
[----:B------:R-:W1:Y:S02]  /*1f580*/  @!P0 LDC.64 R138, c[0x0][0x218] ;  /* 0x00008600ff8a8b82 */ /* 0x000e640000000a00 */
[C---:B-1----:R-:W-:Y:S04]  /*1f590*/  @!P0 LEA R138, P1, R136.reuse, R138, 0x1 ;  /* 0x0000008a888a8211 */ /* 0x042fe800078208ff */
[----:B------:R-:W-:Y:S02]  /*1f5a0*/  @!P0 LEA.HI.X R139, R136, R139, R172, 0x1, P1 ;  /* 0x0000008b888b8211 */ /* 0x000fe400008f0cac */
[C---:B------:R-:W-:Y:S03]  /*1f5b0*/  @!P0 IADD3 R136, P2, R2.reuse, UR9, RZ ;  /* 0x0000000902888c10 */ /* 0x040fe6000ff5e0ff */
[----:B------:R-:W-:Y:S01]  /*1f5c0*/  @!PT LDS RZ, [RZ] ;  /* 0x00000000fffff984 */ /* 0x000fe20000000800 */
[----:B------:R-:W-:Y:S01]  /*1f5d0*/  @!PT LDS RZ, [RZ] ;  /* 0x00000000fffff984 */ /* 0x000fe20000000800 */
[----:B------:R-:W-:Y:S01]  /*1f5e0*/  @!PT LDS RZ, [RZ] ;  /* 0x00000000fffff984 */ /* 0x000fe20000000800 */
[----:B------:R1:W-:Y:S01]  /*1f5f0*/  @!P0 LDGSTS.E.BYPASS.LTC128B.128 [R230+0x2800], desc[UR32][R138.64] ;  /* 0x028000008ae68fae */ /* 0x0003e2000b901d60 */
[C---:B------:R-:W-:Y:S02]  /*1f600*/  @!P0 IADD3.X R172, R133.reuse, UR8, RZ, P2, !PT ;  /* 0x0000000885ac8c10 */ /* 0x040fe400097fe4ff */
[----:B------:R-:W-:Y:S01]  /*1f610*/  @!P0 IADD3 R2, P2, R2, UR48, RZ ;  /* 0x0000003002028c10 */ /* 0x000fe2000ff5e0ff */
[----:B------:R4:W-:Y:S03]  /*1f620*/  @P0 STS.128 [R230+0x3000], RZ ;  /* 0x003000ffe6000388 */ /* 0x0009e60000000c00 */
[----:B------:R-:W-:Y:S01]  /*1f630*/  @!P0 IADD3.X R133, R133, UR40, RZ, P2, !PT ;  /* 0x0000002885858c10 */ /* 0x000fe200097fe4ff */
[----:B-1----:R-:W1:Y:S02]  /*1f640*/  @!P0 LDC.64 R138, c[0x0][0x218] ;  /* 0x00008600ff8a8b82 */ /* 0x002e640000000a00 */
[C---:B-1----:R-:W-:Y:S04]  /*1f650*/  @!P0 LEA R138, P1, R136.reuse, R138, 0x1 ;  /* 0x0000008a888a8211 */ /* 0x042fe800078208ff */
[----:B------:R-:W-:Y:S05]  /*1f660*/  @!P0 LEA.HI.X R139, R136, R139, R172, 0x1, P1 ;  /* 0x0000008b888b8211 */ /* 0x000fea00008f0cac */
[----:B------:R-:W-:Y:S01]  /*1f670*/  @!PT LDS RZ, [RZ] ;  /* 0x00000000fffff984 */ /* 0x000fe20000000800 */
[----:B------:R-:W-:Y:S01]  /*1f680*/  @!PT LDS RZ, [RZ] ;  /* 0x00000000fffff984 */ /* 0x000fe20000000800 */
[----:B------:R-:W-:Y:S01]  /*1f690*/  @!PT LDS RZ, [RZ] ;  /* 0x00000000fffff984 */ /* 0x000fe20000000800 */
[----:B------:R1:W-:Y:S04]  /*1f6a0*/  @!P0 LDGSTS.E.BYPASS.LTC128B.128 [R230+0x3000], desc[UR32][R138.64] ;  /* 0x030000008ae68fae */ /* 0x0003e8000b901d60 */
[----:B------:R4:W-:Y:S01]  /*1f6b0*/  @P0 STS.128 [R230+0x3800], RZ ;  /* 0x003800ffe6000388 */ /* 0x0009e20000000c00 */
[----:B-1----:R-:W1:Y:S02]  /*1f6c0*/  @!P0 LDC.64 R138, c[0x0][0x218] ;  /* 0x00008600ff8a8b82 */ /* 0x002e640000000a00 */
        /* <DEDUP_REMOVED lines=8> */
.L_x_464:
[----:B-1----:R-:W2:Y:S01]  /*1f750*/  LDL.64 R12, [R1+0x2f0] ;  /* 0x0002f000010c7983 */ /* 0x002ea20000100a00 */
[----:B------:R-:W-:Y:S04]  /*1f760*/  DEPBAR.LE SB0, 0x0 ;  /* 0x000080000000791a */ /* 0x000fe80000000000 */
[----:B------:R-:W3:Y:S01]  /*1f770*/  LDL R9, [R1+0x310] ;  /* 0x0003100001097983 */ /* 0x000ee20000100800 */
[----:B------:R-:W-:Y:S01]  /*1f780*/  USHF.R.S32.HI UR11, URZ, 0x1f, UR7 ;  /* 0x0000001f3f0b7899 */ /* 0x000fe20008011407 */
[----:B------:R-:W-:Y:S01]  /*1f790*/  IMAD.U32 R4, RZ, RZ, UR7 ;  /* 0x00000007ff047e24 */ /* 0x000fe2000f8e00ff */
[----:B------:R-:W-:Y:S02]  /*1f7a0*/  UIMAD UR10, UR24, UR7, URZ ;  /* 0x00000007180a72a4 */ /* 0x000fe4000f8e023f */
[----:B------:R-:W4:Y:S01]  /*1f7b0*/  LDL R20, [R1+0x314] ;  /* 0x0003140001147983 */ /* 0x000f220000100800 */
[----:B------:R-:W-:Y:S02]  /*1f7c0*/  UISETP.GE.AND UP0, UPT, UR7, 0x1, UPT ;  /* 0x000000010700788c */ /* 0x000fe4000bf06270 */
[----:B------:R-:W-:Y:S02]  /*1f7d0*/  UIMAD UR10, UR11, UR25, UR10 ;  /* 0x000000190b0a72a4 */ /* 0x000fe4000f8e020a */
        /* <DEDUP_REMOVED lines=12> */
[----:B------:R-:W5:Y:S05]  /*1f8a0*/  LDL.64 R138, [R1+0xc0] ;  /* 0x0000c000018a7983 */ /* 0x000f6a0000100a00 */
[----:B------:R-:W5:Y:S05]  /*1f8b0*/  LDL.64 R234, [R1+0x78] ;  /* 0x0000780001ea7983 */ /* 0x000f6a0000100a00 */
[----:B------:R-:W5:Y:S01]  /*1f8c0*/  LDL.64 R232, [R1+0x70] ;  /* 0x0000700001e87983 */ /* 0x000f620000100a00 */
[----:B--2---:R-:W-:Y:S04]  /*1f8d0*/  IMAD.WIDE.U32 R4, R4, UR25, R12 ;  /* 0x0000001904047c25 */ /* 0x004fe8000f8e000c */
[----:B------:R-:W-:Y:S01]  /*1f8e0*/  VIADD R2, R5, UR10 ;  /* 0x0000000a05027c36 */ /* 0x000fe20008000000 */
[C---:B---3--:R-:W-:Y:S01]  /*1f8f0*/  @!P0 LEA R12, P4, R4.reuse, R9, 0x1 ;  /* 0x00000009040c8211 */ /* 0x048fe200078808ff */
[----:B------:R-:W-:Y:S01]  /*1f900*/  ULOP3.LUT UR10, UR11, UR35, URZ, 0x3c, !UPT ;  /* 0x000000230b0a7292 */ /* 0x000fe2000f8e3c3f */
        /* <DEDUP_REMOVED lines=25> */
[----:B------:R-:W-:Y:S02]  /*1faa0*/  @!P0 LDGSTS.E.BYPASS.LTC128B.128 [R230+0x5000], desc[UR32][R8.64] ;  /* 0x0500000008e68fae */ /* 0x000fe4000b901d60 */
[----:B------:R-:W-:Y:S03]  /*1fab0*/  @!P0 LEA.HI.X R7, R14, R17, R16, 0x1, P1 ;  /* 0x000000110e078211 */ /* 0x000fe600008f0c10 */
[----:B------:R-:W-:Y:S01]  /*1fac0*/  @P0 STS.128 [R230+0x5800], RZ ;  /* 0x005800ffe6000388 */ /* 0x000fe20000000c00 */
[----:B------:R-:W-:Y:S04]  /*1fad0*/  PLOP3.LUT P1, PT, PT, PT, UP0, 0x80, 0x0 ;  /* 0x000000000000781c */ /* 0x000fe80003f2f008 */
        /* <DEDUP_REMOVED lines=10> */
[----:B------:R-:W5:Y:S01]  /*1fb80*/  LDSM.16.M88.4 R64, [R216+0x2c00] ;  /* 0x002c0000d840783b */ /* 0x000f620000000200 */
[----:B------:R-:W-:Y:S04]  /*1fb90*/  LOP3.LUT R134, R237, UR10, RZ, 0x3c, !PT ;  /* 0x0000000aed867c12 */ /* 0x000fe8000f8e3cff */
[----:B------:R-:W5:Y:S01]  /*1fba0*/  LDSM.16.M88.4 R80, [R216+0x3000] ;  /* 0x00300000d850783b */ /* 0x000f620000000200 */
[----:B------:R-:W-:Y:S04]  /*1fbb0*/  IMAD.WIDE.U32 R134, R134, -0x326172a9, RZ ;  /* 0xcd9e8d5786867825 */ /* 0x000fe800078e00ff */
        /* <DEDUP_REMOVED lines=20> */
[C---:B------:R-:W-:Y:S01]  /*1fd00*/  HMMA.16816.F32 R40, R124.reuse, R48, RZ ;  /* 0x000000307c28723c */ /* 0x040fe200000018ff */
[----:B------:R-:W4:Y:S05]  /*1fd10*/  LDSM.16.M88.4 R208, [R223] ;  /* 0x00000000dfd0783b */ /* 0x000f2a0000000200 */
[-C--:B------:R-:W-:Y:S01]  /*1fd20*/  HMMA.16816.F32 R44, R124, R50.reuse, RZ ;  /* 0x000000327c2c723c */ /* 0x080fe200000018ff */
[----:B------:R-:W4:Y:S01]  /*1fd30*/  LDSM.16.M88.4 R212, [R222] ;  /* 0x00000000ded4783b */ /* 0x000f220000000200 */
[----:B------:R-:W-:Y:S04]  /*1fd40*/  DEPBAR.LE SB0, 0x0 ;  /* 0x000080000000791a */ /* 0x000fe80000000000 */
[C---:B------:R-:W-:Y:S01]  /*1fd50*/  HMMA.16816.F32 R48, R128.reuse, R50, RZ ;  /* 0x000000328030723c */ /* 0x040fe200000018ff */
[----:B------:R-:W-:Y:S05]  /*1fd60*/  BAR.SYNC.DEFER_BLOCKING 0x0 ;  /* 0x0000000000007b1d */ /* 0x000fea0000010000 */
        /* <DEDUP_REMOVED lines=19> */
[----:B------:R-:W-:Y:S06]  /*1fea0*/  HMMA.16816.F32 R128, R128, R174, RZ ;  /* 0x000000ae8080723c */ /* 0x000fec00000018ff */
[-C--:B--2---:R-:W-:Y:S06]  /*1feb0*/  HMMA.16816.F32 R4, R176, R180.reuse, R4 ;  /* 0x000000b4b004723c */ /* 0x084fec0000001804 */
[C---:B------:R-:W-:Y:S06]  /*1fec0*/  HMMA.16816.F32 R8, R184.reuse, R180, R8 ;  /* 0x000000b4b808723c */ /* 0x040fec0000001808 */
[-C--:B------:R-:W-:Y:S05]  /*1fed0*/  HMMA.16816.F32 R12, R184, R182.reuse, R12 ;  /* 0x000000b6b80c723c */ /* 0x080fea000000180c */
[----:B------:R-:W-:Y:S01]  /*1fee0*/  LOP3.LUT R180, R135, UR21, R138, 0x96, !PT ;  /* 0x0000001587b47c12 */ /* 0x000fe2000f8e968a */
[C---:B------:R-:W-:Y:S06]  /*1fef0*/  HMMA.16816.F32 R16, R176.reuse, R182, R16 ;  /* 0x000000b6b010723c */ /* 0x040fec0000001810 */
[----:B------:R-:W-:Y:S01]  /*1ff00*/  FMNMX.FTZ R2, R4, R132, !PT ;  /* 0x0000008404027209 */ /* 0x000fe20007810000 */
[-C--:B---3--:R-:W-:Y:S04]  /*1ff10*/  HMMA.16816.F32 R20, R176, R188.reuse, R20 ;  /* 0x000000bcb014723c */ /* 0x088fe80000001814 */
[----:B------:R-:W-:Y:S02]  /*1ff20*/  FMNMX.FTZ R2, R5, R2, !PT ;  /* 0x0000000205027209 */ /* 0x000fe40007810000 */
[C---:B------:R-:W-:Y:S06]  /*1ff30*/  HMMA.16816.F32 R24, R184.reuse, R188, R24 ;  /* 0x000000bcb818723c */ /* 0x040fec0000001818 */
        /* <DEDUP_REMOVED lines=28> */
[-C--:B----4-:R-:W-:Y:S05]  /*20100*/  HMMA.16816.F32 R84, R176, R204.reuse, R84 ;  /* 0x000000ccb054723c */ /* 0x090fea0000001854 */
        /* <DEDUP_REMOVED lines=90> */
[--C-:B------:R-:W-:Y:S02]  /*206b0*/  LOP3.LUT R188, R235, UR20, R236.reuse, 0x96, !PT ;  /* 0x00000014ebbc7c12 */ /* 0x100fe4000f8e96ec */
[----:B------:R-:W-:Y:S02]  /*206c0*/  FMNMX.FTZ R2, R79, R2, !PT ;  /* 0x000000024f027209 */ /* 0x000fe40007810000 */
[----:B------:R-:W-:Y:S01]  /*206d0*/  FMNMX.FTZ R133, R89, R133, !PT ;  /* 0x0000008559857209 */ /* 0x000fe20007810000 */
[----:B------:R-:W-:Y:S01]  /*206e0*/  IMAD.WIDE.U32 R188, R188, -0x326172a9, RZ ;  /* 0xcd9e8d57bcbc7825 */ /* 0x000fe200078e00ff */
[----:B------:R-:W-:Y:S02]  /*206f0*/  FMNMX.FTZ R136, R114, R136, !PT ;  /* 0x0000008872887209 */ /* 0x000fe40007810000 */
[----:B------:R-:W-:Y:S02]  /*20700*/  FMNMX.FTZ R174, R117, R174, !PT ;  /* 0x000000ae75ae7209 */ /* 0x000fe40007810000 */
[----:B------:R-:W-:Y:S02]  /*20710*/  FMNMX.FTZ R138, R90, R2, !PT ;  /* 0x000000025a8a7209 */ /* 0x000fe40007810000 */
[----:B------:R-:W-:Y:S02]  /*20720*/  LOP3.LUT R190, R233, UR20, R236, 0x96, !PT ;  /* 0x00000014e9be7c12 */ /* 0x000fe4000f8e96ec */
[----:B------:R-:W-:Y:S02]  /*20730*/  FMNMX.FTZ R2, R92, R133, !PT ;  /* 0x000000855c027209 */ /* 0x000fe40007810000 */
[----:B------:R-:W-:Y:S01]  /*20740*/  FMNMX.FTZ R133, R115, R136, !PT ;  /* 0x0000008873857209 */ /* 0x000fe20007810000 */
[----:B------:R-:W-:Y:S01]  /*20750*/  IMAD.WIDE.U32 R190, R190, -0x326172a9, RZ ;  /* 0xcd9e8d57bebe7825 */ /* 0x000fe200078e00ff */
[----:B------:R-:W-:Y:S02]  /*20760*/  FMNMX.FTZ R174, R128, R174, !PT ;  /* 0x000000ae80ae7209 */ /* 0x000fe40007810000 */
[----:B------:R-:W-:Y:S02]  /*20770*/  LOP3.LUT R181, R189, UR19, R134, 0x96, !PT ;  /* 0x00000013bdb57c12 */ /* 0x000fe4000f8e9686 */
[----:B------:R-:W-:Y:S02]  /*20780*/  FMNMX.FTZ R176, R91, R138, !PT ;  /* 0x0000008a5bb07209 */ /* 0x000fe40007810000 */
[----:B------:R-:W-:Y:S02]  /*20790*/  FMNMX.FTZ R178, R93, R2, !PT ;  /* 0x000000025db27209 */ /* 0x000fe40007810000 */
[----:B------:R-:W-:Y:S02]  /*207a0*/  FMNMX.FTZ R179, R118, R133, !PT ;  /* 0x0000008576b37209 */ /* 0x000fe40007810000 */
[----:B------:R-:W-:Y:S01]  /*207b0*/  FMNMX.FTZ R174, R129, R174, !PT ;  /* 0x000000ae81ae7209 */ /* 0x000fe20007810000 */
[----:B------:R-:W-:Y:S06]  /*207c0*/  @P1 BRA `(.L_x_466) ;  /* 0xffffffec000c1947 */ /* 0x000fec000383ffff */
.L_x_465:
[----:B------:R-:W-:Y:S01]  /*207d0*/  FMNMX.FTZ R2, R94, R176, !PT ;  /* 0x000000b05e027209 */ /* 0x000fe20007810000 */
[----:B----4-:R-:W2:Y:S01]  /*207e0*/  LDL.64 R138, [R1+0xb8] ;  /* 0x0000b800018a7983 */ /* 0x010ea20000100a00 */
[----:B------:R-:W-:Y:S01]  /*207f0*/  FMNMX.FTZ R133, R104, R178, !PT ;  /* 0x000000b268857209 */ /* 0x000fe20007810000 */
[----:B------:R-:W-:Y:S01]  /*20800*/  UIADD3 UR31, UR35, 0x646e171e, URZ ;  /* 0x646e171e231f7890 */ /* 0x000fe2000fffe03f */
[----:B------:R-:W-:Y:S01]  /*20810*/  LOP3.LUT R173, R191, UR19, R134, 0x96, !PT ;  /* 0x00000013bfad7c12 */ /* 0x000fe2000f8e9686 */
[----:B------:R-:W-:Y:S01]  /*20820*/  STL [R1+0x384], R217 ;  /* 0x000384d901007387 */ /* 0x000fe20000100800 */
[----:B------:R-:W-:Y:S01]  /*20830*/  FMNMX.FTZ R134, R95, R2, !PT ;  /* 0x000000025f867209 */ /* 0x000fe20007810000 */
[----:B------:R-:W-:Y:S01]  /*20840*/  UIADD3 UR36, UR34, -0x4ab325aa, URZ ;  /* 0xb54cda5622247890 */ /* 0x000fe2000fffe03f */
[----:B------:R-:W-:Y:S01]  /*20850*/  FMNMX.FTZ R2, R105, R133, !PT ;  /* 0x0000008569027209 */ /* 0x000fe20007810000 */
[----:B------:R-:W-:Y:S01]  /*20860*/  STL [R1+0x404], R217 ;  /* 0x000404d901007387 */ /* 0x000fe20000100800 */
[----:B------:R-:W-:Y:S01]  /*20870*/  FMNMX.FTZ R136, R106, R134, !PT ;  /* 0x000000866a887209 */ /* 0x000fe20007810000 */
[----:B------:R-:W-:Y:S01]  /*20880*/  IMAD.WIDE.U32 R184, R173, -0x2daee0ad, RZ ;  /* 0xd2511f53adb87825 */ /* 0x000fe200078e00ff */
[----:B------:R-:W-:Y:S01]  /*20890*/  FMNMX.FTZ R172, R108, R2, !PT ;  /* 0x000000026cac7209 */ /* 0x000fe20007810000 */
[----:B------:R-:W-:Y:S01]  /*208a0*/  STL [R1+0x380], R218 ;  /* 0x000380da01007387 */ /* 0x000fe20000100800 */
[----:B------:R-:W-:Y:S01]  /*208b0*/  FMNMX.FTZ R2, R107, R136, !PT ;  /* 0x000000886b027209 */ /* 0x000fe20007810000 */
[----:B------:R-:W-:Y:S01]  /*208c0*/  UIADD3 UR10, UR11, 0x1, URZ ;  /* 0x000000010b0a7890 */ /* 0x000fe2000fffe03f */
[----:B------:R-:W-:Y:S01]  /*208d0*/  FMNMX.FTZ R136, R109, R172, !PT ;  /* 0x000000ac6d887209 */ /* 0x000fe20007810000 */
[----:B------:R-:W-:Y:S01]  /*208e0*/  STL [R1+0x408], R218 ;  /* 0x000408da01007387 */ /* 0x000fe20000100800 */
[----:B------:R-:W-:Y:S01]  /*208f0*/  LOP3.LUT R229, R229, 0xfffffffe, RZ, 0xc0, !PT ;  /* 0xfffffffee5e57812 */ /* 0x000fe200078ec0ff */
[----:B------:R-:W-:Y:S01]  /*20900*/  ULOP3.LUT UR10, UR10, UR35, URZ, 0x3c, !UPT ;  /* 0x000000230a0a7292 */ /* 0x000fe2000f8e3c3f */
[----:B------:R-:W-:Y:S01]  /*20910*/  FMNMX.FTZ R2, R110, R2, !PT ;  /* 0x000000026e027209 */ /* 0x000fe20007810000 */
[----:B------:R-:W-:Y:S01]  /*20920*/  STL [R1+0x36c], R230 ;  /* 0x00036ce601007387 */ /* 0x000fe20000100800 */
[----:B------:R-:W-:Y:S02]  /*20930*/  @P0 LOP3.LUT R229, R229, 0x1, RZ, 0xfc, !PT ;  /* 0x00000001e5e50812 */ /* 0x000fe400078efcff */
[----:B------:R-:W-:Y:S01]  /*20940*/  FMNMX.FTZ R2, R111, R2, !PT ;  /* 0x000000026f027209 */ /* 0x000fe20007810000 */
[----:B------:R-:W-:Y:S03]  /*20950*/  STL [R1+0x368], R228 ;  /* 0x000368e401007387 */ /* 0x000fe60000100800 */
[----:B------:R-:W-:Y:S01]  /*20960*/  FMNMX.FTZ R2, R122, R2, !PT ;  /* 0x000000027a027209 */ /* 0x000fe20007810000 */
        /* <DEDUP_REMOVED lines=11> */
[----:B------:R-:W1:Y:S01]  /*20a20*/  SHFL.BFLY PT, R177, R174, 0x2, 0x1f ;  /* 0x0c401f00aeb17f89 */ /* 0x000e6200000e0000 */
[----:B--2---:R-:W-:Y:S01]  /*20a30*/  LOP3.LUT R175, R135, UR21, R138, 0x96, !PT ;  /* 0x0000001587af7c12 */ /* 0x004fe2000f8e968a */
[----:B------:R-:W-:Y:S01]  /*20a40*/  IMAD.WIDE.U32 R138, R180, -0x2daee0ad, RZ ;  /* 0xd2511f53b48a7825 */ /* 0x000fe200078e00ff */
[----:B------:R-:W-:Y:S04]  /*20a50*/  FMNMX.FTZ R135, R119, R179, !PT ;  /* 0x000000b377877209 */ /* 0x000fe80007810000 */
[----:B------:R-:W-:Y:S01]  /*20a60*/  FMNMX.FTZ R133, R130, R135, !PT ;  /* 0x0000008782857209 */ /* 0x000fe20007810000 */
[----:B------:R-:W-:Y:S01]  /*20a70*/  IMAD.WIDE.U32 R134, R181, -0x2daee0ad, RZ ;  /* 0xd2511f53b5867825 */ /* 0x000fe200078e00ff */
[----:B------:R-:W-:Y:S02]  /*20a80*/  LOP3.LUT R176, R139, UR18, R234, 0x96, !PT ;  /* 0x000000128bb07c12 */ /* 0x000fe4000f8e96ea */
[----:B------:R-:W-:Y:S02]  /*20a90*/  FMNMX.FTZ R133, R131, R133, !PT ;  /* 0x0000008583857209 */ /* 0x000fe40007810000 */
[----:B------:R-:W-:Y:S01]  /*20aa0*/  LOP3.LUT R172, R135, UR16, R138, 0x96, !PT ;  /* 0x0000001087ac7c12 */ /* 0x000fe2000f8e968a */
[----:B------:R-:W-:Y:S01]  /*20ab0*/  IMAD.WIDE.U32 R180, R176, -0x326172a9, RZ ;  /* 0xcd9e8d57b0b47825 */ /* 0x000fe200078e00ff */
[----:B------:R-:W-:Y:S01]  /*20ac0*/  FMNMX.FTZ R135, R120, R136, !PT ;  /* 0x0000008878877209 */ /* 0x000fe20007810000 */
[----:B------:R-:W2:Y:S01]  /*20ad0*/  SHFL.BFLY PT, R178, R133, 0x2, 0x1f ;  /* 0x0c401f0085b27f89 */ /* 0x000ea200000e0000 */
[----:B-1----:R-:W-:Y:S01]  /*20ae0*/  FMNMX.FTZ R136, R174, R177, !PT ;  /* 0x000000b1ae887209 */ /* 0x002fe20007810000 */
[----:B------:R-:W-:Y:S01]  /*20af0*/  IMAD.WIDE.U32 R192, R172, -0x326172a9, RZ ;  /* 0xcd9e8d57acc07825 */ /* 0x000fe200078e00ff */
[----:B------:R-:W-:Y:S03]  /*20b00*/  FMNMX.FTZ R135, R121, R135, !PT ;  /* 0x0000008779877209 */ /* 0x000fe60007810000 */
[----:B------:R-:W-:Y:S01]  /*20b10*/  IMAD.WIDE.U32 R138, R175, -0x2daee0ad, RZ ;  /* 0xd2511f53af8a7825 */ /* 0x000fe200078e00ff */
[----:B------:R-:W-:Y:S01]  /*20b20*/  LOP3.LUT R172, R193, UR15, R180, 0x96, !PT ;  /* 0x0000000fc1ac7c12 */ /* 0x000fe2000f8e96b4 */
[----:B------:R-:W1:Y:S01]  /*20b30*/  SHFL.BFLY PT, R177, R136, 0x1, 0x1f ;  /* 0x0c201f0088b17f89 */ /* 0x000e6200000e0000 */
[----:B------:R-:W-:Y:S02]  /*20b40*/  FMNMX.FTZ R135, R124, R135, !PT ;  /* 0x000000877c877209 */ /* 0x000fe40007810000 */
[----:B------:R-:W-:Y:S01]  /*20b50*/  LOP3.LUT R139, R139, UR18, R232, 0x96, !PT ;  /* 0x000000128b8b7c12 */ /* 0x000fe2000f8e96e8 */
[----:B------:R-:W-:Y:S01]  /*20b60*/  IMAD.WIDE.U32 R194, R172, -0x2daee0ad, RZ ;  /* 0xd2511f53acc27825 */ /* 0x000fe200078e00ff */
[----:B------:R-:W-:Y:S02]  /*20b70*/  LOP3.LUT R173, R185, UR16, R138, 0x96, !PT ;  /* 0x00000010b9ad7c12 */ /* 0x000fe4000f8e968a */
[----:B------:R-:W-:Y:S01]  /*20b80*/  FMNMX.FTZ R138, R123, R2, !PT ;  /* 0x000000027b8a7209 */ /* 0x000fe20007810000 */
[----:B------:R-:W-:Y:S01]  /*20b90*/  IMAD.WIDE.U32 R182, R139, -0x326172a9, RZ ;  /* 0xcd9e8d578bb67825 */ /* 0x000fe200078e00ff */
[----:B------:R-:W-:Y:S01]  /*20ba0*/  LOP3.LUT R139, R181, UR17, R188, 0x96, !PT ;  /* 0x00000011b58b7c12 */ /* 0x000fe2000f8e96bc */
[----:B------:R3:W-:Y:S01]  /*20bb0*/  STL.64 [R1+0xb0], R194 ;  /* 0x0000b0c201007387 */ /* 0x0007e20000100a00 */
[----:B------:R-:W-:Y:S01]  /*20bc0*/  FMNMX.FTZ R138, R126, R138, !PT ;  /* 0x0000008a7e8a7209 */ /* 0x000fe20007810000 */
[----:B------:R-:W-:Y:S01]  /*20bd0*/  IMAD.WIDE.U32 R186, R173, -0x326172a9, RZ ;  /* 0xcd9e8d57adba7825 */ /* 0x000fe200078e00ff */
[----:B------:R-:W-:Y:S02]  /*20be0*/  FMNMX.FTZ R2, R125, R135, !PT ;  /* 0x000000877d027209 */ /* 0x000fe40007810000 */
[----:B------:R-:W-:Y:S01]  /*20bf0*/  FMNMX.FTZ R138, R127, R138, !PT ;  /* 0x0000008a7f8a7209 */ /* 0x000fe20007810000 */
[----:B------:R-:W-:Y:S01]  /*20c00*/  IMAD.WIDE.U32 R180, R139, -0x2daee0ad, RZ ;  /* 0xd2511f538bb47825 */ /* 0x000fe200078e00ff */
[----:B------:R-:W-:Y:S01]  /*20c10*/  LOP3.LUT R139, R187, UR15, R182, 0x96, !PT ;  /* 0x0000000fbb8b7c12 */ /* 0x000fe2000f8e96b6 */
[----:B------:R-:W4:Y:S01]  /*20c20*/  SHFL.BFLY PT, R174, R2, 0x2, 0x1f ;  /* 0x0c401f0002ae7f89 */ /* 0x000f2200000e0000 */
[----:B--2---:R-:W-:Y:S02]  /*20c30*/  FMNMX.FTZ R135, R133, R178, !PT ;  /* 0x000000b285877209 */ /* 0x004fe40007810000 */
[----:B------:R-:W-:Y:S01]  /*20c40*/  LOP3.LUT R133, R183, UR17, R190, 0x96, !PT ;  /* 0x00000011b7857c12 */ /* 0x000fe2000f8e96be */
[----:B------:R-:W2:Y:S01]  /*20c50*/  LDL.LU R182, [R1+0x28] ;  /* 0x0000280001b67983 */ /* 0x000ea20000300800 */
[----:B------:R-:W-:Y:S01]  /*20c60*/  LOP3.LUT R134, R181, UR14, R134, 0x96, !PT ;  /* 0x0000000eb5867c12 */ /* 0x000fe2000f8e9686 */
[----:B------:R-:W-:Y:S01]  /*20c70*/  IMAD.WIDE.U32 R226, R139, -0x2daee0ad, RZ ;  /* 0xd2511f538be27825 */ /* 0x000fe200078e00ff */
[----:B------:R-:W-:Y:S01]  /*20c80*/  LOP3.LUT R139, R195, UR12, R180, 0x96, !PT ;  /* 0x0000000cc38b7c12 */ /* 0x000fe2000f8e96b4 */
[----:B------:R-:W2:Y:S01]  /*20c90*/  LDL.LU R176, [R1+0x2c] ;  /* 0x00002c0001b07983 */ /* 0x000ea20000300800 */
[----:B-1----:R-:W-:Y:S01]  /*20ca0*/  FMNMX.FTZ R136, R136, R177, !PT ;  /* 0x000000b188887209 */ /* 0x002fe20007810000 */
[----:B------:R-:W-:Y:S02]  /*20cb0*/  IMAD.WIDE.U32 R178, R133, -0x2daee0ad, RZ ;  /* 0xd2511f5385b27825 */ /* 0x000fe400078e00ff */
[----:B------:R-:W1:Y:S01]  /*20cc0*/  SHFL.BFLY PT, R173, R138, 0x2, 0x1f ;  /* 0x0c401f008aad7f89 */ /* 0x000e6200000e0000 */
[----:B------:R-:W-:Y:S01]  /*20cd0*/  FSETP.NEU.FTZ.AND P1, PT, R136, -INF , PT ;  /* 0xff8000008800780b */ /* 0x000fe20003f3d000 */
[----:B------:R-:W-:Y:S01]  /*20ce0*/  IMAD.WIDE.U32 R200, R134, -0x326172a9, RZ ;  /* 0xcd9e8d5786c87825 */ /* 0x000fe200078e00ff */
[----:B------:R-:W-:Y:S01]  /*20cf0*/  LOP3.LUT R133, R179, UR14, R184, 0x96, !PT ;  /* 0x0000000eb3857c12 */ /* 0x000fe2000f8e96b8 */
[----:B------:R-:W1:Y:S01]  /*20d00*/  SHFL.BFLY PT, R175, R135, 0x1, 0x1f ;  /* 0x0c201f0087af7f89 */ /* 0x000e6200000e0000 */
[----:B------:R-:W-:Y:S01]  /*20d10*/  LOP3.LUT R184, R227, UR12, R178, 0x96, !PT ;  /* 0x0000000ce3b87c12 */ /* 0x000fe2000f8e96b2 */
[----:B------:R-:W-:Y:S01]  /*20d20*/  IMAD.WIDE.U32 R198, R139, -0x326172a9, RZ ;  /* 0xcd9e8d578bc67825 */ /* 0x000fe200078e00ff */
[----:B---3--:R-:W-:Y:S01]  /*20d30*/  LOP3.LUT R194, R201, UR13, R192, 0x96, !PT ;  /* 0x0000000dc9c27c12 */ /* 0x008fe2000f8e96c0 */
[----:B------:R3:W-:Y:S02]  /*20d40*/  STL.64 [R1+0x50], R200 ;  /* 0x000050c801007387 */ /* 0x0007e40000100a00 */
[----:B------:R-:W-:Y:S01]  /*20d50*/  FMUL.FTZ R178, R136, UR4 ;  /* 0x0000000488b27c20 */ /* 0x000fe20008410000 */
[----:B------:R-:W-:Y:S01]  /*20d60*/  IMAD.WIDE.U32 R224, R133, -0x326172a9, RZ ;  /* 0xcd9e8d5785e07825 */ /* 0x000fe200078e00ff */
[----:B------:R2:W2:Y:S02]  /*20d70*/  LDL.S16 R193, [R1+0x128] ;  /* 0x0001280001c17983 */ /* 0x0004a40000100600 */
[----:B----4-:R-:W-:Y:S01]  /*20d80*/  FMNMX.FTZ R134, R2, R174, !PT ;  /* 0x000000ae02867209 */ /* 0x010fe20007810000 */
[----:B------:R-:W-:Y:S01]  /*20d90*/  IMAD.WIDE.U32 R202, R184, -0x326172a9, RZ ;  /* 0xcd9e8d57b8ca7825 */ /* 0x000fe200078e00ff */
[----:B------:R-:W-:Y:S01]  /*20da0*/  LOP3.LUT R197, R225, UR13, R186, 0x96, !PT ;  /* 0x0000000de1c57c12 */ /* 0x000fe2000f8e96ba */
[----:B------:R4:W4:Y:S01]  /*20db0*/  LDL.S16 R192, [R1+0x124] ;  /* 0x0001240001c07983 */ /* 0x0009220000100600 */
[----:B------:R-:W-:Y:S02]  /*20dc0*/  FSEL R178, R178, RZ, P1 ;  /* 0x000000ffb2b27208 */ /* 0x000fe40000800000 */
[----:B------:R-:W-:Y:S01]  /*20dd0*/  LOP3.LUT R2, R199, UR36, R200, 0x96, !PT ;  /* 0x00000024c7027c12 */ /* 0x000fe2000f8e96c8 */
[----:B------:R2:W4:Y:S02]  /*20de0*/  LDL.S16 R186, [R1+0x140] ;  /* 0x0001400001ba7983 */ /* 0x0005240000100600 */
[--C-:B------:R-:W-:Y:S01]  /*20df0*/  FFMA.FTZ R223, R116, UR4, -R178.reuse ;  /* 0x0000000474df7c23 */ /* 0x100fe200080108b2 */
[--C-:B------:R-:W-:Y:S01]  /*20e00*/  FFMA.FTZ R216, R117, UR4, -R178.reuse ;  /* 0x0000000475d87c23 */ /* 0x100fe200080108b2 */
[----:B-1----:R-:W-:Y:S01]  /*20e10*/  FMNMX.FTZ R133, R138, R173, !PT ;  /* 0x000000ad8a857209 */ /* 0x002fe20007810000 */
[----:B------:R1:W4:Y:S01]  /*20e20*/  LDL.S16 R185, [R1+0x13c] ;  /* 0x00013c0001b97983 */ /* 0x0003220000100600 */
[----:B------:R-:W-:Y:S01]  /*20e30*/  LOP3.LUT R173, R198, 0xff, RZ, 0xc0, !PT ;  /* 0x000000ffc6ad7812 */ /* 0x000fe200078ec0ff */
[--C-:B------:R-:W-:Y:S01]  /*20e40*/  FFMA.FTZ R222, R128, UR4, -R178.reuse ;  /* 0x0000000480de7c23 */ /* 0x100fe200080108b2 */
[----:B------:R-:W-:Y:S01]  /*20e50*/  FMNMX.FTZ R135, R135, R175, !PT ;  /* 0x000000af87877209 */ /* 0x000fe20007810000 */
[--C-:B------:R-:W-:Y:S01]  /*20e60*/  FFMA.FTZ R16, R16, UR4, -R178.reuse ;  /* 0x0000000410107c23 */ /* 0x100fe200080108b2 */
[----:B------:R-:W-:Y:S01]  /*20e70*/  ISETP.LE.U32.AND P2, PT, R173, UR23, PT ;  /* 0x00000017ad007c0c */ /* 0x000fe2000bf43070 */
[----:B------:R1:W4:Y:S01]  /*20e80*/  LDL.S16 R175, [R1+0x138] ;  /* 0x0001380001af7983 */ /* 0x0003220000100600 */
[----:B------:R-:W-:Y:S01]  /*20e90*/  FSETP.NEU.FTZ.AND P1, PT, R135, -INF , PT ;  /* 0xff8000008700780b */ /* 0x000fe20003f3d000 */
[----:B------:R-:W-:Y:S01]  /*20ea0*/  FFMA.FTZ R4, R4, UR4, -R178 ;  /* 0x0000000404047c23 */ /* 0x000fe200080108b2 */
[----:B------:R-:W-:Y:S01]  /*20eb0*/  SHF.R.U32.HI R138, RZ, 0x18, R198 ;  /* 0x00000018ff8a7819 */ /* 0x000fe200000116c6 */
[----:B------:R1:W4:Y:S01]  /*20ec0*/  LDL.S16 R173, [R1+0x134] ;  /* 0x0001340001ad7983 */ /* 0x0003220000100600 */
[--C-:B------:R-:W-:Y:S01]  /*20ed0*/  FFMA.FTZ R5, R5, UR4, -R178.reuse ;  /* 0x0000000405057c23 */ /* 0x100fe200080108b2 */
[----:B------:R1:W-:Y:S01]  /*20ee0*/  MUFU.EX2 R215, R4 ;  /* 0x0000000400d77308 */ /* 0x0003e20000000800 */
[----:B------:R-:W-:Y:S01]  /*20ef0*/  ISETP.LE.U32.AND P4, PT, R138, UR23, PT ;  /* 0x000000178a007c0c */ /* 0x000fe2000bf83070 */
[----:B------:R-:W1:Y:S01]  /*20f00*/  SHFL.BFLY PT, R139, R133, 0x1, 0x1f ;  /* 0x0c201f00858b7f89 */ /* 0x000e6200000e0000 */
[----:B------:R-:W-:Y:S04]  /*20f10*/  IMAD.WIDE.U32 R116, R194, -0x2daee0ad, RZ ;  /* 0xd2511f53c2747825 */ /* 0x000fe800078e00ff */
[----:B------:R-:W-:Y:S01]  /*20f20*/  FMUL.FTZ R177, R135, UR4 ;  /* 0x0000000487b17c20 */ /* 0x000fe20008410000 */
[----:B------:R-:W1:Y:S01]  /*20f30*/  SHFL.BFLY PT, R172, R134, 0x1, 0x1f ;  /* 0x0c201f0086ac7f89 */ /* 0x000e6200000e0000 */
[--C-:B------:R-:W-:Y:S01]  /*20f40*/  FFMA.FTZ R17, R17, UR4, -R178.reuse ;  /* 0x0000000411117c23 */ /* 0x100fe200080108b2 */
[----:B------:R1:W-:Y:S02]  /*20f50*/  MUFU.EX2 R241, R5 ;  /* 0x0000000500f17308 */ /* 0x0003e40000000800 */
[----:B------:R-:W-:Y:S01]  /*20f60*/  FSEL R177, R177, RZ, P1 ;  /* 0x000000ffb1b17208 */ /* 0x000fe20000800000 */
[----:B------:R-:W-:Y:S01]  /*20f70*/  STL [R1+0x414], R224 ;  /* 0x000414e001007387 */ /* 0x000fe20000100800 */
[--C-:B------:R-:W-:Y:S01]  /*20f80*/  FFMA.FTZ R195, R32, UR4, -R178.reuse ;  /* 0x0000000420c37c23 */ /* 0x100fe200080108b2 */
[--C-:B------:R-:W-:Y:S01]  /*20f90*/  FFMA.FTZ R196, R33, UR4, -R178.reuse ;  /* 0x0000000421c47c23 */ /* 0x100fe200080108b2 */
[--C-:B---3--:R-:W-:Y:S01]  /*20fa0*/  FFMA.FTZ R200, R36, UR4, -R178.reuse ;  /* 0x0000000424c87c23 */ /* 0x108fe200080108b2 */
[----:B------:R3:W-:Y:S01]  /*20fb0*/  STL [R1+0x410], R225 ;  /* 0x000410e101007387 */ /* 0x0007e20000100800 */
[--C-:B------:R-:W-:Y:S01]  /*20fc0*/  FFMA.FTZ R221, R130, UR4, -R177.reuse ;  /* 0x0000000482dd7c23 */ /* 0x100fe200080108b1 */
[--C-:B------:R-:W-:Y:S01]  /*20fd0*/  FFMA.FTZ R19, R19, UR4, -R177.reuse ;  /* 0x0000000413137c23 */ /* 0x100fe200080108b1 */
[----:B-1----:R-:W-:Y:S01]  /*20fe0*/  LOP3.LUT R4, R2, 0xff, RZ, 0xc0, !PT ;  /* 0x000000ff02047812 */ /* 0x002fe200078ec0ff */
[--C-:B------:R-:W-:Y:S01]  /*20ff0*/  FFMA.FTZ R218, R115, UR4, -R177.reuse ;  /* 0x0000000473da7c23 */ /* 0x100fe200080108b1 */
[--C-:B------:R-:W-:Y:S01]  /*21000*/  FFMA.FTZ R6, R6, UR4, -R177.reuse ;  /* 0x0000000406067c23 */ /* 0x100fe200080108b1 */
[--C-:B------:R-:W-:Y:S01]  /*21010*/  FFMA.FTZ R7, R7, UR4, -R177.reuse ;  /* 0x0000000407077c23 */ /* 0x100fe200080108b1 */
[----:B------:R-:W-:Y:S01]  /*21020*/  ISETP.LE.U32.AND P6, PT, R4, UR23, PT ;  /* 0x0000001704007c0c */ /* 0x000fe2000bfc3070 */
[----:B------:R-:W-:Y:S01]  /*21030*/  FFMA.FTZ R201, R37, UR4, -R178 ;  /* 0x0000000425c97c23 */ /* 0x000fe200080108b2 */
[----:B------:R-:W-:Y:S01]  /*21040*/  SHF.R.U32.HI R4, RZ, 0x18, R2 ;  /* 0x00000018ff047819 */ /* 0x000fe20000011602 */
[----:B------:R-:W-:Y:S01]  /*21050*/  FFMA.FTZ R206, R48, UR4, -R178 ;  /* 0x0000000430ce7c23 */ /* 0x000fe200080108b2 */
[----:B------:R-:W-:Y:S01]  /*21060*/  SHF.R.U32.HI R5, RZ, 0x10, R2 ;  /* 0x00000010ff057819 */ /* 0x000fe20000011602 */
[--C-:B------:R-:W-:Y:S01]  /*21070*/  FFMA.FTZ R207, R49, UR4, -R178.reuse ;  /* 0x0000000431cf7c23 */ /* 0x100fe200080108b2 */
[----:B------:R-:W-:Y:S01]  /*21080*/  ISETP.LE.U32.AND P1, PT, R4, UR23, PT ;  /* 0x0000001704007c0c */ /* 0x000fe2000bf23070 */
[--C-:B------:R-:W-:Y:S01]  /*21090*/  FFMA.FTZ R210, R52, UR4, -R178.reuse ;  /* 0x0000000434d27c23 */ /* 0x100fe200080108b2 */
[----:B------:R-:W-:Y:S01]  /*210a0*/  LOP3.LUT R4, R2, 0xffff, RZ, 0xc0, !PT ;  /* 0x0000ffff02047812 */ /* 0x000fe200078ec0ff */
[--C-:B------:R-:W-:Y:S01]  /*210b0*/  FFMA.FTZ R211, R53, UR4, -R178.reuse ;  /* 0x0000000435d37c23 */ /* 0x100fe200080108b2 */
[----:B------:R-:W-:Y:S01]  /*210c0*/  FMNMX.FTZ R133, R133, R139, !PT ;  /* 0x0000008b85857209 */ /* 0x000fe20007810000 */
[----:B------:R-:W-:Y:S01]  /*210d0*/  FFMA.FTZ R233, R64, UR4, -R178 ;  /* 0x0000000440e97c23 */ /* 0x000fe200080108b2 */
[----:B------:R-:W-:Y:S01]  /*210e0*/  FMNMX.FTZ R134, R134, R172, !PT ;  /* 0x000000ac86867209 */ /* 0x000fe20007810000 */
[--C-:B------:R-:W-:Y:S01]  /*210f0*/  FFMA.FTZ R64, R22, UR4, -R177.reuse ;  /* 0x0000000416407c23 */ /* 0x100fe200080108b1 */
[----:B------:R-:W-:Y:S01]  /*21100*/  SHF.R.U32.HI R2, RZ, 0x8, R4 ;  /* 0x00000008ff027819 */ /* 0x000fe20000011604 */
[----:B------:R-:W-:Y:S01]  /*21110*/  FMUL.FTZ R179, R133, UR4 ;  /* 0x0000000485b37c20 */ /* 0x000fe20008410000 */
[----:B------:R-:W-:Y:S01]  /*21120*/  FSETP.NEU.FTZ.AND P5, PT, R134, -INF , PT ;  /* 0xff8000008600780b */ /* 0x000fe20003fbd000 */
[----:B------:R-:W-:Y:S01]  /*21130*/  MUFU.EX2 R231, R6 ;  /* 0x0000000600e77308 */ /* 0x000fe20000000800 */
[----:B------:R-:W-:Y:S01]  /*21140*/  LOP3.LUT R2, R2, 0xffff, RZ, 0xc0, !PT ;  /* 0x0000ffff02027812 */ /* 0x000fe200078ec0ff */
[--C-:B---3--:R-:W-:Y:S01]  /*21150*/  FFMA.FTZ R225, R114, UR4, -R177.reuse ;  /* 0x0000000472e17c23 */ /* 0x108fe200080108b1 */
[----:B------:R-:W-:Y:S01]  /*21160*/  LOP3.LUT R4, R5, 0xff, RZ, 0xc0, !PT ;  /* 0x000000ff05047812 */ /* 0x000fe200078ec0ff */
[--C-:B------:R-:W-:Y:S01]  /*21170*/  FFMA.FTZ R234, R65, UR4, -R178.reuse ;  /* 0x0000000441ea7c23 */ /* 0x100fe200080108b2 */
[--C-:B------:R-:W-:Y:S01]  /*21180*/  FFMA.FTZ R246, R68, UR4, -R178.reuse ;  /* 0x0000000444f67c23 */ /* 0x100fe200080108b2 */
[--C-:B------:R-:W-:Y:S01]  /*21190*/  FFMA.FTZ R247, R69, UR4, -R178.reuse ;  /* 0x0000000445f77c23 */ /* 0x100fe200080108b2 */
[----:B------:R-:W-:Y:S03]  /*211a0*/  FFMA.FTZ R252, R80, UR4, -R178 ;  /* 0x0000000450fc7c23 */ /* 0x000fe600080108b2 */
[----:B------:R-:W1:Y:S01]  /*211b0*/  MUFU.EX2 R238, R7 ;  /* 0x0000000700ee7308 */ /* 0x000e620000000800 */
        /* <DEDUP_REMOVED lines=10> */
[----:B------:R-:W-:Y:S01]  /*21260*/  FADD.FTZ R0, -R134, R0 ;  /* 0x0000000086007221 */ /* 0x000fe20000010100 */
[----:B-1----:R-:W-:Y:S04]  /*21270*/  F2FP.F16.F32.PACK_AB R7, R238, R231 ;  /* 0x000000e7ee07723e */ /* 0x002fe800000000ff */
[----:B------:R-:W-:Y:S01]  /*21280*/  PRMT R6, R7, 0x7632, R6 ;  /* 0x0000763207067816 */ /* 0x000fe20000000006 */
[----:B--2---:R-:W-:Y:S02]  /*21290*/  IMAD.MOV.U32 R181, RZ, RZ, R182 ;  /* 0x000000ffffb57224 */ /* 0x004fe400078e00b6 */
[----:B------:R-:W-:Y:S02]  /*212a0*/  IMAD.MOV.U32 R180, RZ, RZ, R176 ;  /* 0x000000ffffb47224 */ /* 0x000fe400078e00b0 */
[----:B------:R-:W-:Y:S03]  /*212b0*/  FMUL.FTZ R176, R134, UR4 ;  /* 0x0000000486b07c20 */ /* 0x000fe60008410000 */
[----:B------:R-:W-:Y:S02]  /*212c0*/  IADD3 R182, P3, R180, UR42, RZ ;  /* 0x0000002ab4b67c10 */ /* 0x000fe4000ff7e0ff */
[----:B------:R-:W-:Y:S02]  /*212d0*/  FSEL R176, R176, RZ, P5 ;  /* 0x000000ffb0b07208 */ /* 0x000fe40002800000 */
[----:B------:R-:W-:Y:S02]  /*212e0*/  IADD3.X R183, R181, UR41, RZ, P3, !PT ;  /* 0x00000029b5b77c10 */ /* 0x000fe40009ffe4ff */
[----:B------:R-:W-:Y:S01]  /*212f0*/  IADD3 R138, P3, R182, UR50, RZ ;  /* 0x00000032b68a7c10 */ /* 0x000fe2000ff7e0ff */
[--C-:B------:R-:W-:Y:S01]  /*21300*/  FFMA.FTZ R220, R124, UR4, -R176.reuse ;  /* 0x000000047cdc7c23 */ /* 0x100fe200080108b0 */
[----:B------:R-:W-:Y:S01]  /*21310*/  ISETP.LE.U32.AND P5, PT, R4, UR23, PT ;  /* 0x0000001704007c0c */ /* 0x000fe2000bfa3070 */
[--C-:B------:R-:W-:Y:S01]  /*21320*/  FFMA.FTZ R82, R40, UR4, -R176.reuse ;  /* 0x0000000428527c23 */ /* 0x100fe200080108b0 */
[----:B------:R-:W-:Y:S01]  /*21330*/  IADD3.X R139, R183, UR43, RZ, P3, !PT ;  /* 0x0000002bb78b7c10 */ /* 0x000fe20009ffe4ff */
[--C-:B------:R-:W-:Y:S01]  /*21340*/  FFMA.FTZ R242, R76, UR4, -R176.reuse ;  /* 0x000000044cf27c23 */ /* 0x100fe200080108b0 */
[----:B------:R-:W-:Y:S01]  /*21350*/  FSETP.NEU.FTZ.AND P3, PT, R133, -INF , PT ;  /* 0xff8000008500780b */ /* 0x000fe20003f7d000 */
[--C-:B------:R-:W-:Y:S01]  /*21360*/  FFMA.FTZ R229, R108, UR4, -R176.reuse ;  /* 0x000000046ce57c23 */ /* 0x100fe200080108b0 */
[----:B------:R-:W-:Y:S01]  /*21370*/  F2FP.F16.F32.PACK_AB R4, R241, R215 ;  /* 0x000000d7f104723e */ /* 0x000fe200000000ff */
[--C-:B------:R-:W-:Y:S01]  /*21380*/  FFMA.FTZ R217, R109, UR4, -R176.reuse ;  /* 0x000000046dd97c23 */ /* 0x100fe200080108b0 */
[----:B------:R-:W-:Y:S01]  /*21390*/  FSEL R179, R179, RZ, P3 ;  /* 0x000000ffb3b37208 */ /* 0x000fe20001800000 */
[----:B------:R-:W-:Y:S01]  /*213a0*/  FFMA.FTZ R9, R9, UR4, -R176 ;  /* 0x0000000409097c23 */ /* 0x000fe200080108b0 */
[----:B------:R-:W-:Y:S01]  /*213b0*/  ISETP.LE.U32.AND P3, PT, R2, UR23, PT ;  /* 0x0000001702007c0c */ /* 0x000fe2000bf63070 */
[----:B------:R-:W-:Y:S01]  /*213c0*/  @!P6 HADD2 R193, -R4.H0_H0, -RZ.H0_H0 ;  /* 0xa00000ff04c1e230 */ /* 0x000fe20000000900 */
[----:B------:R-:W-:Y:S01]  /*213d0*/  PRMT R5, R4, 0x7632, R5 ;  /* 0x0000763204057816 */ /* 0x000fe20000000005 */
[----:B------:R1:W-:Y:S01]  /*213e0*/  MUFU.EX2 R236, R9 ;  /* 0x0000000900ec7308 */ /* 0x0003e20000000800 */
[----:B------:R-:W-:Y:S01]  /*213f0*/  LOP3.LUT R2, R203, UR36, R224, 0x96, !PT ;  /* 0x00000024cb027c12 */ /* 0x000fe2000f8e96e0 */
[----:B----4-:R-:W-:Y:S01]  /*21400*/  @!P1 HADD2 R186, -R6.H0_H0, -RZ.H0_H0 ;  /* 0xa00000ff06ba9230 */ /* 0x010fe20000000900 */
[----:B------:R-:W-:Y:S01]  /*21410*/  PRMT R187, R193, 0x7610, R187 ;  /* 0x00007610c1bb7816 */ /* 0x000fe200000000bb */
[----:B------:R2:W-:Y:S01]  /*21420*/  @!P6 STL.S16 [R1+0x128], R193 ;  /* 0x000128c10100e387 */ /* 0x0005e20000100600 */
[----:B------:R-:W-:Y:S01]  /*21430*/  SHF.R.U32.HI R172, RZ, 0x18, R2 ;  /* 0x00000018ffac7819 */ /* 0x000fe20000011602 */
[----:B------:R-:W-:Y:S01]  /*21440*/  FFMA.FTZ R224, R113, UR4, -R178 ;  /* 0x0000000471e07c23 */ /* 0x000fe200080108b2 */
[--C-:B------:R-:W-:Y:S01]  /*21450*/  FFMA.FTZ R219, R126, UR4, -R179.reuse ;  /* 0x000000047edb7c23 */ /* 0x100fe200080108b3 */
[--C-:B------:R-:W-:Y:S01]  /*21460*/  FFMA.FTZ R108, R62, UR4, -R179.reuse ;  /* 0x000000043e6c7c23 */ /* 0x100fe200080108b3 */
[--C-:B------:R-:W-:Y:S01]  /*21470*/  FFMA.FTZ R109, R63, UR4, -R179.reuse ;  /* 0x000000043f6d7c23 */ /* 0x100fe200080108b3 */
[----:B------:R-:W-:Y:S02]  /*21480*/  @!P3 HADD2 R192, -R5.H0_H0, -RZ.H0_H0 ;  /* 0xa00000ff05c0b230 */ /* 0x000fe40000000900 */
[--C-:B------:R-:W-:Y:S01]  /*21490*/  FFMA.FTZ R251, R91, UR4, -R179.reuse ;  /* 0x000000045bfb7c23 */ /* 0x100fe200080108b3 */
[--C-:B------:R-:W-:Y:S01]  /*214a0*/  FFMA.FTZ R230, R110, UR4, -R179.reuse ;  /* 0x000000046ee67c23 */ /* 0x100fe200080108b3 */
[----:B------:R-:W-:Y:S02]  /*214b0*/  @!P5 HADD2 R173, -R7.H0_H0, -RZ.H0_H0 ;  /* 0xa00000ff07add230 */ /* 0x000fe40000000900 */
[--C-:B------:R-:W-:Y:S01]  /*214c0*/  FFMA.FTZ R228, R111, UR4, -R179.reuse ;  /* 0x000000046fe47c23 */ /* 0x100fe200080108b3 */
[----:B------:R-:W-:Y:S01]  /*214d0*/  PRMT R174, R192, 0x7610, R174 ;  /* 0x00007610c0ae7816 */ /* 0x000fe200000000ae */
[----:B------:R3:W-:Y:S01]  /*214e0*/  @!P3 STL.S16 [R1+0x124], R192 ;  /* 0x000124c00100b387 */ /* 0x0007e20000100600 */
[----:B-1----:R-:W-:Y:S01]  /*214f0*/  LOP3.LUT R9, R2, 0xff, RZ, 0xc0, !PT ;  /* 0x000000ff02097812 */ /* 0x002fe200078ec0ff */
[----:B------:R-:W-:Y:S01]  /*21500*/  FFMA.FTZ R8, R8, UR4, -R176 ;  /* 0x0000000408087c23 */ /* 0x000fe200080108b0 */
[----:B------:R-:W-:Y:S01]  /*21510*/  PRMT R184, R173, 0x7610, R184 ;  /* 0x00007610adb87816 */ /* 0x000fe200000000b8 */
[----:B------:R1:W-:Y:S01]  /*21520*/  @!P5 STL.S16 [R1+0x134], R173 ;  /* 0x000134ad0100d387 */ /* 0x0003e20000100600 */
[--C-:B------:R-:W-:Y:S01]  /*21530*/  FFMA.FTZ R10, R10, UR4, -R179.reuse ;  /* 0x000000040a0a7c23 */ /* 0x100fe200080108b3 */
[----:B------:R4:W1:Y:S01]  /*21540*/  MUFU.EX2 R204, R8 ;  /* 0x0000000800cc7308 */ /* 0x0008620000000800 */
[--C-:B------:R-:W-:Y:S01]  /*21550*/  FFMA.FTZ R11, R11, UR4, -R179.reuse ;  /* 0x000000040b0b7c23 */ /* 0x100fe200080108b3 */
[--C-:B------:R-:W-:Y:S01]  /*21560*/  FFMA.FTZ R55, R24, UR4, -R176.reuse ;  /* 0x0000000418377c23 */ /* 0x100fe200080108b0 */
[--C-:B------:R-:W-:Y:S01]  /*21570*/  FFMA.FTZ R67, R28, UR4, -R176.reuse ;  /* 0x000000041c437c23 */ /* 0x100fe200080108b0 */
[--C-:B------:R-:W-:Y:S01]  /*21580*/  FFMA.FTZ R69, R29, UR4, -R176.reuse ;  /* 0x000000041d457c23 */ /* 0x100fe200080108b0 */
[--C-:B------:R-:W-:Y:S01]  /*21590*/  FFMA.FTZ R83, R41, UR4, -R176.reuse ;  /* 0x0000000429537c23 */ /* 0x100fe200080108b0 */
[----:B------:R-:W-:Y:S01]  /*215a0*/  FFMA.FTZ R113, R56, UR4, -R176 ;  /* 0x0000000438717c23 */ /* 0x000fe200080108b0 */
[----:B--2---:R-:W-:Y:S03]  /*215b0*/  FFMA.FTZ R193, R21, UR4, -R178 ;  /* 0x0000000415c17c23 */ /* 0x004fe600080108b2 */
[----:B------:R-:W-:Y:S01]  /*215c0*/  MUFU.EX2 R205, R10 ;  /* 0x0000000a00cd7308 */ /* 0x000fe20000000800 */
[--C-:B------:R-:W-:Y:S01]  /*215d0*/  FFMA.FTZ R114, R57, UR4, -R176.reuse ;  /* 0x0000000439727c23 */ /* 0x100fe200080108b0 */
[--C-:B------:R-:W-:Y:S01]  /*215e0*/  FFMA.FTZ R57, R27, UR4, -R179.reuse ;  /* 0x000000041b397c23 */ /* 0x100fe200080108b3 */
[--C-:B------:R-:W-:Y:S01]  /*215f0*/  FFMA.FTZ R115, R60, UR4, -R176.reuse ;  /* 0x000000043c737c23 */ /* 0x100fe200080108b0 */
[--C-:B------:R-:W-:Y:S01]  /*21600*/  FFMA.FTZ R232, R72, UR4, -R176.reuse ;  /* 0x0000000448e87c23 */ /* 0x100fe200080108b0 */
[--C-:B------:R-:W-:Y:S01]  /*21610*/  FFMA.FTZ R235, R73, UR4, -R176.reuse ;  /* 0x0000000449eb7c23 */ /* 0x100fe200080108b0 */
[----:B------:R-:W-:Y:S01]  /*21620*/  FFMA.FTZ R243, R77, UR4, -R176 ;  /* 0x000000044df37c23 */ /* 0x000fe200080108b0 */
[--C-:B------:R-:W-:Y:S03]  /*21630*/  FFMA.FTZ R49, R26, UR4, -R179.reuse ;  /* 0x000000041a317c23 */ /* 0x100fe600080108b3 */
[----:B------:R-:W-:Y:S01]  /*21640*/  MUFU.EX2 R60, R19 ;  /* 0x00000013003c7308 */ /* 0x000fe20000000800 */
[----:B----4-:R-:W-:Y:S01]  /*21650*/  LOP3.LUT R8, R2, 0xffff, RZ, 0xc0, !PT ;  /* 0x0000ffff02087812 */ /* 0x010fe200078ec0ff */
[--C-:B------:R-:W-:Y:S01]  /*21660*/  FFMA.FTZ R68, R30, UR4, -R179.reuse ;  /* 0x000000041e447c23 */ /* 0x100fe200080108b3 */
[----:B---3--:R-:W-:Y:S01]  /*21670*/  FFMA.FTZ R192, R20, UR4, -R178 ;  /* 0x0000000414c07c23 */ /* 0x008fe200080108b2 */
[--C-:B------:R-:W-:Y:S01]  /*21680*/  FFMA.FTZ R66, R31, UR4, -R179.reuse ;  /* 0x000000041f427c23 */ /* 0x100fe200080108b3 */
[----:B------:R-:W-:Y:S01]  /*21690*/  SHF.R.U32.HI R8, RZ, 0x8, R8 ;  /* 0x00000008ff087819 */ /* 0x000fe20000011608 */
[----:B------:R-:W-:Y:S01]  /*216a0*/  FFMA.FTZ R71, R42, UR4, -R179 ;  /* 0x000000042a477c23 */ /* 0x000fe200080108b3 */
[----:B-1----:R-:W-:Y:S03]  /*216b0*/  PRMT R173, R4, 0x5410, R5 ;  /* 0x0000541004ad7816 */ /* 0x002fe60000000005 */
[----:B------:R1:W2:Y:S01]  /*216c0*/  MUFU.EX2 R214, R11 ;  /* 0x0000000b00d67308 */ /* 0x0002a20000000800 */
[----:B------:R-:W-:Y:S01]  /*216d0*/  @!P3 PRMT R5, R174, 0x5410, RZ ;  /* 0x00005410ae05b816 */ /* 0x000fe200000000ff */
[--C-:B------:R-:W-:Y:S01]  /*216e0*/  FFMA.FTZ R72, R43, UR4, -R179.reuse ;  /* 0x000000042b487c23 */ /* 0x100fe200080108b3 */
[----:B------:R-:W-:Y:S01]  /*216f0*/  PRMT R174, R7, 0x5410, R6 ;  /* 0x0000541007ae7816 */ /* 0x000fe20000000006 */
[----:B------:R3:W-:Y:S01]  /*21700*/  STL [R1+0x418], R173 ;  /* 0x000418ad01007387 */ /* 0x0007e20000100800 */
[----:B------:R-:W-:Y:S01]  /*21710*/  @!P6 PRMT R4, R187, 0x5410, RZ ;  /* 0x00005410bb04e816 */ /* 0x000fe200000000ff */
[----:B------:R-:W-:Y:S01]  /*21720*/  FFMA.FTZ R237, R79, UR4, -R179 ;  /* 0x000000044fed7c23 */ /* 0x000fe200080108b3 */
[----:B------:R-:W-:Y:S01]  /*21730*/  ISETP.LE.U32.AND P6, PT, R9, UR23, PT ;  /* 0x0000001709007c0c */ /* 0x000fe2000bfc3070 */
[----:B------:R4:W-:Y:S01]  /*21740*/  STL [R1+0x41c], R174 ;  /* 0x00041cae01007387 */ /* 0x0009e20000100800 */
[----:B------:R-:W-:Y:S01]  /*21750*/  PRMT R9, R186, 0x7610, R9 ;  /* 0x00007610ba097816 */ /* 0x000fe20000000009 */
[----:B------:R-:W-:Y:S01]  /*21760*/  FFMA.FTZ R248, R90, UR4, -R179 ;  /* 0x000000045af87c23 */ /* 0x000fe200080108b3 */
[----:B------:R-:W-:Y:S01]  /*21770*/  LOP3.LUT R8, R8, 0xffff, RZ, 0xc0, !PT ;  /* 0x0000ffff08087812 */ /* 0x000fe200078ec0ff */
[----:B------:R-:W-:Y:S01]  /*21780*/  @!P1 STL.S16 [R1+0x140], R186 ;  /* 0x000140ba01009387 */ /* 0x000fe20000100600 */
[----:B------:R-:W-:Y:S01]  /*21790*/  @!P1 PRMT R6, R9, 0x5410, RZ ;  /* 0x0000541009069816 */ /* 0x000fe200000000ff */
[----:B------:R-:W-:Y:S01]  /*217a0*/  MUFU.EX2 R56, R192 ;  /* 0x000000c000387308 */ /* 0x000fe20000000800 */
[----:B------:R-:W-:Y:S01]  /*217b0*/  @!P5 PRMT R7, R184, 0x5410, RZ ;  /* 0x00005410b807d816 */ /* 0x000fe200000000ff */
[----:B------:R2:W2:Y:S01]  /*217c0*/  LDL.S16 R9, [R1+0x158] ;  /* 0x0001580001097983 */ /* 0x0004a20000100600 */
[----:B------:R-:W-:Y:S01]  /*217d0*/  ISETP.LE.U32.AND P5, PT, R8, UR23, PT ;  /* 0x0000001708007c0c */ /* 0x000fe2000bfa3070 */
[----:B-1----:R-:W-:Y:S01]  /*217e0*/  FFMA.FTZ R11, R84, UR4, -R178 ;  /* 0x00000004540b7c23 */ /* 0x002fe200080108b2 */
[----:B------:R-:W-:Y:S01]  /*217f0*/  SHF.R.U32.HI R8, RZ, 0x10, R2 ;  /* 0x00000010ff087819 */ /* 0x000fe20000011602 */
[----:B------:R-:W-:Y:S01]  /*21800*/  STG.E.U16 desc[UR32][R180.64+0x2], R5 ;  /* 0x00000205b4007986 */ /* 0x000fe2000c101520 */
[----:B------:R-:W-:Y:S01]  /*21810*/  F2FP.F16.F32.PACK_AB R2, R236, R204 ;  /* 0x000000ccec02723e */ /* 0x000fe200000000ff */
[----:B------:R-:W-:Y:S01]  /*21820*/  FFMA.FTZ R84, R38, UR4, -R177 ;  /* 0x0000000426547c23 */ /* 0x000fe200080108b1 */
[----:B------:R-:W-:Y:S01]  /*21830*/  ISETP.LE.U32.AND P3, PT, R172, UR23, PT ;  /* 0x00000017ac007c0c */ /* 0x000fe2000bf63070 */
[----:B------:R1:W-:Y:S01]  /*21840*/  STG.E.U16 desc[UR32][R180.64], R4 ;  /* 0x00000004b4007986 */ /* 0x0003e2000c101520 */
[----:B------:R-:W-:Y:S01]  /*21850*/  PRMT R172, R2, 0x7632, R172 ;  /* 0x0000763202ac7816 */ /* 0x000fe200000000ac */
[----:B------:R-:W-:Y:S01]  /*21860*/  @!P6 HADD2 R185, -R2.H0_H0, -RZ.H0_H0 ;  /* 0xa00000ff02b9e230 */ /* 0x000fe20000000900 */
[----:B------:R-:W-:Y:S01]  /*21870*/  LOP3.LUT R8, R8, 0xff, RZ, 0xc0, !PT ;  /* 0x000000ff08087812 */ /* 0x000fe200078ec0ff */
[----:B------:R-:W-:Y:S01]  /*21880*/  STG.E.U16 desc[UR32][R182.64], R7 ;  /* 0x00000007b6007986 */ /* 0x000fe2000c101520 */
[----:B---3--:R-:W-:Y:S01]  /*21890*/  FFMA.FTZ R173, R112, UR4, -R178 ;  /* 0x0000000470ad7c23 */ /* 0x008fe200080108b2 */
[----:B------:R-:W-:Y:S01]  /*218a0*/  @!P5 HADD2 R175, -R172.H0_H0, -RZ.H0_H0 ;  /* 0xa00000ffacafd230 */ /* 0x000fe20000000900 */
[----:B------:R-:W-:Y:S01]  /*218b0*/  ISETP.LE.U32.AND P1, PT, R8, UR23, PT ;  /* 0x0000001708007c0c */ /* 0x000fe2000bf23070 */
[----:B------:R-:W-:Y:S01]  /*218c0*/  @!P6 STL.S16 [R1+0x13c], R185 ;  /* 0x00013cb90100e387 */ /* 0x000fe20000100600 */
[----:B----4-:R-:W-:Y:S01]  /*218d0*/  FFMA.FTZ R174, R107, UR4, -R179 ;  /* 0x000000046bae7c23 */ /* 0x010fe200080108b3 */
[----:B------:R-:W-:Y:S01]  /*218e0*/  FFMA.FTZ R112, R51, UR4, -R177 ;  /* 0x0000000433707c23 */ /* 0x000fe200080108b1 */
[----:B------:R-:W-:Y:S01]  /*218f0*/  PRMT R10, R175, 0x7610, R10 ;  /* 0x00007610af0a7816 */ /* 0x000fe2000000000a */
[----:B------:R3:W-:Y:S01]  /*21900*/  @!P5 STL.S16 [R1+0x138], R175 ;  /* 0x000138af0100d387 */ /* 0x0007e20000100600 */
[----:B------:R-:W-:Y:S01]  /*21910*/  FFMA.FTZ R51, R25, UR4, -R176 ;  /* 0x0000000419337c23 */ /* 0x000fe200080108b0 */
[----:B------:R-:W-:Y:S02]  /*21920*/  MUFU.EX2 R55, R55 ;  /* 0x0000003700377308 */ /* 0x000fe40000000800 */
[----:B------:R-:W-:Y:S08]  /*21930*/  STG.E.U16 desc[UR32][R182.64+0x2], R6 ;  /* 0x00000206b6007986 */ /* 0x000ff0000c101520 */
[----:B------:R-:W-:Y:S01]  /*21940*/  MUFU.EX2 R49, R49 ;  /* 0x0000003100317308 */ /* 0x000fe20000000800 */
[----:B-1----:R-:W-:Y:S09]  /*21950*/  PRMT R4, R185, 0x7610, R4 ;  /* 0x00007610b9047816 */ /* 0x002ff20000000004 */
[----:B------:R-:W-:Y:S01]  /*21960*/  MUFU.EX2 R68, R68 ;  /* 0x0000004400447308 */ /* 0x000fe20000000800 */
[----:B---3--:R-:W-:Y:S09]  /*21970*/  PRMT R175, R2, 0x5410, R172 ;  /* 0x0000541002af7816 */ /* 0x008ff200000000ac */
[----:B------:R-:W-:Y:S01]  /*21980*/  MUFU.EX2 R66, R66 ;  /* 0x0000004200427308 */ /* 0x000fe20000000800 */
[----:B------:R-:W-:Y:S02]  /*21990*/  @!P6 PRMT R2, R4, 0x5410, RZ ;  /* 0x000054100402e816 */ /* 0x000fe400000000ff */
[----:B------:R-:W-:Y:S01]  /*219a0*/  @!P5 PRMT R172, R10, 0x5410, RZ ;  /* 0x000054100aacd816 */ /* 0x000fe200000000ff */
[----:B------:R-:W-:Y:S01]  /*219b0*/  STL [R1+0x388], R175 ;  /* 0x000388af01007387 */ /* 0x000fe20000100800 */
[----:B------:R-:W-:Y:S01]  /*219c0*/  IADD3 R186, P6, R180, UR45, RZ ;  /* 0x0000002db4ba7c10 */ /* 0x000fe2000ffde0ff */
[----:B------:R-:W-:Y:S01]  /*219d0*/  FFMA.FTZ R10, R85, UR4, -R178 ;  /* 0x00000004550a7c23 */ /* 0x000fe200080108b2 */
[----:B------:R-:W-:Y:S01]  /*219e0*/  LOP3.LUT R4, R198, 0xffff, RZ, 0xc0, !PT ;  /* 0x0000ffffc6047812 */ /* 0x000fe200078ec0ff */
[----:B------:R1:W-:Y:S01]  /*219f0*/  STL [R1+0x420], R175 ;  /* 0x000420af01007387 */ /* 0x0003e20000100800 */
[C---:B------:R-:W-:Y:S02]  /*21a00*/  IADD3.X R187, R181.reuse, UR44, RZ, P6, !PT ;  /* 0x0000002cb5bb7c10 */ /* 0x040fe4000b7fe4ff */
[----:B------:R-:W-:Y:S01]  /*21a10*/  IADD3 R184, P6, R180, UR47, RZ ;  /* 0x0000002fb4b87c10 */ /* 0x000fe2000ffde0ff */
[----:B------:R-:W-:Y:S01]  /*21a20*/  STL [R1+0x428], R198 ;  /* 0x000428c601007387 */ /* 0x000fe20000100800 */
[----:B------:R-:W-:Y:S02]  /*21a30*/  SHF.R.U32.HI R4, RZ, 0x8, R4 ;  /* 0x00000008ff047819 */ /* 0x000fe40000011604 */
[----:B------:R-:W-:Y:S01]  /*21a40*/  IADD3.X R185, R181, UR46, RZ, P6, !PT ;  /* 0x0000002eb5b97c10 */ /* 0x000fe2000b7fe4ff */
[----:B------:R3:W-:Y:S04]  /*21a50*/  STL [R1+0x424], R199 ;  /* 0x000424c701007387 */ /* 0x0007e80000100800 */
[----:B------:R4:W4:Y:S04]  /*21a60*/  LDL.S16 R5, [R1+0x154] ;  /* 0x0001540001057983 */ /* 0x0009280000100600 */
[----:B------:R2:W-:Y:S04]  /*21a70*/  STG.E.U16 desc[UR32][R138.64], R2 ;  /* 0x000000028a007986 */ /* 0x0005e8000c101520 */
[----:B------:R-:W-:Y:S01]  /*21a80*/  STG.E.U16 desc[UR32][R186.64], R172 ;  /* 0x000000acba007986 */ /* 0x000fe2000c101520 */
[----:B-1----:R-:W-:Y:S01]  /*21a90*/  FFMA.FTZ R175, R106, UR4, -R179 ;  /* 0x000000046aaf7c23 */ /* 0x002fe200080108b3 */
[----:B---3--:R-:W-:Y:S01]  /*21aa0*/  FFMA.FTZ R199, R105, UR4, -R176 ;  /* 0x0000000469c77c23 */ /* 0x008fe200080108b0 */
[----:B--2---:R-:W-:Y:S02]  /*21ab0*/  F2FP.F16.F32.PACK_AB R138, R214, R205 ;  /* 0x000000cdd68a723e */ /* 0x004fe400000000ff */
[----:B------:R-:W-:Y:S01]  /*21ac0*/  SHF.R.U32.HI R2, RZ, 0x10, R198 ;  /* 0x00000010ff027819 */ /* 0x000fe200000116c6 */
[----:B------:R-:W-:Y:S01]  /*21ad0*/  FFMA.FTZ R198, R104, UR4, -R176 ;  /* 0x0000000468c67c23 */ /* 0x000fe200080108b0 */
[----:B------:R-:W-:Y:S02]  /*21ae0*/  PRMT R139, R138, 0x7632, R139 ;  /* 0x000076328a8b7816 */ /* 0x000fe4000000008b */
[----:B------:R-:W-:Y:S02]  /*21af0*/  LOP3.LUT R2, R2, 0xff, RZ, 0xc0, !PT ;  /* 0x000000ff02027812 */ /* 0x000fe400078ec0ff */
[----:B------:R-:W-:Y:S02]  /*21b00*/  PRMT R85, R138, 0x5410, R139 ;  /* 0x000054108a557816 */ /* 0x000fe4000000008b */
[----:B------:R-:W-:Y:S02]  /*21b10*/  ISETP.LE.U32.AND P6, PT, R2, UR23, PT ;  /* 0x0000001702007c0c */ /* 0x000fe4000bfc3070 */
[----:B------:R-:W-:Y:S04]  /*21b20*/  LOP3.LUT R2, R4, 0xffff, RZ, 0xc0, !PT ;  /* 0x0000ffff04027812 */ /* 0x000fe800078ec0ff */
[----:B------:R-:W-:Y:S02]  /*21b30*/  ISETP.LE.U32.AND P5, PT, R2, UR23, PT ;  /* 0x0000001702007c0c */ /* 0x000fe4000bfa3070 */
[----:B------:R-:W-:Y:S01]  /*21b40*/  LOP3.LUT R2, R202, 0xff, RZ, 0xc0, !PT ;  /* 0x000000ffca027812 */ /* 0x000fe200078ec0ff */
[----:B------:R-:W-:Y:S05]  /*21b50*/  @!P1 HADD2 R9, -R138.H0_H0, -RZ.H0_H0 ;  /* 0xa00000ff8a099230 */ /* 0x000fea0000000900 */
[----:B------:R-:W-:Y:S01]  /*21b60*/  PRMT R7, R9, 0x7610, R7 ;  /* 0x0000761009077816 */ /* 0x000fe20000000007 */
[----:B------:R1:W-:Y:S03]  /*21b70*/  @!P1 STL.S16 [R1+0x158], R9 ;  /* 0x0001580901009387 */ /* 0x0003e60000100600 */
[----:B------:R-:W-:Y:S01]  /*21b80*/  @!P1 PRMT R138, R7, 0x5410, RZ ;  /* 0x00005410078a9816 */ /* 0x000fe200000000ff */
[----:B------:R-:W-:Y:S01]  /*21b90*/  FFMA.FTZ R7, R87, UR4, -R177 ;  /* 0x0000000457077c23 */ /* 0x000fe200080108b1 */
[----:B------:R-:W-:Y:S01]  /*21ba0*/  ISETP.LE.U32.AND P1, PT, R2, UR23, PT ;  /* 0x0000001702007c0c */ /* 0x000fe2000bf23070 */
[----:B------:R-:W-:Y:S01]  /*21bb0*/  FFMA.FTZ R87, R46, UR4, -R179 ;  /* 0x000000042e577c23 */ /* 0x000fe200080108b3 */
[----:B------:R-:W-:Y:S01]  /*21bc0*/  LOP3.LUT R2, R202, 0xffff, RZ, 0xc0, !PT ;  /* 0x0000ffffca027812 */ /* 0x000fe200078ec0ff */
[----:B------:R-:W-:Y:S03]  /*21bd0*/  STG.E.U16 desc[UR32][R184.64], R138 ;  /* 0x0000008ab8007986 */ /* 0x000fe6000c101520 */
[----:B------:R-:W-:Y:S04]  /*21be0*/  SHF.R.U32.HI R2, RZ, 0x8, R2 ;  /* 0x00000008ff027819 */ /* 0x000fe80000011602 */
[----:B------:R-:W-:Y:S01]  /*21bf0*/  LOP3.LUT R2, R2, 0xffff, RZ, 0xc0, !PT ;  /* 0x0000ffff02027812 */ /* 0x000fe200078ec0ff */
[--C-:B-1----:R-:W-:Y:S01]  /*21c00*/  FFMA.FTZ R9, R81, UR4, -R178.reuse ;  /* 0x0000000451097c23 */ /* 0x102fe200080108b2 */
[--C-:B------:R-:W-:Y:S04]  /*21c10*/  FFMA.FTZ R81, R35, UR4, -R177.reuse ;  /* 0x0000000423517c23 */ /* 0x100fe800080108b1 */
[----:B------:R1:W-:Y:S04]  /*21c20*/  STL [R1+0x4], R9 ;  /* 0x0000040901007387 */ /* 0x0003e80000100800 */
[----:B------:R2:W-:Y:S04]  /*21c30*/  STL [R1+0x24], R11 ;  /* 0x0000240b01007387 */ /* 0x0005e80000100800 */
[----:B------:R3:W-:Y:S01]  /*21c40*/  STL [R1+0x2c], R10 ;  /* 0x00002c0a01007387 */ /* 0x0007e20000100800 */
[--C-:B-1----:R-:W-:Y:S01]  /*21c50*/  FFMA.FTZ R9, R96, UR4, -R178.reuse ;  /* 0x0000000460097c23 */ /* 0x102fe200080108b2 */
[--C-:B------:R-:W-:Y:S01]  /*21c60*/  FFMA.FTZ R96, R39, UR4, -R177.reuse ;  /* 0x0000000427607c23 */ /* 0x100fe200080108b1 */
[--C-:B--2---:R-:W-:Y:S03]  /*21c70*/  FFMA.FTZ R11, R97, UR4, -R178.reuse ;  /* 0x00000004610b7c23 */ /* 0x104fe600080108b2 */
[----:B------:R1:W-:Y:S01]  /*21c80*/  STL [R1+0x54], R9 ;  /* 0x0000540901007387 */ /* 0x0003e20000100800 */
[----:B----4-:R-:W-:Y:S02]  /*21c90*/  @!P3 HADD2 R5, -R139.H0_H0, -RZ.H0_H0 ;  /* 0xa00000ff8b05b230 */ /* 0x010fe40000000900 */
[----:B---3--:R-:W-:Y:S01]  /*21ca0*/  FFMA.FTZ R10, R100, UR4, -R178 ;  /* 0x00000004640a7c23 */ /* 0x008fe200080108b2 */
[----:B------:R-:W-:Y:S01]  /*21cb0*/  STL [R1+0x58], R11 ;  /* 0x0000580b01007387 */ /* 0x000fe20000100800 */
[----:B------:R-:W-:Y:S01]  /*21cc0*/  FFMA.FTZ R100, R45, UR4, -R176 ;  /* 0x000000042d647c23 */ /* 0x000fe200080108b0 */
[----:B------:R-:W-:Y:S01]  /*21cd0*/  PRMT R4, R5, 0x7610, R4 ;  /* 0x0000761005047816 */ /* 0x000fe20000000004 */
[----:B------:R-:W-:Y:S01]  /*21ce0*/  MUFU.EX2 R45, R16 ;  /* 0x00000010002d7308 */ /* 0x000fe20000000800 */
[----:B------:R2:W-:Y:S02]  /*21cf0*/  STL [R1+0x6c], R10 ;  /* 0x00006c0a01007387 */ /* 0x0005e40000100800 */
[----:B------:R-:W-:Y:S01]  /*21d00*/  @!P3 PRMT R139, R4, 0x5410, RZ ;  /* 0x00005410048bb816 */ /* 0x000fe200000000ff */
[----:B------:R-:W-:Y:S01]  /*21d10*/  FFMA.FTZ R4, R18, UR4, -R177 ;  /* 0x0000000412047c23 */ /* 0x000fe200080108b1 */
[----:B------:R3:W-:Y:S01]  /*21d20*/  STL [R1+0x42c], R173 ;  /* 0x00042cad01007387 */ /* 0x0007e20000100800 */
[----:B------:R-:W-:Y:S03]  /*21d30*/  FFMA.FTZ R18, R15, UR4, -R179 ;  /* 0x000000040f127c23 */ /* 0x000fe600080108b3 */
[----:B------:R-:W-:Y:S01]  /*21d40*/  STG.E.U16 desc[UR32][R184.64+0x2], R139 ;  /* 0x0000028bb8007986 */ /* 0x000fe2000c101520 */
[--C-:B-1----:R-:W-:Y:S01]  /*21d50*/  FFMA.FTZ R9, R101, UR4, -R178.reuse ;  /* 0x0000000465097c23 */ /* 0x102fe200080108b2 */
[----:B------:R-:W-:Y:S01]  /*21d60*/  FFMA.FTZ R178, R129, UR4, -R178 ;  /* 0x0000000481b27c23 */ /* 0x000fe200080108b2 */
[--C-:B------:R-:W-:Y:S01]  /*21d70*/  FFMA.FTZ R101, R50, UR4, -R177.reuse ;  /* 0x0000000432657c23 */ /* 0x100fe200080108b1 */
[----:B------:R-:W-:Y:S02]  /*21d80*/  IMAD.WIDE.U32 R128, R197, -0x2daee0ad, RZ ;  /* 0xd2511f53c5807825 */ /* 0x000fe400078e00ff */
[----:B------:R-:W-:Y:S02]  /*21d90*/  STL [R1+0x80], R9 ;  /* 0x0000800901007387 */ /* 0x000fe40000100800 */
[----:B--2---:R-:W-:Y:S02]  /*21da0*/  FFMA.FTZ R10, R13, UR4, -R176 ;  /* 0x000000040d0a7c23 */ /* 0x004fe400080108b0 */
[----:B------:R1:W-:Y:S01]  /*21db0*/  STL [R1+0x430], R224 ;  /* 0x000430e001007387 */ /* 0x0003e20000100800 */
[----:B---3--:R-:W-:Y:S03]  /*21dc0*/  FFMA.FTZ R173, R103, UR4, -R177 ;  /* 0x0000000467ad7c23 */ /* 0x008fe600080108b1 */
[----:B------:R-:W-:Y:S01]  /*21dd0*/  STL [R1+0x434], R223 ;  /* 0x000434df01007387 */ /* 0x000fe20000100800 */
[----:B------:R-:W-:Y:S02]  /*21de0*/  FFMA.FTZ R103, R59, UR4, -R179 ;  /* 0x000000043b677c23 */ /* 0x000fe400080108b3 */
[----:B------:R-:W2:Y:S01]  /*21df0*/  MUFU.EX2 R59, R4 ;  /* 0x00000004003b7308 */ /* 0x000ea20000000800 */
[----:B------:R3:W-:Y:S04]  /*21e00*/  STL [R1+0x438], R216 ;  /* 0x000438d801007387 */ /* 0x0007e80000100800 */
[----:B------:R4:W-:Y:S04]  /*21e10*/  STL [R1+0x370], R222 ;  /* 0x000370de01007387 */ /* 0x0009e80000100800 */
[----:B------:R4:W-:Y:S04]  /*21e20*/  STL [R1+0x374], R178 ;  /* 0x000374b201007387 */ /* 0x0009e80000100800 */
[----:B------:R-:W-:Y:S01]  /*21e30*/  STL [R1+0x38c], R85 ;  /* 0x00038c5501007387 */ /* 0x000fe20000100800 */
[----:B--2---:R-:W-:Y:S03]  /*21e40*/  F2FP.F16.F32.PACK_AB R50, R60, R59 ;  /* 0x0000003b3c32723e */ /* 0x004fe600000000ff */
[----:B------:R2:W-:Y:S01]  /*21e50*/  STL [R1+0x43c], R85 ;  /* 0x00043c5501007387 */ /* 0x0005e20000100800 */
[----:B------:R-:W-:Y:S01]  /*21e60*/  SHF.R.U32.HI R4, RZ, 0x10, R202 ;  /* 0x00000010ff047819 */ /* 0x000fe200000116ca */
[----:B-1----:R-:W-:Y:S01]  /*21e70*/  FFMA.FTZ R224, R102, UR4, -R177 ;  /* 0x0000000466e07c23 */ /* 0x002fe200080108b1 */
[----:B------:R-:W-:Y:S01]  /*21e80*/  FFMA.FTZ R102, R58, UR4, -R179 ;  /* 0x000000043a667c23 */ /* 0x000fe200080108b3 */
[----:B------:R1:W-:Y:S01]  /*21e90*/  @!P3 STL.S16 [R1+0x154], R5 ;  /* 0x000154050100b387 */ /* 0x0003e20000100600 */
[----:B------:R-:W-:Y:S01]  /*21ea0*/  ISETP.LE.U32.AND P3, PT, R2, UR23, PT ;  /* 0x0000001702007c0c */ /* 0x000fe2000bf63070 */
[----:B------:R-:W-:Y:S01]  /*21eb0*/  FFMA.FTZ R2, R86, UR4, -R177 ;  /* 0x0000000456027c23 */ /* 0x000fe200080108b1 */
[----:B------:R-:W-:Y:S01]  /*21ec0*/  LOP3.LUT R4, R4, 0xff, RZ, 0xc0, !PT ;  /* 0x000000ff04047812 */ /* 0x000fe200078ec0ff */
[--C-:B---3--:R-:W-:Y:S01]  /*21ed0*/  FFMA.FTZ R216, R94, UR4, -R179.reuse ;  /* 0x000000045ed87c23 */ /* 0x108fe200080108b3 */
[--C-:B------:R-:W-:Y:S01]  /*21ee0*/  FFMA.FTZ R223, R95, UR4, -R179.reuse ;  /* 0x000000045fdf7c23 */ /* 0x100fe200080108b3 */
[----:B------:R-:W-:Y:S01]  /*21ef0*/  MUFU.EX2 R58, R18 ;  /* 0x00000012003a7308 */ /* 0x000fe20000000800 */
[----:B------:R3:W-:Y:S01]  /*21f00*/  STL [R1+0xc], R2 ;  /* 0x00000c0201007387 */ /* 0x0007e20000100800 */
[--C-:B----4-:R-:W-:Y:S03]  /*21f10*/  FFMA.FTZ R222, R123, UR4, -R179.reuse ;  /* 0x000000047bde7c23 */ /* 0x110fe600080108b3 */
[----:B------:R4:W-:Y:S01]  /*21f20*/  STL [R1+0x18], R7 ;  /* 0x0000180701007387 */ /* 0x0009e20000100800 */
[----:B------:R-:W-:Y:S01]  /*21f30*/  FFMA.FTZ R178, R122, UR4, -R179 ;  /* 0x000000047ab27c23 */ /* 0x000fe200080108b3 */
[--C-:B--2---:R-:W-:Y:S01]  /*21f40*/  FFMA.FTZ R85, R93, UR4, -R176.reuse ;  /* 0x000000045d557c23 */ /* 0x104fe200080108b0 */
[----:B-1----:R-:W-:Y:S01]  /*21f50*/  FFMA.FTZ R5, R98, UR4, -R177 ;  /* 0x0000000462057c23 */ /* 0x002fe200080108b1 */
[----:B------:R-:W-:Y:S01]  /*21f60*/  FFMA.FTZ R98, R47, UR4, -R179 ;  /* 0x000000042f627c23 */ /* 0x000fe200080108b3 */
[----:B------:R-:W-:Y:S03]  /*21f70*/  PRMT R47, R50, 0x7632, R47 ;  /* 0x00007632322f7816 */ /* 0x000fe6000000002f */
[----:B------:R1:W-:Y:S01]  /*21f80*/  STL [R1+0x3c], R5 ;  /* 0x00003c0501007387 */ /* 0x0003e20000100800 */
[----:B---3--:R-:W-:Y:S01]  /*21f90*/  FFMA.FTZ R2, R99, UR4, -R177 ;  /* 0x0000000463027c23 */ /* 0x008fe200080108b1 */
[--C-:B------:R-:W-:Y:S02]  /*21fa0*/  FFMA.FTZ R99, R44, UR4, -R176.reuse ;  /* 0x000000042c637c23 */ /* 0x100fe400080108b0 */
[----:B------:R2:W-:Y:S01]  /*21fb0*/  STL [R1+0x440], R224 ;  /* 0x000440e001007387 */ /* 0x0005e20000100800 */
[----:B------:R-:W-:Y:S01]  /*21fc0*/  MUFU.EX2 R44, R10 ;  /* 0x0000000a002c7308 */ /* 0x000fe20000000800 */
[----:B----4-:R-:W-:Y:S02]  /*21fd0*/  FFMA.FTZ R7, R14, UR4, -R179 ;  /* 0x000000040e077c23 */ /* 0x010fe400080108b3 */
[----:B------:R3:W-:Y:S04]  /*21fe0*/  STL [R1+0x40], R2 ;  /* 0x0000400201007387 */ /* 0x0007e80000100800 */
[----:B------:R4:W-:Y:S03]  /*21ff0*/  STL [R1+0x444], R173 ;  /* 0x000444ad01007387 */ /* 0x0009e60000100800 */
[----:B------:R-:W-:Y:S01]  /*22000*/  MUFU.EX2 R41, R7 ;  /* 0x0000000700297308 */ /* 0x000fe20000000800 */
[----:B------:R4:W-:Y:S04]  /*22010*/  STL [R1+0x448], R225 ;  /* 0x000448e101007387 */ /* 0x0009e80000100800 */
[----:B------:R4:W4:Y:S01]  /*22020*/  LDL.S16 R11, [R1+0x180] ;  /* 0x00018000010b7983 */ /* 0x0009220000100600 */
[--C-:B-1----:R-:W-:Y:S01]  /*22030*/  FFMA.FTZ R5, R118, UR4, -R177.reuse ;  /* 0x0000000476057c23 */ /* 0x102fe200080108b1 */
[--C-:B------:R-:W-:Y:S03]  /*22040*/  FFMA.FTZ R118, R61, UR4, -R176.reuse ;  /* 0x000000043d767c23 */ /* 0x100fe600080108b0 */
[----:B------:R-:W1:Y:S01]  /*22050*/  MUFU.EX2 R61, R17 ;  /* 0x00000011003d7308 */ /* 0x000e620000000800 */
[--C-:B--2---:R-:W-:Y:S01]  /*22060*/  FFMA.FTZ R224, R92, UR4, -R176.reuse ;  /* 0x000000045ce07c23 */ /* 0x104fe200080108b0 */
[----:B------:R2:W-:Y:S01]  /*22070*/  STL [R1+0xb4], R5 ;  /* 0x0000b40501007387 */ /* 0x0005e20000100800 */
[--C-:B---3--:R-:W-:Y:S03]  /*22080*/  FFMA.FTZ R2, R119, UR4, -R177.reuse ;  /* 0x0000000477027c23 */ /* 0x108fe600080108b1 */
[----:B------:R3:W3:Y:S01]  /*22090*/  LDL.S16 R9, [R1+0x17c] ;  /* 0x00017c0001097983 */ /* 0x0006e20000100600 */
[----:B------:R-:W-:Y:S01]  /*220a0*/  FFMA.FTZ R177, R131, UR4, -R177 ;  /* 0x0000000483b17c23 */ /* 0x000fe200080108b1 */
[----:B------:R-:W-:Y:S01]  /*220b0*/  FFMA.FTZ R119, R74, UR4, -R179 ;  /* 0x000000044a777c23 */ /* 0x000fe200080108b3 */
[--C-:B----4-:R-:W-:Y:S01]  /*220c0*/  FFMA.FTZ R173, R89, UR4, -R176.reuse ;  /* 0x0000000459ad7c23 */ /* 0x110fe200080108b0 */
[----:B------:R4:W-:Y:S01]  /*220d0*/  STL [R1+0xc8], R2 ;  /* 0x0000c80201007387 */ /* 0x0009e20000100800 */
[----:B------:R-:W-:Y:S03]  /*220e0*/  FFMA.FTZ R225, R88, UR4, -R176 ;  /* 0x0000000458e17c23 */ /* 0x000fe600080108b0 */
[----:B------:R4:W-:Y:S01]  /*220f0*/  STL [R1+0x378], R221 ;  /* 0x000378dd01007387 */ /* 0x0009e20000100800 */
[----:B-1----:R-:W-:Y:S03]  /*22100*/  F2FP.F16.F32.PACK_AB R54, R61, R45 ;  /* 0x0000002d3d36723e */ /* 0x002fe600000000ff */
[----:B------:R1:W-:Y:S01]  /*22110*/  STL [R1+0x37c], R177 ;  /* 0x00037cb101007387 */ /* 0x0003e20000100800 */
[C---:B------:R-:W-:Y:S04]  /*22120*/  PRMT R52, R54.reuse, 0x7632, R52 ;  /* 0x0000763236347816 */ /* 0x040fe80000000034 */
[----:B------:R-:W-:Y:S01]  /*22130*/  PRMT R77, R54, 0x5410, R52 ;  /* 0x00005410364d7816 */ /* 0x000fe20000000034 */
[--C-:B--2---:R-:W-:Y:S04]  /*22140*/  FFMA.FTZ R5, R12, UR4, -R176.reuse ;  /* 0x000000040c057c23 */ /* 0x104fe800080108b0 */
[----:B------:R-:W2:Y:S01]  /*22150*/  MUFU.EX2 R42, R5 ;  /* 0x00000005002a7308 */ /* 0x000ea20000000800 */
[----:B----4-:R-:W-:Y:S01]  /*22160*/  FMUL.FTZ R2, R0, UR4 ;  /* 0x0000000400027c20 */ /* 0x010fe20008410000 */
[----:B------:R-:W-:Y:S01]  /*22170*/  FADD.FTZ R0, -R133, R3 ;  /* 0x0000000385007221 */ /* 0x000fe20000010100 */
[--C-:B------:R-:W-:Y:S01]  /*22180*/  FFMA.FTZ R221, R121, UR4, -R176.reuse ;  /* 0x0000000479dd7c23 */ /* 0x100fe200080108b0 */
[--C-:B------:R-:W-:Y:S06]  /*22190*/  FFMA.FTZ R121, R78, UR4, -R179.reuse ;  /* 0x000000044e797c23 */ /* 0x100fec00080108b3 */
[----:B------:R-:W4:Y:S01]  /*221a0*/  MUFU.EX2 R2, R2 ;  /* 0x0000000200027308 */ /* 0x000f220000000800 */
[----:B------:R-:W-:Y:S01]  /*221b0*/  FMUL.FTZ R0, R0, UR4 ;  /* 0x0000000400007c20 */ /* 0x000fe20008410000 */
[--C-:B-1----:R-:W-:Y:S01]  /*221c0*/  FFMA.FTZ R177, R120, UR4, -R176.reuse ;  /* 0x0000000478b17c23 */ /* 0x102fe200080108b0 */
[----:B------:R-:W-:Y:S01]  /*221d0*/  FFMA.FTZ R176, R125, UR4, -R176 ;  /* 0x000000047db07c23 */ /* 0x000fe200080108b0 */
[----:B------:R-:W-:Y:S01]  /*221e0*/  FFMA.FTZ R120, R75, UR4, -R179 ;  /* 0x000000044b787c23 */ /* 0x000fe200080108b3 */
[----:B------:R-:W-:Y:S01]  /*221f0*/  PRMT R75, R50, 0x5410, R47 ;  /* 0x00005410324b7816 */ /* 0x000fe2000000002f */
[----:B------:R-:W-:Y:S01]  /*22200*/  FFMA.FTZ R179, R127, UR4, -R179 ;  /* 0x000000047fb37c23 */ /* 0x000fe200080108b3 */
[----:B--2---:R-:W-:Y:S01]  /*22210*/  F2FP.F16.F32.PACK_AB R40, R44, R42 ;  /* 0x0000002a2c28723e */ /* 0x004fe200000000ff */
[----:B------:R-:W-:Y:S02]  /*22220*/  STL [R1+0x390], R177 ;  /* 0x000390b101007387 */ /* 0x000fe40000100800 */
[----:B------:R-:W1:Y:S01]  /*22230*/  MUFU.EX2 R3, R0 ;  /* 0x0000000000037308 */ /* 0x000e620000000800 */
[C---:B------:R-:W-:Y:S01]  /*22240*/  PRMT R38, R40.reuse, 0x7632, R38 ;  /* 0x0000763228267816 */ /* 0x040fe20000000026 */
[----:B------:R-:W-:Y:S03]  /*22250*/  STL [R1+0x394], R221 ;  /* 0x000394dd01007387 */ /* 0x000fe60000100800 */
[----:B------:R-:W-:Y:S01]  /*22260*/  PRMT R73, R40, 0x5410, R38 ;  /* 0x0000541028497816 */ /* 0x000fe20000000026 */
[----:B------:R-:W-:Y:S01]  /*22270*/  STL [R1+0x398], R220 ;  /* 0x000398dc01007387 */ /* 0x000fe20000100800 */
[C---:B----4-:R-:W-:Y:S01]  /*22280*/  FMUL.FTZ R12, R2.reuse, R148 ;  /* 0x00000094020c7220 */ /* 0x050fe20000410000 */
[C---:B------:R-:W-:Y:S01]  /*22290*/  FMUL.FTZ R13, R2.reuse, R149 ;  /* 0x00000095020d7220 */ /* 0x040fe20000410000 */
[C---:B------:R-:W-:Y:S01]  /*222a0*/  FMUL.FTZ R24, R2.reuse, R144 ;  /* 0x0000009002187220 */ /* 0x040fe20000410000 */
[----:B------:R-:W-:Y:S01]  /*222b0*/  STL [R1+0x39c], R176 ;  /* 0x00039cb001007387 */ /* 0x000fe20000100800 */
[C---:B------:R-:W-:Y:S01]  /*222c0*/  FMUL.FTZ R25, R2.reuse, R145 ;  /* 0x0000009102197220 */ /* 0x040fe20000410000 */
[C---:B------:R-:W-:Y:S01]  /*222d0*/  FMUL.FTZ R28, R2.reuse, R140 ;  /* 0x0000008c021c7220 */ /* 0x040fe20000410000 */
[C---:B------:R-:W-:Y:S01]  /*222e0*/  FMUL.FTZ R29, R2.reuse, R141 ;  /* 0x0000008d021d7220 */ /* 0x040fe20000410000 */
[----:B------:R-:W-:Y:S01]  /*222f0*/  STL [R1+0x3a0], R134 ;  /* 0x0003a08601007387 */ /* 0x000fe20000100800 */
[----:B------:R-:W-:Y:S01]  /*22300*/  FFMA.FTZ R43, R2, R244, R204 ;  /* 0x000000f4022b7223 */ /* 0x000fe200000100cc */
[C---:B-1----:R-:W-:Y:S01]  /*22310*/  FMUL.FTZ R10, R3.reuse, R158 ;  /* 0x0000009e030a7220 */ /* 0x042fe20000410000 */
[C---:B------:R-:W-:Y:S01]  /*22320*/  FMUL.FTZ R14, R3.reuse, R150 ;  /* 0x00000096030e7220 */ /* 0x040fe20000410000 */
[----:B------:R-:W-:Y:S01]  /*22330*/  STL [R1+0x3a4], R133 ;  /* 0x0003a48501007387 */ /* 0x000fe20000100800 */
[C---:B------:R-:W-:Y:S01]  /*22340*/  FMUL.FTZ R15, R3.reuse, R151 ;  /* 0x00000097030f7220 */ /* 0x040fe20000410000 */
[C---:B------:R-:W-:Y:S01]  /*22350*/  FMUL.FTZ R26, R3.reuse, R146 ;  /* 0x00000092031a7220 */ /* 0x040fe20000410000 */
[C---:B------:R-:W-:Y:S01]  /*22360*/  FMUL.FTZ R27, R3.reuse, R147 ;  /* 0x00000093031b7220 */ /* 0x040fe20000410000 */
[----:B------:R-:W-:Y:S01]  /*22370*/  STL [R1+0x3a8], R178 ;  /* 0x0003a8b201007387 */ /* 0x000fe20000100800 */
[C---:B------:R-:W-:Y:S01]  /*22380*/  FMUL.FTZ R30, R3.reuse, R142 ;  /* 0x0000008e031e7220 */ /* 0x040fe20000410000 */
[C---:B------:R-:W-:Y:S01]  /*22390*/  FMUL.FTZ R31, R3.reuse, R143 ;  /* 0x0000008f031f7220 */ /* 0x040fe20000410000 */
[----:B------:R-:W-:Y:S01]  /*223a0*/  FADD.FTZ R0, -R136, R132 ;  /* 0x0000008488007221 */ /* 0x000fe20000010100 */
[----:B------:R-:W-:Y:S01]  /*223b0*/  STL [R1+0x3ac], R222 ;  /* 0x0003acde01007387 */ /* 0x000fe20000100800 */
[----:B------:R-:W-:Y:S01]  /*223c0*/  FFMA.FTZ R53, R3, R245, R205 ;  /* 0x000000f503357223 */ /* 0x000fe200000100cd */
[----:B------:R-:W-:Y:S01]  /*223d0*/  FADD.FTZ R43, R236, R43 ;  /* 0x0000002bec2b7221 */ /* 0x000fe20000010000 */
[----:B------:R-:W-:Y:S01]  /*223e0*/  FMUL.FTZ R0, R0, UR4 ;  /* 0x0000000400007c20 */ /* 0x000fe20008410000 */
[----:B------:R-:W-:Y:S01]  /*223f0*/  STL [R1+0x3b0], R219 ;  /* 0x0003b0db01007387 */ /* 0x000fe20000100800 */
[----:B------:R-:W-:Y:S01]  /*22400*/  FADD.FTZ R53, R214, R53 ;  /* 0x00000035d6357221 */ /* 0x000fe20000010000 */
[----:B------:R-:W-:Y:S02]  /*22410*/  FADD.FTZ R43, R42, R43 ;  /* 0x0000002b2a2b7221 */ /* 0x000fe40000010000 */
[----:B------:R-:W-:Y:S01]  /*22420*/  STL [R1+0x3b4], R179 ;  /* 0x0003b4b301007387 */ /* 0x000fe20000100800 */
[----:B------:R-:W-:Y:S04]  /*22430*/  FADD.FTZ R53, R41, R53 ;  /* 0x0000003529357221 */ /* 0x000fe80000010000 */
[----:B------:R-:W-:Y:S04]  /*22440*/  FADD.FTZ R53, R58, R53 ;  /* 0x000000353a357221 */ /* 0x000fe80000010000 */
[----:B------:R-:W-:Y:S01]  /*22450*/  FADD.FTZ R53, R49, R53 ;  /* 0x0000003531357221 */ /* 0x000fe20000010000 */
[----:B------:R-:W-:Y:S05]  /*22460*/  @!P2 HADD2 R11, -R54.H0_H0, -RZ.H0_H0 ;  /* 0xa00000ff360ba230 */ /* 0x000fea0000000900 */
[----:B------:R-:W-:Y:S01]  /*22470*/  PRMT R8, R11, 0x7610, R8 ;  /* 0x000076100b087816 */ /* 0x000fe20000000008 */
[----:B------:R1:W-:Y:S03]  /*22480*/  @!P2 STL.S16 [R1+0x180], R11 ;  /* 0x0001800b0100a387 */ /* 0x0003e60000100600 */
[----:B------:R-:W-:Y:S01]  /*22490*/  @!P2 PRMT R54, R8, 0x5410, RZ ;  /* 0x000054100836a816 */ /* 0x000fe200000000ff */
[----:B------:R-:W-:Y:S01]  /*224a0*/  FMUL.FTZ R8, R2, R156 ;  /* 0x0000009c02087220 */ /* 0x000fe20000410000 */
[----:B------:R-:W-:Y:S02]  /*224b0*/  ISETP.LE.U32.AND P2, PT, R4, UR23, PT ;  /* 0x0000001704007c0c */ /* 0x000fe4000bf43070 */
[----:B------:R-:W-:Y:S01]  /*224c0*/  SHF.R.U32.HI R4, RZ, 0x18, R202 ;  /* 0x00000018ff047819 */ /* 0x000fe200000116ca */
[----:B---3--:R-:W-:Y:S01]  /*224d0*/  @!P5 HADD2 R9, -R52.H0_H0, -RZ.H0_H0 ;  /* 0xa00000ff3409d230 */ /* 0x008fe20000000900 */
[----:B------:R-:W-:Y:S04]  /*224e0*/  STG.E.U16 desc[UR32][R180.64+0x10], R54 ;  /* 0x00001036b4007986 */ /* 0x000fe8000c101520 */
[----:B------:R-:W-:Y:S01]  /*224f0*/  PRMT R6, R9, 0x7610, R6 ;  /* 0x0000761009067816 */ /* 0x000fe20000000006 */
[----:B------:R2:W-:Y:S03]  /*22500*/  @!P5 STL.S16 [R1+0x17c], R9 ;  /* 0x00017c090100d387 */ /* 0x0005e60000100600 */
[----:B------:R-:W-:Y:S01]  /*22510*/  @!P5 PRMT R52, R6, 0x5410, RZ ;  /* 0x000054100634d816 */ /* 0x000fe200000000ff */
[----:B------:R-:W-:Y:S01]  /*22520*/  STL [R1+0x3b8], R136 ;  /* 0x0003b88801007387 */ /* 0x000fe20000100800 */
[----:B------:R-:W-:Y:S01]  /*22530*/  ISETP.LE.U32.AND P5, PT, R4, UR23, PT ;  /* 0x0000001704007c0c */ /* 0x000fe2000bfa3070 */
[----:B------:R3:W4:Y:S02]  /*22540*/  MUFU.EX2 R6, R0 ;  /* 0x0000000000067308 */ /* 0x0007240000000800 */
[----:B------:R-:W-:Y:S04]  /*22550*/  STL [R1+0x3bc], R77 ;  /* 0x0003bc4d01007387 */ /* 0x000fe80000100800 */
[----:B-1----:R1:W4:Y:S04]  /*22560*/  LDL.S16 R11, [R1+0x178] ;  /* 0x00017800010b7983 */ /* 0x0023280000100600 */
[----:B------:R-:W4:Y:S04]  /*22570*/  LDL.LU R16, [R1+0x5c] ;  /* 0x00005c0001107983 */ /* 0x000f280000300800 */
[----:B------:R1:W4:Y:S01]  /*22580*/  LDL.S16 R23, [R1+0x174] ;  /* 0x0001740001177983 */ /* 0x0003220000100600 */
[----:B---3--:R-:W-:Y:S03]  /*22590*/  FADD.FTZ R0, -R135, R137 ;  /* 0x0000008987007221 */ /* 0x008fe60000010100 */
[----:B------:R-:W3:Y:S01]  /*225a0*/  LDL.LU R22, [R1+0x68] ;  /* 0x0000680001167983 */ /* 0x000ee20000300800 */
[----:B--2---:R-:W-:Y:S01]  /*225b0*/  FMUL.FTZ R9, R2, R157 ;  /* 0x0000009d02097220 */ /* 0x004fe20000410000 */
[----:B----4-:R-:W-:Y:S01]  /*225c0*/  FMUL.FTZ R5, R6, R169 ;  /* 0x000000a906057220 */ /* 0x010fe20000410000 */
[----:B------:R-:W-:Y:S01]  /*225d0*/  FMUL.FTZ R0, R0, UR4 ;  /* 0x0000000400007c20 */ /* 0x000fe20008410000 */
[----:B------:R1:W2:Y:S01]  /*225e0*/  LDL.S16 R19, [R1+0x150] ;  /* 0x0001500001137983 */ /* 0x0002a20000100600 */
[C---:B------:R-:W-:Y:S01]  /*225f0*/  FMUL.FTZ R17, R6.reuse, R165 ;  /* 0x000000a506117220 */ /* 0x040fe20000410000 */
[C---:B------:R-:W-:Y:S01]  /*22600*/  FMUL.FTZ R21, R6.reuse, R161 ;  /* 0x000000a106157220 */ /* 0x040fe20000410000 */
[C---:B------:R-:W-:Y:S01]  /*22610*/  FMUL.FTZ R20, R6.reuse, R160 ;  /* 0x000000a006147220 */ /* 0x040fe20000410000 */
[----:B------:R-:W-:Y:S01]  /*22620*/  STL [R1+0x3c0], R8 ;  /* 0x0003c00801007387 */ /* 0x000fe20000100800 */
[----:B------:R-:W4:Y:S01]  /*22630*/  MUFU.EX2 R0, R0 ;  /* 0x0000000000007308 */ /* 0x000f220000000800 */
[C---:B------:R-:W-:Y:S01]  /*22640*/  FMUL.FTZ R32, R6.reuse, R152 ;  /* 0x0000009806207220 */ /* 0x040fe20000410000 */
[----:B------:R-:W-:Y:S01]  /*22650*/  FMUL.FTZ R33, R6, R153 ;  /* 0x0000009906217220 */ /* 0x000fe20000410000 */
[----:B------:R-:W2:Y:S04]  /*22660*/  LDL.64 R156, [R1+0xb0] ;  /* 0x0000b000019c7983 */ /* 0x000ea80000100a00 */
[----:B------:R-:W-:Y:S04]  /*22670*/  STL [R1+0x3c4], R9 ;  /* 0x0003c40901007387 */ /* 0x000fe80000100800 */
[----:B------:R-:W-:Y:S04]  /*22680*/  STL [R1+0x3c8], R12 ;  /* 0x0003c80c01007387 */ /* 0x000fe80000100800 */
[----:B------:R-:W-:Y:S01]  /*22690*/  STL [R1+0x3cc], R13 ;  /* 0x0003cc0d01007387 */ /* 0x000fe20000100800 */
[C---:B----4-:R-:W-:Y:S01]  /*226a0*/  FMUL.FTZ R7, R0.reuse, R171 ;  /* 0x000000ab00077220 */ /* 0x050fe20000410000 */
[C---:B------:R-:W-:Y:S02]  /*226b0*/  FMUL.FTZ R18, R0.reuse, R166 ;  /* 0x000000a600127220 */ /* 0x040fe40000410000 */
[----:B------:R-:W-:Y:S01]  /*226c0*/  STL [R1+0x3d0], R24 ;  /* 0x0003d01801007387 */ /* 0x000fe20000100800 */
[C---:B------:R-:W-:Y:S01]  /*226d0*/  FMUL.FTZ R34, R0.reuse, R154 ;  /* 0x0000009a00227220 */ /* 0x040fe20000410000 */
[----:B------:R-:W-:Y:S02]  /*226e0*/  FMUL.FTZ R35, R0, R155 ;  /* 0x0000009b00237220 */ /* 0x000fe40000410000 */
[----:B------:R-:W-:Y:S04]  /*226f0*/  STL [R1+0x3d4], R25 ;  /* 0x0003d41901007387 */ /* 0x000fe80000100800 */
[----:B------:R-:W-:Y:S04]  /*22700*/  STL [R1+0x3d8], R28 ;  /* 0x0003d81c01007387 */ /* 0x000fe80000100800 */
[----:B------:R-:W-:Y:S04]  /*22710*/  STL [R1+0x3dc], R29 ;  /* 0x0003dc1d01007387 */ /* 0x000fe80000100800 */
[----:B------:R-:W-:Y:S04]  /*22720*/  STL [R1+0x3e0], R135 ;  /* 0x0003e08701007387 */ /* 0x000fe80000100800 */
[----:B------:R-:W-:Y:S01]  /*22730*/  STG.E.U16 desc[UR32][R180.64+0x12], R52 ;  /* 0x00001234b4007986 */ /* 0x000fe2000c101520 */
[----:B------:R-:W-:Y:S02]  /*22740*/  @!P6 HADD2 R11, -R50.H0_H0, -RZ.H0_H0 ;  /* 0xa00000ff320be230 */ /* 0x000fe40000000900 */
[C---:B------:R-:W-:Y:S03]  /*22750*/  FFMA.FTZ R37, R6.reuse, R16, R215 ;  /* 0x0000001006257223 */ /* 0x040fe600000100d7 */
[----:B------:R-:W-:Y:S01]  /*22760*/  PRMT R4, R11, 0x7610, R4 ;  /* 0x000076100b047816 */ /* 0x000fe20000000004 */
[----:B------:R4:W-:Y:S01]  /*22770*/  @!P6 STL.S16 [R1+0x178], R11 ;  /* 0x0001780b0100e387 */ /* 0x0009e20000100600 */
[----:B------:R-:W-:Y:S01]  /*22780*/  FMUL.FTZ R16, R6, R164 ;  /* 0x000000a406107220 */ /* 0x000fe20000410000 */
[----:B------:R-:W-:Y:S01]  /*22790*/  @!P4 HADD2 R23, -R47.H0_H0, -RZ.H0_H0 ;  /* 0xa00000ff2f17c230 */ /* 0x000fe20000000900 */
[----:B------:R-:W-:Y:S01]  /*227a0*/  @!P6 PRMT R50, R4, 0x5410, RZ ;  /* 0x000054100432e816 */ /* 0x000fe200000000ff */
[----:B------:R-:W-:Y:S01]  /*227b0*/  STL [R1+0x3e4], R10 ;  /* 0x0003e40a01007387 */ /* 0x000fe20000100800 */
[----:B------:R-:W-:Y:S01]  /*227c0*/  FMUL.FTZ R4, R6, R168 ;  /* 0x000000a806047220 */ /* 0x000fe20000410000 */
[C---:B---3--:R-:W-:Y:S01]  /*227d0*/  FFMA.FTZ R36, R0.reuse, R22, R231 ;  /* 0x0000001600247223 */ /* 0x048fe200000100e7 */
[----:B------:R-:W-:Y:S01]  /*227e0*/  PRMT R6, R23, 0x7610, R6 ;  /* 0x0000761017067816 */ /* 0x000fe20000000006 */
[----:B------:R-:W-:Y:S01]  /*227f0*/  STG.E.U16 desc[UR32][R182.64+0x10], R50 ;  /* 0x00001032b6007986 */ /* 0x000fe2000c101520 */
[----:B------:R-:W-:Y:S01]  /*22800*/  FMUL.FTZ R22, R0, R162 ;  /* 0x000000a200167220 */ /* 0x000fe20000410000 */
[----:B--2---:R-:W-:Y:S01]  /*22810*/  @!P1 HADD2 R19, -R40.H0_H0, -RZ.H0_H0 ;  /* 0xa00000ff28139230 */ /* 0x004fe20000000900 */
[----:B------:R-:W-:Y:S01]  /*22820*/  @!P4 PRMT R47, R6, 0x5410, RZ ;  /* 0x00005410062fc816 */ /* 0x000fe200000000ff */
[----:B------:R-:W-:Y:S01]  /*22830*/  FMUL.FTZ R6, R0, R170 ;  /* 0x000000aa00067220 */ /* 0x000fe20000410000 */
[----:B------:R-:W-:Y:S02]  /*22840*/  FADD.FTZ R37, R241, R37 ;  /* 0x00000025f1257221 */ /* 0x000fe40000010000 */
[----:B------:R-:W-:Y:S01]  /*22850*/  PRMT R48, R19, 0x7610, R48 ;  /* 0x0000761013307816 */ /* 0x000fe20000000030 */
[----:B------:R-:W-:Y:S01]  /*22860*/  STG.E.U16 desc[UR32][R182.64+0x12], R47 ;  /* 0x0000122fb6007986 */ /* 0x000fe2000c101520 */
[----:B------:R-:W-:Y:S01]  /*22870*/  FADD.FTZ R45, R45, R37 ;  /* 0x000000252d2d7221 */ /* 0x000fe20000010000 */
[----:B------:R-:W-:Y:S02]  /*22880*/  LOP3.LUT R2, R117, UR31, R156, 0x96, !PT ;  /* 0x0000001f75027c12 */ /* 0x000fe4000f8e969c */
[----:B------:R-:W-:Y:S01]  /*22890*/  @!P1 PRMT R40, R48, 0x5410, RZ ;  /* 0x0000541030289816 */ /* 0x000fe200000000ff */
[----:B------:R-:W-:Y:S01]  /*228a0*/  FADD.FTZ R48, R238, R36 ;  /* 0x00000024ee307221 */ /* 0x000fe20000010000 */
[----:B------:R-:W-:Y:S01]  /*228b0*/  F2FP.F16.F32.PACK_AB R36, R58, R41 ;  /* 0x000000293a24723e */ /* 0x000fe200000000ff */
[----:B------:R-:W-:Y:S01]  /*228c0*/  FADD.FTZ R45, R61, R45 ;  /* 0x0000002d3d2d7221 */ /* 0x000fe20000010000 */
[----:B----4-:R-:W-:Y:S01]  /*228d0*/  FMUL.FTZ R11, R3, R159 ;  /* 0x0000009f030b7220 */ /* 0x010fe20000410000 */
[C---:B------:R-:W-:Y:S01]  /*228e0*/  LOP3.LUT R3, R2.reuse, 0xff, RZ, 0xc0, !PT ;  /* 0x000000ff02037812 */ /* 0x040fe200078ec0ff */
[----:B------:R-:W-:Y:S01]  /*228f0*/  STG.E.U16 desc[UR32][R186.64+0xe], R40 ;  /* 0x00000e28ba007986 */ /* 0x000fe2000c101520 */
[----:B------:R-:W2:Y:S01]  /*22900*/  MUFU.EX2 R61, R57 ;  /* 0x00000039003d7308 */ /* 0x000ea20000000800 */
[----:B------:R-:W-:Y:S01]  /*22910*/  FADD.FTZ R48, R59, R48 ;  /* 0x000000303b307221 */ /* 0x000fe20000010000 */
[----:B------:R-:W-:Y:S01]  /*22920*/  ISETP.LE.U32.AND P6, PT, R3, UR23, PT ;  /* 0x0000001703007c0c */ /* 0x000fe2000bfc3070 */
[----:B------:R-:W-:Y:S01]  /*22930*/  STL [R1+0x3e8], R11 ;  /* 0x0003e80b01007387 */ /* 0x000fe20000100800 */
[----:B------:R-:W-:Y:S01]  /*22940*/  LOP3.LUT R3, R2, 0xffff, RZ, 0xc0, !PT ;  /* 0x0000ffff02037812 */ /* 0x000fe200078ec0ff */
[----:B------:R-:W-:Y:S01]  /*22950*/  FADD.FTZ R48, R60, R48 ;  /* 0x000000303c307221 */ /* 0x000fe20000010000 */
[----:B------:R-:W-:Y:S01]  /*22960*/  FADD.FTZ R45, R56, R45 ;  /* 0x0000002d382d7221 */ /* 0x000fe20000010000 */
[----:B------:R-:W-:Y:S01]  /*22970*/  STL [R1+0x3ec], R14 ;  /* 0x0003ec0e01007387 */ /* 0x000fe20000100800 */
[----:B------:R-:W-:Y:S02]  /*22980*/  SHF.R.U32.HI R3, RZ, 0x8, R3 ;  /* 0x00000008ff037819 */ /* 0x000fe40000011603 */
[----:B------:R-:W-:Y:S01]  /*22990*/  MUFU.EX2 R60, R195 ;  /* 0x000000c3003c7308 */ /* 0x000fe20000000800 */
[----:B------:R-:W-:Y:S01]  /*229a0*/  STL [R1+0x3f0], R15 ;  /* 0x0003f00f01007387 */ /* 0x000fe20000100800 */
[----:B------:R-:W-:Y:S03]  /*229b0*/  LOP3.LUT R3, R3, 0xffff, RZ, 0xc0, !PT ;  /* 0x0000ffff03037812 */ /* 0x000fe600078ec0ff */
[----:B------:R-:W-:Y:S01]  /*229c0*/  STL [R1+0x3f4], R26 ;  /* 0x0003f41a01007387 */ /* 0x000fe20000100800 */
[----:B--2---:R-:W-:Y:S03]  /*229d0*/  FADD.FTZ R53, R61, R53 ;  /* 0x000000353d357221 */ /* 0x004fe60000010000 */
[----:B------:R-:W-:Y:S04]  /*229e0*/  STL [R1+0x3f8], R27 ;  /* 0x0003f81b01007387 */ /* 0x000fe80000100800 */
[----:B------:R-:W-:Y:S04]  /*229f0*/  STL [R1+0x3fc], R30 ;  /* 0x0003fc1e01007387 */ /* 0x000fe80000100800 */
[----:B------:R-:W-:Y:S04]  /*22a00*/  STL [R1+0x400], R31 ;  /* 0x0004001f01007387 */ /* 0x000fe80000100800 */
[----:B------:R1:W2:Y:S04]  /*22a10*/  LDL.S16 R63, [R1+0x14c] ;  /* 0x00014c00013f7983 */ /* 0x0002a80000100600 */
[----:B------:R3:W-:Y:S01]  /*22a20*/  @!P4 STL.S16 [R1+0x174], R23 ;  /* 0x000174170100c387 */ /* 0x0007e20000100600 */
[----:B------:R-:W-:Y:S02]  /*22a30*/  ISETP.LE.U32.AND P4, PT, R3, UR23, PT ;  /* 0x0000001703007c0c */ /* 0x000fe4000bf83070 */
[--C-:B------:R-:W-:Y:S01]  /*22a40*/  SHF.R.U32.HI R3, RZ, 0x18, R2.reuse ;  /* 0x00000018ff037819 */ /* 0x100fe20000011602 */
[----:B------:R1:W4:Y:S01]  /*22a50*/  LDL.S16 R46, [R1+0x148] ;  /* 0x00014800012e7983 */ /* 0x0003220000100600 */
[----:B------:R-:W-:Y:S03]  /*22a60*/  SHF.R.U32.HI R2, RZ, 0x10, R2 ;  /* 0x00000010ff027819 */ /* 0x000fe60000011602 */
[----:B------:R1:W-:Y:S01]  /*22a70*/  @!P1 STL.S16 [R1+0x150], R19 ;  /* 0x0001501301009387 */ /* 0x0003e20000100600 */
[----:B------:R-:W-:Y:S02]  /*22a80*/  ISETP.LE.U32.AND P1, PT, R3, UR23, PT ;  /* 0x0000001703007c0c */ /* 0x000fe4000bf23070 */
[----:B------:R-:W-:Y:S01]  /*22a90*/  PRMT R3, R36, 0x7632, R3 ;  /* 0x0000763224037816 */ /* 0x000fe20000000003 */
[----:B------:R2:W4:Y:S01]  /*22aa0*/  LDL.S16 R78, [R1+0x190] ;  /* 0x00019000014e7983 */ /* 0x0005220000100600 */
[----:B------:R-:W-:Y:S02]  /*22ab0*/  LOP3.LUT R2, R2, 0xff, RZ, 0xc0, !PT ;  /* 0x000000ff02027812 */ /* 0x000fe400078ec0ff */
[----:B------:R-:W-:Y:S01]  /*22ac0*/  PRMT R74, R36, 0x5410, R3 ;  /* 0x00005410244a7816 */ /* 0x000fe20000000003 */
[----:B------:R2:W4:Y:S01]  /*22ad0*/  LDL.S16 R76, [R1+0x198] ;  /* 0x00019800014c7983 */ /* 0x0005220000100600 */
[C---:B---3--:R-:W-:Y:S01]  /*22ae0*/  FMUL.FTZ R23, R0.reuse, R163 ;  /* 0x000000a300177220 */ /* 0x048fe20000410000 */
[----:B-1----:R-:W-:Y:S01]  /*22af0*/  FMUL.FTZ R19, R0, R167 ;  /* 0x000000a700137220 */ /* 0x002fe20000410000 */
[----:B--2---:R-:W-:Y:S05]  /*22b00*/  @!P3 HADD2 R63, -R38.H0_H0, -RZ.H0_H0 ;  /* 0xa00000ff263fb230 */ /* 0x004fea0000000900 */
[----:B------:R-:W-:Y:S01]  /*22b10*/  PRMT R0, R63, 0x7610, R0 ;  /* 0x000076103f007816 */ /* 0x000fe20000000000 */
[----:B------:R1:W-:Y:S01]  /*22b20*/  @!P3 STL.S16 [R1+0x14c], R63 ;  /* 0x00014c3f0100b387 */ /* 0x0003e20000100600 */
[----:B----4-:R-:W-:Y:S02]  /*22b30*/  @!P2 HADD2 R46, -R36.H0_H0, -RZ.H0_H0 ;  /* 0xa00000ff242ea230 */ /* 0x010fe40000000900 */
[----:B------:R-:W-:Y:S01]  /*22b40*/  @!P3 PRMT R38, R0, 0x5410, RZ ;  /* 0x000054100026b816 */ /* 0x000fe200000000ff */
[----:B------:R2:W3:Y:S01]  /*22b50*/  LDL.S16 R86, [R1+0x194] ;  /* 0x0001940001567983 */ /* 0x0004e20000100600 */
[----:B------:R-:W-:Y:S02]  /*22b60*/  LOP3.LUT R0, R129, UR31, R226, 0x96, !PT ;  /* 0x0000001f81007c12 */ /* 0x000fe4000f8e96e2 */
[----:B------:R-:W-:Y:S01]  /*22b70*/  PRMT R62, R46, 0x7610, R62 ;  /* 0x000076102e3e7816 */ /* 0x000fe2000000003e */
[----:B------:R4:W-:Y:S01]  /*22b80*/  @!P2 STL.S16 [R1+0x148], R46 ;  /* 0x0001482e0100a387 */ /* 0x0009e20000100600 */
[----:B------:R-:W-:Y:S01]  /*22b90*/  ISETP.LE.U32.AND P3, PT, R2, UR23, PT ;  /* 0x0000001702007c0c */ /* 0x000fe2000bf63070 */
[----:B------:R-:W-:Y:S01]  /*22ba0*/  @!P5 HADD2 R78, -R3.H0_H0, -RZ.H0_H0 ;  /* 0xa00000ff034ed230 */ /* 0x000fe20000000900 */
[----:B------:R-:W-:Y:S01]  /*22bb0*/  @!P2 PRMT R36, R62, 0x5410, RZ ;  /* 0x000054103e24a816 */ /* 0x000fe200000000ff */
[----:B------:R2:W2:Y:S01]  /*22bc0*/  LDL.S16 R92, [R1+0x170] ;  /* 0x00017000015c7983 */ /* 0x0004a20000100600 */
[----:B------:R-:W-:Y:S01]  /*22bd0*/  LOP3.LUT R2, R0, 0xff, RZ, 0xc0, !PT ;  /* 0x000000ff00027812 */ /* 0x000fe200078ec0ff */
[----:B------:R-:W-:Y:S02]  /*22be0*/  MUFU.EX2 R62, R65 ;  /* 0x00000041003e7308 */ /* 0x000fe40000000800 */
[----:B------:R2:W2:Y:S01]  /*22bf0*/  LDL.S16 R91, [R1+0x16c] ;  /* 0x00016c00015b7983 */ /* 0x0004a20000100600 */
[----:B------:R-:W-:Y:S02]  /*22c00*/  ISETP.LE.U32.AND P2, PT, R2, UR23, PT ;  /* 0x0000001702007c0c */ /* 0x000fe4000bf43070 */
[----:B------:R-:W-:Y:S01]  /*22c10*/  LOP3.LUT R2, R0, 0xffff, RZ, 0xc0, !PT ;  /* 0x0000ffff00027812 */ /* 0x000fe200078ec0ff */
[----:B------:R4:W-:Y:S03]  /*22c20*/  @!P5 STL.S16 [R1+0x190], R78 ;  /* 0x0001904e0100d387 */ /* 0x0009e60000100600 */
[----:B------:R-:W-:Y:S01]  /*22c30*/  SHF.R.U32.HI R2, RZ, 0x8, R2 ;  /* 0x00000008ff027819 */ /* 0x000fe20000011602 */
[----:B------:R-:W-:Y:S01]  /*22c40*/  STG.E.U16 desc[UR32][R186.64+0x10], R38 ;  /* 0x00001026ba007986 */ /* 0x000fe2000c101520 */
[----:B-1----:R-:W1:Y:S02]  /*22c50*/  MUFU.EX2 R63, R193 ;  /* 0x000000c1003f7308 */ /* 0x002e640000000800 */
[----:B------:R-:W-:Y:S01]  /*22c60*/  LOP3.LUT R2, R2, 0xffff, RZ, 0xc0, !PT ;  /* 0x0000ffff02027812 */ /* 0x000fe200078ec0ff */
[----:B------:R-:W-:Y:S07]  /*22c70*/  STG.E.U16 desc[UR32][R184.64+0x10], R36 ;  /* 0x00001024b8007986 */ /* 0x000fee000c101520 */
[----:B----4-:R4:W4:Y:S01]  /*22c80*/  MUFU.EX2 R46, R64 ;  /* 0x00000040002e7308 */ /* 0x0109220000000800 */
[----:B-1----:R-:W-:Y:S04]  /*22c90*/  F2FP.F16.F32.PACK_AB R39, R63, R56 ;  /* 0x000000383f27723e */ /* 0x002fe800000000ff */
[C---:B------:R-:W-:Y:S01]  /*22ca0*/  PRMT R37, R39.reuse, 0x7632, R37 ;  /* 0x0000763227257816 */ /* 0x040fe20000000025 */
[----:B------:R-:W-:Y:S01]  /*22cb0*/  @!P6 HADD2 R76, -R39.H0_H0, -RZ.H0_H0 ;  /* 0xa00000ff274ce230 */ /* 0x000fe20000000900 */
[----:B----4-:R-:W-:Y:S01]  /*22cc0*/  PRMT R64, R78, 0x7610, R64 ;  /* 0x000076104e407816 */ /* 0x010fe20000000040 */
[----:B------:R-:W-:Y:S03]  /*22cd0*/  FADD.FTZ R48, R46, R48 ;  /* 0x000000302e307221 */ /* 0x000fe60000010000 */
[----:B------:R-:W-:Y:S01]  /*22ce0*/  PRMT R70, R76, 0x7610, R70 ;  /* 0x000076104c467816 */ /* 0x000fe20000000046 */
[----:B------:R1:W-:Y:S01]  /*22cf0*/  @!P6 STL.S16 [R1+0x198], R76 ;  /* 0x0001984c0100e387 */ /* 0x0003e20000100600 */
[----:B------:R-:W-:Y:S01]  /*22d00*/  @!P5 PRMT R3, R64, 0x5410, RZ ;  /* 0x000054104003d816 */ /* 0x000fe200000000ff */
[C---:B------:R-:W-:Y:S01]  /*22d10*/  FADD.FTZ R48, R62.reuse, R48 ;  /* 0x000000303e307221 */ /* 0x040fe20000010000 */
[----:B------:R-:W-:Y:S01]  /*22d20*/  F2FP.F16.F32.PACK_AB R42, R62, R46 ;  /* 0x0000002e3e2a723e */ /* 0x000fe200000000ff */
[----:B------:R4:W4:Y:S01]  /*22d30*/  LDL.S16 R78, [R1+0x130] ;  /* 0x00013000014e7983 */ /* 0x0009220000100600 */
[----:B------:R-:W-:Y:S01]  /*22d40*/  ISETP.LE.U32.AND P5, PT, R2, UR23, PT ;  /* 0x0000001702007c0c */ /* 0x000fe2000bfa3070 */
[----:B------:R3:W2:Y:S01]  /*22d50*/  MUFU.EX2 R64, R51 ;  /* 0x0000003300407308 */ /* 0x0006a20000000800 */
[----:B------:R-:W-:Y:S01]  /*22d60*/  SHF.R.U32.HI R2, RZ, 0x18, R0 ;  /* 0x00000018ff027819 */ /* 0x000fe20000011600 */
[----:B------:R-:W-:Y:S01]  /*22d70*/  STG.E.U16 desc[UR32][R184.64+0x12], R3 ;  /* 0x00001203b8007986 */ /* 0x000fe2000c101520 */
[----:B------:R-:W-:Y:S02]  /*22d80*/  PRMT R41, R42, 0x7632, R41 ;  /* 0x000076322a297816 */ /* 0x000fe40000000029 */
[----:B------:R-:W-:Y:S02]  /*22d90*/  SHF.R.U32.HI R46, RZ, 0x18, R116 ;  /* 0x00000018ff2e7819 */ /* 0x000fe40000011674 */
[----:B-1----:R-:W-:Y:S02]  /*22da0*/  PRMT R76, R39, 0x5410, R37 ;  /* 0x00005410274c7816 */ /* 0x002fe40000000025 */
[----:B------:R-:W-:Y:S02]  /*22db0*/  @!P6 PRMT R39, R70, 0x5410, RZ ;  /* 0x000054104627e816 */ /* 0x000fe400000000ff */
[----:B------:R-:W-:Y:S01]  /*22dc0*/  ISETP.LE.U32.AND P6, PT, R2, UR23, PT ;  /* 0x0000001702007c0c */ /* 0x000fe2000bfc3070 */
[----:B------:R1:W4:Y:S01]  /*22dd0*/  LDL.S16 R70, [R1+0x12c] ;  /* 0x00012c0001467983 */ /* 0x0003220000100600 */
[----:B------:R-:W-:Y:S03]  /*22de0*/  LOP3.LUT R2, R116, 0xff, RZ, 0xc0, !PT ;  /* 0x000000ff74027812 */ /* 0x000fe600078ec0ff */
[----:B------:R-:W-:Y:S01]  /*22df0*/  STG.E.U16 desc[UR32][R180.64+0x20], R39 ;  /* 0x00002027b4007986 */ /* 0x000fe2000c101520 */
[----:B---3--:R-:W-:Y:S05]  /*22e00*/  @!P4 HADD2 R86, -R37.H0_H0, -RZ.H0_H0 ;  /* 0xa00000ff2556c230 */ /* 0x008fea0000000900 */
[----:B------:R-:W-:Y:S01]  /*22e10*/  PRMT R51, R86, 0x7610, R51 ;  /* 0x0000761056337816 */ /* 0x000fe20000000033 */
[----:B------:R3:W-:Y:S01]  /*22e20*/  @!P4 STL.S16 [R1+0x194], R86 ;  /* 0x000194560100c387 */ /* 0x0007e20000100600 */
[----:B--2---:R-:W-:Y:S02]  /*22e30*/  @!P3 HADD2 R92, -R42.H0_H0, -RZ.H0_H0 ;  /* 0xa00000ff2a5cb230 */ /* 0x004fe40000000900 */
[----:B------:R-:W-:Y:S01]  /*22e40*/  @!P4 PRMT R37, R51, 0x5410, RZ ;  /* 0x000054103325c816 */ /* 0x000fe200000000ff */
[----:B------:R-:W-:Y:S01]  /*22e50*/  FADD.FTZ R51, R44, R43 ;  /* 0x0000002b2c337221 */ /* 0x000fe20000010000 */
[----:B------:R-:W-:Y:S01]  /*22e60*/  ISETP.LE.U32.AND P4, PT, R2, UR23, PT ;  /* 0x0000001702007c0c */ /* 0x000fe2000bf83070 */
[----:B------:R-:W-:Y:S01]  /*22e70*/  @!P1 HADD2 R91, -R41.H0_H0, -RZ.H0_H0 ;  /* 0xa00000ff295b9230 */ /* 0x000fe20000000900 */
[----:B------:R-:W-:Y:S01]  /*22e80*/  F2FP.F16.F32.PACK_AB R2, R64, R55 ;  /* 0x000000374002723e */ /* 0x000fe200000000ff */
[----:B------:R-:W-:Y:S01]  /*22e90*/  STG.E.U16 desc[UR32][R180.64+0x22], R37 ;  /* 0x00002225b4007986 */ /* 0x000fe2000c101520 */
[--C-:B------:R-:W-:Y:S01]  /*22ea0*/  SHF.R.U32.HI R43, RZ, 0x10, R0.reuse ;  /* 0x00000010ff2b7819 */ /* 0x100fe20000011600 */
[----:B------:R-:W-:Y:S01]  /*22eb0*/  FADD.FTZ R51, R55, R51 ;  /* 0x0000003337337221 */ /* 0x000fe20000010000 */
[----:B------:R-:W-:Y:S02]  /*22ec0*/  PRMT R0, R2, 0x7632, R0 ;  /* 0x0000763202007816 */ /* 0x000fe40000000000 */
[----:B------:R-:W-:Y:S02]  /*22ed0*/  PRMT R89, R92, 0x7610, R89 ;  /* 0x000076105c597816 */ /* 0x000fe40000000059 */
[----:B------:R-:W-:Y:S02]  /*22ee0*/  LOP3.LUT R44, R116, 0xffff, RZ, 0xc0, !PT ;  /* 0x0000ffff742c7812 */ /* 0x000fe400078ec0ff */
[----:B------:R-:W-:Y:S02]  /*22ef0*/  LOP3.LUT R43, R43, 0xff, RZ, 0xc0, !PT ;  /* 0x000000ff2b2b7812 */ /* 0x000fe400078ec0ff */
[----:B------:R-:W-:Y:S02]  /*22f00*/  SHF.R.U32.HI R44, RZ, 0x8, R44 ;  /* 0x00000008ff2c7819 */ /* 0x000fe4000001162c */
[----:B------:R-:W-:Y:S02]  /*22f10*/  PRMT R88, R91, 0x7610, R88 ;  /* 0x000076105b587816 */ /* 0x000fe40000000058 */
[----:B------:R-:W-:Y:S02]  /*22f20*/  LOP3.LUT R44, R44, 0xffff, RZ, 0xc0, !PT ;  /* 0x0000ffff2c2c7812 */ /* 0x000fe400078ec0ff */
[----:B------:R-:W-:Y:S01]  /*22f30*/  PRMT R94, R2, 0x5410, R0 ;  /* 0x00005410025e7816 */ /* 0x000fe20000000000 */
[----:B---3--:R1:W2:Y:S04]  /*22f40*/  LDL.S16 R86, [R1+0x18c] ;  /* 0x00018c0001567983 */ /* 0x0082a80000100600 */
[----:B------:R3:W-:Y:S04]  /*22f50*/  @!P3 STL.S16 [R1+0x170], R92 ;  /* 0x0001705c0100b387 */ /* 0x0007e80000100600 */
[----:B------:R-:W-:Y:S04]  /*22f60*/  @!P1 STL.S16 [R1+0x16c], R91 ;  /* 0x00016c5b01009387 */ /* 0x000fe80000100600 */
[----:B------:R1:W2:Y:S01]  /*22f70*/  LDL.S16 R57, [R1+0x144] ;  /* 0x0001440001397983 */ /* 0x0002a20000100600 */
[----:B----4-:R-:W-:Y:S05]  /*22f80*/  @!P2 HADD2 R78, -R2.H0_H0, -RZ.H0_H0 ;  /* 0xa00000ff024ea230 */ /* 0x010fea0000000900 */
[----:B------:R-:W-:Y:S01]  /*22f90*/  PRMT R59, R78, 0x7610, R59 ;  /* 0x000076104e3b7816 */ /* 0x000fe2000000003b */
[----:B------:R4:W-:Y:S01]  /*22fa0*/  @!P2 STL.S16 [R1+0x130], R78 ;  /* 0x0001304e0100a387 */ /* 0x0009e20000100600 */
[----:B---3--:R-:W-:Y:S02]  /*22fb0*/  PRMT R92, R42, 0x5410, R41 ;  /* 0x000054102a5c7816 */ /* 0x008fe40000000029 */
[----:B------:R-:W-:Y:S02]  /*22fc0*/  @!P3 PRMT R42, R89, 0x5410, RZ ;  /* 0x00005410592ab816 */ /* 0x000fe400000000ff */
[----:B------:R-:W-:Y:S02]  /*22fd0*/  ISETP.LE.U32.AND P3, PT, R43, UR23, PT ;  /* 0x000000172b007c0c */ /* 0x000fe4000bf63070 */
[----:B------:R-:W-:Y:S01]  /*22fe0*/  @!P1 PRMT R41, R88, 0x5410, RZ ;  /* 0x0000541058299816 */ /* 0x000fe200000000ff */
[----:B------:R-:W-:Y:S01]  /*22ff0*/  STG.E.U16 desc[UR32][R182.64+0x20], R42 ;  /* 0x0000202ab6007986 */ /* 0x000fe2000c101520 */
[----:B------:R-:W-:Y:S02]  /*23000*/  ISETP.LE.U32.AND P1, PT, R44, UR23, PT ;  /* 0x000000172c007c0c */ /* 0x000fe4000bf23070 */
[----:B------:R-:W-:Y:S01]  /*23010*/  F2FP.F16.F32.PACK_AB R44, R61, R49 ;  /* 0x000000313d2c723e */ /* 0x000fe200000000ff */
[----:B------:R-:W-:Y:S01]  /*23020*/  STG.E.U16 desc[UR32][R182.64+0x22], R41 ;  /* 0x00002229b6007986 */ /* 0x000fe2000c101520 */
[----:B------:R-:W-:Y:S01]  /*23030*/  @!P2 PRMT R2, R59, 0x5410, RZ ;  /* 0x000054103b02a816 */ /* 0x000fe200000000ff */
[----:B------:R-:W-:Y:S01]  /*23040*/  FADD.FTZ R49, R63, R45 ;  /* 0x0000002d3f317221 */ /* 0x000fe20000010000 */
[----:B------:R-:W-:Y:S01]  /*23050*/  SHF.R.U32.HI R43, RZ, 0x10, R116 ;  /* 0x00000010ff2b7819 */ /* 0x000fe20000011674 */
[----:B------:R-:W3:Y:S02]  /*23060*/  MUFU.EX2 R59, R196 ;  /* 0x000000c4003b7308 */ /* 0x000ee40000000800 */
[----:B------:R-:W-:Y:S01]  /*23070*/  STG.E.U16 desc[UR32][R186.64+0x1e], R2 ;  /* 0x00001e02ba007986 */ /* 0x000fe2000c101520 */
[----:B------:R-:W-:Y:S01]  /*23080*/  LOP3.LUT R43, R43, 0xff, RZ, 0xc0, !PT ;  /* 0x000000ff2b2b7812 */ /* 0x000fe200078ec0ff */
[----:B------:R-:W-:Y:S02]  /*23090*/  @!P5 HADD2 R70, -R0.H0_H0, -RZ.H0_H0 ;  /* 0xa00000ff0046d230 */ /* 0x000fe40000000900 */
[----:B------:R-:W-:Y:S01]  /*230a0*/  FADD.FTZ R49, R60, R49 ;  /* 0x000000313c317221 */ /* 0x000fe20000010000 */
[----:B------:R-:W-:Y:S02]  /*230b0*/  ISETP.LE.U32.AND P2, PT, R43, UR23, PT ;  /* 0x000000172b007c0c */ /* 0x000fe4000bf43070 */
[----:B------:R-:W-:Y:S01]  /*230c0*/  PRMT R79, R70, 0x7610, R79 ;  /* 0x00007610464f7816 */ /* 0x000fe2000000004f */
[----:B------:R1:W-:Y:S01]  /*230d0*/  @!P5 STL.S16 [R1+0x12c], R70 ;  /* 0x00012c460100d387 */ /* 0x0003e20000100600 */
[----:B------:R-:W-:Y:S02]  /*230e0*/  PRMT R43, R44, 0x7632, R43 ;  /* 0x000076322c2b7816 */ /* 0x000fe4000000002b */
[----:B------:R-:W-:Y:S01]  /*230f0*/  @!P5 PRMT R0, R79, 0x5410, RZ ;  /* 0x000054104f00d816 */ /* 0x000fe200000000ff */
[----:B----4-:R4:W4:Y:S01]  /*23100*/  LDL.S16 R78, [R1+0x168] ;  /* 0x00016800014e7983 */ /* 0x0109220000100600 */
[----:B------:R-:W-:Y:S02]  /*23110*/  ISETP.LE.U32.AND P5, PT, R46, UR23, PT ;  /* 0x000000172e007c0c */ /* 0x000fe4000bfa3070 */
[C---:B---3--:R-:W-:Y:S01]  /*23120*/  F2FP.F16.F32.PACK_AB R56, R59.reuse, R60 ;  /* 0x0000003c3b38723e */ /* 0x048fe200000000ff */
[----:B------:R-:W-:Y:S01]  /*23130*/  STG.E.U16 desc[UR32][R186.64+0x20], R0 ;  /* 0x00002000ba007986 */ /* 0x000fe2000c101520 */
[----:B------:R-:W-:Y:S01]  /*23140*/  LOP3.LUT R46, R128, 0xff, RZ, 0xc0, !PT ;  /* 0x000000ff802e7812 */ /* 0x000fe200078ec0ff */
[----:B------:R-:W-:Y:S01]  /*23150*/  FADD.FTZ R59, R59, R49 ;  /* 0x000000313b3b7221 */ /* 0x000fe20000010000 */
[----:B------:R-:W-:Y:S02]  /*23160*/  PRMT R45, R56, 0x7632, R45 ;  /* 0x00007632382d7816 */ /* 0x000fe4000000002d */
[----:B------:R-:W-:Y:S02]  /*23170*/  PRMT R97, R44, 0x5410, R43 ;  /* 0x000054102c617816 */ /* 0x000fe4000000002b */
[----:B------:R-:W-:Y:S01]  /*23180*/  PRMT R93, R56, 0x5410, R45 ;  /* 0x00005410385d7816 */ /* 0x000fe2000000002d */
[----:B-1----:R3:W3:Y:S01]  /*23190*/  LDL.S16 R70, [R1+0x164] ;  /* 0x0001640001467983 */ /* 0x0026e20000100600 */
[----:B--2---:R-:W-:Y:S05]  /*231a0*/  @!P3 HADD2 R86, -R44.H0_H0, -RZ.H0_H0 ;  /* 0xa00000ff2c56b230 */ /* 0x004fea0000000900 */
[----:B------:R-:W-:Y:S01]  /*231b0*/  PRMT R58, R86, 0x7610, R58 ;  /* 0x00007610563a7816 */ /* 0x000fe2000000003a */
[----:B------:R-:W-:Y:S03]  /*231c0*/  @!P3 STL.S16 [R1+0x18c], R86 ;  /* 0x00018c560100b387 */ /* 0x000fe60000100600 */
[----:B------:R-:W-:Y:S01]  /*231d0*/  @!P3 PRMT R44, R58, 0x5410, RZ ;  /* 0x000054103a2cb816 */ /* 0x000fe200000000ff */
[----:B------:R-:W2:Y:S01]  /*231e0*/  LDL.64 R166, [R1+0x10] ;  /* 0x0000100001a67983 */ /* 0x000ea20000100a00 */
[----:B------:R-:W-:Y:S01]  /*231f0*/  ISETP.LE.U32.AND P3, PT, R46, UR23, PT ;  /* 0x000000172e007c0c */ /* 0x000fe2000bf63070 */
[----:B------:R-:W-:Y:S01]  /*23200*/  @!P6 HADD2 R57, -R43.H0_H0, -RZ.H0_H0 ;  /* 0xa00000ff2b39e230 */ /* 0x000fe20000000900 */
[----:B------:R-:W-:Y:S01]  /*23210*/  LOP3.LUT R46, R128, 0xffff, RZ, 0xc0, !PT ;  /* 0x0000ffff802e7812 */ /* 0x000fe200078ec0ff */
[----:B------:R-:W2:Y:S01]  /*23220*/  LDL.64 R168, [R1+0xc0] ;  /* 0x0000c00001a87983 */ /* 0x000ea20000100a00 */
[----:B------:R-:W1:Y:S02]  /*23230*/  MUFU.EX2 R58, R80 ;  /* 0x00000050003a7308 */ /* 0x000e640000000800 */
[----:B------:R-:W-:Y:S01]  /*23240*/  SHF.R.U32.HI R46, RZ, 0x8, R46 ;  /* 0x00000008ff2e7819 */ /* 0x000fe2000001162e */
[----:B------:R1:W-:Y:S01]  /*23250*/  @!P6 STL.S16 [R1+0x144], R57 ;  /* 0x000144390100e387 */ /* 0x0003e20000100600 */
[----:B------:R-:W-:Y:S02]  /*23260*/  PRMT R55, R57, 0x7610, R55 ;  /* 0x0000761039377816 */ /* 0x000fe40000000037 */
[----:B------:R-:W-:Y:S01]  /*23270*/  LOP3.LUT R46, R46, 0xffff, RZ, 0xc0, !PT ;  /* 0x0000ffff2e2e7812 */ /* 0x000fe200078ec0ff */
[----:B------:R-:W2:Y:S01]  /*23280*/  LDL.64 R158, [R1+0x78] ;  /* 0x00007800019e7983 */ /* 0x000ea20000100a00 */
[----:B------:R-:W-:Y:S02]  /*23290*/  @!P6 PRMT R43, R55, 0x5410, RZ ;  /* 0x00005410372be816 */ /* 0x000fe400000000ff */
[----:B------:R-:W-:Y:S01]  /*232a0*/  ISETP.LE.U32.AND P6, PT, R46, UR23, PT ;  /* 0x000000172e007c0c */ /* 0x000fe2000bfc3070 */
[----:B------:R-:W-:Y:S01]  /*232b0*/  STG.E.U16 desc[UR32][R184.64+0x20], R44 ;  /* 0x0000202cb8007986 */ /* 0x000fe2000c101520 */
[----:B------:R-:W-:Y:S01]  /*232c0*/  SHF.R.U32.HI R46, RZ, 0x10, R128 ;  /* 0x00000010ff2e7819 */ /* 0x000fe20000011680 */
[----:B------:R-:W1:Y:S02]  /*232d0*/  MUFU.EX2 R55, R81 ;  /* 0x0000005100377308 */ /* 0x000e640000000800 */
[----:B------:R-:W-:Y:S01]  /*232e0*/  STG.E.U16 desc[UR32][R184.64+0x22], R43 ;  /* 0x0000222bb8007986 */ /* 0x000fe2000c101520 */
[----:B------:R-:W-:Y:S01]  /*232f0*/  LOP3.LUT R46, R46, 0xff, RZ, 0xc0, !PT ;  /* 0x000000ff2e2e7812 */ /* 0x000fe200078ec0ff */
[----:B-1----:R-:W-:Y:S06]  /*23300*/  FADD.FTZ R48, R58, R48 ;  /* 0x000000303a307221 */ /* 0x002fec0000010000 */
[----:B------:R-:W-:Y:S01]  /*23310*/  MUFU.EX2 R57, R67 ;  /* 0x0000004300397308 */ /* 0x000fe20000000800 */
[C---:B------:R-:W-:Y:S01]  /*23320*/  F2FP.F16.F32.PACK_AB R58, R55.reuse, R58 ;  /* 0x0000003a373a723e */ /* 0x040fe200000000ff */
[----:B------:R-:W-:Y:S08]  /*23330*/  FADD.FTZ R55, R55, R48 ;  /* 0x0000003037377221 */ /* 0x000ff00000010000 */
[----:B------:R-:W1:Y:S01]  /*23340*/  MUFU.EX2 R67, R69 ;  /* 0x0000004500437308 */ /* 0x000e620000000800 */
[----:B----4-:R-:W-:Y:S09]  /*23350*/  @!P4 HADD2 R78, -R56.H0_H0, -RZ.H0_H0 ;  /* 0xa00000ff384ec230 */ /* 0x010ff20000000900 */
[----:B------:R-:W-:Y:S01]  /*23360*/  MUFU.EX2 R69, R83 ;  /* 0x0000005300457308 */ /* 0x000fe20000000800 */
[----:B------:R-:W-:Y:S01]  /*23370*/  PRMT R65, R78, 0x7610, R65 ;  /* 0x000076104e417816 */ /* 0x000fe20000000041 */
[----:B------:R-:W-:Y:S03]  /*23380*/  @!P4 STL.S16 [R1+0x168], R78 ;  /* 0x0001684e0100c387 */ /* 0x000fe60000100600 */
[----:B------:R-:W-:Y:S02]  /*23390*/  @!P4 PRMT R56, R65, 0x5410, RZ ;  /* 0x000054104138c816 */ /* 0x000fe400000000ff */
[----:B------:R-:W-:Y:S02]  /*233a0*/  ISETP.LE.U32.AND P4, PT, R46, UR23, PT ;  /* 0x000000172e007c0c */ /* 0x000fe4000bf83070 */
[----:B------:R-:W-:Y:S01]  /*233b0*/  SHF.R.U32.HI R46, RZ, 0x18, R128 ;  /* 0x00000018ff2e7819 */ /* 0x000fe20000011680 */
[----:B------:R-:W-:Y:S01]  /*233c0*/  STG.E.U16 desc[UR32][R180.64+0x30], R56 ;  /* 0x00003038b4007986 */ /* 0x000fe2000c101520 */
[----:B-1----:R-:W-:Y:S01]  /*233d0*/  F2FP.F16.F32.PACK_AB R49, R67, R57 ;  /* 0x000000394331723e */ /* 0x002fe200000000ff */
[----:B---3--:R-:W-:Y:S05]  /*233e0*/  @!P1 HADD2 R70, -R45.H0_H0, -RZ.H0_H0 ;  /* 0xa00000ff2d469230 */ /* 0x008fea0000000900 */
[----:B------:R-:W-:Y:S01]  /*233f0*/  PRMT R63, R70, 0x7610, R63 ;  /* 0x00007610463f7816 */ /* 0x000fe2000000003f */
[----:B------:R1:W-:Y:S03]  /*23400*/  @!P1 STL.S16 [R1+0x164], R70 ;  /* 0x0001644601009387 */ /* 0x0003e60000100600 */
[----:B------:R-:W-:Y:S01]  /*23410*/  @!P1 PRMT R45, R63, 0x5410, RZ ;  /* 0x000054103f2d9816 */ /* 0x000fe200000000ff */
[----:B------:R3:W4:Y:S01]  /*23420*/  LDL.S16 R89, [R1+0x1a0] ;  /* 0x0001a00001597983 */ /* 0x0007220000100600 */
[----:B------:R-:W-:Y:S03]  /*23430*/  ISETP.LE.U32.AND P1, PT, R46, UR23, PT ;  /* 0x000000172e007c0c */ /* 0x000fe6000bf23070 */
[----:B------:R3:W3:Y:S04]  /*23440*/  LDL.S16 R105, [R1+0x1cc] ;  /* 0x0001cc0001697983 */ /* 0x0006e80000100600 */
[----:B------:R2:W3:Y:S04]  /*23450*/  LDL.S16 R104, [R1+0x1c0] ;  /* 0x0001c00001687983 */ /* 0x0004e80000100600 */
[----:B------:R2:W3:Y:S04]  /*23460*/  LDL.S16 R95, [R1+0x1bc] ;  /* 0x0001bc00015f7983 */ /* 0x0004e80000100600 */
[----:B------:R-:W3:Y:S04]  /*23470*/  LDL.64 R170, [R1+0xb8] ;  /* 0x0000b80001aa7983 */ /* 0x000ee80000100a00 */
[----:B------:R-:W-:Y:S01]  /*23480*/  STG.E.U16 desc[UR32][R180.64+0x32], R45 ;  /* 0x0000322db4007986 */ /* 0x000fe2000c101520 */
[----:B-1----:R-:W-:Y:S01]  /*23490*/  MUFU.EX2 R70, R96 ;  /* 0x0000006000467308 */ /* 0x002fe20000000800 */
[----:B--2---:R-:W-:Y:S01]  /*234a0*/  LOP3.LUT R46, R167, UR10, RZ, 0x3c, !PT ;  /* 0x0000000aa72e7c12 */ /* 0x004fe2000f8e3cff */
[----:B------:R-:W-:Y:S04]  /*234b0*/  UIADD3 UR10, UR11, 0x2, URZ ;  /* 0x000000020b0a7890 */ /* 0x000fe8000fffe03f */
[----:B------:R-:W-:Y:S04]  /*234c0*/  IMAD.WIDE.U32 R78, R46, -0x326172a9, RZ ;  /* 0xcd9e8d572e4e7825 */ /* 0x000fe800078e00ff */
[----:B------:R-:W-:Y:S01]  /*234d0*/  FADD.FTZ R46, R64, R51 ;  /* 0x00000033402e7221 */ /* 0x000fe20000010000 */
[----:B------:R-:W-:Y:S01]  /*234e0*/  ULOP3.LUT UR10, UR10, UR35, URZ, 0x3c, !UPT ;  /* 0x000000230a0a7292 */ /* 0x000fe2000f8e3c3f */
[----:B------:R-:W-:Y:S02]  /*234f0*/  F2FP.F16.F32.PACK_AB R51, R66, R68 ;  /* 0x000000444233723e */ /* 0x000fe400000000ff */
[----:B------:R-:W-:Y:S01]  /*23500*/  LOP3.LUT R60, R79, UR21, R168, 0x96, !PT ;  /* 0x000000154f3c7c12 */ /* 0x000fe2000f8e96a8 */
[----:B------:R-:W-:Y:S01]  /*23510*/  FADD.FTZ R46, R57, R46 ;  /* 0x0000002e392e7221 */ /* 0x000fe20000010000 */
[----:B------:R-:W-:Y:S02]  /*23520*/  LOP3.LUT R62, R189, UR19, R78, 0x96, !PT ;  /* 0x00000013bd3e7c12 */ /* 0x000fe4000f8e964e */
[----:B------:R-:W-:Y:S01]  /*23530*/  PRMT R57, R58, 0x7632, R57 ;  /* 0x000076323a397816 */ /* 0x000fe20000000039 */
[----:B------:R-:W-:Y:S04]  /*23540*/  IMAD.WIDE.U32 R60, R60, -0x2daee0ad, RZ ;  /* 0xd2511f533c3c7825 */ /* 0x000fe800078e00ff */
[----:B------:R-:W-:Y:S01]  /*23550*/  FADD.FTZ R67, R67, R46 ;  /* 0x0000002e43437221 */ /* 0x000fe20000010000 */
[----:B------:R-:W-:Y:S01]  /*23560*/  PRMT R91, R58, 0x5410, R57 ;  /* 0x000054103a5b7816 */ /* 0x000fe20000000039 */
[----:B------:R-:W-:Y:S01]  /*23570*/  IMAD.WIDE.U32 R62, R62, -0x2daee0ad, RZ ;  /* 0xd2511f533e3e7825 */ /* 0x000fe200078e00ff */
[----:B------:R-:W-:Y:S03]  /*23580*/  LOP3.LUT R64, R61, UR18, R158, 0x96, !PT ;  /* 0x000000123d407c12 */ /* 0x000fe6000f8e969e */
[----:B------:R-:W-:Y:S01]  /*23590*/  FADD.FTZ R46, R68, R53 ;  /* 0x00000035442e7221 */ /* 0x000fe20000010000 */
[----:B------:R-:W-:Y:S01]  /*235a0*/  LOP3.LUT R63, R63, UR16, R60, 0x96, !PT ;  /* 0x000000103f3f7c12 */ /* 0x000fe2000f8e963c */
[----:B------:R-:W-:Y:S04]  /*235b0*/  IMAD.WIDE.U32 R64, R64, -0x326172a9, RZ ;  /* 0xcd9e8d5740407825 */ /* 0x000fe800078e00ff */
[----:B------:R-:W-:Y:S01]  /*235c0*/  FADD.FTZ R66, R66, R46 ;  /* 0x0000002e42427221 */ /* 0x000fe20000010000 */
[----:B------:R-:W1:Y:S01]  /*235d0*/  MUFU.EX2 R68, R84 ;  /* 0x0000005400447308 */ /* 0x000e620000000800 */
[----:B------:R-:W-:Y:S05]  /*235e0*/  LOP3.LUT R60, R65, UR17, R188, 0x96, !PT ;  /* 0x00000011413c7c12 */ /* 0x000fea000f8e96bc */
[----:B------:R-:W-:Y:S04]  /*235f0*/  IMAD.WIDE.U32 R60, R60, -0x2daee0ad, RZ ;  /* 0xd2511f533c3c7825 */ /* 0x000fe800078e00ff */
[----:B------:R-:W2:Y:S01]  /*23600*/  MUFU.EX2 R65, R200 ;  /* 0x000000c800417308 */ /* 0x000ea20000000800 */
[----:B------:R-:W-:Y:S01]  /*23610*/  LOP3.LUT R46, R61, UR14, R62, 0x96, !PT ;  /* 0x0000000e3d2e7c12 */ /* 0x000fe2000f8e963e */
[----:B------:R-:W-:Y:S08]  /*23620*/  IMAD.WIDE.U32 R62, R63, -0x326172a9, RZ ;  /* 0xcd9e8d573f3e7825 */ /* 0x000ff000078e00ff */
[----:B------:R-:W-:Y:S01]  /*23630*/  MUFU.EX2 R61, R82 ;  /* 0x00000052003d7308 */ /* 0x000fe20000000800 */
[----:B------:R-:W-:Y:S01]  /*23640*/  IMAD.WIDE.U32 R140, R46, -0x326172a9, RZ ;  /* 0xcd9e8d572e8c7825 */ /* 0x000fe200078e00ff */
[----:B------:R-:W-:Y:S03]  /*23650*/  LOP3.LUT R64, R63, UR15, R64, 0x96, !PT ;  /* 0x0000000f3f407c12 */ /* 0x000fe6000f8e9640 */
[----:B-1----:R-:W-:Y:S01]  /*23660*/  FADD.FTZ R46, R68, R55 ;  /* 0x00000037442e7221 */ /* 0x002fe20000010000 */
[----:B------:R-:W-:Y:S01]  /*23670*/  LOP3.LUT R86, R141, UR13, R62, 0x96, !PT ;  /* 0x0000000d8d567c12 */ /* 0x000fe2000f8e963e */
[----:B------:R-:W-:Y:S03]  /*23680*/  IMAD.WIDE.U32 R144, R64, -0x2daee0ad, RZ ;  /* 0xd2511f5340907825 */ /* 0x000fe600078e00ff */
[----:B------:R-:W1:Y:S01]  /*23690*/  MUFU.EX2 R53, R201 ;  /* 0x000000c900357308 */ /* 0x000e620000000800 */
[----:B--2---:R-:W-:Y:S01]  /*236a0*/  FADD.FTZ R48, R65, R59 ;  /* 0x0000003b41307221 */ /* 0x004fe20000010000 */
[----:B------:R-:W-:Y:S01]  /*236b0*/  IMAD.U32 R141, RZ, RZ, UR23 ;  /* 0x00000017ff8d7e24 */ /* 0x000fe2000f8e00ff */
[----:B------:R-:W-:Y:S07]  /*236c0*/  LOP3.LUT R88, R145, UR12, R60, 0x96, !PT ;  /* 0x0000000c91587c12 */ /* 0x000fee000f8e963c */
[----:B------:R-:W2:Y:S10]  /*236d0*/  MUFU.EX2 R63, R71 ;  /* 0x00000047003f7308 */ /* 0x000eb40000000800 */
[----:B------:R-:W-:Y:S01]  /*236e0*/  MUFU.EX2 R71, R100 ;  /* 0x0000006400477308 */ /* 0x000fe20000000800 */
[C---:B-1----:R-:W-:Y:S01]  /*236f0*/  F2FP.F16.F32.PACK_AB R55, R53.reuse, R65 ;  /* 0x000000413537723e */ /* 0x042fe200000000ff */
[----:B------:R-:W-:Y:S01]  /*23700*/  FADD.FTZ R62, R53, R48 ;  /* 0x00000030353e7221 */ /* 0x000fe20000010000 */
[C---:B------:R-:W-:Y:S01]  /*23710*/  F2FP.F16.F32.PACK_AB R53, R70.reuse, R68 ;  /* 0x000000444635723e */ /* 0x040fe200000000ff */
[----:B------:R-:W-:Y:S06]  /*23720*/  FADD.FTZ R70, R70, R46 ;  /* 0x0000002e46467221 */ /* 0x000fec0000010000 */
[----:B------:R-:W1:Y:S01]  /*23730*/  MUFU.EX2 R68, R72 ;  /* 0x0000004800447308 */ /* 0x000e620000000800 */
[----:B----4-:R-:W-:Y:S02]  /*23740*/  @!P2 HADD2 R89, -R58.H0_H0, -RZ.H0_H0 ;  /* 0xa00000ff3a59a230 */ /* 0x010fe40000000900 */
[----:B---3--:R-:W-:Y:S03]  /*23750*/  @!P5 HADD2 R105, -R57.H0_H0, -RZ.H0_H0 ;  /* 0xa00000ff3969d230 */ /* 0x008fe60000000900 */
[----:B------:R-:W-:Y:S01]  /*23760*/  PRMT R60, R89, 0x7610, R60 ;  /* 0x00007610593c7816 */ /* 0x000fe2000000003c */
[----:B------:R3:W-:Y:S03]  /*23770*/  @!P2 STL.S16 [R1+0x1a0], R89 ;  /* 0x0001a0590100a387 */ /* 0x0007e60000100600 */
[----:B------:R-:W-:Y:S01]  /*23780*/  MUFU.EX2 R72, R112 ;  /* 0x0000007000487308 */ /* 0x000fe20000000800 */
[----:B------:R-:W-:Y:S01]  /*23790*/  @!P3 HADD2 R104, -R49.H0_H0, -RZ.H0_H0 ;  /* 0xa00000ff3168b230 */ /* 0x000fe20000000900 */
[----:B------:R-:W-:Y:S01]  /*237a0*/  @!P2 PRMT R58, R60, 0x5410, RZ ;  /* 0x000054103c3aa816 */ /* 0x000fe200000000ff */
[----:B------:R-:W-:Y:S01]  /*237b0*/  FADD.FTZ R60, R61, R67 ;  /* 0x000000433d3c7221 */ /* 0x000fe20000010000 */
[----:B------:R-:W4:Y:S02]  /*237c0*/  LDL.64 R164, [R1+0x70] ;  /* 0x0000700001a47983 */ /* 0x000f240000100a00 */
[----:B------:R-:W-:Y:S02]  /*237d0*/  PRMT R64, R104, 0x7610, R64 ;  /* 0x0000761068407816 */ /* 0x000fe40000000040 */
[----:B------:R1:W-:Y:S04]  /*237e0*/  @!P5 STL.S16 [R1+0x1cc], R105 ;  /* 0x0001cc690100d387 */ /* 0x0003e80000100600 */
[----:B------:R1:W-:Y:S04]  /*237f0*/  @!P3 STL.S16 [R1+0x1c0], R104 ;  /* 0x0001c0680100b387 */ /* 0x0003e80000100600 */
[----:B------:R-:W-:Y:S01]  /*23800*/  STG.E.U16 desc[UR32][R182.64+0x30], R58 ;  /* 0x0000303ab6007986 */ /* 0x000fe2000c101520 */
[----:B---3--:R-:W-:Y:S05]  /*23810*/  IMAD.WIDE.U32 R88, R88, -0x326172a9, RZ ;  /* 0xcd9e8d5758587825 */ /* 0x008fea00078e00ff */
[----:B------:R-:W-:Y:S02]  /*23820*/  LOP3.LUT R59, R89, UR36, R140, 0x96, !PT ;  /* 0x00000024593b7c12 */ /* 0x000fe4000f8e968c */
[----:B------:R-:W-:Y:S02]  /*23830*/  LOP3.LUT R3, R88, 0xffff, RZ, 0xc0, !PT ;  /* 0x0000ffff58037812 */ /* 0x000fe400078ec0ff */
[C---:B------:R-:W-:Y:S02]  /*23840*/  LOP3.LUT R48, R59.reuse, 0xffff, RZ, 0xc0, !PT ;  /* 0x0000ffff3b307812 */ /* 0x040fe400078ec0ff */
[----:B------:R-:W-:Y:S02]  /*23850*/  LOP3.LUT R46, R59, 0xff, RZ, 0xc0, !PT ;  /* 0x000000ff3b2e7812 */ /* 0x000fe400078ec0ff */
[----:B------:R-:W-:Y:S02]  /*23860*/  SHF.R.U32.HI R48, RZ, 0x8, R48 ;  /* 0x00000008ff307819 */ /* 0x000fe40000011630 */
[----:B------:R-:W-:Y:S02]  /*23870*/  ISETP.LE.U32.AND P2, PT, R46, UR23, PT ;  /* 0x000000172e007c0c */ /* 0x000fe4000bf43070 */
[C---:B------:R-:W-:Y:S01]  /*23880*/  F2FP.F16.F32.PACK_AB R46, R69.reuse, R61 ;  /* 0x0000003d452e723e */ /* 0x040fe200000000ff */
[----:B------:R-:W-:Y:S01]  /*23890*/  FADD.FTZ R69, R69, R60 ;  /* 0x0000003c45457221 */ /* 0x000fe20000010000 */
[----:B------:R-:W-:Y:S02]  /*238a0*/  LOP3.LUT R60, R48, 0xffff, RZ, 0xc0, !PT ;  /* 0x0000ffff303c7812 */ /* 0x000fe400078ec0ff */
[----:B------:R-:W-:Y:S02]  /*238b0*/  PRMT R48, R49, 0x7632, R48 ;  /* 0x0000763231307816 */ /* 0x000fe40000000030 */
[----:B------:R-:W-:Y:S02]  /*238c0*/  PRMT R61, R105, 0x7610, R61 ;  /* 0x00007610693d7816 */ /* 0x000fe4000000003d */
[----:B------:R-:W-:Y:S01]  /*238d0*/  PRMT R96, R49, 0x5410, R48 ;  /* 0x0000541031607816 */ /* 0x000fe20000000030 */
[----:B------:R-:W-:Y:S01]  /*238e0*/  @!P6 HADD2 R95, -R48.H0_H0, -RZ.H0_H0 ;  /* 0xa00000ff305fe230 */ /* 0x000fe20000000900 */
[----:B------:R-:W-:Y:S01]  /*238f0*/  @!P5 PRMT R57, R61, 0x5410, RZ ;  /* 0x000054103d39d816 */ /* 0x000fe200000000ff */
[--C-:B--2---:R-:W-:Y:S01]  /*23900*/  FADD.FTZ R61, R63, R66.reuse ;  /* 0x000000423f3d7221 */ /* 0x104fe20000010000 */
[----:B-1----:R-:W-:Y:S02]  /*23910*/  F2FP.F16.F32.PACK_AB R63, R68, R63 ;  /* 0x0000003f443f723e */ /* 0x002fe400000000ff */
[----:B------:R-:W-:Y:S01]  /*23920*/  PRMT R66, R95, 0x7610, R66 ;  /* 0x000076105f427816 */ /* 0x000fe20000000042 */
[----:B------:R1:W-:Y:S01]  /*23930*/  @!P6 STL.S16 [R1+0x1bc], R95 ;  /* 0x0001bc5f0100e387 */ /* 0x0003e20000100600 */
[----:B------:R-:W-:Y:S01]  /*23940*/  ISETP.LE.U32.AND P5, PT, R60, UR23, PT ;  /* 0x000000173c007c0c */ /* 0x000fe2000bfa3070 */
[----:B------:R-:W-:Y:S01]  /*23950*/  FADD.FTZ R68, R68, R61 ;  /* 0x0000003d44447221 */ /* 0x000fe20000010000 */
[----:B------:R-:W-:Y:S01]  /*23960*/  LOP3.LUT R61, R79, UR21, R170, 0x96, !PT ;  /* 0x000000154f3d7c12 */ /* 0x000fe2000f8e96aa */
[----:B------:R2:W3:Y:S01]  /*23970*/  LDL.S16 R105, [R1+0x21c] ;  /* 0x00021c0001697983 */ /* 0x0004e20000100600 */
[--C-:B------:R-:W-:Y:S02]  /*23980*/  SHF.R.U32.HI R60, RZ, 0x18, R59.reuse ;  /* 0x00000018ff3c7819 */ /* 0x100fe4000001163b */
[----:B------:R-:W-:Y:S01]  /*23990*/  SHF.R.U32.HI R59, RZ, 0x10, R59 ;  /* 0x00000010ff3b7819 */ /* 0x000fe2000001163b */
[----:B------:R2:W2:Y:S01]  /*239a0*/  LDL.S16 R79, [R1+0x204] ;  /* 0x00020400014f7983 */ /* 0x0004a20000100600 */
[----:B------:R-:W-:Y:S01]  /*239b0*/  @!P3 PRMT R49, R64, 0x5410, RZ ;  /* 0x000054104031b816 */ /* 0x000fe200000000ff */
[----:B------:R-:W-:Y:S01]  /*239c0*/  IMAD.WIDE.U32 R64, R61, -0x2daee0ad, RZ ;  /* 0xd2511f533d407825 */ /* 0x000fe200078e00ff */
[----:B------:R-:W-:Y:S01]  /*239d0*/  ISETP.LE.U32.AND P3, PT, R60, UR23, PT ;  /* 0x000000173c007c0c */ /* 0x000fe2000bf63070 */
[----:B------:R2:W2:Y:S01]  /*239e0*/  LDL.S16 R104, [R1+0x1f0] ;  /* 0x0001f00001687983 */ /* 0x0004a20000100600 */
[----:B------:R-:W-:Y:S02]  /*239f0*/  LOP3.LUT R60, R59, 0xff, RZ, 0xc0, !PT ;  /* 0x000000ff3b3c7812 */ /* 0x000fe400078ec0ff */
[----:B------:R-:W-:Y:S01]  /*23a00*/  LOP3.LUT R59, R191, UR19, R78, 0x96, !PT ;  /* 0x00000013bf3b7c12 */ /* 0x000fe2000f8e964e */
[----:B------:R2:W2:Y:S01]  /*23a10*/  LDL.S16 R82, [R1+0x1ec] ;  /* 0x0001ec0001527983 */ /* 0x0004a20000100600 */
[----:B------:R-:W-:Y:S01]  /*23a20*/  @!P6 PRMT R48, R66, 0x5410, RZ ;  /* 0x000054104230e816 */ /* 0x000fe200000000ff */
[----:B------:R-:W4:Y:S01]  /*23a30*/  MUFU.EX2 R78, R101 ;  /* 0x00000065004e7308 */ /* 0x000f220000000800 */
[----:B------:R-:W-:Y:S01]  /*23a40*/  ISETP.LE.U32.AND P6, PT, R60, UR23, PT ;  /* 0x000000173c007c0c */ /* 0x000fe2000bfc3070 */
[----:B------:R-:W-:Y:S01]  /*23a50*/  IMAD.WIDE.U32 R66, R59, -0x2daee0ad, RZ ;  /* 0xd2511f533b427825 */ /* 0x000fe200078e00ff */
[----:B------:R-:W-:Y:S01]  /*23a60*/  SHF.R.U32.HI R3, RZ, 0x8, R3 ;  /* 0x00000008ff037819 */ /* 0x000fe20000011603 */
[----:B------:R-:W-:Y:S03]  /*23a70*/  STG.E.U16 desc[UR32][R182.64+0x32], R57 ;  /* 0x00003239b6007986 */ /* 0x000fe6000c101520 */
[----:B------:R-:W-:Y:S01]  /*23a80*/  LOP3.LUT R59, R67, UR16, R64, 0x96, !PT ;  /* 0x00000010433b7c12 */ /* 0x000fe2000f8e9640 */
[----:B-1----:R1:W2:Y:S01]  /*23a90*/  LDL.S16 R95, [R1+0x1b8] ;  /* 0x0001b800015f7983 */ /* 0x0022a20000100600 */
[----:B------:R-:W-:Y:S03]  /*23aa0*/  LOP3.LUT R3, R3, 0xffff, RZ, 0xc0, !PT ;  /* 0x0000ffff03037812 */ /* 0x000fe600078ec0ff */
[----:B------:R-:W-:Y:S04]  /*23ab0*/  STG.E.U16 desc[UR32][R186.64+0x2e], R49 ;  /* 0x00002e31ba007986 */ /* 0x000fe8000c101520 */
[----:B------:R-:W-:Y:S01]  /*23ac0*/  STG.E.U16 desc[UR32][R186.64+0x30], R48 ;  /* 0x00003030ba007986 */ /* 0x000fe2000c101520 */
[----:B----4-:R-:W-:Y:S05]  /*23ad0*/  LOP3.LUT R54, R65, UR18, R164, 0x96, !PT ;  /* 0x0000001241367c12 */ /* 0x010fea000f8e96a4 */
[----:B------:R-:W-:Y:S02]  /*23ae0*/  IMAD.WIDE.U32 R64, R54, -0x326172a9, RZ ;  /* 0xcd9e8d5736407825 */ /* 0x000fe400078e00ff */
[----:B------:R-:W-:Y:S03]  /*23af0*/  MUFU.EX2 R54, R206 ;  /* 0x000000ce00367308 */ /* 0x000fe60000000800 */
[----:B------:R-:W-:Y:S05]  /*23b00*/  LOP3.LUT R60, R65, UR17, R190, 0x96, !PT ;  /* 0x00000011413c7c12 */ /* 0x000fea000f8e96be */
[----:B------:R-:W-:Y:S02]  /*23b10*/  IMAD.WIDE.U32 R60, R60, -0x2daee0ad, RZ ;  /* 0xd2511f533c3c7825 */ /* 0x000fe400078e00ff */
[----:B------:R-:W4:Y:S03]  /*23b20*/  MUFU.EX2 R65, R207 ;  /* 0x000000cf00417308 */ /* 0x000f260000000800 */
[----:B------:R-:W-:Y:S01]  /*23b30*/  LOP3.LUT R52, R61, UR14, R66, 0x96, !PT ;  /* 0x0000000e3d347c12 */ /* 0x000fe2000f8e9642 */
[----:B------:R-:W-:Y:S06]  /*23b40*/  IMAD.WIDE.U32 R66, R59, -0x326172a9, RZ ;  /* 0xcd9e8d573b427825 */ /* 0x000fec00078e00ff */
[----:B------:R-:W1:Y:S01]  /*23b50*/  MUFU.EX2 R59, R99 ;  /* 0x00000063003b7308 */ /* 0x000e620000000800 */
[----:B------:R-:W-:Y:S01]  /*23b60*/  IMAD.WIDE.U32 R200, R52, -0x326172a9, RZ ;  /* 0xcd9e8d5734c87825 */ /* 0x000fe200078e00ff */
[----:B------:R-:W-:Y:S02]  /*23b70*/  LOP3.LUT R50, R67, UR15, R64, 0x96, !PT ;  /* 0x0000000f43327c12 */ /* 0x000fe4000f8e9640 */
[----:B------:R-:W-:Y:S01]  /*23b80*/  F2FP.F16.F32.PACK_AB R64, R72, R78 ;  /* 0x0000004e4840723e */ /* 0x000fe200000000ff */
[----:B------:R-:W-:Y:S01]  /*23b90*/  FADD.FTZ R52, R78, R70 ;  /* 0x000000464e347221 */ /* 0x000fe20000010000 */
[----:B------:R-:W-:Y:S01]  /*23ba0*/  LOP3.LUT R122, R201, UR13, R66, 0x96, !PT ;  /* 0x0000000dc97a7c12 */ /* 0x000fe2000f8e9642 */
[----:B------:R-:W-:Y:S01]  /*23bb0*/  IMAD.WIDE.U32 R244, R50, -0x2daee0ad, RZ ;  /* 0xd2511f5332f47825 */ /* 0x000fe200078e00ff */
[----:B------:R-:W-:Y:S02]  /*23bc0*/  PRMT R50, R51, 0x7632, R50 ;  /* 0x0000763233327816 */ /* 0x000fe40000000032 */
[----:B------:R-:W3:Y:S01]  /*23bd0*/  MUFU.EX2 R61, R87 ;  /* 0x00000057003d7308 */ /* 0x000ee20000000800 */
[----:B----4-:R-:W-:Y:S01]  /*23be0*/  F2FP.F16.F32.PACK_AB R67, R65, R54 ;  /* 0x000000364143723e */ /* 0x010fe200000000ff */
[----:B------:R-:W-:Y:S01]  /*23bf0*/  FADD.FTZ R47, R54, R62 ;  /* 0x0000003e362f7221 */ /* 0x000fe20000010000 */
[----:B------:R-:W-:Y:S01]  /*23c00*/  LOP3.LUT R130, R245, UR12, R60, 0x96, !PT ;  /* 0x0000000cf5827c12 */ /* 0x000fe2000f8e963c */
[----:B------:R-:W-:Y:S01]  /*23c10*/  FADD.FTZ R62, R72, R52 ;  /* 0x00000034483e7221 */ /* 0x000fe20000010000 */
[----:B------:R-:W-:Y:S01]  /*23c20*/  PRMT R37, R64, 0x7632, R37 ;  /* 0x0000763240257816 */ /* 0x000fe20000000025 */
[----:B------:R-:W-:Y:S01]  /*23c30*/  FADD.FTZ R60, R65, R47 ;  /* 0x0000002f413c7221 */ /* 0x000fe20000010000 */
[----:B------:R-:W-:Y:S03]  /*23c40*/  LOP3.LUT R201, R116, 0xff, RZ, 0xc0, !PT ;  /* 0x000000ff74c97812 */ /* 0x000fe600078ec0ff */
[----:B------:R-:W4:Y:S01]  /*23c50*/  MUFU.EX2 R66, R98 ;  /* 0x0000006200427308 */ /* 0x000f220000000800 */
[----:B-1----:R-:W-:Y:S01]  /*23c60*/  FADD.FTZ R54, R59, R69 ;  /* 0x000000453b367221 */ /* 0x002fe20000010000 */
[----:B------:R-:W-:Y:S01]  /*23c70*/  F2FP.F16.F32.PACK_AB R59, R71, R59 ;  /* 0x0000003b473b723e */ /* 0x000fe200000000ff */
[----:B------:R-:W-:Y:S03]  /*23c80*/  IMAD.WIDE.U32 R130, R130, -0x326172a9, RZ ;  /* 0xcd9e8d5782827825 */ /* 0x000fe600078e00ff */
[----:B------:R-:W-:Y:S01]  /*23c90*/  PRMT R42, R59, 0x7632, R42 ;  /* 0x000076323b2a7816 */ /* 0x000fe2000000002a */
[----:B------:R-:W-:Y:S01]  /*23ca0*/  FADD.FTZ R65, R71, R54 ;  /* 0x0000003647417221 */ /* 0x000fe20000010000 */
[----:B------:R-:W-:Y:S01]  /*23cb0*/  LOP3.LUT R47, R131, UR36, R200, 0x96, !PT ;  /* 0x00000024832f7c12 */ /* 0x000fe2000f8e96c8 */
[----:B---3--:R-:W-:Y:S01]  /*23cc0*/  FADD.FTZ R54, R61, R68 ;  /* 0x000000443d367221 */ /* 0x008fe20000010000 */
[----:B------:R-:W-:Y:S03]  /*23cd0*/  IMAD.WIDE.U32 R122, R122, -0x2daee0ad, RZ ;  /* 0xd2511f537a7a7825 */ /* 0x000fe600078e00ff */
[----:B------:R-:W-:Y:S02]  /*23ce0*/  LOP3.LUT R52, R47, 0xff, RZ, 0xc0, !PT ;  /* 0x000000ff2f347812 */ /* 0x000fe400078ec0ff */
[----:B------:R-:W-:Y:S01]  /*23cf0*/  SHF.R.U32.HI R38, RZ, 0x18, R47 ;  /* 0x00000018ff267819 */ /* 0x000fe2000001162f */
[----:B------:R-:W-:Y:S01]  /*23d00*/  @!P2 HADD2 R105, -R55.H0_H0, -RZ.H0_H0 ;  /* 0xa00000ff3769a230 */ /* 0x000fe20000000900 */
[C---:B----4-:R-:W-:Y:S01]  /*23d10*/  F2FP.F16.F32.PACK_AB R61, R66.reuse, R61 ;  /* 0x0000003d423d723e */ /* 0x050fe200000000ff */
[--C-:B------:R-:W-:Y:S01]  /*23d20*/  FADD.FTZ R69, R66, R54.reuse ;  /* 0x0000003642457221 */ /* 0x100fe20000010000 */
[----:B------:R-:W-:Y:S01]  /*23d30*/  PRMT R54, R55, 0x7632, R54 ;  /* 0x0000763237367816 */ /* 0x000fe20000000036 */
[----:B--2---:R-:W-:Y:S01]  /*23d40*/  @!P1 HADD2 R79, -R50.H0_H0, -RZ.H0_H0 ;  /* 0xa00000ff324f9230 */ /* 0x004fe20000000900 */
[----:B------:R-:W-:Y:S02]  /*23d50*/  PRMT R68, R105, 0x7610, R68 ;  /* 0x0000761069447816 */ /* 0x000fe40000000044 */
[----:B------:R-:W-:Y:S01]  /*23d60*/  PRMT R100, R55, 0x5410, R54 ;  /* 0x0000541037647816 */ /* 0x000fe20000000036 */
[----:B------:R-:W-:Y:S01]  /*23d70*/  @!P5 HADD2 R104, -R54.H0_H0, -RZ.H0_H0 ;  /* 0xa00000ff3668d230 */ /* 0x000fe20000000900 */
[----:B------:R-:W-:Y:S02]  /*23d80*/  PRMT R70, R79, 0x7610, R70 ;  /* 0x000076104f467816 */ /* 0x000fe40000000046 */
[----:B------:R-:W-:Y:S01]  /*23d90*/  @!P2 PRMT R55, R68, 0x5410, RZ ;  /* 0x000054104437a816 */ /* 0x000fe200000000ff */
[----:B------:R-:W-:Y:S01]  /*23da0*/  @!P6 HADD2 R82, -R53.H0_H0, -RZ.H0_H0 ;  /* 0xa00000ff3552e230 */ /* 0x000fe20000000900 */
[----:B------:R-:W-:Y:S01]  /*23db0*/  PRMT R71, R104, 0x7610, R71 ;  /* 0x0000761068477816 */ /* 0x000fe20000000047 */
[----:B------:R1:W-:Y:S03]  /*23dc0*/  MUFU.EX2 R68, R211 ;  /* 0x000000d300447308 */ /* 0x0003e60000000800 */
[----:B------:R-:W-:Y:S02]  /*23dd0*/  PRMT R66, R82, 0x7610, R66 ;  /* 0x0000761052427816 */ /* 0x000fe40000000042 */
[----:B------:R-:W-:Y:S01]  /*23de0*/  @!P5 PRMT R54, R71, 0x5410, RZ ;  /* 0x000054104736d816 */ /* 0x000fe200000000ff */
[----:B------:R-:W-:Y:S04]  /*23df0*/  @!P4 HADD2 R95, -R51.H0_H0, -RZ.H0_H0 ;  /* 0xa00000ff335fc230 */ /* 0x000fe80000000900 */
[----:B------:R-:W-:Y:S01]  /*23e00*/  MUFU.EX2 R71, R208 ;  /* 0x000000d000477308 */ /* 0x000fe20000000800 */
[----:B------:R-:W-:Y:S01]  /*23e10*/  PRMT R81, R95, 0x7610, R81 ;  /* 0x000076105f517816 */ /* 0x000fe20000000051 */
[----:B------:R2:W-:Y:S01]  /*23e20*/  @!P4 STL.S16 [R1+0x1b8], R95 ;  /* 0x0001b85f0100c387 */ /* 0x0005e20000100600 */
[----:B-1----:R-:W-:Y:S02]  /*23e30*/  SHF.R.U32.HI R211, RZ, 0x18, R122 ;  /* 0x00000018ffd37819 */ /* 0x002fe4000001167a */
[----:B--2---:R-:W-:Y:S02]  /*23e40*/  PRMT R95, R51, 0x5410, R50 ;  /* 0x00005410335f7816 */ /* 0x004fe40000000032 */
[----:B------:R-:W-:Y:S02]  /*23e50*/  @!P4 PRMT R51, R81, 0x5410, RZ ;  /* 0x000054105133c816 */ /* 0x000fe400000000ff */
[----:B------:R-:W-:Y:S01]  /*23e60*/  ISETP.LE.U32.AND P4, PT, R52, UR23, PT ;  /* 0x0000001734007c0c */ /* 0x000fe2000bf83070 */
[----:B------:R2:W3:Y:S01]  /*23e70*/  LDL.S16 R81, [R1+0x1c8] ;  /* 0x0001c80001517983 */ /* 0x0004e20000100600 */
[----:B------:R-:W-:Y:S02]  /*23e80*/  LOP3.LUT R52, R47, 0xffff, RZ, 0xc0, !PT ;  /* 0x0000ffff2f347812 */ /* 0x000fe400078ec0ff */
[----:B------:R-:W-:Y:S01]  /*23e90*/  @!P1 PRMT R50, R70, 0x5410, RZ ;  /* 0x0000541046329816 */ /* 0x000fe200000000ff */
[----:B------:R1:W-:Y:S01]  /*23ea0*/  @!P1 STL.S16 [R1+0x204], R79 ;  /* 0x0002044f01009387 */ /* 0x0003e20000100600 */
[----:B------:R-:W-:Y:S01]  /*23eb0*/  SHF.R.U32.HI R52, RZ, 0x8, R52 ;  /* 0x00000008ff347819 */ /* 0x000fe20000011634 */
[----:B------:R4:W2:Y:S01]  /*23ec0*/  MUFU.EX2 R70, R210 ;  /* 0x000000d200467308 */ /* 0x0008a20000000800 */
[----:B------:R-:W-:Y:S01]  /*23ed0*/  SHF.R.U32.HI R47, RZ, 0x10, R47 ;  /* 0x00000010ff2f7819 */ /* 0x000fe2000001162f */
[----:B------:R2:W-:Y:S01]  /*23ee0*/  STG.E.U16 desc[UR32][R184.64+0x30], R51 ;  /* 0x00003033b8007986 */ /* 0x0005e2000c101520 */
[----:B------:R-:W-:Y:S02]  /*23ef0*/  LOP3.LUT R52, R52, 0xffff, RZ, 0xc0, !PT ;  /* 0x0000ffff34347812 */ /* 0x000fe400078ec0ff */
[----:B------:R-:W-:Y:S01]  /*23f00*/  LOP3.LUT R36, R47, 0xff, RZ, 0xc0, !PT ;  /* 0x000000ff2f247812 */ /* 0x000fe200078ec0ff */
[----:B------:R-:W-:Y:S01]  /*23f10*/  STG.E.U16 desc[UR32][R184.64+0x32], R50 ;  /* 0x00003232b8007986 */ /* 0x000fe2000c101520 */
[----:B------:R-:W-:Y:S02]  /*23f20*/  ISETP.LE.U32.AND P1, PT, R52, UR23, PT ;  /* 0x0000001734007c0c */ /* 0x000fe4000bf23070 */
[C---:B------:R-:W-:Y:S01]  /*23f30*/  PRMT R52, R53.reuse, 0x7632, R52 ;  /* 0x0000763235347816 */ /* 0x040fe20000000034 */
[----:B------:R-:W-:Y:S03]  /*23f40*/  STG.E.U16 desc[UR32][R180.64+0x40], R55 ;  /* 0x00004037b4007986 */ /* 0x000fe6000c101520 */
[----:B------:R-:W-:Y:S01]  /*23f50*/  PRMT R99, R53, 0x5410, R52 ;  /* 0x0000541035637816 */ /* 0x000fe20000000034 */
[----:B------:R-:W-:Y:S01]  /*23f60*/  STG.E.U16 desc[UR32][R180.64+0x42], R54 ;  /* 0x00004236b4007986 */ /* 0x000fe2000c101520 */
[----:B------:R-:W-:Y:S02]  /*23f70*/  @!P6 PRMT R53, R66, 0x5410, RZ ;  /* 0x000054104235e816 */ /* 0x000fe400000000ff */
[----:B----4-:R-:W-:Y:S01]  /*23f80*/  SHF.R.U32.HI R210, RZ, 0x10, R122 ;  /* 0x00000010ffd27819 */ /* 0x010fe2000001167a */
[----:B------:R4:W3:Y:S02]  /*23f90*/  MUFU.EX2 R66, R209 ;  /* 0x000000d100427308 */ /* 0x0008e40000000800 */
[----:B------:R-:W-:Y:S04]  /*23fa0*/  STG.E.U16 desc[UR32][R182.64+0x40], R53 ;  /* 0x00004035b6007986 */ /* 0x000fe8000c101520 */
[----:B-1----:R1:W3:Y:S04]  /*23fb0*/  LDL.S16 R79, [R1+0x1b4] ;  /* 0x0001b400014f7983 */ /* 0x0022e80000100600 */
[----:B------:R-:W-:Y:S01]  /*23fc0*/  @!P2 STL.S16 [R1+0x21c], R105 ;  /* 0x00021c690100a387 */ /* 0x000fe20000100600 */
[----:B------:R-:W-:Y:S01]  /*23fd0*/  ISETP.LE.U32.AND P2, PT, R38, UR23, PT ;  /* 0x0000001726007c0c */ /* 0x000fe2000bf43070 */
[----:B--2---:R-:W-:Y:S01]  /*23fe0*/  MUFU.EX2 R51, R173 ;  /* 0x000000ad00337308 */ /* 0x004fe20000000800 */
[----:B------:R-:W-:Y:S01]  /*23ff0*/  LOP3.LUT R38, R88, 0xff, RZ, 0xc0, !PT ;  /* 0x000000ff58267812 */ /* 0x000fe200078ec0ff */
[----:B------:R1:W2:Y:S01]  /*24000*/  LDL.S16 R40, [R1+0x1b0] ;  /* 0x0001b00001287983 */ /* 0x0002a20000100600 */
[----:B----4-:R-:W-:Y:S03]  /*24010*/  LOP3.LUT R209, R122, 0xffff, RZ, 0xc0, !PT ;  /* 0x0000ffff7ad17812 */ /* 0x010fe600078ec0ff */
[----:B------:R4:W-:Y:S01]  /*24020*/  @!P5 STL.S16 [R1+0x1f0], R104 ;  /* 0x0001f0680100d387 */ /* 0x0009e20000100600 */
[----:B------:R-:W-:Y:S02]  /*24030*/  ISETP.LE.U32.AND P5, PT, R38, UR23, PT ;  /* 0x0000001726007c0c */ /* 0x000fe4000bfa3070 */
[----:B------:R-:W-:Y:S01]  /*24040*/  SHF.R.U32.HI R38, RZ, 0x10, R88 ;  /* 0x00000010ff267819 */ /* 0x000fe20000011658 */
[----:B------:R1:W-:Y:S01]  /*24050*/  @!P6 STL.S16 [R1+0x1ec], R82 ;  /* 0x0001ec520100e387 */ /* 0x0003e20000100600 */
[----:B------:R-:W-:Y:S02]  /*24060*/  ISETP.LE.U32.AND P6, PT, R36, UR23, PT ;  /* 0x0000001724007c0c */ /* 0x000fe4000bfc3070 */
[----:B------:R-:W-:Y:S02]  /*24070*/  PRMT R36, R46, 0x7632, R36 ;  /* 0x000076322e247816 */ /* 0x000fe40000000024 */
[----:B------:R-:W-:Y:S02]  /*24080*/  LOP3.LUT R38, R38, 0xff, RZ, 0xc0, !PT ;  /* 0x000000ff26267812 */ /* 0x000fe400078ec0ff */
[----:B----4-:R-:W-:Y:S01]  /*24090*/  PRMT R104, R46, 0x5410, R36 ;  /* 0x000054102e687816 */ /* 0x010fe20000000024 */
[----:B-1----:R1:W4:Y:S01]  /*240a0*/  LDL.S16 R82, [R1+0x1ac] ;  /* 0x0001ac0001527983 */ /* 0x0023220000100600 */
[----:B---3--:R-:W-:Y:S05]  /*240b0*/  @!P3 HADD2 R81, -R52.H0_H0, -RZ.H0_H0 ;  /* 0xa00000ff3451b230 */ /* 0x008fea0000000900 */
[----:B------:R-:W-:Y:S01]  /*240c0*/  PRMT R47, R81, 0x7610, R47 ;  /* 0x00007610512f7816 */ /* 0x000fe2000000002f */
[----:B------:R3:W-:Y:S03]  /*240d0*/  @!P3 STL.S16 [R1+0x1c8], R81 ;  /* 0x0001c8510100b387 */ /* 0x0007e60000100600 */
[----:B------:R-:W-:Y:S02]  /*240e0*/  @!P3 PRMT R52, R47, 0x5410, RZ ;  /* 0x000054102f34b816 */ /* 0x000fe400000000ff */
[----:B------:R-:W-:Y:S02]  /*240f0*/  ISETP.LE.U32.AND P3, PT, R38, UR23, PT ;  /* 0x0000001726007c0c */ /* 0x000fe4000bf63070 */
[----:B------:R-:W-:Y:S01]  /*24100*/  F2FP.F16.F32.PACK_AB R38, R68, R70 ;  /* 0x000000464426723e */ /* 0x000fe200000000ff */
[----:B------:R-:W-:Y:S01]  /*24110*/  STG.E.U16 desc[UR32][R182.64+0x42], R52 ;  /* 0x00004234b6007986 */ /* 0x000fe2000c101520 */
[----:B------:R-:W-:Y:S03]  /*24120*/  @!P4 HADD2 R79, -R46.H0_H0, -RZ.H0_H0 ;  /* 0xa00000ff2e4fc230 */ /* 0x000fe60000000900 */
[----:B---3--:R1:W3:Y:S02]  /*24130*/  LDL.S16 R81, [R1+0x1d8] ;  /* 0x0001d80001517983 */ /* 0x0082e40000100600 */
[----:B------:R-:W-:Y:S02]  /*24140*/  PRMT R78, R79, 0x7610, R78 ;  /* 0x000076104f4e7816 */ /* 0x000fe4000000004e */
[----:B------:R1:W-:Y:S01]  /*24150*/  @!P4 STL.S16 [R1+0x1b4], R79 ;  /* 0x0001b44f0100c387 */ /* 0x0003e20000100600 */
[----:B--2---:R-:W-:Y:S01]  /*24160*/  @!P1 HADD2 R40, -R36.H0_H0, -RZ.H0_H0 ;  /* 0xa00000ff24289230 */ /* 0x004fe20000000900 */
[----:B------:R-:W-:Y:S02]  /*24170*/  @!P4 PRMT R46, R78, 0x5410, RZ ;  /* 0x000054104e2ec816 */ /* 0x000fe400000000ff */
[----:B------:R-:W-:Y:S02]  /*24180*/  ISETP.LE.U32.AND P4, PT, R3, UR23, PT ;  /* 0x0000001703007c0c */ /* 0x000fe4000bf83070 */
[----:B------:R-:W-:Y:S01]  /*24190*/  PRMT R101, R40, 0x7610, R101 ;  /* 0x0000761028657816 */ /* 0x000fe20000000065 */
[----:B------:R2:W-:Y:S01]  /*241a0*/  @!P1 STL.S16 [R1+0x1b0], R40 ;  /* 0x0001b02801009387 */ /* 0x0005e20000100600 */
[----:B------:R-:W-:Y:S02]  /*241b0*/  SHF.R.U32.HI R3, RZ, 0x18, R88 ;  /* 0x00000018ff037819 */ /* 0x000fe40000011658 */
[----:B------:R-:W-:Y:S01]  /*241c0*/  @!P1 PRMT R36, R101, 0x5410, RZ ;  /* 0x0000541065249816 */ /* 0x000fe200000000ff */
[----:B------:R3:W3:Y:S01]  /*241d0*/  LDL.S16 R98, [R1+0x1e8] ;  /* 0x0001e80001627983 */ /* 0x0006e20000100600 */
[----:B------:R-:W-:Y:S01]  /*241e0*/  ISETP.LE.U32.AND P1, PT, R3, UR23, PT ;  /* 0x0000001703007c0c */ /* 0x000fe2000bf23070 */
[--C-:B------:R-:W-:Y:S01]  /*241f0*/  FADD.FTZ R3, R71, R62.reuse ;  /* 0x0000003e47037221 */ /* 0x100fe20000010000 */
[C---:B------:R-:W-:Y:S01]  /*24200*/  PRMT R62, R63.reuse, 0x7632, R62 ;  /* 0x000076323f3e7816 */ /* 0x040fe2000000003e */
[----:B------:R3:W3:Y:S01]  /*24210*/  LDL.S16 R78, [R1+0x1e4] ;  /* 0x0001e400014e7983 */ /* 0x0006e20000100600 */
[----:B------:R-:W-:Y:S02]  /*24220*/  PRMT R101, R64, 0x5410, R37 ;  /* 0x0000541040657816 */ /* 0x000fe40000000025 */
[----:B------:R-:W-:Y:S01]  /*24230*/  PRMT R105, R63, 0x5410, R62 ;  /* 0x000054103f697816 */ /* 0x000fe2000000003e */
[----:B------:R-:W-:Y:S04]  /*24240*/  STG.E.U16 desc[UR32][R186.64+0x3e], R46 ;  /* 0x00003e2eba007986 */ /* 0x000fe8000c101520 */
[----:B------:R-:W-:Y:S01]  /*24250*/  STG.E.U16 desc[UR32][R186.64+0x40], R36 ;  /* 0x00004024ba007986 */ /* 0x000fe2000c101520 */
[----:B-1----:R-:W1:Y:S01]  /*24260*/  MUFU.EX2 R79, R113 ;  /* 0x00000071004f7308 */ /* 0x002e620000000800 */
[----:B--2---:R-:W-:Y:S01]  /*24270*/  FADD.FTZ R40, R70, R60 ;  /* 0x0000003c46287221 */ /* 0x004fe20000010000 */
[----:B------:R-:W-:Y:S01]  /*24280*/  FADD.FTZ R60, R66, R3 ;  /* 0x00000003423c7221 */ /* 0x000fe20000010000 */
[----:B------:R-:W-:Y:S01]  /*24290*/  LOP3.LUT R3, R130, 0xff, RZ, 0xc0, !PT ;  /* 0x000000ff82037812 */ /* 0x000fe200078ec0ff */
[----:B----4-:R-:W-:Y:S02]  /*242a0*/  @!P6 HADD2 R82, -R63.H0_H0, -RZ.H0_H0 ;  /* 0xa00000ff3f52e230 */ /* 0x010fe40000000900 */
[----:B------:R-:W-:Y:S01]  /*242b0*/  FADD.FTZ R47, R68, R40 ;  /* 0x00000028442f7221 */ /* 0x000fe20000010000 */
[----:B------:R-:W-:Y:S03]  /*242c0*/  F2FP.F16.F32.PACK_AB R40, R66, R71 ;  /* 0x000000474228723e */ /* 0x000fe600000000ff */
[----:B------:R-:W2:Y:S01]  /*242d0*/  MUFU.EX2 R68, R114 ;  /* 0x0000007200447308 */ /* 0x000ea20000000800 */
[----:B------:R-:W-:Y:S01]  /*242e0*/  LOP3.LUT R66, R130, 0xffff, RZ, 0xc0, !PT ;  /* 0x0000ffff82427812 */ /* 0x000fe200078ec0ff */
[----:B------:R4:W-:Y:S01]  /*242f0*/  @!P6 STL.S16 [R1+0x1ac], R82 ;  /* 0x0001ac520100e387 */ /* 0x0009e20000100600 */
[----:B------:R-:W-:Y:S04]  /*24300*/  PRMT R70, R82, 0x7610, R70 ;  /* 0x0000761052467816 */ /* 0x000fe80000000046 */
[----:B------:R-:W-:Y:S03]  /*24310*/  @!P6 PRMT R63, R70, 0x5410, RZ ;  /* 0x00005410463fe816 */ /* 0x000fe600000000ff */
[----:B------:R-:W3:Y:S01]  /*24320*/  MUFU.EX2 R71, R102 ;  /* 0x0000006600477308 */ /* 0x000ee20000000800 */
[----:B------:R-:W-:Y:S01]  /*24330*/  ISETP.LE.U32.AND P6, PT, R3, UR23, PT ;  /* 0x0000001703007c0c */ /* 0x000fe2000bfc3070 */
[----:B-1----:R-:W-:Y:S01]  /*24340*/  FADD.FTZ R3, R79, R65 ;  /* 0x000000414f037221 */ /* 0x002fe20000010000 */
[--C-:B------:R-:W-:Y:S01]  /*24350*/  SHF.R.U32.HI R65, RZ, 0x8, R66.reuse ;  /* 0x00000008ff417819 */ /* 0x100fe20000011642 */
[----:B------:R1:W-:Y:S01]  /*24360*/  STG.E.U16 desc[UR32][R184.64+0x40], R63 ;  /* 0x0000403fb8007986 */ /* 0x0003e2000c101520 */
[----:B------:R-:W-:Y:S05]  /*24370*/  PRMT R66, R67, 0x7632, R66 ;  /* 0x0000763243427816 */ /* 0x000fea0000000042 */
[----:B------:R-:W3:Y:S01]  /*24380*/  MUFU.EX2 R70, R103 ;  /* 0x0000006700467308 */ /* 0x000ee20000000800 */
[C---:B--2---:R-:W-:Y:S01]  /*24390*/  F2FP.F16.F32.PACK_AB R79, R68.reuse, R79 ;  /* 0x0000004f444f723e */ /* 0x044fe200000000ff */
[----:B------:R-:W-:Y:S01]  /*243a0*/  FADD.FTZ R68, R68, R3 ;  /* 0x0000000344447221 */ /* 0x000fe20000010000 */
[----:B------:R-:W-:Y:S02]  /*243b0*/  LOP3.LUT R3, R65, 0xffff, RZ, 0xc0, !PT ;  /* 0x0000ffff41037812 */ /* 0x000fe400078ec0ff */
[----:B------:R-:W-:Y:S02]  /*243c0*/  SHF.R.U32.HI R65, RZ, 0x10, R130 ;  /* 0x00000010ff417819 */ /* 0x000fe40000011682 */
[----:B------:R-:W-:Y:S01]  /*243d0*/  PRMT R44, R79, 0x7632, R44 ;  /* 0x000076324f2c7816 */ /* 0x000fe2000000002c */
[----:B----4-:R2:W4:Y:S02]  /*243e0*/  LDL.S16 R82, [R1+0x218] ;  /* 0x0002180001527983 */ /* 0x0105240000100600 */
[----:B-1----:R-:W-:Y:S01]  /*243f0*/  MUFU.EX2 R63, R198 ;  /* 0x000000c6003f7308 */ /* 0x002fe20000000800 */
[----:B---3--:R-:W-:Y:S05]  /*24400*/  @!P2 HADD2 R81, -R62.H0_H0, -RZ.H0_H0 ;  /* 0xa00000ff3e51a230 */ /* 0x008fea0000000900 */
[----:B------:R-:W-:Y:S01]  /*24410*/  PRMT R80, R81, 0x7610, R80 ;  /* 0x0000761051507816 */ /* 0x000fe20000000050 */
[----:B------:R1:W-:Y:S03]  /*24420*/  @!P2 STL.S16 [R1+0x1d8], R81 ;  /* 0x0001d8510100a387 */ /* 0x0003e60000100600 */
[----:B------:R-:W-:Y:S02]  /*24430*/  @!P2 PRMT R62, R80, 0x5410, RZ ;  /* 0x00005410503ea816 */ /* 0x000fe400000000ff */
[----:B------:R-:W-:Y:S01]  /*24440*/  ISETP.LE.U32.AND P2, PT, R3, UR23, PT ;  /* 0x0000001703007c0c */ /* 0x000fe2000bf43070 */
[----:B------:R-:W3:Y:S01]  /*24450*/  MUFU.EX2 R80, R233 ;  /* 0x000000e900507308 */ /* 0x000ee20000000800 */
[----:B------:R-:W-:Y:S01]  /*24460*/  FADD.FTZ R3, R71, R69 ;  /* 0x0000004547037221 */ /* 0x000fe20000010000 */
[----:B------:R-:W-:Y:S01]  /*24470*/  LOP3.LUT R69, R65, 0xff, RZ, 0xc0, !PT ;  /* 0x000000ff41457812 */ /* 0x000fe200078ec0ff */
[----:B------:R-:W-:Y:S01]  /*24480*/  STG.E.U16 desc[UR32][R184.64+0x42], R62 ;  /* 0x0000423eb8007986 */ /* 0x000fe2000c101520 */
[C---:B------:R-:W-:Y:S01]  /*24490*/  F2FP.F16.F32.PACK_AB R65, R70.reuse, R71 ;  /* 0x000000474641723e */ /* 0x040fe200000000ff */
[----:B------:R-:W-:Y:S02]  /*244a0*/  @!P5 HADD2 R98, -R67.H0_H0, -RZ.H0_H0 ;  /* 0xa00000ff4362d230 */ /* 0x000fe40000000900 */
[----:B------:R-:W-:Y:S01]  /*244b0*/  FADD.FTZ R70, R70, R3 ;  /* 0x0000000346467221 */ /* 0x000fe20000010000 */
[----:B------:R-:W-:Y:S01]  /*244c0*/  SHF.R.U32.HI R3, RZ, 0x18, R130 ;  /* 0x00000018ff037819 */ /* 0x000fe20000011682 */
[----:B------:R-:W-:Y:S01]  /*244d0*/  @!P4 HADD2 R78, -R66.H0_H0, -RZ.H0_H0 ;  /* 0xa00000ff424ec230 */ /* 0x000fe20000000900 */
[----:B------:R-:W-:Y:S04]  /*244e0*/  PRMT R87, R98, 0x7610, R87 ;  /* 0x0000761062577816 */ /* 0x000fe80000000057 */
[----:B------:R-:W-:Y:S01]  /*244f0*/  PRMT R72, R78, 0x7610, R72 ;  /* 0x000076104e487816 */ /* 0x000fe20000000048 */
[----:B---3--:R-:W-:Y:S01]  /*24500*/  FADD.FTZ R41, R80, R47 ;  /* 0x0000002f50297221 */ /* 0x008fe20000010000 */
[----:B-1----:R2:W3:Y:S04]  /*24510*/  LDL.S16 R81, [R1+0x1e0] ;  /* 0x0001e00001517983 */ /* 0x0024e80000100600 */
[----:B------:R1:W-:Y:S04]  /*24520*/  @!P5 STL.S16 [R1+0x1e8], R98 ;  /* 0x0001e8620100d387 */ /* 0x0003e80000100600 */
[----:B------:R2:W-:Y:S04]  /*24530*/  @!P4 STL.S16 [R1+0x1e4], R78 ;  /* 0x0001e44e0100c387 */ /* 0x0005e80000100600 */
[----:B------:R3:W3:Y:S01]  /*24540*/  LDL.S16 R103, [R1+0x1d4] ;  /* 0x0001d40001677983 */ /* 0x0006e20000100600 */
[----:B-1----:R-:W-:Y:S02]  /*24550*/  PRMT R98, R67, 0x5410, R66 ;  /* 0x0000541043627816 */ /* 0x002fe40000000042 */
[----:B------:R-:W-:Y:S01]  /*24560*/  @!P5 PRMT R67, R87, 0x5410, RZ ;  /* 0x000054105743d816 */ /* 0x000fe200000000ff */
[----:B------:R-:W-:Y:S01]  /*24570*/  IMAD.WIDE.U32 R86, R86, -0x2daee0ad, RZ ;  /* 0xd2511f5356567825 */ /* 0x000fe200078e00ff */
[----:B------:R-:W-:Y:S01]  /*24580*/  ISETP.LE.U32.AND P5, PT, R69, UR23, PT ;  /* 0x0000001745007c0c */ /* 0x000fe2000bfa3070 */
[----:B--2---:R-:W1:Y:S01]  /*24590*/  MUFU.EX2 R78, R234 ;  /* 0x000000ea004e7308 */ /* 0x004e620000000800 */
[----:B------:R-:W-:Y:S01]  /*245a0*/  @!P4 PRMT R66, R72, 0x5410, RZ ;  /* 0x000054104842c816 */ /* 0x000fe200000000ff */
[----:B------:R-:W-:Y:S01]  /*245b0*/  STG.E.U16 desc[UR32][R180.64+0x50], R67 ;  /* 0x00005043b4007986 */ /* 0x000fe2000c101520 */
[----:B------:R-:W-:Y:S02]  /*245c0*/  ISETP.LE.U32.AND P4, PT, R3, UR23, PT ;  /* 0x0000001703007c0c */ /* 0x000fe4000bf83070 */
[----:B------:R-:W-:Y:S01]  /*245d0*/  LOP3.LUT R3, R87, UR31, R144, 0x96, !PT ;  /* 0x0000001f57037c12 */ /* 0x000fe2000f8e9690 */
[----:B----4-:R-:W-:Y:S01]  /*245e0*/  @!P3 HADD2 R82, -R64.H0_H0, -RZ.H0_H0 ;  /* 0xa00000ff4052b230 */ /* 0x010fe20000000900 */
[----:B------:R-:W-:Y:S01]  /*245f0*/  SHF.R.U32.HI R245, RZ, 0x18, R86 ;  /* 0x00000018fff57819 */ /* 0x000fe20000011656 */
[----:B------:R-:W-:Y:S01]  /*24600*/  STG.E.U16 desc[UR32][R180.64+0x52], R66 ;  /* 0x00005242b4007986 */ /* 0x000fe2000c101520 */
[----:B------:R-:W-:Y:S01]  /*24610*/  LOP3.LUT R39, R3, 0xff, RZ, 0xc0, !PT ;  /* 0x000000ff03277812 */ /* 0x000fe200078ec0ff */
[----:B------:R2:W-:Y:S01]  /*24620*/  MUFU.EX2 R69, R212 ;  /* 0x000000d400457308 */ /* 0x0005e20000000800 */
[----:B------:R-:W-:Y:S01]  /*24630*/  PRMT R102, R82, 0x7610, R102 ;  /* 0x0000761052667816 */ /* 0x000fe20000000066 */
[----:B------:R4:W-:Y:S03]  /*24640*/  @!P3 STL.S16 [R1+0x218], R82 ;  /* 0x000218520100b387 */ /* 0x0009e60000100600 */
[----:B------:R-:W-:Y:S01]  /*24650*/  @!P3 PRMT R64, R102, 0x5410, RZ ;  /* 0x000054106640b816 */ /* 0x000fe200000000ff */
[----:B------:R3:W3:Y:S01]  /*24660*/  LDL.S16 R110, [R1+0x200] ;  /* 0x00020000016e7983 */ /* 0x0006e20000100600 */
[C---:B-1----:R-:W-:Y:S01]  /*24670*/  F2FP.F16.F32.PACK_AB R71, R78.reuse, R80 ;  /* 0x000000504e47723e */ /* 0x042fe200000000ff */
[----:B------:R-:W-:Y:S01]  /*24680*/  FADD.FTZ R47, R78, R41 ;  /* 0x000000294e2f7221 */ /* 0x000fe20000010000 */
[----:B------:R-:W-:Y:S01]  /*24690*/  ISETP.LE.U32.AND P3, PT, R39, UR23, PT ;  /* 0x0000001727007c0c */ /* 0x000fe2000bf63070 */
[----:B------:R1:W3:Y:S01]  /*246a0*/  LDL.S16 R102, [R1+0x1fc] ;  /* 0x0001fc0001667983 */ /* 0x0002e20000100600 */
[----:B------:R-:W-:Y:S01]  /*246b0*/  LOP3.LUT R39, R3, 0xffff, RZ, 0xc0, !PT ;  /* 0x0000ffff03277812 */ /* 0x000fe200078ec0ff */
[----:B------:R-:W-:Y:S02]  /*246c0*/  MUFU.EX2 R78, R108 ;  /* 0x0000006c004e7308 */ /* 0x000fe40000000800 */
[----:B------:R1:W-:Y:S01]  /*246d0*/  STG.E.U16 desc[UR32][R182.64+0x50], R64 ;  /* 0x00005040b6007986 */ /* 0x0003e2000c101520 */
[----:B------:R-:W-:Y:S02]  /*246e0*/  SHF.R.U32.HI R39, RZ, 0x8, R39 ;  /* 0x00000008ff277819 */ /* 0x000fe40000011627 */
[----:B--2---:R-:W-:Y:S02]  /*246f0*/  LOP3.LUT R212, R122, 0xff, RZ, 0xc0, !PT ;  /* 0x000000ff7ad47812 */ /* 0x004fe400078ec0ff */
[----:B------:R-:W-:Y:S03]  /*24700*/  LOP3.LUT R39, R39, 0xffff, RZ, 0xc0, !PT ;  /* 0x0000ffff27277812 */ /* 0x000fe600078ec0ff */
[----:B------:R-:W-:Y:S10]  /*24710*/  MUFU.EX2 R72, R213 ;  /* 0x000000d500487308 */ /* 0x000ff40000000800 */
[----:B----4-:R-:W-:Y:S10]  /*24720*/  MUFU.EX2 R82, R115 ;  /* 0x0000007300527308 */ /* 0x010ff40000000800 */
[----:B------:R-:W2:Y:S10]  /*24730*/  MUFU.EX2 R80, R109 ;  /* 0x0000006d00507308 */ /* 0x000eb40000000800 */
[----:B-1----:R-:W-:Y:S01]  /*24740*/  MUFU.EX2 R64, R229 ;  /* 0x000000e500407308 */ /* 0x002fe20000000800 */
[----:B--2---:R-:W-:Y:S04]  /*24750*/  F2FP.F16.F32.PACK_AB R127, R80, R78 ;  /* 0x0000004e507f723e */ /* 0x004fe800000000ff */
[C---:B------:R-:W-:Y:S02]  /*24760*/  PRMT R53, R127.reuse, 0x7610, R53 ;  /* 0x000076107f357816 */ /* 0x040fe40000000035 */
[----:B------:R-:W-:Y:S01]  /*24770*/  PRMT R52, R127, 0x7632, R52 ;  /* 0x000076327f347816 */ /* 0x000fe20000000034 */
[----:B---3--:R-:W-:Y:S05]  /*24780*/  @!P1 HADD2 R81, -R37.H0_H0, -RZ.H0_H0 ;  /* 0xa00000ff25519230 */ /* 0x008fea0000000900 */
[----:B------:R-:W-:Y:S01]  /*24790*/  PRMT R107, R81, 0x7610, R107 ;  /* 0x00007610516b7816 */ /* 0x000fe2000000006b */
[----:B------:R1:W-:Y:S03]  /*247a0*/  @!P1 STL.S16 [R1+0x1e0], R81 ;  /* 0x0001e05101009387 */ /* 0x0003e60000100600 */
[----:B------:R-:W-:Y:S02]  /*247b0*/  @!P1 PRMT R37, R107, 0x5410, RZ ;  /* 0x000054106b259816 */ /* 0x000fe400000000ff */
[----:B------:R-:W-:Y:S01]  /*247c0*/  ISETP.LE.U32.AND P1, PT, R39, UR23, PT ;  /* 0x0000001727007c0c */ /* 0x000fe2000bf23070 */
[----:B------:R-:W-:Y:S02]  /*247d0*/  @!P6 HADD2 R103, -R59.H0_H0, -RZ.H0_H0 ;  /* 0xa00000ff3b67e230 */ /* 0x000fe40000000900 */
[--C-:B------:R-:W-:Y:S01]  /*247e0*/  FADD.FTZ R39, R69, R60.reuse ;  /* 0x0000003c45277221 */ /* 0x100fe20000010000 */
[----:B------:R-:W-:Y:S01]  /*247f0*/  PRMT R60, R61, 0x7632, R60 ;  /* 0x000076323d3c7816 */ /* 0x000fe2000000003c */
[----:B------:R-:W-:Y:S01]  /*24800*/  STG.E.U16 desc[UR32][R182.64+0x52], R37 ;  /* 0x00005225b6007986 */ /* 0x000fe2000c101520 */
[C---:B------:R-:W-:Y:S01]  /*24810*/  F2FP.F16.F32.PACK_AB R69, R72.reuse, R69 ;  /* 0x000000454845723e */ /* 0x040fe200000000ff */
[----:B------:R-:W-:Y:S01]  /*24820*/  FADD.FTZ R72, R72, R39 ;  /* 0x0000002748487221 */ /* 0x000fe20000010000 */
[----:B------:R-:W-:Y:S01]  /*24830*/  PRMT R83, R103, 0x7610, R83 ;  /* 0x0000761067537816 */ /* 0x000fe20000000053 */
[----:B------:R2:W-:Y:S01]  /*24840*/  @!P6 STL.S16 [R1+0x1d4], R103 ;  /* 0x0001d4670100e387 */ /* 0x0005e20000100600 */
[--C-:B------:R-:W-:Y:S02]  /*24850*/  SHF.R.U32.HI R39, RZ, 0x18, R3.reuse ;  /* 0x00000018ff277819 */ /* 0x100fe40000011603 */
[----:B------:R-:W-:Y:S01]  /*24860*/  SHF.R.U32.HI R3, RZ, 0x10, R3 ;  /* 0x00000010ff037819 */ /* 0x000fe20000011603 */
[----:B------:R3:W4:Y:S03]  /*24870*/  LDL.S16 R108, [R1+0x224] ;  /* 0x00022400016c7983 */ /* 0x0007260000100600 */
[----:B------:R-:W-:Y:S01]  /*24880*/  LOP3.LUT R3, R3, 0xff, RZ, 0xc0, !PT ;  /* 0x000000ff03037812 */ /* 0x000fe200078ec0ff */
[----:B------:R3:W3:Y:S01]  /*24890*/  LDL.S16 R107, [R1+0x214] ;  /* 0x00021400016b7983 */ /* 0x0006e20000100600 */
[----:B-1----:R-:W1:Y:S01]  /*248a0*/  MUFU.EX2 R81, R118 ;  /* 0x0000007600517308 */ /* 0x002e620000000800 */
[----:B--2---:R-:W-:Y:S02]  /*248b0*/  PRMT R103, R59, 0x5410, R42 ;  /* 0x000054103b677816 */ /* 0x004fe4000000002a */
[----:B------:R-:W-:Y:S02]  /*248c0*/  @!P6 PRMT R59, R83, 0x5410, RZ ;  /* 0x00005410533be816 */ /* 0x000fe400000000ff */
[----:B------:R-:W-:Y:S01]  /*248d0*/  ISETP.LE.U32.AND P6, PT, R39, UR23, PT ;  /* 0x0000001727007c0c */ /* 0x000fe2000bfc3070 */
[----:B------:R2:W2:Y:S01]  /*248e0*/  LDL.S16 R83, [R1+0x228] ;  /* 0x0002280001537983 */ /* 0x0004a20000100600 */
[C---:B-1----:R-:W-:Y:S01]  /*248f0*/  F2FP.F16.F32.PACK_AB R115, R81.reuse, R82 ;  /* 0x000000525173723e */ /* 0x042fe200000000ff */
[----:B------:R-:W-:Y:S02]  /*24900*/  @!P2 HADD2 R110, -R42.H0_H0, -RZ.H0_H0 ;  /* 0xa00000ff2a6ea230 */ /* 0x000fe40000000900 */
[----:B------:R-:W-:Y:S01]  /*24910*/  FADD.FTZ R39, R82, R68 ;  /* 0x0000004452277221 */ /* 0x000fe20000010000 */
[----:B------:R-:W-:Y:S01]  /*24920*/  STG.E.U16 desc[UR32][R186.64+0x4e], R59 ;  /* 0x00004e3bba007986 */ /* 0x000fe2000c101520 */
[----:B------:R-:W-:Y:S01]  /*24930*/  @!P5 HADD2 R102, -R61.H0_H0, -RZ.H0_H0 ;  /* 0xa00000ff3d66d230 */ /* 0x000fe20000000900 */
[----:B------:R-:W-:Y:S02]  /*24940*/  PRMT R41, R110, 0x7610, R41 ;  /* 0x000076106e297816 */ /* 0x000fe40000000029 */
[----:B------:R-:W-:Y:S01]  /*24950*/  @!P2 STL.S16 [R1+0x200], R110 ;  /* 0x0002006e0100a387 */ /* 0x000fe20000100600 */
[--C-:B------:R-:W-:Y:S01]  /*24960*/  FADD.FTZ R68, R81, R39.reuse ;  /* 0x0000002751447221 */ /* 0x100fe20000010000 */
[----:B------:R-:W-:Y:S02]  /*24970*/  PRMT R106, R102, 0x7610, R106 ;  /* 0x00007610666a7816 */ /* 0x000fe4000000006a */
[----:B------:R-:W-:Y:S01]  /*24980*/  @!P2 PRMT R42, R41, 0x5410, RZ ;  /* 0x00005410292aa816 */ /* 0x000fe200000000ff */
[----:B------:R1:W-:Y:S01]  /*24990*/  @!P5 STL.S16 [R1+0x1fc], R102 ;  /* 0x0001fc660100d387 */ /* 0x0003e20000100600 */
[----:B------:R-:W-:Y:S01]  /*249a0*/  ISETP.LE.U32.AND P2, PT, R3, UR23, PT ;  /* 0x0000001703007c0c */ /* 0x000fe2000bf43070 */
[----:B------:R-:W-:Y:S01]  /*249b0*/  FADD.FTZ R3, R78, R70 ;  /* 0x000000464e037221 */ /* 0x000fe20000010000 */
[----:B------:R-:W-:Y:S01]  /*249c0*/  PRMT R39, R40, 0x7632, R39 ;  /* 0x0000763228277816 */ /* 0x000fe20000000027 */
[----:B------:R-:W-:Y:S01]  /*249d0*/  STG.E.U16 desc[UR32][R186.64+0x50], R42 ;  /* 0x0000502aba007986 */ /* 0x000fe2000c101520 */
[----:B------:R-:W-:Y:S01]  /*249e0*/  LOP3.LUT R41, R123, UR31, R244, 0x96, !PT ;  /* 0x0000001f7b297c12 */ /* 0x000fe2000f8e96f4 */
[--C-:B------:R-:W-:Y:S01]  /*249f0*/  FADD.FTZ R80, R80, R3.reuse ;  /* 0x0000000350507221 */ /* 0x100fe20000010000 */
[----:B------:R-:W-:Y:S01]  /*24a00*/  PRMT R3, R38, 0x7632, R3 ;  /* 0x0000763226037816 */ /* 0x000fe20000000003 */
[----:B------:R1:W-:Y:S01]  /*24a10*/  MUFU.EX2 R70, R246 ;  /* 0x000000f600467308 */ /* 0x0003e20000000800 */
[C---:B------:R-:W-:Y:S02]  /*24a20*/  LOP3.LUT R0, R41.reuse, 0xffff, RZ, 0xc0, !PT ;  /* 0x0000ffff29007812 */ /* 0x040fe400078ec0ff */
[----:B------:R-:W-:Y:S02]  /*24a30*/  LOP3.LUT R2, R41, 0xff, RZ, 0xc0, !PT ;  /* 0x000000ff29027812 */ /* 0x000fe400078ec0ff */
[----:B------:R-:W-:Y:S04]  /*24a40*/  SHF.R.U32.HI R0, RZ, 0x8, R0 ;  /* 0x00000008ff007819 */ /* 0x000fe80000011600 */
[----:B------:R-:W-:Y:S02]  /*24a50*/  LOP3.LUT R0, R0, 0xffff, RZ, 0xc0, !PT ;  /* 0x0000ffff00007812 */ /* 0x000fe400078ec0ff */
[----:B-1----:R-:W-:Y:S02]  /*24a60*/  PRMT R102, R61, 0x5410, R60 ;  /* 0x000054103d667816 */ /* 0x002fe4000000003c */
[----:B------:R-:W-:Y:S02]  /*24a70*/  @!P5 PRMT R61, R106, 0x5410, RZ ;  /* 0x000054106a3dd816 */ /* 0x000fe400000000ff */
[----:B------:R-:W-:Y:S01]  /*24a80*/  ISETP.LE.U32.AND P5, PT, R2, UR23, PT ;  /* 0x0000001702007c0c */ /* 0x000fe2000bfa3070 */
[----:B------:R1:W2:Y:S01]  /*24a90*/  LDL.S16 R106, [R1+0x1dc] ;  /* 0x0001dc00016a7983 */ /* 0x0002a20000100600 */
[----:B------:R-:W-:Y:S01]  /*24aa0*/  LOP3.LUT R246, R86, 0xff, RZ, 0xc0, !PT ;  /* 0x000000ff56f67812 */ /* 0x000fe200078ec0ff */
[----:B------:R-:W1:Y:S02]  /*24ab0*/  MUFU.EX2 R2, R247 ;  /* 0x000000f700027308 */ /* 0x000e640000000800 */
[----:B------:R-:W-:Y:S01]  /*24ac0*/  STG.E.U16 desc[UR32][R184.64+0x50], R61 ;  /* 0x0000503db8007986 */ /* 0x000fe2000c101520 */
[----:B-1----:R-:W-:Y:S01]  /*24ad0*/  F2FP.F16.F32.PACK_AB R125, R2, R70 ;  /* 0x00000046027d723e */ /* 0x002fe200000000ff */
[----:B----4-:R-:W-:Y:S02]  /*24ae0*/  @!P4 HADD2 R108, -R60.H0_H0, -RZ.H0_H0 ;  /* 0xa00000ff3c6cc230 */ /* 0x010fe40000000900 */
[----:B---3--:R-:W-:Y:S03]  /*24af0*/  @!P1 HADD2 R107, -R3.H0_H0, -RZ.H0_H0 ;  /* 0xa00000ff036b9230 */ /* 0x008fe60000000900 */
[----:B------:R-:W-:Y:S01]  /*24b00*/  PRMT R81, R108, 0x7610, R81 ;  /* 0x000076106c517816 */ /* 0x000fe20000000051 */
[----:B------:R1:W-:Y:S03]  /*24b10*/  @!P4 STL.S16 [R1+0x224], R108 ;  /* 0x0002246c0100c387 */ /* 0x0003e60000100600 */
[----:B------:R-:W-:Y:S02]  /*24b20*/  @!P4 PRMT R60, R81, 0x5410, RZ ;  /* 0x00005410513cc816 */ /* 0x000fe400000000ff */
[----:B------:R-:W-:Y:S02]  /*24b30*/  ISETP.LE.U32.AND P4, PT, R0, UR23, PT ;  /* 0x0000001700007c0c */ /* 0x000fe4000bf83070 */
[--C-:B------:R-:W-:Y:S01]  /*24b40*/  SHF.R.U32.HI R0, RZ, 0x18, R41.reuse ;  /* 0x00000018ff007819 */ /* 0x100fe20000011629 */
[----:B------:R-:W-:Y:S01]  /*24b50*/  STG.E.U16 desc[UR32][R184.64+0x52], R60 ;  /* 0x0000523cb8007986 */ /* 0x000fe2000c101520 */
[----:B------:R-:W-:Y:S02]  /*24b60*/  PRMT R82, R107, 0x7610, R82 ;  /* 0x000076106b527816 */ /* 0x000fe40000000052 */
[----:B------:R-:W-:Y:S04]  /*24b70*/  SHF.R.U32.HI R41, RZ, 0x10, R41 ;  /* 0x00000010ff297819 */ /* 0x000fe80000011629 */
[----:B------:R-:W-:Y:S01]  /*24b80*/  LOP3.LUT R41, R41, 0xff, RZ, 0xc0, !PT ;  /* 0x000000ff29297812 */ /* 0x000fe200078ec0ff */
[----:B--2---:R-:W-:Y:S05]  /*24b90*/  @!P3 HADD2 R83, -R38.H0_H0, -RZ.H0_H0 ;  /* 0xa00000ff2653b230 */ /* 0x004fea0000000900 */
[----:B------:R-:W-:Y:S01]  /*24ba0*/  PRMT R78, R83, 0x7610, R78 ;  /* 0x00007610534e7816 */ /* 0x000fe2000000004e */
[----:B------:R2:W-:Y:S04]  /*24bb0*/  @!P3 STL.S16 [R1+0x228], R83 ;  /* 0x000228530100b387 */ /* 0x0005e80000100600 */
[----:B------:R3:W4:Y:S04]  /*24bc0*/  LDL.S16 R81, [R1+0x210] ;  /* 0x0002100001517983 */ /* 0x0007280000100600 */
[----:B------:R3:W-:Y:S04]  /*24bd0*/  @!P1 STL.S16 [R1+0x214], R107 ;  /* 0x0002146b01009387 */ /* 0x0007e80000100600 */
[----:B------:R4:W4:Y:S04]  /*24be0*/  LDL.S16 R110, [R1+0x1d0] ;  /* 0x0001d000016e7983 */ /* 0x0009280000100600 */
[----:B-1----:R1:W4:Y:S01]  /*24bf0*/  LDL.S16 R108, [R1+0x1f8] ;  /* 0x0001f800016c7983 */ /* 0x0023220000100600 */
[----:B--2---:R-:W-:Y:S01]  /*24c00*/  MUFU.EX2 R83, R239 ;  /* 0x000000ef00537308 */ /* 0x004fe20000000800 */
[----:B---3--:R-:W-:Y:S02]  /*24c10*/  PRMT R107, R38, 0x5410, R3 ;  /* 0x00005410266b7816 */ /* 0x008fe40000000003 */
[----:B------:R-:W-:Y:S02]  /*24c20*/  @!P3 PRMT R38, R78, 0x5410, RZ ;  /* 0x000054104e26b816 */ /* 0x000fe400000000ff */
[----:B------:R-:W-:Y:S01]  /*24c30*/  ISETP.LE.U32.AND P3, PT, R0, UR23, PT ;  /* 0x0000001700007c0c */ /* 0x000fe2000bf63070 */
[----:B------:R-:W-:Y:S01]  /*24c40*/  @!P2 HADD2 R106, -R40.H0_H0, -RZ.H0_H0 ;  /* 0xa00000ff286aa230 */ /* 0x000fe20000000900 */
[----:B------:R-:W-:Y:S01]  /*24c50*/  LOP3.LUT R0, R86, 0xff, RZ, 0xc0, !PT ;  /* 0x000000ff56007812 */ /* 0x000fe200078ec0ff */
[----:B------:R-:W-:Y:S01]  /*24c60*/  STG.E.U16 desc[UR32][R180.64+0x60], R38 ;  /* 0x00006026b4007986 */ /* 0x000fe2000c101520 */
[----:B------:R-:W-:Y:S01]  /*24c70*/  @!P1 PRMT R3, R82, 0x5410, RZ ;  /* 0x0000541052039816 */ /* 0x000fe200000000ff */
[----:B------:R-:W2:Y:S01]  /*24c80*/  MUFU.EX2 R78, R240 ;  /* 0x000000f0004e7308 */ /* 0x000ea20000000800 */
[----:B------:R-:W-:Y:S01]  /*24c90*/  PRMT R84, R106, 0x7610, R84 ;  /* 0x000076106a547816 */ /* 0x000fe20000000054 */
[----:B------:R3:W-:Y:S01]  /*24ca0*/  @!P2 STL.S16 [R1+0x1dc], R106 ;  /* 0x0001dc6a0100a387 */ /* 0x0007e20000100600 */
[----:B------:R-:W-:Y:S01]  /*24cb0*/  ISETP.LE.U32.AND P1, PT, R0, UR23, PT ;  /* 0x0000001700007c0c */ /* 0x000fe2000bf23070 */
[----:B------:R-:W-:Y:S01]  /*24cc0*/  FADD.FTZ R0, R70, R47 ;  /* 0x0000002f46007221 */ /* 0x000fe20000010000 */
[C---:B------:R-:W-:Y:S01]  /*24cd0*/  PRMT R70, R65.reuse, 0x7632, R70 ;  /* 0x0000763241467816 */ /* 0x040fe20000000046 */
[----:B------:R-:W-:Y:S04]  /*24ce0*/  STG.E.U16 desc[UR32][R180.64+0x62], R3 ;  /* 0x00006203b4007986 */ /* 0x000fe8000c101520 */
[----:B------:R-:W-:Y:S01]  /*24cf0*/  MUFU.EX2 R82, R232 ;  /* 0x000000e800527308 */ /* 0x000fe20000000800 */
[----:B------:R-:W-:Y:S01]  /*24d00*/  PRMT R114, R65, 0x5410, R70 ;  /* 0x0000541041727816 */ /* 0x000fe20000000046 */
[----:B------:R-:W-:Y:S01]  /*24d10*/  FADD.FTZ R43, R2, R0 ;  /* 0x00000000022b7221 */ /* 0x000fe20000010000 */
[----:B------:R-:W-:Y:S04]  /*24d20*/  LOP3.LUT R0, R86, 0xffff, RZ, 0xc0, !PT ;  /* 0x0000ffff56007812 */ /* 0x000fe800078ec0ff */
[----:B------:R-:W-:Y:S03]  /*24d30*/  SHF.R.U32.HI R0, RZ, 0x8, R0 ;  /* 0x00000008ff007819 */ /* 0x000fe60000011600 */
[----:B------:R-:W1:Y:S01]  /*24d40*/  MUFU.EX2 R47, R235 ;  /* 0x000000eb002f7308 */ /* 0x000e620000000800 */
[----:B--2---:R-:W-:Y:S02]  /*24d50*/  F2FP.F16.F32.PACK_AB R124, R78, R83 ;  /* 0x000000534e7c723e */ /* 0x004fe400000000ff */
[----:B------:R-:W-:Y:S02]  /*24d60*/  LOP3.LUT R2, R0, 0xffff, RZ, 0xc0, !PT ;  /* 0x0000ffff00027812 */ /* 0x000fe400078ec0ff */
[----:B------:R-:W-:Y:S02]  /*24d70*/  PRMT R0, R79, 0x7610, R0 ;  /* 0x000076104f007816 */ /* 0x000fe40000000000 */
[----:B---3--:R-:W-:Y:S02]  /*24d80*/  PRMT R106, R40, 0x5410, R39 ;  /* 0x00005410286a7816 */ /* 0x008fe40000000027 */
[----:B------:R-:W-:Y:S02]  /*24d90*/  @!P2 PRMT R40, R84, 0x5410, RZ ;  /* 0x000054105428a816 */ /* 0x000fe400000000ff */
[----:B------:R-:W-:Y:S01]  /*24da0*/  ISETP.LE.U32.AND P2, PT, R41, UR23, PT ;  /* 0x0000001729007c0c */ /* 0x000fe2000bf43070 */
[----:B------:R2:W3:Y:S01]  /*24db0*/  LDL.S16 R84, [R1+0x1f4] ;  /* 0x0001f40001547983 */ /* 0x0004e20000100600 */
[----:B-1----:R-:W-:Y:S01]  /*24dc0*/  F2FP.F16.F32.PACK_AB R138, R47, R82 ;  /* 0x000000522f8a723e */ /* 0x002fe200000000ff */
[----:B------:R-:W-:Y:S02]  /*24dd0*/  FADD.FTZ R41, R83, R72 ;  /* 0x0000004853297221 */ /* 0x000fe40000010000 */
[----:B------:R-:W2:Y:S01]  /*24de0*/  LDL.LU R126, [R1+0x4] ;  /* 0x00000400017e7983 */ /* 0x000ea20000300800 */
[----:B------:R-:W-:Y:S01]  /*24df0*/  MUFU.EX2 R72, R120 ;  /* 0x0000007800487308 */ /* 0x000fe20000000800 */
[----:B------:R-:W-:Y:S01]  /*24e00*/  FADD.FTZ R78, R78, R41 ;  /* 0x000000294e4e7221 */ /* 0x000fe20000010000 */
[----:B------:R-:W-:Y:S01]  /*24e10*/  FADD.FTZ R41, R82, R68 ;  /* 0x0000004452297221 */ /* 0x000fe20000010000 */
[----:B------:R-:W-:Y:S03]  /*24e20*/  STG.E.U16 desc[UR32][R182.64+0x60], R40 ;  /* 0x00006028b6007986 */ /* 0x000fe6000c101520 */
[----:B------:R-:W-:Y:S04]  /*24e30*/  FADD.FTZ R79, R47, R41 ;  /* 0x000000292f4f7221 */ /* 0x000fe80000010000 */
[----:B------:R-:W1:Y:S02]  /*24e40*/  MUFU.EX2 R120, R225 ;  /* 0x000000e100787308 */ /* 0x000e640000000800 */
[----:B-1----:R-:W-:Y:S01]  /*24e50*/  F2FP.F16.F32.PACK_AB R148, R51, R120 ;  /* 0x000000783394723e */ /* 0x002fe200000000ff */
[----:B----4-:R-:W-:Y:S05]  /*24e60*/  @!P6 HADD2 R81, -R39.H0_H0, -RZ.H0_H0 ;  /* 0xa00000ff2751e230 */ /* 0x010fea0000000900 */
[----:B------:R-:W-:Y:S01]  /*24e70*/  PRMT R90, R81, 0x7610, R90 ;  /* 0x00007610515a7816 */ /* 0x000fe2000000005a */
[----:B------:R1:W-:Y:S01]  /*24e80*/  @!P6 STL.S16 [R1+0x210], R81 ;  /* 0x000210510100e387 */ /* 0x0003e20000100600 */
[----:B------:R-:W-:Y:S02]  /*24e90*/  @!P5 HADD2 R110, -R0.H0_H0, -RZ.H0_H0 ;  /* 0xa00000ff006ed230 */ /* 0x000fe40000000900 */
[----:B------:R-:W-:Y:S01]  /*24ea0*/  @!P6 PRMT R39, R90, 0x5410, RZ ;  /* 0x000054105a27e816 */ /* 0x000fe200000000ff */
[----:B------:R4:W4:Y:S01]  /*24eb0*/  LDL.S16 R111, [R1+0x20c] ;  /* 0x00020c00016f7983 */ /* 0x0009220000100600 */
[----:B------:R-:W-:Y:S01]  /*24ec0*/  ISETP.LE.U32.AND P6, PT, R2, UR23, PT ;  /* 0x0000001702007c0c */ /* 0x000fe2000bfc3070 */
[----:B------:R-:W-:Y:S01]  /*24ed0*/  @!P4 HADD2 R108, -R44.H0_H0, -RZ.H0_H0 ;  /* 0xa00000ff2c6cc230 */ /* 0x000fe20000000900 */
[----:B------:R-:W-:Y:S01]  /*24ee0*/  PRMT R83, R110, 0x7610, R83 ;  /* 0x000076106e537816 */ /* 0x000fe20000000053 */
[----:B------:R2:W4:Y:S01]  /*24ef0*/  LDL.S16 R90, [R1+0x220] ;  /* 0x00022000015a7983 */ /* 0x0005220000100600 */
[----:B------:R-:W-:Y:S02]  /*24f00*/  SHF.R.U32.HI R2, RZ, 0x10, R86 ;  /* 0x00000010ff027819 */ /* 0x000fe40000011656 */
[----:B------:R-:W-:Y:S01]  /*24f10*/  PRMT R68, R108, 0x7610, R68 ;  /* 0x000076106c447816 */ /* 0x000fe20000000044 */
[----:B------:R2:W4:Y:S01]  /*24f20*/  LDL.S16 R109, [R1+0x208] ;  /* 0x00020800016d7983 */ /* 0x0005220000100600 */
[----:B------:R-:W-:Y:S03]  /*24f30*/  LOP3.LUT R2, R2, 0xff, RZ, 0xc0, !PT ;  /* 0x000000ff02027812 */ /* 0x000fe600078ec0ff */
[----:B------:R1:W-:Y:S04]  /*24f40*/  @!P5 STL.S16 [R1+0x1d0], R110 ;  /* 0x0001d06e0100d387 */ /* 0x0003e80000100600 */
[----:B------:R3:W-:Y:S04]  /*24f50*/  @!P4 STL.S16 [R1+0x1f8], R108 ;  /* 0x0001f86c0100c387 */ /* 0x0007e80000100600 */
[----:B------:R-:W-:Y:S01]  /*24f60*/  STG.E.U16 desc[UR32][R182.64+0x62], R39 ;  /* 0x00006227b6007986 */ /* 0x000fe2000c101520 */
[----:B-1----:R-:W1:Y:S01]  /*24f70*/  MUFU.EX2 R81, R119 ;  /* 0x0000007700517308 */ /* 0x002e620000000800 */
[----:B------:R-:W-:Y:S01]  /*24f80*/  PRMT R110, R0, 0x5410, R44 ;  /* 0x00005410006e7816 */ /* 0x000fe2000000002c */
[----:B-1----:R-:W-:Y:S01]  /*24f90*/  FADD.FTZ R41, R81, R80 ;  /* 0x0000005051297221 */ /* 0x002fe20000010000 */
[----:B------:R-:W-:Y:S02]  /*24fa0*/  @!P4 PRMT R44, R68, 0x5410, RZ ;  /* 0x00005410442cc816 */ /* 0x000fe400000000ff */
[C---:B------:R-:W-:Y:S01]  /*24fb0*/  F2FP.F16.F32.PACK_AB R47, R72.reuse, R81 ;  /* 0x00000051482f723e */ /* 0x040fe200000000ff */
[----:B------:R-:W-:Y:S01]  /*24fc0*/  FADD.FTZ R68, R72, R41 ;  /* 0x0000002948447221 */ /* 0x000fe20000010000 */
[----:B------:R-:W-:Y:S01]  /*24fd0*/  PRMT R72, R71, 0x7632, R72 ;  /* 0x0000763247487816 */ /* 0x000fe20000000048 */
[----:B------:R-:W-:Y:S01]  /*24fe0*/  STG.E.U16 desc[UR32][R186.64+0x60], R44 ;  /* 0x0000602cba007986 */ /* 0x000fe2000c101520 */
[----:B------:R-:W-:Y:S01]  /*24ff0*/  @!P5 PRMT R0, R83, 0x5410, RZ ;  /* 0x000054105300d816 */ /* 0x000fe200000000ff */
[----:B---3--:R-:W-:Y:S01]  /*25000*/  MUFU.EX2 R108, R252 ;  /* 0x000000fc006c7308 */ /* 0x008fe20000000800 */
[----:B------:R-:W-:Y:S02]  /*25010*/  ISETP.LE.U32.AND P5, PT, R2, UR23, PT ;  /* 0x0000001702007c0c */ /* 0x000fe4000bfa3070 */
[----:B------:R-:W-:Y:S01]  /*25020*/  SHF.R.U32.HI R2, RZ, 0x18, R86 ;  /* 0x00000018ff027819 */ /* 0x000fe20000011656 */
[----:B------:R-:W-:Y:S03]  /*25030*/  STG.E.U16 desc[UR32][R186.64+0x5e], R0 ;  /* 0x00005e00ba007986 */ /* 0x000fe6000c101520 */
[----:B------:R-:W-:Y:S03]  /*25040*/  ISETP.LE.U32.AND P4, PT, R2, UR23, PT ;  /* 0x0000001702007c0c */ /* 0x000fe6000bf83070 */
[----:B------:R-:W-:Y:S01]  /*25050*/  MUFU.EX2 R81, R121 ;  /* 0x0000007900517308 */ /* 0x000fe20000000800 */
[----:B------:R-:W-:Y:S01]  /*25060*/  LOP3.LUT R2, R122, 0xff, RZ, 0xc0, !PT ;  /* 0x000000ff7a027812 */ /* 0x000fe200078ec0ff */
[----:B------:R-:W-:Y:S08]  /*25070*/  @!P2 HADD2 R84, -R65.H0_H0, -RZ.H0_H0 ;  /* 0xa00000ff4154a230 */ /* 0x000ff00000000900 */
[----:B------:R-:W-:Y:S01]  /*25080*/  MUFU.EX2 R83, R249 ;  /* 0x000000f900537308 */ /* 0x000fe20000000800 */
[----:B------:R-:W-:Y:S01]  /*25090*/  PRMT R82, R84, 0x7610, R82 ;  /* 0x0000761054527816 */ /* 0x000fe20000000052 */
[----:B------:R2:W-:Y:S03]  /*250a0*/  @!P2 STL.S16 [R1+0x1f4], R84 ;  /* 0x0001f4540100a387 */ /* 0x0005e60000100600 */
[----:B------:R-:W-:Y:S02]  /*250b0*/  @!P2 PRMT R65, R82, 0x5410, RZ ;  /* 0x000054105241a816 */ /* 0x000fe400000000ff */
[----:B------:R-:W-:Y:S03]  /*250c0*/  ISETP.LE.U32.AND P2, PT, R2, UR23, PT ;  /* 0x0000001702007c0c */ /* 0x000fe6000bf43070 */
[----:B------:R1:W3:Y:S01]  /*250d0*/  MUFU.EX2 R82, R242 ;  /* 0x000000f200527308 */ /* 0x0002e20000000800 */
[----:B------:R-:W-:Y:S01]  /*250e0*/  LOP3.LUT R2, R122, 0xffff, RZ, 0xc0, !PT ;  /* 0x0000ffff7a027812 */ /* 0x000fe200078ec0ff */
[----:B------:R-:W-:Y:S03]  /*250f0*/  STG.E.U16 desc[UR32][R184.64+0x60], R65 ;  /* 0x00006041b8007986 */ /* 0x000fe6000c101520 */
[----:B------:R-:W-:Y:S04]  /*25100*/  SHF.R.U32.HI R2, RZ, 0x8, R2 ;  /* 0x00000008ff027819 */ /* 0x000fe80000011602 */
[----:B------:R-:W-:Y:S02]  /*25110*/  LOP3.LUT R2, R2, 0xffff, RZ, 0xc0, !PT ;  /* 0x0000ffff02027812 */ /* 0x000fe400078ec0ff */
[----:B-1----:R-:W-:Y:S01]  /*25120*/  LOP3.LUT R242, R86, 0xffff, RZ, 0xc0, !PT ;  /* 0x0000ffff56f27812 */ /* 0x002fe200078ec0ff */
[----:B---3--:R-:W-:Y:S01]  /*25130*/  FADD.FTZ R58, R82, R79 ;  /* 0x0000004f523a7221 */ /* 0x008fe20000010000 */
[----:B--2---:R-:W-:Y:S01]  /*25140*/  MUFU.EX2 R84, R126 ;  /* 0x0000007e00547308 */ /* 0x004fe20000000800 */
[----:B----4-:R-:W-:Y:S02]  /*25150*/  @!P1 HADD2 R111, -R71.H0_H0, -RZ.H0_H0 ;  /* 0xa00000ff476f9230 */ /* 0x010fe40000000900 */
[----:B------:R-:W-:Y:S03]  /*25160*/  @!P3 HADD2 R90, -R70.H0_H0, -RZ.H0_H0 ;  /* 0xa00000ff465ab230 */ /* 0x000fe60000000900 */
[----:B------:R-:W-:Y:S01]  /*25170*/  PRMT R56, R111, 0x7610, R56 ;  /* 0x000076106f387816 */ /* 0x000fe20000000038 */
[----:B------:R-:W-:Y:S01]  /*25180*/  @!P6 HADD2 R109, -R72.H0_H0, -RZ.H0_H0 ;  /* 0xa00000ff486de230 */ /* 0x000fe20000000900 */
[----:B------:R-:W-:Y:S01]  /*25190*/  PRMT R80, R90, 0x7610, R80 ;  /* 0x000076105a507816 */ /* 0x000fe20000000050 */
[----:B------:R1:W-:Y:S03]  /*251a0*/  @!P3 STL.S16 [R1+0x220], R90 ;  /* 0x0002205a0100b387 */ /* 0x0003e60000100600 */
[----:B------:R-:W-:Y:S01]  /*251b0*/  @!P3 PRMT R70, R80, 0x5410, RZ ;  /* 0x000054105046b816 */ /* 0x000fe200000000ff */
[----:B------:R-:W-:Y:S01]  /*251c0*/  @!P1 STL.S16 [R1+0x20c], R111 ;  /* 0x00020c6f01009387 */ /* 0x000fe20000100600 */
[----:B------:R-:W-:Y:S01]  /*251d0*/  ISETP.LE.U32.AND P3, PT, R2, UR23, PT ;  /* 0x0000001702007c0c */ /* 0x000fe2000bf63070 */
[----:B------:R2:W3:Y:S01]  /*251e0*/  MUFU.EX2 R80, R243 ;  /* 0x000000f300507308 */ /* 0x0004e20000000800 */
[----:B------:R-:W-:Y:S01]  /*251f0*/  SHF.R.U32.HI R2, RZ, 0x10, R122 ;  /* 0x00000010ff027819 */ /* 0x000fe2000001167a */
[----:B------:R4:W-:Y:S01]  /*25200*/  @!P6 STL.S16 [R1+0x208], R109 ;  /* 0x0002086d0100e387 */ /* 0x0009e20000100600 */
[----:B------:R-:W-:Y:S02]  /*25210*/  PRMT R41, R109, 0x7610, R41 ;  /* 0x000076106d297816 */ /* 0x000fe40000000029 */
[----:B------:R-:W-:Y:S01]  /*25220*/  LOP3.LUT R2, R2, 0xff, RZ, 0xc0, !PT ;  /* 0x000000ff02027812 */ /* 0x000fe200078ec0ff */
[----:B------:R-:W4:Y:S04]  /*25230*/  LDL.LU R194, [R1+0x24] ;  /* 0x0000240001c27983 */ /* 0x000f280000300800 */
[----:B------:R-:W4:Y:S04]  /*25240*/  LDL.LU R204, [R1+0xc] ;  /* 0x00000c0001cc7983 */ /* 0x000f280000300800 */
[----:B------:R-:W4:Y:S01]  /*25250*/  LDL.LU R132, [R1+0x2c] ;  /* 0x00002c0001847983 */ /* 0x000f220000300800 */
[----:B--2---:R-:W-:Y:S03]  /*25260*/  SHF.R.U32.HI R243, RZ, 0x10, R86 ;  /* 0x00000010fff37819 */ /* 0x004fe60000011656 */
[----:B------:R-:W2:Y:S01]  /*25270*/  LDL.LU R126, [R1+0x18] ;  /* 0x00001800017e7983 */ /* 0x000ea20000300800 */
[----:B---3--:R-:W-:Y:S01]  /*25280*/  FADD.FTZ R58, R80, R58 ;  /* 0x0000003a503a7221 */ /* 0x008fe20000010000 */
[----:B-1----:R-:W1:Y:S02]  /*25290*/  MUFU.EX2 R90, R250 ;  /* 0x000000fa005a7308 */ /* 0x002e640000000800 */
[----:B------:R3:W3:Y:S01]  /*252a0*/  LDL.S16 R139, [R1+0x22c] ;  /* 0x00022c00018b7983 */ /* 0x0006e20000100600 */
[----:B------:R-:W-:Y:S03]  /*252b0*/  FADD.FTZ R50, R120, R58 ;  /* 0x0000003a78327221 */ /* 0x000fe60000010000 */
[----:B------:R-:W3:Y:S01]  /*252c0*/  LDL.LU R225, [R1+0x448] ;  /* 0x0004480001e17983 */ /* 0x000ee20000300800 */
[----:B----4-:R-:W-:Y:S03]  /*252d0*/  PRMT R109, R71, 0x5410, R72 ;  /* 0x00005410476d7816 */ /* 0x010fe60000000048 */
[----:B------:R-:W4:Y:S01]  /*252e0*/  MUFU.EX2 R111, R237 ;  /* 0x000000ed006f7308 */ /* 0x000f220000000800 */
[----:B------:R-:W-:Y:S01]  /*252f0*/  @!P1 PRMT R71, R56, 0x5410, RZ ;  /* 0x0000541038479816 */ /* 0x000fe200000000ff */
[----:B------:R2:W3:Y:S01]  /*25300*/  LDL.S16 R137, [R1+0x23c] ;  /* 0x00023c0001897983 */ /* 0x0004e20000100600 */
[----:B------:R-:W-:Y:S02]  /*25310*/  ISETP.LE.U32.AND P1, PT, R2, UR23, PT ;  /* 0x0000001702007c0c */ /* 0x000fe4000bf23070 */
[----:B------:R-:W-:Y:S01]  /*25320*/  SHF.R.U32.HI R2, RZ, 0x18, R122 ;  /* 0x00000018ff027819 */ /* 0x000fe2000001167a */
[----:B------:R-:W3:Y:S01]  /*25330*/  LDL.LU R173, [R1+0x444] ;  /* 0x0004440001ad7983 */ /* 0x000ee20000300800 */
[----:B------:R-:W-:Y:S01]  /*25340*/  @!P6 PRMT R72, R41, 0x5410, RZ ;  /* 0x000054102948e816 */ /* 0x000fe200000000ff */
[----:B------:R-:W-:Y:S01]  /*25350*/  FADD.FTZ R41, R108, R43 ;  /* 0x0000002b6c297221 */ /* 0x000fe20000010000 */
[----:B------:R-:W-:Y:S01]  /*25360*/  ISETP.LE.U32.AND P6, PT, R2, UR23, PT ;  /* 0x0000001702007c0c */ /* 0x000fe2000bfc3070 */
[----:B------:R-:W-:Y:S01]  /*25370*/  STG.E.U16 desc[UR32][R184.64+0x62], R70 ;  /* 0x00006246b8007986 */ /* 0x000fe2000c101520 */
[----:B------:R-:W-:Y:S01]  /*25380*/  LOP3.LUT R2, R167, UR10, RZ, 0x3c, !PT ;  /* 0x0000000aa7027c12 */ /* 0x000fe2000f8e3cff */
[----:B------:R-:W-:Y:S01]  /*25390*/  UIADD3 UR10, UR11, 0x3, URZ ;  /* 0x000000030b0a7890 */ /* 0x000fe2000fffe03f */
[----:B-1----:R-:W-:Y:S01]  /*253a0*/  F2FP.F16.F32.PACK_AB R45, R90, R83 ;  /* 0x000000535a2d723e */ /* 0x002fe200000000ff */
[----:B------:R-:W-:Y:S01]  /*253b0*/  STG.E.U16 desc[UR32][R180.64+0x72], R72 ;  /* 0x00007248b4007986 */ /* 0x000fe2000c101520 */
[----:B------:R-:W-:Y:S01]  /*253c0*/  F2FP.F16.F32.PACK_AB R43, R84, R108 ;  /* 0x0000006c542b723e */ /* 0x000fe200000000ff */
[----:B------:R-:W-:Y:S01]  /*253d0*/  IMAD.WIDE.U32 R118, R2, -0x326172a9, RZ ;  /* 0xcd9e8d5702767825 */ /* 0x000fe200078e00ff */
[----:B----4-:R-:W-:Y:S01]  /*253e0*/  F2FP.F16.F32.PACK_AB R162, R111, R81 ;  /* 0x000000516fa2723e */ /* 0x010fe200000000ff */
[----:B------:R-:W-:Y:S01]  /*253f0*/  STG.E.U16 desc[UR32][R180.64+0x70], R71 ;  /* 0x00007047b4007986 */ /* 0x000fe2000c101520 */
[----:B------:R-:W-:Y:S01]  /*25400*/  PRMT R44, R45, 0x7632, R44 ;  /* 0x000076322d2c7816 */ /* 0x000fe2000000002c */
[----:B------:R-:W-:Y:S01]  /*25410*/  FADD.FTZ R2, R83, R78 ;  /* 0x0000004e53027221 */ /* 0x000fe20000010000 */
[----:B------:R-:W-:Y:S01]  /*25420*/  LOP3.LUT R56, R119, UR21, R168, 0x96, !PT ;  /* 0x0000001577387c12 */ /* 0x000fe2000f8e96a8 */
[----:B------:R-:W-:Y:S01]  /*25430*/  UIADD3 UR11, UR35, 0x646e171e, URZ ;  /* 0x646e171e230b7890 */ /* 0x000fe2000fffe03f */
[----:B------:R-:W-:Y:S01]  /*25440*/  LOP3.LUT R78, R189, UR19, R118, 0x96, !PT ;  /* 0x00000013bd4e7c12 */ /* 0x000fe2000f8e9676 */
[----:B------:R-:W-:Y:S01]  /*25450*/  FADD.FTZ R90, R90, R2 ;  /* 0x000000025a5a7221 */ /* 0x000fe20000010000 */
[----:B------:R-:W-:Y:S01]  /*25460*/  F2FP.F16.F32.PACK_AB R2, R80, R82 ;  /* 0x000000525002723e */ /* 0x000fe200000000ff */
[----:B------:R-:W-:Y:S01]  /*25470*/  IMAD.WIDE.U32 R56, R56, -0x2daee0ad, RZ ;  /* 0xd2511f5338387825 */ /* 0x000fe200078e00ff */
[----:B------:R-:W-:Y:S01]  /*25480*/  PRMT R38, R162, 0x7610, R38 ;  /* 0x00007610a2267816 */ /* 0x000fe20000000026 */
[----:B------:R-:W-:Y:S01]  /*25490*/  ULOP3.LUT UR10, UR10, UR35, URZ, 0x3c, !UPT ;  /* 0x000000230a0a7292 */ /* 0x000fe2000f8e3c3f */
[----:B------:R-:W-:Y:S01]  /*254a0*/  LOP3.LUT R163, R87, UR11, R144, 0x96, !PT ;  /* 0x0000000b57a37c12 */ /* 0x000fe2000f8e9690 */
[----:B------:R-:W-:Y:S01]  /*254b0*/  IMAD.WIDE.U32 R78, R78, -0x2daee0ad, RZ ;  /* 0xd2511f534e4e7825 */ /* 0x000fe200078e00ff */
[----:B------:R-:W-:Y:S02]  /*254c0*/  LOP3.LUT R57, R57, UR18, R158, 0x96, !PT ;  /* 0x0000001239397c12 */ /* 0x000fe4000f8e969e */
[----:B------:R-:W-:Y:S01]  /*254d0*/  PRMT R0, R2, 0x7632, R0 ;  /* 0x0000763202007816 */ /* 0x000fe20000000000 */
[----:B------:R-:W-:Y:S01]  /*254e0*/  FADD.FTZ R84, R84, R41 ;  /* 0x0000002954547221 */ /* 0x000fe20000010000 */
[----:B------:R-:W-:Y:S01]  /*254f0*/  LOP3.LUT R80, R79, UR16, R56, 0x96, !PT ;  /* 0x000000104f507c12 */ /* 0x000fe2000f8e9638 */
[--C-:B------:R-:W-:Y:S01]  /*25500*/  FADD.FTZ R41, R81, R68.reuse ;  /* 0x0000004451297221 */ /* 0x100fe20000010000 */
[----:B------:R-:W-:Y:S01]  /*25510*/  PRMT R68, R69, 0x7632, R68 ;  /* 0x0000763245447816 */ /* 0x000fe20000000044 */
[----:B------:R-:W-:Y:S01]  /*25520*/  IMAD.WIDE.U32 R56, R57, -0x326172a9, RZ ;  /* 0xcd9e8d5739387825 */ /* 0x000fe200078e00ff */
[----:B------:R-:W-:Y:S03]  /*25530*/  PRMT R3, R162, 0x7632, R3 ;  /* 0x00007632a2037816 */ /* 0x000fe60000000003 */
[----:B------:R-:W-:Y:S01]  /*25540*/  FADD.FTZ R111, R111, R41 ;  /* 0x000000296f6f7221 */ /* 0x000fe20000010000 */
[----:B------:R-:W-:Y:S01]  /*25550*/  IMAD.WIDE.U32 R80, R80, -0x326172a9, RZ ;  /* 0xcd9e8d5750507825 */ /* 0x000fe200078e00ff */
[----:B------:R-:W-:Y:S04]  /*25560*/  LOP3.LUT R49, R57, UR17, R188, 0x96, !PT ;  /* 0x0000001139317c12 */ /* 0x000fe8000f8e96bc */
[----:B------:R-:W-:Y:S01]  /*25570*/  LOP3.LUT R112, R81, UR15, R56, 0x96, !PT ;  /* 0x0000000f51707c12 */ /* 0x000fe2000f8e9638 */
[----:B------:R-:W-:Y:S01]  /*25580*/  IMAD.WIDE.U32 R48, R49, -0x2daee0ad, RZ ;  /* 0xd2511f5331307825 */ /* 0x000fe200078e00ff */
[----:B------:R-:W-:Y:S03]  /*25590*/  MUFU.EX2 R81, R251 ;  /* 0x000000fb00517308 */ /* 0x000fe60000000800 */
[----:B------:R-:W-:Y:S01]  /*255a0*/  IMAD.WIDE.U32 R112, R112, -0x2daee0ad, RZ ;  /* 0xd2511f5370707825 */ /* 0x000fe200078e00ff */
[----:B------:R-:W-:Y:S04]  /*255b0*/  LOP3.LUT R78, R49, UR14, R78, 0x96, !PT ;  /* 0x0000000e314e7c12 */ /* 0x000fe8000f8e964e */
[----:B------:R-:W-:Y:S01]  /*255c0*/  LOP3.LUT R82, R113, UR12, R48, 0x96, !PT ;  /* 0x0000000c71527c12 */ /* 0x000fe2000f8e9630 */
[----:B------:R-:W-:Y:S01]  /*255d0*/  IMAD.WIDE.U32 R78, R78, -0x326172a9, RZ ;  /* 0xcd9e8d574e4e7825 */ /* 0x000fe200078e00ff */
[----:B------:R-:W1:Y:S03]  /*255e0*/  MUFU.EX2 R113, R248 ;  /* 0x000000f800717308 */ /* 0x000e660000000800 */
[----:B------:R-:W-:Y:S01]  /*255f0*/  IMAD.WIDE.U32 R82, R82, -0x326172a9, RZ ;  /* 0xcd9e8d5752527825 */ /* 0x000fe200078e00ff */
[----:B------:R-:W-:Y:S04]  /*25600*/  LOP3.LUT R143, R79, UR13, R80, 0x96, !PT ;  /* 0x0000000d4f8f7c12 */ /* 0x000fe8000f8e9650 */
[----:B------:R-:W-:Y:S02]  /*25610*/  LOP3.LUT R48, R83, UR36, R78, 0x96, !PT ;  /* 0x0000002453307c12 */ /* 0x000fe4000f8e964e */
[----:B------:R-:W-:Y:S02]  /*25620*/  SHF.R.U32.HI R36, RZ, 0x10, R82 ;  /* 0x00000010ff247819 */ /* 0x000fe40000011652 */
[----:B------:R-:W-:Y:S02]  /*25630*/  LOP3.LUT R195, R82, 0xff, RZ, 0xc0, !PT ;  /* 0x000000ff52c37812 */ /* 0x000fe400078ec0ff */
[----:B-1----:R-:W-:Y:S01]  /*25640*/  F2FP.F16.F32.PACK_AB R161, R81, R113 ;  /* 0x0000007151a1723e */ /* 0x002fe200000000ff */
[----:B------:R-:W1:Y:S10]  /*25650*/  MUFU.EX2 R121, R194 ;  /* 0x000000c200797308 */ /* 0x000e740000000800 */
[----:B------:R-:W4:Y:S10]  /*25660*/  MUFU.EX2 R57, R132 ;  /* 0x0000008400397308 */ /* 0x000f340000000800 */
[----:B--2---:R2:W-:Y:S01]  /*25670*/  MUFU.EX2 R56, R126 ;  /* 0x0000007e00387308 */ /* 0x0045e20000000800 */
[----:B---3--:R-:W-:Y:S02]  /*25680*/  @!P5 HADD2 R139, -R69.H0_H0, -RZ.H0_H0 ;  /* 0xa00000ff458bd230 */ /* 0x008fe40000000900 */
[----:B-1----:R-:W-:Y:S03]  /*25690*/  FADD.FTZ R41, R121, R84 ;  /* 0x0000005479297221 */ /* 0x002fe60000010000 */
[----:B------:R-:W-:Y:S04]  /*256a0*/  PRMT R80, R139, 0x7610, R80 ;  /* 0x000076108b507816 */ /* 0x000fe80000000050 */
[----:B------:R-:W1:Y:S01]  /*256b0*/  MUFU.EX2 R108, R204 ;  /* 0x000000cc006c7308 */ /* 0x000e620000000800 */
[C---:B----4-:R-:W-:Y:S01]  /*256c0*/  F2FP.F16.F32.PACK_AB R160, R57.reuse, R121 ;  /* 0x0000007939a0723e */ /* 0x050fe200000000ff */
[----:B------:R3:W4:Y:S01]  /*256d0*/  LDL.S16 R132, [R1+0x234] ;  /* 0x0002340001847983 */ /* 0x0007220000100600 */
[----:B------:R-:W-:Y:S01]  /*256e0*/  FADD.FTZ R79, R57, R41 ;  /* 0x00000029394f7221 */ /* 0x000fe20000010000 */
[----:B------:R-:W-:Y:S01]  /*256f0*/  PRMT R57, R115, 0x7610, R57 ;  /* 0x0000761073397816 */ /* 0x000fe20000000039 */
[----:B------:R-:W-:Y:S01]  /*25700*/  @!P4 HADD2 R137, -R68.H0_H0, -RZ.H0_H0 ;  /* 0xa00000ff4489c230 */ /* 0x000fe20000000900 */
[C---:B------:R-:W-:Y:S02]  /*25710*/  PRMT R40, R160.reuse, 0x7610, R40 ;  /* 0x00007610a0287816 */ /* 0x040fe40000000028 */
[----:B------:R-:W-:Y:S01]  /*25720*/  PRMT R39, R160, 0x7632, R39 ;  /* 0x00007632a0277816 */ /* 0x000fe20000000027 */
[----:B--2---:R3:W2:Y:S04]  /*25730*/  LDL.S16 R126, [R1+0x238] ;  /* 0x00023800017e7983 */ /* 0x0046a80000100600 */
[----:B------:R-:W-:Y:S01]  /*25740*/  @!P5 STL.S16 [R1+0x22c], R139 ;  /* 0x00022c8b0100d387 */ /* 0x000fe20000100600 */
[----:B-1----:R-:W-:Y:S03]  /*25750*/  F2FP.F16.F32.PACK_AB R41, R56, R108 ;  /* 0x0000006c3829723e */ /* 0x002fe600000000ff */
[----:B------:R-:W3:Y:S01]  /*25760*/  LDL R205, [R1+0x54] ;  /* 0x0000540001cd7983 */ /* 0x000ee20000100800 */
[----:B------:R-:W-:Y:S01]  /*25770*/  FADD.FTZ R49, R108, R90 ;  /* 0x0000005a6c317221 */ /* 0x000fe20000010000 */
[----:B------:R-:W-:Y:S01]  /*25780*/  PRMT R108, R69, 0x5410, R68 ;  /* 0x00005410456c7816 */ /* 0x000fe20000000044 */
[----:B------:R-:W-:Y:S01]  /*25790*/  MUFU.EX2 R90, R85 ;  /* 0x00000055005a7308 */ /* 0x000fe20000000800 */
[----:B------:R-:W-:Y:S01]  /*257a0*/  @!P5 PRMT R69, R80, 0x5410, RZ ;  /* 0x000054105045d816 */ /* 0x000fe200000000ff */
[----:B------:R-:W3:Y:S01]  /*257b0*/  LDL.LU R194, [R1+0x58] ;  /* 0x0000580001c27983 */ /* 0x000ee20000300800 */
[----:B------:R-:W-:Y:S01]  /*257c0*/  FADD.FTZ R84, R56, R49 ;  /* 0x0000003138547221 */ /* 0x000fe20000010000 */
[----:B------:R-:W-:Y:S01]  /*257d0*/  PRMT R56, R115, 0x7632, R56 ;  /* 0x0000763273387816 */ /* 0x000fe20000000038 */
[--C-:B------:R-:W-:Y:S01]  /*257e0*/  FADD.FTZ R80, R51, R50.reuse ;  /* 0x0000003233507221 */ /* 0x100fe20000010000 */
[C---:B------:R-:W-:Y:S01]  /*257f0*/  LOP3.LUT R49, R48.reuse, 0xff, RZ, 0xc0, !PT ;  /* 0x000000ff30317812 */ /* 0x040fe200078ec0ff */
[----:B------:R-:W3:Y:S01]  /*25800*/  LDL.LU R204, [R1+0x3c] ;  /* 0x00003c0001cc7983 */ /* 0x000ee20000300800 */
[----:B------:R-:W-:Y:S02]  /*25810*/  PRMT R50, R137, 0x7610, R50 ;  /* 0x0000761089327816 */ /* 0x000fe40000000032 */
[----:B------:R-:W-:Y:S01]  /*25820*/  ISETP.LE.U32.AND P5, PT, R49, UR23, PT ;  /* 0x0000001731007c0c */ /* 0x000fe2000bfa3070 */
[----:B------:R-:W-:Y:S01]  /*25830*/  @!P4 STL.S16 [R1+0x23c], R137 ;  /* 0x00023c890100c387 */ /* 0x000fe20000100600 */
[----:B------:R-:W-:Y:S02]  /*25840*/  LOP3.LUT R49, R48, 0xffff, RZ, 0xc0, !PT ;  /* 0x0000ffff30317812 */ /* 0x000fe400078ec0ff */
[----:B------:R-:W-:Y:S01]  /*25850*/  @!P4 PRMT R68, R50, 0x5410, RZ ;  /* 0x000054103244c816 */ /* 0x000fe200000000ff */
[----:B------:R-:W-:Y:S01]  /*25860*/  STG.E.U16 desc[UR32][R182.64+0x70], R69 ;  /* 0x00007045b6007986 */ /* 0x000fe2000c101520 */
[----:B------:R-:W-:Y:S01]  /*25870*/  SHF.R.U32.HI R49, RZ, 0x8, R49 ;  /* 0x00000008ff317819 */ /* 0x000fe20000011631 */
[----:B------:R-:W-:Y:S01]  /*25880*/  FADD.FTZ R50, R113, R111 ;  /* 0x0000006f71327221 */ /* 0x000fe20000010000 */
[----:B------:R-:W-:Y:S01]  /*25890*/  PRMT R111, R57, 0x5410, R56 ;  /* 0x00005410396f7816 */ /* 0x000fe20000000038 */
[----:B------:R-:W-:Y:S01]  /*258a0*/  STG.E.U16 desc[UR32][R182.64+0x72], R68 ;  /* 0x00007244b6007986 */ /* 0x000fe2000c101520 */
[----:B------:R-:W-:Y:S01]  /*258b0*/  LOP3.LUT R49, R49, 0xffff, RZ, 0xc0, !PT ;  /* 0x0000ffff31317812 */ /* 0x000fe200078ec0ff */
[----:B------:R-:W1:Y:S01]  /*258c0*/  MUFU.EX2 R113, R224 ;  /* 0x000000e000717308 */ /* 0x000e620000000800 */
[----:B------:R-:W-:Y:S01]  /*258d0*/  FADD.FTZ R81, R81, R50 ;  /* 0x0000003251517221 */ /* 0x000fe20000010000 */
[----:B------:R-:W-:Y:S02]  /*258e0*/  LOP3.LUT R50, R119, UR21, R170, 0x96, !PT ;  /* 0x0000001577327c12 */ /* 0x000fe4000f8e96aa */
[----:B------:R-:W-:Y:S02]  /*258f0*/  ISETP.LE.U32.AND P4, PT, R49, UR23, PT ;  /* 0x0000001731007c0c */ /* 0x000fe4000bf83070 */
[--C-:B------:R-:W-:Y:S02]  /*25900*/  SHF.R.U32.HI R49, RZ, 0x18, R48.reuse ;  /* 0x00000018ff317819 */ /* 0x100fe40000011630 */
[----:B------:R-:W-:Y:S02]  /*25910*/  SHF.R.U32.HI R48, RZ, 0x10, R48 ;  /* 0x00000010ff307819 */ /* 0x000fe40000011630 */
[----:B-1----:R-:W-:Y:S01]  /*25920*/  F2FP.F16.F32.PACK_AB R153, R90, R113 ;  /* 0x000000715a99723e */ /* 0x002fe200000000ff */
[----:B----4-:R-:W-:Y:S05]  /*25930*/  @!P3 HADD2 R132, -R56.H0_H0, -RZ.H0_H0 ;  /* 0xa00000ff3884b230 */ /* 0x010fea0000000900 */
[----:B------:R-:W-:Y:S01]  /*25940*/  PRMT R58, R132, 0x7610, R58 ;  /* 0x00007610843a7816 */ /* 0x000fe2000000003a */
[----:B--2---:R-:W-:Y:S03]  /*25950*/  @!P2 HADD2 R126, -R57.H0_H0, -RZ.H0_H0 ;  /* 0xa00000ff397ea230 */ /* 0x004fe60000000900 */
[----:B------:R-:W-:Y:S02]  /*25960*/  @!P3 PRMT R56, R58, 0x5410, RZ ;  /* 0x000054103a38b816 */ /* 0x000fe400000000ff */
[----:B------:R-:W-:Y:S01]  /*25970*/  PRMT R51, R126, 0x7610, R51 ;  /* 0x000076107e337816 */ /* 0x000fe20000000033 */
[----:B------:R1:W-:Y:S03]  /*25980*/  @!P2 STL.S16 [R1+0x238], R126 ;  /* 0x0002387e0100a387 */ /* 0x0003e60000100600 */
[----:B------:R-:W-:Y:S01]  /*25990*/  @!P2 PRMT R57, R51, 0x5410, RZ ;  /* 0x000054103339a816 */ /* 0x000fe200000000ff */
[----:B------:R-:W-:Y:S01]  /*259a0*/  STG.E.U16 desc[UR32][R186.64+0x70], R56 ;  /* 0x00007038ba007986 */ /* 0x000fe2000c101520 */
[----:B------:R-:W-:Y:S01]  /*259b0*/  ISETP.LE.U32.AND P2, PT, R49, UR23, PT ;  /* 0x0000001731007c0c */ /* 0x000fe2000bf43070 */
[----:B---3--:R-:W-:Y:S01]  /*259c0*/  MUFU.EX2 R121, R205 ;  /* 0x000000cd00797308 */ /* 0x008fe20000000800 */
[----:B------:R-:W-:Y:S01]  /*259d0*/  LOP3.LUT R49, R48, 0xff, RZ, 0xc0, !PT ;  /* 0x000000ff30317812 */ /* 0x000fe200078ec0ff */
[----:B------:R2:W-:Y:S01]  /*259e0*/  STG.E.U16 desc[UR32][R186.64+0x6e], R57 ;  /* 0x00006e39ba007986 */ /* 0x0005e2000c101520 */
[----:B------:R-:W-:Y:S01]  /*259f0*/  LOP3.LUT R48, R191, UR19, R118, 0x96, !PT ;  /* 0x00000013bf307c12 */ /* 0x000fe2000f8e9676 */
[----:B------:R-:W-:Y:S04]  /*25a00*/  IMAD.WIDE.U32 R50, R50, -0x2daee0ad, RZ ;  /* 0xd2511f5332327825 */ /* 0x000fe800078e00ff */
[----:B------:R-:W-:Y:S01]  /*25a10*/  IMAD.WIDE.U32 R118, R48, -0x2daee0ad, RZ ;  /* 0xd2511f5330767825 */ /* 0x000fe200078e00ff */
[----:B------:R-:W-:Y:S01]  /*25a20*/  LOP3.LUT R48, R51, UR18, R164, 0x96, !PT ;  /* 0x0000001233307c12 */ /* 0x000fe2000f8e96a4 */
[----:B------:R-:W3:Y:S03]  /*25a30*/  MUFU.EX2 R58, R194 ;  /* 0x000000c2003a7308 */ /* 0x000ee60000000800 */
[----:B------:R-:W-:Y:S01]  /*25a40*/  LOP3.LUT R55, R119, UR16, R50, 0x96, !PT ;  /* 0x0000001077377c12 */ /* 0x000fe2000f8e9632 */
[----:B------:R-:W-:Y:S04]  /*25a50*/  IMAD.WIDE.U32 R50, R48, -0x326172a9, RZ ;  /* 0xcd9e8d5730327825 */ /* 0x000fe800078e00ff */
[----:B------:R-:W-:Y:S01]  /*25a60*/  IMAD.WIDE.U32 R54, R55, -0x326172a9, RZ ;  /* 0xcd9e8d5737367825 */ /* 0x000fe200078e00ff */
[----:B------:R-:W-:Y:S01]  /*25a70*/  LOP3.LUT R48, R51, UR17, R190, 0x96, !PT ;  /* 0x0000001133307c12 */ /* 0x000fe2000f8e96be */
[----:B-1----:R-:W4:Y:S01]  /*25a80*/  LDL.LU R126, [R1+0x40] ;  /* 0x00004000017e7983 */ /* 0x002f220000300800 */
[----:B------:R-:W-:Y:S03]  /*25a90*/  MUFU.EX2 R51, R223 ;  /* 0x000000df00337308 */ /* 0x000fe60000000800 */
[----:B------:R1:W-:Y:S01]  /*25aa0*/  @!P3 STL.S16 [R1+0x234], R132 ;  /* 0x000234840100b387 */ /* 0x0003e20000100600 */
[----:B------:R-:W-:Y:S01]  /*25ab0*/  ISETP.LE.U32.AND P3, PT, R49, UR23, PT ;  /* 0x0000001731007c0c */ /* 0x000fe2000bf63070 */
[----:B------:R-:W-:Y:S01]  /*25ac0*/  IMAD.WIDE.U32 R48, R48, -0x2daee0ad, RZ ;  /* 0xd2511f5330307825 */ /* 0x000fe200078e00ff */
[----:B---3--:R-:W-:Y:S02]  /*25ad0*/  F2FP.F16.F32.PACK_AB R155, R58, R121 ;  /* 0x000000793a9b723e */ /* 0x008fe400000000ff */
[----:B--2---:R-:W-:Y:S02]  /*25ae0*/  PRMT R57, R161, 0x7632, R57 ;  /* 0x00007632a1397816 */ /* 0x004fe40000000039 */
[----:B------:R2:W3:Y:S01]  /*25af0*/  MUFU.EX2 R120, R204 ;  /* 0x000000cc00787308 */ /* 0x0004e20000000800 */
[----:B------:R-:W-:Y:S02]  /*25b00*/  LOP3.LUT R118, R49, UR14, R118, 0x96, !PT ;  /* 0x0000000e31767c12 */ /* 0x000fe4000f8e9676 */
[----:B------:R-:W-:Y:S01]  /*25b10*/  LOP3.LUT R49, R55, UR15, R50, 0x96, !PT ;  /* 0x0000000f37317c12 */ /* 0x000fe2000f8e9632 */
[----:B------:R-:W-:Y:S01]  /*25b20*/  FADD.FTZ R50, R113, R80 ;  /* 0x0000005071327221 */ /* 0x000fe20000010000 */
[----:B------:R-:W-:Y:S01]  /*25b30*/  PRMT R113, R53, 0x5410, R52 ;  /* 0x0000541035717816 */ /* 0x000fe20000000034 */
[----:B------:R-:W-:Y:S04]  /*25b40*/  IMAD.WIDE.U32 R118, R118, -0x326172a9, RZ ;  /* 0xcd9e8d5776767825 */ /* 0x000fe800078e00ff */
[----:B------:R-:W1:Y:S01]  /*25b50*/  MUFU.EX2 R55, R216 ;  /* 0x000000d800377308 */ /* 0x000e620000000800 */
[----:B------:R-:W-:Y:S01]  /*25b60*/  FADD.FTZ R80, R90, R50 ;  /* 0x000000325a507221 */ /* 0x000fe20000010000 */
[--C-:B------:R-:W-:Y:S02]  /*25b70*/  LOP3.LUT R147, R119, UR13, R54.reuse, 0x96, !PT ;  /* 0x0000000d77937c12 */ /* 0x100fe4000f8e9636 */
[----:B------:R-:W-:Y:S01]  /*25b80*/  PRMT R54, R125, 0x7632, R54 ;  /* 0x000076327d367816 */ /* 0x000fe20000000036 */
[----:B--2---:R-:W-:Y:S04]  /*25b90*/  IMAD.WIDE.U32 R204, R49, -0x2daee0ad, RZ ;  /* 0xd2511f5331cc7825 */ /* 0x004fe800078e00ff */
[----:B---3--:R-:W-:Y:S01]  /*25ba0*/  FADD.FTZ R49, R120, R84 ;  /* 0x0000005478317221 */ /* 0x008fe20000010000 */
[----:B-1----:R2:W3:Y:S04]  /*25bb0*/  LDL.S16 R132, [R1+0x230] ;  /* 0x0002300001847983 */ /* 0x0024e80000100600 */
[----:B------:R-:W2:Y:S01]  /*25bc0*/  LDL.LU R224, [R1+0x440] ;  /* 0x0004400001e07983 */ /* 0x000ea20000300800 */
[----:B------:R-:W-:Y:S01]  /*25bd0*/  F2FP.F16.F32.PACK_AB R152, R51, R55 ;  /* 0x000000373398723e */ /* 0x000fe200000000ff */
[----:B------:R-:W-:Y:S01]  /*25be0*/  FADD.FTZ R50, R55, R81 ;  /* 0x0000005137327221 */ /* 0x000fe20000010000 */
[----:B------:R-:W-:Y:S01]  /*25bf0*/  PRMT R55, R125, 0x7610, R55 ;  /* 0x000076107d377816 */ /* 0x000fe20000000037 */
[----:B------:R-:W2:Y:S01]  /*25c00*/  LDL.LU R85, [R1+0x43c] ;  /* 0x00043c0001557983 */ /* 0x000ea20000300800 */
[----:B------:R-:W-:Y:S01]  /*25c10*/  PRMT R68, R152, 0x7610, R68 ;  /* 0x0000761098447816 */ /* 0x000fe20000000044 */
[--C-:B------:R-:W-:Y:S01]  /*25c20*/  FADD.FTZ R84, R51, R50.reuse ;  /* 0x0000003233547221 */ /* 0x100fe20000010000 */
[C---:B------:R-:W-:Y:S01]  /*25c30*/  PRMT R51, R124.reuse, 0x7610, R51 ;  /* 0x000076107c337816 */ /* 0x040fe20000000033 */
[----:B------:R-:W2:Y:S01]  /*25c40*/  LDL.LU R216, [R1+0x438] ;  /* 0x0004380001d87983 */ /* 0x000ea20000300800 */
[----:B------:R-:W-:Y:S02]  /*25c50*/  PRMT R50, R124, 0x7632, R50 ;  /* 0x000076327c327816 */ /* 0x000fe40000000032 */
[----:B------:R-:W-:Y:S01]  /*25c60*/  PRMT R69, R152, 0x7632, R69 ;  /* 0x0000763298457816 */ /* 0x000fe20000000045 */
[----:B------:R1:W2:Y:S04]  /*25c70*/  LDL.S16 R142, [R1+0x240] ;  /* 0x00024000018e7983 */ /* 0x0002a80000100600 */
[----:B------:R-:W2:Y:S04]  /*25c80*/  LDL.LU R151, [R1+0x6c] ;  /* 0x00006c0001977983 */ /* 0x000ea80000300800 */
[----:B------:R1:W2:Y:S04]  /*25c90*/  LDL.S16 R137, [R1+0x244] ;  /* 0x0002440001897983 */ /* 0x0002a80000100600 */
[----:B------:R-:W2:Y:S01]  /*25ca0*/  LDL.LU R194, [R1+0x80] ;  /* 0x0000800001c27983 */ /* 0x000ea20000300800 */
[----:B----4-:R4:W1:Y:S02]  /*25cb0*/  MUFU.EX2 R115, R126 ;  /* 0x0000007e00737308 */ /* 0x0108640000000800 */
[----:B----4-:R-:W-:Y:S01]  /*25cc0*/  LOP3.LUT R126, R205, UR12, R48, 0x96, !PT ;  /* 0x0000000ccd7e7c12 */ /* 0x010fe2000f8e9630 */
[----:B------:R-:W-:Y:S01]  /*25cd0*/  FADD.FTZ R48, R121, R79 ;  /* 0x0000004f79307221 */ /* 0x000fe20000010000 */
[C---:B-1----:R-:W-:Y:S01]  /*25ce0*/  F2FP.F16.F32.PACK_AB R154, R115.reuse, R120 ;  /* 0x00000078739a723e */ /* 0x042fe200000000ff */
[----:B------:R-:W-:Y:S02]  /*25cf0*/  FADD.FTZ R79, R115, R49 ;  /* 0x00000031734f7221 */ /* 0x000fe40000010000 */
[----:B------:R-:W-:Y:S01]  /*25d00*/  IMAD.WIDE.U32 R126, R126, -0x326172a9, RZ ;  /* 0xcd9e8d577e7e7825 */ /* 0x000fe200078e00ff */
[----:B------:R-:W-:Y:S03]  /*25d10*/  PRMT R65, R154, 0x7632, R65 ;  /* 0x000076329a417816 */ /* 0x000fe60000000041 */
[----:B------:R-:W-:Y:S01]  /*25d20*/  FADD.FTZ R58, R58, R48 ;  /* 0x000000303a3a7221 */ /* 0x000fe20000010000 */
[----:B------:R-:W-:Y:S02]  /*25d30*/  LOP3.LUT R48, R127, UR36, R118, 0x96, !PT ;  /* 0x000000247f307c12 */ /* 0x000fe4000f8e9676 */
[----:B------:R-:W-:Y:S01]  /*25d40*/  LOP3.LUT R166, R126, 0xff, RZ, 0xc0, !PT ;  /* 0x000000ff7ea67812 */ /* 0x000fe200078ec0ff */
[----:B---3--:R-:W-:Y:S01]  /*25d50*/  @!P1 HADD2 R132, -R53.H0_H0, -RZ.H0_H0 ;  /* 0xa00000ff35849230 */ /* 0x008fe20000000900 */
[----:B------:R-:W-:Y:S02]  /*25d60*/  LOP3.LUT R49, R48, 0xff, RZ, 0xc0, !PT ;  /* 0x000000ff30317812 */ /* 0x000fe400078ec0ff */
[--C-:B------:R-:W-:Y:S02]  /*25d70*/  SHF.R.U32.HI R197, RZ, 0x18, R48.reuse ;  /* 0x00000018ffc57819 */ /* 0x100fe40000011630 */
[----:B------:R-:W-:Y:S01]  /*25d80*/  PRMT R145, R132, 0x7610, R145 ;  /* 0x0000761084917816 */ /* 0x000fe20000000091 */
[----:B------:R1:W-:Y:S01]  /*25d90*/  @!P1 STL.S16 [R1+0x230], R132 ;  /* 0x0002308401009387 */ /* 0x0003e20000100600 */
[----:B------:R-:W-:Y:S02]  /*25da0*/  LOP3.LUT R61, R126, 0xffff, RZ, 0xc0, !PT ;  /* 0x0000ffff7e3d7812 */ /* 0x000fe400078ec0ff */
[----:B------:R-:W-:Y:S01]  /*25db0*/  @!P1 PRMT R53, R145, 0x5410, RZ ;  /* 0x0000541091359816 */ /* 0x000fe200000000ff */
[----:B------:R-:W3:Y:S01]  /*25dc0*/  LDL.LU R223, [R1+0x434] ;  /* 0x0004340001df7983 */ /* 0x000ee20000300800 */
[----:B------:R-:W-:Y:S02]  /*25dd0*/  ISETP.LE.U32.AND P1, PT, R49, UR23, PT ;  /* 0x0000001731007c0c */ /* 0x000fe4000bf23070 */
[----:B------:R-:W-:Y:S01]  /*25de0*/  LOP3.LUT R49, R48, 0xffff, RZ, 0xc0, !PT ;  /* 0x0000ffff30317812 */ /* 0x000fe200078ec0ff */
[----:B------:R4:W4:Y:S01]  /*25df0*/  LDL.S16 R139, [R1+0x250] ;  /* 0x00025000018b7983 */ /* 0x0009220000100600 */
[----:B------:R-:W-:Y:S01]  /*25e00*/  SHF.R.U32.HI R48, RZ, 0x10, R48 ;  /* 0x00000010ff307819 */ /* 0x000fe20000011630 */
[----:B--2---:R-:W-:Y:S01]  /*25e10*/  @!P6 HADD2 R142, -R52.H0_H0, -RZ.H0_H0 ;  /* 0xa00000ff348ee230 */ /* 0x004fe20000000900 */
[----:B------:R-:W-:Y:S01]  /*25e20*/  SHF.R.U32.HI R49, RZ, 0x8, R49 ;  /* 0x00000008ff317819 */ /* 0x000fe20000011631 */
[----:B------:R2:W2:Y:S01]  /*25e30*/  LDL.S16 R119, [R1+0x248] ;  /* 0x0002480001777983 */ /* 0x0004a20000100600 */
[----:B------:R-:W-:Y:S01]  /*25e40*/  LOP3.LUT R193, R48, 0xff, RZ, 0xc0, !PT ;  /* 0x000000ff30c17812 */ /* 0x000fe200078ec0ff */
[----:B------:R-:W-:Y:S01]  /*25e50*/  MUFU.EX2 R81, R151 ;  /* 0x0000009700517308 */ /* 0x000fe20000000800 */
[----:B------:R-:W-:Y:S01]  /*25e60*/  PRMT R120, R142, 0x7610, R120 ;  /* 0x000076108e787816 */ /* 0x000fe20000000078 */
[----:B------:R-:W-:Y:S01]  /*25e70*/  STG.E.U16 desc[UR32][R184.64+0x70], R53 ;  /* 0x00007035b8007986 */ /* 0x000fe2000c101520 */
[----:B------:R-:W-:Y:S01]  /*25e80*/  LOP3.LUT R196, R49, 0xffff, RZ, 0xc0, !PT ;  /* 0x0000ffff31c47812 */ /* 0x000fe200078ec0ff */
[----:B------:R-:W-:Y:S01]  /*25e90*/  @!P5 HADD2 R137, -R55.H0_H0, -RZ.H0_H0 ;  /* 0xa00000ff3789d230 */ /* 0x000fe20000000900 */
[----:B------:R-:W-:Y:S02]  /*25ea0*/  @!P6 PRMT R52, R120, 0x5410, RZ ;  /* 0x000054107834e816 */ /* 0x000fe400000000ff */
[----:B------:R-:W-:Y:S02]  /*25eb0*/  PRMT R120, R55, 0x5410, R54 ;  /* 0x0000541037787816 */ /* 0x000fe40000000036 */
[----:B------:R-:W-:Y:S01]  /*25ec0*/  PRMT R90, R137, 0x7610, R90 ;  /* 0x00007610895a7816 */ /* 0x000fe2000000005a */
[----:B------:R-:W-:Y:S01]  /*25ed0*/  STG.E.U16 desc[UR32][R184.64+0x72], R52 ;  /* 0x00007234b8007986 */ /* 0x000fe2000c101520 */
[----:B------:R-:W-:Y:S02]  /*25ee0*/  PRMT R49, R138, 0x7610, R49 ;  /* 0x000076108a317816 */ /* 0x000fe40000000031 */
[----:B------:R-:W-:Y:S01]  /*25ef0*/  @!P5 PRMT R55, R90, 0x5410, RZ ;  /* 0x000054105a37d816 */ /* 0x000fe200000000ff */
[----:B-1----:R1:W3:Y:S01]  /*25f00*/  LDL.S16 R132, [R1+0x24c] ;  /* 0x00024c0001847983 */ /* 0x0022e20000100600 */
[----:B------:R-:W-:Y:S01]  /*25f10*/  PRMT R48, R138, 0x7632, R48 ;  /* 0x000076328a307816 */ /* 0x000fe20000000030 */
[----:B------:R-:W-:Y:S01]  /*25f20*/  MUFU.EX2 R90, R224 ;  /* 0x000000e0005a7308 */ /* 0x000fe20000000800 */
[----:B------:R-:W-:Y:S01]  /*25f30*/  SHF.R.U32.HI R61, RZ, 0x8, R61 ;  /* 0x00000008ff3d7819 */ /* 0x000fe2000001163d */
[----:B------:R1:W-:Y:S01]  /*25f40*/  @!P6 STL.S16 [R1+0x240], R142 ;  /* 0x0002408e0100e387 */ /* 0x0003e20000100600 */
[--C-:B------:R-:W-:Y:S02]  /*25f50*/  SHF.R.U32.HI R165, RZ, 0x18, R126.reuse ;  /* 0x00000018ffa57819 */ /* 0x100fe4000001167e */
[----:B------:R-:W-:Y:S01]  /*25f60*/  LOP3.LUT R160, R61, 0xffff, RZ, 0xc0, !PT ;  /* 0x0000ffff3da07812 */ /* 0x000fe200078ec0ff */
[----:B------:R1:W-:Y:S01]  /*25f70*/  @!P5 STL.S16 [R1+0x244], R137 ;  /* 0x000244890100d387 */ /* 0x0003e20000100600 */
[----:B------:R-:W-:Y:S02]  /*25f80*/  ISETP.LE.U32.AND P5, PT, R195, UR23, PT ;  /* 0x00000017c3007c0c */ /* 0x000fe4000bfa3070 */
[----:B------:R-:W-:Y:S01]  /*25f90*/  SHF.R.U32.HI R61, RZ, 0x10, R126 ;  /* 0x00000010ff3d7819 */ /* 0x000fe2000001167e */
[----:B------:R2:W3:Y:S03]  /*25fa0*/  LDL.S16 R121, [R1+0x254] ;  /* 0x0002540001797983 */ /* 0x0004e60000100600 */
[----:B------:R-:W-:Y:S01]  /*25fb0*/  LOP3.LUT R162, R61, 0xff, RZ, 0xc0, !PT ;  /* 0x000000ff3da27812 */ /* 0x000fe200078ec0ff */
[----:B------:R-:W-:Y:S01]  /*25fc0*/  STG.E.U16 desc[UR32][R180.64+0x80], R55 ;  /* 0x00008037b4007986 */ /* 0x000fe2000c101520 */
[----:B-1----:R-:W-:Y:S10]  /*25fd0*/  MUFU.EX2 R142, R174 ;  /* 0x000000ae008e7308 */ /* 0x002ff40000000800 */
[----:B------:R1:W1:Y:S02]  /*25fe0*/  MUFU.EX2 R137, R194 ;  /* 0x000000c200897308 */ /* 0x0002640000000800 */
[----:B-1----:R-:W-:Y:S02]  /*25ff0*/  LOP3.LUT R194, R36, 0xff, RZ, 0xc0, !PT ;  /* 0x000000ff24c27812 */ /* 0x002fe400078ec0ff */
[----:B------:R-:W-:Y:S02]  /*26000*/  LOP3.LUT R36, R82, 0xffff, RZ, 0xc0, !PT ;  /* 0x0000ffff52247812 */ /* 0x000fe400078ec0ff */
[----:B------:R-:W-:Y:S02]  /*26010*/  F2FP.F16.F32.PACK_AB R150, R137, R81 ;  /* 0x000000518996723e */ /* 0x000fe400000000ff */
[----:B------:R-:W-:Y:S02]  /*26020*/  SHF.R.U32.HI R36, RZ, 0x8, R36 ;  /* 0x00000008ff247819 */ /* 0x000fe40000011624 */
[----:B------:R-:W-:Y:S02]  /*26030*/  ISETP.LE.U32.AND P0, PT, R194, UR23, PT ;  /* 0x00000017c2007c0c */ /* 0x000fe4000bf03070 */
[----:B------:R-:W-:Y:S02]  /*26040*/  LOP3.LUT R192, R36, 0xffff, RZ, 0xc0, !PT ;  /* 0x0000ffff24c07812 */ /* 0x000fe400078ec0ff */
[----:B------:R-:W-:Y:S01]  /*26050*/  LOP3.LUT R36, R167, UR10, RZ, 0x3c, !PT ;  /* 0x0000000aa7247c12 */ /* 0x000fe2000f8e3cff */
[----:B------:R-:W-:Y:S01]  /*26060*/  UIADD3 UR10, UR34, -0x4ab325aa, URZ ;  /* 0xb54cda56220a7890 */ /* 0x000fe2000fffe03f */
[----:B------:R-:W-:Y:S02]  /*26070*/  ISETP.LE.U32.AND P6, PT, R192, UR23, PT ;  /* 0x00000017c0007c0c */ /* 0x000fe4000bfc3070 */
[C---:B------:R-:W-:Y:S02]  /*26080*/  PRMT R70, R150.reuse, 0x7610, R70 ;  /* 0x0000761096467816 */ /* 0x040fe40000000046 */
[----:B------:R-:W-:Y:S01]  /*26090*/  PRMT R71, R150, 0x7632, R71 ;  /* 0x0000763296477816 */ /* 0x000fe20000000047 */
[----:B----4-:R-:W-:Y:S02]  /*260a0*/  @!P4 HADD2 R139, -R54.H0_H0, -RZ.H0_H0 ;  /* 0xa00000ff368bc230 */ /* 0x010fe40000000900 */
[----:B--2---:R-:W-:Y:S03]  /*260b0*/  @!P2 HADD2 R119, -R50.H0_H0, -RZ.H0_H0 ;  /* 0xa00000ff3277a230 */ /* 0x004fe60000000900 */
[----:B------:R-:W-:Y:S01]  /*260c0*/  PRMT R125, R139, 0x7610, R125 ;  /* 0x000076108b7d7816 */ /* 0x000fe2000000007d */
[----:B------:R1:W-:Y:S01]  /*260d0*/  @!P4 STL.S16 [R1+0x250], R139 ;  /* 0x0002508b0100c387 */ /* 0x0003e20000100600 */
[----:B------:R-:W-:Y:S03]  /*260e0*/  PRMT R46, R119, 0x7610, R46 ;  /* 0x00007610772e7816 */ /* 0x000fe6000000002e */
[----:B------:R-:W2:Y:S01]  /*260f0*/  LDL.LU R224, [R1+0x430] ;  /* 0x0004300001e07983 */ /* 0x000ea20000300800 */
[----:B------:R-:W-:Y:S02]  /*26100*/  @!P4 PRMT R54, R125, 0x5410, RZ ;  /* 0x000054107d36c816 */ /* 0x000fe400000000ff */
[----:B------:R-:W-:Y:S03]  /*26110*/  ISETP.LE.U32.AND P4, PT, R197, UR23, PT ;  /* 0x00000017c5007c0c */ /* 0x000fe6000bf83070 */
[----:B------:R-:W-:Y:S01]  /*26120*/  STG.E.U16 desc[UR32][R180.64+0x82], R54 ;  /* 0x00008236b4007986 */ /* 0x000fe2000c101520 */
[----:B---3--:R-:W-:Y:S05]  /*26130*/  @!P3 HADD2 R132, -R51.H0_H0, -RZ.H0_H0 ;  /* 0xa00000ff3384b230 */ /* 0x008fea0000000900 */
[----:B------:R-:W-:Y:S01]  /*26140*/  PRMT R115, R132, 0x7610, R115 ;  /* 0x0000761084737816 */ /* 0x000fe20000000073 */
[----:B------:R3:W-:Y:S01]  /*26150*/  @!P3 STL.S16 [R1+0x24c], R132 ;  /* 0x00024c840100b387 */ /* 0x0007e20000100600 */
[----:B-1----:R-:W-:Y:S04]  /*26160*/  IMAD.WIDE.U32 R138, R36, -0x326172a9, RZ ;  /* 0xcd9e8d57248a7825 */ /* 0x002fe800078e00ff */
[----:B------:R-:W-:Y:S02]  /*26170*/  @!P1 HADD2 R121, -R49.H0_H0, -RZ.H0_H0 ;  /* 0xa00000ff31799230 */ /* 0x000fe40000000900 */
[----:B------:R-:W-:Y:S01]  /*26180*/  FADD.FTZ R36, R90, R79 ;  /* 0x0000004f5a247221 */ /* 0x000fe20000010000 */
[----:B------:R-:W-:Y:S02]  /*26190*/  LOP3.LUT R62, R139, UR21, R168, 0x96, !PT ;  /* 0x000000158b3e7c12 */ /* 0x000fe4000f8e96a8 */
[----:B------:R-:W-:Y:S01]  /*261a0*/  PRMT R27, R121, 0x7610, R27 ;  /* 0x00007610791b7816 */ /* 0x000fe2000000001b */
[----:B---3--:R-:W1:Y:S02]  /*261b0*/  MUFU.EX2 R132, R173 ;  /* 0x000000ad00847308 */ /* 0x008e640000000800 */
[C---:B-1----:R-:W-:Y:S01]  /*261c0*/  F2FP.F16.F32.PACK_AB R149, R132.reuse, R90 ;  /* 0x0000005a8495723e */ /* 0x042fe200000000ff */
[----:B------:R-:W3:Y:S01]  /*261d0*/  LDL.LU R173, [R1+0x42c] ;  /* 0x00042c0001ad7983 */ /* 0x000ee20000300800 */
[----:B------:R-:W-:Y:S01]  /*261e0*/  FADD.FTZ R132, R132, R36 ;  /* 0x0000002484847221 */ /* 0x000fe20000010000 */
[----:B------:R-:W-:Y:S02]  /*261f0*/  FADD.FTZ R36, R63, R80 ;  /* 0x000000503f247221 */ /* 0x000fe40000010000 */
[----:B------:R1:W-:Y:S04]  /*26200*/  @!P2 STL.S16 [R1+0x248], R119 ;  /* 0x000248770100a387 */ /* 0x0003e80000100600 */
[----:B------:R-:W4:Y:S01]  /*26210*/  LDL.LU R198, [R1+0x428] ;  /* 0x0004280001c67983 */ /* 0x000f220000300800 */
[----:B-1----:R-:W-:Y:S02]  /*26220*/  PRMT R119, R51, 0x5410, R50 ;  /* 0x0000541033777816 */ /* 0x002fe40000000032 */
[----:B------:R-:W-:Y:S02]  /*26230*/  @!P3 PRMT R51, R115, 0x5410, RZ ;  /* 0x000054107333b816 */ /* 0x000fe400000000ff */
[----:B------:R-:W-:Y:S01]  /*26240*/  @!P2 PRMT R50, R46, 0x5410, RZ ;  /* 0x000054102e32a816 */ /* 0x000fe200000000ff */
[----:B------:R-:W1:Y:S01]  /*26250*/  MUFU.EX2 R115, R199 ;  /* 0x000000c700737308 */ /* 0x000e620000000800 */
[----:B------:R-:W-:Y:S01]  /*26260*/  ISETP.LE.U32.AND P2, PT, R196, UR23, PT ;  /* 0x00000017c4007c0c */ /* 0x000fe2000bf43070 */
[----:B------:R-:W-:Y:S01]  /*26270*/  FADD.FTZ R46, R81, R58 ;  /* 0x0000003a512e7221 */ /* 0x000fe20000010000 */
[----:B------:R-:W-:Y:S01]  /*26280*/  ISETP.LE.U32.AND P3, PT, R193, UR23, PT ;  /* 0x00000017c1007c0c */ /* 0x000fe2000bf63070 */
[----:B------:R-:W-:Y:S02]  /*26290*/  STG.E.U16 desc[UR32][R182.64+0x82], R50 ;  /* 0x00008232b6007986 */ /* 0x000fe4000c101520 */
[----:B------:R-:W-:Y:S01]  /*262a0*/  FADD.FTZ R137, R137, R46 ;  /* 0x0000002e89897221 */ /* 0x000fe20000010000 */
[----:B------:R-:W-:Y:S03]  /*262b0*/  LOP3.LUT R46, R191, UR19, R138, 0x96, !PT ;  /* 0x00000013bf2e7c12 */ /* 0x000fe6000f8e968a */
[----:B------:R-:W1:Y:S01]  /*262c0*/  MUFU.EX2 R58, R175 ;  /* 0x000000af003a7308 */ /* 0x000e620000000800 */
[----:B------:R-:W-:Y:S01]  /*262d0*/  SHF.R.U32.HI R191, RZ, 0x18, R116 ;  /* 0x00000018ffbf7819 */ /* 0x000fe20000011674 */
[----:B------:R-:W-:Y:S01]  /*262e0*/  STG.E.U16 desc[UR32][R182.64+0x80], R51 ;  /* 0x00008033b6007986 */ /* 0x000fe2000c101520 */
[C---:B-1----:R-:W-:Y:S03]  /*262f0*/  F2FP.F16.F32.PACK_AB R81, R115.reuse, R63 ;  /* 0x0000003f7351723e */ /* 0x042fe600000000ff */
[----:B------:R-:W2:Y:S01]  /*26300*/  LDL.LU R199, [R1+0x424] ;  /* 0x0004240001c77983 */ /* 0x000ea20000300800 */
[----:B------:R-:W-:Y:S01]  /*26310*/  FADD.FTZ R115, R115, R36 ;  /* 0x0000002473737221 */ /* 0x000fe20000010000 */
[----:B------:R-:W-:Y:S02]  /*26320*/  IMAD.WIDE.U32 R62, R62, -0x2daee0ad, RZ ;  /* 0xd2511f533e3e7825 */ /* 0x000fe400078e00ff */
[----:B------:R1:W-:Y:S01]  /*26330*/  @!P1 STL.S16 [R1+0x254], R121 ;  /* 0x0002547901009387 */ /* 0x0003e20000100600 */
[----:B------:R-:W-:Y:S03]  /*26340*/  F2FP.F16.F32.PACK_AB R79, R142, R58 ;  /* 0x0000003a8e4f723e */ /* 0x000fe600000000ff */
[----:B------:R-:W2:Y:S01]  /*26350*/  LDL.LU R175, [R1+0x420] ;  /* 0x0004200001af7983 */ /* 0x000ea20000300800 */
[----:B------:R-:W-:Y:S01]  /*26360*/  FADD.FTZ R36, R58, R84 ;  /* 0x000000543a247221 */ /* 0x000fe20000010000 */
[----:B------:R-:W-:Y:S02]  /*26370*/  LOP3.LUT R84, R117, UR11, R156, 0x96, !PT ;  /* 0x0000000b75547c12 */ /* 0x000fe4000f8e969c */
[----:B------:R-:W2:Y:S01]  /*26380*/  LDL.LU R174, [R1+0x41c] ;  /* 0x00041c0001ae7983 */ /* 0x000ea20000300800 */
[----:B------:R-:W-:Y:S01]  /*26390*/  FADD.FTZ R142, R142, R36 ;  /* 0x000000248e8e7221 */ /* 0x000fe20000010000 */
[----:B------:R-:W-:Y:S02]  /*263a0*/  LOP3.LUT R36, R63, UR18, R158, 0x96, !PT ;  /* 0x000000123f247c12 */ /* 0x000fe4000f8e969e */
[----:B------:R-:W2:Y:S03]  /*263b0*/  LDL.LU.64 R168, [R1+0x50] ;  /* 0x0000500001a87983 */ /* 0x000ea60000300a00 */
[----:B------:R-:W-:Y:S01]  /*263c0*/  IMAD.WIDE.U32 R66, R36, -0x326172a9, RZ ;  /* 0xcd9e8d5724427825 */ /* 0x000fe200078e00ff */
[----:B------:R-:W-:Y:S04]  /*263d0*/  LOP3.LUT R36, R189, UR19, R138, 0x96, !PT ;  /* 0x00000013bd247c12 */ /* 0x000fe8000f8e968a */
[----:B------:R-:W-:Y:S01]  /*263e0*/  LOP3.LUT R63, R67, UR17, R188, 0x96, !PT ;  /* 0x00000011433f7c12 */ /* 0x000fe2000f8e96bc */
[----:B------:R-:W-:Y:S01]  /*263f0*/  IMAD.WIDE.U32 R124, R36, -0x2daee0ad, RZ ;  /* 0xd2511f53247c7825 */ /* 0x000fe200078e00ff */
[----:B------:R-:W-:Y:S01]  /*26400*/  LOP3.LUT R188, R116, 0xffff, RZ, 0xc0, !PT ;  /* 0x0000ffff74bc7812 */ /* 0x000fe200078ec0ff */
[----:B------:R-:W-:Y:S01]  /*26410*/  MUFU.EX2 R117, R230 ;  /* 0x000000e600757308 */ /* 0x000fe20000000800 */
[----:B-1----:R-:W-:Y:S02]  /*26420*/  PRMT R121, R49, 0x5410, R48 ;  /* 0x0000541031797816 */ /* 0x002fe40000000030 */
[----:B------:R-:W-:Y:S01]  /*26430*/  LOP3.LUT R36, R125, UR16, R62, 0x96, !PT ;  /* 0x000000107d247c12 */ /* 0x000fe2000f8e963e */
[----:B------:R-:W-:Y:S01]  /*26440*/  IMAD.WIDE.U32 R62, R63, -0x2daee0ad, RZ ;  /* 0xd2511f533f3e7825 */ /* 0x000fe200078e00ff */
[----:B------:R-:W-:Y:S03]  /*26450*/  @!P1 PRMT R49, R27, 0x5410, RZ ;  /* 0x000054101b319816 */ /* 0x000fe600000000ff */
[----:B------:R-:W-:Y:S01]  /*26460*/  IMAD.MOV.U32 R27, RZ, RZ, 0x7054 ;  /* 0x00007054ff1b7424 */ /* 0x000fe200078e00ff */
[----:B------:R-:W-:Y:S01]  /*26470*/  LOP3.LUT R67, R63, UR14, R124, 0x96, !PT ;  /* 0x0000000e3f437c12 */ /* 0x000fe2000f8e967c */
[----:B------:R-:W-:Y:S01]  /*26480*/  IMAD.WIDE.U32 R124, R36, -0x326172a9, RZ ;  /* 0xcd9e8d57247c7825 */ /* 0x000fe200078e00ff */
[----:B------:R-:W-:Y:S01]  /*26490*/  LOP3.LUT R36, R139, UR21, R170, 0x96, !PT ;  /* 0x000000158b247c12 */ /* 0x000fe2000f8e96aa */
[----:B------:R-:W-:Y:S01]  /*264a0*/  STG.E.U16 desc[UR32][R186.64+0x7e], R49 ;  /* 0x00007e31ba007986 */ /* 0x000fe2000c101520 */
[----:B------:R-:W-:Y:S01]  /*264b0*/  PRMT R141, R141, R27, UR23 ;  /* 0x000000178d8d7e16 */ /* 0x000fe2000800001b */
[----:B------:R-:W-:Y:S01]  /*264c0*/  IMAD.WIDE.U32 R138, R46, -0x2daee0ad, RZ ;  /* 0xd2511f532e8a7825 */ /* 0x000fe200078e00ff */
[----:B------:R-:W-:Y:S05]  /*264d0*/  LOP3.LUT R66, R125, UR15, R66, 0x96, !PT ;  /* 0x0000000f7d427c12 */ /* 0x000fea000f8e9642 */
[----:B------:R-:W-:Y:S04]  /*264e0*/  IMAD.WIDE.U32 R158, R66, -0x2daee0ad, RZ ;  /* 0xd2511f53429e7825 */ /* 0x000fe800078e00ff */
[----:B------:R-:W-:Y:S01]  /*264f0*/  IMAD.WIDE.U32 R66, R67, -0x326172a9, RZ ;  /* 0xcd9e8d5743427825 */ /* 0x000fe200078e00ff */
[----:B------:R-:W-:Y:S02]  /*26500*/  LOP3.LUT R90, R159, UR12, R62, 0x96, !PT ;  /* 0x0000000c9f5a7c12 */ /* 0x000fe4000f8e963e */
[----:B------:R-:W-:Y:S02]  /*26510*/  LOP3.LUT R159, R89, UR10, R140, 0x96, !PT ;  /* 0x0000000a599f7c12 */ /* 0x000fe4000f8e968c */
[----:B------:R-:W-:Y:S01]  /*26520*/  LOP3.LUT R145, R67, UR13, R124, 0x96, !PT ;  /* 0x0000000d43917c12 */ /* 0x000fe2000f8e967c */
[----:B------:R-:W-:Y:S01]  /*26530*/  IMAD.WIDE.U32 R124, R36, -0x2daee0ad, RZ ;  /* 0xd2511f53247c7825 */ /* 0x000fe200078e00ff */
[----:B------:R-:W-:Y:S04]  /*26540*/  MUFU.EX2 R67, R225 ;  /* 0x000000e100437308 */ /* 0x000fe80000000800 */
[----:B------:R-:W-:Y:S02]  /*26550*/  LOP3.LUT R62, R125, UR18, R164, 0x96, !PT ;  /* 0x000000127d3e7c12 */ /* 0x000fe4000f8e96a4 */
[----:B------:R-:W-:Y:S02]  /*26560*/  LOP3.LUT R46, R139, UR16, R124, 0x96, !PT ;  /* 0x000000108b2e7c12 */ /* 0x000fe4000f8e967c */
[----:B------:R-:W-:Y:S01]  /*26570*/  LOP3.LUT R164, R128, 0xff, RZ, 0xc0, !PT ;  /* 0x000000ff80a47812 */ /* 0x000fe200078ec0ff */
[----:B------:R-:W-:Y:S04]  /*26580*/  IMAD.WIDE.U32 R62, R62, -0x326172a9, RZ ;  /* 0xcd9e8d573e3e7825 */ /* 0x000fe800078e00ff */
[----:B------:R-:W-:Y:S01]  /*26590*/  IMAD.WIDE.U32 R124, R46, -0x326172a9, RZ ;  /* 0xcd9e8d572e7c7825 */ /* 0x000fe200078e00ff */
[----:B------:R-:W-:Y:S02]  /*265a0*/  LOP3.LUT R36, R63, UR17, R190, 0x96, !PT ;  /* 0x000000113f247c12 */ /* 0x000fe4000f8e96be */
[----:B------:R-:W-:Y:S02]  /*265b0*/  SHF.R.U32.HI R190, RZ, 0x10, R116 ;  /* 0x00000010ffbe7819 */ /* 0x000fe40000011674 */
[----:B------:R-:W-:Y:S01]  /*265c0*/  LOP3.LUT R62, R125, UR15, R62, 0x96, !PT ;  /* 0x0000000f7d3e7c12 */ /* 0x000fe2000f8e963e */
[----:B------:R-:W-:Y:S01]  /*265d0*/  IMAD.WIDE.U32 R36, R36, -0x2daee0ad, RZ ;  /* 0xd2511f5324247825 */ /* 0x000fe200078e00ff */
[----:B------:R-:W1:Y:S03]  /*265e0*/  MUFU.EX2 R116, R228 ;  /* 0x000000e400747308 */ /* 0x000e660000000800 */
[----:B------:R-:W-:Y:S01]  /*265f0*/  IMAD.WIDE.U32 R248, R62, -0x2daee0ad, RZ ;  /* 0xd2511f533ef87825 */ /* 0x000fe200078e00ff */
[----:B------:R-:W-:Y:S04]  /*26600*/  LOP3.LUT R138, R37, UR14, R138, 0x96, !PT ;  /* 0x0000000e258a7c12 */ /* 0x000fe8000f8e968a */
[----:B------:R-:W-:Y:S01]  /*26610*/  LOP3.LUT R125, R249, UR12, R36, 0x96, !PT ;  /* 0x0000000cf97d7c12 */ /* 0x000fe2000f8e9624 */
[----:B------:R-:W-:Y:S05]  /*26620*/  IMAD.WIDE.U32 R138, R138, -0x326172a9, RZ ;  /* 0xcd9e8d578a8a7825 */ /* 0x000fea00078e00ff */
[----:B------:R-:W-:Y:S02]  /*26630*/  LOP3.LUT R231, R139, UR13, R124, 0x96, !PT ;  /* 0x0000000d8be77c12 */ /* 0x000fe4000f8e967c */
[----:B-1----:R-:W-:Y:S01]  /*26640*/  F2FP.F16.F32.PACK_AB R207, R116, R117 ;  /* 0x0000007574cf723e */ /* 0x002fe200000000ff */
[----:B---3--:R1:W-:Y:S01]  /*26650*/  MUFU.EX2 R124, R173 ;  /* 0x000000ad007c7308 */ /* 0x0083e20000000800 */
[----:B----4-:R-:W-:Y:S02]  /*26660*/  LOP3.LUT R58, R198, 0xff, RZ, 0xc0, !PT ;  /* 0x000000ffc63a7812 */ /* 0x010fe400078ec0ff */
[--C-:B------:R-:W-:Y:S02]  /*26670*/  SHF.R.U32.HI R62, RZ, 0x10, R198.reuse ;  /* 0x00000010ff3e7819 */ /* 0x100fe400000116c6 */
[----:B------:R-:W-:Y:S02]  /*26680*/  SHF.R.U32.HI R63, RZ, 0x18, R198 ;  /* 0x00000018ff3f7819 */ /* 0x000fe400000116c6 */
[----:B------:R-:W-:Y:S01]  /*26690*/  LOP3.LUT R62, R62, 0xff, RZ, 0xc0, !PT ;  /* 0x000000ff3e3e7812 */ /* 0x000fe200078ec0ff */
[----:B-1----:R-:W3:Y:S03]  /*266a0*/  LDL.LU R173, [R1+0x418] ;  /* 0x0004180001ad7983 */ /* 0x002ee60000300800 */
[----:B------:R-:W-:Y:S02]  /*266b0*/  PRMT R205, R62, 0x5410, R63 ;  /* 0x000054103ecd7816 */ /* 0x000fe4000000003f */
[----:B------:R-:W1:Y:S10]  /*266c0*/  MUFU.EX2 R63, R218 ;  /* 0x000000da003f7308 */ /* 0x000e740000000800 */
[----:B------:R-:W4:Y:S01]  /*266d0*/  MUFU.EX2 R62, R217 ;  /* 0x000000d9003e7308 */ /* 0x000f220000000800 */
[----:B-1----:R-:W-:Y:S02]  /*266e0*/  F2FP.F16.F32.PACK_AB R87, R63, R67 ;  /* 0x000000433f57723e */ /* 0x002fe400000000ff */
[----:B----4-:R-:W-:Y:S02]  /*266f0*/  F2FP.F16.F32.PACK_AB R86, R62, R64 ;  /* 0x000000403e56723e */ /* 0x010fe400000000ff */
[----:B------:R-:W-:Y:S04]  /*26700*/  LOP3.LUT R46, R198, 0xffff, RZ, 0xc0, !PT ;  /* 0x0000ffffc62e7812 */ /* 0x000fe800078ec0ff */
[----:B------:R-:W-:Y:S04]  /*26710*/  SHF.R.U32.HI R46, RZ, 0x8, R46 ;  /* 0x00000008ff2e7819 */ /* 0x000fe8000001162e */
[----:B------:R-:W-:Y:S02]  /*26720*/  PRMT R206, R58, 0x5410, R46 ;  /* 0x000054103ace7816 */ /* 0x000fe4000000002e */
[----:B--2---:R-:W-:Y:S02]  /*26730*/  LOP3.LUT R36, R199, UR10, R168, 0x96, !PT ;  /* 0x0000000ac7247c12 */ /* 0x004fe4000f8e96a8 */
[----:B------:R-:W-:Y:S02]  /*26740*/  LOP3.LUT R168, R83, UR10, R78, 0x96, !PT ;  /* 0x0000000a53a87c12 */ /* 0x000fe4000f8e964e */
[C---:B------:R-:W-:Y:S02]  /*26750*/  LOP3.LUT R37, R36.reuse, 0xffff, RZ, 0xc0, !PT ;  /* 0x0000ffff24257812 */ /* 0x040fe400078ec0ff */
[----:B------:R-:W-:Y:S02]  /*26760*/  LOP3.LUT R58, R36, 0xff, RZ, 0xc0, !PT ;  /* 0x000000ff243a7812 */ /* 0x000fe400078ec0ff */
[----:B------:R-:W-:Y:S02]  /*26770*/  SHF.R.U32.HI R37, RZ, 0x8, R37 ;  /* 0x00000008ff257819 */ /* 0x000fe40000011625 */
[--C-:B------:R-:W-:Y:S02]  /*26780*/  SHF.R.U32.HI R46, RZ, 0x10, R36.reuse ;  /* 0x00000010ff2e7819 */ /* 0x100fe40000011624 */
[----:B------:R-:W-:Y:S02]  /*26790*/  PRMT R58, R58, 0x5410, R37 ;  /* 0x000054103a3a7816 */ /* 0x000fe40000000025 */
[----:B------:R-:W-:Y:S02]  /*267a0*/  SHF.R.U32.HI R37, RZ, 0x18, R36 ;  /* 0x00000018ff257819 */ /* 0x000fe40000011624 */
[----:B------:R-:W-:Y:S02]  /*267b0*/  LOP3.LUT R36, R46, 0xff, RZ, 0xc0, !PT ;  /* 0x000000ff2e247812 */ /* 0x000fe400078ec0ff */
[----:B------:R1:W2:Y:S02]  /*267c0*/  MUFU.EX2 R46, R224 ;  /* 0x000000e0002e7308 */ /* 0x0002a40000000800 */
[----:B------:R-:W-:Y:S02]  /*267d0*/  PRMT R80, R36, 0x5410, R37 ;  /* 0x0000541024507816 */ /* 0x000fe40000000025 */
[C---:B------:R-:W-:Y:S02]  /*267e0*/  LOP3.LUT R36, R88.reuse, 0xffff, RZ, 0xc0, !PT ;  /* 0x0000ffff58247812 */ /* 0x040fe400078ec0ff */
[----:B------:R-:W-:Y:S02]  /*267f0*/  LOP3.LUT R37, R88, 0xff, RZ, 0xc0, !PT ;  /* 0x000000ff58257812 */ /* 0x000fe400078ec0ff */
[----:B------:R-:W-:Y:S02]  /*26800*/  SHF.R.U32.HI R36, RZ, 0x8, R36 ;  /* 0x00000008ff247819 */ /* 0x000fe40000011624 */
[----:B------:R-:W4:Y:S02]  /*26810*/  MUFU.EX2 R89, R223 ;  /* 0x000000df00597308 */ /* 0x000f240000000800 */
[----:B------:R-:W-:Y:S01]  /*26820*/  PRMT R235, R37, 0x5410, R36 ;  /* 0x0000541025eb7816 */ /* 0x000fe20000000024 */
[----:B------:R-:W-:Y:S01]  /*26830*/  FADD.FTZ R37, R124, R137 ;  /* 0x000000897c257221 */ /* 0x000fe20000010000 */
[--C-:B------:R-:W-:Y:S02]  /*26840*/  SHF.R.U32.HI R36, RZ, 0x10, R88.reuse ;  /* 0x00000010ff247819 */ /* 0x100fe40000011658 */
[----:B------:R-:W-:Y:S01]  /*26850*/  SHF.R.U32.HI R88, RZ, 0x18, R88 ;  /* 0x00000018ff587819 */ /* 0x000fe20000011658 */
[----:B-1----:R-:W3:Y:S01]  /*26860*/  LDL.LU R224, [R1+0x414] ;  /* 0x0004140001e07983 */ /* 0x002ee20000300800 */
[----:B------:R-:W-:Y:S01]  /*26870*/  LOP3.LUT R36, R36, 0xff, RZ, 0xc0, !PT ;  /* 0x000000ff24247812 */ /* 0x000fe200078ec0ff */
[----:B--2---:R-:W-:Y:S01]  /*26880*/  FADD.FTZ R78, R46, R37 ;  /* 0x000000252e4e7221 */ /* 0x004fe20000010000 */
[----:B------:R-:W-:Y:S01]  /*26890*/  FADD.FTZ R37, R64, R115 ;  /* 0x0000007340257221 */ /* 0x000fe20000010000 */
[----:B------:R-:W-:Y:S01]  /*268a0*/  SHF.R.U32.HI R64, RZ, 0x10, R82 ;  /* 0x00000010ff407819 */ /* 0x000fe20000011652 */
[----:B------:R2:W2:Y:S01]  /*268b0*/  LDL.LU R225, [R1+0x410] ;  /* 0x0004100001e17983 */ /* 0x0004a20000300800 */
[----:B------:R-:W-:Y:S01]  /*268c0*/  PRMT R239, R36, 0x5410, R88 ;  /* 0x0000541024ef7816 */ /* 0x000fe20000000058 */
[----:B------:R-:W-:Y:S01]  /*268d0*/  FADD.FTZ R250, R62, R37 ;  /* 0x000000253efa7221 */ /* 0x000fe20000010000 */
[----:B------:R-:W-:Y:S01]  /*268e0*/  F2FP.F16.F32.PACK_AB R88, R46, R124 ;  /* 0x0000007c2e58723e */ /* 0x000fe200000000ff */
[----:B------:R-:W2:Y:S01]  /*268f0*/  LDL.LU R229, [R1+0x40c] ;  /* 0x00040c0001e57983 */ /* 0x000ea20000300800 */
[----:B------:R-:W-:Y:S01]  /*26900*/  LOP3.LUT R42, R64, 0xff, RZ, 0xc0, !PT ;  /* 0x000000ff402a7812 */ /* 0x000fe200078ec0ff */
[----:B------:R-:W-:Y:S01]  /*26910*/  FADD.FTZ R46, R67, R132 ;  /* 0x00000084432e7221 */ /* 0x000fe20000010000 */
[--C-:B------:R-:W-:Y:S01]  /*26920*/  HSET2.LE.AND R37, R80, R141.reuse, PT ;  /* 0x0000008d50257233 */ /* 0x100fe20003803000 */
[----:B------:R-:W2:Y:S01]  /*26930*/  LDL.LU R218, [R1+0x408] ;  /* 0x0004080001da7983 */ /* 0x000ea20000300800 */
[--C-:B------:R-:W-:Y:S01]  /*26940*/  HSET2.LE.AND R36, R58, R141.reuse, PT ;  /* 0x0000008d3a247233 */ /* 0x100fe20003803000 */
[----:B------:R-:W-:Y:S01]  /*26950*/  FADD.FTZ R215, R63, R46 ;  /* 0x0000002e3fd77221 */ /* 0x000fe20000010000 */
[C---:B------:R-:W-:Y:S01]  /*26960*/  LOP3.LUT R58, R82.reuse, 0xffff, RZ, 0xc0, !PT ;  /* 0x0000ffff523a7812 */ /* 0x040fe200078ec0ff */
[----:B------:R-:W2:Y:S01]  /*26970*/  LDL.LU R217, [R1+0x404] ;  /* 0x0004040001d97983 */ /* 0x000ea20000300800 */
[----:B------:R-:W-:Y:S01]  /*26980*/  LOP3.LUT R67, R82, 0xff, RZ, 0xc0, !PT ;  /* 0x000000ff52437812 */ /* 0x000fe200078ec0ff */
[----:B------:R-:W-:Y:S01]  /*26990*/  FADD.FTZ R46, R117, R142 ;  /* 0x0000008e752e7221 */ /* 0x000fe20000010000 */
[--C-:B------:R-:W-:Y:S01]  /*269a0*/  SHF.R.U32.HI R115, RZ, 0x18, R82.reuse ;  /* 0x00000018ff737819 */ /* 0x100fe20000011652 */
[----:B------:R1:W2:Y:S01]  /*269b0*/  LDL.S16 R137, [R1+0x260] ;  /* 0x0002600001897983 */ /* 0x0002a20000100600 */
[----:B------:R-:W-:Y:S01]  /*269c0*/  SHF.R.U32.HI R82, RZ, 0x18, R82 ;  /* 0x00000018ff527819 */ /* 0x000fe20000011652 */
[----:B------:R-:W-:Y:S01]  /*269d0*/  FADD.FTZ R230, R116, R46 ;  /* 0x0000002e74e67221 */ /* 0x000fe20000010000 */
[----:B------:R-:W-:Y:S01]  /*269e0*/  SHF.R.U32.HI R46, RZ, 0x8, R58 ;  /* 0x00000008ff2e7819 */ /* 0x000fe2000001163a */
[----:B------:R1:W2:Y:S01]  /*269f0*/  LDL.S16 R132, [R1+0x25c] ;  /* 0x00025c0001847983 */ /* 0x0002a20000100600 */
[----:B------:R-:W-:Y:S01]  /*26a00*/  PRMT R227, R42, 0x5410, R82 ;  /* 0x000054102ae37816 */ /* 0x000fe20000000052 */
[----:B------:R-:W-:Y:S01]  /*26a10*/  IMAD.WIDE.U32 R62, R90, -0x326172a9, RZ ;  /* 0xcd9e8d575a3e7825 */ /* 0x000fe200078e00ff */
[--C-:B------:R-:W-:Y:S01]  /*26a20*/  PRMT R228, R67, 0x5410, R46.reuse ;  /* 0x0000541043e47816 */ /* 0x100fe2000000002e */
[----:B------:R1:W2:Y:S01]  /*26a30*/  LDL.S16 R124, [R1+0x258] ;  /* 0x00025800017c7983 */ /* 0x0002a20000100600 */
[----:B------:R-:W-:Y:S01]  /*26a40*/  PRMT R46, R47, 0x7632, R46 ;  /* 0x000076322f2e7816 */ /* 0x000fe2000000002e */
[----:B----4-:R-:W-:Y:S01]  /*26a50*/  FADD.FTZ R42, R89, R78 ;  /* 0x0000004e592a7221 */ /* 0x010fe20000010000 */
[C-C-:B------:R-:W-:Y:S01]  /*26a60*/  LOP3.LUT R80, R63.reuse, UR36, R66.reuse, 0x96, !PT ;  /* 0x000000243f507c12 */ /* 0x140fe2000f8e9642 */
[----:B------:R1:W4:Y:S01]  /*26a70*/  LDL.S16 R117, [R1+0x26c] ;  /* 0x00026c0001757983 */ /* 0x0003220000100600 */
[----:B------:R-:W-:Y:S01]  /*26a80*/  LOP3.LUT R199, R63, UR10, R66, 0x96, !PT ;  /* 0x0000000a3fc77c12 */ /* 0x000fe2000f8e9642 */
[----:B------:R-:W-:Y:S01]  /*26a90*/  IMAD.WIDE.U32 R58, R143, -0x2daee0ad, RZ ;  /* 0xd2511f538f3a7825 */ /* 0x000fe200078e00ff */
[----:B------:R-:W-:Y:S01]  /*26aa0*/  LOP3.LUT R37, R37, R174, RZ, 0xc0, !PT ;  /* 0x000000ae25257212 */ /* 0x000fe200078ec0ff */
[----:B------:R1:W4:Y:S01]  /*26ab0*/  LDL.S16 R116, [R1+0x268] ;  /* 0x0002680001747983 */ /* 0x0003220000100600 */
[----:B------:R-:W-:Y:S01]  /*26ac0*/  LOP3.LUT R142, R129, UR11, R226, 0x96, !PT ;  /* 0x0000000b818e7c12 */ /* 0x000fe2000f8e96e2 */
[----:B------:R-:W1:Y:S01]  /*26ad0*/  MUFU.EX2 R66, R216 ;  /* 0x000000d800427308 */ /* 0x000e620000000800 */
[C-C-:B------:R-:W-:Y:S01]  /*26ae0*/  LOP3.LUT R60, R59.reuse, UR31, R112.reuse, 0x96, !PT ;  /* 0x0000001f3b3c7c12 */ /* 0x140fe2000f8e9670 */
[----:B------:R2:W4:Y:S01]  /*26af0*/  LDL.S16 R64, [R1+0x264] ;  /* 0x0002640001407983 */ /* 0x0005220000100600 */
[----:B------:R-:W-:Y:S02]  /*26b00*/  LOP3.LUT R174, R59, UR11, R112, 0x96, !PT ;  /* 0x0000000b3bae7c12 */ /* 0x000fe4000f8e9670 */
[C---:B------:R-:W-:Y:S01]  /*26b10*/  LOP3.LUT R143, R60.reuse, 0xff, RZ, 0xc0, !PT ;  /* 0x000000ff3c8f7812 */ /* 0x040fe200078ec0ff */
[----:B------:R2:W4:Y:S01]  /*26b20*/  LDL.S16 R27, [R1+0x274] ;  /* 0x00027400011b7983 */ /* 0x0005220000100600 */
[----:B------:R-:W-:Y:S02]  /*26b30*/  LOP3.LUT R61, R60, 0xffff, RZ, 0xc0, !PT ;  /* 0x0000ffff3c3d7812 */ /* 0x000fe400078ec0ff */
[C---:B------:R-:W-:Y:S01]  /*26b40*/  LOP3.LUT R208, R62.reuse, 0xffff, RZ, 0xc0, !PT ;  /* 0x0000ffff3ed07812 */ /* 0x040fe200078ec0ff */
[----:B------:R2:W4:Y:S01]  /*26b50*/  LDL.S16 R90, [R1+0x270] ;  /* 0x00027000015a7983 */ /* 0x0005220000100600 */
[----:B------:R-:W-:Y:S02]  /*26b60*/  SHF.R.U32.HI R61, RZ, 0x8, R61 ;  /* 0x00000008ff3d7819 */ /* 0x000fe4000001163d */
[----:B------:R-:W-:Y:S02]  /*26b70*/  LOP3.LUT R247, R62, 0xffff, RZ, 0xc0, !PT ;  /* 0x0000ffff3ef77812 */ /* 0x000fe400078ec0ff */
[----:B------:R-:W-:Y:S02]  /*26b80*/  LOP3.LUT R146, R58, 0xffff, RZ, 0xc0, !PT ;  /* 0x0000ffff3a927812 */ /* 0x000fe400078ec0ff */
[C---:B-1----:R-:W-:Y:S01]  /*26b90*/  F2FP.F16.F32.PACK_AB R82, R66.reuse, R89 ;  /* 0x000000594252723e */ /* 0x042fe200000000ff */
[--C-:B------:R-:W-:Y:S01]  /*26ba0*/  FADD.FTZ R216, R66, R42.reuse ;  /* 0x0000002a42d87221 */ /* 0x100fe20000010000 */
[----:B------:R-:W-:Y:S02]  /*26bb0*/  PRMT R42, R43, 0x7632, R42 ;  /* 0x000076322b2a7816 */ /* 0x000fe4000000002a */
[----:B------:R-:W-:Y:S02]  /*26bc0*/  LOP3.LUT R226, R58, 0xffff, RZ, 0xc0, !PT ;  /* 0x0000ffff3ae27812 */ /* 0x000fe400078ec0ff */
[C---:B------:R-:W-:Y:S02]  /*26bd0*/  PRMT R59, R148.reuse, 0x7610, R59 ;  /* 0x00007610943b7816 */ /* 0x040fe4000000003b */
[----:B------:R-:W-:Y:S02]  /*26be0*/  PRMT R63, R148, 0x7632, R63 ;  /* 0x00007632943f7816 */ /* 0x000fe4000000003f */
[--C-:B------:R-:W-:Y:S02]  /*26bf0*/  SHF.R.U32.HI R148, RZ, 0x10, R60.reuse ;  /* 0x00000010ff947819 */ /* 0x100fe4000001163c */
[----:B------:R-:W-:Y:S02]  /*26c00*/  SHF.R.U32.HI R140, RZ, 0x18, R60 ;  /* 0x00000018ff8c7819 */ /* 0x000fe4000001163c */
[----:B------:R-:W-:Y:S02]  /*26c10*/  LOP3.LUT R148, R148, 0xff, RZ, 0xc0, !PT ;  /* 0x000000ff94947812 */ /* 0x000fe400078ec0ff */
[----:B------:R-:W-:Y:S02]  /*26c20*/  LOP3.LUT R156, R58, 0xff, RZ, 0xc0, !PT ;  /* 0x000000ff3a9c7812 */ /* 0x000fe400078ec0ff */
[--C-:B------:R-:W-:Y:S02]  /*26c30*/  SHF.R.U32.HI R151, RZ, 0x10, R58.reuse ;  /* 0x00000010ff977819 */ /* 0x100fe4000001163a */
[--C-:B------:R-:W-:Y:S02]  /*26c40*/  SHF.R.U32.HI R157, RZ, 0x18, R58.reuse ;  /* 0x00000018ff9d7819 */ /* 0x100fe4000001163a */
[----:B------:R-:W-:Y:S02]  /*26c50*/  SHF.R.U32.HI R223, RZ, 0x18, R58 ;  /* 0x00000018ffdf7819 */ /* 0x000fe4000001163a */
[C---:B------:R-:W-:Y:S02]  /*26c60*/  LOP3.LUT R189, R62.reuse, 0xff, RZ, 0xc0, !PT ;  /* 0x000000ff3ebd7812 */ /* 0x040fe400078ec0ff */
[--C-:B------:R-:W-:Y:S02]  /*26c70*/  SHF.R.U32.HI R213, RZ, 0x18, R62.reuse ;  /* 0x00000018ffd57819 */ /* 0x100fe4000001163e */
[--C-:B------:R-:W-:Y:S02]  /*26c80*/  SHF.R.U32.HI R214, RZ, 0x10, R62.reuse ;  /* 0x00000010ffd67819 */ /* 0x100fe4000001163e */
[--C-:B------:R-:W-:Y:S02]  /*26c90*/  SHF.R.U32.HI R249, RZ, 0x10, R62.reuse ;  /* 0x00000010fff97819 */ /* 0x100fe4000001163e */
[----:B------:R-:W-:Y:S02]  /*26ca0*/  LOP3.LUT R252, R62, 0xff, RZ, 0xc0, !PT ;  /* 0x000000ff3efc7812 */ /* 0x000fe400078ec0ff */
[--C-:B------:R-:W-:Y:S02]  /*26cb0*/  SHF.R.U32.HI R251, RZ, 0x18, R62.reuse ;  /* 0x00000018fffb7819 */ /* 0x100fe4000001163e */
[----:B------:R-:W-:Y:S02]  /*26cc0*/  PRMT R62, R155, 0x7610, R62 ;  /* 0x000076109b3e7816 */ /* 0x000fe4000000003e */
[----:B------:R-:W-:Y:S02]  /*26cd0*/  SHF.R.U32.HI R146, RZ, 0x8, R146 ;  /* 0x00000008ff927819 */ /* 0x000fe40000011692 */
[----:B------:R-:W-:Y:S02]  /*26ce0*/  LOP3.LUT R151, R151, 0xff, RZ, 0xc0, !PT ;  /* 0x000000ff97977812 */ /* 0x000fe400078ec0ff */
[----:B------:R-:W-:Y:S02]  /*26cf0*/  LOP3.LUT R146, R146, 0xffff, RZ, 0xc0, !PT ;  /* 0x0000ffff92927812 */ /* 0x000fe400078ec0ff */
[C---:B------:R-:W-:Y:S02]  /*26d00*/  PRMT R66, R153.reuse, 0x7610, R66 ;  /* 0x0000761099427816 */ /* 0x040fe40000000042 */
[----:B------:R-:W-:Y:S02]  /*26d10*/  PRMT R67, R153, 0x7632, R67 ;  /* 0x0000763299437816 */ /* 0x000fe40000000043 */
[----:B------:R-:W-:Y:S02]  /*26d20*/  PRMT R78, R149, 0x7632, R78 ;  /* 0x00007632954e7816 */ /* 0x000fe4000000004e */
[----:B------:R-:W-:Y:S02]  /*26d30*/  LOP3.LUT R53, R80, 0xffff, RZ, 0xc0, !PT ;  /* 0x0000ffff50357812 */ /* 0x000fe400078ec0ff */
[----:B------:R-:W-:Y:S02]  /*26d40*/  ISETP.LE.U32.AND P1, PT, R189, UR23, PT ;  /* 0x00000017bd007c0c */ /* 0x000fe4000bf23070 */
[----:B------:R-:W-:Y:S02]  /*26d50*/  SHF.R.U32.HI R53, RZ, 0x8, R53 ;  /* 0x00000008ff357819 */ /* 0x000fe40000011635 */
[----:B------:R-:W-:Y:S02]  /*26d60*/  SHF.R.U32.HI R50, RZ, 0x8, R208 ;  /* 0x00000008ff327819 */ /* 0x000fe400000116d0 */
[----:B------:R-:W-:Y:S02]  /*26d70*/  LOP3.LUT R152, R53, 0xffff, RZ, 0xc0, !PT ;  /* 0x0000ffff35987812 */ /* 0x000fe400078ec0ff */
[----:B------:R-:W-:Y:S02]  /*26d80*/  LOP3.LUT R50, R50, 0xffff, RZ, 0xc0, !PT ;  /* 0x0000ffff32327812 */ /* 0x000fe400078ec0ff */
[----:B---3--:R-:W-:Y:S02]  /*26d90*/  LOP3.LUT R36, R36, R173, RZ, 0xc0, !PT ;  /* 0x000000ad24247212 */ /* 0x008fe400078ec0ff */
[----:B------:R-:W-:Y:S02]  /*26da0*/  LOP3.LUT R83, R203, UR10, R224, 0x96, !PT ;  /* 0x0000000acb537c12 */ /* 0x000fe4000f8e96e0 */
[----:B------:R-:W-:Y:S02]  /*26db0*/  LOP3.LUT R224, R58, 0xff, RZ, 0xc0, !PT ;  /* 0x000000ff3ae07812 */ /* 0x000fe400078ec0ff */
[----:B------:R-:W-:Y:S02]  /*26dc0*/  LOP3.LUT R55, R83, 0xffff, RZ, 0xc0, !PT ;  /* 0x0000ffff53377812 */ /* 0x000fe400078ec0ff */
[--C-:B--2---:R-:W-:Y:S02]  /*26dd0*/  SHF.R.U32.HI R225, RZ, 0x10, R58.reuse ;  /* 0x00000010ffe17819 */ /* 0x104fe4000001163a */
[----:B------:R-:W-:Y:S02]  /*26de0*/  PRMT R58, R41, 0x7632, R58 ;  /* 0x00007632293a7816 */ /* 0x000fe4000000003a */
[----:B------:R-:W-:Y:S02]  /*26df0*/  SHF.R.U32.HI R55, RZ, 0x8, R55 ;  /* 0x00000008ff377819 */ /* 0x000fe40000011637 */
[----:B------:R-:W-:Y:S01]  /*26e00*/  LOP3.LUT R229, R229, 0xfffffffd, RZ, 0xc0, !PT ;  /* 0xfffffffde5e57812 */ /* 0x000fe200078ec0ff */
[----:B------:R-:W-:Y:S02]  /*26e10*/  @!P2 HADD2 R137, -R48.H0_H0, -RZ.H0_H0 ;  /* 0xa00000ff3089a230 */ /* 0x000fe40000000900 */
[----:B------:R-:W-:Y:S03]  /*26e20*/  @!P3 HADD2 R132, -R47.H0_H0, -RZ.H0_H0 ;  /* 0xa00000ff2f84b230 */ /* 0x000fe60000000900 */
[----:B------:R-:W-:Y:S01]  /*26e30*/  PRMT R30, R137, 0x7610, R30 ;  /* 0x00007610891e7816 */ /* 0x000fe2000000001e */
[----:B------:R-:W-:Y:S01]  /*26e40*/  @!P2 STL.S16 [R1+0x260], R137 ;  /* 0x000260890100a387 */ /* 0x000fe20000100600 */
[----:B------:R-:W-:Y:S01]  /*26e50*/  @!P4 HADD2 R124, -R46.H0_H0, -RZ.H0_H0 ;  /* 0xa00000ff2e7cc230 */ /* 0x000fe20000000900 */
[----:B------:R-:W-:Y:S02]  /*26e60*/  PRMT R10, R132, 0x7610, R10 ;  /* 0x00007610840a7816 */ /* 0x000fe4000000000a */
[----:B------:R2:W3:Y:S01]  /*26e70*/  LDL.S16 R89, [R1+0x278] ;  /* 0x0002780001597983 */ /* 0x0004e20000100600 */
[----:B----4-:R-:W-:Y:S01]  /*26e80*/  @!P5 HADD2 R117, -R43.H0_H0, -RZ.H0_H0 ;  /* 0xa00000ff2b75d230 */ /* 0x010fe20000000900 */
[----:B------:R-:W-:Y:S02]  /*26e90*/  PRMT R232, R124, 0x7610, R232 ;  /* 0x000076107ce87816 */ /* 0x000fe400000000e8 */
[----:B------:R1:W-:Y:S01]  /*26ea0*/  @!P3 STL.S16 [R1+0x25c], R132 ;  /* 0x00025c840100b387 */ /* 0x0003e20000100600 */
[----:B------:R-:W-:Y:S01]  /*26eb0*/  @!P6 HADD2 R116, -R42.H0_H0, -RZ.H0_H0 ;  /* 0xa00000ff2a74e230 */ /* 0x000fe20000000900 */
[----:B------:R-:W-:Y:S02]  /*26ec0*/  PRMT R233, R117, 0x7610, R233 ;  /* 0x0000761075e97816 */ /* 0x000fe400000000e9 */
[----:B------:R-:W-:Y:S01]  /*26ed0*/  @!P4 STL.S16 [R1+0x258], R124 ;  /* 0x0002587c0100c387 */ /* 0x000fe20000100600 */
[----:B------:R-:W-:Y:S01]  /*26ee0*/  @!P0 HADD2 R64, -R45.H0_H0, -RZ.H0_H0 ;  /* 0xa00000ff2d408230 */ /* 0x000fe20000000900 */
[----:B------:R-:W-:Y:S02]  /*26ef0*/  PRMT R26, R116, 0x7610, R26 ;  /* 0x00007610741a7816 */ /* 0x000fe4000000001a */
[----:B------:R-:W-:Y:S02]  /*26f00*/  @!P5 STL.S16 [R1+0x26c], R117 ;  /* 0x00026c750100d387 */ /* 0x000fe40000100600 */
[----:B------:R-:W-:Y:S02]  /*26f10*/  PRMT R31, R64, 0x7610, R31 ;  /* 0x00007610401f7816 */ /* 0x000fe4000000001f */
[----:B------:R4:W-:Y:S04]  /*26f20*/  @!P6 STL.S16 [R1+0x268], R116 ;  /* 0x000268740100e387 */ /* 0x0009e80000100600 */
[----:B------:R2:W2:Y:S04]  /*26f30*/  LDL.S16 R112, [R1+0x27c] ;  /* 0x00027c0001707983 */ /* 0x0004a80000100600 */
[----:B------:R4:W-:Y:S01]  /*26f40*/  @!P0 STL.S16 [R1+0x264], R64 ;  /* 0x0002644001008387 */ /* 0x0009e20000100600 */
[----:B------:R-:W-:Y:S03]  /*26f50*/  ISETP.LE.U32.AND P0, PT, R115, UR23, PT ;  /* 0x0000001773007c0c */ /* 0x000fe6000bf03070 */
[----:B------:R2:W2:Y:S01]  /*26f60*/  LDL.S16 R72, [R1+0x280] ;  /* 0x0002800001487983 */ /* 0x0004a20000100600 */
[----:B-1----:R-:W-:Y:S02]  /*26f70*/  LOP3.LUT R132, R61, 0xffff, RZ, 0xc0, !PT ;  /* 0x0000ffff3d847812 */ /* 0x002fe400078ec0ff */
[----:B------:R-:W-:Y:S02]  /*26f80*/  PRMT R61, R155, 0x7632, R61 ;  /* 0x000076329b3d7816 */ /* 0x000fe4000000003d */
[----:B------:R-:W-:Y:S04]  /*26f90*/  SHF.R.U32.HI R155, RZ, 0x10, R80 ;  /* 0x00000010ff9b7819 */ /* 0x000fe80000011650 */
[----:B------:R-:W-:Y:S01]  /*26fa0*/  LOP3.LUT R155, R155, 0xff, RZ, 0xc0, !PT ;  /* 0x000000ff9b9b7812 */ /* 0x000fe200078ec0ff */
[----:B------:R-:W-:Y:S02]  /*26fb0*/  @!P0 HADD2 R27, -R44.H0_H0, -RZ.H0_H0 ;  /* 0xa00000ff2c1b8230 */ /* 0x000fe40000000900 */
[----:B----4-:R-:W-:Y:S03]  /*26fc0*/  IMAD.WIDE.U32 R116, R147, -0x2daee0ad, RZ ;  /* 0xd2511f5393747825 */ /* 0x010fe600078e00ff */
[----:B------:R1:W-:Y:S01]  /*26fd0*/  @!P0 STL.S16 [R1+0x274], R27 ;  /* 0x0002741b01008387 */ /* 0x0003e20000100600 */
[----:B------:R-:W-:Y:S02]  /*26fe0*/  PRMT R15, R27, 0x7610, R15 ;  /* 0x000076101b0f7816 */ /* 0x000fe4000000000f */
[----:B------:R-:W-:Y:S02]  /*26ff0*/  ISETP.LE.U32.AND P0, PT, R166, UR23, PT ;  /* 0x00000017a6007c0c */ /* 0x000fe4000bf03070 */
[C---:B------:R-:W-:Y:S01]  /*27000*/  LOP3.LUT R150, R116.reuse, 0xff, RZ, 0xc0, !PT ;  /* 0x000000ff74967812 */ /* 0x040fe200078ec0ff */
[----:B------:R4:W4:Y:S01]  /*27010*/  LDL.S16 R64, [R1+0x284] ;  /* 0x0002840001407983 */ /* 0x0009220000100600 */
[----:B------:R-:W-:Y:S02]  /*27020*/  SHF.R.U32.HI R153, RZ, 0x10, R116 ;  /* 0x00000010ff997819 */ /* 0x000fe40000011674 */
[----:B------:R-:W-:Y:S02]  /*27030*/  LOP3.LUT R167, R117, UR11, R204, 0x96, !PT ;  /* 0x0000000b75a77c12 */ /* 0x000fe4000f8e96cc */
[----:B------:R-:W-:Y:S02]  /*27040*/  LOP3.LUT R153, R153, 0xff, RZ, 0xc0, !PT ;  /* 0x000000ff99997812 */ /* 0x000fe400078ec0ff */
[C---:B------:R-:W-:Y:S02]  /*27050*/  LOP3.LUT R237, R116.reuse, 0xffff, RZ, 0xc0, !PT ;  /* 0x0000ffff74ed7812 */ /* 0x040fe400078ec0ff */
[--C-:B------:R-:W-:Y:S01]  /*27060*/  SHF.R.U32.HI R238, RZ, 0x10, R116.reuse ;  /* 0x00000010ffee7819 */ /* 0x100fe20000011674 */
[----:B------:R-:W-:Y:S01]  /*27070*/  @!P0 HADD2 R90, -R2.H0_H0, -RZ.H0_H0 ;  /* 0xa00000ff025a8230 */ /* 0x000fe20000000900 */
[----:B------:R-:W-:Y:S02]  /*27080*/  LOP3.LUT R241, R116, 0xff, RZ, 0xc0, !PT ;  /* 0x000000ff74f17812 */ /* 0x000fe400078ec0ff */
[----:B------:R-:W-:Y:S02]  /*27090*/  SHF.R.U32.HI R240, RZ, 0x18, R116 ;  /* 0x00000018fff07819 */ /* 0x000fe40000011674 */
[----:B------:R-:W-:Y:S04]  /*270a0*/  PRMT R135, R90, 0x7610, R135 ;  /* 0x000076105a877816 */ /* 0x000fe80000000087 */
[----:B------:R-:W-:Y:S01]  /*270b0*/  PRMT R122, R135, 0x7610, R122 ;  /* 0x00007610877a7816 */ /* 0x000fe2000000007a */
[----:B-1----:R1:W4:Y:S04]  /*270c0*/  LDL.S16 R27, [R1+0x288] ;  /* 0x00028800011b7983 */ /* 0x0023280000100600 */
[----:B------:R1:W-:Y:S01]  /*270d0*/  @!P0 STL.S16 [R1+0x270], R90 ;  /* 0x0002705a01008387 */ /* 0x0003e20000100600 */
[----:B------:R-:W-:Y:S11]  /*270e0*/  ISETP.LE.U32.AND P0, PT, R160, UR23, PT ;  /* 0x00000017a0007c0c */ /* 0x000ff6000bf03070 */
[----:B------:R-:W-:Y:S02]  /*270f0*/  @!UPT UIADD3 URZ, URZ, URZ, URZ ;  /* 0x0000003f3f3ff290 */ /* 0x000fe4000fffe03f */
[----:B---3--:R-:W-:Y:S05]  /*27100*/  @!P0 HADD2 R89, -R0.H0_H0, -RZ.H0_H0 ;  /* 0xa00000ff00598230 */ /* 0x008fea0000000900 */
[----:B------:R-:W-:Y:S01]  /*27110*/  PRMT R29, R89, 0x7610, R29 ;  /* 0x00007610591d7816 */ /* 0x000fe2000000001d */
[----:B------:R3:W-:Y:S01]  /*27120*/  @!P0 STL.S16 [R1+0x278], R89 ;  /* 0x0002785901008387 */ /* 0x0007e20000100600 */
[----:B------:R-:W-:Y:S03]  /*27130*/  ISETP.LE.U32.AND P0, PT, R162, UR23, PT ;  /* 0x00000017a2007c0c */ /* 0x000fe6000bf03070 */
[----:B-1----:R1:W4:Y:S10]  /*27140*/  LDL.S16 R90, [R1+0x28c] ;  /* 0x00028c00015a7983 */ /* 0x0023340000100600 */
[----:B--2---:R-:W-:Y:S05]  /*27150*/  @!P0 HADD2 R112, -R38.H0_H0, -RZ.H0_H0 ;  /* 0xa00000ff26708230 */ /* 0x004fea0000000900 */
[----:B------:R-:W-:Y:S01]  /*27160*/  PRMT R14, R112, 0x7610, R14 ;  /* 0x00007610700e7816 */ /* 0x000fe2000000000e */
[----:B---3--:R1:W2:Y:S04]  /*27170*/  LDL.S16 R89, [R1+0x294] ;  /* 0x0002940001597983 */ /* 0x0082a80000100600 */
[----:B------:R3:W-:Y:S01]  /*27180*/  @!P0 STL.S16 [R1+0x27c], R112 ;  /* 0x00027c7001008387 */ /* 0x0007e20000100600 */
[----:B------:R-:W-:Y:S11]  /*27190*/  ISETP.LE.U32.AND P0, PT, R165, UR23, PT ;  /* 0x00000017a5007c0c */ /* 0x000ff6000bf03070 */
[----:B------:R-:W-:Y:S02]  /*271a0*/  @!UPT UIADD3 URZ, URZ, URZ, URZ ;  /* 0x0000003f3f3ff290 */ /* 0x000fe4000fffe03f */
[----:B------:R-:W-:Y:S05]  /*271b0*/  @!P0 HADD2 R72, -R3.H0_H0, -RZ.H0_H0 ;  /* 0xa00000ff03488230 */ /* 0x000fea0000000900 */
[----:B------:R-:W-:Y:S01]  /*271c0*/  PRMT R11, R72, 0x7610, R11 ;  /* 0x00007610480b7816 */ /* 0x000fe2000000000b */
[----:B------:R1:W-:Y:S01]  /*271d0*/  @!P0 STL.S16 [R1+0x280], R72 ;  /* 0x0002804801008387 */ /* 0x0003e20000100600 */
[----:B------:R-:W-:Y:S03]  /*271e0*/  ISETP.LE.U32.AND P0, PT, R143, UR23, PT ;  /* 0x000000178f007c0c */ /* 0x000fe6000bf03070 */
[----:B---3--:R3:W3:Y:S10]  /*271f0*/  LDL.S16 R112, [R1+0x290] ;  /* 0x0002900001707983 */ /* 0x0086f40000100600 */
[----:B----4-:R-:W-:Y:S05]  /*27200*/  @!P0 HADD2 R64, -R40.H0_H0, -RZ.H0_H0 ;  /* 0xa00000ff28408230 */ /* 0x010fea0000000900 */
[----:B------:R-:W-:Y:S01]  /*27210*/  PRMT R28, R64, 0x7610, R28 ;  /* 0x00007610401c7816 */ /* 0x000fe2000000001c */
[----:B------:R4:W-:Y:S01]  /*27220*/  @!P0 STL.S16 [R1+0x284], R64 ;  /* 0x0002844001008387 */ /* 0x0009e20000100600 */
[----:B------:R-:W-:Y:S03]  /*27230*/  ISETP.LE.U32.AND P0, PT, R132, UR23, PT ;  /* 0x0000001784007c0c */ /* 0x000fe6000bf03070 */
[----:B-1----:R1:W3:Y:S10]  /*27240*/  LDL.S16 R72, [R1+0x2a0] ;  /* 0x0002a00001487983 */ /* 0x0022f40000100600 */
[----:B------:R-:W-:Y:S05]  /*27250*/  @!P0 HADD2 R27, -R39.H0_H0, -RZ.H0_H0 ;  /* 0xa00000ff271b8230 */ /* 0x000fea0000000900 */
[----:B------:R-:W-:Y:S01]  /*27260*/  PRMT R25, R27, 0x7610, R25 ;  /* 0x000076101b197816 */ /* 0x000fe20000000019 */
[----:B------:R1:W-:Y:S01]  /*27270*/  @!P0 STL.S16 [R1+0x288], R27 ;  /* 0x0002881b01008387 */ /* 0x0003e20000100600 */
[----:B------:R-:W-:Y:S02]  /*27280*/  ISETP.LE.U32.AND P0, PT, R148, UR23, PT ;  /* 0x0000001794007c0c */ /* 0x000fe4000bf03070 */
[--C-:B----4-:R-:W-:Y:S02]  /*27290*/  LOP3.LUT R64, R117, UR31, R204.reuse, 0x96, !PT ;  /* 0x0000001f75407c12 */ /* 0x110fe4000f8e96cc */
[----:B------:R-:W-:Y:S02]  /*272a0*/  PRMT R204, R26, 0x7610, R204 ;  /* 0x000076101acc7816 */ /* 0x000fe400000000cc */
[C---:B------:R-:W-:Y:S02]  /*272b0*/  LOP3.LUT R139, R64.reuse, 0xff, RZ, 0xc0, !PT ;  /* 0x000000ff408b7812 */ /* 0x040fe400078ec0ff */
[----:B------:R-:W-:Y:S02]  /*272c0*/  LOP3.LUT R60, R64, 0xffff, RZ, 0xc0, !PT ;  /* 0x0000ffff403c7812 */ /* 0x000fe400078ec0ff */
[--C-:B------:R-:W-:Y:S02]  /*272d0*/  SHF.R.U32.HI R147, RZ, 0x10, R64.reuse ;  /* 0x00000010ff937819 */ /* 0x100fe40000011640 */
[--C-:B------:R-:W-:Y:S02]  /*272e0*/  SHF.R.U32.HI R137, RZ, 0x18, R64.reuse ;  /* 0x00000018ff897819 */ /* 0x100fe40000011640 */
[----:B------:R-:W-:Y:S02]  /*272f0*/  LOP3.LUT R147, R147, 0xff, RZ, 0xc0, !PT ;  /* 0x000000ff93937812 */ /* 0x000fe400078ec0ff */
[----:B------:R-:W-:Y:S01]  /*27300*/  PRMT R64, R154, 0x7610, R64 ;  /* 0x000076109a407816 */ /* 0x000fe20000000040 */
[----:B-1----:R1:W4:Y:S01]  /*27310*/  LDL.S16 R27, [R1+0x29c] ;  /* 0x00029c00011b7983 */ /* 0x0023220000100600 */
[----:B------:R-:W-:Y:S05]  /*27320*/  @!P0 HADD2 R90, -R41.H0_H0, -RZ.H0_H0 ;  /* 0xa00000ff295a8230 */ /* 0x000fea0000000900 */
[----:B------:R-:W-:Y:S01]  /*27330*/  PRMT R24, R90, 0x7610, R24 ;  /* 0x000076105a187816 */ /* 0x000fe20000000018 */
[----:B------:R1:W-:Y:S01]  /*27340*/  @!P0 STL.S16 [R1+0x28c], R90 ;  /* 0x00028c5a01008387 */ /* 0x0003e20000100600 */
[----:B------:R-:W-:Y:S03]  /*27350*/  ISETP.LE.U32.AND P0, PT, R140, UR23, PT ;  /* 0x000000178c007c0c */ /* 0x000fe6000bf03070 */
[----:B------:R3:W4:Y:S10]  /*27360*/  LDL.S16 R124, [R1+0x298] ;  /* 0x00029800017c7983 */ /* 0x0007340000100600 */
[----:B--2---:R-:W-:Y:S05]  /*27370*/  @!P0 HADD2 R89, -R58.H0_H0, -RZ.H0_H0 ;  /* 0xa00000ff3a598230 */ /* 0x004fea0000000900 */
[----:B------:R-:W-:Y:S01]  /*27380*/  PRMT R13, R89, 0x7610, R13 ;  /* 0x00007610590d7816 */ /* 0x000fe2000000000d */
[----:B------:R2:W-:Y:S01]  /*27390*/  @!P0 STL.S16 [R1+0x294], R89 ;  /* 0x0002945901008387 */ /* 0x0005e20000100600 */
[----:B------:R-:W-:Y:S02]  /*273a0*/  ISETP.LE.U32.AND P0, PT, R139, UR23, PT ;  /* 0x000000178b007c0c */ /* 0x000fe4000bf03070 */
[--C-:B-1----:R-:W-:Y:S02]  /*273b0*/  SHF.R.U32.HI R90, RZ, 0x8, R60.reuse ;  /* 0x00000008ff5a7819 */ /* 0x102fe4000001163c */
[----:B------:R-:W-:Y:S02]  /*273c0*/  PRMT R60, R161, 0x7610, R60 ;  /* 0x00007610a13c7816 */ /* 0x000fe4000000003c */
[----:B------:R-:W-:Y:S07]  /*273d0*/  LOP3.LUT R90, R90, 0xffff, RZ, 0xc0, !PT ;  /* 0x0000ffff5a5a7812 */ /* 0x000fee00078ec0ff */
[----:B---3--:R-:W-:Y:S01]  /*273e0*/  @!P0 HADD2 R112, -R59.H0_H0, -RZ.H0_H0 ;  /* 0xa00000ff3b708230 */ /* 0x008fe20000000900 */
[----:B--2---:R2:W3:Y:S04]  /*273f0*/  LDL.S16 R89, [R1+0x2ac] ;  /* 0x0002ac0001597983 */ /* 0x0044e80000100600 */
[----:B------:R-:W-:Y:S01]  /*27400*/  PRMT R12, R112, 0x7610, R12 ;  /* 0x00007610700c7816 */ /* 0x000fe2000000000c */
[----:B------:R1:W-:Y:S01]  /*27410*/  @!P0 STL.S16 [R1+0x290], R112 ;  /* 0x0002907001008387 */ /* 0x0003e20000100600 */
[----:B------:R-:W-:Y:S11]  /*27420*/  ISETP.LE.U32.AND P0, PT, R90, UR23, PT ;  /* 0x000000175a007c0c */ /* 0x000ff6000bf03070 */
[----:B------:R-:W-:Y:S02]  /*27430*/  @!UPT UIADD3 URZ, URZ, URZ, URZ ;  /* 0x0000003f3f3ff290 */ /* 0x000fe4000fffe03f */
[----:B------:R-:W-:Y:S05]  /*27440*/  @!P0 HADD2 R72, -R63.H0_H0, -RZ.H0_H0 ;  /* 0xa00000ff3f488230 */ /* 0x000fea0000000900 */
[----:B------:R-:W-:Y:S01]  /*27450*/  PRMT R9, R72, 0x7610, R9 ;  /* 0x0000761048097816 */ /* 0x000fe20000000009 */
[----:B-1----:R2:W2:Y:S04]  /*27460*/  LDL.S16 R112, [R1+0x2a8] ;  /* 0x0002a80001707983 */ /* 0x0024a80000100600 */
[----:B------:R1:W-:Y:S01]  /*27470*/  @!P0 STL.S16 [R1+0x2a0], R72 ;  /* 0x0002a04801008387 */ /* 0x0003e20000100600 */
[----:B------:R-:W-:Y:S11]  /*27480*/  ISETP.LE.U32.AND P0, PT, R147, UR23, PT ;  /* 0x0000001793007c0c */ /* 0x000ff6000bf03070 */
[----:B------:R-:W-:Y:S02]  /*27490*/  @!UPT UIADD3 URZ, URZ, URZ, URZ ;  /* 0x0000003f3f3ff290 */ /* 0x000fe4000fffe03f */
[----:B----4-:R-:W-:Y:S01]  /*274a0*/  @!P0 HADD2 R27, -R60.H0_H0, -RZ.H0_H0 ;  /* 0xa00000ff3c1b8230 */ /* 0x010fe20000000900 */
[----:B-1----:R1:W4:Y:S04]  /*274b0*/  LDL.S16 R72, [R1+0x2a4] ;  /* 0x0002a40001487983 */ /* 0x0023280000100600 */
[----:B------:R-:W-:Y:S01]  /*274c0*/  PRMT R8, R27, 0x7610, R8 ;  /* 0x000076101b087816 */ /* 0x000fe20000000008 */
[----:B------:R1:W-:Y:S01]  /*274d0*/  @!P0 STL.S16 [R1+0x29c], R27 ;  /* 0x00029c1b01008387 */ /* 0x0003e20000100600 */
[----:B------:R-:W-:Y:S03]  /*274e0*/  ISETP.LE.U32.AND P0, PT, R137, UR23, PT ;  /* 0x0000001789007c0c */ /* 0x000fe6000bf03070 */
[----:B-1----:R1:W4:Y:S10]  /*274f0*/  LDL.S16 R27, [R1+0x2b4] ;  /* 0x0002b400011b7983 */ /* 0x0023340000100600 */
[----:B------:R-:W-:Y:S05]  /*27500*/  @!P0 HADD2 R124, -R57.H0_H0, -RZ.H0_H0 ;  /* 0xa00000ff397c8230 */ /* 0x000fea0000000900 */
[----:B------:R-:W-:Y:S01]  /*27510*/  PRMT R77, R124, 0x7610, R77 ;  /* 0x000076107c4d7816 */ /* 0x000fe2000000004d */
[----:B------:R-:W-:Y:S01]  /*27520*/  @!P0 STL.S16 [R1+0x298], R124 ;  /* 0x0002987c01008387 */ /* 0x000fe20000100600 */
[----:B------:R-:W-:Y:S03]  /*27530*/  ISETP.LE.U32.AND P0, PT, R156, UR23, PT ;  /* 0x000000179c007c0c */ /* 0x000fe6000bf03070 */
[----:B------:R1:W4:Y:S10]  /*27540*/  LDL.S16 R154, [R1+0x2b0] ;  /* 0x0002b000019a7983 */ /* 0x0003340000100600 */
[----:B---3--:R-:W-:Y:S05]  /*27550*/  @!P0 HADD2 R89, -R62.H0_H0, -RZ.H0_H0 ;  /* 0xa00000ff3e598230 */ /* 0x008fea0000000900 */
[----:B------:R-:W-:Y:S01]  /*27560*/  PRMT R136, R89, 0x7610, R136 ;  /* 0x0000761059887816 */ /* 0x000fe20000000088 */
[----:B------:R3:W-:Y:S01]  /*27570*/  @!P0 STL.S16 [R1+0x2ac], R89 ;  /* 0x0002ac5901008387 */ /* 0x0007e20000100600 */
[----:B------:R-:W-:Y:S11]  /*27580*/  ISETP.LE.U32.AND P0, PT, R146, UR23, PT ;  /* 0x0000001792007c0c */ /* 0x000ff6000bf03070 */
[----:B------:R-:W-:Y:S02]  /*27590*/  @!UPT UIADD3 URZ, URZ, URZ, URZ ;  /* 0x0000003f3f3ff290 */ /* 0x000fe4000fffe03f */
[----:B--2---:R-:W-:Y:S01]  /*275a0*/  @!P0 HADD2 R112, -R61.H0_H0, -RZ.H0_H0 ;  /* 0xa00000ff3d708230 */ /* 0x004fe20000000900 */
[----:B---3--:R1:W2:Y:S04]  /*275b0*/  LDL.S16 R89, [R1+0x2bc] ;  /* 0x0002bc0001597983 */ /* 0x0082a80000100600 */
[----:B------:R-:W-:Y:S01]  /*275c0*/  PRMT R179, R112, 0x7610, R179 ;  /* 0x0000761070b37816 */ /* 0x000fe200000000b3 */
[----:B------:R-:W-:Y:S01]  /*275d0*/  @!P0 STL.S16 [R1+0x2a8], R112 ;  /* 0x0002a87001008387 */ /* 0x000fe20000100600 */
[----:B------:R-:W-:Y:S03]  /*275e0*/  ISETP.LE.U32.AND P0, PT, R151, UR23, PT ;  /* 0x0000001797007c0c */ /* 0x000fe6000bf03070 */
[----:B------:R1:W3:Y:S10]  /*275f0*/  LDL.S16 R144, [R1+0x2c8] ;  /* 0x0002c80001907983 */ /* 0x0002f40000100600 */
[----:B----4-:R-:W-:Y:S05]  /*27600*/  @!P0 HADD2 R72, -R64.H0_H0, -RZ.H0_H0 ;  /* 0xa00000ff40488230 */ /* 0x010fea0000000900 */
[----:B------:R-:W-:Y:S01]  /*27610*/  PRMT R219, R72, 0x7610, R219 ;  /* 0x0000761048db7816 */ /* 0x000fe200000000db */
[----:B------:R4:W-:Y:S01]  /*27620*/  @!P0 STL.S16 [R1+0x2a4], R72 ;  /* 0x0002a44801008387 */ /* 0x0009e20000100600 */
[----:B------:R-:W-:Y:S03]  /*27630*/  ISETP.LE.U32.AND P0, PT, R157, UR23, PT ;  /* 0x000000179d007c0c */ /* 0x000fe6000bf03070 */
[----:B------:R1:W3:Y:S10]  /*27640*/  LDL.S16 R124, [R1+0x2c4] ;  /* 0x0002c400017c7983 */ /* 0x0002f40000100600 */
[----:B------:R-:W-:Y:S01]  /*27650*/  @!P0 HADD2 R27, -R65.H0_H0, -RZ.H0_H0 ;  /* 0xa00000ff411b8230 */ /* 0x000fe20000000900 */
[----:B----4-:R-:W-:Y:S02]  /*27660*/  LOP3.LUT R72, R116, 0xffff, RZ, 0xc0, !PT ;  /* 0x0000ffff74487812 */ /* 0x010fe400078ec0ff */
[----:B------:R-:W-:Y:S02]  /*27670*/  PRMT R117, R233, 0x7610, R117 ;  /* 0x00007610e9757816 */ /* 0x000fe40000000075 */
[----:B------:R-:W-:Y:S01]  /*27680*/  PRMT R222, R27, 0x7610, R222 ;  /* 0x000076101bde7816 */ /* 0x000fe200000000de */
[----:B------:R4:W-:Y:S01]  /*27690*/  @!P0 STL.S16 [R1+0x2b4], R27 ;  /* 0x0002b41b01008387 */ /* 0x0009e20000100600 */
[----:B------:R-:W-:Y:S02]  /*276a0*/  ISETP.LE.U32.AND P0, PT, R150, UR23, PT ;  /* 0x0000001796007c0c */ /* 0x000fe4000bf03070 */
[--C-:B------:R-:W-:Y:S01]  /*276b0*/  SHF.R.U32.HI R56, RZ, 0x8, R72.reuse ;  /* 0x00000008ff387819 */ /* 0x100fe20000011648 */
[----:B------:R1:W3:Y:S01]  /*276c0*/  LDL.S16 R112, [R1+0x2d0] ;  /* 0x0002d00001707983 */ /* 0x0002e20000100600 */
[----:B------:R-:W-:Y:S02]  /*276d0*/  PRMT R72, R149, 0x7610, R72 ;  /* 0x0000761095487816 */ /* 0x000fe40000000048 */
[----:B------:R-:W-:Y:S01]  /*276e0*/  LOP3.LUT R56, R56, 0xffff, RZ, 0xc0, !PT ;  /* 0x0000ffff38387812 */ /* 0x000fe200078ec0ff */
[----:B----4-:R1:W4:Y:S06]  /*276f0*/  LDL.S16 R27, [R1+0x2e0] ;  /* 0x0002e000011b7983 */ /* 0x01032c0000100600 */
[----:B------:R-:W-:Y:S05]  /*27700*/  @!P0 HADD2 R154, -R66.H0_H0, -RZ.H0_H0 ;  /* 0xa00000ff429a8230 */ /* 0x000fea0000000900 */
[----:B------:R-:W-:Y:S01]  /*27710*/  PRMT R178, R154, 0x7610, R178 ;  /* 0x000076109ab27816 */ /* 0x000fe200000000b2 */
[----:B------:R1:W-:Y:S01]  /*27720*/  @!P0 STL.S16 [R1+0x2b0], R154 ;  /* 0x0002b09a01008387 */ /* 0x0003e20000100600 */
[----:B------:R-:W-:Y:S02]  /*27730*/  ISETP.LE.U32.AND P0, PT, R56, UR23, PT ;  /* 0x0000001738007c0c */ /* 0x000fe4000bf03070 */
[----:B-1----:R-:W-:Y:S11]  /*27740*/  LOP3.LUT R154, R80, 0xff, RZ, 0xc0, !PT ;  /* 0x000000ff509a7812 */ /* 0x002ff600078ec0ff */
[----:B--2---:R-:W-:Y:S05]  /*27750*/  @!P0 HADD2 R89, -R67.H0_H0, -RZ.H0_H0 ;  /* 0xa00000ff43598230 */ /* 0x004fea0000000900 */
[----:B------:R-:W-:Y:S01]  /*27760*/  PRMT R133, R89, 0x7610, R133 ;  /* 0x0000761059857816 */ /* 0x000fe20000000085 */
[----:B------:R1:W-:Y:S01]  /*27770*/  @!P0 STL.S16 [R1+0x2bc], R89 ;  /* 0x0002bc5901008387 */ /* 0x0003e20000100600 */
[----:B------:R-:W-:Y:S03]  /*27780*/  ISETP.LE.U32.AND P0, PT, R153, UR23, PT ;  /* 0x0000001799007c0c */ /* 0x000fe6000bf03070 */
[----:B------:R2:W2:Y:S04]  /*27790*/  LDL.S16 R161, [R1+0x2e8] ;  /* 0x0002e80001a17983 */ /* 0x0004a80000100600 */
[----:B------:R2:W2:Y:S06]  /*277a0*/  LDL.S16 R149, [R1+0x2e4] ;  /* 0x0002e40001957983 */ /* 0x0004ac0000100600 */
[----:B---3--:R-:W-:Y:S05]  /*277b0*/  @!P0 HADD2 R144, -R68.H0_H0, -RZ.H0_H0 ;  /* 0xa00000ff44908230 */ /* 0x008fea0000000900 */
[----:B------:R-:W-:Y:S01]  /*277c0*/  PRMT R134, R144, 0x7610, R134 ;  /* 0x0000761090867816 */ /* 0x000fe20000000086 */
[----:B------:R3:W-:Y:S01]  /*277d0*/  @!P0 STL.S16 [R1+0x2c8], R144 ;  /* 0x0002c89001008387 */ /* 0x0007e20000100600 */
[----:B------:R-:W-:Y:S02]  /*277e0*/  ISETP.LE.U32.AND P0, PT, R154, UR23, PT ;  /* 0x000000179a007c0c */ /* 0x000fe4000bf03070 */
[--C-:B-1----:R-:W-:Y:S02]  /*277f0*/  SHF.R.U32.HI R89, RZ, 0x18, R116.reuse ;  /* 0x00000018ff597819 */ /* 0x102fe40000011674 */
[----:B------:R-:W-:Y:S02]  /*27800*/  PRMT R116, R232, 0x7610, R116 ;  /* 0x00007610e8747816 */ /* 0x000fe40000000074 */
[----:B------:R-:W-:Y:S02]  /*27810*/  ISETP.LE.U32.AND P6, PT, R89, UR23, PT ;  /* 0x0000001759007c0c */ /* 0x000fe4000bfc3070 */
[----:B------:R-:W-:Y:S11]  /*27820*/  SHF.R.U32.HI R89, RZ, 0x18, R80 ;  /* 0x00000018ff597819 */ /* 0x000ff60000011650 */
[----:B------:R-:W-:Y:S05]  /*27830*/  @!P6 HADD2 R124, -R69.H0_H0, -RZ.H0_H0 ;  /* 0xa00000ff457ce230 */ /* 0x000fea0000000900 */
[----:B------:R-:W-:Y:S01]  /*27840*/  PRMT R176, R124, 0x7610, R176 ;  /* 0x000076107cb07816 */ /* 0x000fe200000000b0 */
[----:B------:R1:W-:Y:S04]  /*27850*/  @!P6 STL.S16 [R1+0x2c4], R124 ;  /* 0x0002c47c0100e387 */ /* 0x0003e80000100600 */
[----:B---3--:R3:W3:Y:S01]  /*27860*/  LDL.S16 R144, [R1+0x2d8] ;  /* 0x0002d80001907983 */ /* 0x0086e20000100600 */
[----:B------:R-:W-:Y:S05]  /*27870*/  @!P0 HADD2 R112, -R70.H0_H0, -RZ.H0_H0 ;  /* 0xa00000ff46708230 */ /* 0x000fea0000000900 */
[----:B------:R-:W-:Y:S01]  /*27880*/  PRMT R220, R112, 0x7610, R220 ;  /* 0x0000761070dc7816 */ /* 0x000fe200000000dc */
[----:B------:R4:W-:Y:S01]  /*27890*/  @!P0 STL.S16 [R1+0x2d0], R112 ;  /* 0x0002d07001008387 */ /* 0x0009e20000100600 */
[----:B------:R-:W-:Y:S01]  /*278a0*/  ISETP.LE.U32.AND P0, PT, R152, UR23, PT ;  /* 0x0000001798007c0c */ /* 0x000fe2000bf03070 */
[----:B-1----:R-:W-:Y:S05]  /*278b0*/  IMAD.WIDE.U32 R124, R125, -0x326172a9, RZ ;  /* 0xcd9e8d577d7c7825 */ /* 0x002fea00078e00ff */
[----:B------:R-:W-:Y:S02]  /*278c0*/  LOP3.LUT R53, R125, UR36, R138, 0x96, !PT ;  /* 0x000000247d357c12 */ /* 0x000fe4000f8e968a */
[C---:B------:R-:W-:Y:S02]  /*278d0*/  LOP3.LUT R51, R124.reuse, 0xff, RZ, 0xc0, !PT ;  /* 0x000000ff7c337812 */ /* 0x040fe400078ec0ff */
[----:B------:R-:W-:Y:S03]  /*278e0*/  LOP3.LUT R80, R53, 0xffff, RZ, 0xc0, !PT ;  /* 0x0000ffff35507812 */ /* 0x000fe600078ec0ff */
[----:B----4-:R-:W-:Y:S01]  /*278f0*/  @!P0 HADD2 R27, -R71.H0_H0, -RZ.H0_H0 ;  /* 0xa00000ff471b8230 */ /* 0x010fe20000000900 */
[----:B------:R-:W-:Y:S02]  /*27900*/  LOP3.LUT R54, R124, 0xffff, RZ, 0xc0, !PT ;  /* 0x0000ffff7c367812 */ /* 0x000fe400078ec0ff */
[--C-:B------:R-:W-:Y:S02]  /*27910*/  SHF.R.U32.HI R52, RZ, 0x8, R80.reuse ;  /* 0x00000008ff347819 */ /* 0x100fe40000011650 */
[----:B------:R-:W-:Y:S02]  /*27920*/  PRMT R221, R27, 0x7610, R221 ;  /* 0x000076101bdd7816 */ /* 0x000fe400000000dd */
[----:B------:R-:W-:Y:S02]  /*27930*/  LOP3.LUT R52, R52, 0xffff, RZ, 0xc0, !PT ;  /* 0x0000ffff34347812 */ /* 0x000fe400078ec0ff */
[----:B------:R-:W-:Y:S01]  /*27940*/  PRMT R80, R81, 0x7632, R80 ;  /* 0x0000763251507816 */ /* 0x000fe20000000050 */
[----:B------:R1:W4:Y:S01]  /*27950*/  LDL.S16 R112, [R1+0x2d4] ;  /* 0x0002d40001707983 */ /* 0x0003220000100600 */
[----:B------:R-:W-:Y:S02]  /*27960*/  ISETP.LE.U32.AND P4, PT, R52, UR23, PT ;  /* 0x0000001734007c0c */ /* 0x000fe4000bf83070 */
[----:B------:R-:W-:Y:S01]  /*27970*/  LOP3.LUT R208, R124, 0xff, RZ, 0xc0, !PT ;  /* 0x000000ff7cd07812 */ /* 0x000fe200078ec0ff */
[----:B------:R1:W-:Y:S01]  /*27980*/  @!P0 STL.S16 [R1+0x2e0], R27 ;  /* 0x0002e01b01008387 */ /* 0x0003e20000100600 */
[----:B------:R-:W-:Y:S02]  /*27990*/  ISETP.LE.U32.AND P0, PT, R155, UR23, PT ;  /* 0x000000179b007c0c */ /* 0x000fe4000bf03070 */
[--C-:B------:R-:W-:Y:S02]  /*279a0*/  SHF.R.U32.HI R232, RZ, 0x10, R124.reuse ;  /* 0x00000010ffe87819 */ /* 0x100fe4000001167c */
[----:B------:R-:W-:Y:S01]  /*279b0*/  SHF.R.U32.HI R233, RZ, 0x18, R124 ;  /* 0x00000018ffe97819 */ /* 0x000fe2000001167c */
[----:B-1----:R1:W4:Y:S08]  /*279c0*/  LDL.S16 R27, [R1+0x2cc] ;  /* 0x0002cc00011b7983 */ /* 0x0023300000100600 */
[----:B--2---:R-:W-:Y:S05]  /*279d0*/  @!P0 HADD2 R161, -R72.H0_H0, -RZ.H0_H0 ;  /* 0xa00000ff48a18230 */ /* 0x004fea0000000900 */
[----:B------:R-:W-:Y:S01]  /*279e0*/  PRMT R177, R161, 0x7610, R177 ;  /* 0x00007610a1b17816 */ /* 0x000fe200000000b1 */
[----:B------:R-:W-:Y:S01]  /*279f0*/  @!P0 STL.S16 [R1+0x2e8], R161 ;  /* 0x0002e8a101008387 */ /* 0x000fe20000100600 */
[----:B------:R-:W-:Y:S02]  /*27a00*/  ISETP.LE.U32.AND P0, PT, R89, UR23, PT ;  /* 0x0000001759007c0c */ /* 0x000fe4000bf03070 */
[----:B------:R-:W-:Y:S04]  /*27a10*/  LOP3.LUT R89, R53, 0xff, RZ, 0xc0, !PT ;  /* 0x000000ff35597812 */ /* 0x000fe800078ec0ff */
[----:B------:R-:W-:Y:S02]  /*27a20*/  ISETP.LE.U32.AND P5, PT, R89, UR23, PT ;  /* 0x0000001759007c0c */ /* 0x000fe4000bfa3070 */
[--C-:B------:R-:W-:Y:S02]  /*27a30*/  SHF.R.U32.HI R89, RZ, 0x10, R53.reuse ;  /* 0x00000010ff597819 */ /* 0x100fe40000011635 */
[----:B------:R-:W-:Y:S02]  /*27a40*/  SHF.R.U32.HI R53, RZ, 0x18, R53 ;  /* 0x00000018ff357819 */ /* 0x000fe40000011635 */
[----:B------:R-:W-:Y:S01]  /*27a50*/  LOP3.LUT R89, R89, 0xff, RZ, 0xc0, !PT ;  /* 0x000000ff59597812 */ /* 0x000fe200078ec0ff */
[----:B------:R-:W-:Y:S01]  /*27a60*/  @!P0 HADD2 R149, -R78.H0_H0, -RZ.H0_H0 ;  /* 0xa00000ff4e958230 */ /* 0x000fe20000000900 */
[----:B------:R-:W-:Y:S02]  /*27a70*/  ISETP.LE.U32.AND P2, PT, R53, UR23, PT ;  /* 0x0000001735007c0c */ /* 0x000fe4000bf43070 */
[----:B------:R-:W-:Y:S02]  /*27a80*/  ISETP.LE.U32.AND P3, PT, R89, UR23, PT ;  /* 0x0000001759007c0c */ /* 0x000fe4000bf63070 */
[----:B------:R-:W-:Y:S01]  /*27a90*/  LOP3.LUT R89, R83, 0xff, RZ, 0xc0, !PT ;  /* 0x000000ff53597812 */ /* 0x000fe200078ec0ff */
[----:B------:R2:W-:Y:S01]  /*27aa0*/  @!P0 STL.S16 [R1+0x2e4], R149 ;  /* 0x0002e49501008387 */ /* 0x0005e20000100600 */
[----:B------:R-:W-:Y:S02]  /*27ab0*/  PRMT R85, R149, 0x7610, R85 ;  /* 0x0000761095557816 */ /* 0x000fe40000000055 */
[----:B------:R-:W-:Y:S02]  /*27ac0*/  PRMT R170, R89, 0x5410, R55 ;  /* 0x0000541059aa7816 */ /* 0x000fe40000000037 */
[--C-:B------:R-:W-:Y:S02]  /*27ad0*/  SHF.R.U32.HI R55, RZ, 0x10, R83.reuse ;  /* 0x00000010ff377819 */ /* 0x100fe40000011653 */
[----:B------:R-:W-:Y:S02]  /*27ae0*/  SHF.R.U32.HI R83, RZ, 0x18, R83 ;  /* 0x00000018ff537819 */ /* 0x000fe40000011653 */
[----:B------:R-:W-:Y:S02]  /*27af0*/  LOP3.LUT R55, R55, 0xff, RZ, 0xc0, !PT ;  /* 0x000000ff37377812 */ /* 0x000fe400078ec0ff */
[----:B------:R-:W-:Y:S02]  /*27b00*/  LOP3.LUT R89, R130, 0xff, RZ, 0xc0, !PT ;  /* 0x000000ff82597812 */ /* 0x000fe400078ec0ff */
[----:B------:R-:W-:Y:S02]  /*27b10*/  PRMT R169, R55, 0x5410, R83 ;  /* 0x0000541037a97816 */ /* 0x000fe40000000053 */
[C---:B------:R-:W-:Y:S02]  /*27b20*/  LOP3.LUT R55, R202.reuse, 0xffff, RZ, 0xc0, !PT ;  /* 0x0000ffffca377812 */ /* 0x040fe400078ec0ff */
[----:B------:R-:W-:Y:S02]  /*27b30*/  LOP3.LUT R83, R202, 0xff, RZ, 0xc0, !PT ;  /* 0x000000ffca537812 */ /* 0x000fe400078ec0ff */
[----:B------:R-:W-:Y:S02]  /*27b40*/  SHF.R.U32.HI R55, RZ, 0x8, R55 ;  /* 0x00000008ff377819 */ /* 0x000fe40000011637 */
[----:B------:R-:W-:Y:S01]  /*27b50*/  PRMT R53, R30, 0x7610, R53 ;  /* 0x000076101e357816 */ /* 0x000fe20000000035 */
[----:B---3--:R-:W-:Y:S01]  /*27b60*/  @!P5 HADD2 R144, -R81.H0_H0, -RZ.H0_H0 ;  /* 0xa00000ff5190d230 */ /* 0x008fe20000000900 */
[----:B------:R-:W-:Y:S02]  /*27b70*/  PRMT R172, R83, 0x5410, R55 ;  /* 0x0000541053ac7816 */ /* 0x000fe40000000037 */
[--C-:B------:R-:W-:Y:S02]  /*27b80*/  SHF.R.U32.HI R55, RZ, 0x10, R202.reuse ;  /* 0x00000010ff377819 */ /* 0x100fe400000116ca */
[----:B------:R-:W-:Y:S01]  /*27b90*/  SHF.R.U32.HI R83, RZ, 0x18, R202 ;  /* 0x00000018ff537819 */ /* 0x000fe200000116ca */
[----:B------:R-:W-:Y:S01]  /*27ba0*/  @!P5 STL.S16 [R1+0x2d8], R144 ;  /* 0x0002d8900100d387 */ /* 0x000fe20000100600 */
[----:B------:R-:W-:Y:S02]  /*27bb0*/  LOP3.LUT R55, R55, 0xff, RZ, 0xc0, !PT ;  /* 0x000000ff37377812 */ /* 0x000fe400078ec0ff */
[----:B--2---:R-:W-:Y:S02]  /*27bc0*/  LOP3.LUT R149, R131, UR10, R200, 0x96, !PT ;  /* 0x0000000a83957c12 */ /* 0x004fe4000f8e96c8 */
[----:B------:R-:W-:Y:S02]  /*27bd0*/  PRMT R171, R55, 0x5410, R83 ;  /* 0x0000541037ab7816 */ /* 0x000fe40000000053 */
[----:B------:R-:W-:Y:S02]  /*27be0*/  LOP3.LUT R55, R130, 0xffff, RZ, 0xc0, !PT ;  /* 0x0000ffff82377812 */ /* 0x000fe400078ec0ff */
[----:B------:R-:W-:Y:S02]  /*27bf0*/  LOP3.LUT R83, R128, 0xffff, RZ, 0xc0, !PT ;  /* 0x0000ffff80537812 */ /* 0x000fe400078ec0ff */
[----:B------:R-:W-:Y:S02]  /*27c00*/  SHF.R.U32.HI R55, RZ, 0x8, R55 ;  /* 0x00000008ff377819 */ /* 0x000fe40000011637 */
[----:B------:R-:W-:Y:S02]  /*27c10*/  SHF.R.U32.HI R129, RZ, 0x10, R128 ;  /* 0x00000010ff817819 */ /* 0x000fe40000011680 */
[----:B------:R-:W-:Y:S02]  /*27c20*/  PRMT R202, R89, 0x5410, R55 ;  /* 0x0000541059ca7816 */ /* 0x000fe40000000037 */
[--C-:B------:R-:W-:Y:S02]  /*27c30*/  SHF.R.U32.HI R55, RZ, 0x10, R130.reuse ;  /* 0x00000010ff377819 */ /* 0x100fe40000011682 */
[----:B------:R-:W-:Y:S02]  /*27c40*/  SHF.R.U32.HI R130, RZ, 0x18, R130 ;  /* 0x00000018ff827819 */ /* 0x000fe40000011682 */
[----:B------:R-:W-:Y:S02]  /*27c50*/  LOP3.LUT R55, R55, 0xff, RZ, 0xc0, !PT ;  /* 0x000000ff37377812 */ /* 0x000fe400078ec0ff */
[C---:B------:R-:W-:Y:S02]  /*27c60*/  LOP3.LUT R89, R126.reuse, 0xff, RZ, 0xc0, !PT ;  /* 0x000000ff7e597812 */ /* 0x040fe400078ec0ff */
[----:B------:R-:W-:Y:S02]  /*27c70*/  PRMT R203, R55, 0x5410, R130 ;  /* 0x0000541037cb7816 */ /* 0x000fe40000000082 */
[----:B------:R-:W-:Y:S02]  /*27c80*/  LOP3.LUT R55, R126, 0xffff, RZ, 0xc0, !PT ;  /* 0x0000ffff7e377812 */ /* 0x000fe400078ec0ff */
[----:B------:R-:W-:Y:S02]  /*27c90*/  SHF.R.U32.HI R128, RZ, 0x18, R128 ;  /* 0x00000018ff807819 */ /* 0x000fe40000011680 */
[----:B------:R-:W-:Y:S02]  /*27ca0*/  SHF.R.U32.HI R55, RZ, 0x8, R55 ;  /* 0x00000008ff377819 */ /* 0x000fe40000011637 */
[----:B------:R-:W-:Y:S02]  /*27cb0*/  SHF.R.U32.HI R83, RZ, 0x8, R83 ;  /* 0x00000008ff537819 */ /* 0x000fe40000011653 */
[----:B------:R-:W-:Y:S01]  /*27cc0*/  PRMT R236, R89, 0x5410, R55 ;  /* 0x0000541059ec7816 */ /* 0x000fe20000000037 */
[----:B----4-:R-:W-:Y:S01]  /*27cd0*/  @!P4 HADD2 R112, -R80.H0_H0, -RZ.H0_H0 ;  /* 0xa00000ff5070c230 */ /* 0x010fe20000000900 */
[----:B------:R-:W-:Y:S02]  /*27ce0*/  LOP3.LUT R55, R129, 0xff, RZ, 0xc0, !PT ;  /* 0x000000ff81377812 */ /* 0x000fe400078ec0ff */
[----:B------:R-:W-:Y:S02]  /*27cf0*/  LOP3.LUT R89, R190, 0xff, RZ, 0xc0, !PT ;  /* 0x000000ffbe597812 */ /* 0x000fe400078ec0ff */
[----:B------:R-:W-:Y:S01]  /*27d00*/  PRMT R217, R112, 0x7610, R217 ;  /* 0x0000761070d97816 */ /* 0x000fe200000000d9 */
[----:B------:R2:W-:Y:S01]  /*27d10*/  @!P4 STL.S16 [R1+0x2d4], R112 ;  /* 0x0002d4700100c387 */ /* 0x0005e20000100600 */
[----:B------:R-:W-:Y:S02]  /*27d20*/  PRMT R200, R55, 0x5410, R128 ;  /* 0x0000541037c87816 */ /* 0x000fe40000000080 */
[----:B------:R-:W-:Y:S02]  /*27d30*/  LOP3.LUT R55, R84, 0xffff, RZ, 0xc0, !PT ;  /* 0x0000ffff54377812 */ /* 0x000fe400078ec0ff */
[----:B------:R-:W-:Y:S02]  /*27d40*/  PRMT R191, R89, 0x5410, R191 ;  /* 0x0000541059bf7816 */ /* 0x000fe400000000bf */
[----:B------:R-:W-:Y:S02]  /*27d50*/  SHF.R.U32.HI R89, RZ, 0x18, R84 ;  /* 0x00000018ff597819 */ /* 0x000fe40000011654 */
[----:B------:R-:W-:Y:S02]  /*27d60*/  LOP3.LUT R161, R127, UR10, R118, 0x96, !PT ;  /* 0x0000000a7fa17c12 */ /* 0x000fe4000f8e9676 */
[----:B------:R-:W-:Y:S02]  /*27d70*/  PRMT R127, R15, 0x7610, R127 ;  /* 0x000076100f7f7816 */ /* 0x000fe4000000007f */
[--C-:B------:R-:W-:Y:S02]  /*27d80*/  SHF.R.U32.HI R118, RZ, 0x10, R126.reuse ;  /* 0x00000010ff767819 */ /* 0x100fe4000001167e */
[----:B------:R-:W-:Y:S02]  /*27d90*/  @P0 LOP3.LUT R229, R229, 0x2, RZ, 0xfc, !PT ;  /* 0x00000002e5e50812 */ /* 0x000fe400078efcff */
[----:B------:R-:W-:Y:S02]  /*27da0*/  ISETP.LE.U32.AND P0, PT, R50, UR23, PT ;  /* 0x0000001732007c0c */ /* 0x000fe4000bf03070 */
[----:B------:R-:W-:Y:S02]  /*27db0*/  SHF.R.U32.HI R126, RZ, 0x18, R126 ;  /* 0x00000018ff7e7819 */ /* 0x000fe4000001167e */
[----:B------:R-:W-:Y:S01]  /*27dc0*/  LOP3.LUT R118, R118, 0xff, RZ, 0xc0, !PT ;  /* 0x000000ff76767812 */ /* 0x000fe200078ec0ff */
[----:B------:R-:W-:Y:S01]  /*27dd0*/  @!P3 HADD2 R27, -R79.H0_H0, -RZ.H0_H0 ;  /* 0xa00000ff4f1bb230 */ /* 0x000fe20000000900 */
[----:B------:R-:W-:Y:S02]  /*27de0*/  PRMT R128, R204, 0x7610, R128 ;  /* 0x00007610cc807816 */ /* 0x000fe40000000080 */
[----:B--2---:R-:W-:Y:S02]  /*27df0*/  SHF.R.U32.HI R112, RZ, 0x8, R188 ;  /* 0x00000008ff707819 */ /* 0x004fe400000116bc */
[----:B------:R-:W-:Y:S01]  /*27e00*/  PRMT R218, R27, 0x7610, R218 ;  /* 0x000076101bda7816 */ /* 0x000fe200000000da */
[----:B------:R2:W-:Y:S01]  /*27e10*/  @!P3 STL.S16 [R1+0x2cc], R27 ;  /* 0x0002cc1b0100b387 */ /* 0x0005e20000100600 */
[----:B------:R-:W-:Y:S02]  /*27e20*/  PRMT R190, R201, 0x5410, R112 ;  /* 0x00005410c9be7816 */ /* 0x000fe40000000070 */
[----:B------:R-:W-:Y:S01]  /*27e30*/  PRMT R201, R164, 0x5410, R83 ;  /* 0x00005410a4c97816 */ /* 0x000fe20000000053 */
[----:B------:R1:W3:Y:S01]  /*27e40*/  LDL.S16 R26, [R1+0x2c0] ;  /* 0x0002c000011a7983 */ /* 0x0002e20000100600 */
[----:B------:R-:W-:Y:S02]  /*27e50*/  SHF.R.U32.HI R83, RZ, 0x10, R84 ;  /* 0x00000010ff537819 */ /* 0x000fe40000011654 */
[----:B------:R-:W-:Y:S02]  /*27e60*/  LOP3.LUT R112, R84, 0xff, RZ, 0xc0, !PT ;  /* 0x000000ff54707812 */ /* 0x000fe400078ec0ff */
[----:B------:R-:W-:Y:S02]  /*27e70*/  SHF.R.U32.HI R84, RZ, 0x8, R55 ;  /* 0x00000008ff547819 */ /* 0x000fe40000011637 */
[----:B------:R-:W-:Y:S02]  /*27e80*/  LOP3.LUT R55, R83, 0xff, RZ, 0xc0, !PT ;  /* 0x000000ff53377812 */ /* 0x000fe400078ec0ff */
[--C-:B------:R-:W-:Y:S02]  /*27e90*/  PRMT R173, R112, 0x5410, R84.reuse ;  /* 0x0000541070ad7816 */ /* 0x100fe40000000054 */
[----:B------:R-:W-:Y:S02]  /*27ea0*/  PRMT R188, R55, 0x5410, R89 ;  /* 0x0000541037bc7816 */ /* 0x000fe40000000059 */
[----:B------:R-:W-:Y:S02]  /*27eb0*/  PRMT R55, R31, 0x7610, R55 ;  /* 0x000076101f377816 */ /* 0x000fe40000000037 */
[----:B------:R-:W-:Y:S02]  /*27ec0*/  PRMT R84, R79, 0x7632, R84 ;  /* 0x000076324f547816 */ /* 0x000fe40000000054 */
[----:B------:R-:W-:Y:S02]  /*27ed0*/  LOP3.LUT R164, R125, UR10, R138, 0x96, !PT ;  /* 0x0000000a7da47c12 */ /* 0x000fe4000f8e968a */
[----:B------:R-:W-:Y:S02]  /*27ee0*/  PRMT R112, R10, 0x7610, R112 ;  /* 0x000076100a707816 */ /* 0x000fe40000000070 */
[----:B------:R-:W-:Y:S01]  /*27ef0*/  PRMT R234, R118, 0x5410, R126 ;  /* 0x0000541076ea7816 */ /* 0x000fe2000000007e */
[----:B--2---:R1:W2:Y:S01]  /*27f00*/  LDL.S16 R27, [R1+0x2b8] ;  /* 0x0002b800011b7983 */ /* 0x0042a20000100600 */
[----:B------:R-:W-:Y:S02]  /*27f10*/  PRMT R118, R53, 0x7610, R118 ;  /* 0x0000761035767816 */ /* 0x000fe40000000076 */
[----:B------:R-:W-:Y:S01]  /*27f20*/  PRMT R126, R55, 0x7610, R126 ;  /* 0x00007610377e7816 */ /* 0x000fe2000000007e */
[----:B------:R-:W4:Y:S01]  /*27f30*/  LDL.LU R31, [R1+0x400] ;  /* 0x00040000011f7983 */ /* 0x000f220000300800 */
[--C-:B------:R-:W-:Y:S02]  /*27f40*/  SHF.R.U32.HI R55, RZ, 0x18, R124.reuse ;  /* 0x00000018ff377819 */ /* 0x100fe4000001167c */
[--C-:B------:R-:W-:Y:S01]  /*27f50*/  SHF.R.U32.HI R53, RZ, 0x10, R124.reuse ;  /* 0x00000010ff357819 */ /* 0x100fe2000001167c */
[----:B------:R-:W4:Y:S01]  /*27f60*/  LDL.LU R30, [R1+0x3fc] ;  /* 0x0003fc00011e7983 */ /* 0x000f220000300800 */
[----:B------:R-:W-:Y:S02]  /*27f70*/  LOP3.LUT R204, R124, 0xffff, RZ, 0xc0, !PT ;  /* 0x0000ffff7ccc7812 */ /* 0x000fe400078ec0ff */
[----:B------:R-:W-:Y:S02]  /*27f80*/  PRMT R124, R14, 0x7610, R124 ;  /* 0x000076100e7c7816 */ /* 0x000fe4000000007c */
[----:B------:R-:W-:Y:S02]  /*27f90*/  PRMT R89, R88, 0x7632, R89 ;  /* 0x0000763258597816 */ /* 0x000fe40000000059 */
[----:B------:R-:W-:Y:S02]  /*27fa0*/  PRMT R125, R11, 0x7610, R125 ;  /* 0x000076100b7d7816 */ /* 0x000fe4000000007d */
[----:B------:R-:W-:Y:S02]  /*27fb0*/  LOP3.LUT R229, R229, 0xfffffffb, RZ, 0xc0, !PT ;  /* 0xfffffffbe5e57812 */ /* 0x000fe400078ec0ff */
[----:B------:R-:W-:Y:S01]  /*27fc0*/  PRMT R175, R144, 0x7610, R175 ;  /* 0x0000761090af7816 */ /* 0x000fe200000000af */
[----:B------:R-:W-:Y:S01]  /*27fd0*/  IMAD.WIDE.U32 R144, R145, -0x2daee0ad, RZ ;  /* 0xd2511f5391907825 */ /* 0x000fe200078e00ff */
[----:B------:R-:W-:Y:S02]  /*27fe0*/  @P5 LOP3.LUT R229, R229, 0x4, RZ, 0xfc, !PT ;  /* 0x00000004e5e55812 */ /* 0x000fe400078efcff */
[----:B------:R-:W-:Y:S02]  /*27ff0*/  ISETP.LE.U32.AND P5, PT, R193, UR23, PT ;  /* 0x00000017c1007c0c */ /* 0x000fe4000bfa3070 */
[C-C-:B------:R-:W-:Y:S02]  /*28000*/  LOP3.LUT R52, R145.reuse, UR31, R158.reuse, 0x96, !PT ;  /* 0x0000001f91347c12 */ /* 0x140fe4000f8e969e */
[----:B------:R-:W-:Y:S02]  /*28010*/  LOP3.LUT R198, R145, UR11, R158, 0x96, !PT ;  /* 0x0000000b91c67c12 */ /* 0x000fe4000f8e969e */
[--C-:B------:R-:W-:Y:S02]  /*28020*/  LOP3.LUT R158, R123, UR11, R244.reuse, 0x96, !PT ;  /* 0x0000000b7b9e7c12 */ /* 0x100fe4000f8e96f4 */
[----:B------:R-:W-:Y:S02]  /*28030*/  PRMT R123, R29, 0x7610, R123 ;  /* 0x000076101d7b7816 */ /* 0x000fe4000000007b */
[----:B------:R-:W-:Y:S02]  /*28040*/  PRMT R244, R125, 0x7610, R244 ;  /* 0x000076107df47816 */ /* 0x000fe400000000f4 */
[----:B------:R-:W-:Y:S02]  /*28050*/  PRMT R131, R124, 0x7610, R131 ;  /* 0x000076107c837816 */ /* 0x000fe40000000083 */
[----:B------:R-:W-:Y:S02]  /*28060*/  PRMT R124, R40, 0x5410, R39 ;  /* 0x00005410287c7816 */ /* 0x000fe40000000027 */
[----:B------:R-:W-:Y:S02]  /*28070*/  PRMT R125, R66, 0x5410, R67 ;  /* 0x00005410427d7816 */ /* 0x000fe40000000043 */
[----:B------:R-:W-:Y:S01]  /*28080*/  PRMT R83, R207, 0x7632, R83 ;  /* 0x00007632cf537816 */ /* 0x000fe20000000053 */
[----:B---3--:R-:W-:Y:S05]  /*28090*/  @!P1 HADD2 R26, -R88.H0_H0, -RZ.H0_H0 ;  /* 0xa00000ff581a9230 */ /* 0x008fea0000000900 */
[----:B------:R-:W-:Y:S01]  /*280a0*/  PRMT R130, R26, 0x7610, R130 ;  /* 0x000076101a827816 */ /* 0x000fe20000000082 */
[----:B--2---:R-:W-:Y:S05]  /*280b0*/  @!P2 HADD2 R27, -R84.H0_H0, -RZ.H0_H0 ;  /* 0xa00000ff541ba230 */ /* 0x004fea0000000900 */
[----:B------:R-:W-:Y:S01]  /*280c0*/  PRMT R138, R27, 0x7610, R138 ;  /* 0x000076101b8a7816 */ /* 0x000fe2000000008a */
[----:B------:R2:W-:Y:S04]  /*280d0*/  @!P2 STL.S16 [R1+0x2b8], R27 ;  /* 0x0002b81b0100a387 */ /* 0x0005e80000100600 */
[----:B--2---:R-:W2:Y:S04]  /*280e0*/  LDL.LU R27, [R1+0x3f8] ;  /* 0x0003f800011b7983 */ /* 0x004ea80000300800 */
[----:B------:R3:W-:Y:S04]  /*280f0*/  @!P1 STL.S16 [R1+0x2c0], R26 ;  /* 0x0002c01a01009387 */ /* 0x0007e80000100600 */
[----:B---3--:R-:W2:Y:S04]  /*28100*/  LDL.LU R26, [R1+0x3f4] ;  /* 0x0003f400011a7983 */ /* 0x008ea80000300800 */
[----:B------:R-:W3:Y:S04]  /*28110*/  LDL.LU R15, [R1+0x3f0] ;  /* 0x0003f000010f7983 */ /* 0x000ee80000300800 */
[----:B------:R1:W4:Y:S04]  /*28120*/  LDL.S16 R10, [R1+0x2dc] ;  /* 0x0002dc00010a7983 */ /* 0x0003280000100600 */
[----:B------:R-:W3:Y:S04]  /*28130*/  LDL.LU R14, [R1+0x3ec] ;  /* 0x0003ec00010e7983 */ /* 0x000ee80000300800 */
[----:B------:R-:W2:Y:S01]  /*28140*/  LDL.LU R11, [R1+0x3e8] ;  /* 0x0003e800010b7983 */ /* 0x000ea20000300800 */
[----:B----4-:R-:W-:Y:S05]  /*28150*/  @!P0 HADD2 R10, -R89.H0_H0, -RZ.H0_H0 ;  /* 0xa00000ff590a8230 */ /* 0x010fea0000000900 */
[----:B------:R-:W-:Y:S01]  /*28160*/  PRMT R129, R10, 0x7610, R129 ;  /* 0x000076100a817816 */ /* 0x000fe20000000081 */
[----:B------:R4:W-:Y:S01]  /*28170*/  @!P0 STL.S16 [R1+0x2dc], R10 ;  /* 0x0002dc0a01008387 */ /* 0x0009e20000100600 */
[----:B------:R-:W-:Y:S02]  /*28180*/  ISETP.LE.U32.AND P0, PT, R196, UR23, PT ;  /* 0x00000017c4007c0c */ /* 0x000fe4000bf03070 */
[----:B------:R-:W-:Y:S11]  /*28190*/  IADD3 R196, P1, R180, -0x100, RZ ;  /* 0xffffff00b4c47810 */ /* 0x000ff60007f3e0ff */
[----:B------:R-:W-:Y:S02]  /*281a0*/  @!P0 PRMT R48, R118, 0x5410, RZ ;  /* 0x0000541076308816 */ /* 0x000fe400000000ff */
[----:B------:R-:W-:Y:S02]  /*281b0*/  ISETP.LE.U32.AND P0, PT, R197, UR23, PT ;  /* 0x00000017c5007c0c */ /* 0x000fe4000bf03070 */
[----:B------:R-:W-:Y:S01]  /*281c0*/  PRMT R118, R47, 0x5410, R46 ;  /* 0x000054102f767816 */ /* 0x000fe2000000002e */
[----:B------:R-:W-:Y:S01]  /*281d0*/  STG.E.U16 desc[UR32][R186.64+0x80], R48 ;  /* 0x00008030ba007986 */ /* 0x000fe2000c101520 */
[----:B------:R-:W-:Y:S02]  /*281e0*/  @!P5 PRMT R47, R112, 0x5410, RZ ;  /* 0x00005410702fd816 */ /* 0x000fe400000000ff */
[----:B------:R-:W-:Y:S02]  /*281f0*/  PRMT R112, R43, 0x5410, R42 ;  /* 0x000054102b707816 */ /* 0x000fe4000000002a */
[----:B------:R-:W-:Y:S01]  /*28200*/  ISETP.LE.U32.AND P5, PT, R195, UR23, PT ;  /* 0x00000017c3007c0c */ /* 0x000fe2000bfa3070 */
[----:B----4-:R-:W2:Y:S04]  /*28210*/  LDL.LU R10, [R1+0x3e4] ;  /* 0x0003e400010a7983 */ /* 0x010ea80000300800 */
[----:B------:R-:W-:Y:S01]  /*28220*/  @!P0 PRMT R46, R116, 0x5410, RZ ;  /* 0x00005410742e8816 */ /* 0x000fe200000000ff */
[----:B------:R-:W4:Y:S01]  /*28230*/  LDL.LU R135, [R1+0x3e0] ;  /* 0x0003e00001877983 */ /* 0x000f220000300800 */
[----:B------:R-:W-:Y:S02]  /*28240*/  ISETP.LE.U32.AND P0, PT, R192, UR23, PT ;  /* 0x00000017c0007c0c */ /* 0x000fe4000bf03070 */
[----:B------:R-:W-:Y:S01]  /*28250*/  PRMT R116, R38, 0x5410, R3 ;  /* 0x0000541026747816 */ /* 0x000fe20000000003 */
[----:B------:R-:W4:Y:S03]  /*28260*/  LDL.LU R29, [R1+0x3dc] ;  /* 0x0003dc00011d7983 */ /* 0x000f260000300800 */
[----:B------:R-:W-:Y:S01]  /*28270*/  @!P5 PRMT R43, R117, 0x5410, RZ ;  /* 0x00005410752bd816 */ /* 0x000fe200000000ff */
[----:B------:R1:W-:Y:S01]  /*28280*/  STL [R1+0x2c], R196 ;  /* 0x00002cc401007387 */ /* 0x0003e20000100800 */
[----:B------:R-:W-:Y:S02]  /*28290*/  ISETP.LE.U32.AND P5, PT, R194, UR23, PT ;  /* 0x00000017c2007c0c */ /* 0x000fe4000bfa3070 */
[----:B------:R-:W-:Y:S01]  /*282a0*/  PRMT R117, R2, 0x5410, R0 ;  /* 0x0000541002757816 */ /* 0x000fe20000000000 */
[----:B------:R-:W-:Y:S02]  /*282b0*/  STG.E.U16 desc[UR32][R184.64+0x80], R47 ;  /* 0x0000802fb8007986 */ /* 0x000fe4000c101520 */
[----:B------:R-:W-:Y:S02]  /*282c0*/  @!P0 PRMT R42, R128, 0x5410, RZ ;  /* 0x00005410802a8816 */ /* 0x000fe400000000ff */
[----:B------:R-:W-:Y:S01]  /*282d0*/  ISETP.LE.U32.AND P0, PT, R115, UR23, PT ;  /* 0x0000001773007c0c */ /* 0x000fe2000bf03070 */
[----:B------:R-:W-:Y:S01]  /*282e0*/  STG.E.U16 desc[UR32][R184.64+0x82], R46 ;  /* 0x0000822eb8007986 */ /* 0x000fe2000c101520 */
[----:B------:R-:W-:Y:S02]  /*282f0*/  PRMT R115, R45, 0x5410, R44 ;  /* 0x000054102d737816 */ /* 0x000fe4000000002c */
[----:B------:R-:W-:Y:S01]  /*28300*/  PRMT R128, R59, 0x5410, R63 ;  /* 0x000054103b807816 */ /* 0x000fe2000000003f */
[----:B------:R-:W-:Y:S01]  /*28310*/  STG.E.U16 desc[UR32][R180.64+0x90], R43 ;  /* 0x0000902bb4007986 */ /* 0x000fe2000c101520 */
[----:B------:R-:W-:Y:S02]  /*28320*/  @!P5 PRMT R45, R126, 0x5410, RZ ;  /* 0x000054107e2dd816 */ /* 0x000fe400000000ff */
[----:B------:R-:W-:Y:S01]  /*28330*/  ISETP.LE.U32.AND P5, PT, R166, UR23, PT ;  /* 0x00000017a6007c0c */ /* 0x000fe2000bfa3070 */
[----:B------:R-:W-:Y:S01]  /*28340*/  STG.E.U16 desc[UR32][R180.64+0x92], R42 ;  /* 0x0000922ab4007986 */ /* 0x000fe2000c101520 */
[----:B------:R-:W-:Y:S02]  /*28350*/  PRMT R126, R68, 0x5410, R69 ;  /* 0x00005410447e7816 */ /* 0x000fe40000000045 */
[----:B------:R-:W-:Y:S01]  /*28360*/  @!P6 PRMT R69, R176, 0x5410, RZ ;  /* 0x00005410b045e816 */ /* 0x000fe200000000ff */
[----:B------:R3:W-:Y:S01]  /*28370*/  STG.E.U16 desc[UR32][R182.64+0x90], R45 ;  /* 0x0000902db6007986 */ /* 0x0007e2000c101520 */
[----:B------:R-:W-:Y:S02]  /*28380*/  @!P0 PRMT R44, R127, 0x5410, RZ ;  /* 0x000054107f2c8816 */ /* 0x000fe400000000ff */
[----:B------:R-:W-:Y:S02]  /*28390*/  ISETP.LE.U32.AND P0, PT, R160, UR23, PT ;  /* 0x00000017a0007c0c */ /* 0x000fe4000bf03070 */
[----:B-1----:R-:W-:Y:S01]  /*283a0*/  IADD3.X R196, R181, -0x1, RZ, P1, !PT ;  /* 0xffffffffb5c47810 */ /* 0x002fe20000ffe4ff */
[----:B------:R1:W-:Y:S01]  /*283b0*/  STG.E.U16 desc[UR32][R182.64+0x92], R44 ;  /* 0x0000922cb6007986 */ /* 0x0003e2000c101520 */
[----:B------:R-:W-:Y:S02]  /*283c0*/  PRMT R127, R60, 0x5410, R57 ;  /* 0x000054103c7f7816 */ /* 0x000fe40000000039 */
[----:B------:R-:W-:Y:S01]  /*283d0*/  @!P5 PRMT R2, R122, 0x5410, RZ ;  /* 0x000054107a02d816 */ /* 0x000fe200000000ff */
[----:B------:R-:W-:Y:S01]  /*283e0*/  STL [R1+0x28], R196 ;  /* 0x000028c401007387 */ /* 0x000fe20000100800 */
[----:B------:R-:W-:Y:S02]  /*283f0*/  ISETP.LE.U32.AND P5, PT, R162, UR23, PT ;  /* 0x00000017a2007c0c */ /* 0x000fe4000bfa3070 */
[----:B------:R-:W-:Y:S01]  /*28400*/  PRMT R122, R62, 0x5410, R61 ;  /* 0x000054103e7a7816 */ /* 0x000fe2000000003d */
[----:B------:R1:W-:Y:S01]  /*28410*/  STG.E.U16 desc[UR32][R186.64+0x8e], R2 ;  /* 0x00008e02ba007986 */ /* 0x0003e2000c101520 */
[----:B------:R-:W-:Y:S02]  /*28420*/  ISETP.LE.U32.AND P6, PT, R51, UR23, PT ;  /* 0x0000001733007c0c */ /* 0x000fe4000bfc3070 */
[----:B------:R-:W-:Y:S02]  /*28430*/  @!P0 PRMT R0, R123, 0x5410, RZ ;  /* 0x000054107b008816 */ /* 0x000fe400000000ff */
[----:B------:R-:W-:Y:S02]  /*28440*/  ISETP.LE.U32.AND P0, PT, R165, UR23, PT ;  /* 0x00000017a5007c0c */ /* 0x000fe4000bf03070 */
[----:B------:R-:W-:Y:S01]  /*28450*/  PRMT R123, R41, 0x5410, R58 ;  /* 0x00005410297b7816 */ /* 0x000fe2000000003a */
[----:B------:R-:W-:Y:S01]  /*28460*/  STG.E.U16 desc[UR32][R186.64+0x90], R0 ;  /* 0x00009000ba007986 */ /* 0x000fe2000c101520 */
[----:B------:R-:W-:Y:S02]  /*28470*/  ISETP.LE.U32.AND P1, PT, R213, UR23, PT ;  /* 0x00000017d5007c0c */ /* 0x000fe4000bf23070 */
[----:B------:R-:W-:Y:S02]  /*28480*/  @!P5 PRMT R38, R131, 0x5410, RZ ;  /* 0x000054108326d816 */ /* 0x000fe400000000ff */
[----:B------:R-:W-:Y:S02]  /*28490*/  ISETP.LE.U32.AND P5, PT, R143, UR23, PT ;  /* 0x000000178f007c0c */ /* 0x000fe4000bfa3070 */
[----:B------:R-:W-:Y:S01]  /*284a0*/  PRMT R131, R70, 0x5410, R71 ;  /* 0x0000541046837816 */ /* 0x000fe20000000047 */
[----:B------:R-:W-:Y:S01]  /*284b0*/  STG.E.U16 desc[UR32][R184.64+0x90], R38 ;  /* 0x00009026b8007986 */ /* 0x000fe2000c101520 */
[--C-:B---3--:R-:W-:Y:S02]  /*284c0*/  HSET2.LE.AND R45, R169, R141.reuse, PT ;  /* 0x0000008da92d7233 */ /* 0x108fe40003803000 */
[----:B------:R-:W-:Y:S02]  /*284d0*/  @!P0 PRMT R3, R244, 0x5410, RZ ;  /* 0x00005410f4038816 */ /* 0x000fe400000000ff */
[----:B------:R-:W-:Y:S02]  /*284e0*/  ISETP.LE.U32.AND P0, PT, R132, UR23, PT ;  /* 0x0000001784007c0c */ /* 0x000fe4000bf03070 */
[--C-:B-1----:R-:W-:Y:S01]  /*284f0*/  HSET2.LE.AND R44, R170, R141.reuse, PT ;  /* 0x0000008daa2c7233 */ /* 0x102fe20003803000 */
[----:B------:R1:W-:Y:S01]  /*28500*/  STG.E.U16 desc[UR32][R184.64+0x92], R3 ;  /* 0x00009203b8007986 */ /* 0x0003e2000c101520 */
[--C-:B------:R-:W-:Y:S02]  /*28510*/  HSET2.LE.AND R46, R172, R141.reuse, PT ;  /* 0x0000008dac2e7233 */ /* 0x100fe40003803000 */
[----:B------:R-:W-:Y:S02]  /*28520*/  @!P5 PRMT R40, R28, 0x5410, RZ ;  /* 0x000054101c28d816 */ /* 0x000fe400000000ff */
[----:B------:R-:W-:Y:S01]  /*28530*/  ISETP.LE.U32.AND P5, PT, R148, UR23, PT ;  /* 0x0000001794007c0c */ /* 0x000fe2000bfa3070 */
[----:B------:R-:W4:Y:S01]  /*28540*/  LDL.LU R28, [R1+0x3d8] ;  /* 0x0003d800011c7983 */ /* 0x000f220000300800 */
[----:B------:R-:W-:Y:S02]  /*28550*/  LOP3.LUT R2, R214, 0xff, RZ, 0xc0, !PT ;  /* 0x000000ffd6027812 */ /* 0x000fe400078ec0ff */
[--C-:B------:R-:W-:Y:S01]  /*28560*/  HSET2.LE.AND R47, R171, R141.reuse, PT ;  /* 0x0000008dab2f7233 */ /* 0x100fe20003803000 */
[----:B------:R-:W-:Y:S01]  /*28570*/  STG.E.U16 desc[UR32][R180.64+0xa0], R40 ;  /* 0x0000a028b4007986 */ /* 0x000fe2000c101520 */
[----:B------:R-:W-:Y:S02]  /*28580*/  @!P0 PRMT R39, R25, 0x5410, RZ ;  /* 0x0000541019278816 */ /* 0x000fe400000000ff */
[----:B------:R-:W-:Y:S01]  /*28590*/  ISETP.LE.U32.AND P0, PT, R140, UR23, PT ;  /* 0x000000178c007c0c */ /* 0x000fe2000bf03070 */
[----:B------:R-:W3:Y:S01]  /*285a0*/  LDL.LU R25, [R1+0x3d4] ;  /* 0x0003d40001197983 */ /* 0x000ee20000300800 */
[----:B------:R-:W-:Y:S02]  /*285b0*/  PRMT R140, R79, 0x5410, R84 ;  /* 0x000054104f8c7816 */ /* 0x000fe40000000054 */
[----:B------:R-:W-:Y:S01]  /*285c0*/  @!P3 PRMT R79, R218, 0x5410, RZ ;  /* 0x00005410da4fb816 */ /* 0x000fe200000000ff */
[----:B------:R1:W-:Y:S01]  /*285d0*/  STG.E.U16 desc[UR32][R180.64+0xa2], R39 ;  /* 0x0000a227b4007986 */ /* 0x0003e2000c101520 */
[----:B------:R-:W-:Y:S02]  /*285e0*/  @!P5 PRMT R41, R24, 0x5410, RZ ;  /* 0x000054101829d816 */ /* 0x000fe400000000ff */
[----:B------:R-:W-:Y:S01]  /*285f0*/  ISETP.LE.U32.AND P5, PT, R139, UR23, PT ;  /* 0x000000178b007c0c */ /* 0x000fe2000bfa3070 */
[----:B------:R-:W3:Y:S01]  /*28600*/  LDL.LU R24, [R1+0x3d0] ;  /* 0x0003d00001187983 */ /* 0x000ee20000300800 */
[----:B------:R-:W-:Y:S02]  /*28610*/  PRMT R139, R81, 0x5410, R80 ;  /* 0x00005410518b7816 */ /* 0x000fe40000000050 */
[----:B------:R-:W-:Y:S01]  /*28620*/  @!P4 PRMT R80, R217, 0x5410, RZ ;  /* 0x00005410d950c816 */ /* 0x000fe200000000ff */
[----:B------:R-:W-:Y:S01]  /*28630*/  STG.E.U16 desc[UR32][R182.64+0xa0], R41 ;  /* 0x0000a029b6007986 */ /* 0x000fe2000c101520 */
[----:B------:R-:W-:Y:S02]  /*28640*/  @!P0 PRMT R58, R13, 0x5410, RZ ;  /* 0x000054100d3a8816 */ /* 0x000fe400000000ff */
[----:B------:R-:W-:Y:S01]  /*28650*/  ISETP.LE.U32.AND P0, PT, R90, UR23, PT ;  /* 0x000000175a007c0c */ /* 0x000fe2000bf03070 */
[----:B------:R-:W4:Y:S01]  /*28660*/  LDL.LU R13, [R1+0x3cc] ;  /* 0x0003cc00010d7983 */ /* 0x000f220000300800 */
[----:B-1----:R-:W-:Y:S02]  /*28670*/  PRMT R3, R64, 0x5410, R65 ;  /* 0x0000541040037816 */ /* 0x002fe40000000041 */
[----:B------:R-:W-:Y:S01]  /*28680*/  @!P2 PRMT R84, R138, 0x5410, RZ ;  /* 0x000054108a54a816 */ /* 0x000fe200000000ff */
[----:B------:R-:W-:Y:S01]  /*28690*/  STG.E.U16 desc[UR32][R182.64+0xa2], R58 ;  /* 0x0000a23ab6007986 */ /* 0x000fe2000c101520 */
[----:B------:R-:W-:Y:S02]  /*286a0*/  @!P5 PRMT R59, R12, 0x5410, RZ ;  /* 0x000054100c3bd816 */ /* 0x000fe400000000ff */
[----:B------:R-:W-:Y:S01]  /*286b0*/  ISETP.LE.U32.AND P5, PT, R147, UR23, PT ;  /* 0x0000001793007c0c */ /* 0x000fe2000bfa3070 */
[----:B------:R-:W4:Y:S01]  /*286c0*/  LDL.LU R12, [R1+0x3c8] ;  /* 0x0003c800010c7983 */ /* 0x000f220000300800 */
[----:B------:R-:W-:Y:S02]  /*286d0*/  PRMT R138, R88, 0x5410, R89 ;  /* 0x00005410588a7816 */ /* 0x000fe40000000059 */
[----:B------:R-:W-:Y:S01]  /*286e0*/  LOP3.LUT R0, R53, 0xff, RZ, 0xc0, !PT ;  /* 0x000000ff35007812 */ /* 0x000fe200078ec0ff */
[----:B------:R-:W-:Y:S01]  /*286f0*/  STG.E.U16 desc[UR32][R186.64+0x9e], R59 ;  /* 0x00009e3bba007986 */ /* 0x000fe2000c101520 */
[----:B------:R-:W-:Y:S02]  /*28700*/  @!P0 PRMT R63, R9, 0x5410, RZ ;  /* 0x00005410093f8816 */ /* 0x000fe400000000ff */
[----:B------:R-:W-:Y:S01]  /*28710*/  ISETP.LE.U32.AND P0, PT, R137, UR23, PT ;  /* 0x0000001789007c0c */ /* 0x000fe2000bf03070 */
[----:B------:R-:W2:Y:S01]  /*28720*/  LDL.LU R9, [R1+0x3c4] ;  /* 0x0003c40001097983 */ /* 0x000ea20000300800 */
[----:B------:R-:W-:Y:S02]  /*28730*/  PRMT R137, R72, 0x5410, R78 ;  /* 0x0000541048897816 */ /* 0x000fe4000000004e */
[----:B------:R-:W-:Y:S01]  /*28740*/  PRMT R90, R87, 0x7632, R90 ;  /* 0x00007632575a7816 */ /* 0x000fe2000000005a */
[----:B------:R-:W-:Y:S01]  /*28750*/  STG.E.U16 desc[UR32][R186.64+0xa0], R63 ;  /* 0x0000a03fba007986 */ /* 0x000fe2000c101520 */
[----:B------:R-:W-:Y:S02]  /*28760*/  @!P5 PRMT R60, R8, 0x5410, RZ ;  /* 0x00005410083cd816 */ /* 0x000fe400000000ff */
[----:B------:R-:W-:Y:S01]  /*28770*/  ISETP.LE.U32.AND P5, PT, R156, UR23, PT ;  /* 0x000000179c007c0c */ /* 0x000fe2000bfa3070 */
[----:B------:R-:W2:Y:S01]  /*28780*/  LDL.LU R8, [R1+0x3c0] ;  /* 0x0003c00001087983 */ /* 0x000ea20000300800 */
[----:B------:R-:W-:Y:S02]  /*28790*/  ISETP.LE.U32.AND P4, PT, R0, UR23, PT ;  /* 0x0000001700007c0c */ /* 0x000fe4000bf83070 */
[----:B------:R-:W-:Y:S01]  /*287a0*/  SHF.R.U32.HI R0, RZ, 0x8, R54 ;  /* 0x00000008ff007819 */ /* 0x000fe20000011636 */
[----:B------:R-:W-:Y:S01]  /*287b0*/  STG.E.U16 desc[UR32][R184.64+0xa0], R60 ;  /* 0x0000a03cb8007986 */ /* 0x000fe2000c101520 */
[----:B------:R-:W-:Y:S02]  /*287c0*/  @!P0 PRMT R57, R77, 0x5410, RZ ;  /* 0x000054104d398816 */ /* 0x000fe400000000ff */
[----:B------:R-:W-:Y:S01]  /*287d0*/  ISETP.LE.U32.AND P0, PT, R146, UR23, PT ;  /* 0x0000001792007c0c */ /* 0x000fe2000bf03070 */
[----:B------:R-:W3:Y:S01]  /*287e0*/  LDL.LU R77, [R1+0x3bc] ;  /* 0x0003bc00014d7983 */ /* 0x000ee20000300800 */
[--C-:B------:R-:W-:Y:S01]  /*287f0*/  HSET2.LE.AND R39, R205, R141.reuse, PT ;  /* 0x0000008dcd277233 */ /* 0x100fe20003803000 */
[----:B------:R-:W-:Y:S01]  /*28800*/  IMAD.WIDE.U32 R146, R231, -0x2daee0ad, RZ ;  /* 0xd2511f53e7927825 */ /* 0x000fe200078e00ff */
[----:B------:R-:W-:Y:S01]  /*28810*/  LOP3.LUT R46, R46, R73, RZ, 0xc0, !PT ;  /* 0x000000492e2e7212 */ /* 0x000fe200078ec0ff */
[----:B------:R-:W-:Y:S01]  /*28820*/  STG.E.U16 desc[UR32][R184.64+0xa2], R57 ;  /* 0x0000a239b8007986 */ /* 0x000fe2000c101520 */
[----:B------:R-:W-:Y:S02]  /*28830*/  @!P5 PRMT R62, R136, 0x5410, RZ ;  /* 0x00005410883ed816 */ /* 0x000fe400000000ff */
[----:B------:R-:W-:Y:S01]  /*28840*/  ISETP.LE.U32.AND P5, PT, R151, UR23, PT ;  /* 0x0000001797007c0c */ /* 0x000fe2000bfa3070 */
[----:B------:R-:W4:Y:S01]  /*28850*/  LDL.LU R136, [R1+0x3b8] ;  /* 0x0003b80001887983 */ /* 0x000f220000300800 */
[----:B------:R-:W-:Y:S02]  /*28860*/  LOP3.LUT R39, R39, R75, RZ, 0xc0, !PT ;  /* 0x0000004b27277212 */ /* 0x000fe400078ec0ff */
[----:B------:R-:W-:Y:S01]  /*28870*/  LOP3.LUT R47, R47, R74, RZ, 0xc0, !PT ;  /* 0x0000004a2f2f7212 */ /* 0x000fe200078ec0ff */
[----:B------:R-:W-:Y:S01]  /*28880*/  STG.E.U16 desc[UR32][R180.64+0xb0], R62 ;  /* 0x0000b03eb4007986 */ /* 0x000fe2000c101520 */
[----:B------:R-:W-:Y:S02]  /*28890*/  @!P0 PRMT R61, R179, 0x5410, RZ ;  /* 0x00005410b33d8816 */ /* 0x000fe400000000ff */
[----:B------:R-:W-:Y:S01]  /*288a0*/  ISETP.LE.U32.AND P0, PT, R157, UR23, PT ;  /* 0x000000179d007c0c */ /* 0x000fe2000bf03070 */
[----:B------:R-:W2:Y:S01]  /*288b0*/  LDL.LU R179, [R1+0x3b4] ;  /* 0x0003b40001b37983 */ /* 0x000ea20000300800 */
[----:B------:R-:W-:Y:S02]  /*288c0*/  ISETP.LE.U32.AND P3, PT, R50, UR23, PT ;  /* 0x0000001732007c0c */ /* 0x000fe4000bf63070 */
[----:B------:R-:W-:Y:S01]  /*288d0*/  LOP3.LUT R0, R0, 0xffff, RZ, 0xc0, !PT ;  /* 0x0000ffff00007812 */ /* 0x000fe200078ec0ff */
[----:B------:R-:W-:Y:S01]  /*288e0*/  STG.E.U16 desc[UR32][R180.64+0xb2], R61 ;  /* 0x0000b23db4007986 */ /* 0x000fe2000c101520 */
[----:B------:R-:W-:Y:S02]  /*288f0*/  @!P5 PRMT R64, R219, 0x5410, RZ ;  /* 0x00005410db40d816 */ /* 0x000fe400000000ff */
[----:B------:R-:W-:Y:S01]  /*28900*/  ISETP.LE.U32.AND P5, PT, R56, UR23, PT ;  /* 0x0000001738007c0c */ /* 0x000fe2000bfa3070 */
[----:B------:R-:W4:Y:S01]  /*28910*/  LDL.LU R219, [R1+0x3b0] ;  /* 0x0003b00001db7983 */ /* 0x000f220000300800 */
[----:B------:R-:W-:Y:S02]  /*28920*/  ISETP.LE.U32.AND P2, PT, R0, UR23, PT ;  /* 0x0000001700007c0c */ /* 0x000fe4000bf43070 */
[----:B------:R-:W-:Y:S01]  /*28930*/  LOP3.LUT R0, R52, 0xff, RZ, 0xc0, !PT ;  /* 0x000000ff34007812 */ /* 0x000fe200078ec0ff */
[----:B------:R-:W-:Y:S01]  /*28940*/  STG.E.U16 desc[UR32][R182.64+0xb0], R64 ;  /* 0x0000b040b6007986 */ /* 0x000fe2000c101520 */
[----:B------:R-:W-:Y:S02]  /*28950*/  @!P0 PRMT R65, R222, 0x5410, RZ ;  /* 0x00005410de418816 */ /* 0x000fe400000000ff */
[----:B------:R-:W-:Y:S01]  /*28960*/  ISETP.LE.U32.AND P0, PT, R150, UR23, PT ;  /* 0x0000001796007c0c */ /* 0x000fe2000bf03070 */
[----:B------:R-:W4:Y:S01]  /*28970*/  LDL.LU R222, [R1+0x3ac] ;  /* 0x0003ac0001de7983 */ /* 0x000f220000300800 */
[----:B------:R-:W-:Y:S02]  /*28980*/  @!P3 PRMT R89, R129, 0x5410, RZ ;  /* 0x000054108159b816 */ /* 0x000fe400000000ff */
[----:B------:R-:W-:Y:S01]  /*28990*/  ISETP.LE.U32.AND P3, PT, R0, UR23, PT ;  /* 0x0000001700007c0c */ /* 0x000fe2000bf63070 */
[----:B------:R1:W-:Y:S01]  /*289a0*/  STG.E.U16 desc[UR32][R182.64+0xb2], R65 ;  /* 0x0000b241b6007986 */ /* 0x0003e2000c101520 */
[----:B------:R-:W-:Y:S02]  /*289b0*/  @!P5 PRMT R67, R133, 0x5410, RZ ;  /* 0x000054108543d816 */ /* 0x000fe400000000ff */
[----:B------:R-:W-:Y:S02]  /*289c0*/  ISETP.LE.U32.AND P5, PT, R152, UR23, PT ;  /* 0x0000001798007c0c */ /* 0x000fe4000bfa3070 */
[----:B------:R-:W-:Y:S01]  /*289d0*/  LOP3.LUT R0, R142, 0xffff, RZ, 0xc0, !PT ;  /* 0x0000ffff8e007812 */ /* 0x000fe200078ec0ff */
[----:B------:R-:W-:Y:S01]  /*289e0*/  STG.E.U16 desc[UR32][R186.64+0xb0], R67 ;  /* 0x0000b043ba007986 */ /* 0x000fe2000c101520 */
[----:B------:R-:W-:Y:S02]  /*289f0*/  PRMT R132, R87, 0x5410, R90 ;  /* 0x0000541057847816 */ /* 0x000fe4000000005a */
[----:B------:R-:W-:Y:S02]  /*28a00*/  @!P0 PRMT R66, R178, 0x5410, RZ ;  /* 0x00005410b2428816 */ /* 0x000fe400000000ff */
[----:B------:R-:W-:Y:S01]  /*28a10*/  ISETP.LE.U32.AND P0, PT, R153, UR23, PT ;  /* 0x0000001799007c0c */ /* 0x000fe2000bf03070 */
[----:B------:R-:W4:Y:S01]  /*28a20*/  LDL.LU R178, [R1+0x3a8] ;  /* 0x0003a80001b27983 */ /* 0x000f220000300800 */
[----:B------:R-:W-:Y:S02]  /*28a30*/  SHF.R.U32.HI R0, RZ, 0x8, R0 ;  /* 0x00000008ff007819 */ /* 0x000fe40000011600 */
[----:B------:R-:W-:Y:S01]  /*28a40*/  PRMT R75, R207, 0x7610, R75 ;  /* 0x00007610cf4b7816 */ /* 0x000fe2000000004b */
[----:B------:R-:W4:Y:S01]  /*28a50*/  LDL.LU R133, [R1+0x3a4] ;  /* 0x0003a40001857983 */ /* 0x000f220000300800 */
[----:B------:R-:W-:Y:S02]  /*28a60*/  @!P5 PRMT R71, R221, 0x5410, RZ ;  /* 0x00005410dd47d816 */ /* 0x000fe400000000ff */
[----:B------:R-:W-:Y:S01]  /*28a70*/  LOP3.LUT P5, RZ, R229, 0x4, RZ, 0xc0, !PT ;  /* 0x00000004e5ff7812 */ /* 0x000fe200078ac0ff */
[----:B------:R-:W-:Y:S01]  /*28a80*/  STG.E.U16 desc[UR32][R186.64+0xae], R66 ;  /* 0x0000ae42ba007986 */ /* 0x000fe2000c101520 */
[----:B------:R-:W-:Y:S02]  /*28a90*/  PRMT R129, R75, 0x5410, R83 ;  /* 0x000054104b817816 */ /* 0x000fe40000000053 */
[----:B------:R-:W-:Y:S01]  /*28aa0*/  LOP3.LUT R56, R147, UR31, R248, 0x96, !PT ;  /* 0x0000001f93387c12 */ /* 0x000fe2000f8e96f8 */
[----:B------:R-:W-:Y:S01]  /*28ab0*/  STG.E.U16 desc[UR32][R184.64+0xb2], R69 ;  /* 0x0000b245b8007986 */ /* 0x000fe2000c101520 */
[----:B------:R-:W-:Y:S02]  /*28ac0*/  @!P0 PRMT R68, R134, 0x5410, RZ ;  /* 0x0000541086448816 */ /* 0x000fe400000000ff */
[----:B------:R-:W-:Y:S01]  /*28ad0*/  ISETP.LE.U32.AND P0, PT, R154, UR23, PT ;  /* 0x000000179a007c0c */ /* 0x000fe2000bf03070 */
[----:B------:R-:W4:Y:S01]  /*28ae0*/  LDL.LU R134, [R1+0x3a0] ;  /* 0x0003a00001867983 */ /* 0x000f220000300800 */
[C---:B------:R-:W-:Y:S02]  /*28af0*/  LOP3.LUT R154, R144.reuse, 0xff, RZ, 0xc0, !PT ;  /* 0x000000ff909a7812 */ /* 0x040fe400078ec0ff */
[----:B-1----:R-:W-:Y:S01]  /*28b00*/  LOP3.LUT R65, R144, 0xffff, RZ, 0xc0, !PT ;  /* 0x0000ffff90417812 */ /* 0x002fe200078ec0ff */
[----:B------:R-:W3:Y:S01]  /*28b10*/  LDL.LU R176, [R1+0x39c] ;  /* 0x00039c0001b07983 */ /* 0x000ee20000300800 */
[----:B------:R-:W-:Y:S02]  /*28b20*/  @!P5 PRMT R81, R175, 0x5410, RZ ;  /* 0x00005410af51d816 */ /* 0x000fe400000000ff */
[----:B------:R-:W-:Y:S01]  /*28b30*/  ISETP.LE.U32.AND P5, PT, R189, UR23, PT ;  /* 0x00000017bd007c0c */ /* 0x000fe2000bfa3070 */
[----:B------:R-:W-:Y:S04]  /*28b40*/  STG.E.U16 desc[UR32][R184.64+0xb0], R68 ;  /* 0x0000b044b8007986 */ /* 0x000fe8000c101520 */
[----:B------:R-:W-:Y:S01]  /*28b50*/  @!P0 PRMT R70, R220, 0x5410, RZ ;  /* 0x00005410dc468816 */ /* 0x000fe200000000ff */
[----:B------:R1:W-:Y:S01]  /*28b60*/  STG.E.U16 desc[UR32][R180.64+0xc2], R71 ;  /* 0x0000c247b4007986 */ /* 0x0003e2000c101520 */
[----:B------:R-:W-:Y:S02]  /*28b70*/  ISETP.LE.U32.AND P0, PT, R155, UR23, PT ;  /* 0x000000179b007c0c */ /* 0x000fe4000bf03070 */
[----:B------:R-:W-:Y:S01]  /*28b80*/  SHF.R.U32.HI R155, RZ, 0x18, R144 ;  /* 0x00000018ff9b7819 */ /* 0x000fe20000011690 */
[----:B------:R-:W4:Y:S03]  /*28b90*/  LDL.LU R220, [R1+0x398] ;  /* 0x0003980001dc7983 */ /* 0x000f260000300800 */
[----:B------:R-:W-:Y:S01]  /*28ba0*/  @!P5 PRMT R88, R130, 0x5410, RZ ;  /* 0x000054108258d816 */ /* 0x000fe200000000ff */
[----:B------:R2:W4:Y:S01]  /*28bb0*/  LDL.S16 R38, [R1+0x1c4] ;  /* 0x0001c40001267983 */ /* 0x0005220000100600 */
[----:B------:R-:W-:Y:S03]  /*28bc0*/  ISETP.LE.U32.AND P5, PT, R2, UR23, PT ;  /* 0x0000001702007c0c */ /* 0x000fe6000bfa3070 */
[----:B------:R-:W4:Y:S02]  /*28bd0*/  LDL.LU R221, [R1+0x394] ;  /* 0x0003940001dd7983 */ /* 0x000f240000300800 */
[----:B------:R-:W-:Y:S02]  /*28be0*/  @!P0 PRMT R72, R177, 0x5410, RZ ;  /* 0x00005410b1488816 */ /* 0x000fe400000000ff */
[----:B------:R-:W-:Y:S01]  /*28bf0*/  LOP3.LUT P0, RZ, R229, 0x2, RZ, 0xc0, !PT ;  /* 0x00000002e5ff7812 */ /* 0x000fe2000780c0ff */
[----:B------:R-:W4:Y:S04]  /*28c00*/  LDL.LU R177, [R1+0x390] ;  /* 0x0003900001b17983 */ /* 0x000f280000300800 */
[----:B------:R1:W-:Y:S04]  /*28c10*/  STG.E.U16 desc[UR32][R180.64+0xc0], R70 ;  /* 0x0000c046b4007986 */ /* 0x0003e8000c101520 */
[----:B------:R-:W-:Y:S01]  /*28c20*/  STG.E.U16 desc[UR32][R182.64+0xc0], R72 ;  /* 0x0000c048b6007986 */ /* 0x000fe2000c101520 */
[----:B-1----:R-:W-:Y:S03]  /*28c30*/  LOP3.LUT R71, R146, 0xff, RZ, 0xc0, !PT ;  /* 0x000000ff92477812 */ /* 0x002fe600078ec0ff */
[----:B------:R-:W-:Y:S02]  /*28c40*/  @!P0 PRMT R78, R85, 0x5410, RZ ;  /* 0x00005410554e8816 */ /* 0x000fe400000000ff */
[----:B------:R-:W-:Y:S01]  /*28c50*/  LOP3.LUT P0, RZ, R229, 0x1, RZ, 0xc0, !PT ;  /* 0x00000001e5ff7812 */ /* 0x000fe2000780c0ff */
[----:B------:R-:W4:Y:S04]  /*28c60*/  LDL.LU R85, [R1+0x38c] ;  /* 0x00038c0001557983 */ /* 0x000f280000300800 */
[----:B------:R-:W4:Y:S04]  /*28c70*/  LDL.LU R175, [R1+0x388] ;  /* 0x0003880001af7983 */ /* 0x000f280000300800 */
[----:B------:R-:W4:Y:S04]  /*28c80*/  LDL.LU R217, [R1+0x384] ;  /* 0x0003840001d97983 */ /* 0x000f280000300800 */
[----:B------:R-:W4:Y:S01]  /*28c90*/  LDL.LU R218, [R1+0x380] ;  /* 0x0003800001da7983 */ /* 0x000f220000300800 */
[----:B------:R-:W-:Y:S03]  /*28ca0*/  SHF.R.U32.HI R70, RZ, 0x18, R146 ;  /* 0x00000018ff467819 */ /* 0x000fe60000011692 */
[----:B------:R1:W4:Y:S04]  /*28cb0*/  LDL.S16 R51, [R1+0x1a8] ;  /* 0x0001a80001337983 */ /* 0x0003280000100600 */
[----:B------:R-:W-:Y:S04]  /*28cc0*/  STG.E.U16 desc[UR32][R182.64+0xc2], R78 ;  /* 0x0000c24eb6007986 */ /* 0x000fe8000c101520 */
[----:B------:R-:W-:Y:S04]  /*28cd0*/  STG.E.U16 desc[UR32][R186.64+0xbe], R81 ;  /* 0x0000be51ba007986 */ /* 0x000fe8000c101520 */
[----:B------:R-:W-:Y:S04]  /*28ce0*/  STG.E.U16 desc[UR32][R186.64+0xc0], R80 ;  /* 0x0000c050ba007986 */ /* 0x000fe8000c101520 */
[----:B------:R-:W-:Y:S04]  /*28cf0*/  STG.E.U16 desc[UR32][R184.64+0xc0], R79 ;  /* 0x0000c04fb8007986 */ /* 0x000fe8000c101520 */
[----:B------:R-:W-:Y:S04]  /*28d00*/  STG.E.U16 desc[UR32][R184.64+0xc2], R84 ;  /* 0x0000c254b8007986 */ /* 0x000fe8000c101520 */
[----:B------:R-:W-:Y:S04]  /*28d10*/  STG.E.U16 desc[UR32][R180.64+0xd0], R88 ;  /* 0x0000d058b4007986 */ /* 0x000fe8000c101520 */
[----:B------:R-:W-:Y:S01]  /*28d20*/  STG.E.U16 desc[UR32][R180.64+0xd2], R89 ;  /* 0x0000d259b4007986 */ /* 0x000fe2000c101520 */
[----:B--2---:R-:W-:Y:S10]  /*28d30*/  MUFU.EX2 R179, R179 ;  /* 0x000000b300b37308 */ /* 0x004ff40000000800 */
[----:B---3--:R-:W-:Y:S01]  /*28d40*/  MUFU.EX2 R176, R176 ;  /* 0x000000b000b07308 */ /* 0x008fe20000000800 */
[----:B----4-:R-:W-:Y:S05]  /*28d50*/  @!P5 HADD2 R38, -R87.H0_H0, -RZ.H0_H0 ;  /* 0xa00000ff5726d230 */ /* 0x010fea0000000900 */
[----:B------:R-:W-:Y:S01]  /*28d60*/  PRMT R2, R38, 0x7610, R2 ;  /* 0x0000761026027816 */ /* 0x000fe20000000002 */
[----:B------:R2:W-:Y:S03]  /*28d70*/  @!P5 STL.S16 [R1+0x1c4], R38 ;  /* 0x0001c4260100d387 */ /* 0x0005e60000100600 */
[----:B------:R-:W-:Y:S01]  /*28d80*/  @!P5 PRMT R87, R2, 0x5410, RZ ;  /* 0x000054100257d816 */ /* 0x000fe200000000ff */
[----:B------:R1:W3:Y:S01]  /*28d90*/  LDL.S16 R48, [R1+0x188] ;  /* 0x0001880001307983 */ /* 0x0002e20000100600 */
[----:B------:R-:W-:Y:S01]  /*28da0*/  LOP3.LUT R2, R142, 0xff, RZ, 0xc0, !PT ;  /* 0x000000ff8e027812 */ /* 0x000fe200078ec0ff */
[----:B------:R-:W-:Y:S02]  /*28db0*/  MUFU.EX2 R64, R177 ;  /* 0x000000b100407308 */ /* 0x000fe40000000800 */
[----:B------:R1:W4:Y:S01]  /*28dc0*/  LDL.S16 R54, [R1+0x1a4] ;  /* 0x0001a40001367983 */ /* 0x0003220000100600 */
[----:B------:R-:W-:Y:S02]  /*28dd0*/  PRMT R143, R2, 0x5410, R0 ;  /* 0x00005410028f7816 */ /* 0x000fe40000000000 */
[----:B------:R-:W-:Y:S01]  /*28de0*/  LOP3.LUT R2, R52, 0xffff, RZ, 0xc0, !PT ;  /* 0x0000ffff34027812 */ /* 0x000fe200078ec0ff */
[----:B------:R1:W4:Y:S01]  /*28df0*/  LDL.S16 R53, [R1+0x19c] ;  /* 0x00019c0001357983 */ /* 0x0003220000100600 */
[----:B------:R-:W-:Y:S02]  /*28e00*/  SHF.R.U32.HI R0, RZ, 0x10, R142 ;  /* 0x00000010ff007819 */ /* 0x000fe4000001168e */
[----:B------:R-:W-:Y:S01]  /*28e10*/  SHF.R.U32.HI R2, RZ, 0x8, R2 ;  /* 0x00000008ff027819 */ /* 0x000fe20000011602 */
[----:B------:R-:W-:Y:S01]  /*28e20*/  STG.E.U16 desc[UR32][R182.64+0xd0], R87 ;  /* 0x0000d057b6007986 */ /* 0x000fe2000c101520 */
[----:B------:R-:W-:Y:S02]  /*28e30*/  SHF.R.U32.HI R142, RZ, 0x18, R142 ;  /* 0x00000018ff8e7819 */ /* 0x000fe4000001168e */
[----:B------:R-:W-:Y:S02]  /*28e40*/  LOP3.LUT R45, R45, R85, RZ, 0xc0, !PT ;  /* 0x000000552d2d7212 */ /* 0x000fe400078ec0ff */
[----:B------:R-:W-:Y:S02]  /*28e50*/  LOP3.LUT R2, R2, 0xffff, RZ, 0xc0, !PT ;  /* 0x0000ffff02027812 */ /* 0x000fe400078ec0ff */
[----:B------:R-:W-:Y:S02]  /*28e60*/  LOP3.LUT R44, R44, R175, RZ, 0xc0, !PT ;  /* 0x000000af2c2c7212 */ /* 0x000fe400078ec0ff */
[--C-:B--2---:R-:W-:Y:S01]  /*28e70*/  HSET2.LE.AND R38, R206, R141.reuse, PT ;  /* 0x0000008dce267233 */ /* 0x104fe20003803000 */
[----:B------:R-:W2:Y:S01]  /*28e80*/  LDSM.16.MT88.4 R40, [R217+0x4000] ;  /* 0x00400000d928783b */ /* 0x000ea20000004200 */
[----:B------:R-:W-:Y:S02]  /*28e90*/  PRMT R85, R86, 0x7632, R85 ;  /* 0x0000763256557816 */ /* 0x000fe40000000055 */
[----:B------:R-:W-:Y:S02]  /*28ea0*/  LOP3.LUT R0, R0, 0xff, RZ, 0xc0, !PT ;  /* 0x000000ff00007812 */ /* 0x000fe400078ec0ff */
[----:B------:R-:W-:Y:S02]  /*28eb0*/  LOP3.LUT R38, R38, R77, RZ, 0xc0, !PT ;  /* 0x0000004d26267212 */ /* 0x000fe400078ec0ff */
[----:B------:R-:W-:Y:S02]  /*28ec0*/  PRMT R130, R86, 0x5410, R85 ;  /* 0x0000541056827816 */ /* 0x000fe40000000055 */
[----:B------:R-:W-:Y:S01]  /*28ed0*/  PRMT R58, R0, 0x5410, R142 ;  /* 0x00005410003a7816 */ /* 0x000fe2000000008e */
[----:B------:R-:W-:Y:S01]  /*28ee0*/  @!P1 HADD2 R51, -R90.H0_H0, -RZ.H0_H0 ;  /* 0xa00000ff5a339230 */ /* 0x000fe20000000900 */
[--C-:B------:R-:W-:Y:S02]  /*28ef0*/  SHF.R.U32.HI R0, RZ, 0x18, R52.reuse ;  /* 0x00000018ff007819 */ /* 0x100fe40000011634 */
[----:B------:R-:W-:Y:S02]  /*28f00*/  SHF.R.U32.HI R52, RZ, 0x10, R52 ;  /* 0x00000010ff347819 */ /* 0x000fe40000011634 */
[----:B------:R-:W-:Y:S01]  /*28f10*/  ISETP.LE.U32.AND P5, PT, R0, UR23, PT ;  /* 0x0000001700007c0c */ /* 0x000fe2000bfa3070 */
[----:B------:R1:W-:Y:S01]  /*28f20*/  @!P1 STL.S16 [R1+0x1a8], R51 ;  /* 0x0001a83301009387 */ /* 0x0003e20000100600 */
[----:B------:R-:W-:Y:S02]  /*28f30*/  LOP3.LUT R52, R52, 0xff, RZ, 0xc0, !PT ;  /* 0x000000ff34347812 */ /* 0x000fe400078ec0ff */
[C---:B------:R-:W-:Y:S04]  /*28f40*/  PRMT R77, R82.reuse, 0x7632, R77 ;  /* 0x00007632524d7816 */ /* 0x040fe8000000004d */
[----:B------:R-:W-:Y:S01]  /*28f50*/  PRMT R142, R82, 0x5410, R77 ;  /* 0x00005410528e7816 */ /* 0x000fe2000000004d */
[-C--:B--2---:R-:W-:Y:S06]  /*28f60*/  HMMA.16816.F32 R4, R36, R40.reuse, R4 ;  /* 0x000000282404723c */ /* 0x084fec0000001804 */
[C---:B------:R-:W-:Y:S06]  /*28f70*/  HMMA.16816.F32 R8, R44.reuse, R40, R8 ;  /* 0x000000282c08723c */ /* 0x040fec0000001808 */
[-C--:B------:R-:W-:Y:S05]  /*28f80*/  HMMA.16816.F32 R12, R44, R42.reuse, R12 ;  /* 0x0000002a2c0c723c */ /* 0x080fea000000180c */
[----:B------:R-:W-:Y:S01]  /*28f90*/  PRMT R40, R51, 0x7610, R40 ;  /* 0x0000761033287816 */ /* 0x000fe20000000028 */
[C---:B------:R-:W-:Y:S01]  /*28fa0*/  HMMA.16816.F32 R16, R36.reuse, R42, R16 ;  /* 0x0000002a2410723c */ /* 0x040fe20000001810 */
[----:B-1----:R2:W2:Y:S04]  /*28fb0*/  LDL.S16 R51, [R1+0x184] ;  /* 0x0001840001337983 */ /* 0x0024a80000100600 */
[----:B------:R-:W-:Y:S02]  /*28fc0*/  @!P1 PRMT R90, R40, 0x5410, RZ ;  /* 0x00005410285a9816 */ /* 0x000fe400000000ff */
[----:B------:R-:W-:Y:S01]  /*28fd0*/  ISETP.LE.U32.AND P1, PT, R2, UR23, PT ;  /* 0x0000001702007c0c */ /* 0x000fe2000bf23070 */
[----:B------:R-:W1:Y:S04]  /*28fe0*/  LDSM.16.MT88.4 R40, [R218+0x4000] ;  /* 0x00400000da28783b */ /* 0x000e680000004200 */
[----:B------:R-:W-:Y:S01]  /*28ff0*/  STG.E.U16 desc[UR32][R182.64+0xd2], R90 ;  /* 0x0000d25ab6007986 */ /* 0x000fe2000c101520 */
[-C--:B-1----:R-:W-:Y:S06]  /*29000*/  HMMA.16816.F32 R20, R36, R40.reuse, R20 ;  /* 0x000000282414723c */ /* 0x082fec0000001814 */
[C---:B------:R-:W-:Y:S06]  /*29010*/  HMMA.16816.F32 R24, R44.reuse, R40, R24 ;  /* 0x000000282c18723c */ /* 0x040fec0000001818 */
[-C--:B------:R-:W-:Y:S01]  /*29020*/  HMMA.16816.F32 R28, R44, R42.reuse, R28 ;  /* 0x0000002a2c1c723c */ /* 0x080fe2000000181c */
[----:B------:R-:W-:Y:S04]  /*29030*/  LDSM.16.MT88.4 R44, [R218+0x4400] ;  /* 0x00440000da2c783b */ /* 0x000fe80000004200 */
[--C-:B------:R-:W-:Y:S01]  /*29040*/  HSET2.LE.AND R40, R143, R141.reuse, PT ;  /* 0x0000008d8f287233 */ /* 0x100fe20003803000 */
[----:B------:R-:W-:Y:S05]  /*29050*/  HMMA.16816.F32 R32, R36, R42, R32 ;  /* 0x0000002a2420723c */ /* 0x000fea0000001820 */
[--C-:B------:R-:W-:Y:S02]  /*29060*/  HSET2.LE.AND R41, R58, R141.reuse, PT ;  /* 0x0000008d3a297233 */ /* 0x100fe40003803000 */
[----:B------:R-:W-:Y:S04]  /*29070*/  LOP3.LUT R40, R40, R94, RZ, 0xc0, !PT ;  /* 0x0000005e28287212 */ /* 0x000fe800078ec0ff */
[----:B------:R-:W-:Y:S02]  /*29080*/  LOP3.LUT R94, R144, 0xffff, RZ, 0xc0, !PT ;  /* 0x0000ffff905e7812 */ /* 0x000fe400078ec0ff */
[----:B------:R-:W-:Y:S02]  /*29090*/  LOP3.LUT R41, R41, R97, RZ, 0xc0, !PT ;  /* 0x0000006129297212 */ /* 0x000fe400078ec0ff */
[----:B------:R-:W-:Y:S02]  /*290a0*/  SHF.R.U32.HI R38, RZ, 0x8, R204 ;  /* 0x00000008ff267819 */ /* 0x000fe400000116cc */
[----:B------:R-:W-:Y:S02]  /*290b0*/  LOP3.LUT R39, R249, 0xff, RZ, 0xc0, !PT ;  /* 0x000000fff9277812 */ /* 0x000fe400078ec0ff */
[----:B------:R-:W-:Y:S02]  /*290c0*/  PRMT R208, R208, 0x5410, R38 ;  /* 0x00005410d0d07816 */ /* 0x000fe40000000026 */
[----:B------:R-:W-:Y:S02]  /*290d0*/  PRMT R97, R39, 0x5410, R251 ;  /* 0x0000541027617816 */ /* 0x000fe400000000fb */
[----:B------:R-:W-:Y:S01]  /*290e0*/  LOP3.LUT R39, R149, 0xff, RZ, 0xc0, !PT ;  /* 0x000000ff95277812 */ /* 0x000fe200078ec0ff */
[----:B---3--:R-:W-:Y:S02]  /*290f0*/  @!P6 HADD2 R48, -R86.H0_H0, -RZ.H0_H0 ;  /* 0xa00000ff5630e230 */ /* 0x008fe40000000900 */
[----:B----4-:R-:W-:Y:S03]  /*29100*/  @!P2 HADD2 R54, -R85.H0_H0, -RZ.H0_H0 ;  /* 0xa00000ff5536a230 */ /* 0x010fe60000000900 */
[----:B------:R-:W-:Y:S01]  /*29110*/  PRMT R2, R48, 0x7610, R2 ;  /* 0x0000761030027816 */ /* 0x000fe20000000002 */
[----:B------:R1:W-:Y:S01]  /*29120*/  @!P6 STL.S16 [R1+0x188], R48 ;  /* 0x000188300100e387 */ /* 0x0003e20000100600 */
[----:B------:R-:W-:Y:S02]  /*29130*/  @!P4 HADD2 R53, -R75.H0_H0, -RZ.H0_H0 ;  /* 0xa00000ff4b35c230 */ /* 0x000fe40000000900 */
[----:B------:R-:W-:Y:S02]  /*29140*/  @!P6 PRMT R86, R2, 0x5410, RZ ;  /* 0x000054100256e816 */ /* 0x000fe400000000ff */
[----:B------:R-:W-:Y:S02]  /*29150*/  ISETP.LE.U32.AND P6, PT, R55, UR23, PT ;  /* 0x0000001737007c0c */ /* 0x000fe4000bfc3070 */
[----:B------:R-:W-:Y:S01]  /*29160*/  PRMT R0, R54, 0x7610, R0 ;  /* 0x0000761036007816 */ /* 0x000fe20000000000 */
[----:B------:R-:W-:Y:S03]  /*29170*/  STG.E.U16 desc[UR32][R186.64+0xce], R86 ;  /* 0x0000ce56ba007986 */ /* 0x000fe6000c101520 */
[----:B------:R-:W-:Y:S02]  /*29180*/  @!P2 PRMT R85, R0, 0x5410, RZ ;  /* 0x000054100055a816 */ /* 0x000fe400000000ff */
[----:B------:R-:W-:Y:S03]  /*29190*/  LOP3.LUT R0, R56, 0xff, RZ, 0xc0, !PT ;  /* 0x000000ff38007812 */ /* 0x000fe600078ec0ff */
[----:B------:R-:W-:Y:S04]  /*291a0*/  STG.E.U16 desc[UR32][R186.64+0xd0], R85 ;  /* 0x0000d055ba007986 */ /* 0x000fe8000c101520 */
[----:B-1----:R3:W4:Y:S04]  /*291b0*/  LDL.S16 R48, [R1+0x160] ;  /* 0x0001600001307983 */ /* 0x0027280000100600 */
[----:B------:R-:W3:Y:S04]  /*291c0*/  LDL.LU R196, [R1+0xb4] ;  /* 0x0000b40001c47983 */ /* 0x000ee80000300800 */
[----:B------:R-:W-:Y:S01]  /*291d0*/  @!P2 STL.S16 [R1+0x1a4], R54 ;  /* 0x0001a4360100a387 */ /* 0x000fe20000100600 */
[----:B------:R-:W-:Y:S02]  /*291e0*/  ISETP.LE.U32.AND P2, PT, R52, UR23, PT ;  /* 0x0000001734007c0c */ /* 0x000fe4000bf43070 */
[----:B------:R-:W-:Y:S01]  /*291f0*/  PRMT R52, R53, 0x7610, R52 ;  /* 0x0000761035347816 */ /* 0x000fe20000000034 */
[----:B------:R1:W3:Y:S03]  /*29200*/  LDL.S16 R2, [R1+0x15c] ;  /* 0x00015c0001027983 */ /* 0x0002e60000100600 */
[----:B------:R-:W-:Y:S01]  /*29210*/  @!P4 PRMT R75, R52, 0x5410, RZ ;  /* 0x00005410344bc816 */ /* 0x000fe200000000ff */
[----:B------:R-:W3:Y:S04]  /*29220*/  LDL.LU R244, [R1+0xc8] ;  /* 0x0000c80001f47983 */ /* 0x000ee80000300800 */
[----:B------:R-:W-:Y:S01]  /*29230*/  @!P4 STL.S16 [R1+0x19c], R53 ;  /* 0x00019c350100c387 */ /* 0x000fe20000100600 */
[----:B------:R-:W-:Y:S02]  /*29240*/  ISETP.LE.U32.AND P4, PT, R0, UR23, PT ;  /* 0x0000001700007c0c */ /* 0x000fe4000bf83070 */
[----:B------:R-:W-:Y:S01]  /*29250*/  LOP3.LUT R0, R56, 0xffff, RZ, 0xc0, !PT ;  /* 0x0000ffff38007812 */ /* 0x000fe200078ec0ff */
[----:B------:R-:W1:Y:S03]  /*29260*/  LDSM.16.MT88.4 R52, [R217+0x4400] ;  /* 0x00440000d934783b */ /* 0x000e660000004200 */
[----:B------:R-:W-:Y:S01]  /*29270*/  SHF.R.U32.HI R0, RZ, 0x8, R0 ;  /* 0x00000008ff007819 */ /* 0x000fe20000011600 */
[----:B------:R-:W-:Y:S03]  /*29280*/  STG.E.U16 desc[UR32][R184.64+0xd0], R75 ;  /* 0x0000d04bb8007986 */ /* 0x000fe6000c101520 */
[----:B------:R-:W-:Y:S01]  /*29290*/  LOP3.LUT R0, R0, 0xffff, RZ, 0xc0, !PT ;  /* 0x0000ffff00007812 */ /* 0x000fe200078ec0ff */
[----:B--2---:R-:W-:Y:S05]  /*292a0*/  @!P6 HADD2 R51, -R83.H0_H0, -RZ.H0_H0 ;  /* 0xa00000ff5333e230 */ /* 0x004fea0000000900 */
[----:B------:R-:W-:Y:S01]  /*292b0*/  PRMT R50, R51, 0x7610, R50 ;  /* 0x0000761033327816 */ /* 0x000fe20000000032 */
[----:B------:R2:W-:Y:S03]  /*292c0*/  @!P6 STL.S16 [R1+0x184], R51 ;  /* 0x000184330100e387 */ /* 0x0005e60000100600 */
[----:B------:R-:W-:Y:S02]  /*292d0*/  @!P6 PRMT R83, R50, 0x5410, RZ ;  /* 0x000054103253e816 */ /* 0x000fe400000000ff */
[----:B------:R-:W-:Y:S02]  /*292e0*/  ISETP.LE.U32.AND P6, PT, R0, UR23, PT ;  /* 0x0000001700007c0c */ /* 0x000fe4000bfc3070 */
[--C-:B------:R-:W-:Y:S01]  /*292f0*/  HSET2.LE.AND R50, R190, R141.reuse, PT ;  /* 0x0000008dbe327233 */ /* 0x100fe20003803000 */
[----:B------:R-:W-:Y:S01]  /*29300*/  STG.E.U16 desc[UR32][R184.64+0xd2], R83 ;  /* 0x0000d253b8007986 */ /* 0x000fe2000c101520 */
[----:B------:R-:W-:Y:S03]  /*29310*/  SHF.R.U32.HI R0, RZ, 0x18, R56 ;  /* 0x00000018ff007819 */ /* 0x000fe60000011638 */
[----:B------:R-:W-:Y:S02]  /*29320*/  LOP3.LUT R50, R50, R93, RZ, 0xc0, !PT ;  /* 0x0000005d32327212 */ /* 0x000fe400078ec0ff */
[--C-:B--2---:R-:W-:Y:S05]  /*29330*/  HSET2.LE.AND R51, R191, R141.reuse, PT ;  /* 0x0000008dbf337233 */ /* 0x104fea0003803000 */
[----:B------:R-:W-:Y:S02]  /*29340*/  LOP3.LUT R51, R51, R91, RZ, 0xc0, !PT ;  /* 0x0000005b33337212 */ /* 0x000fe400078ec0ff */
[----:B------:R-:W-:Y:S01]  /*29350*/  LOP3.LUT R91, R147, UR11, R248, 0x96, !PT ;  /* 0x0000000b935b7c12 */ /* 0x000fe2000f8e96f8 */
[----:B----4-:R-:W-:Y:S01]  /*29360*/  @!P3 HADD2 R48, -R82.H0_H0, -RZ.H0_H0 ;  /* 0xa00000ff5230b230 */ /* 0x010fe20000000900 */
[----:B---3--:R-:W2:Y:S04]  /*29370*/  MUFU.EX2 R74, R196 ;  /* 0x000000c4004a7308 */ /* 0x008ea80000000800 */
[----:B------:R-:W-:Y:S01]  /*29380*/  PRMT R49, R48, 0x7610, R49 ;  /* 0x0000761030317816 */ /* 0x000fe20000000031 */
[----:B------:R3:W-:Y:S03]  /*29390*/  @!P3 STL.S16 [R1+0x160], R48 ;  /* 0x000160300100b387 */ /* 0x0007e60000100600 */
[----:B------:R-:W-:Y:S01]  /*293a0*/  @!P3 PRMT R82, R49, 0x5410, RZ ;  /* 0x000054103152b816 */ /* 0x000fe200000000ff */
[----:B------:R4:W4:Y:S01]  /*293b0*/  LDL.S16 R59, [R1+0x11c] ;  /* 0x00011c00013b7983 */ /* 0x0009220000100600 */
[--C-:B------:R-:W-:Y:S01]  /*293c0*/  HSET2.LE.AND R49, R188, R141.reuse, PT ;  /* 0x0000008dbc317233 */ /* 0x100fe20003803000 */
[----:B------:R-:W-:Y:S01]  /*293d0*/  @!P1 HADD2 R2, -R77.H0_H0, -RZ.H0_H0 ;  /* 0xa00000ff4d029230 */ /* 0x000fe20000000900 */
[----:B------:R-:W-:Y:S01]  /*293e0*/  ISETP.LE.U32.AND P3, PT, R0, UR23, PT ;  /* 0x0000001700007c0c */ /* 0x000fe2000bf63070 */
[----:B------:R1:W4:Y:S01]  /*293f0*/  LDL.S16 R57, [R1+0x118] ;  /* 0x0001180001397983 */ /* 0x0003220000100600 */
[--C-:B------:R-:W-:Y:S01]  /*29400*/  HSET2.LE.AND R0, R201, R141.reuse, PT ;  /* 0x0000008dc9007233 */ /* 0x100fe20003803000 */
[----:B------:R-:W3:Y:S01]  /*29410*/  MUFU.EX2 R172, R244 ;  /* 0x000000f400ac7308 */ /* 0x000ee20000000800 */
[----:B------:R-:W-:Y:S01]  /*29420*/  PRMT R60, R2, 0x7610, R60 ;  /* 0x00007610023c7816 */ /* 0x000fe2000000003c */
[----:B------:R1:W-:Y:S01]  /*29430*/  @!P1 STL.S16 [R1+0x15c], R2 ;  /* 0x00015c0201009387 */ /* 0x0003e20000100600 */
[----:B------:R-:W-:Y:S02]  /*29440*/  LOP3.LUT R49, R49, R92, RZ, 0xc0, !PT ;  /* 0x0000005c31317212 */ /* 0x000fe400078ec0ff */
[----:B------:R-:W-:Y:S01]  /*29450*/  LOP3.LUT R42, R0, R96, RZ, 0xc0, !PT ;  /* 0x00000060002a7212 */ /* 0x000fe200078ec0ff */
[----:B------:R-:W-:Y:S01]  /*29460*/  STG.E.U16 desc[UR32][R180.64+0xe0], R82 ;  /* 0x0000e052b4007986 */ /* 0x000fe2000c101520 */
[----:B------:R-:W-:Y:S01]  /*29470*/  LOP3.LUT R0, R144, 0xff, RZ, 0xc0, !PT ;  /* 0x000000ff90007812 */ /* 0x000fe200078ec0ff */
[----:B--2---:R-:W-:Y:S01]  /*29480*/  FADD.FTZ R215, R74, R215 ;  /* 0x000000d74ad77221 */ /* 0x004fe20000010000 */
[----:B------:R-:W-:Y:S02]  /*29490*/  @!P1 PRMT R77, R60, 0x5410, RZ ;  /* 0x000054103c4d9816 */ /* 0x000fe400000000ff */
[----:B------:R-:W-:Y:S02]  /*294a0*/  ISETP.LE.U32.AND P1, PT, R0, UR23, PT ;  /* 0x0000001700007c0c */ /* 0x000fe4000bf23070 */
[----:B------:R-:W-:Y:S01]  /*294b0*/  SHF.R.U32.HI R0, RZ, 0x10, R56 ;  /* 0x00000010ff007819 */ /* 0x000fe20000011638 */
[----:B------:R-:W-:Y:S01]  /*294c0*/  STG.E.U16 desc[UR32][R180.64+0xe2], R77 ;  /* 0x0000e24db4007986 */ /* 0x000fe2000c101520 */
[--C-:B---3--:R-:W-:Y:S02]  /*294d0*/  HSET2.LE.AND R48, R173, R141.reuse, PT ;  /* 0x0000008dad307233 */ /* 0x108fe40003803000 */
[----:B------:R-:W-:Y:S02]  /*294e0*/  F2FP.F16.F32.PACK_AB R74, R172, R74 ;  /* 0x0000004aac4a723e */ /* 0x000fe400000000ff */
[----:B------:R-:W-:Y:S02]  /*294f0*/  LOP3.LUT R0, R0, 0xff, RZ, 0xc0, !PT ;  /* 0x000000ff00007812 */ /* 0x000fe400078ec0ff */
[----:B------:R-:W-:Y:S02]  /*29500*/  LOP3.LUT R48, R48, R76, RZ, 0xc0, !PT ;  /* 0x0000004c30307212 */ /* 0x000fe400078ec0ff */
[----:B------:R-:W-:Y:S02]  /*29510*/  PRMT R73, R74, 0x7632, R73 ;  /* 0x000076324a497816 */ /* 0x000fe40000000049 */
[----:B------:R-:W-:Y:S02]  /*29520*/  SHF.R.U32.HI R56, RZ, 0x8, R247 ;  /* 0x00000008ff387819 */ /* 0x000fe400000116f7 */
[--C-:B-1----:R-:W-:Y:S01]  /*29530*/  HSET2.LE.AND R2, R200, R141.reuse, PT ;  /* 0x0000008dc8027233 */ /* 0x102fe20003803000 */
[-C--:B------:R-:W-:Y:S05]  /*29540*/  HMMA.16816.F32 R4, R48, R52.reuse, R4 ;  /* 0x000000343004723c */ /* 0x080fea0000001804 */
[----:B------:R-:W-:Y:S01]  /*29550*/  LOP3.LUT R43, R2, R95, RZ, 0xc0, !PT ;  /* 0x0000005f022b7212 */ /* 0x000fe200078ec0ff */
[----:B------:R-:W-:Y:S01]  /*29560*/  FADD.FTZ R95, R64, R250 ;  /* 0x000000fa405f7221 */ /* 0x000fe20000010000 */
[----:B------:R-:W-:Y:S04]  /*29570*/  SHF.R.U32.HI R2, RZ, 0x10, R144 ;  /* 0x00000010ff027819 */ /* 0x000fe80000011690 */
[----:B------:R-:W-:Y:S01]  /*29580*/  LOP3.LUT R2, R2, 0xff, RZ, 0xc0, !PT ;  /* 0x000000ff02027812 */ /* 0x000fe200078ec0ff */
[C---:B------:R-:W-:Y:S04]  /*29590*/  HMMA.16816.F32 R8, R40.reuse, R52, R8 ;  /* 0x000000342808723c */ /* 0x040fe80000001808 */
[----:B------:R-:W-:Y:S02]  /*295a0*/  PRMT R76, R74, 0x5410, R73 ;  /* 0x000054104a4c7816 */ /* 0x000fe40000000049 */
[----:B------:R-:W-:Y:S01]  /*295b0*/  PRMT R143, R252, 0x5410, R56 ;  /* 0x00005410fc8f7816 */ /* 0x000fe20000000038 */
[-C--:B------:R-:W-:Y:S04]  /*295c0*/  HMMA.16816.F32 R12, R40, R54.reuse, R12 ;  /* 0x00000036280c723c */ /* 0x080fe8000000180c */
[--C-:B------:R-:W-:Y:S02]  /*295d0*/  SHF.R.U32.HI R92, RZ, 0x18, R144.reuse ;  /* 0x00000018ff5c7819 */ /* 0x100fe40000011690 */
[----:B------:R-:W-:Y:S01]  /*295e0*/  SHF.R.U32.HI R96, RZ, 0x10, R144 ;  /* 0x00000010ff607819 */ /* 0x000fe20000011690 */
[C---:B------:R-:W-:Y:S01]  /*295f0*/  HMMA.16816.F32 R16, R48.reuse, R54, R16 ;  /* 0x000000363010723c */ /* 0x040fe20000001810 */
[----:B------:R-:W1:Y:S05]  /*29600*/  LDSM.16.MT88.4 R52, [R217+0x4800] ;  /* 0x00480000d934783b */ /* 0x000e6a0000004200 */
[-C--:B------:R-:W-:Y:S06]  /*29610*/  HMMA.16816.F32 R20, R48, R44.reuse, R20 ;  /* 0x0000002c3014723c */ /* 0x080fec0000001814 */
[C---:B------:R-:W-:Y:S06]  /*29620*/  HMMA.16816.F32 R24, R40.reuse, R44, R24 ;  /* 0x0000002c2818723c */ /* 0x040fec0000001818 */
[-C--:B------:R-:W-:Y:S05]  /*29630*/  HMMA.16816.F32 R28, R40, R46.reuse, R28 ;  /* 0x0000002e281c723c */ /* 0x080fea000000181c */
[----:B------:R-:W-:Y:S01]  /*29640*/  LOP3.LUT R44, R243, 0xff, RZ, 0xc0, !PT ;  /* 0x000000fff32c7812 */ /* 0x000fe200078ec0ff */
[----:B------:R-:W-:Y:S01]  /*29650*/  HMMA.16816.F32 R32, R48, R46, R32 ;  /* 0x0000002e3020723c */ /* 0x000fe20000001820 */
[----:B------:R-:W-:Y:S04]  /*29660*/  LDSM.16.MT88.4 R48, [R217+0x4c00] ;  /* 0x004c0000d930783b */ /* 0x000fe80000004200 */
[--C-:B------:R-:W-:Y:S02]  /*29670*/  HSET2.LE.AND R42, R202, R141.reuse, PT ;  /* 0x0000008dca2a7233 */ /* 0x100fe40003803000 */
[--C-:B------:R-:W-:Y:S04]  /*29680*/  HSET2.LE.AND R43, R203, R141.reuse, PT ;  /* 0x0000008dcb2b7233 */ /* 0x100fe80003803000 */
[----:B------:R-:W-:Y:S02]  /*29690*/  LOP3.LUT R42, R42, R103, RZ, 0xc0, !PT ;  /* 0x000000672a2a7212 */ /* 0x000fe400078ec0ff */
[----:B------:R-:W-:Y:S02]  /*296a0*/  LOP3.LUT R43, R43, R102, RZ, 0xc0, !PT ;  /* 0x000000662b2b7212 */ /* 0x000fe400078ec0ff */
[----:B------:R-:W-:Y:S02]  /*296b0*/  LOP3.LUT R46, R232, 0xff, RZ, 0xc0, !PT ;  /* 0x000000ffe82e7812 */ /* 0x000fe400078ec0ff */
[----:B------:R-:W-:Y:S02]  /*296c0*/  SHF.R.U32.HI R45, RZ, 0x8, R242 ;  /* 0x00000008ff2d7819 */ /* 0x000fe400000116f2 */
[----:B------:R-:W-:Y:S02]  /*296d0*/  PRMT R93, R46, 0x5410, R233 ;  /* 0x000054102e5d7816 */ /* 0x000fe400000000e9 */
[----:B------:R-:W-:Y:S02]  /*296e0*/  LOP3.LUT R46, R163, 0xff, RZ, 0xc0, !PT ;  /* 0x000000ffa32e7812 */ /* 0x000fe400078ec0ff */
[----:B------:R-:W-:Y:S02]  /*296f0*/  PRMT R61, R44, 0x5410, R245 ;  /* 0x000054102c3d7816 */ /* 0x000fe400000000f5 */
[----:B------:R-:W-:Y:S02]  /*29700*/  PRMT R60, R246, 0x5410, R45 ;  /* 0x00005410f63c7816 */ /* 0x000fe4000000002d */
[C---:B------:R-:W-:Y:S02]  /*29710*/  LOP3.LUT R44, R158.reuse, 0xffff, RZ, 0xc0, !PT ;  /* 0x0000ffff9e2c7812 */ /* 0x040fe400078ec0ff */
[----:B------:R-:W-:Y:S02]  /*29720*/  SHF.R.U32.HI R45, RZ, 0x18, R163 ;  /* 0x00000018ff2d7819 */ /* 0x000fe400000116a3 */
[----:B------:R-:W-:Y:S02]  /*29730*/  LOP3.LUT R47, R158, 0xff, RZ, 0xc0, !PT ;  /* 0x000000ff9e2f7812 */ /* 0x000fe400078ec0ff */
[----:B------:R-:W-:Y:S01]  /*29740*/  SHF.R.U32.HI R44, RZ, 0x8, R44 ;  /* 0x00000008ff2c7819 */ /* 0x000fe2000001162c */
[----:B----4-:R-:W-:Y:S02]  /*29750*/  @!P2 HADD2 R59, -R74.H0_H0, -RZ.H0_H0 ;  /* 0xa00000ff4a3ba230 */ /* 0x010fe40000000900 */
[----:B------:R-:W-:Y:S03]  /*29760*/  @!P5 HADD2 R57, -R73.H0_H0, -RZ.H0_H0 ;  /* 0xa00000ff4939d230 */ /* 0x000fe60000000900 */
[----:B------:R-:W-:Y:S01]  /*29770*/  PRMT R37, R59, 0x7610, R37 ;  /* 0x000076103b257816 */ /* 0x000fe20000000025 */
[----:B------:R-:W-:Y:S01]  /*29780*/  @!P2 STL.S16 [R1+0x11c], R59 ;  /* 0x00011c3b0100a387 */ /* 0x000fe20000100600 */
[----:B------:R-:W-:Y:S03]  /*29790*/  PRMT R36, R57, 0x7610, R36 ;  /* 0x0000761039247816 */ /* 0x000fe60000000024 */
[----:B------:R-:W-:Y:S01]  /*297a0*/  @!P5 STL.S16 [R1+0x118], R57 ;  /* 0x000118390100d387 */ /* 0x000fe20000100600 */
[----:B------:R-:W-:Y:S02]  /*297b0*/  @!P2 PRMT R74, R37, 0x5410, RZ ;  /* 0x00005410254aa816 */ /* 0x000fe400000000ff */
[----:B------:R-:W-:Y:S01]  /*297c0*/  @!P5 PRMT R73, R36, 0x5410, RZ ;  /* 0x000054102449d816 */ /* 0x000fe200000000ff */
[----:B------:R-:W2:Y:S01]  /*297d0*/  LDSM.16.MT88.4 R56, [R218+0x4800] ;  /* 0x00480000da38783b */ /* 0x000ea20000004200 */
[----:B------:R-:W-:Y:S02]  /*297e0*/  ISETP.LE.U32.AND P5, PT, R0, UR23, PT ;  /* 0x0000001700007c0c */ /* 0x000fe4000bfa3070 */
[C---:B------:R-:W-:Y:S01]  /*297f0*/  LOP3.LUT R0, R159.reuse, 0xffff, RZ, 0xc0, !PT ;  /* 0x0000ffff9f007812 */ /* 0x040fe200078ec0ff */
[----:B------:R-:W3:Y:S01]  /*29800*/  LDL.LU R177, [R1+0x37c] ;  /* 0x00037c0001b17983 */ /* 0x000ee20000300800 */
[----:B------:R-:W-:Y:S02]  /*29810*/  ISETP.LE.U32.AND P2, PT, R2, UR23, PT ;  /* 0x0000001702007c0c */ /* 0x000fe4000bf43070 */
[--C-:B------:R-:W-:Y:S01]  /*29820*/  SHF.R.U32.HI R2, RZ, 0x10, R159.reuse ;  /* 0x00000010ff027819 */ /* 0x100fe2000001169f */
[----:B------:R-:W-:Y:S01]  /*29830*/  STG.E.U16 desc[UR32][R182.64+0xe0], R74 ;  /* 0x0000e04ab6007986 */ /* 0x000fe2000c101520 */
[----:B------:R-:W-:Y:S02]  /*29840*/  LOP3.LUT R37, R159, 0xff, RZ, 0xc0, !PT ;  /* 0x000000ff9f257812 */ /* 0x000fe400078ec0ff */
[----:B------:R-:W-:Y:S01]  /*29850*/  SHF.R.U32.HI R0, RZ, 0x8, R0 ;  /* 0x00000008ff007819 */ /* 0x000fe20000011600 */
[----:B------:R-:W-:Y:S01]  /*29860*/  STG.E.U16 desc[UR32][R182.64+0xe2], R73 ;  /* 0x0000e249b6007986 */ /* 0x000fe2000c101520 */
[----:B------:R-:W-:Y:S02]  /*29870*/  SHF.R.U32.HI R36, RZ, 0x18, R159 ;  /* 0x00000018ff247819 */ /* 0x000fe4000001169f */
[----:B------:R-:W-:Y:S02]  /*29880*/  LOP3.LUT R2, R2, 0xff, RZ, 0xc0, !PT ;  /* 0x000000ff02027812 */ /* 0x000fe400078ec0ff */
[----:B------:R-:W-:Y:S02]  /*29890*/  PRMT R38, R37, 0x5410, R0 ;  /* 0x0000541025267816 */ /* 0x000fe40000000000 */
[----:B------:R-:W-:Y:S02]  /*298a0*/  LOP3.LUT R0, R149, 0xffff, RZ, 0xc0, !PT ;  /* 0x0000ffff95007812 */ /* 0x000fe400078ec0ff */
[----:B------:R-:W-:Y:S02]  /*298b0*/  PRMT R37, R2, 0x5410, R36 ;  /* 0x0000541002257816 */ /* 0x000fe40000000024 */
[--C-:B------:R-:W-:Y:S02]  /*298c0*/  SHF.R.U32.HI R2, RZ, 0x10, R149.reuse ;  /* 0x00000010ff027819 */ /* 0x100fe40000011695 */
[----:B------:R-:W-:Y:S02]  /*298d0*/  SHF.R.U32.HI R0, RZ, 0x8, R0 ;  /* 0x00000008ff007819 */ /* 0x000fe40000011600 */
[----:B------:R-:W-:Y:S02]  /*298e0*/  SHF.R.U32.HI R149, RZ, 0x18, R149 ;  /* 0x00000018ff957819 */ /* 0x000fe40000011695 */
[----:B------:R-:W-:Y:S02]  /*298f0*/  LOP3.LUT R2, R2, 0xff, RZ, 0xc0, !PT ;  /* 0x000000ff02027812 */ /* 0x000fe400078ec0ff */
[--C-:B------:R-:W-:Y:S02]  /*29900*/  HSET2.LE.AND R36, R38, R141.reuse, PT ;  /* 0x0000008d26247233 */ /* 0x100fe40003803000 */
[----:B------:R-:W-:Y:S02]  /*29910*/  PRMT R0, R39, 0x5410, R0 ;  /* 0x0000541027007816 */ /* 0x000fe40000000000 */
[--C-:B------:R-:W-:Y:S02]  /*29920*/  HSET2.LE.AND R37, R37, R141.reuse, PT ;  /* 0x0000008d25257233 */ /* 0x100fe40003803000 */
[--C-:B------:R-:W-:Y:S02]  /*29930*/  HSET2.LE.AND R38, R235, R141.reuse, PT ;  /* 0x0000008deb267233 */ /* 0x100fe40003803000 */
[--C-:B------:R-:W-:Y:S02]  /*29940*/  HSET2.LE.AND R39, R239, R141.reuse, PT ;  /* 0x0000008def277233 */ /* 0x100fe40003803000 */
[----:B------:R-:W-:Y:S02]  /*29950*/  PRMT R2, R2, 0x5410, R149 ;  /* 0x0000541002027816 */ /* 0x000fe40000000095 */
[----:B------:R-:W-:Y:S02]  /*29960*/  LOP3.LUT R36, R36, R100, RZ, 0xc0, !PT ;  /* 0x0000006424247212 */ /* 0x000fe400078ec0ff */
[----:B------:R-:W-:Y:S01]  /*29970*/  LOP3.LUT R37, R37, R99, RZ, 0xc0, !PT ;  /* 0x0000006325257212 */ /* 0x000fe200078ec0ff */
[----:B------:R4:W2:Y:S01]  /*29980*/  MUFU.EX2 R100, R221 ;  /* 0x000000dd00647308 */ /* 0x0008a20000000800 */
[----:B------:R-:W-:Y:S02]  /*29990*/  LOP3.LUT R38, R38, R98, RZ, 0xc0, !PT ;  /* 0x0000006226267212 */ /* 0x000fe400078ec0ff */
[----:B------:R-:W-:Y:S02]  /*299a0*/  LOP3.LUT R39, R39, R101, RZ, 0xc0, !PT ;  /* 0x0000006527277212 */ /* 0x000fe400078ec0ff */
[--C-:B------:R-:W-:Y:S02]  /*299b0*/  HSET2.LE.AND R40, R0, R141.reuse, PT ;  /* 0x0000008d00287233 */ /* 0x100fe40003803000 */
[--C-:B------:R-:W-:Y:S03]  /*299c0*/  HSET2.LE.AND R41, R2, R141.reuse, PT ;  /* 0x0000008d02297233 */ /* 0x100fe60003803000 */
[----:B------:R-:W-:Y:S01]  /*299d0*/  MUFU.EX2 R99, R222 ;  /* 0x000000de00637308 */ /* 0x000fe20000000800 */
[----:B------:R-:W-:Y:S01]  /*299e0*/  SHF.R.U32.HI R2, RZ, 0x8, R209 ;  /* 0x00000008ff027819 */ /* 0x000fe200000116d1 */
[-C--:B-1----:R-:W-:Y:S05]  /*299f0*/  HMMA.16816.F32 R4, R36, R52.reuse, R4 ;  /* 0x000000342404723c */ /* 0x082fea0000001804 */
[----:B------:R-:W-:Y:S02]  /*29a00*/  LOP3.LUT R40, R40, R104, RZ, 0xc0, !PT ;  /* 0x0000006828287212 */ /* 0x000fe400078ec0ff */
[----:B------:R-:W-:Y:S01]  /*29a10*/  LOP3.LUT R41, R41, R105, RZ, 0xc0, !PT ;  /* 0x0000006929297212 */ /* 0x000fe200078ec0ff */
[----:B----4-:R-:W4:Y:S03]  /*29a20*/  LDL.LU R221, [R1+0x378] ;  /* 0x0003780001dd7983 */ /* 0x010f260000300800 */
[----:B------:R-:W-:Y:S01]  /*29a30*/  PRMT R62, R212, 0x5410, R2 ;  /* 0x00005410d43e7816 */ /* 0x000fe20000000002 */
[----:B------:R1:W4:Y:S01]  /*29a40*/  LDL.S16 R101, [R1+0x110] ;  /* 0x0001100001657983 */ /* 0x0003220000100600 */
[----:B------:R-:W-:Y:S01]  /*29a50*/  LOP3.LUT R0, R210, 0xff, RZ, 0xc0, !PT ;  /* 0x000000ffd2007812 */ /* 0x000fe200078ec0ff */
[C---:B------:R-:W-:Y:S02]  /*29a60*/  HMMA.16816.F32 R8, R40.reuse, R52, R8 ;  /* 0x000000342808723c */ /* 0x040fe40000001808 */
[----:B------:R1:W4:Y:S02]  /*29a70*/  LDL.S16 R98, [R1+0x10c] ;  /* 0x00010c0001627983 */ /* 0x0003240000100600 */
[----:B------:R-:W-:Y:S02]  /*29a80*/  PRMT R63, R0, 0x5410, R211 ;  /* 0x00005410003f7816 */ /* 0x000fe400000000d3 */
[----:B------:R-:W-:Y:S01]  /*29a90*/  LOP3.LUT R0, R163, 0xffff, RZ, 0xc0, !PT ;  /* 0x0000ffffa3007812 */ /* 0x000fe200078ec0ff */
[-C--:B------:R-:W-:Y:S04]  /*29aa0*/  HMMA.16816.F32 R12, R40, R54.reuse, R12 ;  /* 0x00000036280c723c */ /* 0x080fe8000000180c */
[----:B------:R-:W-:Y:S02]  /*29ab0*/  SHF.R.U32.HI R2, RZ, 0x10, R163 ;  /* 0x00000010ff027819 */ /* 0x000fe400000116a3 */
[----:B------:R-:W-:Y:S01]  /*29ac0*/  SHF.R.U32.HI R0, RZ, 0x8, R0 ;  /* 0x00000008ff007819 */ /* 0x000fe20000011600 */
[C---:B------:R-:W-:Y:S04]  /*29ad0*/  HMMA.16816.F32 R16, R36.reuse, R54, R16 ;  /* 0x000000362410723c */ /* 0x040fe80000001810 */
[----:B------:R-:W-:Y:S02]  /*29ae0*/  LOP3.LUT R2, R2, 0xff, RZ, 0xc0, !PT ;  /* 0x000000ff02027812 */ /* 0x000fe400078ec0ff */
[----:B------:R-:W-:Y:S01]  /*29af0*/  PRMT R46, R46, 0x5410, R0 ;  /* 0x000054102e2e7816 */ /* 0x000fe20000000000 */
[-C--:B--2---:R-:W-:Y:S04]  /*29b00*/  HMMA.16816.F32 R20, R36, R56.reuse, R20 ;  /* 0x000000382414723c */ /* 0x084fe80000001814 */
[--C-:B------:R-:W-:Y:S02]  /*29b10*/  HSET2.LE.AND R54, R62, R141.reuse, PT ;  /* 0x0000008d3e367233 */ /* 0x100fe40003803000 */
[--C-:B------:R-:W-:Y:S01]  /*29b20*/  SHF.R.U32.HI R0, RZ, 0x10, R158.reuse ;  /* 0x00000010ff007819 */ /* 0x100fe2000001169e */
[----:B------:R2:W1:Y:S01]  /*29b30*/  MUFU.EX2 R62, R178 ;  /* 0x000000b2003e7308 */ /* 0x0004620000000800 */
[----:B------:R-:W-:Y:S01]  /*29b40*/  PRMT R45, R2, 0x5410, R45 ;  /* 0x00005410022d7816 */ /* 0x000fe2000000002d */
[C---:B------:R-:W-:Y:S04]  /*29b50*/  HMMA.16816.F32 R24, R40.reuse, R56, R24 ;  /* 0x000000382818723c */ /* 0x040fe80000001818 */
[----:B------:R-:W-:Y:S02]  /*29b60*/  SHF.R.U32.HI R2, RZ, 0x18, R158 ;  /* 0x00000018ff027819 */ /* 0x000fe4000001169e */
[----:B------:R-:W-:Y:S01]  /*29b70*/  LOP3.LUT R0, R0, 0xff, RZ, 0xc0, !PT ;  /* 0x000000ff00007812 */ /* 0x000fe200078ec0ff */
[-C--:B------:R-:W-:Y:S01]  /*29b80*/  HMMA.16816.F32 R28, R40, R58.reuse, R28 ;  /* 0x0000003a281c723c */ /* 0x080fe2000000181c */
[----:B------:R-:W1:Y:S03]  /*29b90*/  LDSM.16.MT88.4 R40, [R218+0x4c00] ;  /* 0x004c0000da28783b */ /* 0x000e660000004200 */
[----:B------:R-:W-:Y:S02]  /*29ba0*/  PRMT R52, R47, 0x5410, R44 ;  /* 0x000054102f347816 */ /* 0x000fe4000000002c */
[--C-:B------:R-:W-:Y:S01]  /*29bb0*/  HSET2.LE.AND R44, R46, R141.reuse, PT ;  /* 0x0000008d2e2c7233 */ /* 0x100fe20003803000 */
[----:B------:R-:W-:Y:S01]  /*29bc0*/  HMMA.16816.F32 R32, R36, R58, R32 ;  /* 0x0000003a2420723c */ /* 0x000fe20000001820 */
[----:B--2---:R-:W2:Y:S03]  /*29bd0*/  LDL.LU R178, [R1+0x374] ;  /* 0x0003740001b27983 */ /* 0x004ea60000300800 */
[--C-:B------:R-:W-:Y:S01]  /*29be0*/  HSET2.LE.AND R45, R45, R141.reuse, PT ;  /* 0x0000008d2d2d7233 */ /* 0x100fe20003803000 */
[----:B------:R1:W2:Y:S01]  /*29bf0*/  LDL.S16 R58, [R1+0x108] ;  /* 0x00010800013a7983 */ /* 0x0002a20000100600 */
[--C-:B------:R-:W-:Y:S02]  /*29c00*/  HSET2.LE.AND R46, R60, R141.reuse, PT ;  /* 0x0000008d3c2e7233 */ /* 0x100fe40003803000 */
[--C-:B------:R-:W-:Y:S01]  /*29c10*/  HSET2.LE.AND R47, R61, R141.reuse, PT ;  /* 0x0000008d3d2f7233 */ /* 0x100fe20003803000 */
[----:B------:R-:W2:Y:S02]  /*29c20*/  LDL.LU R222, [R1+0x370] ;  /* 0x0003700001de7983 */ /* 0x000ea40000300800 */
[----:B------:R-:W-:Y:S02]  /*29c30*/  PRMT R0, R0, 0x5410, R2 ;  /* 0x0000541000007816 */ /* 0x000fe40000000002 */
[----:B------:R-:W-:Y:S02]  /*29c40*/  LOP3.LUT R44, R44, R107, RZ, 0xc0, !PT ;  /* 0x0000006b2c2c7212 */ /* 0x000fe400078ec0ff */
[----:B------:R-:W-:Y:S02]  /*29c50*/  LOP3.LUT R45, R45, R106, RZ, 0xc0, !PT ;  /* 0x0000006a2d2d7212 */ /* 0x000fe400078ec0ff */
[----:B------:R-:W-:Y:S02]  /*29c60*/  LOP3.LUT R46, R46, R109, RZ, 0xc0, !PT ;  /* 0x0000006d2e2e7212 */ /* 0x000fe400078ec0ff */
[----:B------:R-:W-:Y:S02]  /*29c70*/  LOP3.LUT R47, R47, R108, RZ, 0xc0, !PT ;  /* 0x0000006c2f2f7212 */ /* 0x000fe400078ec0ff */
[--C-:B------:R-:W-:Y:S02]  /*29c80*/  HSET2.LE.AND R52, R52, R141.reuse, PT ;  /* 0x0000008d34347233 */ /* 0x100fe40003803000 */
[--C-:B------:R-:W-:Y:S02]  /*29c90*/  HSET2.LE.AND R53, R0, R141.reuse, PT ;  /* 0x0000008d00357233 */ /* 0x100fe40003803000 */
[--C-:B------:R-:W-:Y:S01]  /*29ca0*/  HSET2.LE.AND R55, R63, R141.reuse, PT ;  /* 0x0000008d3f377233 */ /* 0x100fe20003803000 */
[-C--:B------:R-:W-:Y:S05]  /*29cb0*/  HMMA.16816.F32 R4, R44, R48.reuse, R4 ;  /* 0x000000302c04723c */ /* 0x080fea0000001804 */
[----:B------:R-:W-:Y:S02]  /*29cc0*/  LOP3.LUT R52, R52, R110, RZ, 0xc0, !PT ;  /* 0x0000006e34347212 */ /* 0x000fe400078ec0ff */
[----:B------:R-:W-:Y:S04]  /*29cd0*/  LOP3.LUT R53, R53, R114, RZ, 0xc0, !PT ;  /* 0x0000007235357212 */ /* 0x000fe800078ec0ff */
[----:B------:R-:W-:Y:S02]  /*29ce0*/  LOP3.LUT R54, R54, R111, RZ, 0xc0, !PT ;  /* 0x0000006f36367212 */ /* 0x000fe400078ec0ff */
[----:B------:R-:W-:Y:S02]  /*29cf0*/  LOP3.LUT R55, R55, R113, RZ, 0xc0, !PT ;  /* 0x0000007137377212 */ /* 0x000fe400078ec0ff */
[C---:B------:R-:W-:Y:S02]  /*29d00*/  LOP3.LUT R2, R168.reuse, 0xffff, RZ, 0xc0, !PT ;  /* 0x0000ffffa8027812 */ /* 0x040fe400078ec0ff */
[----:B------:R-:W-:Y:S02]  /*29d10*/  LOP3.LUT R0, R168, 0xff, RZ, 0xc0, !PT ;  /* 0x000000ffa8007812 */ /* 0x000fe400078ec0ff */
[----:B------:R-:W-:Y:S01]  /*29d20*/  SHF.R.U32.HI R2, RZ, 0x8, R2 ;  /* 0x00000008ff027819 */ /* 0x000fe20000011602 */
[C---:B------:R-:W-:Y:S04]  /*29d30*/  HMMA.16816.F32 R8, R52.reuse, R48, R8 ;  /* 0x000000303408723c */ /* 0x040fe80000001808 */
[----:B------:R-:W-:Y:S02]  /*29d40*/  F2FP.F16.F32.PACK_AB R64, R100, R64 ;  /* 0x000000406440723e */ /* 0x000fe400000000ff */
[----:B------:R-:W-:Y:S01]  /*29d50*/  PRMT R57, R0, 0x5410, R2 ;  /* 0x0000541000397816 */ /* 0x000fe20000000002 */
[-C--:B------:R-:W-:Y:S04]  /*29d60*/  HMMA.16816.F32 R12, R52, R50.reuse, R12 ;  /* 0x00000032340c723c */ /* 0x080fe8000000180c */
[----:B------:R-:W-:Y:S02]  /*29d70*/  SHF.R.U32.HI R2, RZ, 0x10, R161 ;  /* 0x00000010ff027819 */ /* 0x000fe400000116a1 */
[----:B------:R-:W-:Y:S01]  /*29d80*/  PRMT R63, R64, 0x7632, R63 ;  /* 0x00007632403f7816 */ /* 0x000fe2000000003f */
[C---:B------:R-:W-:Y:S01]  /*29d90*/  HMMA.16816.F32 R16, R44.reuse, R50, R16 ;  /* 0x000000322c10723c */ /* 0x040fe20000001810 */
[----:B------:R-:W4:Y:S03]  /*29da0*/  LDSM.16.MT88.4 R48, [R217+0x5000] ;  /* 0x00500000d930783b */ /* 0x000f260000004200 */
[----:B------:R-:W-:Y:S02]  /*29db0*/  SHF.R.U32.HI R37, RZ, 0x18, R161 ;  /* 0x00000018ff257819 */ /* 0x000fe400000116a1 */
[----:B------:R-:W-:Y:S01]  /*29dc0*/  LOP3.LUT R2, R2, 0xff, RZ, 0xc0, !PT ;  /* 0x000000ff02027812 */ /* 0x000fe200078ec0ff */
[-C--:B-1----:R-:W-:Y:S04]  /*29dd0*/  HMMA.16816.F32 R20, R44, R40.reuse, R20 ;  /* 0x000000282c14723c */ /* 0x082fe80000001814 */
[----:B------:R-:W-:Y:S02]  /*29de0*/  PRMT R2, R2, 0x5410, R37 ;  /* 0x0000541002027816 */ /* 0x000fe40000000025 */
[C---:B------:R-:W-:Y:S01]  /*29df0*/  LOP3.LUT R0, R161.reuse, 0xffff, RZ, 0xc0, !PT ;  /* 0x0000ffffa1007812 */ /* 0x040fe200078ec0ff */
[C---:B------:R-:W-:Y:S04]  /*29e00*/  HMMA.16816.F32 R24, R52.reuse, R40, R24 ;  /* 0x000000283418723c */ /* 0x040fe80000001818 */
[----:B------:R-:W-:Y:S02]  /*29e10*/  PRMT R67, R64, 0x5410, R63 ;  /* 0x0000541040437816 */ /* 0x000fe4000000003f */
[----:B------:R-:W-:Y:S01]  /*29e20*/  SHF.R.U32.HI R36, RZ, 0x10, R168 ;  /* 0x00000010ff247819 */ /* 0x000fe200000116a8 */
[-C--:B------:R-:W-:Y:S04]  /*29e30*/  HMMA.16816.F32 R28, R52, R42.reuse, R28 ;  /* 0x0000002a341c723c */ /* 0x080fe8000000181c */
[----:B------:R-:W-:Y:S02]  /*29e40*/  LOP3.LUT R38, R161, 0xff, RZ, 0xc0, !PT ;  /* 0x000000ffa1267812 */ /* 0x000fe400078ec0ff */
[----:B------:R-:W-:Y:S01]  /*29e50*/  SHF.R.U32.HI R0, RZ, 0x8, R0 ;  /* 0x00000008ff007819 */ /* 0x000fe20000011600 */
[----:B------:R-:W-:Y:S01]  /*29e60*/  HMMA.16816.F32 R32, R44, R42, R32 ;  /* 0x0000002a2c20723c */ /* 0x000fe20000001820 */
[----:B------:R-:W1:Y:S03]  /*29e70*/  LDSM.16.MT88.4 R40, [R218+0x5000] ;  /* 0x00500000da28783b */ /* 0x000e660000004200 */
[----:B------:R-:W-:Y:S02]  /*29e80*/  SHF.R.U32.HI R39, RZ, 0x18, R168 ;  /* 0x00000018ff277819 */ /* 0x000fe400000116a8 */
[----:B------:R-:W-:Y:S02]  /*29e90*/  LOP3.LUT R36, R36, 0xff, RZ, 0xc0, !PT ;  /* 0x000000ff24247812 */ /* 0x000fe400078ec0ff */
[----:B------:R-:W-:Y:S03]  /*29ea0*/  PRMT R56, R38, 0x5410, R0 ;  /* 0x0000541026387816 */ /* 0x000fe60000000000 */
[--C-:B------:R-:W-:Y:S02]  /*29eb0*/  HSET2.LE.AND R38, R228, R141.reuse, PT ;  /* 0x0000008de4267233 */ /* 0x100fe40003803000 */
[----:B------:R-:W-:Y:S02]  /*29ec0*/  PRMT R39, R36, 0x5410, R39 ;  /* 0x0000541024277816 */ /* 0x000fe40000000027 */
[----:B------:R-:W-:Y:S02]  /*29ed0*/  SHF.R.U32.HI R45, RZ, 0x8, R226 ;  /* 0x00000008ff2d7819 */ /* 0x000fe400000116e2 */
[----:B------:R-:W-:Y:S02]  /*29ee0*/  LOP3.LUT R44, R225, 0xff, RZ, 0xc0, !PT ;  /* 0x000000ffe12c7812 */ /* 0x000fe400078ec0ff */
[----:B------:R-:W-:Y:S02]  /*29ef0*/  LOP3.LUT R38, R38, R112, RZ, 0xc0, !PT ;  /* 0x0000007026267212 */ /* 0x000fe400078ec0ff */
[--C-:B------:R-:W-:Y:S02]  /*29f00*/  HSET2.LE.AND R52, R56, R141.reuse, PT ;  /* 0x0000008d38347233 */ /* 0x100fe40003803000 */
[--C-:B------:R-:W-:Y:S02]  /*29f10*/  HSET2.LE.AND R53, R2, R141.reuse, PT ;  /* 0x0000008d02357233 */ /* 0x100fe40003803000 */
[--C-:B------:R-:W-:Y:S02]  /*29f20*/  HSET2.LE.AND R54, R236, R141.reuse, PT ;  /* 0x0000008dec367233 */ /* 0x100fe40003803000 */
[--C-:B------:R-:W-:Y:S02]  /*29f30*/  HSET2.LE.AND R55, R234, R141.reuse, PT ;  /* 0x0000008dea377233 */ /* 0x100fe40003803000 */
[----:B------:R-:W-:Y:S02]  /*29f40*/  LOP3.LUT R52, R52, R121, RZ, 0xc0, !PT ;  /* 0x0000007934347212 */ /* 0x000fe400078ec0ff */
[----:B------:R-:W-:Y:S02]  /*29f50*/  LOP3.LUT R53, R53, R118, RZ, 0xc0, !PT ;  /* 0x0000007635357212 */ /* 0x000fe400078ec0ff */
[----:B------:R-:W-:Y:S02]  /*29f60*/  LOP3.LUT R54, R54, R117, RZ, 0xc0, !PT ;  /* 0x0000007536367212 */ /* 0x000fe400078ec0ff */
[----:B------:R-:W-:Y:S02]  /*29f70*/  LOP3.LUT R55, R55, R116, RZ, 0xc0, !PT ;  /* 0x0000007437377212 */ /* 0x000fe400078ec0ff */
[----:B------:R-:W-:Y:S02]  /*29f80*/  LOP3.LUT R46, R146, 0xff, RZ, 0xc0, !PT ;  /* 0x000000ff922e7812 */ /* 0x000fe400078ec0ff */
[----:B------:R-:W-:Y:S02]  /*29f90*/  SHF.R.U32.HI R0, RZ, 0x8, R65 ;  /* 0x00000008ff007819 */ /* 0x000fe40000011641 */
[----:B------:R-:W-:Y:S02]  /*29fa0*/  SHF.R.U32.HI R2, RZ, 0x8, R237 ;  /* 0x00000008ff027819 */ /* 0x000fe400000116ed */
[----:B------:R-:W-:Y:S02]  /*29fb0*/  LOP3.LUT R0, R0, 0xffff, RZ, 0xc0, !PT ;  /* 0x0000ffff00007812 */ /* 0x000fe400078ec0ff */
[----:B------:R-:W-:Y:S02]  /*29fc0*/  PRMT R68, R241, 0x5410, R2 ;  /* 0x00005410f1447816 */ /* 0x000fe40000000002 */
[C---:B------:R-:W-:Y:S02]  /*29fd0*/  LOP3.LUT R2, R174.reuse, 0xffff, RZ, 0xc0, !PT ;  /* 0x0000ffffae027812 */ /* 0x040fe400078ec0ff */
[----:B------:R-:W-:Y:S01]  /*29fe0*/  LOP3.LUT R47, R174, 0xff, RZ, 0xc0, !PT ;  /* 0x000000ffae2f7812 */ /* 0x000fe200078ec0ff */
[----:B---3--:R-:W-:Y:S01]  /*29ff0*/  MUFU.EX2 R177, R177 ;  /* 0x000000b100b17308 */ /* 0x008fe20000000800 */
[----:B----4-:R-:W-:Y:S02]  /*2a000*/  @!P4 HADD2 R101, -R64.H0_H0, -RZ.H0_H0 ;  /* 0xa00000ff4065c230 */ /* 0x010fe40000000900 */
[----:B------:R-:W-:Y:S03]  /*2a010*/  @!P6 HADD2 R98, -R63.H0_H0, -RZ.H0_H0 ;  /* 0xa00000ff3f62e230 */ /* 0x000fe60000000900 */
[----:B------:R-:W-:Y:S01]  /*2a020*/  PRMT R37, R101, 0x7610, R37 ;  /* 0x0000761065257816 */ /* 0x000fe20000000025 */
[----:B------:R-:W-:Y:S03]  /*2a030*/  @!P4 STL.S16 [R1+0x110], R101 ;  /* 0x000110650100c387 */ /* 0x000fe60000100600 */
[----:B------:R-:W-:Y:S01]  /*2a040*/  @!P4 PRMT R64, R37, 0x5410, RZ ;  /* 0x000054102540c816 */ /* 0x000fe200000000ff */
[----:B------:R3:W-:Y:S01]  /*2a050*/  @!P6 STL.S16 [R1+0x10c], R98 ;  /* 0x00010c620100e387 */ /* 0x0007e20000100600 */
[----:B------:R-:W-:Y:S01]  /*2a060*/  ISETP.LE.U32.AND P4, PT, R92, UR23, PT ;  /* 0x000000175c007c0c */ /* 0x000fe2000bf83070 */
[----:B------:R-:W-:Y:S01]  /*2a070*/  FADD.FTZ R92, R62, R230 ;  /* 0x000000e63e5c7221 */ /* 0x000fe20000010000 */
[----:B------:R-:W-:Y:S01]  /*2a080*/  F2FP.F16.F32.PACK_AB R62, R99, R62 ;  /* 0x0000003e633e723e */ /* 0x000fe200000000ff */
[----:B------:R4:W5:Y:S01]  /*2a090*/  LDL.LU R230, [R1+0x36c] ;  /* 0x00036c0001e67983 */ /* 0x0009620000300800 */
[--C-:B------:R-:W-:Y:S02]  /*2a0a0*/  HSET2.LE.AND R37, R39, R141.reuse, PT ;  /* 0x0000008d27257233 */ /* 0x100fe40003803000 */
[--C-:B------:R-:W-:Y:S01]  /*2a0b0*/  HSET2.LE.AND R39, R227, R141.reuse, PT ;  /* 0x0000008de3277233 */ /* 0x100fe20003803000 */
[----:B------:R4:W5:Y:S01]  /*2a0c0*/  LDL.LU R228, [R1+0x368] ;  /* 0x0003680001e47983 */ /* 0x0009620000300800 */
[----:B------:R-:W-:Y:S02]  /*2a0d0*/  PRMT R36, R98, 0x7610, R36 ;  /* 0x0000761062247816 */ /* 0x000fe40000000024 */
[----:B------:R-:W-:Y:S01]  /*2a0e0*/  PRMT R61, R62, 0x7632, R61 ;  /* 0x000076323e3d7816 */ /* 0x000fe2000000003d */
[----:B------:R-:W-:Y:S01]  /*2a0f0*/  STG.E.U16 desc[UR32][R186.64+0xde], R64 ;  /* 0x0000de40ba007986 */ /* 0x000fe2000c101520 */
[----:B------:R-:W-:Y:S02]  /*2a100*/  @!P6 PRMT R63, R36, 0x5410, RZ ;  /* 0x00005410243fe816 */ /* 0x000fe400000000ff */
[--C-:B------:R-:W-:Y:S02]  /*2a110*/  HSET2.LE.AND R36, R57, R141.reuse, PT ;  /* 0x0000008d39247233 */ /* 0x100fe40003803000 */
[----:B------:R-:W-:Y:S01]  /*2a120*/  PRMT R66, R62, 0x5410, R61 ;  /* 0x000054103e427816 */ /* 0x000fe2000000003d */
[----:B------:R-:W-:Y:S01]  /*2a130*/  STG.E.U16 desc[UR32][R186.64+0xe0], R63 ;  /* 0x0000e03fba007986 */ /* 0x000fe2000c101520 */
[----:B------:R-:W-:Y:S02]  /*2a140*/  LOP3.LUT R37, R37, R119, RZ, 0xc0, !PT ;  /* 0x0000007725257212 */ /* 0x000fe400078ec0ff */
[----:B------:R-:W-:Y:S02]  /*2a150*/  LOP3.LUT R36, R36, R120, RZ, 0xc0, !PT ;  /* 0x0000007824247212 */ /* 0x000fe400078ec0ff */
[----:B------:R-:W-:Y:S02]  /*2a160*/  LOP3.LUT R39, R39, R115, RZ, 0xc0, !PT ;  /* 0x0000007327277212 */ /* 0x000fe400078ec0ff */
[----:B------:R-:W-:Y:S02]  /*2a170*/  ISETP.LE.U32.AND P6, PT, R0, UR23, PT ;  /* 0x0000001700007c0c */ /* 0x000fe4000bfc3070 */
[----:B------:R-:W-:Y:S03]  /*2a180*/  LOP3.LUT R0, R238, 0xff, RZ, 0xc0, !PT ;  /* 0x000000ffee007812 */ /* 0x000fe600078ec0ff */
[-C--:B------:R-:W-:Y:S05]  /*2a190*/  HMMA.16816.F32 R4, R36, R48.reuse, R4 ;  /* 0x000000302404723c */ /* 0x080fea0000001804 */
[----:B------:R-:W-:Y:S01]  /*2a1a0*/  PRMT R65, R0, 0x5410, R240 ;  /* 0x0000541000417816 */ /* 0x000fe200000000f0 */
[C---:B------:R-:W-:Y:S01]  /*2a1b0*/  HMMA.16816.F32 R8, R52.reuse, R48, R8 ;  /* 0x000000303408723c */ /* 0x040fe20000001808 */
[----:B--2---:R-:W-:Y:S04]  /*2a1c0*/  MUFU.EX2 R178, R178 ;  /* 0x000000b200b27308 */ /* 0x004fe80000000800 */
[----:B------:R-:W-:Y:S01]  /*2a1d0*/  LOP3.LUT R0, R167, 0xffff, RZ, 0xc0, !PT ;  /* 0x0000ffffa7007812 */ /* 0x000fe200078ec0ff */
[----:B------:R-:W-:Y:S01]  /*2a1e0*/  @!P5 HADD2 R58, -R62.H0_H0, -RZ.H0_H0 ;  /* 0xa00000ff3e3ad230 */ /* 0x000fe20000000900 */
[----:B------:R-:W-:Y:S01]  /*2a1f0*/  SHF.R.U32.HI R48, RZ, 0x10, R167 ;  /* 0x00000010ff307819 */ /* 0x000fe200000116a7 */
[-C--:B------:R-:W-:Y:S03]  /*2a200*/  HMMA.16816.F32 R12, R52, R50.reuse, R12 ;  /* 0x00000032340c723c */ /* 0x080fe6000000180c */
[----:B---3--:R2:W3:Y:S01]  /*2a210*/  MUFU.EX2 R98, R222 ;  /* 0x000000de00627308 */ /* 0x0084e20000000800 */
[----:B------:R-:W-:Y:S01]  /*2a220*/  PRMT R57, R58, 0x7610, R57 ;  /* 0x000076103a397816 */ /* 0x000fe20000000039 */
[----:B------:R4:W-:Y:S01]  /*2a230*/  @!P5 STL.S16 [R1+0x108], R58 ;  /* 0x0001083a0100d387 */ /* 0x0009e20000100600 */
[----:B------:R-:W-:Y:S01]  /*2a240*/  SHF.R.U32.HI R0, RZ, 0x8, R0 ;  /* 0x00000008ff007819 */ /* 0x000fe20000011600 */
[C---:B------:R-:W-:Y:S02]  /*2a250*/  HMMA.16816.F32 R16, R36.reuse, R50, R16 ;  /* 0x000000322410723c */ /* 0x040fe40000001810 */
[----:B------:R2:W5:Y:S02]  /*2a260*/  LDL.LU R227, [R1+0x364] ;  /* 0x0003640001e37983 */ /* 0x0005640000300800 */
[----:B------:R-:W-:Y:S02]  /*2a270*/  @!P5 PRMT R62, R57, 0x5410, RZ ;  /* 0x00005410393ed816 */ /* 0x000fe400000000ff */
[----:B------:R2:W5:Y:S01]  /*2a280*/  LDL.LU R226, [R1+0x360] ;  /* 0x0003600001e27983 */ /* 0x0005620000300800 */
[----:B------:R-:W-:Y:S01]  /*2a290*/  PRMT R57, R224, 0x5410, R45 ;  /* 0x00005410e0397816 */ /* 0x000fe2000000002d */
[-C--:B-1----:R-:W-:Y:S02]  /*2a2a0*/  HMMA.16816.F32 R20, R36, R40.reuse, R20 ;  /* 0x000000282414723c */ /* 0x082fe40000001814 */
[----:B------:R1:W5:Y:S01]  /*2a2b0*/  LDL.LU R225, [R1+0x35c] ;  /* 0x00035c0001e17983 */ /* 0x0003620000300800 */
[----:B------:R-:W-:Y:S02]  /*2a2c0*/  ISETP.LE.U32.AND P5, PT, R46, UR23, PT ;  /* 0x000000172e007c0c */ /* 0x000fe4000bfa3070 */
[----:B------:R-:W-:Y:S01]  /*2a2d0*/  SHF.R.U32.HI R46, RZ, 0x18, R174 ;  /* 0x00000018ff2e7819 */ /* 0x000fe200000116ae */
[----:B------:R1:W3:Y:S01]  /*2a2e0*/  LDL.S16 R102, [R1+0x100] ;  /* 0x0001000001667983 */ /* 0x0002e20000100600 */
[----:B------:R-:W-:Y:S01]  /*2a2f0*/  SHF.R.U32.HI R45, RZ, 0x8, R2 ;  /* 0x00000008ff2d7819 */ /* 0x000fe20000011602 */
[C---:B------:R-:W-:Y:S02]  /*2a300*/  HMMA.16816.F32 R24, R52.reuse, R40, R24 ;  /* 0x000000283418723c */ /* 0x040fe40000001818 */
[----:B------:R1:W5:Y:S02]  /*2a310*/  LDL.LU R224, [R1+0x358] ;  /* 0x0003580001e07983 */ /* 0x0003640000300800 */
[----:B------:R-:W-:Y:S02]  /*2a320*/  LOP3.LUT R2, R167, 0xff, RZ, 0xc0, !PT ;  /* 0x000000ffa7027812 */ /* 0x000fe400078ec0ff */
[----:B------:R-:W-:Y:S01]  /*2a330*/  PRMT R47, R47, 0x5410, R45 ;  /* 0x000054102f2f7816 */ /* 0x000fe2000000002d */
[----:B------:R-:W-:Y:S01]  /*2a340*/  STG.E.U16 desc[UR32][R184.64+0xe0], R62 ;  /* 0x0000e03eb8007986 */ /* 0x000fe2000c101520 */
[----:B----4-:R-:W-:Y:S01]  /*2a350*/  PRMT R58, R44, 0x5410, R223 ;  /* 0x000054102c3a7816 */ /* 0x010fe200000000df */
[-C--:B------:R-:W-:Y:S02]  /*2a360*/  HMMA.16816.F32 R28, R52, R42.reuse, R28 ;  /* 0x0000002a341c723c */ /* 0x080fe4000000181c */
[----:B------:R1:W5:Y:S01]  /*2a370*/  LDL.LU R223, [R1+0x354] ;  /* 0x0003540001df7983 */ /* 0x0003620000300800 */
[----:B------:R-:W-:Y:S02]  /*2a380*/  SHF.R.U32.HI R44, RZ, 0x10, R174 ;  /* 0x00000010ff2c7819 */ /* 0x000fe400000116ae */
[----:B------:R-:W-:Y:S01]  /*2a390*/  SHF.R.U32.HI R45, RZ, 0x18, R167 ;  /* 0x00000018ff2d7819 */ /* 0x000fe200000116a7 */
[----:B--2---:R1:W5:Y:S01]  /*2a3a0*/  LDL.LU R222, [R1+0x350] ;  /* 0x0003500001de7983 */ /* 0x0043620000300800 */
[----:B------:R-:W-:Y:S01]  /*2a3b0*/  LOP3.LUT R44, R44, 0xff, RZ, 0xc0, !PT ;  /* 0x000000ff2c2c7812 */ /* 0x000fe200078ec0ff */
[----:B------:R-:W-:Y:S02]  /*2a3c0*/  HMMA.16816.F32 R32, R36, R42, R32 ;  /* 0x0000002a2420723c */ /* 0x000fe40000001820 */
[----:B------:R1:W2:Y:S02]  /*2a3d0*/  LDL.S16 R101, [R1+0xfc] ;  /* 0x0000fc0001657983 */ /* 0x0002a40000100600 */
[----:B------:R-:W-:Y:S02]  /*2a3e0*/  PRMT R46, R44, 0x5410, R46 ;  /* 0x000054102c2e7816 */ /* 0x000fe4000000002e */
[----:B------:R-:W-:Y:S01]  /*2a3f0*/  LOP3.LUT R44, R48, 0xff, RZ, 0xc0, !PT ;  /* 0x000000ff302c7812 */ /* 0x000fe200078ec0ff */
[----:B------:R-:W-:Y:S01]  /*2a400*/  LDSM.16.MT88.4 R40, [R218+0x5400] ;  /* 0x00540000da28783b */ /* 0x000fe20000004200 */
[----:B------:R-:W-:Y:S03]  /*2a410*/  PRMT R56, R2, 0x5410, R0 ;  /* 0x0000541002387816 */ /* 0x000fe60000000000 */
[----:B------:R-:W-:Y:S01]  /*2a420*/  PRMT R2, R44, 0x5410, R45 ;  /* 0x000054102c027816 */ /* 0x000fe2000000002d */
[----:B------:R-:W4:Y:S01]  /*2a430*/  LDSM.16.MT88.4 R48, [R217+0x5400] ;  /* 0x00540000d930783b */ /* 0x000f220000004200 */
[--C-:B------:R-:W-:Y:S02]  /*2a440*/  HSET2.LE.AND R45, R46, R141.reuse, PT ;  /* 0x0000008d2e2d7233 */ /* 0x100fe40003803000 */
[--C-:B------:R-:W-:Y:S02]  /*2a450*/  HSET2.LE.AND R46, R57, R141.reuse, PT ;  /* 0x0000008d392e7233 */ /* 0x100fe40003803000 */
[--C-:B------:R-:W-:Y:S02]  /*2a460*/  HSET2.LE.AND R38, R68, R141.reuse, PT ;  /* 0x0000008d44267233 */ /* 0x100fe40003803000 */
[----:B------:R-:W-:Y:S02]  /*2a470*/  LOP3.LUT R45, R45, R123, RZ, 0xc0, !PT ;  /* 0x0000007b2d2d7212 */ /* 0x000fe400078ec0ff */
[----:B------:R-:W-:Y:S02]  /*2a480*/  LOP3.LUT R46, R46, R122, RZ, 0xc0, !PT ;  /* 0x0000007a2e2e7212 */ /* 0x000fe400078ec0ff */
        /* <DEDUP_REMOVED lines=8> */
[----:B---3--:R-:W-:Y:S02]  /*2a510*/  F2FP.F16.F32.PACK_AB R60, R178, R98 ;  /* 0x00000062b23c723e */ /* 0x008fe400000000ff */
[----:B------:R-:W-:Y:S02]  /*2a520*/  SHF.R.U32.HI R0, RZ, 0x8, R0 ;  /* 0x00000008ff007819 */ /* 0x000fe40000011600 */
[----:B------:R-:W-:Y:S02]  /*2a530*/  PRMT R59, R60, 0x7632, R59 ;  /* 0x000076323c3b7816 */ /* 0x000fe4000000003b */
[----:B------:R-:W-:Y:S02]  /*2a540*/  LOP3.LUT R0, R0, 0xffff, RZ, 0xc0, !PT ;  /* 0x0000ffff00007812 */ /* 0x000fe400078ec0ff */
[----:B------:R-:W-:Y:S02]  /*2a550*/  PRMT R65, R60, 0x5410, R59 ;  /* 0x000054103c417816 */ /* 0x000fe4000000003b */
[C---:B------:R-:W-:Y:S02]  /*2a560*/  LOP3.LUT R2, R199.reuse, 0xffff, RZ, 0xc0, !PT ;  /* 0x0000ffffc7027812 */ /* 0x040fe400078ec0ff */
[----:B------:R-:W-:Y:S02]  /*2a570*/  LOP3.LUT R54, R164, 0xff, RZ, 0xc0, !PT ;  /* 0x000000ffa4367812 */ /* 0x000fe400078ec0ff */
[----:B------:R-:W-:Y:S02]  /*2a580*/  SHF.R.U32.HI R53, RZ, 0x18, R164 ;  /* 0x00000018ff357819 */ /* 0x000fe400000116a4 */
[----:B------:R-:W-:Y:S02]  /*2a590*/  LOP3.LUT R52, R199, 0xff, RZ, 0xc0, !PT ;  /* 0x000000ffc7347812 */ /* 0x000fe400078ec0ff */
[----:B------:R-:W-:Y:S02]  /*2a5a0*/  SHF.R.U32.HI R55, RZ, 0x18, R199 ;  /* 0x00000018ff377819 */ /* 0x000fe400000116c7 */
[----:B------:R-:W-:Y:S01]  /*2a5b0*/  LOP3.LUT R57, R146, 0xffff, RZ, 0xc0, !PT ;  /* 0x0000ffff92397812 */ /* 0x000fe200078ec0ff */
[----:B------:R-:W-:Y:S05]  /*2a5c0*/  @!P3 HADD2 R102, -R61.H0_H0, -RZ.H0_H0 ;  /* 0xa00000ff3d66b230 */ /* 0x000fea0000000900 */
[----:B------:R-:W-:Y:S01]  /*2a5d0*/  PRMT R44, R102, 0x7610, R44 ;  /* 0x00007610662c7816 */ /* 0x000fe2000000002c */
[----:B------:R-:W-:Y:S03]  /*2a5e0*/  @!P3 STL.S16 [R1+0x100], R102 ;  /* 0x000100660100b387 */ /* 0x000fe60000100600 */
[----:B------:R-:W-:Y:S02]  /*2a5f0*/  @!P3 PRMT R61, R44, 0x5410, RZ ;  /* 0x000054102c3db816 */ /* 0x000fe400000000ff */
[--C-:B------:R-:W-:Y:S02]  /*2a600*/  HSET2.LE.AND R44, R47, R141.reuse, PT ;  /* 0x0000008d2f2c7233 */ /* 0x100fe40003803000 */
[--C-:B------:R-:W-:Y:S01]  /*2a610*/  HSET2.LE.AND R47, R58, R141.reuse, PT ;  /* 0x0000008d3a2f7233 */ /* 0x100fe20003803000 */
[----:B------:R-:W-:Y:S01]  /*2a620*/  STG.E.U16 desc[UR32][R184.64+0xe2], R61 ;  /* 0x0000e23db8007986 */ /* 0x000fe2000c101520 */
[--C-:B------:R-:W-:Y:S02]  /*2a630*/  SHF.R.U32.HI R58, RZ, 0x10, R146.reuse ;  /* 0x00000010ff3a7819 */ /* 0x100fe40000011692 */
[----:B------:R-:W-:Y:S02]  /*2a640*/  LOP3.LUT R44, R44, R124, RZ, 0xc0, !PT ;  /* 0x0000007c2c2c7212 */ /* 0x000fe400078ec0ff */
[----:B------:R-:W-:Y:S02]  /*2a650*/  LOP3.LUT R47, R47, R3, RZ, 0xc0, !PT ;  /* 0x000000032f2f7212 */ /* 0x000fe400078ec0ff */
[----:B------:R-:W-:Y:S01]  /*2a660*/  ISETP.LE.U32.AND P3, PT, R0, UR23, PT ;  /* 0x0000001700007c0c */ /* 0x000fe2000bf63070 */
[----:B--2---:R-:W-:Y:S01]  /*2a670*/  @!P1 HADD2 R101, -R60.H0_H0, -RZ.H0_H0 ;  /* 0xa00000ff3c659230 */ /* 0x004fe20000000900 */
[----:B------:R-:W-:Y:S02]  /*2a680*/  SHF.R.U32.HI R0, RZ, 0x10, R146 ;  /* 0x00000010ff007819 */ /* 0x000fe40000011692 */
[----:B------:R-:W-:Y:S01]  /*2a690*/  SHF.R.U32.HI R3, RZ, 0x10, R164 ;  /* 0x00000010ff037819 */ /* 0x000fe200000116a4 */
[-C--:B----4-:R-:W-:Y:S01]  /*2a6a0*/  HMMA.16816.F32 R4, R44, R48.reuse, R4 ;  /* 0x000000302c04723c */ /* 0x090fe20000001804 */
[----:B------:R2:W-:Y:S04]  /*2a6b0*/  @!P1 STL.S16 [R1+0xfc], R101 ;  /* 0x0000fc6501009387 */ /* 0x0005e80000100600 */
[----:B------:R-:W-:Y:S01]  /*2a6c0*/  PRMT R69, R101, 0x7610, R69 ;  /* 0x0000761065457816 */ /* 0x000fe20000000045 */
[C---:B------:R-:W-:Y:S05]  /*2a6d0*/  HMMA.16816.F32 R8, R36.reuse, R48, R8 ;  /* 0x000000302408723c */ /* 0x040fea0000001808 */
[----:B------:R-:W-:Y:S01]  /*2a6e0*/  LOP3.LUT R0, R0, 0xff, RZ, 0xc0, !PT ;  /* 0x000000ff00007812 */ /* 0x000fe200078ec0ff */
[-C--:B------:R-:W-:Y:S05]  /*2a6f0*/  HMMA.16816.F32 R12, R36, R50.reuse, R12 ;  /* 0x00000032240c723c */ /* 0x080fea000000180c */
[----:B------:R-:W-:Y:S01]  /*2a700*/  @!P1 PRMT R60, R69, 0x5410, RZ ;  /* 0x00005410453c9816 */ /* 0x000fe200000000ff */
[C---:B------:R-:W-:Y:S04]  /*2a710*/  HMMA.16816.F32 R16, R44.reuse, R50, R16 ;  /* 0x000000322c10723c */ /* 0x040fe80000001810 */
[----:B------:R-:W-:Y:S01]  /*2a720*/  ISETP.LE.U32.AND P1, PT, R0, UR23, PT ;  /* 0x0000001700007c0c */ /* 0x000fe2000bf23070 */
[----:B------:R-:W-:Y:S01]  /*2a730*/  STG.E.U16 desc[UR32][R180.64+0xf0], R60 ;  /* 0x0000f03cb4007986 */ /* 0x000fe2000c101520 */
[----:B------:R-:W-:Y:S01]  /*2a740*/  LOP3.LUT R0, R164, 0xffff, RZ, 0xc0, !PT ;  /* 0x0000ffffa4007812 */ /* 0x000fe200078ec0ff */
[-C--:B------:R-:W-:Y:S02]  /*2a750*/  HMMA.16816.F32 R20, R44, R40.reuse, R20 ;  /* 0x000000282c14723c */ /* 0x080fe40000001814 */
[----:B------:R-:W-:Y:S02]  /*2a760*/  LDSM.16.MT88.4 R164, [R217+0x5c00] ;  /* 0x005c0000d9a4783b */ /* 0x000fe40000004200 */
[--C-:B------:R-:W-:Y:S02]  /*2a770*/  HSET2.LE.AND R51, R97, R141.reuse, PT ;  /* 0x0000008d61337233 */ /* 0x100fe40003803000 */
[----:B------:R-:W-:Y:S01]  /*2a780*/  SHF.R.U32.HI R49, RZ, 0x8, R2 ;  /* 0x00000008ff317819 */ /* 0x000fe20000011602 */
[C---:B------:R-:W-:Y:S04]  /*2a790*/  HMMA.16816.F32 R24, R36.reuse, R40, R24 ;  /* 0x000000282418723c */ /* 0x040fe80000001818 */
[----:B------:R-:W-:Y:S02]  /*2a7a0*/  SHF.R.U32.HI R2, RZ, 0x8, R0 ;  /* 0x00000008ff027819 */ /* 0x000fe40000011600 */
[----:B------:R-:W-:Y:S01]  /*2a7b0*/  SHF.R.U32.HI R0, RZ, 0x8, R94 ;  /* 0x00000008ff007819 */ /* 0x000fe2000001165e */
[-C--:B------:R-:W-:Y:S04]  /*2a7c0*/  HMMA.16816.F32 R28, R36, R42.reuse, R28 ;  /* 0x0000002a241c723c */ /* 0x080fe8000000181c */
[----:B------:R-:W-:Y:S02]  /*2a7d0*/  LOP3.LUT R3, R3, 0xff, RZ, 0xc0, !PT ;  /* 0x000000ff03037812 */ /* 0x000fe400078ec0ff */
[----:B------:R-:W-:Y:S01]  /*2a7e0*/  PRMT R154, R154, 0x5410, R0 ;  /* 0x000054109a9a7816 */ /* 0x000fe20000000000 */
[----:B------:R-:W-:Y:S01]  /*2a7f0*/  HMMA.16816.F32 R32, R44, R42, R32 ;  /* 0x0000002a2c20723c */ /* 0x000fe20000001820 */
[----:B------:R-:W-:Y:S03]  /*2a800*/  LDSM.16.MT88.4 R40, [R218+0x5800] ;  /* 0x00580000da28783b */ /* 0x000fe60000004200 */
[----:B------:R-:W-:Y:S02]  /*2a810*/  PRMT R69, R54, 0x5410, R2 ;  /* 0x0000541036457816 */ /* 0x000fe40000000002 */
[----:B------:R-:W-:Y:S02]  /*2a820*/  LOP3.LUT R0, R58, 0xff, RZ, 0xc0, !PT ;  /* 0x000000ff3a007812 */ /* 0x000fe400078ec0ff */
[----:B------:R-:W-:Y:S03]  /*2a830*/  PRMT R68, R3, 0x5410, R53 ;  /* 0x0000541003447816 */ /* 0x000fe60000000035 */
[----:B------:R-:W-:Y:S02]  /*2a840*/  PRMT R58, R0, 0x5410, R70 ;  /* 0x00005410003a7816 */ /* 0x000fe40000000046 */
[----:B------:R-:W-:Y:S01]  /*2a850*/  LOP3.LUT R3, R96, 0xff, RZ, 0xc0, !PT ;  /* 0x000000ff60037812 */ /* 0x000fe200078ec0ff */
[----:B------:R3:W4:Y:S01]  /*2a860*/  MUFU.EX2 R70, R221 ;  /* 0x000000dd00467308 */ /* 0x0007220000000800 */
[--C-:B------:R-:W-:Y:S02]  /*2a870*/  HSET2.LE.AND R39, R93, R141.reuse, PT ;  /* 0x0000008d5d277233 */ /* 0x100fe40003803000 */
[----:B------:R-:W-:Y:S02]  /*2a880*/  SHF.R.U32.HI R48, RZ, 0x10, R199 ;  /* 0x00000010ff307819 */ /* 0x000fe400000116c7 */
[----:B------:R-:W-:Y:S02]  /*2a890*/  LOP3.LUT R0, R91, 0xffff, RZ, 0xc0, !PT ;  /* 0x0000ffff5b007812 */ /* 0x000fe400078ec0ff */
[----:B------:R-:W-:Y:S02]  /*2a8a0*/  LOP3.LUT R48, R48, 0xff, RZ, 0xc0, !PT ;  /* 0x000000ff30307812 */ /* 0x000fe400078ec0ff */
[----:B------:R-:W-:Y:S02]  /*2a8b0*/  PRMT R56, R52, 0x5410, R49 ;  /* 0x0000541034387816 */ /* 0x000fe40000000031 */
[----:B------:R-:W-:Y:S02]  /*2a8c0*/  PRMT R49, R48, 0x5410, R55 ;  /* 0x0000541030317816 */ /* 0x000fe40000000037 */
[----:B------:R-:W-:Y:S01]  /*2a8d0*/  PRMT R155, R3, 0x5410, R155 ;  /* 0x00005410039b7816 */ /* 0x000fe2000000009b */
[----:B------:R-:W1:Y:S01]  /*2a8e0*/  LDSM.16.MT88.4 R52, [R217+0x5800] ;  /* 0x00580000d934783b */ /* 0x000e620000004200 */
[--C-:B------:R-:W-:Y:S02]  /*2a8f0*/  HSET2.LE.AND R48, R56, R141.reuse, PT ;  /* 0x0000008d38307233 */ /* 0x100fe40003803000 */
[----:B------:R-:W-:Y:S01]  /*2a900*/  SHF.R.U32.HI R2, RZ, 0x8, R57 ;  /* 0x00000008ff027819 */ /* 0x000fe20000011639 */
[----:B---3--:R3:W5:Y:S01]  /*2a910*/  LDL.LU R221, [R1+0x34c] ;  /* 0x00034c0001dd7983 */ /* 0x0087620000300800 */
[----:B------:R-:W-:Y:S02]  /*2a920*/  LOP3.LUT R56, R91, 0xff, RZ, 0xc0, !PT ;  /* 0x000000ff5b387812 */ /* 0x000fe400078ec0ff */
[--C-:B------:R-:W-:Y:S02]  /*2a930*/  SHF.R.U32.HI R3, RZ, 0x10, R91.reuse ;  /* 0x00000010ff037819 */ /* 0x100fe4000001165b */
[----:B------:R-:W-:Y:S02]  /*2a940*/  SHF.R.U32.HI R47, RZ, 0x18, R91 ;  /* 0x00000018ff2f7819 */ /* 0x000fe4000001165b */
[----:B------:R-:W-:Y:S02]  /*2a950*/  PRMT R57, R71, 0x5410, R2 ;  /* 0x0000541047397816 */ /* 0x000fe40000000002 */
[C---:B------:R-:W-:Y:S02]  /*2a960*/  LOP3.LUT R2, R198.reuse, 0xffff, RZ, 0xc0, !PT ;  /* 0x0000ffffc6027812 */ /* 0x040fe400078ec0ff */
[--C-:B------:R-:W-:Y:S02]  /*2a970*/  SHF.R.U32.HI R44, RZ, 0x10, R198.reuse ;  /* 0x00000010ff2c7819 */ /* 0x100fe400000116c6 */
[----:B------:R-:W-:Y:S02]  /*2a980*/  LOP3.LUT R45, R198, 0xff, RZ, 0xc0, !PT ;  /* 0x000000ffc62d7812 */ /* 0x000fe400078ec0ff */
[----:B------:R-:W-:Y:S02]  /*2a990*/  SHF.R.U32.HI R46, RZ, 0x18, R198 ;  /* 0x00000018ff2e7819 */ /* 0x000fe400000116c6 */
[----:B------:R-:W-:Y:S02]  /*2a9a0*/  SHF.R.U32.HI R2, RZ, 0x8, R2 ;  /* 0x00000008ff027819 */ /* 0x000fe40000011602 */
[----:B------:R-:W-:Y:S02]  /*2a9b0*/  LOP3.LUT R44, R44, 0xff, RZ, 0xc0, !PT ;  /* 0x000000ff2c2c7812 */ /* 0x000fe400078ec0ff */
[----:B------:R-:W-:Y:S02]  /*2a9c0*/  PRMT R2, R45, 0x5410, R2 ;  /* 0x000054102d027816 */ /* 0x000fe40000000002 */
[----:B------:R-:W-:Y:S02]  /*2a9d0*/  PRMT R44, R44, 0x5410, R46 ;  /* 0x000054102c2c7816 */ /* 0x000fe4000000002e */
[----:B------:R-:W-:Y:S02]  /*2a9e0*/  LOP3.LUT R3, R3, 0xff, RZ, 0xc0, !PT ;  /* 0x000000ff03037812 */ /* 0x000fe400078ec0ff */
[--C-:B------:R-:W-:Y:S02]  /*2a9f0*/  HSET2.LE.AND R36, R69, R141.reuse, PT ;  /* 0x0000008d45247233 */ /* 0x100fe40003803000 */
[--C-:B------:R-:W-:Y:S01]  /*2aa00*/  HSET2.LE.AND R153, R44, R141.reuse, PT ;  /* 0x0000008d2c997233 */ /* 0x100fe20003803000 */
[----:B------:R2:W3:Y:S01]  /*2aa10*/  MUFU.EX2 R69, R220 ;  /* 0x000000dc00457308 */ /* 0x0004e20000000800 */
[----:B------:R-:W-:Y:S02]  /*2aa20*/  PRMT R3, R3, 0x5410, R47 ;  /* 0x0000541003037816 */ /* 0x000fe4000000002f */
[--C-:B------:R-:W-:Y:S01]  /*2aa30*/  HSET2.LE.AND R37, R68, R141.reuse, PT ;  /* 0x0000008d44257233 */ /* 0x100fe20003803000 */
[----:B------:R-:W3:Y:S01]  /*2aa40*/  LDSM.16.MT88.4 R44, [R218+0x5c00] ;  /* 0x005c0000da2c783b */ /* 0x000ee20000004200 */
[--C-:B------:R-:W-:Y:S02]  /*2aa50*/  HSET2.LE.AND R49, R49, R141.reuse, PT ;  /* 0x0000008d31317233 */ /* 0x100fe40003803000 */
[--C-:B------:R-:W-:Y:S03]  /*2aa60*/  HSET2.LE.AND R50, R143, R141.reuse, PT ;  /* 0x0000008d8f327233 */ /* 0x100fe60003803000 */
[----:B------:R4:W3:Y:S01]  /*2aa70*/  MUFU.EX2 R68, R219 ;  /* 0x000000db00447308 */ /* 0x0008e20000000800 */
[----:B------:R-:W-:Y:S02]  /*2aa80*/  SHF.R.U32.HI R146, RZ, 0x18, R146 ;  /* 0x00000018ff927819 */ /* 0x000fe40000011692 */
[----:B------:R-:W-:Y:S02]  /*2aa90*/  LOP3.LUT R36, R36, R139, RZ, 0xc0, !PT ;  /* 0x0000008b24247212 */ /* 0x000fe400078ec0ff */
[--C-:B------:R-:W-:Y:S02]  /*2aaa0*/  HSET2.LE.AND R152, R2, R141.reuse, PT ;  /* 0x0000008d02987233 */ /* 0x100fe40003803000 */
[----:B------:R-:W-:Y:S01]  /*2aab0*/  LOP3.LUT R48, R48, R131, RZ, 0xc0, !PT ;  /* 0x0000008330307212 */ /* 0x000fe200078ec0ff */
[----:B--2---:R2:W5:Y:S02]  /*2aac0*/  LDL.LU R220, [R1+0x348] ;  /* 0x0003480001dc7983 */ /* 0x0045640000300800 */
[----:B------:R-:W-:Y:S02]  /*2aad0*/  LOP3.LUT R152, R152, R142, RZ, 0xc0, !PT ;  /* 0x0000008e98987212 */ /* 0x000fe400078ec0ff */
[----:B------:R-:W-:Y:S01]  /*2aae0*/  LOP3.LUT R49, R49, R137, RZ, 0xc0, !PT ;  /* 0x0000008931317212 */ /* 0x000fe200078ec0ff */
[----:B------:R-:W-:Y:S01]  /*2aaf0*/  IMAD.MOV.U32 R137, RZ, RZ, R135 ;  /* 0x000000ffff897224 */ /* 0x000fe200078e0087 */
[----:B------:R-:W-:Y:S02]  /*2ab00*/  LOP3.LUT R50, R50, R138, RZ, 0xc0, !PT ;  /* 0x0000008a32327212 */ /* 0x000fe400078ec0ff */
[----:B------:R-:W-:Y:S01]  /*2ab10*/  LOP3.LUT R51, R51, R132, RZ, 0xc0, !PT ;  /* 0x0000008433337212 */ /* 0x000fe200078ec0ff */
[----:B----4-:R2:W5:Y:S01]  /*2ab20*/  LDL.LU R219, [R1+0x344] ;  /* 0x0003440001db7983 */ /* 0x0105620000300800 */
[--C-:B------:R-:W-:Y:S01]  /*2ab30*/  HSET2.LE.AND R38, R208, R141.reuse, PT ;  /* 0x0000008dd0267233 */ /* 0x100fe20003803000 */
[----:B------:R-:W-:Y:S01]  /*2ab40*/  IMAD.MOV.U32 R132, RZ, RZ, R136 ;  /* 0x000000ffff847224 */ /* 0x000fe200078e0088 */
[----:B------:R-:W-:Y:S01]  /*2ab50*/  LOP3.LUT R37, R37, R140, RZ, 0xc0, !PT ;  /* 0x0000008c25257212 */ /* 0x000fe200078ec0ff */
[----:B------:R2:W4:Y:S01]  /*2ab60*/  LDL.S16 R101, [R1+0xf8] ;  /* 0x0000f80001657983 */ /* 0x0005220000100600 */
[----:B------:R-:W-:Y:S01]  /*2ab70*/  LOP3.LUT R39, R39, R129, RZ, 0xc0, !PT ;  /* 0x0000008127277212 */ /* 0x000fe200078ec0ff */
[-C--:B-1----:R-:W-:Y:S02]  /*2ab80*/  HMMA.16816.F32 R4, R48, R52.reuse, R4 ;  /* 0x000000343004723c */ /* 0x082fe40000001804 */
[----:B------:R2:W2:Y:S03]  /*2ab90*/  LDL.S16 R97, [R1+0xf4] ;  /* 0x0000f40001617983 */ /* 0x0004a60000100600 */
[----:B------:R-:W-:Y:S01]  /*2aba0*/  LOP3.LUT R38, R38, R130, RZ, 0xc0, !PT ;  /* 0x0000008226267212 */ /* 0x000fe200078ec0ff */
[----:B------:R1:W2:Y:S01]  /*2abb0*/  LDL.S16 R96, [R1+0xf0] ;  /* 0x0000f00001607983 */ /* 0x0002a20000100600 */
[----:B------:R-:W-:Y:S03]  /*2abc0*/  SHF.R.U32.HI R0, RZ, 0x8, R0 ;  /* 0x00000008ff007819 */ /* 0x000fe60000011600 */
[----:B------:R1:W2:Y:S01]  /*2abd0*/  LDL.S16 R94, [R1+0xec] ;  /* 0x0000ec00015e7983 */ /* 0x0002a20000100600 */
[----:B------:R-:W-:Y:S01]  /*2abe0*/  PRMT R0, R56, 0x5410, R0 ;  /* 0x0000541038007816 */ /* 0x000fe20000000000 */
[C---:B------:R-:W-:Y:S02]  /*2abf0*/  HMMA.16816.F32 R8, R36.reuse, R52, R8 ;  /* 0x000000342408723c */ /* 0x040fe40000001808 */
[----:B------:R1:W2:Y:S02]  /*2ac00*/  LDL.S16 R93, [R1+0xe8] ;  /* 0x0000e800015d7983 */ /* 0x0002a40000100600 */
[----:B------:R-:W-:Y:S02]  /*2ac10*/  F2FP.F16.F32.PACK_AB R56, R177, R70 ;  /* 0x00000046b138723e */ /* 0x000fe400000000ff */
[-C--:B------:R-:W-:Y:S01]  /*2ac20*/  HMMA.16816.F32 R12, R36, R54.reuse, R12 ;  /* 0x00000036240c723c */ /* 0x080fe2000000180c */
[----:B------:R1:W2:Y:S04]  /*2ac30*/  LDL.S16 R91, [R1+0xe4] ;  /* 0x0000e400015b7983 */ /* 0x0002a80000100600 */
[----:B------:R1:W2:Y:S01]  /*2ac40*/  LDL.S16 R71, [R1+0xe0] ;  /* 0x0000e00001477983 */ /* 0x0002a20000100600 */
[C---:B------:R-:W-:Y:S05]  /*2ac50*/  HMMA.16816.F32 R16, R48.reuse, R54, R16 ;  /* 0x000000363010723c */ /* 0x040fea0000001810 */
[----:B------:R-:W-:Y:S01]  /*2ac60*/  PRMT R53, R56, 0x7632, R53 ;  /* 0x0000763238357816 */ /* 0x000fe20000000035 */
[-C--:B------:R-:W-:Y:S05]  /*2ac70*/  HMMA.16816.F32 R20, R48, R40.reuse, R20 ;  /* 0x000000283014723c */ /* 0x080fea0000001814 */
[--C-:B------:R-:W-:Y:S01]  /*2ac80*/  HSET2.LE.AND R154, R154, R141.reuse, PT ;  /* 0x0000008d9a9a7233 */ /* 0x100fe20003803000 */
[C---:B------:R-:W-:Y:S05]  /*2ac90*/  HMMA.16816.F32 R24, R36.reuse, R40, R24 ;  /* 0x000000282418723c */ /* 0x040fea0000001818 */
[--C-:B------:R-:W-:Y:S01]  /*2aca0*/  HSET2.LE.AND R155, R155, R141.reuse, PT ;  /* 0x0000008d9b9b7233 */ /* 0x100fe20003803000 */
[-C--:B------:R-:W-:Y:S05]  /*2acb0*/  HMMA.16816.F32 R28, R36, R42.reuse, R28 ;  /* 0x0000002a241c723c */ /* 0x080fea000000181c */
[----:B---3--:R-:W-:Y:S01]  /*2acc0*/  F2FP.F16.F32.PACK_AB R52, R176, R69 ;  /* 0x00000045b034723e */ /* 0x008fe200000000ff */
[----:B------:R-:W-:Y:S05]  /*2acd0*/  HMMA.16816.F32 R32, R48, R42, R32 ;  /* 0x0000002a3020723c */ /* 0x000fea0000001820 */
[----:B------:R-:W-:Y:S02]  /*2ace0*/  PRMT R36, R56, 0x5410, R53 ;  /* 0x0000541038247816 */ /* 0x000fe40000000035 */
[--C-:B------:R-:W-:Y:S04]  /*2acf0*/  HSET2.LE.AND R140, R0, R141.reuse, PT ;  /* 0x0000008d008c7233 */ /* 0x100fe80003803000 */
[----:B------:R-:W-:Y:S02]  /*2ad00*/  PRMT R0, R52, 0x7632, R0 ;  /* 0x0000763234007816 */ /* 0x000fe40000000000 */
[----:B------:R-:W-:Y:S02]  /*2ad10*/  LOP3.LUT R153, R153, R76, RZ, 0xc0, !PT ;  /* 0x0000004c99997212 */ /* 0x000fe400078ec0ff */
[----:B------:R-:W-:Y:S02]  /*2ad20*/  LOP3.LUT R154, R154, R65, RZ, 0xc0, !PT ;  /* 0x000000419a9a7212 */ /* 0x000fe400078ec0ff */
[----:B------:R-:W-:Y:S02]  /*2ad30*/  LOP3.LUT R155, R155, R36, RZ, 0xc0, !PT ;  /* 0x000000249b9b7212 */ /* 0x000fe400078ec0ff */
[--C-:B------:R-:W-:Y:S02]  /*2ad40*/  HSET2.LE.AND R57, R57, R141.reuse, PT ;  /* 0x0000008d39397233 */ /* 0x100fe40003803000 */
[--C-:B------:R-:W-:Y:S02]  /*2ad50*/  HSET2.LE.AND R58, R58, R141.reuse, PT ;  /* 0x0000008d3a3a7233 */ /* 0x100fe40003803000 */
[----:B------:R-:W-:Y:S01]  /*2ad60*/  HSET2.LE.AND R141, R3, R141, PT ;  /* 0x0000008d038d7233 */ /* 0x000fe20003803000 */
[-C--:B------:R-:W-:Y:S05]  /*2ad70*/  HMMA.16816.F32 R168, R152, R164.reuse, R4 ;  /* 0x000000a498a8723c */ /* 0x080fea0000001804 */
[----:B------:R-:W-:Y:S02]  /*2ad80*/  F2FP.F16.F32.PACK_AB R3, R179, R68 ;  /* 0x00000044b303723e */ /* 0x000fe400000000ff */
[----:B------:R-:W-:Y:S04]  /*2ad90*/  PRMT R142, R52, 0x5410, R0 ;  /* 0x00005410348e7816 */ /* 0x000fe80000000000 */
[C---:B------:R-:W-:Y:S02]  /*2ada0*/  PRMT R2, R3.reuse, 0x7632, R2 ;  /* 0x0000763203027816 */ /* 0x040fe40000000002 */
[----:B------:R-:W-:Y:S02]  /*2adb0*/  LOP3.LUT R140, R140, R67, RZ, 0xc0, !PT ;  /* 0x000000438c8c7212 */ /* 0x000fe400078ec0ff */
[----:B------:R-:W-:Y:S02]  /*2adc0*/  PRMT R143, R3, 0x5410, R2 ;  /* 0x00005410038f7816 */ /* 0x000fe40000000002 */
[----:B------:R-:W-:Y:S02]  /*2add0*/  LOP3.LUT R141, R141, R66, RZ, 0xc0, !PT ;  /* 0x000000428d8d7212 */ /* 0x000fe400078ec0ff */
[----:B------:R-:W-:Y:S02]  /*2ade0*/  LOP3.LUT R142, R57, R142, RZ, 0xc0, !PT ;  /* 0x0000008e398e7212 */ /* 0x000fe400078ec0ff */
[----:B------:R-:W-:Y:S07]  /*2adf0*/  LOP3.LUT R143, R58, R143, RZ, 0xc0, !PT ;  /* 0x0000008f3a8f7212 */ /* 0x000fee00078ec0ff */
[C---:B------:R-:W-:Y:S06]  /*2ae00*/  HMMA.16816.F32 R156, R140.reuse, R164, R8 ;  /* 0x000000a48c9c723c */ /* 0x040fec0000001808 */
[-C--:B------:R-:W-:Y:S06]  /*2ae10*/  HMMA.16816.F32 R148, R140, R166.reuse, R12 ;  /* 0x000000a68c94723c */ /* 0x080fec000000180c */
[C---:B------:R-:W-:Y:S06]  /*2ae20*/  HMMA.16816.F32 R164, R152.reuse, R166, R16 ;  /* 0x000000a698a4723c */ /* 0x040fec0000001810 */
[-C--:B------:R-:W-:Y:S05]  /*2ae30*/  HMMA.16816.F32 R160, R152, R44.reuse, R20 ;  /* 0x0000002c98a0723c */ /* 0x080fea0000001814 */
[----:B----4-:R-:W-:Y:S02]  /*2ae40*/  @!P6 HADD2 R101, -R59.H0_H0, -RZ.H0_H0 ;  /* 0xa00000ff3b65e230 */ /* 0x010fe40000000900 */
[----:B--2---:R-:W-:Y:S03]  /*2ae50*/  @!P2 HADD2 R97, -R56.H0_H0, -RZ.H0_H0 ;  /* 0xa00000ff3861a230 */ /* 0x004fe60000000900 */
[----:B------:R-:W-:Y:S01]  /*2ae60*/  @!P6 STL.S16 [R1+0xf8], R101 ;  /* 0x0000f8650100e387 */ /* 0x000fe20000100600 */
[----:B------:R-:W-:Y:S01]  /*2ae70*/  PRMT R40, R101, 0x7610, R40 ;  /* 0x0000761065287816 */ /* 0x000fe20000000028 */
[----:B------:R-:W-:Y:S02]  /*2ae80*/  @!P4 HADD2 R96, -R53.H0_H0, -RZ.H0_H0 ;  /* 0xa00000ff3560c230 */ /* 0x000fe40000000900 */
[----:B------:R-:W-:Y:S01]  /*2ae90*/  @!P2 STL.S16 [R1+0xf4], R97 ;  /* 0x0000f4610100a387 */ /* 0x000fe20000100600 */
[----:B------:R-:W-:Y:S02]  /*2aea0*/  @!P6 PRMT R59, R40, 0x5410, RZ ;  /* 0x00005410283be816 */ /* 0x000fe400000000ff */
[----:B------:R-:W-:Y:S01]  /*2aeb0*/  ISETP.LE.U32.AND P6, PT, R146, UR23, PT ;  /* 0x0000001792007c0c */ /* 0x000fe2000bfc3070 */
[----:B------:R-:W-:Y:S01]  /*2aec0*/  @!P4 STL.S16 [R1+0xf0], R96 ;  /* 0x0000f0600100c387 */ /* 0x000fe20000100600 */
[----:B------:R-:W-:Y:S01]  /*2aed0*/  @!P5 HADD2 R94, -R52.H0_H0, -RZ.H0_H0 ;  /* 0xa00000ff345ed230 */ /* 0x000fe20000000900 */
[----:B------:R-:W-:Y:S01]  /*2aee0*/  PRMT R9, R97, 0x7610, R9 ;  /* 0x0000761061097816 */ /* 0x000fe20000000009 */
[----:B------:R-:W-:Y:S01]  /*2aef0*/  @!P3 HADD2 R93, -R0.H0_H0, -RZ.H0_H0 ;  /* 0xa00000ff005db230 */ /* 0x000fe20000000900 */
[----:B------:R-:W-:Y:S01]  /*2af00*/  STG.E.U16 desc[UR32][R180.64+0xf2], R59 ;  /* 0x0000f23bb4007986 */ /* 0x000fe2000c101520 */
[----:B------:R-:W-:Y:S01]  /*2af10*/  PRMT R8, R96, 0x7610, R8 ;  /* 0x0000761060087816 */ /* 0x000fe20000000008 */
[C---:B------:R-:W-:Y:S02]  /*2af20*/  HMMA.16816.F32 R144, R140.reuse, R44, R24 ;  /* 0x0000002c8c90723c */ /* 0x040fe40000001818 */
[----:B------:R-:W-:Y:S02]  /*2af30*/  @!P5 STL.S16 [R1+0xec], R94 ;  /* 0x0000ec5e0100d387 */ /* 0x000fe40000100600 */
[----:B------:R-:W-:Y:S01]  /*2af40*/  @!P1 HADD2 R91, -R3.H0_H0, -RZ.H0_H0 ;  /* 0xa00000ff035b9230 */ /* 0x000fe20000000900 */
[----:B------:R-:W-:Y:S01]  /*2af50*/  @!P2 PRMT R56, R9, 0x5410, RZ ;  /* 0x000054100938a816 */ /* 0x000fe200000000ff */
[----:B------:R-:W-:Y:S01]  /*2af60*/  @!P3 STL.S16 [R1+0xe8], R93 ;  /* 0x0000e85d0100b387 */ /* 0x000fe20000100600 */
[----:B------:R-:W-:Y:S01]  /*2af70*/  @!P6 HADD2 R71, -R2.H0_H0, -RZ.H0_H0 ;  /* 0xa00000ff0247e230 */ /* 0x000fe20000000900 */
[----:B------:R-:W-:Y:S01]  /*2af80*/  @!P4 PRMT R53, R8, 0x5410, RZ ;  /* 0x000054100835c816 */ /* 0x000fe200000000ff */
[-C--:B------:R-:W-:Y:S01]  /*2af90*/  HMMA.16816.F32 R140, R140, R46.reuse, R28 ;  /* 0x0000002e8c8c723c */ /* 0x080fe2000000181c */
[----:B------:R-:W-:Y:S02]  /*2afa0*/  @!P1 STL.S16 [R1+0xe4], R91 ;  /* 0x0000e45b01009387 */ /* 0x000fe40000100600 */
[----:B------:R-:W-:Y:S02]  /*2afb0*/  PRMT R5, R91, 0x7610, R5 ;  /* 0x000076105b057816 */ /* 0x000fe40000000005 */
[----:B------:R-:W-:Y:S01]  /*2afc0*/  @!P6 STL.S16 [R1+0xe0], R71 ;  /* 0x0000e0470100e387 */ /* 0x000fe20000100600 */
[----:B------:R-:W-:Y:S01]  /*2afd0*/  PRMT R7, R94, 0x7610, R7 ;  /* 0x000076105e077816 */ /* 0x000fe20000000007 */
[----:B------:R-:W-:Y:S02]  /*2afe0*/  HMMA.16816.F32 R152, R152, R46, R32 ;  /* 0x0000002e9898723c */ /* 0x000fe40000001820 */
[----:B------:R-:W-:Y:S02]  /*2aff0*/  STG.E.U16 desc[UR32][R182.64+0xf0], R56 ;  /* 0x0000f038b6007986 */ /* 0x000fe4000c101520 */
[----:B------:R-:W-:Y:S01]  /*2b000*/  @!P1 PRMT R3, R5, 0x5410, RZ ;  /* 0x0000541005039816 */ /* 0x000fe200000000ff */
[----:B------:R-:W-:Y:S01]  /*2b010*/  FADD.FTZ R5, R98, R216 ;  /* 0x000000d862057221 */ /* 0x000fe20000010000 */
[----:B------:R-:W-:Y:S01]  /*2b020*/  STG.E.U16 desc[UR32][R182.64+0xf2], R53 ;  /* 0x0000f235b6007986 */ /* 0x000fe2000c101520 */
[----:B------:R-:W-:Y:S02]  /*2b030*/  @!P5 PRMT R52, R7, 0x5410, RZ ;  /* 0x000054100734d816 */ /* 0x000fe400000000ff */
[----:B------:R-:W-:Y:S01]  /*2b040*/  ISETP.LT.AND P1, PT, RZ, UR7, PT ;  /* 0x00000007ff007c0c */ /* 0x000fe2000bf21270 */
[----:B------:R1:W5:Y:S01]  /*2b050*/  LDL.LU R216, [R1+0x340] ;  /* 0x0003400001d87983 */ /* 0x0003620000300800 */
[----:B------:R-:W-:Y:S01]  /*2b060*/  PRMT R6, R93, 0x7610, R6 ;  /* 0x000076105d067816 */ /* 0x000fe20000000006 */
[----:B------:R-:W-:Y:S01]  /*2b070*/  FADD.FTZ R5, R178, R5 ;  /* 0x00000005b2057221 */ /* 0x000fe20000010000 */
[----:B------:R-:W-:Y:S01]  /*2b080*/  PRMT R4, R71, 0x7610, R4 ;  /* 0x0000761047047816 */ /* 0x000fe20000000004 */
[----:B------:R-:W-:Y:S01]  /*2b090*/  STG.E.U16 desc[UR32][R186.64+0xee], R52 ;  /* 0x0000ee34ba007986 */ /* 0x000fe2000c101520 */
[----:B------:R-:W-:Y:S01]  /*2b0a0*/  @!P3 PRMT R0, R6, 0x5410, RZ ;  /* 0x000054100600b816 */ /* 0x000fe200000000ff */
[----:B------:R-:W-:Y:S01]  /*2b0b0*/  UIADD3 UR7, UR7, -0x1, URZ ;  /* 0xffffffff07077890 */ /* 0x000fe2000fffe03f */
[----:B------:R-:W-:Y:S01]  /*2b0c0*/  @!P6 PRMT R2, R4, 0x5410, RZ ;  /* 0x000054100402e816 */ /* 0x000fe200000000ff */
[----:B------:R-:W-:Y:S04]  /*2b0d0*/  STL [R1+0x5c], R5 ;  /* 0x00005c0501007387 */ /* 0x000fe80000100800 */
[----:B------:R2:W-:Y:S04]  /*2b0e0*/  STG.E.U16 desc[UR32][R186.64+0xf0], R0 ;  /* 0x0000f000ba007986 */ /* 0x0005e8000c101520 */
[----:B------:R3:W-:Y:S04]  /*2b0f0*/  STG.E.U16 desc[UR32][R184.64+0xf2], R2 ;  /* 0x0000f202b8007986 */ /* 0x0007e8000c101520 */
[----:B------:R4:W-:Y:S01]  /*2b100*/  STG.E.U16 desc[UR32][R184.64+0xf0], R3 ;  /* 0x0000f003b8007986 */ /* 0x0009e2000c101520 */
[----:B--2---:R-:W-:Y:S01]  /*2b110*/  FADD.FTZ R0, R100, R95 ;  /* 0x0000005f64007221 */ /* 0x004fe20000010000 */
[----:B---3--:R-:W-:Y:S01]  /*2b120*/  FADD.FTZ R2, R172, R215 ;  /* 0x000000d7ac027221 */ /* 0x008fe20000010000 */
[----:B----4-:R-:W-:Y:S03]  /*2b130*/  FADD.FTZ R3, R99, R92 ;  /* 0x0000005c63037221 */ /* 0x010fe60000010000 */
[----:B------:R-:W-:Y:S01]  /*2b140*/  FADD.FTZ R4, R70, R2 ;  /* 0x0000000246047221 */ /* 0x000fe20000010000 */
[----:B------:R-:W-:Y:S01]  /*2b150*/  FADD.FTZ R2, R69, R0 ;  /* 0x0000000045027221 */ /* 0x000fe20000010000 */
[----:B------:R-:W-:Y:S02]  /*2b160*/  FADD.FTZ R0, R68, R3 ;  /* 0x0000000344007221 */ /* 0x000fe40000010000 */
[----:B------:R-:W-:Y:S01]  /*2b170*/  FADD.FTZ R3, R177, R4 ;  /* 0x00000004b1037221 */ /* 0x000fe20000010000 */
[----:B------:R-:W-:Y:S01]  /*2b180*/  FADD.FTZ R244, R176, R2 ;  /* 0x00000002b0f47221 */ /* 0x000fe20000010000 */
[----:B------:R-:W-:Y:S01]  /*2b190*/  FADD.FTZ R245, R179, R0 ;  /* 0x00000000b3f57221 */ /* 0x000fe20000010000 */
[----:B------:R-:W-:Y:S02]  /*2b1a0*/  IMAD.MOV.U32 R0, RZ, RZ, R134 ;  /* 0x000000ffff007224 */ /* 0x000fe400078e0086 */
[----:B------:R2:W-:Y:S02]  /*2b1b0*/  STL [R1+0x68], R3 ;  /* 0x0000680301007387 */ /* 0x0005e40000100800 */
[----:B--2---:R-:W-:Y:S01]  /*2b1c0*/  IMAD.MOV.U32 R3, RZ, RZ, R133 ;  /* 0x000000ffff037224 */ /* 0x004fe200078e0085 */
[----:B-1----:R-:W-:Y:S06]  /*2b1d0*/  @P1 BRA `(.L_x_464) ;  /* 0xffffff44005c1947 */ /* 0x002fec000383ffff */
.L_x_463:
[----:B------:R-:W2:Y:S04]  /*2b1e0*/  LDL.LU R6, [R1+0x5c] ;  /* 0x00005c0001067983 */ /* 0x000ea80000300800 */
[----:B----4-:R-:W3:Y:S01]  /*2b1f0*/  LDL.LU R4, [R1+0x68] ;  /* 0x0000680001047983 */ /* 0x010ee20000300800 */
[----:B------:R-:W1:Y:S01]  /*2b200*/  S2UR UR6, SR_CgaCtaId ;  /* 0x00000000000679c3 */ /* 0x000e620000008800 */
[----:B------:R-:W-:Y:S01]  /*2b210*/  UISETP.NE.AND UP0, UPT, UR28, -0x1, UPT ;  /* 0xffffffff1c00788c */ /* 0x000fe2000bf05270 */
[----:B------:R-:W4:Y:S01]  /*2b220*/  S2R R36, SR_TID.X ;  /* 0x0000000000247919 */ /* 0x000f220000002100 */
[----:B------:R-:W1:Y:S04]  /*2b230*/  SHFL.BFLY PT, R0, R244, 0x2, 0x1f ;  /* 0x0c401f00f4007f89 */ /* 0x000e6800000e0000 */
[----:B------:R-:W-:Y:S01]  /*2b240*/  PLOP3.LUT P2, PT, PT, PT, UP0, 0x80, 0x0 ;  /* 0x000000000000781c */ /* 0x000fe20003f4f008 */
[----:B------:R-:W4:Y:S04]  /*2b250*/  SHFL.BFLY PT, R5, R245, 0x2, 0x1f ;  /* 0x0c401f00f5057f89 */ /* 0x000f2800000e0000 */
[----:B------:R-:W-:-:S02]  /*2b260*/  @UP0 ULDC.64 UR4, c[0x0][0x298] ;  /* 0x0000a60000040ab9 */ /* 0x000fc40000000a00 */
[----:B------:R-:W-:-:S03]  /*2b270*/  @UP0 UIMAD.WIDE.U32 UR8, UR28, UR4, URZ ;  /* 0x000000041c0802a5 */ /* 0x000fc6000f8e003f */
[----:B------:R-:W-:Y:S01]  /*2b280*/  UMOV UR4, 0x400 ;  /* 0x0000040000047882 */ /* 0x000fe20000000000 */
[----:B------:R-:W-:-:S03]  /*2b290*/  @UP0 UIMAD UR7, UR28, UR5, UR9 ;  /* 0x000000051c0702a4 */ /* 0x000fc6000f8e0209 */
[----:B------:R-:W-:Y:S01]  /*2b2a0*/  ULDC UR5, c[0x0][0x38c] ;  /* 0x0000e30000057ab9 */ /* 0x000fe20000000800 */
[----:B-1----:R-:W-:Y:S01]  /*2b2b0*/  ULEA UR4, UR6, UR4, 0x18 ;  /* 0x0000000406047291 */ /* 0x002fe2000f8ec03f */
[----:B------:R-:W-:Y:S01]  /*2b2c0*/  FADD.FTZ R0, R0, R244 ;  /* 0x000000f400007221 */ /* 0x000fe20000010000 */
[----:B----4-:R-:W-:Y:S01]  /*2b2d0*/  FADD.FTZ R5, R5, R245 ;  /* 0x000000f505057221 */ /* 0x010fe20000010000 */
[----:B------:R-:W-:-:S04]  /*2b2e0*/  SHF.R.S32.HI R31, RZ, 0x1f, R36 ;  /* 0x0000001fff1f7819 */ /* 0x000fc80000011424 */
[CC--:B------:R-:W-:Y:S02]  /*2b2f0*/  LEA.HI R28, R31.reuse, R36.reuse, RZ, 0x2 ;  /* 0x000000241f1c7211 */ /* 0x0c0fe400078f10ff */
[----:B------:R-:W-:Y:S02]  /*2b300*/  LEA.HI R31, R31, R36, RZ, 0x5 ;  /* 0x000000241f1f7211 */ /* 0x000fe400078f28ff */
[----:B------:R-:W-:Y:S01]  /*2b310*/  SHF.R.S32.HI R30, RZ, 0x2, R28 ;  /* 0x00000002ff1e7819 */ /* 0x000fe2000001141c */
[----:B--2---:R-:W1:Y:S04]  /*2b320*/  SHFL.BFLY PT, R3, R6, 0x2, 0x1f ;  /* 0x0c401f0006037f89 */ /* 0x004e6800000e0000 */
[----:B---3--:R-:W2:Y:S01]  /*2b330*/  SHFL.BFLY PT, R2, R4, 0x2, 0x1f ;  /* 0x0c401f0004027f89 */ /* 0x008ea200000e0000 */
[----:B-1----:R-:W-:-:S03]  /*2b340*/  FADD.FTZ R3, R3, R6 ;  /* 0x0000000603037221 */ /* 0x002fc60000010000 */
[----:B------:R-:W1:Y:S01]  /*2b350*/  SHFL.BFLY PT, R6, R5, 0x1, 0x1f ;  /* 0x0c201f0005067f89 */ /* 0x000e6200000e0000 */
[----:B--2---:R-:W-:-:S03]  /*2b360*/  FADD.FTZ R2, R2, R4 ;  /* 0x0000000402027221 */ /* 0x004fc60000010000 */
[----:B------:R-:W2:Y:S04]  /*2b370*/  SHFL.BFLY PT, R8, R3, 0x1, 0x1f ;  /* 0x0c201f0003087f89 */ /* 0x000ea800000e0000 */
[----:B------:R-:W3:Y:S04]  /*2b380*/  SHFL.BFLY PT, R7, R2, 0x1, 0x1f ;  /* 0x0c201f0002077f89 */ /* 0x000ee800000e0000 */
[----:B------:R-:W4:Y:S01]  /*2b390*/  SHFL.BFLY PT, R4, R0, 0x1, 0x1f ;  /* 0x0c201f0000047f89 */ /* 0x000f2200000e0000 */
[----:B-1----:R-:W-:Y:S01]  /*2b3a0*/  FADD.FTZ R27, R5, R6 ;  /* 0x00000006051b7221 */ /* 0x002fe20000010000 */
[----:B------:R-:W-:Y:S01]  /*2b3b0*/  SHF.R.S32.HI R6, RZ, 0x5, R31 ;  /* 0x00000005ff067819 */ /* 0x000fe2000001141f */
[----:B------:R-:W-:-:S02]  /*2b3c0*/  IMAD.MOV.U32 R5, RZ, RZ, 0x3f800000 ;  /* 0x3f800000ff057424 */ /* 0x000fc400078e00ff */
[----:B--2---:R-:W-:Y:S01]  /*2b3d0*/  FADD.FTZ R24, R3, R8 ;  /* 0x0000000803187221 */ /* 0x004fe20000010000 */
[----:B------:R-:W-:Y:S01]  /*2b3e0*/  FSETP.NE.FTZ.AND P3, PT, R27, RZ, PT ;  /* 0x000000ff1b00720b */ /* 0x000fe20003f75000 */
[----:B------:R-:W-:Y:S02]  /*2b3f0*/  IMAD.MOV.U32 R3, RZ, RZ, 0x3f800000 ;  /* 0x3f800000ff037424 */ /* 0x000fe400078e00ff */
[----:B---3--:R-:W-:Y:S01]  /*2b400*/  FADD.FTZ R25, R2, R7 ;  /* 0x0000000702197221 */ /* 0x008fe20000010000 */
[----:B------:R-:W-:Y:S02]  /*2b410*/  SHF.R.S32.HI R2, RZ, 0x1f, R30 ;  /* 0x0000001fff027819 */ /* 0x000fe4000001141e */
[----:B------:R-:W-:Y:S01]  /*2b420*/  LOP3.LUT R7, R28, 0xfffffffc, RZ, 0xc0, !PT ;  /* 0xfffffffc1c077812 */ /* 0x000fe200078ec0ff */
[----:B----4-:R-:W-:Y:S01]  /*2b430*/  FADD.FTZ R26, R0, R4 ;  /* 0x00000004001a7221 */ /* 0x010fe20000010000 */
[----:B------:R-:W-:Y:S01]  /*2b440*/  LEA.HI R2, R2, R30, RZ, 0x3 ;  /* 0x0000001e02027211 */ /* 0x000fe200078f18ff */
[----:B------:R-:W-:Y:S01]  /*2b450*/  IMAD.MOV.U32 R4, RZ, RZ, 0x3f800000 ;  /* 0x3f800000ff047424 */ /* 0x000fe200078e00ff */
[----:B------:R-:W-:Y:S01]  /*2b460*/  FSETP.NE.FTZ.AND P6, PT, R24, RZ, PT ;  /* 0x000000ff1800720b */ /* 0x000fe20003fd5000 */
[----:B------:R-:W-:Y:S01]  /*2b470*/  IMAD.IADD R7, R36, 0x1, -R7 ;  /* 0x0000000124077824 */ /* 0x000fe200078e0a07 */
[----:B------:R-:W-:-:S02]  /*2b480*/  LOP3.LUT R2, R2, 0xfffffff8, RZ, 0xc0, !PT ;  /* 0xfffffff802027812 */ /* 0x000fc400078ec0ff */
[----:B------:R-:W-:Y:S01]  /*2b490*/  FSETP.NE.FTZ.AND P5, PT, R25, RZ, PT ;  /* 0x000000ff1900720b */ /* 0x000fe20003fb5000 */
[----:B------:R-:W-:Y:S01]  /*2b4a0*/  IMAD R9, R6, 0x100, R7 ;  /* 0x0000010006097824 */ /* 0x000fe200078e0207 */
[----:B------:R-:W-:Y:S01]  /*2b4b0*/  FSETP.NE.FTZ.AND P4, PT, R26, RZ, PT ;  /* 0x000000ff1a00720b */ /* 0x000fe20003f95000 */
[----:B------:R-:W-:Y:S02]  /*2b4c0*/  IMAD.IADD R2, R30, 0x1, -R2 ;  /* 0x000000011e027824 */ /* 0x000fe400078e0a02 */
[----:B------:R-:W-:-:S03]  /*2b4d0*/  IMAD.MOV.U32 R6, RZ, RZ, 0x3f800000 ;  /* 0x3f800000ff067424 */ /* 0x000fc600078e00ff */
[----:B------:R-:W-:Y:S01]  /*2b4e0*/  LEA.HI R0, R2, R2, RZ, 0x1 ;  /* 0x0000000202007211 */ /* 0x000fe200078f08ff */
[----:B------:R-:W1:Y:S03]  /*2b4f0*/  @P6 MUFU.RCP R4, R24 ;  /* 0x0000001800046308 */ /* 0x000e660000001000 */
[----:B------:R-:W-:Y:S02]  /*2b500*/  LOP3.LUT R8, R0, 0x3fffffe, RZ, 0xc0, !PT ;  /* 0x03fffffe00087812 */ /* 0x000fe400078ec0ff */
[----:B------:R-:W-:-:S03]  /*2b510*/  SHF.R.S32.HI R0, RZ, 0x1, R0 ;  /* 0x00000001ff007819 */ /* 0x000fc60000011400 */
[----:B------:R-:W-:Y:S01]  /*2b520*/  IMAD.IADD R8, R2, 0x1, -R8 ;  /* 0x0000000102087824 */ /* 0x000fe200078e0a08 */
[----:B------:R-:W2:Y:S01]  /*2b530*/  @P5 MUFU.RCP R3, R25 ;  /* 0x0000001900035308 */ /* 0x000ea20000001000 */
[C---:B------:R-:W-:Y:S01]  /*2b540*/  IMAD.SHL.U32 R2, R0.reuse, 0x40, RZ ;  /* 0x0000004000027824 */ /* 0x040fe200078e00ff */
[C---:B------:R-:W-:Y:S02]  /*2b550*/  LOP3.LUT P1, RZ, R0.reuse, 0x2, RZ, 0xc0, !PT ;  /* 0x0000000200ff7812 */ /* 0x040fe4000782c0ff */
[----:B------:R-:W-:Y:S02]  /*2b560*/  LOP3.LUT R7, R0, 0x1, RZ, 0xc0, !PT ;  /* 0x0000000100077812 */ /* 0x000fe400078ec0ff */
[----:B------:R-:W-:Y:S01]  /*2b570*/  LOP3.LUT R0, R2, 0xc0, RZ, 0xc0, !PT ;  /* 0x000000c002007812 */ /* 0x000fe200078ec0ff */
[----:B------:R-:W-:Y:S01]  /*2b580*/  IMAD R2, R8, 0x10, R9 ;  /* 0x0000001008027824 */ /* 0x000fe200078e0209 */
[----:B------:R-:W3:Y:S01]  /*2b590*/  @P4 MUFU.RCP R5, R26 ;  /* 0x0000001a00054308 */ /* 0x000ee20000001000 */
[----:B-1----:R-:W-:Y:S01]  /*2b5a0*/  FMUL.FTZ R4, R4, UR5 ;  /* 0x0000000504047c20 */ /* 0x002fe20008410000 */
[----:B------:R-:W-:-:S02]  /*2b5b0*/  LEA.HI R0, R0, R0, RZ, 0x1d ;  /* 0x0000000000007211 */ /* 0x000fc400078fe8ff */
[----:B------:R-:W-:-:S03]  /*2b5c0*/  ISETP.NE.U32.AND P0, PT, R7, 0x1, PT ;  /* 0x000000010700780c */ /* 0x000fc60003f05070 */
[----:B------:R-:W-:Y:S01]  /*2b5d0*/  IMAD.U32 R15, R2, 0x2, R0 ;  /* 0x00000002020f7824 */ /* 0x000fe200078e0000 */
[----:B------:R-:W1:Y:S01]  /*2b5e0*/  @P3 MUFU.RCP R6, R27 ;  /* 0x0000001b00063308 */ /* 0x000e620000001000 */
[----:B--2---:R-:W-:-:S03]  /*2b5f0*/  FMUL.FTZ R3, R3, UR5 ;  /* 0x0000000503037c20 */ /* 0x004fc60008410000 */
[----:B------:R-:W-:Y:S01]  /*2b600*/  LEA R15, R15, UR4, 0x1 ;  /* 0x000000040f0f7c11 */ /* 0x000fe2000f8e08ff */
[----:B---3--:R-:W-:Y:S01]  /*2b610*/  FMUL.FTZ R2, R5, UR5 ;  /* 0x0000000505027c20 */ /* 0x008fe20008410000 */
[----:B-1----:R-:W-:Y:S01]  /*2b620*/  FMUL.FTZ R0, R6, UR5 ;  /* 0x0000000506007c20 */ /* 0x002fe20008410000 */
        /* <DEDUP_REMOVED lines=8> */
.L_x_467:
[----:B------:R-:W-:Y:S01]  /*2b6b0*/  ULDC.U8 UR4, c[0x0][0x3d8] ;  /* 0x0000f60000047ab9 */ /* 0x000fe20000000000 */
[----:B------:R-:W-:Y:S01]  /*2b6c0*/  IMAD.MOV.U32 R21, RZ, RZ, 0x10 ;  /* 0x00000010ff157424 */ /* 0x000fe200078e00ff */
[----:B------:R-:W-:Y:S01]  /*2b6d0*/  ISETP.NE.AND P2, PT, RZ, UR4, PT ;  /* 0x00000004ff007c0c */ /* 0x000fe2000bf45270 */
[----:B------:R-:W-:Y:S01]  /*2b6e0*/  ULDC.U8 UR6, c[0x0][0x3d9] ;  /* 0x0000f64000067ab9 */ /* 0x000fe20000000000 */
[----:B------:R-:W-:Y:S01]  /*2b6f0*/  VIADD R20, R15, 0x20 ;  /* 0x000000200f147836 */ /* 0x000fe20000000000 */
[----:B------:R-:W-:Y:S02]  /*2b700*/  CS2R R22, SRZ ;  /* 0x0000000000167805 */ /* 0x000fe4000001ff00 */
[----:B------:R-:W-:Y:S01]  /*2b710*/  SEL R21, R21, 0xfffffff0, P0 ;  /* 0xfffffff015157807 */ /* 0x000fe20000000000 */
[----:B------:R-:W-:Y:S01]  /*2b720*/  @P1 VIADD R20, R15, 0xffffffe0 ;  /* 0xffffffe00f141836 */ /* 0x000fe20000000000 */
[----:B------:R-:W-:Y:S02]  /*2b730*/  ISETP.NE.OR P0, PT, RZ, UR6, !P2 ;  /* 0x00000006ff007c0c */ /* 0x000fe4000d705670 */
[----:B------:R-:W-:-:S04]  /*2b740*/  PLOP3.LUT P1, PT, PT, PT, PT, 0x8, 0x0 ;  /* 0x000000000000781c */ /* 0x000fc80003f2e170 */
[----:B------:R-:W-:-:S07]  /*2b750*/  P2R R5, PR, RZ, 0x2 ;  /* 0x00000002ff057803 */ /* 0x000fce0000000000 */
[----:B------:R-:W-:Y:S05]  /*2b760*/  @P0 BRA `(.L_x_468) ;  /* 0x0000000000240947 */ /* 0x000fea0003800000 */
[----:B------:R-:W1:Y:S01]  /*2b770*/  S2UR UR4, SR_CTAID.Y ;  /* 0x00000000000479c3 */ /* 0x000e620000002600 */
[----:B------:R-:W-:Y:S01]  /*2b780*/  ULDC UR5, c[0x0][0x2c4] ;  /* 0x0000b10000057ab9 */ /* 0x000fe20000000800 */
[----:B------:R-:W-:-:S04]  /*2b790*/  PLOP3.LUT P0, PT, PT, PT, PT, 0x80, 0x0 ;  /* 0x000000000000781c */ /* 0x000fc80003f0f070 */
[----:B------:R-:W-:Y:S01]  /*2b7a0*/  P2R R5, PR, RZ, 0x1 ;  /* 0x00000001ff057803 */ /* 0x000fe20000000000 */
[----:B-1----:R-:W-:-:S04]  /*2b7b0*/  UIMAD UR4, UR4, UR5, URZ ;  /* 0x00000005040472a4 */ /* 0x002fc8000f8e023f */
[----:B------:R-:W-:-:S04]  /*2b7c0*/  USEL UR28, UR4, UR28, !UP0 ;  /* 0x0000001c041c7287 */ /* 0x000fc8000c000000 */
[----:B------:R-:W-:Y:S02]  /*2b7d0*/  USHF.R.S32.HI UR4, URZ, 0x1f, UR28 ;  /* 0x0000001f3f047899 */ /* 0x000fe4000801141c */
[----:B------:R-:W-:-:S04]  /*2b7e0*/  IMAD.U32 R22, RZ, RZ, UR28 ;  /* 0x0000001cff167e24 */ /* 0x000fc8000f8e00ff */
[----:B------:R-:W-:-:S07]  /*2b7f0*/  IMAD.U32 R23, RZ, RZ, UR4 ;  /* 0x00000004ff177e24 */ /* 0x000fce000f8e00ff */
.L_x_468:
[----:B------:R-:W-:Y:S01]  /*2b800*/  ISETP.NE.AND P1, PT, RZ, UR6, PT ;  /* 0x00000006ff007c0c */ /* 0x000fe2000bf25270 */
[C---:B------:R-:W-:Y:S01]  /*2b810*/  FMUL.FTZ R168, R4.reuse, R168 ;  /* 0x000000a804a87220 */ /* 0x040fe20000410000 */
[----:B------:R-:W-:Y:S01]  /*2b820*/  PLOP3.LUT P0, PT, PT, PT, PT, 0x8, 0x0 ;  /* 0x000000000000781c */ /* 0x000fe20003f0e170 */
[C---:B------:R-:W-:Y:S01]  /*2b830*/  FMUL.FTZ R8, R4.reuse, R169 ;  /* 0x000000a904087220 */ /* 0x040fe20000410000 */
[C---:B------:R-:W-:Y:S01]  /*2b840*/  FMUL.FTZ R170, R3.reuse, R170 ;  /* 0x000000aa03aa7220 */ /* 0x040fe20000410000 */
[C---:B------:R-:W-:Y:S01]  /*2b850*/  FMUL.FTZ R7, R3.reuse, R171 ;  /* 0x000000ab03077220 */ /* 0x040fe20000410000 */
[C---:B------:R-:W-:Y:S01]  /*2b860*/  FMUL.FTZ R164, R4.reuse, R164 ;  /* 0x000000a404a47220 */ /* 0x040fe20000410000 */
[----:B------:R-:W-:Y:S01]  /*2b870*/  FMUL.FTZ R165, R4, R165 ;  /* 0x000000a504a57220 */ /* 0x000fe20000410000 */
[C---:B------:R-:W-:Y:S01]  /*2b880*/  FMUL.FTZ R166, R3.reuse, R166 ;  /* 0x000000a603a67220 */ /* 0x040fe20000410000 */
[----:B------:R-:W-:Y:S01]  /*2b890*/  FMUL.FTZ R167, R3, R167 ;  /* 0x000000a703a77220 */ /* 0x000fe20000410000 */
[C---:B------:R-:W-:Y:S01]  /*2b8a0*/  FMUL.FTZ R156, R2.reuse, R156 ;  /* 0x0000009c029c7220 */ /* 0x040fe20000410000 */
[----:B------:R-:W-:Y:S01]  /*2b8b0*/  FMUL.FTZ R6, R2, R157 ;  /* 0x0000009d02067220 */ /* 0x000fe20000410000 */
[----:B------:R-:W-:Y:S01]  /*2b8c0*/  FMUL.FTZ R158, R0, R158 ;  /* 0x0000009e009e7220 */ /* 0x000fe20000410000 */
[----:B------:R-:W-:Y:S01]  /*2b8d0*/  @!P1 PLOP3.LUT P0, PT, P2, PT, PT, 0x80, 0x0 ;  /* 0x000000000000981c */ /* 0x000fe2000170f070 */
[----:B------:R-:W-:Y:S01]  /*2b8e0*/  FMUL.FTZ R148, R2, R148 ;  /* 0x0000009402947220 */ /* 0x000fe20000410000 */
[----:B------:R-:W-:Y:S01]  /*2b8f0*/  ISETP.NE.AND P2, PT, R5, RZ, PT ;  /* 0x000000ff0500720c */ /* 0x000fe20003f45270 */
[----:B------:R-:W-:Y:S01]  /*2b900*/  FMUL.FTZ R5, R0, R159 ;  /* 0x0000009f00057220 */ /* 0x000fe20000410000 */
[----:B------:R-:W-:Y:S01]  /*2b910*/  FMUL.FTZ R149, R2, R149 ;  /* 0x0000009502957220 */ /* 0x000fe20000410000 */
        /* <DEDUP_REMOVED lines=12> */
[----:B------:R-:W-:Y:S01]  /*2b9e0*/  F2FP.F16.F32.PACK_AB R8, R8, R168 ;  /* 0x000000a80808723e */ /* 0x000fe200000000ff */
[C---:B------:R-:W-:Y:S01]  /*2b9f0*/  FMUL.FTZ R150, R0.reuse, R150 ;  /* 0x0000009600967220 */ /* 0x040fe20000410000 */
[----:B------:R-:W-:Y:S01]  /*2ba00*/  F2FP.F16.F32.PACK_AB R7, R7, R170 ;  /* 0x000000aa0707723e */ /* 0x000fe200000000ff */
[C---:B------:R-:W-:Y:S01]  /*2ba10*/  FMUL.FTZ R18, R0.reuse, R151 ;  /* 0x0000009700127220 */ /* 0x040fe20000410000 */
[----:B------:R-:W-:Y:S01]  /*2ba20*/  F2FP.F16.F32.PACK_AB R4, R165, R164 ;  /* 0x000000a4a504723e */ /* 0x000fe200000000ff */
[C---:B------:R-:W-:Y:S01]  /*2ba30*/  FMUL.FTZ R146, R0.reuse, R146 ;  /* 0x0000009200927220 */ /* 0x040fe20000410000 */
[----:B------:R-:W-:Y:S01]  /*2ba40*/  F2FP.F16.F32.PACK_AB R3, R167, R166 ;  /* 0x000000a6a703723e */ /* 0x000fe200000000ff */
[C---:B------:R-:W-:Y:S01]  /*2ba50*/  FMUL.FTZ R13, R0.reuse, R147 ;  /* 0x00000093000d7220 */ /* 0x040fe20000410000 */
[----:B------:R-:W-:Y:S01]  /*2ba60*/  IADD3 R2, R15, R21, RZ ;  /* 0x000000150f027210 */ /* 0x000fe20007ffe0ff */
[C---:B------:R-:W-:Y:S01]  /*2ba70*/  FMUL.FTZ R142, R0.reuse, R142 ;  /* 0x0000008e008e7220 */ /* 0x040fe20000410000 */
[----:B------:R-:W-:Y:S01]  /*2ba80*/  FMUL.FTZ R19, R0, R143 ;  /* 0x0000008f00137220 */ /* 0x000fe20000410000 */
[----:B------:R-:W-:Y:S01]  /*2ba90*/  F2FP.F16.F32.PACK_AB R6, R6, R156 ;  /* 0x0000009c0606723e */ /* 0x000fe200000000ff */
[----:B------:R-:W1:Y:S01]  /*2baa0*/  @!P1 LDC R12, c[0x0][0x2c4] ;  /* 0x0000b100ff0c9b82 */ /* 0x000e620000000800 */
[----:B------:R-:W-:Y:S01]  /*2bab0*/  F2FP.F16.F32.PACK_AB R5, R5, R158 ;  /* 0x0000009e0505723e */ /* 0x000fe200000000ff */
[----:B------:R-:W-:Y:S01]  /*2bac0*/  STS [R15], R8 ;  /* 0x000000080f007388 */ /* 0x000fe20000000800 */
[----:B------:R-:W-:Y:S01]  /*2bad0*/  F2FP.F16.F32.PACK_AB R0, R149, R148 ;  /* 0x000000949500723e */ /* 0x000fe200000000ff */
[----:B------:R-:W-:Y:S01]  /*2bae0*/  BSSY B0, `(.L_x_469) ;  /* 0x0000073000007945 */ /* 0x000fe20003800000 */
[----:B------:R-:W-:Y:S01]  /*2baf0*/  F2FP.F16.F32.PACK_AB R18, R18, R150 ;  /* 0x000000961212723e */ /* 0x000fe200000000ff */
[----:B------:R2:W-:Y:S01]  /*2bb00*/  STS [R15+0x200], R7 ;  /* 0x000200070f007388 */ /* 0x0005e20000000800 */
[----:B------:R-:W-:Y:S01]  /*2bb10*/  F2FP.F16.F32.PACK_AB R17, R17, R160 ;  /* 0x000000a01111723e */ /* 0x000fe200000000ff */
[----:B------:R-:W3:Y:S01]  /*2bb20*/  S2UR UR4, SR_CTAID.X ;  /* 0x00000000000479c3 */ /* 0x000ee20000002500 */
[----:B------:R-:W-:Y:S01]  /*2bb30*/  F2FP.F16.F32.PACK_AB R16, R16, R162 ;  /* 0x000000a21010723e */ /* 0x000fe200000000ff */
[----:B------:R-:W4:Y:S01]  /*2bb40*/  S2R R37, SR_TID.X ;  /* 0x0000000000257919 */ /* 0x000f220000002100 */
        /* <DEDUP_REMOVED lines=9> */
[----:B-1----:R-:W1:Y:S03]  /*2bbe0*/  @P0 LDC R12, c[0x0][0x2e4] ;  /* 0x0000b900ff0c0b82 */ /* 0x002e660000000800 */
[----:B------:R4:W-:Y:S04]  /*2bbf0*/  STS [R15+0x1200], R5 ;  /* 0x001200050f007388 */ /* 0x0009e80000000800 */
[----:B------:R4:W-:Y:S01]  /*2bc00*/  STS [R2+0x1000], R0 ;  /* 0x0010000002007388 */ /* 0x0009e20000000800 */
[----:B--2---:R-:W1:Y:S03]  /*2bc10*/  @!P1 LDC R7, c[0x0][0x270] ;  /* 0x00009c00ff079b82 */ /* 0x004e660000000800 */
[----:B------:R2:W-:Y:S04]  /*2bc20*/  STS [R2+0x1200], R18 ;  /* 0x0012001202007388 */ /* 0x0005e80000000800 */
[----:B------:R-:W-:Y:S01]  /*2bc30*/  STS [R20], R17 ;  /* 0x0000001114007388 */ /* 0x000fe20000000800 */
[----:B---3--:R-:W-:Y:S01]  /*2bc40*/  LOP3.LUT R4, R31, 0xffffffe0, RZ, 0xc0, !PT ;  /* 0xffffffe01f047812 */ /* 0x008fe200078ec0ff */
[----:B------:R-:W3:Y:S02]  /*2bc50*/  @P5 LDC R8, c[0x0][0x2e8] ;  /* 0x0000ba00ff085b82 */ /* 0x000ee40000000800 */
[----:B------:R-:W-:Y:S01]  /*2bc60*/  STS [R20+0x200], R16 ;  /* 0x0002001014007388 */ /* 0x000fe20000000800 */
[----:B----4-:R-:W-:-:S02]  /*2bc70*/  SHF.R.S32.HI R29, RZ, 0x1f, R37 ;  /* 0x0000001fff1d7819 */ /* 0x010fc40000011425 */
[----:B------:R-:W-:Y:S01]  /*2bc80*/  @P1 MOV R3, 0x1 ;  /* 0x0000000100031802 */ /* 0x000fe20000000f00 */
[----:B------:R-:W4:Y:S01]  /*2bc90*/  S2R R38, SR_CTAID.Z ;  /* 0x0000000000267919 */ /* 0x000f220000002700 */
[----:B------:R-:W-:Y:S01]  /*2bca0*/  LEA.HI R29, R29, R37, RZ, 0x2 ;  /* 0x000000251d1d7211 */ /* 0x000fe200078f10ff */
[----:B------:R-:W2:Y:S01]  /*2bcb0*/  @P6 MUFU.LG2 R6, R24 ;  /* 0x0000001800066308 */ /* 0x000ea20000000c00 */
[----:B------:R-:W-:Y:S01]  /*2bcc0*/  IADD3 R4, R36, -R4, RZ ;  /* 0x8000000424047210 */ /* 0x000fe20007ffe0ff */
[----:B------:R-:W4:Y:S03]  /*2bcd0*/  S2R R15, SR_CTAID.Y ;  /* 0x00000000000f7919 */ /* 0x000f260000002600 */
[----:B------:R-:W-:Y:S02]  /*2bce0*/  LOP3.LUT P0, RZ, R4, 0x3, RZ, 0xc0, !PT ;  /* 0x0000000304ff7812 */ /* 0x000fe4000780c0ff */
[----:B------:R-:W-:Y:S01]  /*2bcf0*/  IADD3 R0, R21, R20, RZ ;  /* 0x0000001415007210 */ /* 0x000fe20007ffe0ff */
[----:B------:R-:W4:Y:S01]  /*2bd00*/  @P5 MUFU.LG2 R5, R25 ;  /* 0x0000001900055308 */ /* 0x000f220000000c00 */
[----:B-1----:R-:W-:Y:S01]  /*2bd10*/  @!P1 IMAD R3, R12, R7, RZ ;  /* 0x000000070c039224 */ /* 0x002fe200078e02ff */
[----:B--2---:R-:W1:Y:S02]  /*2bd20*/  @P1 LDC R2, c[0x0][0x2c0] ;  /* 0x0000b000ff021b82 */ /* 0x004e640000000800 */
[----:B------:R-:W-:Y:S01]  /*2bd30*/  STS [R0], R11 ;  /* 0x0000000b00007388 */ /* 0x000fe20000000800 */
[----:B------:R-:W-:-:S03]  /*2bd40*/  MOV R18, 0x7f800000 ;  /* 0x7f80000000127802 */ /* 0x000fc60000000f00 */
[----:B------:R2:W-:Y:S01]  /*2bd50*/  STS [R0+0x200], R10 ;  /* 0x0002000a00007388 */ /* 0x0005e20000000800 */
[----:B------:R-:W-:Y:S01]  /*2bd60*/  @P3 MUFU.LG2 R7, R27 ;  /* 0x0000001b00073308 */ /* 0x000fe20000000c00 */
[----:B------:R-:W-:Y:S01]  /*2bd70*/  @P6 FMUL.FTZ R6, R6, 0.69314718246459960938 ;  /* 0x3f31721806066820 */ /* 0x000fe20000410000 */
[----:B------:R-:W-:Y:S01]  /*2bd80*/  MOV R24, 0x7f800000 ;  /* 0x7f80000000187802 */ /* 0x000fe20000000f00 */
[----:B------:R-:W-:Y:S04]  /*2bd90*/  STS [R20+0x1000], R14 ;  /* 0x0010000e14007388 */ /* 0x000fe80000000800 */
[----:B------:R1:W-:Y:S01]  /*2bda0*/  STS [R20+0x1200], R13 ;  /* 0x0012000d14007388 */ /* 0x0003e20000000800 */
[----:B----4-:R-:W-:Y:S01]  /*2bdb0*/  @P5 FMUL.FTZ R5, R5, 0.69314718246459960938 ;  /* 0x3f31721805055820 */ /* 0x010fe20000410000 */
[----:B------:R-:W-:-:S02]  /*2bdc0*/  MOV R25, 0x7f800000 ;  /* 0x7f80000000197802 */ /* 0x000fc40000000f00 */
[----:B------:R4:W-:Y:S01]  /*2bdd0*/  STS [R0+0x1000], R9 ;  /* 0x0010000900007388 */ /* 0x0009e20000000800 */
[----:B---3-5:R-:W-:-:S03]  /*2bde0*/  @P5 FFMA.FTZ R25, R135, R8, R5 ;  /* 0x0000000887195223 */ /* 0x028fc60000010005 */
[----:B------:R3:W-:Y:S01]  /*2bdf0*/  STS [R0+0x1200], R19 ;  /* 0x0012001300007388 */ /* 0x0007e20000000800 */
[----:B------:R-:W-:Y:S01]  /*2be00*/  IMAD R3, R15, R3, RZ ;  /* 0x000000030f037224 */ /* 0x000fe200078e02ff */
[----:B------:R-:W-:Y:S01]  /*2be10*/  BAR.SYNC.DEFER_BLOCKING 0x0 ;  /* 0x0000000000007b1d */ /* 0x000fe20000010000 */
[----:B------:R-:W-:-:S03]  /*2be20*/  @!P1 MOV R2, 0x1 ;  /* 0x0000000100029802 */ /* 0x000fc60000000f00 */
[----:B------:R-:W-:-:S04]  /*2be30*/  SEL R3, R3, RZ, !P2 ;  /* 0x000000ff03037207 */ /* 0x000fc80005000000 */
[----:B--2---:R-:W2:Y:S01]  /*2be40*/  @P1 LDC.64 R10, c[0x0][0x2c0] ;  /* 0x0000b000ff0a1b82 */ /* 0x004ea20000000a00 */
[----:B-1----:R-:W-:Y:S01]  /*2be50*/  IMAD R4, R2, UR4, RZ ;  /* 0x0000000402047c24 */ /* 0x002fe2000f8e02ff */
[----:B------:R-:W1:Y:S06]  /*2be60*/  @P4 MUFU.LG2 R13, R26 ;  /* 0x0000001a000d4308 */ /* 0x000e6c0000000c00 */
[----:B----4-:R-:W4:Y:S01]  /*2be70*/  @P6 LDC R9, c[0x0][0x2e8] ;  /* 0x0000ba00ff096b82 */ /* 0x010f220000000800 */
[----:B---3--:R-:W-:Y:S02]  /*2be80*/  LOP3.LUT R0, R29, 0xfffffffc, RZ, 0xc0, !PT ;  /* 0xfffffffc1d007812 */ /* 0x008fe400078ec0ff */
[----:B------:R-:W-:Y:S01]  /*2be90*/  MOV R19, 0x7f800000 ;  /* 0x7f80000000137802 */ /* 0x000fe20000000f00 */
[----:B------:R3:W3:Y:S01]  /*2bea0*/  LDS.128 R32, [R230+0x1800] ;  /* 0x00180000e6207984 */ /* 0x0006e20000000c00 */
[----:B------:R-:W-:Y:S01]  /*2beb0*/  IADD3 R14, -R0, R37, RZ ;  /* 0x00000025000e7210 */ /* 0x000fe20007ffe1ff */
[----:B--2---:R-:W-:Y:S01]  /*2bec0*/  @P1 IMAD R0, R11, R10, RZ ;  /* 0x0000000a0b001224 */ /* 0x004fe200078e02ff */
[----:B------:R-:W-:Y:S01]  /*2bed0*/  @!P1 MOV R0, R12 ;  /* 0x0000000c00009202 */ /* 0x000fe20000000f00 */
[----:B------:R-:W2:Y:S01]  /*2bee0*/  @P3 LDC R10, c[0x0][0x2e8] ;  /* 0x0000ba00ff0a3b82 */ /* 0x000ea20000000800 */
[----:B-1----:R-:W-:-:S03]  /*2bef0*/  @P4 FMUL.FTZ R5, R13, 0.69314718246459960938 ;  /* 0x3f3172180d054820 */ /* 0x002fc60000410000 */
[----:B------:R-:W-:Y:S01]  /*2bf00*/  IMAD R0, R38, R0, R3 ;  /* 0x0000000026007224 */ /* 0x000fe200078e0203 */
[----:B------:R-:W-:Y:S01]  /*2bf10*/  SHF.L.U32 R3, R4, 0x7, RZ ;  /* 0x0000000704037819 */ /* 0x000fe200000006ff */
[----:B------:R-:W-:Y:S02]  /*2bf20*/  @P3 FMUL.FTZ R4, R7, 0.69314718246459960938 ;  /* 0x3f31721807043820 */ /* 0x000fe40000410000 */
[----:B------:R-:W1:Y:S01]  /*2bf30*/  @P4 LDC R11, c[0x0][0x2e8] ;  /* 0x0000ba00ff0b4b82 */ /* 0x000e620000000800 */
[----:B----4-:R-:W-:Y:S01]  /*2bf40*/  @P6 FFMA.FTZ R24, R136, R9, R6 ;  /* 0x0000000988186223 */ /* 0x010fe20000010006 */
[----:B------:R-:W-:Y:S02]  /*2bf50*/  SHF.R.S32.HI R6, RZ, 0x1f, R3 ;  /* 0x0000001fff067819 */ /* 0x000fe40000011403 */
[--C-:B------:R-:W-:Y:S02]  /*2bf60*/  IADD3 R3, P2, P1, R3, R22, R0.reuse ;  /* 0x0000001603037210 */ /* 0x100fe4000795e000 */
[----:B------:R-:W-:Y:S01]  /*2bf70*/  SHF.R.S32.HI R0, RZ, 0x1f, R0 ;  /* 0x0000001fff007819 */ /* 0x000fe20000011400 */
[----:B--2---:R-:W-:Y:S01]  /*2bf80*/  @P3 FFMA.FTZ R18, R133, R10, R4 ;  /* 0x0000000a85123223 */ /* 0x004fe20000010004 */
[----:B------:R-:W-:-:S02]  /*2bf90*/  SHF.L.U32 R10, R14, 0x3, RZ ;  /* 0x000000030e0a7819 */ /* 0x000fc400000006ff */
[----:B------:R-:W-:Y:S01]  /*2bfa0*/  IADD3.X R4, R6, R23, R0, P2, P1 ;  /* 0x0000001706047210 */ /* 0x000fe200017e2400 */
[----:B-1----:R-:W-:Y:S01]  /*2bfb0*/  @P4 FFMA.FTZ R19, R134, R11, R5 ;  /* 0x0000000b86134223 */ /* 0x002fe20000010005 */
[----:B---3--:R-:W-:Y:S06]  /*2bfc0*/  @P0 BRA `(.L_x_470) ;  /* 0x0000000000900947 */ /* 0x008fec0003800000 */
[----:B------:R-:W2:Y:S02]  /*2bfd0*/  LDL.LU R39, [R1+0x330] ;  /* 0x0003300001277983 */ /* 0x000ea40000300800 */
[C---:B--2---:R-:W-:Y:S01]  /*2bfe0*/  VIADD R0, R39.reuse, 0x8 ;  /* 0x0000000827007836 */ /* 0x044fe20000000000 */
        /* <DEDUP_REMOVED lines=34> */
.L_x_470:
[----:B------:R-:W-:Y:S05]  /*2c210*/  BSYNC B0 ;  /* 0x0000000000007941 */ /* 0x000fea0003800000 */
.L_x_469:
[----:B------:R2:W3:Y:S01]  /*2c220*/  LDS.128 R12, [R230] ;  /* 0x00000000e60c7984 */ /* 0x0004e20000000c00 */
[----:B------:R-:W-:Y:S01]  /*2c230*/  UIMAD UR30, UR4, -0x80, UR30 ;  /* 0xffffff80041e78a4 */ /* 0x000fe2000f8e021e */
[C---:B------:R-:W-:Y:S01]  /*2c240*/  LEA.HI.SX32 R0, R28.reuse, 0x40, 0x1e ;  /* 0x000000401c007811 */ /* 0x040fe200078ff2ff */
[----:B------:R-:W-:Y:S01]  /*2c250*/  BSSY B0, `(.L_x_471) ;  /* 0x0000021000007945 */ /* 0x000fe20003800000 */
[----:B------:R-:W-:Y:S01]  /*2c260*/  ULDC UR4, c[0x0][0x2d0] ;  /* 0x0000b40000047ab9 */ /* 0x000fe20000000800 */
[----:B-1----:R-:W-:Y:S02]  /*2c270*/  LEA.HI.SX32 R2, R28, 0x20, 0x1e ;  /* 0x000000201c027811 */ /* 0x002fe400078ff2ff */
[----:B------:R-:W-:Y:S01]  /*2c280*/  ISETP.GE.AND P4, PT, R10, UR4, PT ;  /* 0x000000040a007c0c */ /* 0x000fe2000bf86270 */
[----:B------:R-:W-:Y:S01]  /*2c290*/  ULDC.64 UR4, c[0x0][0x2a0] ;  /* 0x0000a80000047ab9 */ /* 0x000fe20000000a00 */
[----:B------:R-:W-:Y:S02]  /*2c2a0*/  SHF.R.S32.HI R6, RZ, 0x1f, R38 ;  /* 0x0000001fff067819 */ /* 0x000fe40000011426 */
[----:B------:R-:W-:-:S02]  /*2c2b0*/  ISETP.GE.OR P3, PT, R30, UR30, P4 ;  /* 0x0000001e1e007c0c */ /* 0x000fc4000a766670 */
[----:B------:R-:W-:Y:S02]  /*2c2c0*/  ISETP.GE.OR P1, PT, R0, UR30, P4 ;  /* 0x0000001e00007c0c */ /* 0x000fe4000a726670 */
[----:B------:R-:W-:Y:S02]  /*2c2d0*/  SHF.R.S32.HI R3, RZ, 0x1f, R10 ;  /* 0x0000001fff037819 */ /* 0x000fe4000001140a */
[----:B------:R-:W-:Y:S02]  /*2c2e0*/  IADD3 R4, P0, R10, UR8, RZ ;  /* 0x000000080a047c10 */ /* 0x000fe4000ff1e0ff */
[----:B------:R-:W-:Y:S02]  /*2c2f0*/  LEA.HI.SX32 R0, R28, 0x60, 0x1e ;  /* 0x000000601c007811 */ /* 0x000fe400078ff2ff */
[----:B------:R-:W-:Y:S02]  /*2c300*/  ISETP.GE.OR P2, PT, R2, UR30, P4 ;  /* 0x0000001e02007c0c */ /* 0x000fe4000a746670 */
[----:B------:R-:W-:-:S02]  /*2c310*/  SHF.R.S32.HI R2, RZ, 0x2, R29 ;  /* 0x00000002ff027819 */ /* 0x000fc4000001141d */
        /* <DEDUP_REMOVED lines=9> */
[----:B--23--:R-:W-:Y:S06]  /*2c3b0*/  @P3 BRA `(.L_x_472) ;  /* 0x0000000000283947 */ /* 0x00cfec0003800000 */
        /* <DEDUP_REMOVED lines=10> */
.L_x_472:
[----:B------:R-:W-:Y:S05]  /*2c460*/  BSYNC B0 ;  /* 0x0000000000007941 */ /* 0x000fea0003800000 */
.L_x_471:
        /* <DEDUP_REMOVED lines=16> */
.L_x_474:
[----:B------:R-:W-:Y:S05]  /*2c570*/  BSYNC B0 ;  /* 0x0000000000007941 */ /* 0x000fea0003800000 */
.L_x_473:
        /* <DEDUP_REMOVED lines=16> */
.L_x_476:
[----:B------:R-:W-:Y:S05]  /*2c680*/  BSYNC B0 ;  /* 0x0000000000007941 */ /* 0x000fea0003800000 */
.L_x_475:
        /* <DEDUP_REMOVED lines=15> */
.L_x_428:
[----:B------:R-:W1:Y:S01]  /*2c780*/  S2R R2, SR_TID.X ;  /* 0x0000000000027919 */ /* 0x000e620000002100 */
[----:B------:R-:W-:Y:S01]  /*2c790*/  UISETP.NE.AND UP2, UPT, UR28, -0x1, UPT ;  /* 0xffffffff1c00788c */ /* 0x000fe2000bf45270 */
[----:B------:R-:W-:Y:S01]  /*2c7a0*/  ULDC.U8 UR8, c[0x0][0x3d8] ;  /* 0x0000f60000087ab9 */ /* 0x000fe20000000000 */
[----:B------:R-:W-:Y:S01]  /*2c7b0*/  ULDC.U8 UR9, c[0x0][0x3d9] ;  /* 0x0000f64000097ab9 */ /* 0x000fe20000000000 */
[----:B------:R-:W-:Y:S02]  /*2c7c0*/  UISETP.NE.AND UP3, UPT, UR8, URZ, UPT ;  /* 0x0000003f0800728c */ /* 0x000fe4000bf65270 */
[----:B------:R-:W-:Y:S02]  /*2c7d0*/  UISETP.NE.AND UP1, UPT, UR9, URZ, UPT ;  /* 0x0000003f0900728c */ /* 0x000fe4000bf25270 */
[----:B------:R-:W-:Y:S02]  /*2c7e0*/  UISETP.EQ.AND UP3, UPT, UR9, URZ, UP3 ;  /* 0x0000003f0900728c */ /* 0x000fe40009f62270 */
[----:B------:R-:W-:-:S02]  /*2c7f0*/  UIADD3 UR30, -UR17, UR30, URZ ;  /* 0x0000001e111e7290 */ /* 0x000fc4000fffe13f */
[----:B------:R-:W-:Y:S01]  /*2c800*/  @UP2 ULDC.64 UR6, c[0x0][0x298] ;  /* 0x0000a60000062ab9 */ /* 0x000fe20000000a00 */
[----:B------:R-:W-:Y:S01]  /*2c810*/  UISETP.NE.OR UP0, UPT, UR28, -0x1, !UP3 ;  /* 0xffffffff1c00788c */ /* 0x000fe2000df05670 */
[----:B------:R-:W-:Y:S01]  /*2c820*/  PLOP3.LUT P0, PT, PT, PT, UP1, 0x80, 0x0 ;  /* 0x000000000000781c */ /* 0x000fe20003f0f018 */
[----:B------:R-:W-:Y:S02]  /*2c830*/  @UP2 UIMAD.WIDE.U32 UR10, UR28, UR6, URZ ;  /* 0x000000061c0a22a5 */ /* 0x000fe4000f8e003f */
[----:B------:R-:W-:Y:S02]  /*2c840*/  @UP1 ULDC UR13, c[0x0][0x2c0] ;  /* 0x0000b000000d1ab9 */ /* 0x000fe40000000800 */
[----:B------:R-:W-:Y:S02]  /*2c850*/  @UP2 UIMAD UR5, UR28, UR7, UR11 ;  /* 0x000000071c0522a4 */ /* 0x000fe4000f8e020b */
[----:B------:R-:W-:Y:S01]  /*2c860*/  @!UP2 USHF.R.S32.HI UR11, URZ, 0x1f, UR21 ;  /* 0x0000001f3f0ba899 */ /* 0x000fe20008011415 */
[----:B------:R-:W-:Y:S01]  /*2c870*/  @!UP2 ULDC.64 UR6, c[0x0][0x290] ;  /* 0x0000a4000006aab9 */ /* 0x000fe20000000a00 */
[----:B------:R-:W-:-:S02]  /*2c880*/  @!UP3 UMOV UR18, URZ ;  /* 0x0000003f0012bc82 */ /* 0x000fc40008000000 */
[----:B------:R-:W-:Y:S02]  /*2c890*/  @!UP2 UIMAD UR11, UR11, UR6, URZ ;  /* 0x000000060b0ba2a4 */ /* 0x000fe4000f8e023f */
[----:B------:R-:W-:Y:S02]  /*2c8a0*/  @!UP2 UIMAD.WIDE.U32 UR14, UR21, UR6, URZ ;  /* 0x00000006150ea2a5 */ /* 0x000fe4000f8e003f */
[----:B------:R-:W-:Y:S01]  /*2c8b0*/  @!UP2 UIMAD UR9, UR21, UR7, UR11 ;  /* 0x000000071509a2a4 */ /* 0x000fe2000f8e020b */
[----:B-1----:R-:W-:Y:S02]  /*2c8c0*/  LEA.HI R8, R15, R2, RZ, 0x2 ;  /* 0x000000020f087211 */ /* 0x002fe400078f10ff */
[----:B------:R-:W-:Y:S01]  /*2c8d0*/  @UP1 ULDC.64 UR6, c[0x0][0x2c0] ;  /* 0x0000b00000061ab9 */ /* 0x000fe20000000a00 */
[----:B------:R-:W-:Y:S01]  /*2c8e0*/  @!UP3 UMOV UR19, URZ ;  /* 0x0000003f0013bc82 */ /* 0x000fe20008000000 */
[----:B------:R-:W-:Y:S01]  /*2c8f0*/  @UP1 UIMAD UR12, UR7, UR6, URZ ;  /* 0x00000006070c12a4 */ /* 0x000fe2000f8e023f */
[----:B------:R-:W-:Y:S01]  /*2c900*/  LOP3.LUT R0, R8, 0xfffffffc, RZ, 0xc0, !PT ;  /* 0xfffffffc08007812 */ /* 0x000fe200078ec0ff */
[----:B------:R-:W-:Y:S01]  /*2c910*/  @UP1 UMOV UR11, 0x1 ;  /* 0x00000001000b1882 */ /* 0x000fe20000000000 */
[----:B------:R-:W-:Y:S01]  /*2c920*/  @UP3 ULDC UR6, c[0x0][0x2c4] ;  /* 0x0000b10000063ab9 */ /* 0x000fe20000000800 */
[----:B------:R-:W-:Y:S01]  /*2c930*/  SHF.R.S32.HI R8, RZ, 0x2, R8 ;  /* 0x00000002ff087819 */ /* 0x000fe20000011408 */
[----:B------:R-:W-:Y:S01]  /*2c940*/  @!UP0 UIMAD UR28, UR21, UR6, URZ ;  /* 0x00000006151c82a4 */ /* 0x000fe2000f8e023f */
[----:B------:R-:W-:Y:S01]  /*2c950*/  IMAD.IADD R0, R2, 0x1, -R0 ;  /* 0x0000000102007824 */ /* 0x000fe200078e0a00 */
[----:B------:R-:W-:Y:S01]  /*2c960*/  @!UP2 UIADD3 UR5, UR15, UR9, URZ ;  /* 0x000000090f05a290 */ /* 0x000fe2000fffe03f */
[C---:B------:R-:W-:Y:S01]  /*2c970*/  ISETP.GE.AND P4, PT, R8.reuse, UR30, PT ;  /* 0x0000001e08007c0c */ /* 0x040fe2000bf86270 */
[----:B------:R-:W-:Y:S01]  /*2c980*/  @UP3 USHF.R.S32.HI UR6, URZ, 0x1f, UR28 ;  /* 0x0000001f3f063899 */ /* 0x000fe2000801141c */
[C---:B------:R-:W-:Y:S01]  /*2c990*/  VIADD R14, R8.reuse, 0x20 ;  /* 0x00000020080e7836 */ /* 0x040fe20000000000 */
[----:B------:R-:W-:Y:S01]  /*2c9a0*/  @!UP2 UMOV UR10, UR14 ;  /* 0x0000000e000aac82 */ /* 0x000fe20008000000 */
[C---:B------:R-:W-:Y:S01]  /*2c9b0*/  VIADD R15, R8.reuse, 0x40 ;  /* 0x00000040080f7836 */ /* 0x040fe20000000000 */
[----:B------:R-:W-:Y:S01]  /*2c9c0*/  @UP3 UMOV UR18, UR28 ;  /* 0x0000001c00123c82 */ /* 0x000fe20008000000 */
[----:B------:R-:W-:Y:S01]  /*2c9d0*/  VIADD R16, R8, 0x60 ;  /* 0x0000006008107836 */ /* 0x000fe20000000000 */
[----:B------:R-:W-:Y:S01]  /*2c9e0*/  ISETP.GE.AND P3, PT, R14, UR30, PT ;  /* 0x0000001e0e007c0c */ /* 0x000fe2000bf66270 */
[----:B------:R-:W-:Y:S01]  /*2c9f0*/  @UP3 UMOV UR19, UR6 ;  /* 0x0000000600133c82 */ /* 0x000fe20008000000 */
[----:B------:R-:W-:-:S02]  /*2ca00*/  ISETP.GE.AND P2, PT, R15, UR30, PT ;  /* 0x0000001e0f007c0c */ /* 0x000fc4000bf46270 */
[----:B------:R-:W-:Y:S02]  /*2ca10*/  ISETP.GE.AND P1, PT, R16, UR30, PT ;  /* 0x0000001e10007c0c */ /* 0x000fe4000bf26270 */
[----:B------:R-:W-:Y:S01]  /*2ca20*/  ISETP.NE.OR P4, PT, R0, RZ, P4 ;  /* 0x000000ff0000720c */ /* 0x000fe20002785670 */
[----:B------:R-:W-:-:S12]  /*2ca30*/  @P0 BRA `(.L_x_477) ;  /* 0x0000000000180947 */ /* 0x000fd80003800000 */
[----:B------:R-:W-:Y:S01]  /*2ca40*/  UISETP.NE.AND UP0, UPT, UR8, URZ, UPT ;  /* 0x0000003f0800728c */ /* 0x000fe2000bf05270 */
[----:B------:R-:W-:Y:S01]  /*2ca50*/  ULDC UR12, c[0x0][0x2c4] ;  /* 0x0000b100000c7ab9 */ /* 0x000fe20000000800 */
[----:B------:R-:W-:Y:S01]  /*2ca60*/  ULDC UR11, c[0x0][0x270] ;  /* 0x00009c00000b7ab9 */ /* 0x000fe20000000800 */
[----:B------:R-:W-:-:S08]  /*2ca70*/  UMOV UR13, 0x1 ;  /* 0x00000001000d7882 */ /* 0x000fd00000000000 */
[----:B------:R-:W-:Y:S02]  /*2ca80*/  @UP0 ULDC UR12, c[0x0][0x2e4] ;  /* 0x0000b900000c0ab9 */ /* 0x000fe40000000800 */
[----:B------:R-:W-:-:S12]  /*2ca90*/  UIMAD UR11, UR12, UR11, URZ ;  /* 0x0000000b0c0b72a4 */ /* 0x000fd8000f8e023f */
.L_x_477:
[----:B------:R-:W-:Y:S01]  /*2caa0*/  USHF.R.S32.HI UR8, URZ, 0x1f, UR4 ;  /* 0x0000001f3f087899 */ /* 0x000fe20008011404 */
[C---:B------:R-:W-:Y:S01]  /*2cab0*/  ISETP.NE.OR P3, PT, R0.reuse, RZ, P3 ;  /* 0x000000ff0000720c */ /* 0x040fe20001f65670 */
[----:B------:R-:W-:Y:S01]  /*2cac0*/  ULDC.64 UR6, c[0x0][0x2a0] ;  /* 0x0000a80000067ab9 */ /* 0x000fe20000000a00 */
[C---:B------:R-:W-:Y:S01]  /*2cad0*/  ISETP.NE.OR P2, PT, R0.reuse, RZ, P2 ;  /* 0x000000ff0000720c */ /* 0x040fe20001745670 */
[----:B------:R-:W-:Y:S01]  /*2cae0*/  UIMAD UR8, UR8, UR6, URZ ;  /* 0x00000006080872a4 */ /* 0x000fe2000f8e023f */
[C---:B------:R-:W-:Y:S01]  /*2caf0*/  ISETP.NE.OR P1, PT, R0.reuse, RZ, P1 ;  /* 0x000000ff0000720c */ /* 0x040fe20000f25670 */
[----:B------:R-:W-:Y:S01]  /*2cb00*/  IMAD.SHL.U32 R0, R0, 0x8, RZ ;  /* 0x0000000800007824 */ /* 0x000fe200078e00ff */
[----:B------:R-:W-:Y:S01]  /*2cb10*/  UIMAD UR11, UR21, UR11, URZ ;  /* 0x0000000b150b72a4 */ /* 0x000fe2000f8e023f */
[----:B------:R-:W-:Y:S01]  /*2cb20*/  IMAD.U32 R6, RZ, RZ, UR6 ;  /* 0x00000006ff067e24 */ /* 0x000fe2000f8e00ff */
[----:B------:R-:W-:Y:S01]  /*2cb30*/  ULDC UR6, c[0x0][0x2d0] ;  /* 0x0000b40000067ab9 */ /* 0x000fe20000000800 */
[----:B------:R-:W-:Y:S01]  /*2cb40*/  UIMAD UR17, UR17, UR13, URZ ;  /* 0x0000000d111172a4 */ /* 0x000fe2000f8e023f */
[C---:B------:R-:W-:Y:S01]  /*2cb50*/  ISETP.GE.AND P5, PT, R0.reuse, UR6, PT ;  /* 0x0000000600007c0c */ /* 0x040fe2000bfa6270 */
[----:B------:R-:W-:Y:S01]  /*2cb60*/  USEL UR11, UR11, URZ, !UP3 ;  /* 0x0000003f0b0b7287 */ /* 0x000fe2000d800000 */
[----:B------:R-:W-:Y:S01]  /*2cb70*/  IADD3 R2, P0, R0, UR10, RZ ;  /* 0x0000000a00027c10 */ /* 0x000fe2000ff1e0ff */
[----:B------:R-:W-:Y:S01]  /*2cb80*/  UIMAD UR7, UR4, UR7, UR8 ;  /* 0x00000007040772a4 */ /* 0x000fe2000f8e0208 */
[----:B------:R-:W-:Y:S01]  /*2cb90*/  ISETP.GE.OR P6, PT, R8, UR30, P5 ;  /* 0x0000001e08007c0c */ /* 0x000fe2000afc6670 */
[----:B------:R-:W-:Y:S01]  /*2cba0*/  UIMAD UR11, UR4, UR12, UR11 ;  /* 0x0000000c040b72a4 */ /* 0x000fe2000f8e020b */
[----:B------:R-:W-:Y:S01]  /*2cbb0*/  LEA.HI.X.SX32 R3, R0, UR5, 0x1, P0 ;  /* 0x0000000500037c11 */ /* 0x000fe200080f0eff */
[----:B------:R-:W-:Y:S01]  /*2cbc0*/  USHF.R.S32.HI UR5, URZ, 0x1f, UR17 ;  /* 0x0000001f3f057899 */ /* 0x000fe20008011411 */
[----:B------:R-:W-:Y:S01]  /*2cbd0*/  SHF.R.S32.HI R9, RZ, 0x1f, R8 ;  /* 0x0000001fff097819 */ /* 0x000fe20000011408 */
[----:B------:R-:W-:Y:S01]  /*2cbe0*/  USHF.R.S32.HI UR8, URZ, 0x1f, UR11 ;  /* 0x0000001f3f087899 */ /* 0x000fe2000801140b */
[----:B------:R-:W-:Y:S01]  /*2cbf0*/  IMAD.U32 R4, RZ, RZ, UR29 ;  /* 0x0000001dff047e24 */ /* 0x000fe2000f8e00ff */
[----:B------:R-:W-:Y:S01]  /*2cc00*/  UIADD3 UR6, UP1, UP0, UR17, UR18, UR11 ;  /* 0x0000001211067290 */ /* 0x000fe2000f83e00b */
[----:B------:R-:W-:Y:S01]  /*2cc10*/  IMAD.WIDE.U32 R6, R6, UR4, R2 ;  /* 0x0000000406067c25 */ /* 0x000fe2000f8e0002 */
[----:B------:R-:W-:Y:S01]  /*2cc20*/  BSSY B0, `(.L_x_478) ;  /* 0x0000010000007945 */ /* 0x000fe20003800000 */
[----:B------:R-:W-:Y:S01]  /*2cc30*/  ISETP.GE.OR P0, PT, R14, UR30, P5 ;  /* 0x0000001e0e007c0c */ /* 0x000fe2000af06670 */
[----:B------:R-:W-:Y:S01]  /*2cc40*/  UIADD3.X UR18, UR5, UR19, UR8, UP1, UP0 ;  /* 0x0000001305127290 */ /* 0x000fe20008fe0408 */
[----:B------:R-:W-:-:S02]  /*2cc50*/  VIADD R5, R7, UR7 ;  /* 0x0000000707057c36 */ /* 0x000fc40008000000 */
[----:B------:R-:W-:Y:S01]  /*2cc60*/  IMAD.WIDE R2, R4, 0x80, R8 ;  /* 0x0000008004027825 */ /* 0x000fe200078e0208 */
[----:B------:R-:W-:Y:S08]  /*2cc70*/  @P6 BRA `(.L_x_479) ;  /* 0x0000000000286947 */ /* 0x000ff00003800000 */
        /* <DEDUP_REMOVED lines=10> */
.L_x_479:
[----:B------:R-:W-:Y:S05]  /*2cd20*/  BSYNC B0 ;  /* 0x0000000000007941 */ /* 0x000fea0003800000 */
.L_x_478:
        /* <DEDUP_REMOVED lines=17> */
.L_x_481:
[----:B------:R-:W-:Y:S05]  /*2ce40*/  BSYNC B0 ;  /* 0x0000000000007941 */ /* 0x000fea0003800000 */
.L_x_480:
        /* <DEDUP_REMOVED lines=15> */
.L_x_483:
[----:B------:R-:W-:Y:S05]  /*2cf40*/  BSYNC B0 ;  /* 0x0000000000007941 */ /* 0x000fea0003800000 */
.L_x_482:
        /* <DEDUP_REMOVED lines=14> */
.L_x_485:
[----:B------:R-:W-:Y:S05]  /*2d030*/  BSYNC B0 ;  /* 0x0000000000007941 */ /* 0x000fea0003800000 */
.L_x_484:
[----:B------:R-:W-:Y:S04]  /*2d040*/  BSSY B0, `(.L_x_486) ;  /* 0x000000a000007945 */ /* 0x000fe80003800000 */
[----:B------:R-:W-:Y:S05]  /*2d050*/  @P4 BRA `(.L_x_487) ;  /* 0x0000000000204947 */ /* 0x000fea0003800000 */
[----:B------:R-:W-:Y:S01]  /*2d060*/  IMAD R0, R8, UR13, RZ ;  /* 0x0000000d08007c24 */ /* 0x000fe2000f8e02ff */
[----:B------:R-:W-:-:S04]  /*2d070*/  ULDC.64 UR4, c[0x0][0x2b0] ;  /* 0x0000ac0000047ab9 */ /* 0x000fc80000000a00 */
[----:B----4-:R-:W-:-:S04]  /*2d080*/  IADD3 R3, P0, R0, UR6, RZ ;  /* 0x0000000600037c10 */ /* 0x010fc8000ff1e0ff */
[----:B------:R-:W-:Y:S02]  /*2d090*/  LEA.HI.X.SX32 R0, R0, UR18, 0x1, P0 ;  /* 0x0000001200007c11 */ /* 0x000fe400080f0eff */
[----:B------:R-:W-:-:S04]  /*2d0a0*/  LEA R2, P0, R3, UR4, 0x2 ;  /* 0x0000000403027c11 */ /* 0x000fc8000f8010ff */
[----:B------:R-:W-:Y:S01]  /*2d0b0*/  LEA.HI.X R3, R3, UR5, R0, 0x2, P0 ;  /* 0x0000000503037c11 */ /* 0x000fe200080f1400 */
[----:B------:R-:W-:-:S05]  /*2d0c0*/  IMAD.MOV.U32 R0, RZ, RZ, 0x7f800000 ;  /* 0x7f800000ff007424 */ /* 0x000fca00078e00ff */
[----:B------:R4:W-:Y:S03]  /*2d0d0*/  STG.E desc[UR32][R2.64], R0 ;  /* 0x0000000002007986 */ /* 0x0009e6000c101920 */
.L_x_487:
[----:B------:R-:W-:Y:S05]  /*2d0e0*/  BSYNC B0 ;  /* 0x0000000000007941 */ /* 0x000fea0003800000 */
.L_x_486:
        /* <DEDUP_REMOVED lines=10> */
.L_x_489:
[----:B------:R-:W-:Y:S05]  /*2d190*/  BSYNC B0 ;  /* 0x0000000000007941 */ /* 0x000fea0003800000 */
.L_x_488:
        /* <DEDUP_REMOVED lines=10> */
.L_x_491:
[----:B------:R-:W-:Y:S05]  /*2d240*/  BSYNC B0 ;  /* 0x0000000000007941 */ /* 0x000fea0003800000 */
.L_x_490:
[----:B------:R-:W-:Y:S05]  /*2d250*/  @P1 EXIT ;  /* 0x000000000000194d */ /* 0x000fea0003800000 */
[----:B----4-:R-:W-:Y:S01]  /*2d260*/  IMAD R0, R16, UR13, RZ ;  /* 0x0000000d10007c24 */ /* 0x010fe2000f8e02ff */
        /* <DEDUP_REMOVED lines=8> */
.L_x_492:
        /* <DEDUP_REMOVED lines=9> */
.L_x_726:


//--------------------- .text._ZN5flash16flash_fwd_kernelI23Flash_fwd_kernel_traitsILi32ELi128ELi128ELi4ELb0ELb0EN7cutlass6half_tE19Flash_kernel_traitsILi32ELi128ELi128ELi4ES3_EELb0ELb1ELb0ELb0ELb0ELb0ELb1ELb0EEEvNS_16Flash_fwd_paramsE --------------------------
	.section	.text._ZN5flash16flash_fwd_kernelI23Flash_fwd_kernel_traitsILi32ELi128ELi128ELi4ELb0ELb0EN7cutlass6half_tE19Flash_kernel_traitsILi32ELi128ELi128ELi4ES3_EELb0ELb1ELb0ELb0ELb0ELb0ELb1ELb0EEEvNS_16Flash_fwd_paramsE,"ax",@progbits
	.align	128
        .global         _ZN5flash16flash_fwd_kernelI23Flash_fwd_kernel_traitsILi32ELi128ELi128ELi4ELb0ELb0EN7cutlass6half_tE19Flash_kernel_traitsILi32ELi128ELi128ELi4ES3_EELb0ELb1ELb0ELb0ELb0ELb0ELb1ELb0EEEvNS_16Flash_fwd_paramsE
        .type           _ZN5flash16flash_fwd_kernelI23Flash_fwd_kernel_traitsILi32ELi128ELi128ELi4ELb0ELb0EN7cutlass6half_tE19Flash_kernel_traitsILi32ELi128ELi128ELi4ES3_EELb0ELb1ELb0ELb0ELb0ELb0ELb1ELb0EEEvNS_16Flash_fwd_paramsE,@function
        .size           _ZN5flash16flash_fwd_kernelI23Flash_fwd_kernel_traitsILi32ELi128ELi128ELi4ELb0ELb0EN7cutlass6half_tE19Flash_kernel_traitsILi32ELi128ELi128ELi4ES3_EELb0ELb1ELb0ELb0ELb0ELb0ELb1ELb0EEEvNS_16Flash_fwd_paramsE,(.L_x_727 - _ZN5flash16flash_fwd_kernelI23Flash_fwd_kernel_traitsILi32ELi128ELi128ELi4ELb0ELb0EN7cutlass6half_tE19Flash_kernel_traitsILi32ELi128ELi128ELi4ES3_EELb0ELb1ELb0ELb0ELb0ELb0ELb1ELb0EEEvNS_16Flash_fwd_paramsE)
        .other          _ZN5flash16flash_fwd_kernelI23Flash_fwd_kernel_traitsILi32ELi128ELi128ELi4ELb0ELb0EN7cutlass6half_tE19Flash_kernel_traitsILi32ELi128ELi128ELi4ES3_EELb0ELb1ELb0ELb0ELb0ELb0ELb1ELb0EEEvNS_16Flash_fwd_paramsE,@"STO_CUDA_ENTRY STV_DEFAULT"
_ZN5flash16flash_fwd_kernelI23Flash_fwd_kernel_traitsILi32ELi128ELi128ELi4ELb0ELb0EN7cutlass6half_tE19Flash_kernel_traitsILi32ELi128ELi128ELi4ES3_EELb0ELb1ELb0ELb0ELb0ELb0ELb1ELb0EEEvNS_16Flash_fwd_paramsE:
.text._ZN5flash16flash_fwd_kernelI23Flash_fwd_kernel_traitsILi32ELi128ELi128ELi4ELb0ELb0EN7cutlass6half_tE19Flash_kernel_traitsILi32ELi128ELi128ELi4ES3_EELb0ELb1ELb0ELb0ELb0ELb0ELb1ELb0EEEvNS_16Flash_fwd_paramsE:
        /* <DEDUP_REMOVED lines=55> */
.L_x_493:
[----:B------:R-:W-:-:S05]  /*0370*/  ULDC UR6, c[0x0][0x2c8] ;  /* 0x0000b20000067ab9 */ /* 0x000fca0000000800 */
.L_x_494:
        /* <DEDUP_REMOVED lines=118> */
.L_x_496:
        /* <DEDUP_REMOVED lines=32> */
.L_x_497:
        /* <DEDUP_REMOVED lines=29> */
[C---:B------:R-:W-:Y:S01]  /*0eb0*/  IMAD.IADD R14, R91.reuse, 0x1, -R0 ;  /* 0x000000015b0e7824 */ /* 0x040fe200078e0a00 */
        /* <DEDUP_REMOVED lines=25> */
.L_x_499:
[----:B------:R-:W-:Y:S05]  /*1050*/  BSYNC B0 ;  /* 0x0000000000007941 */ /* 0x000fea0003800000 */
.L_x_498:
        /* <DEDUP_REMOVED lines=32> */
.L_x_501:
[----:B------:R-:W-:Y:S05]  /*1260*/  BSYNC B0 ;  /* 0x0000000000007941 */ /* 0x000fea0003800000 */
.L_x_500:
        /* <DEDUP_REMOVED lines=22> */
.L_x_503:
[----:B------:R-:W-:Y:S05]  /*13d0*/  BSYNC B0 ;  /* 0x0000000000007941 */ /* 0x000fea0003800000 */
.L_x_502:
        /* <DEDUP_REMOVED lines=21> */
.L_x_505:
[----:B------:R-:W-:Y:S05]  /*1530*/  BSYNC B0 ;  /* 0x0000000000007941 */ /* 0x000fea0003800000 */
.L_x_504:
        /* <DEDUP_REMOVED lines=63> */
.L_x_507:
[----:B------:R-:W-:Y:S05]  /*1930*/  BSYNC B0 ;  /* 0x0000000000007941 */ /* 0x000fea0003800000 */
.L_x_506:
        /* <DEDUP_REMOVED lines=18> */
.L_x_509:
[----:B------:R-:W-:Y:S05]  /*1a60*/  BSYNC B0 ;  /* 0x0000000000007941 */ /* 0x000fea0003800000 */
.L_x_508:
        /* <DEDUP_REMOVED lines=18> */
.L_x_511:
[----:B------:R-:W-:Y:S05]  /*1b90*/  BSYNC B0 ;  /* 0x0000000000007941 */ /* 0x000fea0003800000 */
.L_x_510:
        /* <DEDUP_REMOVED lines=18> */
.L_x_513:
[----:B------:R-:W-:Y:S05]  /*1cc0*/  BSYNC B0 ;  /* 0x0000000000007941 */ /* 0x000fea0003800000 */
.L_x_512:
        /* <DEDUP_REMOVED lines=54> */
.L_x_515:
[----:B------:R-:W-:Y:S05]  /*2030*/  BSYNC B0 ;  /* 0x0000000000007941 */ /* 0x000fea0003800000 */
.L_x_514:
        /* <DEDUP_REMOVED lines=19> */
.L_x_517:
[----:B------:R-:W-:Y:S05]  /*2170*/  BSYNC B0 ;  /* 0x0000000000007941 */ /* 0x000fea0003800000 */
.L_x_516:
        /* <DEDUP_REMOVED lines=19> */
.L_x_519:
[----:B------:R-:W-:Y:S05]  /*22b0*/  BSYNC B0 ;  /* 0x0000000000007941 */ /* 0x000fea0003800000 */
.L_x_518:
        /* <DEDUP_REMOVED lines=19> */
.L_x_521:
[----:B------:R-:W-:Y:S05]  /*23f0*/  BSYNC B0 ;  /* 0x0000000000007941 */ /* 0x000fea0003800000 */
.L_x_520:
[----:B------:R-:W-:Y:S01]  /*2400*/  LDSM.16.M88.4 R20, [R186] ;  /* 0x00000000ba14783b */ /* 0x000fe20000000200 */
[----:B------:R-:W-:Y:S01]  /*2410*/  LOP3.LUT P0, RZ, R11, 0x2, RZ, 0xc0, !PT ;  /* 0x000000020bff7812 */ /* 0x000fe2000780c0ff */
[----:B------:R-:W-:Y:S01]  /*2420*/  IMAD.MOV.U32 R0, RZ, RZ, 0x10 ;  /* 0x00000010ff007424 */ /* 0x000fe200078e00ff */
[----:B------:R-:W-:Y:S01]  /*2430*/  LOP3.LUT P1, RZ, R10, 0x2, RZ, 0xc0, !PT ;  /* 0x000000020aff7812 */ /* 0x000fe2000782c0ff */
[----:B------:R-:W5:Y:S01]  /*2440*/  LDSM.16.M88.4 R40, [R135+0x2000] ;  /* 0x002000008728783b */ /* 0x000f620000000200 */
[C---:B-1----:R-:W-:Y:S01]  /*2450*/  VIADD R2, R135.reuse, 0x2000 ;  /* 0x0000200087027836 */ /* 0x042fe20000000000 */
[----:B------:R-:W-:Y:S01]  /*2460*/  ULDC UR15, c[0x0][0x39c] ;  /* 0x0000e700000f7ab9 */ /* 0x000fe20000000800 */
[----:B------:R-:W-:Y:S01]  /*2470*/  SEL R0, R0, 0xfffffff0, !P1 ;  /* 0xfffffff000007807 */ /* 0x000fe20004800000 */
[----:B------:R-:W1:Y:S01]  /*2480*/  LDSM.16.M88.4 R16, [R186+0x1000] ;  /* 0x00100000ba10783b */ /* 0x000e620000000200 */
[----:B------:R-:W-:Y:S01]  /*2490*/  VIADD R188, R135, 0x2020 ;  /* 0x0000202087bc7836 */ /* 0x000fe20000000000 */
[----:B------:R-:W-:Y:S01]  /*24a0*/  UISETP.GE.AND UP0, UPT, UR17, 0x2, UPT ;  /* 0x000000021100788c */ /* 0x000fe2000bf06270 */
[----:B------:R-:W-:Y:S01]  /*24b0*/  IMAD.SHL.U32 R3, R91, 0x2, RZ ;  /* 0x000000025b037824 */ /* 0x000fe200078e00ff */
[----:B------:R-:W2:Y:S01]  /*24c0*/  LDSM.16.M88.4 R48, [R135+0x2400] ;  /* 0x002400008730783b */ /* 0x000ea20000000200 */
[----:B------:R-:W-:-:S02]  /*24d0*/  IMAD R187, R0, 0x2, R186 ;  /* 0x0000000200bb7824 */ /* 0x000fc400078e02ba */
[----:B------:R-:W-:Y:S01]  /*24e0*/  @P0 VIADD R188, R2, 0xffffffe0 ;  /* 0xffffffe002bc0836 */ /* 0x000fe20000000000 */
[----:B------:R-:W-:Y:S01]  /*24f0*/  LDSM.16.M88.4 R64, [R135+0x2800] ;  /* 0x002800008740783b */ /* 0x000fe20000000200 */
[----:B------:R-:W-:Y:S01]  /*2500*/  LOP3.LUT R3, R3, 0x6, RZ, 0xc0, !PT ;  /* 0x0000000603037812 */ /* 0x000fe200078ec0ff */
[----:B------:R-:W-:Y:S02]  /*2510*/  IMAD R112, R90, 0x20, R89 ;  /* 0x000000205a707824 */ /* 0x000fe400078e0259 */
[----:B------:R-:W-:Y:S01]  /*2520*/  LDSM.16.M88.4 R12, [R187] ;  /* 0x00000000bb0c783b */ /* 0x000fe20000000200 */
[C---:B------:R-:W-:Y:S02]  /*2530*/  VIADD R195, R188.reuse, 0x400 ;  /* 0x00000400bcc37836 */ /* 0x040fe40000000000 */
[C---:B------:R-:W-:Y:S01]  /*2540*/  VIADD R194, R188.reuse, 0x800 ;  /* 0x00000800bcc27836 */ /* 0x040fe20000000000 */
[----:B------:R-:W3:Y:S01]  /*2550*/  LDSM.16.M88.4 R44, [R188] ;  /* 0x00000000bc2c783b */ /* 0x000ee20000000200 */
[----:B------:R-:W-:-:S02]  /*2560*/  VIADD R193, R188, 0xc00 ;  /* 0x00000c00bcc17836 */ /* 0x000fc40000000000 */
[C---:B------:R-:W-:Y:S01]  /*2570*/  VIADD R192, R188.reuse, 0x1000 ;  /* 0x00001000bcc07836 */ /* 0x040fe20000000000 */
[----:B------:R-:W4:Y:S01]  /*2580*/  LDSM.16.M88.4 R4, [R187+0x1000] ;  /* 0x00100000bb04783b */ /* 0x000f220000000200 */
[C---:B------:R-:W-:Y:S02]  /*2590*/  VIADD R191, R188.reuse, 0x1400 ;  /* 0x00001400bcbf7836 */ /* 0x040fe40000000000 */
[C---:B------:R-:W-:Y:S01]  /*25a0*/  VIADD R190, R188.reuse, 0x1800 ;  /* 0x00001800bcbe7836 */ /* 0x040fe20000000000 */
[----:B------:R-:W4:Y:S01]  /*25b0*/  LDSM.16.M88.4 R52, [R188+0x400] ;  /* 0x00040000bc34783b */ /* 0x000f220000000200 */
[----:B------:R-:W-:-:S03]  /*25c0*/  VIADD R189, R188, 0x1c00 ;  /* 0x00001c00bcbd7836 */ /* 0x000fc60000000000 */
[----:B------:R-:W4:Y:S04]  /*25d0*/  LDSM.16.M88.4 R84, [R188+0x800] ;  /* 0x00080000bc54783b */ /* 0x000f280000000200 */
[----:B------:R-:W4:Y:S01]  /*25e0*/  LDSM.16.M88.4 R56, [R135+0x2c00] ;  /* 0x002c00008738783b */ /* 0x000f220000000200 */
[-C--:B-----5:R-:W-:Y:S03]  /*25f0*/  HMMA.16816.F32 R8, R20, R40.reuse, RZ ;  /* 0x000000281408723c */ /* 0x0a0fe600000018ff */
[----:B------:R-:W5:Y:S04]  /*2600*/  LDSM.16.M88.4 R72, [R188+0xc00] ;  /* 0x000c0000bc48783b */ /* 0x000f680000000200 */
[----:B------:R-:W5:Y:S01]  /*2610*/  LDSM.16.M88.4 R96, [R135+0x3000] ;  /* 0x003000008760783b */ /* 0x000f620000000200 */
[C---:B-1----:R-:W-:Y:S03]  /*2620*/  HMMA.16816.F32 R24, R16.reuse, R40, RZ ;  /* 0x000000281018723c */ /* 0x042fe600000018ff */
[----:B------:R-:W1:Y:S03]  /*2630*/  LDSM.16.M88.4 R60, [R188+0x1000] ;  /* 0x00100000bc3c783b */ /* 0x000e660000000200 */
[----:B--2---:R-:W-:Y:S01]  /*2640*/  HMMA.16816.F32 R28, R16, R48, RZ ;  /* 0x00000030101c723c */ /* 0x004fe200000018ff */
[----:B------:R-:W2:Y:S04]  /*2650*/  LDSM.16.M88.4 R68, [R135+0x3400] ;  /* 0x003400008744783b */ /* 0x000ea80000000200 */
[----:B------:R-:W2:Y:S04]  /*2660*/  LDSM.16.M88.4 R92, [R188+0x1400] ;  /* 0x00140000bc5c783b */ /* 0x000ea80000000200 */
[----:B------:R-:W2:Y:S01]  /*2670*/  LDSM.16.M88.4 R80, [R135+0x3800] ;  /* 0x003800008750783b */ /* 0x000ea20000000200 */
[-C--:B---3--:R-:W-:Y:S03]  /*2680*/  HMMA.16816.F32 R8, R12, R44.reuse, R8 ;  /* 0x0000002c0c08723c */ /* 0x088fe60000001808 */
[----:B------:R-:W3:Y:S04]  /*2690*/  LDSM.16.M88.4 R76, [R188+0x1800] ;  /* 0x00180000bc4c783b */ /* 0x000ee80000000200 */
[----:B------:R-:W3:Y:S01]  /*26a0*/  LDSM.16.M88.4 R100, [R135+0x3c00] ;  /* 0x003c00008764783b */ /* 0x000ee20000000200 */
[----:B----4-:R-:W-:Y:S03]  /*26b0*/  HMMA.16816.F32 R32, R4, R44, R24 ;  /* 0x0000002c0420723c */ /* 0x010fe60000001818 */
[----:B------:R-:W4:Y:S03]  /*26c0*/  LDSM.16.M88.4 R104, [R188+0x1c00] ;  /* 0x001c0000bc68783b */ /* 0x000f260000000200 */
[----:B------:R-:W-:Y:S01]  /*26d0*/  HMMA.16816.F32 R24, R20, R48, RZ ;  /* 0x000000301418723c */ /* 0x000fe200000018ff */
[----:B------:R-:W0:Y:S05]  /*26e0*/  LDGDEPBAR ;  /* 0x00000000000079af */ /* 0x000e2a0000000000 */
[----:B------:R-:W-:Y:S04]  /*26f0*/  HMMA.16816.F32 R36, R4, R52, R28 ;  /* 0x000000340424723c */ /* 0x000fe8000000181c */
[----:B------:R-:W-:-:S02]  /*2700*/  FMUL.FTZ R2, R8, UR15 ;  /* 0x0000000f08027c20 */ /* 0x000fc40008410000 */
[----:B------:R-:W-:Y:S02]  /*2710*/  HMMA.16816.F32 R28, R16, R64, RZ ;  /* 0x00000040101c723c */ /* 0x000fe400000018ff */
[----:B------:R5:W-:Y:S01]  /*2720*/  MUFU.TANH R178, R2 ;  /* 0x0000000200b27308 */ /* 0x000be20000002400 */
[----:B------:R-:W-:-:S04]  /*2730*/  DEPBAR.LE SB0, 0x0 ;  /* 0x000080000000791a */ /* 0x000fc80000000000 */
[----:B-----5:R-:W-:-:S04]  /*2740*/  FMUL.FTZ R2, R9, UR15 ;  /* 0x0000000f09027c20 */ /* 0x020fc80008410000 */
[----:B------:R5:W4:-:S13]  /*2750*/  MUFU.TANH R108, R2 ;  /* 0x00000002006c7308 */ /* 0x000b1a0000002400 */
[----:B------:R-:W-:Y:S01]  /*2760*/  HMMA.16816.F32 R28, R4, R84, R28 ;  /* 0x00000054041c723c */ /* 0x000fe2000000181c */
[----:B-----5:R-:W-:-:S04]  /*2770*/  FMUL.FTZ R2, R10, UR15 ;  /* 0x0000000f0a027c20 */ /* 0x020fc80008410000 */
[----:B------:R5:W-:Y:S02]  /*2780*/  MUFU.TANH R177, R2 ;  /* 0x0000000200b17308 */ /* 0x000be40000002400 */
[----:B-----5:R-:W-:Y:S02]  /*2790*/  FMUL.FTZ R2, R11, UR15 ;  /* 0x0000000f0b027c20 */ /* 0x020fe40008410000 */
[----:B------:R-:W-:Y:S04]  /*27a0*/  HMMA.16816.F32 R8, R12, R52, R24 ;  /* 0x000000340c08723c */ /* 0x000fe80000001818 */
[----:B------:R5:W4:Y:S02]  /*27b0*/  MUFU.TANH R49, R2 ;  /* 0x0000000200317308 */ /* 0x000b240000002400 */
[----:B------:R-:W-:Y:S01]  /*27c0*/  HMMA.16816.F32 R24, R20, R64, RZ ;  /* 0x000000401418723c */ /* 0x000fe200000018ff */
[----:B-----5:R-:W-:-:S05]  /*27d0*/  FMUL.FTZ R2, R32, UR15 ;  /* 0x0000000f20027c20 */ /* 0x020fca0008410000 */
[----:B------:R5:W-:Y:S02]  /*27e0*/  MUFU.TANH R176, R2 ;  /* 0x0000000200b07308 */ /* 0x000be40000002400 */
[----:B-----5:R-:W-:-:S06]  /*27f0*/  FMUL.FTZ R2, R33, UR15 ;  /* 0x0000000f21027c20 */ /* 0x020fcc0008410000 */
[----:B------:R5:W-:Y:S02]  /*2800*/  MUFU.TANH R118, R2 ;  /* 0x0000000200767308 */ /* 0x000be40000002400 */
[----:B-----5:R-:W-:-:S06]  /*2810*/  FMUL.FTZ R2, R34, UR15 ;  /* 0x0000000f22027c20 */ /* 0x020fcc0008410000 */
[----:B------:R5:W-:Y:S02]  /*2820*/  MUFU.TANH R175, R2 ;  /* 0x0000000200af7308 */ /* 0x000be40000002400 */
[----:B-----5:R-:W-:-:S06]  /*2830*/  FMUL.FTZ R2, R35, UR15 ;  /* 0x0000000f23027c20 */ /* 0x020fcc0008410000 */
[----:B------:R5:W4:Y:S02]  /*2840*/  MUFU.TANH R125, R2 ;  /* 0x00000002007d7308 */ /* 0x000b240000002400 */
        /* <DEDUP_REMOVED lines=21> */
[----:B------:R-:W-:Y:S01]  /*29a0*/  HMMA.16816.F32 R36, R4, R72, R36 ;  /* 0x000000480424723c */ /* 0x000fe20000001824 */
[----:B-----5:R-:W-:-:S04]  /*29b0*/  FMUL.FTZ R2, R9, UR15 ;  /* 0x0000000f09027c20 */ /* 0x020fc80008410000 */
        /* <DEDUP_REMOVED lines=18> */
[----:B-1----:R-:W-:Y:S06]  /*2ae0*/  HMMA.16816.F32 R32, R4, R60, R28 ;  /* 0x0000003c0420723c */ /* 0x002fec000000181c */
[----:B--2---:R-:W-:Y:S01]  /*2af0*/  HMMA.16816.F32 R28, R16, R68, RZ ;  /* 0x00000044101c723c */ /* 0x004fe200000018ff */
[----:B-----5:R-:W-:-:S04]  /*2b00*/  FMUL.FTZ R2, R9, UR15 ;  /* 0x0000000f09027c20 */ /* 0x020fc80008410000 */
        /* <DEDUP_REMOVED lines=20> */
[----:B---3--:R-:W-:Y:S01]  /*2c50*/  HMMA.16816.F32 R28, R4, R76, R28 ;  /* 0x0000004c041c723c */ /* 0x008fe2000000181c */
        /* <DEDUP_REMOVED lines=19> */
[----:B----4-:R-:W-:Y:S01]  /*2d90*/  HMMA.16816.F32 R32, R12, R104, R32 ;  /* 0x000000680c20723c */ /* 0x010fe20000001820 */
[----:B-1----:R-:W-:-:S04]  /*2da0*/  FMUL.FTZ R2, R9, UR15 ;  /* 0x0000000f09027c20 */ /* 0x002fc80008410000 */
        /* <DEDUP_REMOVED lines=15> */
[C---:B------:R-:W-:Y:S06]  /*2ea0*/  HMMA.16816.F32 R24, R16.reuse, R100, RZ ;  /* 0x000000641018723c */ /* 0x040fec00000018ff */
[----:B--2---:R-:W-:Y:S01]  /*2eb0*/  HMMA.16816.F32 R32, R16, R58, RZ ;  /* 0x0000003a1020723c */ /* 0x004fe200000018ff */
[----:B-1----:R-:W-:-:S04]  /*2ec0*/  FMUL.FTZ R2, R36, UR15 ;  /* 0x0000000f24027c20 */ /* 0x002fc80008410000 */
        /* <DEDUP_REMOVED lines=19> */
[----:B------:R1:W-:-:S12]  /*3000*/  MUFU.TANH R160, R2 ;  /* 0x0000000200a07308 */ /* 0x0003d80000002400 */
        /* <DEDUP_REMOVED lines=12> */
[----:B--2---:R-:W-:Y:S06]  /*30d0*/  HMMA.16816.F32 R8, R4, R54, R24 ;  /* 0x000000360408723c */ /* 0x004fec0000001818 */
[----:B------:R-:W-:Y:S01]  /*30e0*/  HMMA.16816.F32 R24, R20, R42, RZ ;  /* 0x0000002a1418723c */ /* 0x000fe200000018ff */
[----:B-1----:R-:W-:-:S05]  /*30f0*/  FMUL.FTZ R2, R31, UR15 ;  /* 0x0000000f1f027c20 */ /* 0x002fca0008410000 */
[----:B------:R-:W-:Y:S01]  /*3100*/  HMMA.16816.F32 R28, R4, R46, R36 ;  /* 0x0000002e041c723c */ /* 0x000fe20000001824 */
[----:B------:R1:W-:Y:S05]  /*3110*/  MUFU.TANH R164, R2 ;  /* 0x0000000200a47308 */ /* 0x0003ea0000002400 */
[----:B------:R-:W-:Y:S06]  /*3120*/  HMMA.16816.F32 R36, R16, R66, RZ ;  /* 0x000000421024723c */ /* 0x000fec00000018ff */
[----:B------:R-:W-:Y:S01]  /*3130*/  HMMA.16816.F32 R40, R4, R74, R32 ;  /* 0x0000004a0428723c */ /* 0x000fe20000001820 */
[----:B------:R-:W-:Y:S01]  /*3140*/  FMUL.FTZ R8, R8, UR15 ;  /* 0x0000000f08087c20 */ /* 0x000fe20008410000 */
[----:B------:R-:W-:Y:S01]  /*3150*/  FMUL.FTZ R9, R9, UR15 ;  /* 0x0000000f09097c20 */ /* 0x000fe20008410000 */
[----:B------:R-:W-:Y:S01]  /*3160*/  FMUL.FTZ R10, R10, UR15 ;  /* 0x0000000f0a0a7c20 */ /* 0x000fe20008410000 */
[----:B------:R-:W-:Y:S01]  /*3170*/  FMUL.FTZ R11, R11, UR15 ;  /* 0x0000000f0b0b7c20 */ /* 0x000fe20008410000 */
[----:B------:R2:W-:Y:S01]  /*3180*/  MUFU.TANH R56, R8 ;  /* 0x0000000800387308 */ /* 0x0005e20000002400 */
[----:B------:R-:W-:Y:S01]  /*3190*/  HMMA.16816.F32 R24, R12, R46, R24 ;  /* 0x0000002e0c18723c */ /* 0x000fe20000001818 */
[----:B-1----:R-:W-:-:S04]  /*31a0*/  IMAD.U32 R2, RZ, RZ, UR16 ;  /* 0x00000010ff027e24 */ /* 0x002fc8000f8e00ff */
[----:B------:R-:W-:Y:S02]  /*31b0*/  IMAD R2, R2, 0x80, R3 ;  /* 0x0000008002027824 */ /* 0x000fe400078e0203 */
[----:B------:R-:W-:Y:S01]  /*31c0*/  FMUL.FTZ R28, R28, UR15 ;  /* 0x0000000f1c1c7c20 */ /* 0x000fe20008410000 */
[----:B------:R-:W-:Y:S01]  /*31d0*/  FMUL.FTZ R29, R29, UR15 ;  /* 0x0000000f1d1d7c20 */ /* 0x000fe20008410000 */
[----:B------:R-:W-:Y:S01]  /*31e0*/  FMUL.FTZ R30, R30, UR15 ;  /* 0x0000000f1e1e7c20 */ /* 0x000fe20008410000 */
[----:B------:R-:W-:Y:S01]  /*31f0*/  FMUL.FTZ R31, R31, UR15 ;  /* 0x0000000f1f1f7c20 */ /* 0x000fe20008410000 */
[----:B------:R-:W-:Y:S01]  /*3200*/  MUFU.TANH R45, R28 ;  /* 0x0000001c002d7308 */ /* 0x000fe20000002400 */
[----:B------:R-:W-:Y:S01]  /*3210*/  HMMA.16816.F32 R32, R16, R98, RZ ;  /* 0x000000621020723c */ /* 0x000fe200000018ff */
[----:B--2---:R-:W-:-:S06]  /*3220*/  VIMNMX R8, R88, UR24, PT ;  /* 0x0000001858087c48 */ /* 0x004fcc000bfe0100 */
[----:B------:R-:W-:Y:S01]  /*3230*/  MUFU.TANH R48, R29 ;  /* 0x0000001d00307308 */ /* 0x000fe20000002400 */
[----:B------:R-:W-:Y:S01]  /*3240*/  FMUL.FTZ R40, R40, UR15 ;  /* 0x0000000f28287c20 */ /* 0x000fe20008410000 */
[----:B------:R-:W-:Y:S01]  /*3250*/  FMUL.FTZ R41, R41, UR15 ;  /* 0x0000000f29297c20 */ /* 0x000fe20008410000 */
[----:B------:R-:W-:Y:S01]  /*3260*/  FMUL.FTZ R42, R42, UR15 ;  /* 0x0000000f2a2a7c20 */ /* 0x000fe20008410000 */
[----:B------:R-:W-:Y:S01]  /*3270*/  FMUL.FTZ R43, R43, UR15 ;  /* 0x0000000f2b2b7c20 */ /* 0x000fe20008410000 */
[----:B------:R-:W-:Y:S01]  /*3280*/  FMUL.FTZ R3, R24, UR15 ;  /* 0x0000000f18037c20 */ /* 0x000fe20008410000 */
[----:B------:R-:W-:Y:S02]  /*3290*/  VIADD R24, R2, 0x1 ;  /* 0x0000000102187836 */ /* 0x000fe40000000000 */
[----:B------:R-:W-:Y:S01]  /*32a0*/  MUFU.TANH R44, R30 ;  /* 0x0000001e002c7308 */ /* 0x000fe20000002400 */
[----:B------:R-:W-:Y:S01]  /*32b0*/  FMUL.FTZ R25, R25, UR15 ;  /* 0x0000000f19197c20 */ /* 0x000fe20008410000 */
[----:B------:R-:W-:Y:S01]  /*32c0*/  FMUL.FTZ R26, R26, UR15 ;  /* 0x0000000f1a1a7c20 */ /* 0x000fe20008410000 */
[----:B------:R-:W-:Y:S01]  /*32d0*/  FMUL.FTZ R27, R27, UR15 ;  /* 0x0000000f1b1b7c20 */ /* 0x000fe20008410000 */
[----:B------:R-:W-:-:S04]  /*32e0*/  ISETP.GE.AND P3, PT, R24, R8, PT ;  /* 0x000000081800720c */ /* 0x000fc80003f66270 */
[----:B------:R1:W-:Y:S01]  /*32f0*/  MUFU.TANH R52, R31 ;  /* 0x0000001f00347308 */ /* 0x0003e20000002400 */
[----:B------:R-:W-:-:S07]  /*3300*/  FSEL R77, R108, -INF , !P3 ;  /* 0xff8000006c4d7808 */ /* 0x000fce0005800000 */
[----:B------:R2:W-:Y:S08]  /*3310*/  MUFU.TANH R60, R9 ;  /* 0x00000009003c7308 */ /* 0x0005f00000002400 */
[----:B------:R3:W-:Y:S01]  /*3320*/  MUFU.TANH R53, R10 ;  /* 0x0000000a00357308 */ /* 0x0007e20000002400 */
[----:B-1----:R-:W-:Y:S07]  /*3330*/  HMMA.16816.F32 R28, R4, R86, R36 ;  /* 0x00000056041c723c */ /* 0x002fee0000001824 */
[----:B------:R1:W-:Y:S01]  /*3340*/  MUFU.TANH R57, R11 ;  /* 0x0000000b00397308 */ /* 0x0003e20000002400 */
[----:B--2---:R-:W-:-:S05]  /*3350*/  IMAD.MOV.U32 R9, RZ, RZ, 0x8 ;  /* 0x00000008ff097424 */ /* 0x004fca00078e00ff */
[----:B------:R-:W-:Y:S02]  /*3360*/  VIADDMNMX R9, R88, R9, UR24, PT ;  /* 0x0000001858097e46 */ /* 0x000fe4000b800109 */
[----:B------:R-:W-:Y:S01]  /*3370*/  MUFU.TANH R109, R40 ;  /* 0x00000028006d7308 */ /* 0x000fe20000002400 */
[----:B---3--:R-:W-:Y:S01]  /*3380*/  IMAD.MOV.U32 R10, RZ, RZ, 0x48 ;  /* 0x00000048ff0a7424 */ /* 0x008fe200078e00ff */
[----:B------:R-:W-:-:S04]  /*3390*/  ISETP.GE.AND P1, PT, R24, R9, PT ;  /* 0x000000091800720c */ /* 0x000fc80003f26270 */
[----:B------:R-:W-:Y:S02]  /*33a0*/  VIADDMNMX R10, R88, R10, UR24, PT ;  /* 0x00000018580a7e46 */ /* 0x000fe4000b80010a */
[----:B------:R2:W3:Y:S01]  /*33b0*/  MUFU.TANH R40, R3 ;  /* 0x0000000300287308 */ /* 0x0004e20000002400 */
[----:B------:R-:W-:Y:S01]  /*33c0*/  FMUL.FTZ R28, R28, UR15 ;  /* 0x0000000f1c1c7c20 */ /* 0x000fe20008410000 */
[----:B------:R-:W-:Y:S01]  /*33d0*/  FMUL.FTZ R29, R29, UR15 ;  /* 0x0000000f1d1d7c20 */ /* 0x000fe20008410000 */
[----:B------:R-:W-:Y:S01]  /*33e0*/  FMUL.FTZ R30, R30, UR15 ;  /* 0x0000000f1e1e7c20 */ /* 0x000fe20008410000 */
[----:B------:R-:W-:Y:S01]  /*33f0*/  FMUL.FTZ R31, R31, UR15 ;  /* 0x0000000f1f1f7c20 */ /* 0x000fe20008410000 */
[----:B-1----:R-:W-:Y:S01]  /*3400*/  IMAD.MOV.U32 R11, RZ, RZ, 0x40 ;  /* 0x00000040ff0b7424 */ /* 0x002fe200078e00ff */
[----:B------:R-:W-:Y:S02]  /*3410*/  ISETP.GE.AND P4, PT, R24, R10, PT ;  /* 0x0000000a1800720c */ /* 0x000fe40003f86270 */
[----:B------:R-:W-:Y:S01]  /*3420*/  MUFU.TANH R73, R28 ;  /* 0x0000001c00497308 */ /* 0x000fe20000002400 */
[----:B------:R-:W-:-:S02]  /*3430*/  FSEL R96, R49, -INF , !P1 ;  /* 0xff80000031607808 */ /* 0x000fc40004800000 */
[----:B------:R-:W-:Y:S02]  /*3440*/  VIADDMNMX R11, R88, R11, UR24, PT ;  /* 0x00000018580b7e46 */ /* 0x000fe4000b80010b */
[----:B------:R-:W-:Y:S02]  /*3450*/  FSEL R125, R125, -INF , !P4 ;  /* 0xff8000007d7d7808 */ /* 0x000fe40006000000 */
[----:B------:R-:W-:Y:S01]  /*3460*/  ISETP.GE.AND P0, PT, R24, R11, PT ;  /* 0x0000000b1800720c */ /* 0x000fe20003f06270 */
[----:B------:R-:W-:Y:S01]  /*3470*/  MUFU.TANH R101, R29 ;  /* 0x0000001d00657308 */ /* 0x000fe20000002400 */
[----:B--2---:R-:W-:Y:S02]  /*3480*/  VIADD R3, R2, 0x8 ;  /* 0x0000000802037836 */ /* 0x004fe40000000000 */
[----:B------:R-:W-:Y:S01]  /*3490*/  FSEL R118, R118, -INF , !P0 ;  /* 0xff80000076767808 */ /* 0x000fe20004000000 */
[----:B------:R-:W-:Y:S02]  /*34a0*/  VIADD R24, R2, 0x11 ;  /* 0x0000001102187836 */ /* 0x000fe40000000000 */
[----:B------:R-:W-:-:S02]  /*34b0*/  ISETP.GE.AND P2, PT, R3, R8, PT ;  /* 0x000000080300720c */ /* 0x000fc40003f46270 */
[----:B------:R-:W-:Y:S01]  /*34c0*/  MUFU.TANH R69, R30 ;  /* 0x0000001e00457308 */ /* 0x000fe20000002400 */
[C---:B------:R-:W-:Y:S02]  /*34d0*/  ISETP.GE.AND P6, PT, R3.reuse, R9, PT ;  /* 0x000000090300720c */ /* 0x040fe40003fc6270 */
[CC--:B------:R-:W-:Y:S02]  /*34e0*/  ISETP.GE.AND P5, PT, R3.reuse, R11.reuse, PT ;  /* 0x0000000b0300720c */ /* 0x0c0fe40003fa6270 */
[----:B------:R-:W-:Y:S01]  /*34f0*/  ISETP.GE.AND P3, PT, R3, R10, PT ;  /* 0x0000000a0300720c */ /* 0x000fe20003f66270 */
[----:B------:R-:W-:Y:S01]  /*3500*/  VIADD R3, R2, 0x9 ;  /* 0x0000000902037836 */ /* 0x000fe20000000000 */
[----:B---3--:R-:W-:Y:S01]  /*3510*/  FSEL R76, R40, -INF , !P2 ;  /* 0xff800000284c7808 */ /* 0x008fe20005000000 */
[----:B------:R1:W-:Y:S01]  /*3520*/  MUFU.TANH R80, R31 ;  /* 0x0000001f00507308 */ /* 0x0003e20000002400 */
[----:B------:R-:W-:Y:S02]  /*3530*/  FSEL R119, R45, -INF , !P5 ;  /* 0xff8000002d777808 */ /* 0x000fe40006800000 */
[----:B------:R-:W-:-:S02]  /*3540*/  ISETP.GE.AND P4, PT, R3, R11, PT ;  /* 0x0000000b0300720c */ /* 0x000fc40003f86270 */
[C---:B------:R-:W-:Y:S02]  /*3550*/  ISETP.GE.AND P1, PT, R3.reuse, R8, PT ;  /* 0x000000080300720c */ /* 0x040fe40003f26270 */
[CC--:B------:R-:W-:Y:S01]  /*3560*/  ISETP.GE.AND P0, PT, R3.reuse, R9.reuse, PT ;  /* 0x000000090300720c */ /* 0x0c0fe20003f06270 */
[----:B------:R-:W2:Y:S01]  /*3570*/  MUFU.TANH R25, R25 ;  /* 0x0000001900197308 */ /* 0x000ea20000002400 */
[----:B------:R-:W-:Y:S01]  /*3580*/  ISETP.GE.AND P2, PT, R3, R10, PT ;  /* 0x0000000a0300720c */ /* 0x000fe20003f46270 */
[----:B------:R-:W-:Y:S01]  /*3590*/  VIADD R3, R2, 0x10 ;  /* 0x0000001002037836 */ /* 0x000fe20000000000 */
[----:B------:R-:W-:Y:S02]  /*35a0*/  FSEL R117, R48, -INF , !P4 ;  /* 0xff80000030757808 */ /* 0x000fe40006000000 */
[----:B------:R-:W-:Y:S02]  /*35b0*/  FSEL R126, R44, -INF , !P3 ;  /* 0xff8000002c7e7808 */ /* 0x000fe40005800000 */
[C---:B------:R-:W-:Y:S01]  /*35c0*/  ISETP.GE.AND P5, PT, R3.reuse, R9, PT ;  /* 0x000000090300720c */ /* 0x040fe20003fa6270 */
[----:B------:R-:W3:Y:S01]  /*35d0*/  MUFU.TANH R26, R26 ;  /* 0x0000001a001a7308 */ /* 0x000ee20000002400 */
[----:B-1----:R-:W-:Y:S01]  /*35e0*/  HMMA.16816.F32 R28, R20, R50, RZ ;  /* 0x00000032141c723c */ /* 0x002fe200000018ff */
[----:B------:R-:W-:-:S02]  /*35f0*/  ISETP.GE.AND P3, PT, R3, R11, PT ;  /* 0x0000000b0300720c */ /* 0x000fc40003f66270 */
[----:B------:R-:W-:Y:S02]  /*3600*/  FSEL R123, R52, -INF , !P2 ;  /* 0xff800000347b7808 */ /* 0x000fe40005000000 */
[C---:B------:R-:W-:Y:S01]  /*3610*/  ISETP.GE.AND P4, PT, R24.reuse, R9, PT ;  /* 0x000000091800720c */ /* 0x040fe20003f86270 */
[----:B------:R-:W-:Y:S01]  /*3620*/  HMMA.16816.F32 R48, R4, R62, R32 ;  /* 0x0000003e0430723c */ /* 0x000fe20000001820 */
[----:B------:R-:W1:Y:S01]  /*3630*/  MUFU.TANH R27, R27 ;  /* 0x0000001b001b7308 */ /* 0x000e620000002400 */
[----:B--2---:R-:W-:Y:S02]  /*3640*/  FSEL R72, R25, -INF , !P1 ;  /* 0xff80000019487808 */ /* 0x004fe40004800000 */
[----:B------:R-:W-:Y:S02]  /*3650*/  ISETP.GE.AND P1, PT, R3, R10, PT ;  /* 0x0000000a0300720c */ /* 0x000fe40003f26270 */
[----:B------:R-:W-:Y:S02]  /*3660*/  ISETP.GE.AND P2, PT, R24, R11, PT ;  /* 0x0000000b1800720c */ /* 0x000fe40003f46270 */
[----:B------:R-:W-:Y:S01]  /*3670*/  FSEL R91, R110, -INF , !P5 ;  /* 0xff8000006e5b7808 */ /* 0x000fe20006800000 */
[----:B------:R-:W-:Y:S01]  /*3680*/  MUFU.TANH R116, R41 ;  /* 0x0000002900747308 */ /* 0x000fe20000002400 */
[----:B---3--:R-:W-:-:S02]  /*3690*/  FSEL R97, R26, -INF , !P6 ;  /* 0xff8000001a617808 */ /* 0x008fc40007000000 */
[-C--:B------:R-:W-:Y:S01]  /*36a0*/  ISETP.GE.AND P6, PT, R3, R8.reuse, PT ;  /* 0x000000080300720c */ /* 0x080fe20003fc6270 */
[----:B------:R-:W-:Y:S01]  /*36b0*/  VIADD R3, R2, 0x18 ;  /* 0x0000001802037836 */ /* 0x000fe20000000000 */
[----:B------:R-:W-:Y:S02]  /*36c0*/  FSEL R90, R64, -INF , !P4 ;  /* 0xff800000405a7808 */ /* 0x000fe40006000000 */
[----:B------:R-:W-:Y:S01]  /*36d0*/  FSEL R114, R114, -INF , !P2 ;  /* 0xff80000072727808 */ /* 0x000fe20005000000 */
[----:B------:R-:W-:Y:S01]  /*36e0*/  MUFU.TANH R68, R42 ;  /* 0x0000002a00447308 */ /* 0x000fe20000002400 */
[----:B------:R-:W-:Y:S01]  /*36f0*/  HMMA.16816.F32 R36, R12, R54, R28 ;  /* 0x000000360c24723c */ /* 0x000fe2000000181c */
[----:B-1----:R-:W-:Y:S02]  /*3700*/  FSEL R93, R27, -INF , !P0 ;  /* 0xff8000001b5d7808 */ /* 0x002fe40004000000 */
[-C--:B------:R-:W-:Y:S02]  /*3710*/  ISETP.GE.AND P0, PT, R24, R8.reuse, PT ;  /* 0x000000081800720c */ /* 0x080fe40003f06270 */
[----:B------:R-:W-:Y:S01]  /*3720*/  ISETP.GE.AND P5, PT, R3, R8, PT ;  /* 0x000000080300720c */ /* 0x000fe20003fa6270 */
[----:B------:R-:W-:Y:S01]  /*3730*/  HMMA.16816.F32 R28, R20, R66, RZ ;  /* 0x00000042141c723c */ /* 0x000fe200000018ff */
[----:B------:R-:W-:Y:S01]  /*3740*/  FSEL R115, R115, -INF , !P3 ;  /* 0xff80000073737808 */ /* 0x000fe20005800000 */
[----:B------:R-:W-:Y:S01]  /*3750*/  MUFU.TANH R100, R43 ;  /* 0x0000002b00647308 */ /* 0x000fe20000002400 */
[----:B------:R-:W-:Y:S01]  /*3760*/  FSEL R122, R122, -INF , !P1 ;  /* 0xff8000007a7a7808 */ /* 0x000fe20004800000 */
[----:B------:R-:W-:Y:S01]  /*3770*/  FMUL.FTZ R50, R50, UR15 ;  /* 0x0000000f32327c20 */ /* 0x000fe20008410000 */
[----:B------:R-:W-:Y:S01]  /*3780*/  ISETP.GE.AND P3, PT, R3, R9, PT ;  /* 0x000000090300720c */ /* 0x000fe20003f66270 */
[----:B------:R-:W-:Y:S01]  /*3790*/  FMUL.FTZ R51, R51, UR15 ;  /* 0x0000000f33337c20 */ /* 0x000fe20008410000 */
[----:B------:R-:W-:Y:S01]  /*37a0*/  FSEL R67, R111, -INF , !P6 ;  /* 0xff8000006f437808 */ /* 0x000fe20007000000 */
[----:B------:R-:W-:Y:S01]  /*37b0*/  FMUL.FTZ R48, R48, UR15 ;  /* 0x0000000f30307c20 */ /* 0x000fe20008410000 */
[----:B------:R-:W-:Y:S01]  /*37c0*/  ISETP.GE.AND P6, PT, R24, R10, PT ;  /* 0x0000000a1800720c */ /* 0x000fe20003fc6270 */
[----:B------:R-:W-:Y:S01]  /*37d0*/  VIADD R24, R2, 0x19 ;  /* 0x0000001902187836 */ /* 0x000fe20000000000 */
[----:B------:R-:W-:Y:S01]  /*37e0*/  FSEL R66, R113, -INF , !P0 ;  /* 0xff80000071427808 */ /* 0x000fe20004000000 */
[----:B------:R-:W-:Y:S01]  /*37f0*/  MUFU.TANH R65, R50 ;  /* 0x0000003200417308 */ /* 0x000fe20000002400 */
[----:B------:R-:W-:Y:S01]  /*3800*/  FSEL R121, R121, -INF , !P6 ;  /* 0xff80000079797808 */ /* 0x000fe20007000000 */
[----:B------:R-:W-:Y:S01]  /*3810*/  FMUL.FTZ R49, R49, UR15 ;  /* 0x0000000f31317c20 */ /* 0x000fe20008410000 */
[----:B------:R-:W-:-:S02]  /*3820*/  ISETP.GE.AND P4, PT, R24, R8, PT ;  /* 0x000000081800720c */ /* 0x000fc40003f86270 */
[----:B------:R-:W-:Y:S01]  /*3830*/  ISETP.GE.AND P2, PT, R24, R9, PT ;  /* 0x000000091800720c */ /* 0x000fe20003f46270 */
[----:B------:R-:W-:Y:S01]  /*3840*/  FMUL.FTZ R36, R36, UR15 ;  /* 0x0000000f24247c20 */ /* 0x000fe20008410000 */
[----:B------:R-:W-:Y:S01]  /*3850*/  FMUL.FTZ R37, R37, UR15 ;  /* 0x0000000f25257c20 */ /* 0x000fe20008410000 */
[----:B------:R-:W-:Y:S01]  /*3860*/  FMUL.FTZ R38, R38, UR15 ;  /* 0x0000000f26267c20 */ /* 0x000fe20008410000 */
[-C--:B------:R-:W-:Y:S01]  /*3870*/  ISETP.GE.AND P6, PT, R24, R11.reuse, PT ;  /* 0x0000000b1800720c */ /* 0x080fe20003fc6270 */
[----:B------:R-:W-:Y:S01]  /*3880*/  FMUL.FTZ R39, R39, UR15 ;  /* 0x0000000f27277c20 */ /* 0x000fe20008410000 */
[C---:B------:R-:W-:Y:S01]  /*3890*/  ISETP.GE.AND P1, PT, R3.reuse, R11, PT ;  /* 0x0000000b0300720c */ /* 0x040fe20003f26270 */
[----:B------:R-:W1:Y:S01]  /*38a0*/  MUFU.TANH R36, R36 ;  /* 0x0000002400247308 */ /* 0x000e620000002400 */
[----:B------:R-:W-:Y:S01]  /*38b0*/  HMMA.16816.F32 R32, R12, R86, R28 ;  /* 0x000000560c20723c */ /* 0x000fe2000000181c */
[----:B------:R-:W-:Y:S01]  /*38c0*/  ISETP.GE.AND P0, PT, R3, R10, PT ;  /* 0x0000000a0300720c */ /* 0x000fe20003f06270 */
[----:B------:R-:W-:Y:S01]  /*38d0*/  VIADD R3, R2, 0x20 ;  /* 0x0000002002037836 */ /* 0x000fe20000000000 */
[----:B------:R-:W-:-:S02]  /*38e0*/  FSEL R113, R56, -INF , !P1 ;  /* 0xff80000038717808 */ /* 0x000fc40004800000 */
[----:B------:R-:W-:Y:S01]  /*38f0*/  FSEL R120, R53, -INF , !P0 ;  /* 0xff80000035787808 */ /* 0x000fe20004000000 */
[----:B------:R-:W-:Y:S01]  /*3900*/  HMMA.16816.F32 R28, R20, R58, RZ ;  /* 0x0000003a141c723c */ /* 0x000fe200000018ff */
[----:B------:R-:W2:Y:S01]  /*3910*/  MUFU.TANH R37, R37 ;  /* 0x0000002500257308 */ /* 0x000ea20000002400 */
[C---:B------:R-:W-:Y:S02]  /*3920*/  ISETP.GE.AND P1, PT, R3.reuse, R9, PT ;  /* 0x000000090300720c */ /* 0x040fe40003f26270 */
[----:B------:R-:W-:Y:S02]  /*3930*/  ISETP.GE.AND P0, PT, R3, R11, PT ;  /* 0x0000000b0300720c */ /* 0x000fe40003f06270 */
[----:B------:R-:W-:Y:S02]  /*3940*/  FSEL R111, R60, -INF , !P6 ;  /* 0xff8000003c6f7808 */ /* 0x000fe40007000000 */
[----:B------:R-:W-:Y:S01]  /*3950*/  FSEL R86, R127, -INF , !P1 ;  /* 0xff8000007f567808 */ /* 0x000fe20004800000 */
[----:B------:R-:W3:Y:S01]  /*3960*/  MUFU.TANH R38, R38 ;  /* 0x0000002600267308 */ /* 0x000ee20000002400 */
[----:B-1----:R-:W-:-:S02]  /*3970*/  FSEL R64, R36, -INF , !P5 ;  /* 0xff80000024407808 */ /* 0x002fc40006800000 */
[-C--:B------:R-:W-:Y:S02]  /*3980*/  ISETP.GE.AND P5, PT, R24, R10.reuse, PT ;  /* 0x0000000a1800720c */ /* 0x080fe40003fa6270 */
[----:B------:R-:W-:Y:S01]  /*3990*/  HMMA.16816.F32 R24, R16, R70, RZ ;  /* 0x000000461018723c */ /* 0x000fe200000018ff */
[----:B------:R-:W-:Y:S02]  /*39a0*/  FSEL R110, R84, -INF , !P0 ;  /* 0xff800000546e7808 */ /* 0x000fe40004000000 */
[----:B------:R-:W1:Y:S01]  /*39b0*/  MUFU.TANH R39, R39 ;  /* 0x0000002700277308 */ /* 0x000e620000002400 */
[----:B------:R-:W-:Y:S01]  /*39c0*/  FMUL.FTZ R32, R32, UR15 ;  /* 0x0000000f20207c20 */ /* 0x000fe20008410000 */
[----:B------:R-:W-:Y:S01]  /*39d0*/  FMUL.FTZ R34, R34, UR15 ;  /* 0x0000000f22227c20 */ /* 0x000fe20008410000 */
[----:B------:R-:W-:Y:S01]  /*39e0*/  FMUL.FTZ R35, R35, UR15 ;  /* 0x0000000f23237c20 */ /* 0x000fe20008410000 */
[----:B--2---:R-:W-:Y:S01]  /*39f0*/  FSEL R61, R37, -INF , !P4 ;  /* 0xff800000253d7808 */ /* 0x004fe20006000000 */
[----:B------:R-:W-:Y:S01]  /*3a00*/  FMUL.FTZ R33, R33, UR15 ;  /* 0x0000000f21217c20 */ /* 0x000fe20008410000 */
[----:B------:R-:W-:Y:S01]  /*3a10*/  ISETP.GE.AND P4, PT, R3, R10, PT ;  /* 0x0000000a0300720c */ /* 0x000fe20003f86270 */
[----:B------:R-:W-:Y:S01]  /*3a20*/  HMMA.16816.F32 R44, R12, R74, R28 ;  /* 0x0000004a0c2c723c */ /* 0x000fe2000000181c */
[----:B------:R-:W2:Y:S01]  /*3a30*/  MUFU.TANH R32, R32 ;  /* 0x0000002000207308 */ /* 0x000ea20000002400 */
[----:B---3--:R-:W-:-:S02]  /*3a40*/  FSEL R89, R38, -INF , !P3 ;  /* 0xff80000026597808 */ /* 0x008fc40005800000 */
[-C--:B------:R-:W-:Y:S01]  /*3a50*/  ISETP.GE.AND P3, PT, R3, R8.reuse, PT ;  /* 0x000000080300720c */ /* 0x080fe20003f66270 */
[----:B------:R-:W-:Y:S01]  /*3a60*/  VIADD R3, R2, 0x21 ;  /* 0x0000002102037836 */ /* 0x000fe20000000000 */
[----:B------:R-:W-:Y:S01]  /*3a70*/  HMMA.16816.F32 R28, R20, R98, RZ ;  /* 0x00000062141c723c */ /* 0x000fe200000018ff */
[----:B------:R-:W-:Y:S02]  /*3a80*/  FSEL R124, R57, -INF , !P5 ;  /* 0xff800000397c7808 */ /* 0x000fe40006800000 */
[----:B------:R-:W3:Y:S01]  /*3a90*/  MUFU.TANH R34, R34 ;  /* 0x0000002200227308 */ /* 0x000ee20000002400 */
[----:B-1----:R-:W-:Y:S02]  /*3aa0*/  FSEL R87, R39, -INF , !P2 ;  /* 0xff80000027577808 */ /* 0x002fe40005000000 */
[----:B------:R-:W-:Y:S02]  /*3ab0*/  FSEL R60, R85, -INF , !P3 ;  /* 0xff800000553c7808 */ /* 0x000fe40005800000 */
[C---:B------:R-:W-:Y:S01]  /*3ac0*/  ISETP.GE.AND P2, PT, R3.reuse, R8, PT ;  /* 0x000000080300720c */ /* 0x040fe20003f46270 */
[----:B------:R-:W-:Y:S01]  /*3ad0*/  HMMA.16816.F32 R40, R4, R94, R24 ;  /* 0x0000005e0428723c */ /* 0x000fe20000001818 */
[C---:B------:R-:W-:Y:S01]  /*3ae0*/  ISETP.GE.AND P6, PT, R3.reuse, R9, PT ;  /* 0x000000090300720c */ /* 0x040fe20003fc6270 */
[----:B------:R-:W1:Y:S01]  /*3af0*/  MUFU.TANH R35, R35 ;  /* 0x0000002300237308 */ /* 0x000e620000002400 */
[----:B------:R-:W-:-:S02]  /*3b00*/  ISETP.GE.AND P5, PT, R3, R11, PT ;  /* 0x0000000b0300720c */ /* 0x000fc40003fa6270 */
[----:B------:R-:W-:Y:S01]  /*3b10*/  ISETP.GE.AND P3, PT, R3, R10, PT ;  /* 0x0000000a0300720c */ /* 0x000fe20003f66270 */
[C---:B------:R-:W-:Y:S01]  /*3b20*/  VIADD R3, R2.reuse, 0x28 ;  /* 0x0000002802037836 */ /* 0x040fe20000000000 */
[----:B------:R-:W-:Y:S01]  /*3b30*/  FSEL R108, R129, -INF , !P5 ;  /* 0xff800000816c7808 */ /* 0x000fe20006800000 */
[----:B------:R-:W-:Y:S02]  /*3b40*/  VIADD R24, R2, 0x29 ;  /* 0x0000002902187836 */ /* 0x000fe40000000000 */
[----:B------:R-:W-:Y:S01]  /*3b50*/  FMUL.FTZ R44, R44, UR15 ;  /* 0x0000000f2c2c7c20 */ /* 0x000fe20008410000 */
[----:B------:R4:W5:Y:S01]  /*3b60*/  MUFU.TANH R25, R33 ;  /* 0x0000002100197308 */ /* 0x0009620000002400 */
[C---:B------:R-:W-:Y:S01]  /*3b70*/  ISETP.GE.AND P1, PT, R3.reuse, R8, PT ;  /* 0x000000080300720c */ /* 0x040fe20003f26270 */
[----:B------:R-:W-:Y:S01]  /*3b80*/  FMUL.FTZ R46, R46, UR15 ;  /* 0x0000000f2e2e7c20 */ /* 0x000fe20008410000 */
[-C--:B------:R-:W-:Y:S01]  /*3b90*/  ISETP.GE.AND P0, PT, R3, R9.reuse, PT ;  /* 0x000000090300720c */ /* 0x080fe20003f06270 */
[----:B------:R-:W-:Y:S01]  /*3ba0*/  FMUL.FTZ R47, R47, UR15 ;  /* 0x0000000f2f2f7c20 */ /* 0x000fe20008410000 */
[----:B------:R-:W-:Y:S01]  /*3bb0*/  ISETP.GE.AND P5, PT, R24, R9, PT ;  /* 0x000000091800720c */ /* 0x000fe20003fa6270 */
[----:B------:R-:W-:Y:S01]  /*3bc0*/  HMMA.16816.F32 R36, R12, R62, R28 ;  /* 0x0000003e0c24723c */ /* 0x000fe2000000181c */
[----:B--2---:R-:W-:Y:S01]  /*3bd0*/  FSEL R58, R32, -INF , !P1 ;  /* 0xff800000203a7808 */ /* 0x004fe20004800000 */
[----:B------:R-:W2:Y:S01]  /*3be0*/  MUFU.TANH R44, R44 ;  /* 0x0000002c002c7308 */ /* 0x000ea20000002400 */
[----:B---3--:R-:W-:-:S02]  /*3bf0*/  FSEL R84, R34, -INF , !P0 ;  /* 0xff80000022547808 */ /* 0x008fc40004000000 */
[----:B-1----:R-:W-:Y:S01]  /*3c00*/  FSEL R81, R35, -INF , !P5 ;  /* 0xff80000023517808 */ /* 0x002fe20006800000 */
[----:B------:R-:W-:Y:S01]  /*3c10*/  HMMA.16816.F32 R28, R20, R70, RZ ;  /* 0x00000046141c723c */ /* 0x000fe200000018ff */
[----:B------:R-:W-:Y:S01]  /*3c20*/  FSEL R130, R130, -INF , !P4 ;  /* 0xff80000082827808 */ /* 0x000fe20006000000 */
[----:B------:R-:W-:Y:S01]  /*3c30*/  FMUL.FTZ R42, R42, UR15 ;  /* 0x0000000f2a2a7c20 */ /* 0x000fe20008410000 */
[----:B------:R-:W-:Y:S01]  /*3c40*/  FSEL R59, R131, -INF , !P2 ;  /* 0xff800000833b7808 */ /* 0x000fe20005000000 */
[----:B------:R-:W1:Y:S01]  /*3c50*/  MUFU.TANH R46, R46 ;  /* 0x0000002e002e7308 */ /* 0x000e620000002400 */
[CC--:B------:R-:W-:Y:S01]  /*3c60*/  ISETP.GE.AND P4, PT, R3.reuse, R11.reuse, PT ;  /* 0x0000000b0300720c */ /* 0x0c0fe20003f86270 */
[C---:B----4-:R-:W-:Y:S01]  /*3c70*/  HMMA.16816.F32 R32, R16.reuse, R82, RZ ;  /* 0x000000521020723c */ /* 0x050fe200000018ff */
[----:B------:R-:W-:Y:S01]  /*3c80*/  ISETP.GE.AND P2, PT, R3, R10, PT ;  /* 0x0000000a0300720c */ /* 0x000fe20003f46270 */
[----:B------:R-:W-:Y:S01]  /*3c90*/  VIADD R3, R2, 0x30 ;  /* 0x0000003002037836 */ /* 0x000fe20000000000 */
[----:B------:R-:W-:Y:S01]  /*3ca0*/  FSEL R85, R134, -INF , !P6 ;  /* 0xff80000086557808 */ /* 0x000fe20007000000 */
[----:B------:R-:W-:Y:S01]  /*3cb0*/  FMUL.FTZ R40, R40, UR15 ;  /* 0x0000000f28287c20 */ /* 0x000fe20008410000 */
[----:B------:R-:W-:Y:S01]  /*3cc0*/  FSEL R128, R128, -INF , !P3 ;  /* 0xff80000080807808 */ /* 0x000fe20005800000 */
[----:B------:R-:W3:Y:S01]  /*3cd0*/  MUFU.TANH R47, R47 ;  /* 0x0000002f002f7308 */ /* 0x000ee20000002400 */
[C---:B------:R-:W-:Y:S01]  /*3ce0*/  ISETP.GE.AND P6, PT, R24.reuse, R8, PT ;  /* 0x000000081800720c */ /* 0x040fe20003fc6270 */
[----:B------:R-:W-:Y:S01]  /*3cf0*/  HMMA.16816.F32 R16, R16, R102, RZ ;  /* 0x000000661010723c */ /* 0x000fe200000018ff */
[C---:B------:R-:W-:Y:S01]  /*3d00*/  ISETP.GE.AND P3, PT, R24.reuse, R11, PT ;  /* 0x0000000b1800720c */ /* 0x040fe20003f66270 */
[----:B------:R-:W-:Y:S01]  /*3d10*/  FMUL.FTZ R41, R41, UR15 ;  /* 0x0000000f29297c20 */ /* 0x000fe20008410000 */
[----:B------:R-:W-:Y:S01]  /*3d20*/  ISETP.GE.AND P1, PT, R24, R10, PT ;  /* 0x0000000a1800720c */ /* 0x000fe20003f26270 */
[----:B------:R-:W-:Y:S01]  /*3d30*/  VIADD R24, R2, 0x31 ;  /* 0x0000003102187836 */ /* 0x000fe20000000000 */
[----:B------:R-:W-:Y:S01]  /*3d40*/  ISETP.GE.AND P0, PT, R3, R8, PT ;  /* 0x000000080300720c */ /* 0x000fe20003f06270 */
[----:B------:R-:W-:Y:S01]  /*3d50*/  FMUL.FTZ R36, R36, UR15 ;  /* 0x0000000f24247c20 */ /* 0x000fe20008410000 */
[----:B------:R-:W-:Y:S01]  /*3d60*/  FSEL R105, R73, -INF , !P4 ;  /* 0xff80000049697808 */ /* 0x000fe20006000000 */
[----:B------:R-:W-:Y:S01]  /*3d70*/  FMUL.FTZ R38, R38, UR15 ;  /* 0x0000000f26267c20 */ /* 0x000fe20008410000 */
[----:B------:R-:W-:Y:S01]  /*3d80*/  FSEL R129, R69, -INF , !P2 ;  /* 0xff80000045817808 */ /* 0x000fe20005000000 */
[----:B------:R-:W-:Y:S01]  /*3d90*/  MUFU.TANH R53, R51 ;  /* 0x0000003300357308 */ /* 0x000fe20000002400 */
[----:B-----5:R-:W-:Y:S01]  /*3da0*/  FSEL R57, R25, -INF , !P6 ;  /* 0xff80000019397808 */ /* 0x020fe20007000000 */
[----:B------:R-:W-:Y:S01]  /*3db0*/  FMUL.FTZ R25, R45, UR15 ;  /* 0x0000000f2d197c20 */ /* 0x000fe20008410000 */
[----:B------:R-:W-:Y:S01]  /*3dc0*/  FSEL R104, R101, -INF , !P3 ;  /* 0xff80000065687808 */ /* 0x000fe20005800000 */
[----:B------:R-:W-:Y:S01]  /*3dd0*/  FMUL.FTZ R26, R43, UR15 ;  /* 0x0000000f2b1a7c20 */ /* 0x000fe20008410000 */
[----:B------:R-:W-:-:S02]  /*3de0*/  FSEL R131, R80, -INF , !P1 ;  /* 0xff80000050837808 */ /* 0x000fc40004800000 */
[----:B------:R-:W-:Y:S01]  /*3df0*/  FSEL R56, R138, -INF , !P0 ;  /* 0xff8000008a387808 */ /* 0x000fe20004000000 */
[----:B------:R-:W4:Y:S01]  /*3e00*/  MUFU.TANH R25, R25 ;  /* 0x0000001900197308 */ /* 0x000f220000002400 */
[C---:B------:R-:W-:Y:S02]  /*3e10*/  ISETP.GE.AND P4, PT, R3.reuse, R9, PT ;  /* 0x000000090300720c */ /* 0x040fe40003f86270 */
[C---:B------:R-:W-:Y:S02]  /*3e20*/  ISETP.GE.AND P2, PT, R3.reuse, R11, PT ;  /* 0x0000000b0300720c */ /* 0x040fe40003f46270 */
[----:B------:R-:W-:Y:S01]  /*3e30*/  ISETP.GE.AND P6, PT, R3, R10, PT ;  /* 0x0000000a0300720c */ /* 0x000fe20003fc6270 */
[----:B------:R-:W-:Y:S01]  /*3e40*/  VIADD R3, R2, 0x38 ;  /* 0x0000003802037836 */ /* 0x000fe20000000000 */
[C---:B------:R-:W-:Y:S01]  /*3e50*/  ISETP.GE.AND P5, PT, R24.reuse, R8, PT ;  /* 0x000000081800720c */ /* 0x040fe20003fa6270 */
[----:B------:R-:W5:Y:S01]  /*3e60*/  MUFU.TANH R36, R36 ;  /* 0x0000002400247308 */ /* 0x000f620000002400 */
[C---:B------:R-:W-:Y:S01]  /*3e70*/  ISETP.GE.AND P3, PT, R24.reuse, R9, PT ;  /* 0x000000091800720c */ /* 0x040fe20003f66270 */
[----:B------:R-:W-:Y:S01]  /*3e80*/  HMMA.16816.F32 R16, R4, R106, R16 ;  /* 0x0000006a0410723c */ /* 0x000fe20000001810 */
[----:B------:R-:W-:-:S02]  /*3e90*/  ISETP.GE.AND P1, PT, R24, R11, PT ;  /* 0x0000000b1800720c */ /* 0x000fc40003f26270 */
[----:B------:R-:W-:Y:S01]  /*3ea0*/  ISETP.GE.AND P0, PT, R24, R10, PT ;  /* 0x0000000a1800720c */ /* 0x000fe20003f06270 */
[----:B------:R-:W-:Y:S01]  /*3eb0*/  VIADD R24, R2, 0x39 ;  /* 0x0000003902187836 */ /* 0x000fe20000000000 */
[----:B------:R-:W-:Y:S01]  /*3ec0*/  FSEL R80, R137, -INF , !P4 ;  /* 0xff80000089507808 */ /* 0x000fe20006000000 */
[----:B------:R-:W5:Y:S01]  /*3ed0*/  MUFU.TANH R38, R38 ;  /* 0x0000002600267308 */ /* 0x000f620000002400 */
[----:B------:R-:W-:Y:S02]  /*3ee0*/  FSEL R99, R132, -INF , !P2 ;  /* 0xff80000084637808 */ /* 0x000fe40005000000 */
[----:B------:R-:W-:Y:S02]  /*3ef0*/  FSEL R98, R139, -INF , !P1 ;  /* 0xff8000008b627808 */ /* 0x000fe40004800000 */
[C---:B------:R-:W-:Y:S02]  /*3f00*/  ISETP.GE.AND P4, PT, R3.reuse, R8, PT ;  /* 0x000000080300720c */ /* 0x040fe40003f86270 */
[-C--:B------:R-:W-:Y:S01]  /*3f10*/  ISETP.GE.AND P2, PT, R3, R9.reuse, PT ;  /* 0x000000090300720c */ /* 0x080fe20003f46270 */
[----:B------:R-:W5:Y:S01]  /*3f20*/  MUFU.TANH R88, R48 ;  /* 0x0000003000587308 */ /* 0x000f620000002400 */
[----:B------:R-:W-:-:S02]  /*3f30*/  ISETP.GE.AND P1, PT, R24, R9, PT ;  /* 0x000000091800720c */ /* 0x000fc40003f26270 */
[----:B--2---:R-:W-:Y:S02]  /*3f40*/  FSEL R52, R44, -INF , !P4 ;  /* 0xff8000002c347808 */ /* 0x004fe40006000000 */
[----:B-1----:R-:W-:Y:S02]  /*3f50*/  FSEL R74, R46, -INF , !P2 ;  /* 0xff8000002e4a7808 */ /* 0x002fe40005000000 */
[----:B---3--:R-:W-:Y:S01]  /*3f60*/  FSEL R70, R47, -INF , !P1 ;  /* 0xff8000002f467808 */ /* 0x008fe20004800000 */
[----:B------:R1:W-:Y:S01]  /*3f70*/  MUFU.TANH R92, R49 ;  /* 0x00000031005c7308 */ /* 0x0003e20000002400 */
[----:B------:R-:W-:Y:S01]  /*3f80*/  HMMA.16816.F32 R44, R4, R78, R32 ;  /* 0x0000004e042c723c */ /* 0x000fe20000001820 */
[----:B------:R-:W-:Y:S02]  /*3f90*/  FSEL R140, R140, -INF , !P6 ;  /* 0xff8000008c8c7808 */ /* 0x000fe40007000000 */
[----:B------:R-:W-:Y:S02]  /*3fa0*/  FSEL R55, R141, -INF , !P5 ;  /* 0xff8000008d377808 */ /* 0x000fe40006800000 */
[C---:B------:R-:W-:Y:S01]  /*3fb0*/  ISETP.GE.AND P6, PT, R3.reuse, R11, PT ;  /* 0x0000000b0300720c */ /* 0x040fe20003fc6270 */
[----:B------:R-:W-:Y:S01]  /*3fc0*/  HMMA.16816.F32 R32, R12, R94, R28 ;  /* 0x0000005e0c20723c */ /* 0x000fe2000000181c */
[----:B------:R-:W-:Y:S01]  /*3fd0*/  ISETP.GE.AND P5, PT, R3, R10, PT ;  /* 0x0000000a0300720c */ /* 0x000fe20003fa6270 */
[----:B------:R-:W-:Y:S01]  /*3fe0*/  VIADD R3, R2, 0x40 ;  /* 0x0000004002037836 */ /* 0x000fe20000000000 */
[----:B------:R-:W-:Y:S01]  /*3ff0*/  FSEL R75, R143, -INF , !P3 ;  /* 0xff8000008f4b7808 */ /* 0x000fe20005800000 */
[----:B------:R-:W-:Y:S01]  /*4000*/  MUFU.TANH R73, R40 ;  /* 0x0000002800497308 */ /* 0x000fe20000002400 */
[----:B------:R-:W-:Y:S01]  /*4010*/  FSEL R132, R133, -INF , !P0 ;  /* 0xff80000085847808 */ /* 0x000fe20004000000 */
[----:B------:R-:W-:Y:S01]  /*4020*/  HMMA.16816.F32 R28, R20, R82, RZ ;  /* 0x00000052141c723c */ /* 0x000fe200000018ff */
[----:B------:R-:W-:-:S02]  /*4030*/  ISETP.GE.AND P3, PT, R24, R8, PT ;  /* 0x000000081800720c */ /* 0x000fc40003f66270 */
[C---:B------:R-:W-:Y:S02]  /*4040*/  ISETP.GE.AND P0, PT, R24.reuse, R11, PT ;  /* 0x0000000b1800720c */ /* 0x040fe40003f06270 */
[----:B------:R-:W-:Y:S01]  /*4050*/  ISETP.GE.AND P4, PT, R24, R10, PT ;  /* 0x0000000a1800720c */ /* 0x000fe20003f86270 */
[----:B------:R-:W-:Y:S01]  /*4060*/  VIADD R24, R2, 0x41 ;  /* 0x0000004102187836 */ /* 0x000fe20000000000 */
[----:B------:R-:W-:Y:S01]  /*4070*/  ISETP.GE.AND P2, PT, R3, R8, PT ;  /* 0x000000080300720c */ /* 0x000fe20003f46270 */
[----:B------:R-:W-:Y:S01]  /*4080*/  MUFU.TANH R42, R42 ;  /* 0x0000002a002a7308 */ /* 0x000fe20000002400 */
[----:B------:R-:W-:Y:S01]  /*4090*/  FSEL R101, R109, -INF , !P6 ;  /* 0xff8000006d657808 */ /* 0x000fe20007000000 */
[----:B------:R-:W-:Y:S01]  /*40a0*/  HMMA.16816.F32 R20, R20, R102, RZ ;  /* 0x000000661414723c */ /* 0x000fe200000018ff */
[----:B------:R-:W-:Y:S01]  /*40b0*/  FSEL R109, R116, -INF , !P0 ;  /* 0xff800000746d7808 */ /* 0x000fe20004000000 */
[----:B------:R-:W-:Y:S01]  /*40c0*/  FMUL.FTZ R5, R47, UR15 ;  /* 0x0000000f2f057c20 */ /* 0x000fe20008410000 */
[----:B------:R-:W-:-:S02]  /*40d0*/  FSEL R134, R100, -INF , !P4 ;  /* 0xff80000064867808 */ /* 0x000fc40006000000 */
[----:B------:R-:W-:Y:S01]  /*40e0*/  FSEL R50, R147, -INF , !P2 ;  /* 0xff80000093327808 */ /* 0x000fe20005000000 */
[----:B------:R-:W-:Y:S01]  /*40f0*/  MUFU.TANH R54, R41 ;  /* 0x0000002900367308 */ /* 0x000fe20000002400 */
[----:B------:R-:W-:Y:S01]  /*4100*/  ISETP.GE.AND P1, PT, R24, R8, PT ;  /* 0x000000081800720c */ /* 0x000fe20003f26270 */
[----:B------:R-:W-:Y:S01]  /*4110*/  FMUL.FTZ R32, R32, UR15 ;  /* 0x0000000f20207c20 */ /* 0x000fe20008410000 */
[----:B------:R-:W-:Y:S01]  /*4120*/  ISETP.GE.AND P0, PT, R24, R9, PT ;  /* 0x000000091800720c */ /* 0x000fe20003f06270 */
[----:B------:R-:W-:Y:S01]  /*4130*/  FMUL.FTZ R34, R34, UR15 ;  /* 0x0000000f22227c20 */ /* 0x000fe20008410000 */
[C---:B------:R-:W-:Y:S01]  /*4140*/  ISETP.GE.AND P4, PT, R24.reuse, R11, PT ;  /* 0x0000000b1800720c */ /* 0x040fe20003f86270 */
[----:B------:R-:W-:Y:S01]  /*4150*/  FMUL.FTZ R33, R33, UR15 ;  /* 0x0000000f21217c20 */ /* 0x000fe20008410000 */
[-C--:B------:R-:W-:Y:S01]  /*4160*/  ISETP.GE.AND P2, PT, R24, R10.reuse, PT ;  /* 0x0000000a1800720c */ /* 0x080fe20003f46270 */
[----:B------:R-:W-:Y:S01]  /*4170*/  FMUL.FTZ R24, R37, UR15 ;  /* 0x0000000f25187c20 */ /* 0x000fe20008410000 */
[----:B----4-:R-:W-:Y:S01]  /*4180*/  FSEL R51, R25, -INF , !P3 ;  /* 0xff80000019337808 */ /* 0x010fe20005800000 */
[----:B------:R-:W-:Y:S01]  /*4190*/  FMUL.FTZ R25, R39, UR15 ;  /* 0x0000000f27197c20 */ /* 0x000fe20008410000 */
[----:B------:R-:W-:Y:S01]  /*41a0*/  FSEL R133, R68, -INF , !P5 ;  /* 0xff80000044857808 */ /* 0x000fe20006800000 */
[----:B------:R2:W3:Y:S01]  /*41b0*/  MUFU.TANH R27, R24 ;  /* 0x00000018001b7308 */ /* 0x0004e20000002400 */
[C---:B------:R-:W-:Y:S01]  /*41c0*/  ISETP.GE.AND P6, PT, R3.reuse, R9, PT ;  /* 0x000000090300720c */ /* 0x040fe20003fc6270 */
[C---:B------:R-:W-:Y:S01]  /*41d0*/  HMMA.16816.F32 R28, R12.reuse, R78, R28 ;  /* 0x0000004e0c1c723c */ /* 0x040fe2000000181c */
[----:B------:R-:W-:Y:S01]  /*41e0*/  ISETP.GE.AND P5, PT, R3, R11, PT ;  /* 0x0000000b0300720c */ /* 0x000fe20003fa6270 */
[----:B------:R-:W-:Y:S01]  /*41f0*/  FMUL.FTZ R35, R35, UR15 ;  /* 0x0000000f23237c20 */ /* 0x000fe20008410000 */
[----:B------:R-:W-:Y:S01]  /*4200*/  ISETP.GE.AND P3, PT, R3, R10, PT ;  /* 0x0000000a0300720c */ /* 0x000fe20003f66270 */
[----:B------:R-:W-:Y:S01]  /*4210*/  VIADD R3, R2, 0x48 ;  /* 0x0000004802037836 */ /* 0x000fe20000000000 */
[----:B------:R-:W-:Y:S01]  /*4220*/  FSEL R71, R146, -INF , !P6 ;  /* 0xff80000092477808 */ /* 0x000fe20007000000 */
[----:B------:R-:W4:Y:S01]  /*4230*/  MUFU.TANH R25, R25 ;  /* 0x0000001900197308 */ /* 0x000f220000002400 */
[----:B------:R-:W-:Y:S01]  /*4240*/  FSEL R100, R142, -INF , !P5 ;  /* 0xff8000008e647808 */ /* 0x000fe20006800000 */
[----:B------:R-:W-:Y:S01]  /*4250*/  HMMA.16816.F32 R12, R12, R106, R20 ;  /* 0x0000006a0c0c723c */ /* 0x000fe20000001814 */
[----:B------:R-:W-:-:S02]  /*4260*/  ISETP.GE.AND P6, PT, R3, R8, PT ;  /* 0x000000080300720c */ /* 0x000fc40003fc6270 */
[----:B------:R-:W-:Y:S02]  /*4270*/  FSEL R145, R145, -INF , !P3 ;  /* 0xff80000091917808 */ /* 0x000fe40005800000 */
[----:B-1----:R-:W-:Y:S01]  /*4280*/  FSEL R49, R150, -INF , !P1 ;  /* 0xff80000096317808 */ /* 0x002fe20004800000 */
[----:B------:R-:W1:Y:S01]  /*4290*/  MUFU.TANH R32, R32 ;  /* 0x0000002000207308 */ /* 0x000e620000002400 */
[----:B--2---:R-:W-:Y:S01]  /*42a0*/  VIADD R24, R2, 0x49 ;  /* 0x0000004902187836 */ /* 0x004fe20000000000 */
[----:B------:R-:W-:Y:S02]  /*42b0*/  FSEL R68, R151, -INF , !P0 ;  /* 0xff80000097447808 */ /* 0x000fe40004000000 */
[----:B------:R-:W-:Y:S02]  /*42c0*/  FSEL R94, R149, -INF , !P4 ;  /* 0xff800000955e7808 */ /* 0x000fe40006000000 */
[----:B------:R-:W-:Y:S02]  /*42d0*/  FSEL R141, R144, -INF , !P2 ;  /* 0xff800000908d7808 */ /* 0x000fe40005000000 */
[----:B-----5:R-:W-:Y:S01]  /*42e0*/  FSEL R48, R36, -INF , !P6 ;  /* 0xff80000024307808 */ /* 0x020fe20007000000 */
[----:B------:R-:W2:Y:S01]  /*42f0*/  MUFU.TANH R34, R34 ;  /* 0x0000002200227308 */ /* 0x000ea20000002400 */
[C---:B------:R-:W-:Y:S01]  /*4300*/  ISETP.GE.AND P5, PT, R3.reuse, R9, PT ;  /* 0x000000090300720c */ /* 0x040fe20003fa6270 */
[----:B------:R-:W-:Y:S01]  /*4310*/  FMUL.FTZ R28, R28, UR15 ;  /* 0x0000000f1c1c7c20 */ /* 0x000fe20008410000 */
[----:B------:R-:W-:Y:S01]  /*4320*/  ISETP.GE.AND P3, PT, R3, R11, PT ;  /* 0x0000000b0300720c */ /* 0x000fe20003f66270 */
[----:B------:R-:W-:Y:S01]  /*4330*/  FMUL.FTZ R29, R29, UR15 ;  /* 0x0000000f1d1d7c20 */ /* 0x000fe20008410000 */
[----:B------:R-:W-:Y:S01]  /*4340*/  ISETP.GE.AND P1, PT, R3, R10, PT ;  /* 0x0000000a0300720c */ /* 0x000fe20003f26270 */
[----:B------:R-:W-:Y:S01]  /*4350*/  VIADD R3, R2, 0x50 ;  /* 0x0000005002037836 */ /* 0x000fe20000000000 */
[C---:B------:R-:W-:Y:S01]  /*4360*/  ISETP.GE.AND P0, PT, R24.reuse, R8, PT ;  /* 0x000000081800720c */ /* 0x040fe20003f06270 */
[----:B------:R-:W5:Y:S01]  /*4370*/  MUFU.TANH R33, R33 ;  /* 0x0000002100217308 */ /* 0x000f620000002400 */
[----:B------:R-:W-:Y:S01]  /*4380*/  ISETP.GE.AND P4, PT, R24, R9, PT ;  /* 0x000000091800720c */ /* 0x000fe20003f86270 */
[----:B------:R-:W-:Y:S01]  /*4390*/  FMUL.FTZ R4, R30, UR15 ;  /* 0x0000000f1e047c20 */ /* 0x000fe20008410000 */
[C---:B------:R-:W-:Y:S01]  /*43a0*/  ISETP.GE.AND P2, PT, R24.reuse, R11, PT ;  /* 0x0000000b1800720c */ /* 0x040fe20003f46270 */
[----:B------:R-:W-:Y:S01]  /*43b0*/  FMUL.FTZ R6, R31, UR15 ;  /* 0x0000000f1f067c20 */ /* 0x000fe20008410000 */
[----:B------:R-:W-:Y:S01]  /*43c0*/  ISETP.GE.AND P6, PT, R24, R10, PT ;  /* 0x0000000a1800720c */ /* 0x000fe20003fc6270 */
[----:B------:R-:W-:Y:S01]  /*43d0*/  FMUL.FTZ R24, R44, UR15 ;  /* 0x0000000f2c187c20 */ /* 0x000fe20008410000 */
[----:B------:R-:W-:Y:S01]  /*43e0*/  FSEL R69, R38, -INF , !P5 ;  /* 0xff80000026457808 */ /* 0x000fe20006800000 */
[----:B------:R-:W-:Y:S01]  /*43f0*/  MUFU.TANH R36, R26 ;  /* 0x0000001a00247308 */ /* 0x000fe20000002400 */
[----:B------:R-:W-:Y:S01]  /*4400*/  ISETP.GE.AND P5, PT, R3, R8, PT ;  /* 0x000000080300720c */ /* 0x000fe20003fa6270 */
[----:B------:R-:W-:Y:S01]  /*4410*/  FMUL.FTZ R12, R12, UR15 ;  /* 0x0000000f0c0c7c20 */ /* 0x000fe20008410000 */
[----:B------:R-:W-:Y:S01]  /*4420*/  FSEL R88, R88, -INF , !P3 ;  /* 0xff80000058587808 */ /* 0x000fe20005800000 */
[----:B------:R-:W-:Y:S01]  /*4430*/  FMUL.FTZ R14, R14, UR15 ;  /* 0x0000000f0e0e7c20 */ /* 0x000fe20008410000 */
[----:B------:R-:W-:Y:S01]  /*4440*/  FSEL R142, R65, -INF , !P1 ;  /* 0xff800000418e7808 */ /* 0x000fe20004800000 */
[----:B------:R-:W-:Y:S01]  /*4450*/  FMUL.FTZ R13, R13, UR15 ;  /* 0x0000000f0d0d7c20 */ /* 0x000fe20008410000 */
[----:B---3--:R-:W-:Y:S01]  /*4460*/  FSEL R43, R27, -INF , !P0 ;  /* 0xff8000001b2b7808 */ /* 0x008fe20004000000 */
[----:B------:R3:W-:Y:S01]  /*4470*/  MUFU.TANH R38, R24 ;  /* 0x0000001800267308 */ /* 0x0007e20000002400 */
[----:B------:R-:W-:Y:S01]  /*4480*/  ISETP.GE.AND P3, PT, R3, R9, PT ;  /* 0x000000090300720c */ /* 0x000fe20003f66270 */
[----:B------:R-:W-:Y:S01]  /*4490*/  FMUL.FTZ R15, R15, UR15 ;  /* 0x0000000f0f0f7c20 */ /* 0x000fe20008410000 */
[----:B------:R-:W-:-:S02]  /*44a0*/  ISETP.GE.AND P1, PT, R3, R11, PT ;  /* 0x0000000b0300720c */ /* 0x000fc40003f26270 */
[----:B------:R-:W-:Y:S01]  /*44b0*/  ISETP.GE.AND P0, PT, R3, R10, PT ;  /* 0x0000000a0300720c */ /* 0x000fe20003f06270 */
[----:B------:R-:W-:Y:S01]  /*44c0*/  VIADD R3, R2, 0x58 ;  /* 0x0000005802037836 */ /* 0x000fe20000000000 */
[----:B----4-:R-:W-:Y:S01]  /*44d0*/  FSEL R65, R25, -INF , !P4 ;  /* 0xff80000019417808 */ /* 0x010fe20006000000 */
[----:B------:R-:W4:Y:S01]  /*44e0*/  MUFU.TANH R35, R35 ;  /* 0x0000002300237308 */ /* 0x000f220000002400 */
[----:B------:R-:W-:Y:S02]  /*44f0*/  FSEL R92, R92, -INF , !P2 ;  /* 0xff8000005c5c7808 */ /* 0x000fe40005000000 */
[----:B------:R-:W-:Y:S02]  /*4500*/  FSEL R143, R53, -INF , !P6 ;  /* 0xff800000358f7808 */ /* 0x000fe40007000000 */
[----:B------:R-:W-:Y:S02]  /*4510*/  FSEL R41, R155, -INF , !P5 ;  /* 0xff8000009b297808 */ /* 0x000fe40006800000 */
[----:B------:R-:W-:Y:S01]  /*4520*/  FSEL R63, R152, -INF , !P3 ;  /* 0xff800000983f7808 */ /* 0x000fe20005800000 */
[----:B------:R-:W4:Y:S01]  /*4530*/  MUFU.TANH R28, R28 ;  /* 0x0000001c001c7308 */ /* 0x000f220000002400 */
[----:B---3--:R-:W-:Y:S01]  /*4540*/  VIADD R24, R2, 0x51 ;  /* 0x0000005102187836 */ /* 0x008fe20000000000 */
[----:B------:R-:W-:-:S02]  /*4550*/  ISETP.GE.AND P3, PT, R3, R8, PT ;  /* 0x000000080300720c */ /* 0x000fc40003f66270 */
[----:B------:R-:W-:Y:S02]  /*4560*/  FSEL R95, R148, -INF , !P1 ;  /* 0xff800000945f7808 */ /* 0x000fe40004800000 */
[C---:B------:R-:W-:Y:S02]  /*4570*/  ISETP.GE.AND P4, PT, R24.reuse, R8, PT ;  /* 0x000000081800720c */ /* 0x040fe40003f86270 */
[C---:B------:R-:W-:Y:S01]  /*4580*/  ISETP.GE.AND P2, PT, R24.reuse, R9, PT ;  /* 0x000000091800720c */ /* 0x040fe20003f46270 */
[----:B------:R-:W-:Y:S01]  /*4590*/  MUFU.TANH R29, R29 ;  /* 0x0000001d001d7308 */ /* 0x000fe20000002400 */
[C---:B------:R-:W-:Y:S02]  /*45a0*/  ISETP.GE.AND P6, PT, R24.reuse, R11, PT ;  /* 0x0000000b1800720c */ /* 0x040fe40003fc6270 */
[----:B------:R-:W-:Y:S01]  /*45b0*/  ISETP.GE.AND P5, PT, R24, R10, PT ;  /* 0x0000000a1800720c */ /* 0x000fe20003fa6270 */
[----:B------:R-:W-:Y:S01]  /*45c0*/  VIADD R24, R2, 0x59 ;  /* 0x0000005902187836 */ /* 0x000fe20000000000 */
[----:B------:R-:W-:-:S02]  /*45d0*/  FSEL R156, R156, -INF , !P0 ;  /* 0xff8000009c9c7808 */ /* 0x000fc40004000000 */
[----:B------:R-:W-:Y:S01]  /*45e0*/  FSEL R40, R157, -INF , !P4 ;  /* 0xff8000009d287808 */ /* 0x000fe20006000000 */
[----:B------:R-:W-:Y:S01]  /*45f0*/  MUFU.TANH R7, R6 ;  /* 0x0000000600077308 */ /* 0x000fe20000002400 */
[C---:B------:R-:W-:Y:S02]  /*4600*/  ISETP.GE.AND P1, PT, R3.reuse, R9, PT ;  /* 0x000000090300720c */ /* 0x040fe40003f26270 */
[C---:B------:R-:W-:Y:S02]  /*4610*/  ISETP.GE.AND P0, PT, R3.reuse, R11, PT ;  /* 0x0000000b0300720c */ /* 0x040fe40003f06270 */
[----:B------:R-:W-:Y:S01]  /*4620*/  ISETP.GE.AND P4, PT, R3, R10, PT ;  /* 0x0000000a0300720c */ /* 0x000fe20003f86270 */
[----:B------:R-:W-:Y:S01]  /*4630*/  VIADD R3, R2, 0x60 ;  /* 0x0000006002037836 */ /* 0x000fe20000000000 */
[----:B------:R-:W-:Y:S01]  /*4640*/  FSEL R62, R159, -INF , !P2 ;  /* 0xff8000009f3e7808 */ /* 0x000fe20005000000 */
[----:B------:R3:W-:Y:S01]  /*4650*/  MUFU.TANH R6, R5 ;  /* 0x0000000500067308 */ /* 0x0007e20000002400 */
[----:B------:R-:W-:-:S02]  /*4660*/  ISETP.GE.AND P2, PT, R24, R8, PT ;  /* 0x000000081800720c */ /* 0x000fc40003f46270 */
[----:B------:R-:W-:Y:S02]  /*4670*/  FSEL R116, R154, -INF , !P6 ;  /* 0xff8000009a747808 */ /* 0x000fe40007000000 */
[----:B------:R-:W-:Y:S02]  /*4680*/  FSEL R153, R153, -INF , !P5 ;  /* 0xff80000099997808 */ /* 0x000fe40006800000 */
[----:B-1----:R-:W-:Y:S01]  /*4690*/  FSEL R37, R32, -INF , !P3 ;  /* 0xff80000020257808 */ /* 0x002fe20005800000 */
[----:B------:R-:W-:Y:S01]  /*46a0*/  MUFU.TANH R12, R12 ;  /* 0x0000000c000c7308 */ /* 0x000fe20000002400 */
[C---:B------:R-:W-:Y:S02]  /*46b0*/  ISETP.GE.AND P6, PT, R24.reuse, R9, PT ;  /* 0x000000091800720c */ /* 0x040fe40003fc6270 */
[C---:B------:R-:W-:Y:S02]  /*46c0*/  ISETP.GE.AND P5, PT, R24.reuse, R11, PT ;  /* 0x0000000b1800720c */ /* 0x040fe40003fa6270 */
[----:B------:R-:W-:Y:S01]  /*46d0*/  ISETP.GE.AND P3, PT, R24, R10, PT ;  /* 0x0000000a1800720c */ /* 0x000fe20003f66270 */
[----:B------:R-:W-:Y:S01]  /*46e0*/  FMUL.FTZ R24, R45, UR15 ;  /* 0x0000000f2d187c20 */ /* 0x000fe20008410000 */
[----:B--2---:R-:W-:Y:S01]  /*46f0*/  FSEL R53, R34, -INF , !P1 ;  /* 0xff80000022357808 */ /* 0x004fe20004800000 */
[----:B------:R-:W-:Y:S01]  /*4700*/  MUFU.TANH R14, R14 ;  /* 0x0000000e000e7308 */ /* 0x000fe20000002400 */
[----:B------:R-:W-:Y:S01]  /*4710*/  FSEL R79, R73, -INF , !P0 ;  /* 0xff800000494f7808 */ /* 0x000fe20004000000 */
[----:B---3--:R-:W-:Y:S01]  /*4720*/  FMUL.FTZ R5, R17, UR15 ;  /* 0x0000000f11057c20 */ /* 0x008fe20008410000 */
[----:B------:R-:W-:-:S02]  /*4730*/  FSEL R147, R42, -INF , !P4 ;  /* 0xff8000002a937808 */ /* 0x000fc40006000000 */
[----:B-----5:R-:W-:Y:S02]  /*4740*/  FSEL R33, R33, -INF , !P2 ;  /* 0xff80000021217808 */ /* 0x020fe40005000000 */
[C---:B------:R-:W-:Y:S01]  /*4750*/  ISETP.GE.AND P1, PT, R3.reuse, R8, PT ;  /* 0x000000080300720c */ /* 0x040fe20003f26270 */
[----:B------:R1:W-:Y:S01]  /*4760*/  MUFU.TANH R26, R24 ;  /* 0x00000018001a7308 */ /* 0x0003e20000002400 */
[C---:B------:R-:W-:Y:S02]  /*4770*/  ISETP.GE.AND P0, PT, R3.reuse, R9, PT ;  /* 0x000000090300720c */ /* 0x040fe40003f06270 */
[C---:B------:R-:W-:Y:S02]  /*4780*/  ISETP.GE.AND P4, PT, R3.reuse, R11, PT ;  /* 0x0000000b0300720c */ /* 0x040fe40003f86270 */
[----:B------:R-:W-:Y:S01]  /*4790*/  ISETP.GE.AND P2, PT, R3, R10, PT ;  /* 0x0000000a0300720c */ /* 0x000fe20003f46270 */
[----:B------:R-:W-:Y:S01]  /*47a0*/  VIADD R3, R2, 0x61 ;  /* 0x0000006102037836 */ /* 0x000fe20000000000 */
[----:B----4-:R-:W-:Y:S01]  /*47b0*/  FSEL R45, R35, -INF , !P6 ;  /* 0xff800000232d7808 */ /* 0x010fe20007000000 */
[----:B------:R-:W-:Y:S01]  /*47c0*/  MUFU.TANH R5, R5 ;  /* 0x0000000500057308 */ /* 0x000fe20000002400 */
[----:B------:R-:W-:-:S02]  /*47d0*/  FSEL R78, R54, -INF , !P5 ;  /* 0xff800000364e7808 */ /* 0x000fc40006800000 */
[----:B------:R-:W-:Y:S02]  /*47e0*/  FSEL R146, R36, -INF , !P3 ;  /* 0xff80000024927808 */ /* 0x000fe40005800000 */
[----:B------:R-:W-:Y:S02]  /*47f0*/  FSEL R32, R161, -INF , !P1 ;  /* 0xff800000a1207808 */ /* 0x000fe40004800000 */
[C---:B------:R-:W-:Y:S01]  /*4800*/  ISETP.GE.AND P6, PT, R3.reuse, R8, PT ;  /* 0x000000080300720c */ /* 0x040fe20003fc6270 */
[----:B------:R-:W-:Y:S01]  /*4810*/  MUFU.TANH R13, R13 ;  /* 0x0000000d000d7308 */ /* 0x000fe20000002400 */
[----:B-1----:R-:W-:Y:S01]  /*4820*/  FMUL.FTZ R24, R46, UR15 ;  /* 0x0000000f2e187c20 */ /* 0x002fe20008410000 */
[C---:B------:R-:W-:Y:S02]  /*4830*/  ISETP.GE.AND P5, PT, R3.reuse, R9, PT ;  /* 0x000000090300720c */ /* 0x040fe40003fa6270 */
[C---:B------:R-:W-:Y:S02]  /*4840*/  ISETP.GE.AND P3, PT, R3.reuse, R11, PT ;  /* 0x0000000b0300720c */ /* 0x040fe40003f66270 */
[----:B------:R-:W-:Y:S01]  /*4850*/  ISETP.GE.AND P1, PT, R3, R10, PT ;  /* 0x0000000a0300720c */ /* 0x000fe20003f26270 */
[----:B------:R-:W-:Y:S01]  /*4860*/  VIADD R3, R2, 0x68 ;  /* 0x0000006802037836 */ /* 0x000fe20000000000 */
[----:B------:R-:W-:Y:S01]  /*4870*/  MUFU.TANH R25, R24 ;  /* 0x0000001800197308 */ /* 0x000fe20000002400 */
[----:B------:R-:W-:-:S02]  /*4880*/  FSEL R44, R163, -INF , !P0 ;  /* 0xff800000a32c7808 */ /* 0x000fc40004000000 */
[----:B------:R-:W-:Y:S02]  /*4890*/  FSEL R42, R172, -INF , !P5 ;  /* 0xff800000ac2a7808 */ /* 0x000fe40006800000 */
[----:B------:R-:W-:Y:S02]  /*48a0*/  ISETP.GE.AND P0, PT, R3, R8, PT ;  /* 0x000000080300720c */ /* 0x000fe40003f06270 */
[----:B------:R-:W-:Y:S01]  /*48b0*/  FSEL R102, R166, -INF , !P3 ;  /* 0xff800000a6667808 */ /* 0x000fe20005800000 */
[----:B------:R-:W1:Y:S01]  /*48c0*/  MUFU.TANH R24, R4 ;  /* 0x0000000400187308 */ /* 0x000e620000002400 */
[----:B------:R-:W-:Y:S02]  /*48d0*/  FSEL R154, R164, -INF , !P1 ;  /* 0xff800000a49a7808 */ /* 0x000fe40004800000 */
[----:B------:R-:W-:Y:S02]  /*48e0*/  FSEL R28, R28, -INF , !P0 ;  /* 0xff8000001c1c7808 */ /* 0x000fe40004000000 */
[----:B------:R-:W-:-:S02]  /*48f0*/  FSEL R127, R160, -INF , !P4 ;  /* 0xff800000a07f7808 */ /* 0x000fc40006000000 */
[----:B------:R-:W-:Y:S01]  /*4900*/  FSEL R158, R158, -INF , !P2 ;  /* 0xff8000009e9e7808 */ /* 0x000fe20005000000 */
[----:B------:R-:W-:Y:S01]  /*4910*/  MUFU.TANH R15, R15 ;  /* 0x0000000f000f7308 */ /* 0x000fe20000002400 */
[----:B------:R-:W-:Y:S01]  /*4920*/  FSEL R27, R168, -INF , !P6 ;  /* 0xff800000a81b7808 */ /* 0x000fe20007000000 */
[----:B------:R-:W-:Y:S01]  /*4930*/  BAR.SYNC.DEFER_BLOCKING 0x0 ;  /* 0x0000000000007b1d */ /* 0x000fe20000010000 */
[C---:B------:R-:W-:Y:S02]  /*4940*/  ISETP.GE.AND P4, PT, R3.reuse, R9, PT ;  /* 0x000000090300720c */ /* 0x040fe40003f86270 */
[C---:B------:R-:W-:Y:S02]  /*4950*/  ISETP.GE.AND P2, PT, R3.reuse, R11, PT ;  /* 0x0000000b0300720c */ /* 0x040fe40003f46270 */
[----:B------:R-:W-:Y:S01]  /*4960*/  ISETP.GE.AND P6, PT, R3, R10, PT ;  /* 0x0000000a0300720c */ /* 0x000fe20003fc6270 */
[----:B------:R-:W-:Y:S01]  /*4970*/  VIADD R3, R2, 0x70 ;  /* 0x0000007002037836 */ /* 0x000fe20000000000 */
[----:B-1----:R-:W-:Y:S01]  /*4980*/  FSEL R36, R24, -INF , !P4 ;  /* 0xff80000018247808 */ /* 0x002fe20006000000 */
[----:B------:R-:W-:Y:S01]  /*4990*/  VIADD R4, R2, 0x69 ;  /* 0x0000006902047836 */ /* 0x000fe20000000000 */
[----:B------:R-:W-:-:S02]  /*49a0*/  FSEL R103, R38, -INF , !P2 ;  /* 0xff80000026677808 */ /* 0x000fc40005000000 */
[----:B------:R-:W-:Y:S02]  /*49b0*/  FSEL R155, R25, -INF , !P6 ;  /* 0xff800000199b7808 */ /* 0x000fe40007000000 */
[C---:B------:R-:W-:Y:S02]  /*49c0*/  ISETP.GE.AND P5, PT, R4.reuse, R8, PT ;  /* 0x000000080400720c */ /* 0x040fe40003fa6270 */
[C---:B------:R-:W-:Y:S02]  /*49d0*/  ISETP.GE.AND P3, PT, R4.reuse, R9, PT ;  /* 0x000000090400720c */ /* 0x040fe40003f66270 */
[C---:B------:R-:W-:Y:S02]  /*49e0*/  ISETP.GE.AND P1, PT, R4.reuse, R11, PT ;  /* 0x0000000b0400720c */ /* 0x040fe40003f26270 */
[----:B------:R-:W-:Y:S01]  /*49f0*/  ISETP.GE.AND P0, PT, R4, R10, PT ;  /* 0x0000000a0400720c */ /* 0x000fe20003f06270 */
[----:B------:R-:W-:Y:S01]  /*4a00*/  FMUL.FTZ R4, R16, UR15 ;  /* 0x0000000f10047c20 */ /* 0x000fe20008410000 */
[----:B------:R-:W-:-:S02]  /*4a10*/  FSEL R29, R29, -INF , !P5 ;  /* 0xff8000001d1d7808 */ /* 0x000fc40006800000 */
[C---:B------:R-:W-:Y:S01]  /*4a20*/  ISETP.GE.AND P4, PT, R3.reuse, R8, PT ;  /* 0x000000080300720c */ /* 0x040fe20003f86270 */
[----:B------:R1:W-:Y:S01]  /*4a30*/  MUFU.TANH R16, R4 ;  /* 0x0000000400107308 */ /* 0x0003e20000002400 */
[C---:B------:R-:W-:Y:S02]  /*4a40*/  ISETP.GE.AND P2, PT, R3.reuse, R9, PT ;  /* 0x000000090300720c */ /* 0x040fe40003f46270 */
[C---:B------:R-:W-:Y:S02]  /*4a50*/  ISETP.GE.AND P6, PT, R3.reuse, R11, PT ;  /* 0x0000000b0300720c */ /* 0x040fe40003fc6270 */
[----:B------:R-:W-:Y:S01]  /*4a60*/  ISETP.GE.AND P5, PT, R3, R10, PT ;  /* 0x0000000a0300720c */ /* 0x000fe20003fa6270 */
[----:B------:R-:W-:Y:S01]  /*4a70*/  VIADD R3, R2, 0x78 ;  /* 0x0000007802037836 */ /* 0x000fe20000000000 */
[----:B------:R-:W-:Y:S02]  /*4a80*/  FSEL R35, R7, -INF , !P3 ;  /* 0xff80000007237808 */ /* 0x000fe40005800000 */
[----:B------:R-:W-:-:S02]  /*4a90*/  FSEL R34, R170, -INF , !P2 ;  /* 0xff800000aa227808 */ /* 0x000fc40005000000 */
[----:B------:R-:W-:Y:S02]  /*4aa0*/  FSEL R106, R165, -INF , !P6 ;  /* 0xff800000a56a7808 */ /* 0x000fe40007000000 */
[----:B------:R-:W-:Y:S02]  /*4ab0*/  FSEL R161, R162, -INF , !P5 ;  /* 0xff800000a2a17808 */ /* 0x000fe40006800000 */
[CC--:B------:R-:W-:Y:S01]  /*4ac0*/  ISETP.GE.AND P2, PT, R3.reuse, R8.reuse, PT ;  /* 0x000000080300720c */ /* 0x0c0fe20003f46270 */
[----:B-1----:R-:W-:Y:S01]  /*4ad0*/  VIADD R4, R2, 0x71 ;  /* 0x0000007102047836 */ /* 0x002fe20000000000 */
[C---:B------:R-:W-:Y:S02]  /*4ae0*/  ISETP.GE.AND P6, PT, R3.reuse, R9, PT ;  /* 0x000000090300720c */ /* 0x040fe40003fc6270 */
[----:B------:R-:W-:Y:S02]  /*4af0*/  ISETP.GE.AND P5, PT, R3, R11, PT ;  /* 0x0000000b0300720c */ /* 0x000fe40003fa6270 */
[----:B------:R-:W-:-:S02]  /*4b00*/  ISETP.GE.AND P3, PT, R4, R8, PT ;  /* 0x000000080400720c */ /* 0x000fc40003f66270 */
[----:B------:R-:W-:Y:S02]  /*4b10*/  FSEL R157, R6, -INF , !P0 ;  /* 0xff800000069d7808 */ /* 0x000fe40004000000 */
[----:B------:R-:W-:Y:S02]  /*4b20*/  FSEL R25, R174, -INF , !P3 ;  /* 0xff800000ae197808 */ /* 0x000fe40005800000 */
[----:B------:R-:W-:Y:S01]  /*4b30*/  ISETP.GE.AND P3, PT, R3, R10, PT ;  /* 0x0000000a0300720c */ /* 0x000fe20003f66270 */
[----:B------:R-:W-:Y:S01]  /*4b40*/  FMUL.FTZ R3, R18, UR15 ;  /* 0x0000000f12037c20 */ /* 0x000fe20008410000 */
[----:B------:R-:W-:Y:S02]  /*4b50*/  ISETP.GE.AND P0, PT, R4, R11, PT ;  /* 0x0000000b0400720c */ /* 0x000fe40003f06270 */
[----:B------:R-:W-:Y:S02]  /*4b60*/  FSEL R107, R26, -INF , !P1 ;  /* 0xff8000001a6b7808 */ /* 0x000fe40004800000 */
[----:B------:R-:W-:Y:S01]  /*4b70*/  FSEL R26, R171, -INF , !P4 ;  /* 0xff800000ab1a7808 */ /* 0x000fe20006000000 */
[----:B------:R-:W1:Y:S01]  /*4b80*/  MUFU.TANH R3, R3 ;  /* 0x0000000300037308 */ /* 0x000e620000002400 */
[----:B------:R-:W-:-:S02]  /*4b90*/  ISETP.GE.AND P1, PT, R4, R9, PT ;  /* 0x000000090400720c */ /* 0x000fc40003f26270 */
[----:B------:R-:W-:Y:S01]  /*4ba0*/  ISETP.GE.AND P4, PT, R4, R10, PT ;  /* 0x0000000a0400720c */ /* 0x000fe20003f86270 */
[----:B------:R-:W-:Y:S01]  /*4bb0*/  FMUL.FTZ R4, R19, UR15 ;  /* 0x0000000f13047c20 */ /* 0x000fe20008410000 */
[----:B------:R-:W-:Y:S02]  /*4bc0*/  FSEL R144, R169, -INF , !P0 ;  /* 0xff800000a9907808 */ /* 0x000fe40004000000 */
[----:B------:R-:W-:Y:S02]  /*4bd0*/  ISETP.GE.AND P0, PT, R2, R9, PT ;  /* 0x000000090200720c */ /* 0x000fe40003f06270 */
[----:B------:R-:W-:Y:S02]  /*4be0*/  FSEL R164, R173, -INF , !P1 ;  /* 0xff800000ada47808 */ /* 0x000fe40004800000 */
[----:B------:R-:W-:Y:S02]  /*4bf0*/  FSEL R22, R177, -INF , !P0 ;  /* 0xff800000b1167808 */ /* 0x000fe40004000000 */
[----:B------:R-:W-:-:S02]  /*4c00*/  PLOP3.LUT P0, PT, PT, PT, UP0, 0x80, 0x0 ;  /* 0x000000000000781c */ /* 0x000fc40003f0f008 */
[----:B------:R-:W-:Y:S02]  /*4c10*/  FSEL R160, R167, -INF , !P4 ;  /* 0xff800000a7a07808 */ /* 0x000fe40006000000 */
[----:B-1----:R-:W-:Y:S02]  /*4c20*/  FSEL R162, R3, -INF , !P3 ;  /* 0xff80000003a27808 */ /* 0x002fe40005800000 */
[----:B------:R-:W1:Y:S01]  /*4c30*/  MUFU.TANH R3, R4 ;  /* 0x0000000400037308 */ /* 0x000e620000002400 */
[----:B------:R-:W-:Y:S02]  /*4c40*/  FSEL R24, R12, -INF , !P2 ;  /* 0xff8000000c187808 */ /* 0x000fe40005000000 */
[C---:B------:R-:W-:Y:S02]  /*4c50*/  ISETP.GE.AND P1, PT, R2.reuse, R8, PT ;  /* 0x000000080200720c */ /* 0x040fe40003f26270 */
[C---:B------:R-:W-:Y:S02]  /*4c60*/  ISETP.GE.AND P4, PT, R2.reuse, R11, PT ;  /* 0x0000000b0200720c */ /* 0x040fe40003f86270 */
[C---:B------:R-:W-:Y:S01]  /*4c70*/  ISETP.GE.AND P2, PT, R2.reuse, R10, PT ;  /* 0x0000000a0200720c */ /* 0x040fe20003f46270 */
[----:B------:R-:W-:Y:S01]  /*4c80*/  VIADD R2, R2, 0x79 ;  /* 0x0000007902027836 */ /* 0x000fe20000000000 */
[----:B------:R-:W-:-:S02]  /*4c90*/  FSEL R163, R14, -INF , !P6 ;  /* 0xff8000000ea37808 */ /* 0x000fc40007000000 */
[----:B------:R-:W-:Y:S02]  /*4ca0*/  FSEL R152, R16, -INF , !P5 ;  /* 0xff80000010987808 */ /* 0x000fe40006800000 */
[----:B------:R-:W-:Y:S02]  /*4cb0*/  FSEL R19, R178, -INF , !P1 ;  /* 0xff800000b2137808 */ /* 0x000fe40004800000 */
[C---:B------:R-:W-:Y:S02]  /*4cc0*/  ISETP.GE.AND P6, PT, R2.reuse, R8, PT ;  /* 0x000000080200720c */ /* 0x040fe40003fc6270 */
[C---:B------:R-:W-:Y:S02]  /*4cd0*/  ISETP.GE.AND P5, PT, R2.reuse, R9, PT ;  /* 0x000000090200720c */ /* 0x040fe40003fa6270 */
[C---:B------:R-:W-:Y:S02]  /*4ce0*/  ISETP.GE.AND P3, PT, R2.reuse, R11, PT ;  /* 0x0000000b0200720c */ /* 0x040fe40003f66270 */
[----:B------:R-:W-:Y:S01]  /*4cf0*/  ISETP.GE.AND P1, PT, R2, R10, PT ;  /* 0x0000000a0200720c */ /* 0x000fe20003f26270 */
[----:B------:R-:W-:Y:S01]  /*4d00*/  IMAD.IADD R2, R136, 0x1, R112 ;  /* 0x0000000188027824 */ /* 0x000fe200078e0270 */
[----:B------:R-:W-:-:S02]  /*4d10*/  FSEL R30, R176, -INF , !P4 ;  /* 0xff800000b01e7808 */ /* 0x000fc40006000000 */
[----:B------:R-:W-:Y:S02]  /*4d20*/  FSEL R31, R175, -INF , !P2 ;  /* 0xff800000af1f7808 */ /* 0x000fe40005000000 */
[----:B------:R-:W-:Y:S02]  /*4d30*/  FSEL R23, R13, -INF , !P6 ;  /* 0xff8000000d177808 */ /* 0x000fe40007000000 */
[----:B------:R-:W-:Y:S02]  /*4d40*/  FSEL R168, R15, -INF , !P5 ;  /* 0xff8000000fa87808 */ /* 0x000fe40006800000 */
[----:B------:R-:W-:Y:S02]  /*4d50*/  FSEL R112, R5, -INF , !P3 ;  /* 0xff80000005707808 */ /* 0x000fe40005800000 */
[----:B-1----:R-:W-:Y:S01]  /*4d60*/  FSEL R159, R3, -INF , !P1 ;  /* 0xff800000039f7808 */ /* 0x002fe20004800000 */
        /* <DEDUP_REMOVED lines=58> */
.L_x_524:
[----:B------:R-:W-:Y:S05]  /*5110*/  BSYNC B0 ;  /* 0x0000000000007941 */ /* 0x000fea0003800000 */
.L_x_523:
[----:B------:R-:W0:Y:S02]  /*5120*/  LDGDEPBAR ;  /* 0x00000000000079af */ /* 0x000e240000000000 */
.L_x_522:
        /* <DEDUP_REMOVED lines=67> */
[----:B-1----:R-:W1:Y:S01]  /*5560*/  SHFL.BFLY PT, R5, R38, 0x2, 0x1f ;  /* 0x0c401f0026057f89 */ /* 0x002e6200000e0000 */
        /* <DEDUP_REMOVED lines=90> */
[----:B------:R1:W-:Y:S08]  /*5b10*/  MUFU.EX2 R252, R4 ;  /* 0x0000000400fc7308 */ /* 0x0003f00000000800 */
[----:B------:R2:W-:Y:S01]  /*5b20*/  MUFU.EX2 R251, R3 ;  /* 0x0000000300fb7308 */ /* 0x0005e20000000800 */
[----:B-1----:R-:W-:Y:S01]  /*5b30*/  FMNMX.FTZ R4, R30, R118, !PT ;  /* 0x000000761e047209 */ /* 0x002fe20007810000 */
[----:B--2---:R-:W-:-:S02]  /*5b40*/  FFMA.FTZ R3, R22, UR19, -R5 ;  /* 0x0000001316037c23 */ /* 0x004fc40008010805 */
[----:B------:R-:W1:Y:S04]  /*5b50*/  LDSM.16.MT88.4 R20, [R184+0x4000] ;  /* 0x00400000b814783b */ /* 0x000e680000004200 */
[----:B------:R2:W-:Y:S02]  /*5b60*/  MUFU.EX2 R179, R3 ;  /* 0x0000000300b37308 */ /* 0x0005e40000000800 */
[----:B--2---:R-:W-:-:S06]  /*5b70*/  FFMA.FTZ R3, R96, UR19, -R5 ;  /* 0x0000001360037c23 */ /* 0x004fcc0008010805 */
        /* <DEDUP_REMOVED lines=9> */
[C---:B-1----:R-:W-:Y:S06]  /*5c10*/  HMMA.16816.F32 R72, R16.reuse, R20, RZ ;  /* 0x000000141048723c */ /* 0x042fec00000018ff */
[----:B------:R-:W-:Y:S01]  /*5c20*/  HMMA.16816.F32 R68, R16, R22, RZ ;  /* 0x000000161044723c */ /* 0x000fe200000018ff */
[----:B--2---:R-:W-:Y:S01]  /*5c30*/  FMNMX.FTZ R3, R119, R4, !PT ;  /* 0x0000000477037209 */ /* 0x004fe20007810000 */
[----:B------:R-:W-:-:S03]  /*5c40*/  FFMA.FTZ R4, R90, UR19, -R5 ;  /* 0x000000135a047c23 */ /* 0x000fc60008010805 */
[----:B------:R-:W-:Y:S01]  /*5c50*/  FMNMX.FTZ R3, R117, R3, !PT ;  /* 0x0000000375037209 */ /* 0x000fe20007810000 */
[----:B------:R1:W2:Y:S03]  /*5c60*/  MUFU.EX2 R206, R4 ;  /* 0x0000000400ce7308 */ /* 0x0002a60000000800 */
        /* <DEDUP_REMOVED lines=55> */
[----:B------:R-:W-:Y:S01]  /*5fe0*/  FMNMX.FTZ R37, R112, R37, !PT ;  /* 0x0000002570257209 */ /* 0x000fe20007810000 */
[----:B------:R-:W-:Y:S02]  /*5ff0*/  HMMA.16816.F32 R64, R16, R26, RZ ;  /* 0x0000001a1040723c */ /* 0x000fe400000018ff */
[----:B------:R1:W-:Y:S02]  /*6000*/  MUFU.EX2 R204, R3 ;  /* 0x0000000300cc7308 */ /* 0x0003e40000000800 */
[----:B------:R-:W4:Y:S01]  /*6010*/  SHFL.BFLY PT, R6, R37, 0x2, 0x1f ;  /* 0x0c401f0025067f89 */ /* 0x000f2200000e0000 */
[----:B-1----:R-:W-:Y:S01]  /*6020*/  FMNMX.FTZ R3, R133, R4, !PT ;  /* 0x0000000485037209 */ /* 0x002fe20007810000 */
[----:B------:R-:W-:-:S03]  /*6030*/  FFMA.FTZ R4, R63, UR19, -R5 ;  /* 0x000000133f047c23 */ /* 0x000fc60008010805 */
[----:B------:R-:W-:Y:S01]  /*6040*/  FMNMX.FTZ R3, R134, R3, !PT ;  /* 0x0000000386037209 */ /* 0x000fe20007810000 */
[----:B------:R1:W-:Y:S03]  /*6050*/  MUFU.EX2 R203, R4 ;  /* 0x0000000400cb7308 */ /* 0x0003e60000000800 */
[----:B------:R-:W-:Y:S02]  /*6060*/  FMNMX.FTZ R3, R145, R3, !PT ;  /* 0x0000000391037209 */ /* 0x000fe40007810000 */
[----:B----4-:R-:W-:Y:S02]  /*6070*/  FMNMX.FTZ R37, R37, R6, !PT ;  /* 0x0000000625257209 */ /* 0x010fe40007810000 */
[----:B------:R-:W-:-:S03]  /*6080*/  FMNMX.FTZ R3, R141, R3, !PT ;  /* 0x000000038d037209 */ /* 0x000fc60007810000 */
[----:B------:R-:W4:Y:S01]  /*6090*/  SHFL.BFLY PT, R6, R37, 0x1, 0x1f ;  /* 0x0c201f0025067f89 */ /* 0x000f2200000e0000 */
[----:B------:R-:W-:-:S04]  /*60a0*/  FMNMX.FTZ R3, R142, R3, !PT ;  /* 0x000000038e037209 */ /* 0x000fc80007810000 */
[----:B------:R-:W-:Y:S01]  /*60b0*/  FMNMX.FTZ R3, R143, R3, !PT ;  /* 0x000000038f037209 */ /* 0x000fe20007810000 */
[----:B-1----:R-:W-:Y:S02]  /*60c0*/  FFMA.FTZ R4, R62, UR19, -R5 ;  /* 0x000000133e047c23 */ /* 0x002fe40008010805 */
[----:B------:R-:W-:Y:S02]  /*60d0*/  HMMA.16816.F32 R60, R16, R24, RZ ;  /* 0x00000018103c723c */ /* 0x000fe400000018ff */
[----:B------:R1:W-:Y:S05]  /*60e0*/  MUFU.EX2 R202, R4 ;  /* 0x0000000400ca7308 */ /* 0x0003ea0000000800 */
[----:B------:R-:W-:-:S02]  /*60f0*/  F2FP.F16.F32.PACK_AB R16, R223, R224 ;  /* 0x000000e0df10723e */ /* 0x000fc400000000ff */
[----:B--2---:R-:W-:Y:S02]  /*6100*/  F2FP.F16.F32.PACK_AB R17, R206, R183 ;  /* 0x000000b7ce11723e */ /* 0x004fe400000000ff */
[----:B------:R-:W-:Y:S02]  /*6110*/  F2FP.F16.F32.PACK_AB R18, R226, R225 ;  /* 0x000000e1e212723e */ /* 0x000fe400000000ff */
[----:B---3--:R-:W-:Y:S02]  /*6120*/  F2FP.F16.F32.PACK_AB R19, R209, R205 ;  /* 0x000000cdd113723e */ /* 0x008fe400000000ff */
[----:B----4-:R-:W-:Y:S01]  /*6130*/  FMNMX.FTZ R37, R37, R6, !PT ;  /* 0x0000000625257209 */ /* 0x010fe20007810000 */
        /* <DEDUP_REMOVED lines=9> */
[----:B------:R-:W-:-:S03]  /*61d0*/  FFMA.FTZ R4, R44, UR19, -R5 ;  /* 0x000000132c047c23 */ /* 0x000fc60008010805 */
        /* <DEDUP_REMOVED lines=14> */
[----:B------:R-:W-:Y:S01]  /*62c0*/  FMNMX.FTZ R6, R162, R3, !PT ;  /* 0x00000003a2067209 */ /* 0x000fe20007810000 */
[----:B------:R-:W-:Y:S02]  /*62d0*/  FFMA.FTZ R3, R34, UR19, -R5 ;  /* 0x0000001322037c23 */ /* 0x000fe40008010805 */
[----:B------:R-:W2:Y:S03]  /*62e0*/  LDSM.16.MT88.4 R32, [R185+0x4400] ;  /* 0x00440000b920783b */ /* 0x000ea60000004200 */
[----:B------:R3:W-:Y:S01]  /*62f0*/  MUFU.EX2 R181, R3 ;  /* 0x0000000300b57308 */ /* 0x0007e20000000800 */
[----:B-1----:R-:W-:-:S05]  /*6300*/  FSEL R4, R7, RZ, P1 ;  /* 0x000000ff07047208 */ /* 0x002fca0000800000 */
[--C-:B------:R-:W-:Y:S01]  /*6310*/  FFMA.FTZ R7, R114, UR19, -R4.reuse ;  /* 0x0000001372077c23 */ /* 0x100fe20008010804 */
[----:B---3--:R-:W-:Y:S01]  /*6320*/  FMNMX.FTZ R3, R159, R6, !PT ;  /* 0x000000069f037209 */ /* 0x008fe20007810000 */
[--C-:B------:R-:W-:Y:S02]  /*6330*/  FFMA.FTZ R6, R30, UR19, -R4.reuse ;  /* 0x000000131e067c23 */ /* 0x100fe40008010804 */
[----:B------:R-:W-:Y:S02]  /*6340*/  MUFU.EX2 R114, R7 ;  /* 0x0000000700727308 */ /* 0x000fe40000000800 */
[----:B------:R-:W1:Y:S06]  /*6350*/  SHFL.BFLY PT, R12, R3, 0x2, 0x1f ;  /* 0x0c401f00030c7f89 */ /* 0x000e6c00000e0000 */
[----:B------:R3:W-:Y:S01]  /*6360*/  MUFU.EX2 R169, R6 ;  /* 0x0000000600a97308 */ /* 0x0007e20000000800 */
[----:B--2---:R-:W-:Y:S01]  /*6370*/  HMMA.16816.F32 R80, R16, R32, R60 ;  /* 0x000000201050723c */ /* 0x004fe2000000183c */
[----:B---3--:R-:W-:Y:S01]  /*6380*/  FFMA.FTZ R6, R118, UR19, -R4 ;  /* 0x0000001376067c23 */ /* 0x008fe20008010804 */
        /* <DEDUP_REMOVED lines=16> */
[----:B---3--:R-:W-:Y:S01]  /*6490*/  F2FP.F16.F32.PACK_AB R14, R117, R119 ;  /* 0x00000077750e723e */ /* 0x008fe200000000ff */
        /* <DEDUP_REMOVED lines=15> */
[--C-:B-1----:R-:W-:Y:S02]  /*6590*/  FFMA.FTZ R6, R31, UR19, -R3.reuse ;  /* 0x000000131f067c23 */ /* 0x102fe40008010803 */
[----:B------:R-:W1:Y:S04]  /*65a0*/  LDSM.16.MT88.4 R28, [R184+0x4400] ;  /* 0x00440000b81c783b */ /* 0x000e680000004200 */
[----:B------:R-:W-:Y:S08]  /*65b0*/  MUFU.EX2 R7, R6 ;  /* 0x0000000600077308 */ /* 0x000ff00000000800 */
[----:B------:R2:W3:Y:S02]  /*65c0*/  MUFU.EX2 R6, R0 ;  /* 0x0000000000067308 */ /* 0x0004e40000000800 */
[----:B--2---:R-:W-:Y:S01]  /*65d0*/  FFMA.FTZ R0, R126, UR19, -R3 ;  /* 0x000000137e007c23 */ /* 0x004fe20008010803 */
[----:B---3--:R-:W-:-:S05]  /*65e0*/  F2FP.F16.F32.PACK_AB R13, R6, R7 ;  /* 0x00000007060d723e */ /* 0x008fca00000000ff */
[----:B------:R2:W-:Y:S01]  /*65f0*/  MUFU.EX2 R93, R0 ;  /* 0x00000000005d7308 */ /* 0x0005e20000000800 */
[----:B-1----:R-:W-:Y:S01]  /*6600*/  HMMA.16816.F32 R72, R16, R28, R72 ;  /* 0x0000001c1048723c */ /* 0x002fe20000001848 */
[----:B--2---:R-:W-:-:S06]  /*6610*/  FFMA.FTZ R0, R123, UR19, -R3 ;  /* 0x000000137b007c23 */ /* 0x004fcc0008010803 */
[----:B------:R1:W2:Y:S02]  /*6620*/  MUFU.EX2 R96, R0 ;  /* 0x0000000000607308 */ /* 0x0002a40000000800 */
[----:B-1----:R-:W-:Y:S01]  /*6630*/  FFMA.FTZ R0, R101, UR19, -R4 ;  /* 0x0000001365007c23 */ /* 0x002fe20008010804 */
[----:B--2---:R-:W-:-:S05]  /*6640*/  F2FP.F16.F32.PACK_AB R15, R96, R93 ;  /* 0x0000005d600f723e */ /* 0x004fca00000000ff */
[----:B------:R1:W-:Y:S02]  /*6650*/  MUFU.EX2 R123, R0 ;  /* 0x00000000007b7308 */ /* 0x0003e40000000800 */
[C---:B------:R-:W-:Y:S06]  /*6660*/  HMMA.16816.F32 R44, R12.reuse, R24, RZ ;  /* 0x000000180c2c723c */ /* 0x040fec00000018ff */
[C---:B------:R-:W-:Y:S01]  /*6670*/  HMMA.16816.F32 R52, R12.reuse, R26, RZ ;  /* 0x0000001a0c34723c */ /* 0x040fe200000018ff */
[----:B------:R-:W2:Y:S05]  /*6680*/  LDSM.16.MT88.4 R24, [R184+0x4800] ;  /* 0x00480000b818783b */ /* 0x000eaa0000004200 */
[----:B------:R-:W-:Y:S01]  /*6690*/  HMMA.16816.F32 R40, R12, R20, RZ ;  /* 0x000000140c28723c */ /* 0x000fe200000018ff */
[----:B-1----:R-:W-:-:S04]  /*66a0*/  FFMA.FTZ R0, R122, UR19, -R3 ;  /* 0x000000137a007c23 */ /* 0x002fc80008010803 */
[----:B------:R1:W-:Y:S01]  /*66b0*/  MUFU.EX2 R101, R0 ;  /* 0x0000000000657308 */ /* 0x0003e20000000800 */
[----:B------:R-:W-:Y:S01]  /*66c0*/  HMMA.16816.F32 R48, R12, R22, RZ ;  /* 0x000000160c30723c */ /* 0x000fe200000018ff */
[----:B------:R-:W3:Y:S06]  /*66d0*/  LDSM.16.MT88.4 R20, [R185+0x4800] ;  /* 0x00480000b914783b */ /* 0x000eec0000004200 */
[----:B------:R-:W-:Y:S02]  /*66e0*/  F2FP.F16.F32.PACK_AB R12, R114, R115 ;  /* 0x00000073720c723e */ /* 0x000fe400000000ff */
[----:B------:R-:W-:Y:S01]  /*66f0*/  F2FP.F16.F32.PACK_AB R14, R170, R113 ;  /* 0x00000071aa0e723e */ /* 0x000fe200000000ff */
        /* <DEDUP_REMOVED lines=21> */
[----:B------:R-:W4:Y:S01]  /*6850*/  LDSM.16.MT88.4 R32, [R184+0x4c00] ;  /* 0x004c0000b820783b */ /* 0x000f220000004200 */
[----:B-1----:R-:W-:-:S05]  /*6860*/  FFMA.FTZ R0, R94, UR19, -R4 ;  /* 0x000000135e007c23 */ /* 0x002fca0008010804 */
[----:B------:R-:W-:Y:S01]  /*6870*/  F2FP.F16.F32.PACK_AB R16, R237, R227 ;  /* 0x000000e3ed10723e */ /* 0x000fe200000000ff */
[----:B------:R1:W-:Y:S01]  /*6880*/  MUFU.EX2 R109, R0 ;  /* 0x00000000006d7308 */ /* 0x0003e20000000800 */
[----:B------:R-:W-:Y:S02]  /*6890*/  F2FP.F16.F32.PACK_AB R17, R218, R212 ;  /* 0x000000d4da11723e */ /* 0x000fe400000000ff */
[----:B------:R-:W-:Y:S02]  /*68a0*/  F2FP.F16.F32.PACK_AB R18, R235, R236 ;  /* 0x000000eceb12723e */ /* 0x000fe400000000ff */
[----:B------:R-:W-:-:S07]  /*68b0*/  F2FP.F16.F32.PACK_AB R19, R216, R217 ;  /* 0x000000d9d813723e */ /* 0x000fce00000000ff */
[----:B--2---:R-:W-:Y:S01]  /*68c0*/  HMMA.16816.F32 R68, R16, R24, R72 ;  /* 0x000000181044723c */ /* 0x004fe20000001848 */
[----:B-1----:R-:W-:-:S04]  /*68d0*/  FFMA.FTZ R0, R130, UR19, -R3 ;  /* 0x0000001382007c23 */ /* 0x002fc80008010803 */
        /* <DEDUP_REMOVED lines=11> */
[----:B---3--:R-:W-:Y:S06]  /*6990*/  HMMA.16816.F32 R60, R12, R22, R44 ;  /* 0x000000160c3c723c */ /* 0x008fec000000182c */
[-C--:B------:R-:W-:Y:S06]  /*69a0*/  HMMA.16816.F32 R44, R16, R20.reuse, R80 ;  /* 0x00000014102c723c */ /* 0x080fec0000001850 */
[----:B------:R-:W-:Y:S01]  /*69b0*/  HMMA.16816.F32 R64, R12, R20, R56 ;  /* 0x000000140c40723c */ /* 0x000fe20000001838 */
[----:B-1----:R-:W-:-:S04]  /*69c0*/  FFMA.FTZ R0, R92, UR19, -R4 ;  /* 0x000000135c007c23 */ /* 0x002fc80008010804 */
[----:B------:R1:W-:Y:S01]  /*69d0*/  MUFU.EX2 R99, R0 ;  /* 0x0000000000637308 */ /* 0x0003e20000000800 */
[C---:B------:R-:W-:Y:S06]  /*69e0*/  HMMA.16816.F32 R148, R12.reuse, R26, R40 ;  /* 0x0000001a0c94723c */ /* 0x040fec0000001828 */
[----:B------:R-:W-:Y:S06]  /*69f0*/  HMMA.16816.F32 R136, R12, R24, R136 ;  /* 0x000000180c88723c */ /* 0x000fec0000001888 */
[----:B------:R-:W-:Y:S01]  /*6a00*/  HMMA.16816.F32 R56, R16, R26, R48 ;  /* 0x0000001a1038723c */ /* 0x000fe20000001830 */
[----:B------:R-:W-:Y:S01]  /*6a10*/  LDSM.16.MT88.4 R24, [R184+0x5000] ;  /* 0x00500000b818783b */ /* 0x000fe20000004200 */
[----:B------:R-:W-:Y:S01]  /*6a20*/  F2FP.F16.F32.PACK_AB R12, R176, R175 ;  /* 0x000000afb00c723e */ /* 0x000fe200000000ff */
[----:B-1----:R-:W-:Y:S01]  /*6a30*/  FFMA.FTZ R0, R95, UR19, -R4 ;  /* 0x000000135f007c23 */ /* 0x002fe20008010804 */
[----:B------:R-:W-:-:S02]  /*6a40*/  F2FP.F16.F32.PACK_AB R14, R111, R123 ;  /* 0x0000007b6f0e723e */ /* 0x000fc400000000ff */
        /* <DEDUP_REMOVED lines=8> */
[C---:B----4-:R-:W-:Y:S01]  /*6ad0*/  HMMA.16816.F32 R68, R16.reuse, R32, R68 ;  /* 0x000000201044723c */ /* 0x050fe20000001844 */
[----:B------:R2:W-:Y:S05]  /*6ae0*/  MUFU.EX2 R89, R0 ;  /* 0x0000000000597308 */ /* 0x0005ea0000000800 */
[C---:B------:R-:W-:Y:S06]  /*6af0*/  HMMA.16816.F32 R52, R16.reuse, R28, R44 ;  /* 0x0000001c1034723c */ /* 0x040fec000000182c */
[C---:B------:R-:W-:Y:S06]  /*6b00*/  HMMA.16816.F32 R40, R16.reuse, R30, R40 ;  /* 0x0000001e1028723c */ /* 0x040fec0000001828 */
[----:B------:R-:W-:Y:S01]  /*6b10*/  HMMA.16816.F32 R56, R16, R34, R56 ;  /* 0x000000221038723c */ /* 0x000fe20000001838 */
[----:B--2---:R-:W-:-:S04]  /*6b20*/  FFMA.FTZ R0, R132, UR19, -R3 ;  /* 0x0000001384007c23 */ /* 0x004fc80008010803 */
[----:B------:R2:W3:Y:S02]  /*6b30*/  MUFU.EX2 R88, R0 ;  /* 0x0000000000587308 */ /* 0x0004e40000000800 */
[----:B------:R-:W-:Y:S02]  /*6b40*/  F2FP.F16.F32.PACK_AB R16, R229, R230 ;  /* 0x000000e6e510723e */ /* 0x000fe400000000ff */
[----:B------:R-:W-:Y:S02]  /*6b50*/  F2FP.F16.F32.PACK_AB R17, R208, R210 ;  /* 0x000000d2d011723e */ /* 0x000fe400000000ff */
[----:B------:R-:W-:Y:S02]  /*6b60*/  F2FP.F16.F32.PACK_AB R18, R238, R228 ;  /* 0x000000e4ee12723e */ /* 0x000fe400000000ff */
[----:B------:R-:W-:-:S07]  /*6b70*/  F2FP.F16.F32.PACK_AB R19, R204, R207 ;  /* 0x000000cfcc13723e */ /* 0x000fce00000000ff */
[----:B-1----:R-:W-:Y:S01]  /*6b80*/  HMMA.16816.F32 R40, R16, R22, R40 ;  /* 0x000000161028723c */ /* 0x002fe20000001828 */
[----:B--2---:R-:W-:Y:S01]  /*6b90*/  FFMA.FTZ R0, R133, UR19, -R3 ;  /* 0x0000001385007c23 */ /* 0x004fe20008010803 */
[----:B---3--:R-:W-:-:S03]  /*6ba0*/  F2FP.F16.F32.PACK_AB R13, R88, R89 ;  /* 0x00000059580d723e */ /* 0x008fc600000000ff */
[----:B------:R1:W-:Y:S02]  /*6bb0*/  MUFU.EX2 R85, R0 ;  /* 0x0000000000557308 */ /* 0x0003e40000000800 */
[----:B-1----:R-:W-:-:S06]  /*6bc0*/  FFMA.FTZ R0, R134, UR19, -R3 ;  /* 0x0000001386007c23 */ /* 0x002fcc0008010803 */
        /* <DEDUP_REMOVED lines=23> */
[----:B-1----:R-:W-:Y:S02]  /*6d40*/  FFMA.FTZ R0, R143, UR19, -R3 ;  /* 0x000000138f007c23 */ /* 0x002fe40008010803 */
[----:B------:R-:W-:Y:S04]  /*6d50*/  HMMA.16816.F32 R140, R16, R24, R68 ;  /* 0x00000018108c723c */ /* 0x000fe80000001844 */
        /* <DEDUP_REMOVED lines=11> */
[----:B------:R-:W3:Y:S01]  /*6e10*/  LDSM.16.MT88.4 R24, [R184+0x5800] ;  /* 0x00580000b818783b */ /* 0x000ee20000004200 */
        /* <DEDUP_REMOVED lines=34> */
[----:B------:R-:W-:Y:S01]  /*7040*/  LDSM.16.MT88.4 R28, [R185+0x5c00] ;  /* 0x005c0000b91c783b */ /* 0x000fe20000004200 */
[----:B-1----:R-:W-:-:S03]  /*7050*/  FFMA.FTZ R0, R144, UR19, -R4 ;  /* 0x0000001390007c23 */ /* 0x002fc60008010804 */
[----:B------:R-:W1:Y:S01]  /*7060*/  LDSM.16.MT88.4 R144, [R184+0x5c00] ;  /* 0x005c0000b890783b */ /* 0x000e620000004200 */
[----:B------:R2:W-:Y:S02]  /*7070*/  MUFU.EX2 R66, R0 ;  /* 0x0000000000427308 */ /* 0x0005e40000000800 */
[----:B--2---:R-:W-:-:S06]  /*7080*/  FFMA.FTZ R0, R158, UR19, -R3 ;  /* 0x000000139e007c23 */ /* 0x004fcc0008010803 */
[----:B------:R2:W-:Y:S02]  /*7090*/  MUFU.EX2 R65, R0 ;  /* 0x0000000000417308 */ /* 0x0005e40000000800 */
[----:B--2---:R-:W-:-:S06]  /*70a0*/  FFMA.FTZ R0, R154, UR19, -R3 ;  /* 0x000000139a007c23 */ /* 0x004fcc0008010803 */
[----:B------:R2:W5:Y:S02]  /*70b0*/  MUFU.EX2 R64, R0 ;  /* 0x0000000000407308 */ /* 0x0005640000000800 */
[----:B--2---:R-:W-:Y:S01]  /*70c0*/  FFMA.FTZ R0, R155, UR19, -R3 ;  /* 0x000000139b007c23 */ /* 0x004fe20008010803 */
[----:B-----5:R-:W-:-:S05]  /*70d0*/  F2FP.F16.F32.PACK_AB R13, R64, R65 ;  /* 0x00000041400d723e */ /* 0x020fca00000000ff */
[----:B------:R2:W-:Y:S02]  /*70e0*/  MUFU.EX2 R49, R0 ;  /* 0x0000000000317308 */ /* 0x0005e40000000800 */
[----:B--2---:R-:W-:-:S06]  /*70f0*/  FFMA.FTZ R0, R157, UR19, -R3 ;  /* 0x000000139d007c23 */ /* 0x004fcc0008010803 */
[----:B------:R2:W5:Y:S02]  /*7100*/  MUFU.EX2 R50, R0 ;  /* 0x0000000000327308 */ /* 0x0005640000000800 */
[----:B--2---:R-:W-:Y:S01]  /*7110*/  FFMA.FTZ R0, R152, UR19, -R4 ;  /* 0x0000001398007c23 */ /* 0x004fe20008010804 */
[----:B-----5:R-:W-:-:S05]  /*7120*/  F2FP.F16.F32.PACK_AB R15, R50, R49 ;  /* 0x00000031320f723e */ /* 0x020fca00000000ff */
[----:B------:R2:W-:Y:S02]  /*7130*/  MUFU.EX2 R51, R0 ;  /* 0x0000000000337308 */ /* 0x0005e40000000800 */
[C---:B---3--:R-:W-:Y:S06]  /*7140*/  HMMA.16816.F32 R136, R12.reuse, R24, R136 ;  /* 0x000000180c88723c */ /* 0x048fec0000001888 */
[C---:B------:R-:W-:Y:S06]  /*7150*/  HMMA.16816.F32 R148, R12.reuse, R26, R148 ;  /* 0x0000001a0c94723c */ /* 0x040fec0000001894 */
[----:B----4-:R-:W-:Y:S01]  /*7160*/  HMMA.16816.F32 R52, R12, R20, R52 ;  /* 0x000000140c34723c */ /* 0x010fe20000001834 */
[----:B--2---:R-:W-:Y:S01]  /*7170*/  FFMA.FTZ R0, R112, UR19, -R4 ;  /* 0x0000001370007c23 */ /* 0x004fe20008010804 */
[----:B------:R-:W-:-:S03]  /*7180*/  FADD.FTZ R4, R169, R118 ;  /* 0x00000076a9047221 */ /* 0x000fc60000010000 */
[----:B------:R2:W3:Y:S01]  /*7190*/  MUFU.EX2 R48, R0 ;  /* 0x0000000000307308 */ /* 0x0004e20000000800 */
[----:B------:R-:W-:Y:S07]  /*71a0*/  HMMA.16816.F32 R44, R12, R22, R44 ;  /* 0x000000160c2c723c */ /* 0x000fee000000182c */
[----:B------:R-:W-:Y:S02]  /*71b0*/  F2FP.F16.F32.PACK_AB R12, R246, R244 ;  /* 0x000000f4f60c723e */ /* 0x000fe400000000ff */
[----:B------:R-:W-:-:S02]  /*71c0*/  F2FP.F16.F32.PACK_AB R13, R198, R199 ;  /* 0x000000c7c60d723e */ /* 0x000fc400000000ff */
[----:B------:R-:W-:Y:S02]  /*71d0*/  F2FP.F16.F32.PACK_AB R14, R248, R247 ;  /* 0x000000f7f80e723e */ /* 0x000fe400000000ff */
[----:B------:R-:W-:Y:S01]  /*71e0*/  F2FP.F16.F32.PACK_AB R15, R182, R197 ;  /* 0x000000c5b60f723e */ /* 0x000fe200000000ff */
[----:B--2---:R-:W-:Y:S01]  /*71f0*/  FFMA.FTZ R0, R161, UR19, -R3 ;  /* 0x00000013a1007c23 */ /* 0x004fe20008010803 */
[----:B---3--:R-:W-:-:S03]  /*7200*/  F2FP.F16.F32.PACK_AB R166, R48, R51 ;  /* 0x0000003330a6723e */ /* 0x008fc600000000ff */
[----:B------:R2:W-:Y:S02]  /*7210*/  MUFU.EX2 R42, R0 ;  /* 0x00000000002a7308 */ /* 0x0005e40000000800 */
[C---:B------:R-:W-:Y:S06]  /*7220*/  HMMA.16816.F32 R140, R12.reuse, R24, R140 ;  /* 0x000000180c8c723c */ /* 0x040fec000000188c */
[C---:B------:R-:W-:Y:S06]  /*7230*/  HMMA.16816.F32 R32, R12.reuse, R20, R32 ;  /* 0x000000140c20723c */ /* 0x040fec0000001820 */
[----:B------:R-:W-:Y:S01]  /*7240*/  HMMA.16816.F32 R60, R12, R26, R60 ;  /* 0x0000001a0c3c723c */ /* 0x000fe2000000183c */
[----:B--2---:R-:W-:Y:S01]  /*7250*/  FFMA.FTZ R0, R160, UR19, -R3 ;  /* 0x00000013a0007c23 */ /* 0x004fe20008010803 */
[----:B------:R-:W-:-:S04]  /*7260*/  F2FP.F16.F32.PACK_AB R160, R249, R250 ;  /* 0x000000faf9a0723e */ /* 0x000fc800000000ff */
[----:B------:R-:W-:Y:S01]  /*7270*/  HMMA.16816.F32 R16, R12, R22, R16 ;  /* 0x000000160c10723c */ /* 0x000fe20000001810 */
[----:B------:R2:W3:Y:S02]  /*7280*/  MUFU.EX2 R41, R0 ;  /* 0x0000000000297308 */ /* 0x0004e40000000800 */
[--C-:B--2---:R-:W-:Y:S01]  /*7290*/  FFMA.FTZ R0, R162, UR19, -R3.reuse ;  /* 0x00000013a2007c23 */ /* 0x104fe20008010803 */
[----:B------:R-:W-:Y:S01]  /*72a0*/  FFMA.FTZ R3, R159, UR19, -R3 ;  /* 0x000000139f037c23 */ /* 0x000fe20008010803 */
[----:B---3--:R-:W-:-:S04]  /*72b0*/  F2FP.F16.F32.PACK_AB R165, R41, R42 ;  /* 0x0000002a29a5723e */ /* 0x008fc800000000ff */
[----:B------:R2:W-:Y:S01]  /*72c0*/  MUFU.EX2 R36, R0 ;  /* 0x0000000000247308 */ /* 0x0005e20000000800 */
[----:B------:R-:W-:-:S07]  /*72d0*/  F2FP.F16.F32.PACK_AB R162, R251, R252 ;  /* 0x000000fcfba2723e */ /* 0x000fce00000000ff */
[----:B------:R3:W4:Y:S01]  /*72e0*/  MUFU.EX2 R40, R3 ;  /* 0x0000000300287308 */ /* 0x0007220000000800 */
[----:B--2---:R-:W-:Y:S01]  /*72f0*/  FFMA.FTZ R0, R164, UR19, -R5 ;  /* 0x00000013a4007c23 */ /* 0x004fe20008010805 */
[----:B------:R-:W-:-:S06]  /*7300*/  F2FP.F16.F32.PACK_AB R164, R66, R67 ;  /* 0x0000004342a4723e */ /* 0x000fcc00000000ff */
[----:B------:R2:W5:Y:S01]  /*7310*/  MUFU.EX2 R24, R0 ;  /* 0x0000000000187308 */ /* 0x0005620000000800 */
[----:B---3--:R-:W-:Y:S01]  /*7320*/  FADD.FTZ R3, R221, R2 ;  /* 0x00000002dd037221 */ /* 0x008fe20000010000 */
[----:B----4-:R-:W-:-:S07]  /*7330*/  F2FP.F16.F32.PACK_AB R167, R40, R36 ;  /* 0x0000002428a7723e */ /* 0x010fce00000000ff */
[----:B-1----:R-:W-:Y:S01]  /*7340*/  HMMA.16816.F32 R136, R164, R144, R136 ;  /* 0x00000090a488723c */ /* 0x002fe20000001888 */
[----:B--2---:R-:W-:Y:S01]  /*7350*/  FFMA.FTZ R0, R163, UR19, -R5 ;  /* 0x00000013a3007c23 */ /* 0x004fe20008010805 */
[----:B-----5:R-:W-:-:S04]  /*7360*/  F2FP.F16.F32.PACK_AB R161, R24, R181 ;  /* 0x000000b518a1723e */ /* 0x020fc800000000ff */
[C---:B------:R-:W-:Y:S01]  /*7370*/  HMMA.16816.F32 R148, R164.reuse, R146, R148 ;  /* 0x00000092a494723c */ /* 0x040fe20000001894 */
[----:B------:R1:W-:Y:S05]  /*7380*/  MUFU.EX2 R20, R0 ;  /* 0x0000000000147308 */ /* 0x0003ea0000000800 */
[C---:B------:R-:W-:Y:S06]  /*7390*/  HMMA.16816.F32 R156, R164.reuse, R28, R52 ;  /* 0x0000001ca49c723c */ /* 0x040fec0000001834 */
[----:B------:R-:W-:Y:S01]  /*73a0*/  HMMA.16816.F32 R164, R164, R30, R44 ;  /* 0x0000001ea4a4723c */ /* 0x000fe2000000182c */
[----:B-1----:R-:W-:Y:S01]  /*73b0*/  FFMA.FTZ R0, R168, UR19, -R5 ;  /* 0x00000013a8007c23 */ /* 0x002fe20008010805 */
[----:B------:R-:W-:Y:S01]  /*73c0*/  FADD.FTZ R5, R7, R6 ;  /* 0x0000000607057221 */ /* 0x000fe20000010000 */
[----:B------:R-:W-:-:S02]  /*73d0*/  FADD.FTZ R6, R222, R3 ;  /* 0x00000003de067221 */ /* 0x000fc40000010000 */
[----:B------:R1:W2:Y:S02]  /*73e0*/  MUFU.EX2 R12, R0 ;  /* 0x00000000000c7308 */ /* 0x0002a40000000800 */
[----:B-1----:R-:W-:Y:S01]  /*73f0*/  FADD.FTZ R0, R179, R177 ;  /* 0x000000b1b3007221 */ /* 0x002fe20000010000 */
[----:B--2---:R-:W-:-:S03]  /*7400*/  F2FP.F16.F32.PACK_AB R163, R12, R20 ;  /* 0x000000140ca3723e */ /* 0x004fc600000000ff */
        /* <DEDUP_REMOVED lines=119> */
[----:B------:R1:W-:Y:S04]  /*7b80*/  STL [R1], R4 ;  /* 0x0000000401007387 */ /* 0x0003e80000100800 */
[----:B------:R1:W-:Y:S01]  /*7b90*/  STL [R1+0x4], R3 ;  /* 0x0000040301007387 */ /* 0x0003e20000100800 */
[C---:B------:R-:W-:Y:S03]  /*7ba0*/  HMMA.16816.F32 R144, R160.reuse, R146, R60 ;  /* 0x00000092a090723c */ /* 0x040fe6000000183c */
[----:B------:R1:W-:Y:S03]  /*7bb0*/  STL [R1+0x8], R239 ;  /* 0x000008ef01007387 */ /* 0x0003e60000100800 */
[C---:B------:R-:W-:Y:S01]  /*7bc0*/  HMMA.16816.F32 R152, R160.reuse, R28, R32 ;  /* 0x0000001ca098723c */ /* 0x040fe20000001820 */
[----:B------:R1:W-:Y:S05]  /*7bd0*/  STL [R1+0xc], R242 ;  /* 0x00000cf201007387 */ /* 0x0003ea0000100800 */
[----:B------:R-:W-:Y:S01]  /*7be0*/  HMMA.16816.F32 R160, R160, R30, R16 ;  /* 0x0000001ea0a0723c */ /* 0x000fe20000001810 */
[----:B------:R-:W-:-:S08]  /*7bf0*/  NOP ;  /* 0x0000000000007918 */ /* 0x000fd00000000000 */
[----:B------:R-:W-:-:S15]  /*7c00*/  @!P0 BRA `(.L_x_525) ;  /* 0x0000006000708947 */ /* 0x000fde0003800000 */
[----:B------:R-:W2:Y:S01]  /*7c10*/  LDL.64 R120, [R1+0x38] ;  /* 0x0000380001787983 */ /* 0x000ea20000100a00 */
[----:B------:R-:W-:Y:S01]  /*7c20*/  ULDC UR4, c[0x0][0x2d0] ;  /* 0x0000b40000047ab9 */ /* 0x000fe20000000800 */
[----:B------:R-:W-:-:S04]  /*7c30*/  DEPBAR.LE SB0, 0x0 ;  /* 0x000080000000791a */ /* 0x000fc80000000000 */
[----:B------:R-:W-:Y:S02]  /*7c40*/  IMAD.U32 R7, RZ, RZ, UR8 ;  /* 0x00000008ff077e24 */ /* 0x000fe4000f8e00ff */
[----:B-1----:R-:W-:Y:S02]  /*7c50*/  IMAD.U32 R4, RZ, RZ, UR8 ;  /* 0x00000008ff047e24 */ /* 0x002fe4000f8e00ff */
        /* <DEDUP_REMOVED lines=40> */
[----:B------:R-:W-:Y:S02]  /*7ee0*/  @!P1 LDGSTS.E.BYPASS.LTC128B.128 [R196+0x4800], desc[UR22][R12.64] ;  /* 0x048000000cc49fae */ /* 0x000fe4000b901d56 */
        /* <DEDUP_REMOVED lines=14> */
[----:B------:R-:W-:Y:S04]  /*7fd0*/  LDSM.16.M88.4 R48, [R135+0x2000] ;  /* 0x002000008730783b */ /* 0x000fe80000000200 */
[----:B------:R-:W3:Y:S04]  /*7fe0*/  LDSM.16.M88.4 R20, [R186+0x1000] ;  /* 0x00100000ba14783b */ /* 0x000ee80000000200 */
[----:B------:R-:W-:Y:S04]  /*7ff0*/  LDSM.16.M88.4 R16, [R187] ;  /* 0x00000000bb10783b */ /* 0x000fe80000000200 */
[----:B------:R-:W-:Y:S04]  /*8000*/  LDSM.16.M88.4 R52, [R188] ;  /* 0x00000000bc34783b */ /* 0x000fe80000000200 */
[----:B-1----:R-:W1:Y:S04]  /*8010*/  LDSM.16.M88.4 R4, [R186] ;  /* 0x00000000ba04783b */ /* 0x002e680000000200 */
[----:B------:R-:W-:Y:S04]  /*8020*/  LDSM.16.M88.4 R12, [R187+0x1000] ;  /* 0x00100000bb0c783b */ /* 0x000fe80000000200 */
[----:B------:R-:W4:Y:S04]  /*8030*/  LDSM.16.M88.4 R60, [R135+0x2400] ;  /* 0x00240000873c783b */ /* 0x000f280000000200 */
[----:B------:R-:W-:Y:S04]  /*8040*/  LDSM.16.M88.4 R72, [R195] ;  /* 0x00000000c348783b */ /* 0x000fe80000000200 */
[----:B------:R-:W5:Y:S04]  /*8050*/  LDSM.16.M88.4 R56, [R135+0x2800] ;  /* 0x002800008738783b */ /* 0x000f680000000200 */
[----:B------:R-:W5:Y:S04]  /*8060*/  LDSM.16.M88.4 R64, [R194] ;  /* 0x00000000c240783b */ /* 0x000f680000000200 */
[----:B------:R-:W5:Y:S01]  /*8070*/  LDSM.16.M88.4 R112, [R135+0x2c00] ;  /* 0x002c00008770783b */ /* 0x000f620000000200 */
[-C--:B---3--:R-:W-:Y:S03]  /*8080*/  HMMA.16816.F32 R28, R20, R48.reuse, RZ ;  /* 0x00000030141c723c */ /* 0x088fe600000018ff */
[----:B------:R-:W3:Y:S04]  /*8090*/  LDSM.16.M88.4 R108, [R193] ;  /* 0x00000000c16c783b */ /* 0x000ee80000000200 */
[----:B------:R-:W3:Y:S04]  /*80a0*/  LDSM.16.M88.4 R96, [R135+0x3000] ;  /* 0x003000008760783b */ /* 0x000ee80000000200 */
[----:B------:R-:W3:Y:S01]  /*80b0*/  LDSM.16.M88.4 R88, [R192] ;  /* 0x00000000c058783b */ /* 0x000ee20000000200 */
[----:B-1----:R-:W-:Y:S03]  /*80c0*/  HMMA.16816.F32 R24, R4, R48, RZ ;  /* 0x000000300418723c */ /* 0x002fe600000018ff */
[----:B------:R-:W1:Y:S04]  /*80d0*/  LDSM.16.M88.4 R104, [R135+0x3400] ;  /* 0x003400008768783b */ /* 0x000e680000000200 */
[----:B------:R-:W1:Y:S01]  /*80e0*/  LDSM.16.M88.4 R100, [R191] ;  /* 0x00000000bf64783b */ /* 0x000e620000000200 */
[----:B----4-:R-:W-:Y:S03]  /*80f0*/  HMMA.16816.F32 R40, R20, R60, RZ ;  /* 0x0000003c1428723c */ /* 0x010fe600000018ff */
[----:B------:R-:W4:Y:S04]  /*8100*/  LDSM.16.M88.4 R84, [R135+0x3800] ;  /* 0x003800008754783b */ /* 0x000f280000000200 */
[----:B------:R-:W4:Y:S01]  /*8110*/  LDSM.16.M88.4 R92, [R190] ;  /* 0x00000000be5c783b */ /* 0x000f220000000200 */
[----:B------:R-:W-:Y:S03]  /*8120*/  HMMA.16816.F32 R32, R12, R52, R28 ;  /* 0x000000340c20723c */ /* 0x000fe6000000181c */
[----:B------:R-:W4:Y:S03]  /*8130*/  LDSM.16.M88.4 R80, [R135+0x3c00] ;  /* 0x003c00008750783b */ /* 0x000f260000000200 */
[----:B------:R-:W-:Y:S01]  /*8140*/  HMMA.16816.F32 R28, R4, R60, RZ ;  /* 0x0000003c041c723c */ /* 0x000fe200000018ff */
[----:B------:R-:W4:Y:S01]  /*8150*/  LDSM.16.M88.4 R68, [R189] ;  /* 0x00000000bd44783b */ /* 0x000f220000000200 */
[----:B--2---:R-:W2:Y:S04]  /*8160*/  S2R R2, SR_TID.X ;  /* 0x0000000000027919 */ /* 0x004ea80000002100 */
[----:B------:R-:W-:Y:S01]  /*8170*/  HMMA.16816.F32 R24, R16, R52, R24 ;  /* 0x000000341018723c */ /* 0x000fe20000001818 */
[----:B------:R-:W0:Y:S05]  /*8180*/  LDGDEPBAR ;  /* 0x00000000000079af */ /* 0x000e2a0000000000 */
[----:B-----5:R-:W-:Y:S06]  /*8190*/  HMMA.16816.F32 R44, R20, R56, RZ ;  /* 0x00000038142c723c */ /* 0x020fec00000018ff */
[----:B------:R-:W-:Y:S01]  /*81a0*/  FMUL.FTZ R32, R32, UR15 ;  /* 0x0000000f20207c20 */ /* 0x000fe20008410000 */
[----:B------:R-:W-:Y:S01]  /*81b0*/  FMUL.FTZ R33, R33, UR15 ;  /* 0x0000000f21217c20 */ /* 0x000fe20008410000 */
[----:B------:R-:W-:Y:S01]  /*81c0*/  FMUL.FTZ R34, R34, UR15 ;  /* 0x0000000f22227c20 */ /* 0x000fe20008410000 */
[----:B------:R-:W-:Y:S01]  /*81d0*/  FMUL.FTZ R35, R35, UR15 ;  /* 0x0000000f23237c20 */ /* 0x000fe20008410000 */
[----:B------:R-:W-:Y:S08]  /*81e0*/  MUFU.TANH R236, R32 ;  /* 0x0000002000ec7308 */ /* 0x000ff00000002400 */
[----:B------:R-:W-:Y:S01]  /*81f0*/  FMUL.FTZ R24, R24, UR15 ;  /* 0x0000000f18187c20 */ /* 0x000fe20008410000 */
[----:B------:R-:W-:Y:S01]  /*8200*/  FMUL.FTZ R25, R25, UR15 ;  /* 0x0000000f19197c20 */ /* 0x000fe20008410000 */
[----:B------:R-:W-:Y:S01]  /*8210*/  FMUL.FTZ R26, R26, UR15 ;  /* 0x0000000f1a1a7c20 */ /* 0x000fe20008410000 */
[----:B------:R-:W-:Y:S01]  /*8220*/  FMUL.FTZ R27, R27, UR15 ;  /* 0x0000000f1b1b7c20 */ /* 0x000fe20008410000 */
[----:B------:R-:W5:Y:S01]  /*8230*/  MUFU.TANH R198, R24 ;  /* 0x0000001800c67308 */ /* 0x000f620000002400 */
[----:B------:R-:W-:-:S04]  /*8240*/  DEPBAR.LE SB0, 0x0 ;  /* 0x000080000000791a */ /* 0x000fc80000000000 */
[----:B------:R-:W-:Y:S01]  /*8250*/  HMMA.16816.F32 R44, R12, R64, R44 ;  /* 0x000000400c2c723c */ /* 0x000fe2000000182c */
[----:B--2---:R-:W-:Y:S02]  /*8260*/  IMAD.SHL.U32 R2, R2, 0x2, RZ ;  /* 0x0000000202027824 */ /* 0x004fe400078e00ff */
[----:B------:R-:W2:Y:S03]  /*8270*/  MUFU.TANH R124, R25 ;  /* 0x00000019007c7308 */ /* 0x000ea60000002400 */
[----:B------:R-:W-:-:S05]  /*8280*/  LOP3.LUT R2, R2, 0x6, RZ, 0xc0, !PT ;  /* 0x0000000602027812 */ /* 0x000fca00078ec0ff */
[----:B------:R-:W-:Y:S01]  /*8290*/  MUFU.TANH R216, R26 ;  /* 0x0000001a00d87308 */ /* 0x000fe20000002400 */
[----:B------:R-:W-:-:S04]  /*82a0*/  IMAD R0, R0, 0x80, R2 ;  /* 0x0000008000007824 */ /* 0x000fc800078e0202 */
[C---:B------:R-:W-:Y:S01]  /*82b0*/  VIADD R36, R0.reuse, 0x20 ;  /* 0x0000002000247836 */ /* 0x040fe20000000000 */
[C---:B------:R-:W-:Y:S01]  /*82c0*/  ISETP.GE.AND P0, PT, R0.reuse, R8, PT ;  /* 0x000000080000720c */ /* 0x040fe20003f06270 */
[C---:B------:R-:W-:Y:S01]  /*82d0*/  VIADD R3, R0.reuse, 0x71 ;  /* 0x0000007100037836 */ /* 0x040fe20000000000 */
[----:B------:R3:W-:Y:S01]  /*82e0*/  MUFU.TANH R215, R27 ;  /* 0x0000001b00d77308 */ /* 0x0007e20000002400 */
[C---:B------:R-:W-:Y:S01]  /*82f0*/  ISETP.GE.AND P3, PT, R0.reuse, R9, PT ;  /* 0x000000090000720c */ /* 0x040fe20003f66270 */
[C---:B------:R-:W-:Y:S01]  /*8300*/  VIADD R2, R0.reuse, 0x78 ;  /* 0x0000007800027836 */ /* 0x040fe20000000000 */
[----:B------:R-:W-:Y:S02]  /*8310*/  ISETP.GE.AND P6, PT, R0, R11, PT ;  /* 0x0000000b0000720c */ /* 0x000fe40003fc6270 */
[----:B------:R-:W-:Y:S01]  /*8320*/  FMUL.FTZ R44, R44, UR15 ;  /* 0x0000000f2c2c7c20 */ /* 0x000fe20008410000 */
[----:B------:R-:W-:Y:S01]  /*8330*/  FMUL.FTZ R45, R45, UR15 ;  /* 0x0000000f2d2d7c20 */ /* 0x000fe20008410000 */
[----:B------:R-:W-:Y:S01]  /*8340*/  FMUL.FTZ R46, R46, UR15 ;  /* 0x0000000f2e2e7c20 */ /* 0x000fe20008410000 */
[----:B------:R-:W-:Y:S01]  /*8350*/  MUFU.TANH R237, R33 ;  /* 0x0000002100ed7308 */ /* 0x000fe20000002400 */
[----:B------:R-:W-:Y:S01]  /*8360*/  FMUL.FTZ R47, R47, UR15 ;  /* 0x0000000f2f2f7c20 */ /* 0x000fe20008410000 */
[----:B------:R-:W-:-:S06]  /*8370*/  ISETP.GE.AND P5, PT, R0, R10, PT ;  /* 0x0000000a0000720c */ /* 0x000fcc0003fa6270 */
[----:B------:R-:W-:Y:S01]  /*8380*/  MUFU.TANH R235, R34 ;  /* 0x0000002200eb7308 */ /* 0x000fe20000002400 */
[----:B---3--:R-:W-:Y:S06]  /*8390*/  HMMA.16816.F32 R24, R16, R72, R28 ;  /* 0x000000481018723c */ /* 0x008fec000000181c */
[----:B------:R-:W-:Y:S01]  /*83a0*/  HMMA.16816.F32 R28, R4, R56, RZ ;  /* 0x00000038041c723c */ /* 0x000fe200000018ff */
[----:B------:R3:W-:Y:S08]  /*83b0*/  MUFU.TANH R238, R35 ;  /* 0x0000002300ee7308 */ /* 0x0007f00000002400 */
[----:B------:R-:W-:Y:S08]  /*83c0*/  MUFU.TANH R229, R44 ;  /* 0x0000002c00e57308 */ /* 0x000ff00000002400 */
[----:B------:R-:W-:Y:S01]  /*83d0*/  MUFU.TANH R230, R45 ;  /* 0x0000002d00e67308 */ /* 0x000fe20000002400 */
[----:B------:R-:W-:Y:S01]  /*83e0*/  FMUL.FTZ R24, R24, UR15 ;  /* 0x0000000f18187c20 */ /* 0x000fe20008410000 */
[----:B------:R-:W-:Y:S01]  /*83f0*/  FMUL.FTZ R25, R25, UR15 ;  /* 0x0000000f19197c20 */ /* 0x000fe20008410000 */
[----:B------:R-:W-:Y:S01]  /*8400*/  FMUL.FTZ R26, R26, UR15 ;  /* 0x0000000f1a1a7c20 */ /* 0x000fe20008410000 */
[----:B------:R-:W-:Y:S01]  /*8410*/  FMUL.FTZ R27, R27, UR15 ;  /* 0x0000000f1b1b7c20 */ /* 0x000fe20008410000 */
[----:B---3--:R-:W-:Y:S03]  /*8420*/  HMMA.16816.F32 R32, R12, R72, R40 ;  /* 0x000000480c20723c */ /* 0x008fe60000001828 */
[----:B------:R-:W-:Y:S08]  /*8430*/  MUFU.TANH R134, R24 ;  /* 0x0000001800867308 */ /* 0x000ff00000002400 */
[----:B------:R-:W-:Y:S08]  /*8440*/  MUFU.TANH R79, R25 ;  /* 0x00000019004f7308 */ /* 0x000ff00000002400 */
[----:B------:R-:W-:Y:S05]  /*8450*/  MUFU.TANH R202, R26 ;  /* 0x0000001a00ca7308 */ /* 0x000fea0000002400 */
[----:B------:R-:W-:Y:S01]  /*8460*/  FMUL.FTZ R32, R32, UR15 ;  /* 0x0000000f20207c20 */ /* 0x000fe20008410000 */
[----:B------:R-:W-:Y:S01]  /*8470*/  FMUL.FTZ R33, R33, UR15 ;  /* 0x0000000f21217c20 */ /* 0x000fe20008410000 */
[----:B------:R-:W-:Y:S01]  /*8480*/  FMUL.FTZ R34, R34, UR15 ;  /* 0x0000000f22227c20 */ /* 0x000fe20008410000 */
[----:B------:R3:W-:Y:S01]  /*8490*/  MUFU.TANH R201, R27 ;  /* 0x0000001b00c97308 */ /* 0x0007e20000002400 */
[----:B------:R-:W-:-:S07]  /*84a0*/  FMUL.FTZ R35, R35, UR15 ;  /* 0x0000000f23237c20 */ /* 0x000fce0008410000 */
[----:B------:R-:W-:Y:S08]  /*84b0*/  MUFU.TANH R233, R32 ;  /* 0x0000002000e97308 */ /* 0x000ff00000002400 */
[----:B------:R-:W-:Y:S01]  /*84c0*/  MUFU.TANH R234, R33 ;  /* 0x0000002100ea7308 */ /* 0x000fe20000002400 */
[----:B---3--:R-:W-:Y:S06]  /*84d0*/  HMMA.16816.F32 R24, R16, R64, R28 ;  /* 0x000000401018723c */ /* 0x008fec000000181c */
[----:B------:R-:W-:Y:S01]  /*84e0*/  HMMA.16816.F32 R28, R4, R112, RZ ;  /* 0x00000070041c723c */ /* 0x000fe200000018ff */
[----:B------:R-:W-:Y:S08]  /*84f0*/  MUFU.TANH R231, R34 ;  /* 0x0000002200e77308 */ /* 0x000ff00000002400 */
[----:B------:R3:W-:Y:S08]  /*8500*/  MUFU.TANH R232, R35 ;  /* 0x0000002300e87308 */ /* 0x0007f00000002400 */
[----:B------:R-:W-:Y:S01]  /*8510*/  MUFU.TANH R228, R46 ;  /* 0x0000002e00e47308 */ /* 0x000fe20000002400 */
[----:B------:R-:W-:Y:S01]  /*8520*/  FMUL.FTZ R24, R24, UR15 ;  /* 0x0000000f18187c20 */ /* 0x000fe20008410000 */
[----:B------:R-:W-:Y:S01]  /*8530*/  FMUL.FTZ R25, R25, UR15 ;  /* 0x0000000f19197c20 */ /* 0x000fe20008410000 */
[----:B------:R-:W-:Y:S01]  /*8540*/  FMUL.FTZ R26, R26, UR15 ;  /* 0x0000000f1a1a7c20 */ /* 0x000fe20008410000 */
[----:B------:R-:W-:-:S04]  /*8550*/  FMUL.FTZ R27, R27, UR15 ;  /* 0x0000000f1b1b7c20 */ /* 0x000fc80008410000 */
[----:B------:R-:W-:Y:S01]  /*8560*/  MUFU.TANH R131, R24 ;  /* 0x0000001800837308 */ /* 0x000fe20000002400 */
[----:B---3--:R-:W-:Y:S07]  /*8570*/  HMMA.16816.F32 R32, R20, R112, RZ ;  /* 0x000000701420723c */ /* 0x008fee00000018ff */
[----:B------:R-:W-:Y:S08]  /*8580*/  MUFU.TANH R127, R25 ;  /* 0x00000019007f7308 */ /* 0x000ff00000002400 */
[----:B------:R-:W-:Y:S08]  /*8590*/  MUFU.TANH R200, R26 ;  /* 0x0000001a00c87308 */ /* 0x000ff00000002400 */
[----:B------:R3:W-:Y:S01]  /*85a0*/  MUFU.TANH R199, R27 ;  /* 0x0000001b00c77308 */ /* 0x0007e20000002400 */
[----:B------:R-:W-:Y:S06]  /*85b0*/  HMMA.16816.F32 R40, R12, R108, R32 ;  /* 0x0000006c0c28723c */ /* 0x000fec0000001820 */
[----:B------:R-:W-:Y:S01]  /*85c0*/  HMMA.16816.F32 R32, R20, R96, RZ ;  /* 0x000000601420723c */ /* 0x000fe200000018ff */
[----:B------:R1:W-:Y:S05]  /*85d0*/  MUFU.TANH R226, R47 ;  /* 0x0000002f00e27308 */ /* 0x0003ea0000002400 */
[----:B---3--:R-:W-:Y:S06]  /*85e0*/  HMMA.16816.F32 R24, R16, R108, R28 ;  /* 0x0000006c1018723c */ /* 0x008fec000000181c */
[----:B------:R-:W-:Y:S06]  /*85f0*/  HMMA.16816.F32 R28, R4, R96, RZ ;  /* 0x00000060041c723c */ /* 0x000fec00000018ff */
[----:B------:R-:W-:Y:S01]  /*8600*/  FMUL.FTZ R40, R40, UR15 ;  /* 0x0000000f28287c20 */ /* 0x000fe20008410000 */
[----:B------:R-:W-:Y:S01]  /*8610*/  FMUL.FTZ R41, R41, UR15 ;  /* 0x0000000f29297c20 */ /* 0x000fe20008410000 */
[----:B------:R-:W-:Y:S01]  /*8620*/  FMUL.FTZ R42, R42, UR15 ;  /* 0x0000000f2a2a7c20 */ /* 0x000fe20008410000 */
[----:B------:R-:W-:Y:S01]  /*8630*/  FMUL.FTZ R43, R43, UR15 ;  /* 0x0000000f2b2b7c20 */ /* 0x000fe20008410000 */
[----:B------:R-:W-:Y:S02]  /*8640*/  MUFU.TANH R225, R40 ;  /* 0x0000002800e17308 */ /* 0x000fe40000002400 */
[----:B-1----:R-:W-:Y:S06]  /*8650*/  HMMA.16816.F32 R44, R12, R88, R32 ;  /* 0x000000580c2c723c */ /* 0x002fec0000001820 */
[----:B------:R-:W-:Y:S01]  /*8660*/  HMMA.16816.F32 R32, R20, R104, RZ ;  /* 0x000000681420723c */ /* 0x000fe200000018ff */
[----:B------:R-:W-:Y:S01]  /*8670*/  MUFU.TANH R227, R41 ;  /* 0x0000002900e37308 */ /* 0x000fe20000002400 */
[----:B------:R-:W-:Y:S01]  /*8680*/  FMUL.FTZ R24, R24, UR15 ;  /* 0x0000000f18187c20 */ /* 0x000fe20008410000 */
[----:B------:R-:W-:Y:S01]  /*8690*/  FMUL.FTZ R25, R25, UR15 ;  /* 0x0000000f19197c20 */ /* 0x000fe20008410000 */
[----:B------:R-:W-:Y:S01]  /*86a0*/  FMUL.FTZ R26, R26, UR15 ;  /* 0x0000000f1a1a7c20 */ /* 0x000fe20008410000 */
[----:B------:R-:W-:-:S04]  /*86b0*/  FMUL.FTZ R27, R27, UR15 ;  /* 0x0000000f1b1b7c20 */ /* 0x000fc80008410000 */
[----:B------:R-:W-:Y:S08]  /*86c0*/  MUFU.TANH R122, R24 ;  /* 0x00000018007a7308 */ /* 0x000ff00000002400 */
[----:B------:R-:W-:Y:S01]  /*86d0*/  MUFU.TANH R121, R25 ;  /* 0x0000001900797308 */ /* 0x000fe20000002400 */
[----:B------:R-:W-:Y:S01]  /*86e0*/  FMUL.FTZ R44, R44, UR15 ;  /* 0x0000000f2c2c7c20 */ /* 0x000fe20008410000 */
[----:B------:R-:W-:Y:S01]  /*86f0*/  FMUL.FTZ R45, R45, UR15 ;  /* 0x0000000f2d2d7c20 */ /* 0x000fe20008410000 */
[----:B------:R-:W-:Y:S01]  /*8700*/  FMUL.FTZ R46, R46, UR15 ;  /* 0x0000000f2e2e7c20 */ /* 0x000fe20008410000 */
[----:B------:R-:W-:-:S03]  /*8710*/  FMUL.FTZ R47, R47, UR15 ;  /* 0x0000000f2f2f7c20 */ /* 0x000fc60008410000 */
[----:B------:R-:W-:Y:S01]  /*8720*/  HMMA.16816.F32 R32, R12, R100, R32 ;  /* 0x000000640c20723c */ /* 0x000fe20000001820 */
[----:B------:R-:W-:Y:S08]  /*8730*/  MUFU.TANH R197, R26 ;  /* 0x0000001a00c57308 */ /* 0x000ff00000002400 */
[----:B------:R1:W-:Y:S08]  /*8740*/  MUFU.TANH R183, R27 ;  /* 0x0000001b00b77308 */ /* 0x0003f00000002400 */
[----:B------:R-:W-:Y:S07]  /*8750*/  MUFU.TANH R224, R42 ;  /* 0x0000002a00e07308 */ /* 0x000fee0000002400 */
[----:B------:R-:W-:Y:S01]  /*8760*/  FMUL.FTZ R32, R32, UR15 ;  /* 0x0000000f20207c20 */ /* 0x000fe20008410000 */
[----:B------:R4:W-:Y:S01]  /*8770*/  MUFU.TANH R223, R43 ;  /* 0x0000002b00df7308 */ /* 0x0009e20000002400 */
[----:B-1----:R-:W-:Y:S01]  /*8780*/  HMMA.16816.F32 R24, R16, R88, R28 ;  /* 0x000000581018723c */ /* 0x002fe2000000181c */
[----:B------:R-:W-:Y:S01]  /*8790*/  FMUL.FTZ R33, R33, UR15 ;  /* 0x0000000f21217c20 */ /* 0x000fe20008410000 */
[----:B------:R-:W-:Y:S01]  /*87a0*/  FMUL.FTZ R34, R34, UR15 ;  /* 0x0000000f22227c20 */ /* 0x000fe20008410000 */
[----:B------:R-:W-:-:S03]  /*87b0*/  FMUL.FTZ R35, R35, UR15 ;  /* 0x0000000f23237c20 */ /* 0x000fc60008410000 */
[----:B------:R-:W-:Y:S01]  /*87c0*/  HMMA.16816.F32 R28, R4, R104, RZ ;  /* 0x00000068041c723c */ /* 0x000fe200000018ff */
[----:B------:R-:W-:Y:S08]  /*87d0*/  MUFU.TANH R211, R32 ;  /* 0x0000002000d37308 */ /* 0x000ff00000002400 */
[----:B------:R-:W-:Y:S01]  /*87e0*/  MUFU.TANH R214, R33 ;  /* 0x0000002100d67308 */ /* 0x000fe20000002400 */
[----:B----4-:R-:W-:Y:S07]  /*87f0*/  HMMA.16816.F32 R40, R20, R84, RZ ;  /* 0x000000541428723c */ /* 0x010fee00000018ff */
[----:B------:R-:W-:Y:S01]  /*8800*/  MUFU.TANH R204, R34 ;  /* 0x0000002200cc7308 */ /* 0x000fe20000002400 */
[----:B------:R-:W-:Y:S01]  /*8810*/  FMUL.FTZ R24, R24, UR15 ;  /* 0x0000000f18187c20 */ /* 0x000fe20008410000 */
[----:B------:R-:W-:Y:S01]  /*8820*/  FMUL.FTZ R25, R25, UR15 ;  /* 0x0000000f19197c20 */ /* 0x000fe20008410000 */
[----:B------:R-:W-:Y:S01]  /*8830*/  FMUL.FTZ R26, R26, UR15 ;  /* 0x0000000f1a1a7c20 */ /* 0x000fe20008410000 */
[----:B------:R-:W-:-:S04]  /*8840*/  FMUL.FTZ R27, R27, UR15 ;  /* 0x0000000f1b1b7c20 */ /* 0x000fc80008410000 */
[----:B------:R-:W-:Y:S08]  /*8850*/  MUFU.TANH R112, R24 ;  /* 0x0000001800707308 */ /* 0x000ff00000002400 */
[----:B------:R-:W-:Y:S01]  /*8860*/  MUFU.TANH R120, R25 ;  /* 0x0000001900787308 */ /* 0x000fe20000002400 */
[----:B------:R-:W-:Y:S07]  /*8870*/  HMMA.16816.F32 R40, R12, R92, R40 ;  /* 0x0000005c0c28723c */ /* 0x000fee0000001828 */
[----:B------:R-:W-:Y:S08]  /*8880*/  MUFU.TANH R174, R26 ;  /* 0x0000001a00ae7308 */ /* 0x000ff00000002400 */
[----:B------:R1:W-:Y:S08]  /*8890*/  MUFU.TANH R173, R27 ;  /* 0x0000001b00ad7308 */ /* 0x0003f00000002400 */
[----:B------:R3:W-:Y:S01]  /*88a0*/  MUFU.TANH R205, R35 ;  /* 0x0000002300cd7308 */ /* 0x0007e20000002400 */
[----:B------:R-:W-:Y:S01]  /*88b0*/  FMUL.FTZ R40, R40, UR15 ;  /* 0x0000000f28287c20 */ /* 0x000fe20008410000 */
[----:B------:R-:W-:Y:S01]  /*88c0*/  FMUL.FTZ R41, R41, UR15 ;  /* 0x0000000f29297c20 */ /* 0x000fe20008410000 */
[----:B------:R-:W-:Y:S01]  /*88d0*/  FMUL.FTZ R42, R42, UR15 ;  /* 0x0000000f2a2a7c20 */ /* 0x000fe20008410000 */
[----:B------:R-:W-:-:S04]  /*88e0*/  FMUL.FTZ R43, R43, UR15 ;  /* 0x0000000f2b2b7c20 */ /* 0x000fc80008410000 */
[----:B------:R-:W-:Y:S01]  /*88f0*/  MUFU.TANH R221, R44 ;  /* 0x0000002c00dd7308 */ /* 0x000fe20000002400 */
[----:B-1----:R-:W-:Y:S06]  /*8900*/  HMMA.16816.F32 R24, R16, R100, R28 ;  /* 0x000000641018723c */ /* 0x002fec000000181c */
[----:B------:R-:W-:Y:S01]  /*8910*/  HMMA.16816.F32 R28, R4, R84, RZ ;  /* 0x00000054041c723c */ /* 0x000fe200000018ff */
[----:B------:R-:W-:Y:S05]  /*8920*/  MUFU.TANH R222, R45 ;  /* 0x0000002d00de7308 */ /* 0x000fea0000002400 */
[----:B---3--:R-:W-:Y:S03]  /*8930*/  HMMA.16816.F32 R32, R20, R80, RZ ;  /* 0x000000501420723c */ /* 0x008fe600000018ff */
[----:B------:R-:W-:Y:S08]  /*8940*/  MUFU.TANH R219, R46 ;  /* 0x0000002e00db7308 */ /* 0x000ff00000002400 */
[----:B------:R1:W-:Y:S01]  /*8950*/  MUFU.TANH R220, R47 ;  /* 0x0000002f00dc7308 */ /* 0x0003e20000002400 */
[----:B------:R-:W-:Y:S01]  /*8960*/  FMUL.FTZ R24, R24, UR15 ;  /* 0x0000000f18187c20 */ /* 0x000fe20008410000 */
[----:B------:R-:W-:Y:S01]  /*8970*/  FMUL.FTZ R25, R25, UR15 ;  /* 0x0000000f19197c20 */ /* 0x000fe20008410000 */
[----:B------:R-:W-:Y:S01]  /*8980*/  FMUL.FTZ R26, R26, UR15 ;  /* 0x0000000f1a1a7c20 */ /* 0x000fe20008410000 */
[----:B------:R-:W-:-:S04]  /*8990*/  FMUL.FTZ R27, R27, UR15 ;  /* 0x0000000f1b1b7c20 */ /* 0x000fc80008410000 */
[----:B------:R-:W-:Y:S05]  /*89a0*/  MUFU.TANH R96, R24 ;  /* 0x0000001800607308 */ /* 0x000fea0000002400 */
[----:B------:R-:W-:Y:S03]  /*89b0*/  HMMA.16816.F32 R32, R12, R68, R32 ;  /* 0x000000440c20723c */ /* 0x000fe60000001820 */
[----:B------:R-:W-:Y:S03]  /*89c0*/  MUFU.TANH R100, R25 ;  /* 0x0000001900647308 */ /* 0x000fe60000002400 */
[----:B-1----:R-:W-:Y:S05]  /*89d0*/  HMMA.16816.F32 R44, R20, R50, RZ ;  /* 0x00000032142c723c */ /* 0x002fea00000018ff */
[----:B------:R-:W-:Y:S08]  /*89e0*/  MUFU.TANH R172, R26 ;  /* 0x0000001a00ac7308 */ /* 0x000ff00000002400 */
[----:B------:R1:W-:Y:S05]  /*89f0*/  MUFU.TANH R130, R27 ;  /* 0x0000001b00827308 */ /* 0x0003ea0000002400 */
[----:B------:R-:W-:Y:S01]  /*8a00*/  FMUL.FTZ R32, R32, UR15 ;  /* 0x0000000f20207c20 */ /* 0x000fe20008410000 */
[----:B------:R-:W-:Y:S01]  /*8a10*/  FMUL.FTZ R33, R33, UR15 ;  /* 0x0000000f21217c20 */ /* 0x000fe20008410000 */
[----:B------:R-:W-:Y:S01]  /*8a20*/  FMUL.FTZ R34, R34, UR15 ;  /* 0x0000000f22227c20 */ /* 0x000fe20008410000 */
[----:B------:R-:W-:Y:S01]  /*8a30*/  MUFU.TANH R208, R40 ;  /* 0x0000002800d07308 */ /* 0x000fe20000002400 */
[----:B------:R-:W-:-:S02]  /*8a40*/  FMUL.FTZ R35, R35, UR15 ;  /* 0x0000000f23237c20 */ /* 0x000fc40008410000 */
[----:B------:R-:W-:Y:S05]  /*8a50*/  HMMA.16816.F32 R44, R12, R54, R44 ;  /* 0x000000360c2c723c */ /* 0x000fea000000182c */
[----:B------:R-:W-:Y:S01]  /*8a60*/  MUFU.TANH R209, R41 ;  /* 0x0000002900d17308 */ /* 0x000fe20000002400 */
[----:B-1----:R-:W-:Y:S06]  /*8a70*/  HMMA.16816.F32 R24, R16, R92, R28 ;  /* 0x0000005c1018723c */ /* 0x002fec000000181c */
[----:B------:R-:W-:Y:S01]  /*8a80*/  HMMA.16816.F32 R28, R4, R80, RZ ;  /* 0x00000050041c723c */ /* 0x000fe200000018ff */
[----:B------:R-:W-:Y:S08]  /*8a90*/  MUFU.TANH R206, R42 ;  /* 0x0000002a00ce7308 */ /* 0x000ff00000002400 */
[----:B------:R1:W-:Y:S03]  /*8aa0*/  MUFU.TANH R207, R43 ;  /* 0x0000002b00cf7308 */ /* 0x0003e60000002400 */
[----:B------:R-:W-:Y:S01]  /*8ab0*/  FMUL.FTZ R44, R44, UR15 ;  /* 0x0000000f2c2c7c20 */ /* 0x000fe20008410000 */
[----:B------:R-:W-:Y:S01]  /*8ac0*/  FMUL.FTZ R45, R45, UR15 ;  /* 0x0000000f2d2d7c20 */ /* 0x000fe20008410000 */
[----:B------:R-:W-:Y:S01]  /*8ad0*/  FMUL.FTZ R46, R46, UR15 ;  /* 0x0000000f2e2e7c20 */ /* 0x000fe20008410000 */
[----:B------:R-:W-:-:S02]  /*8ae0*/  FMUL.FTZ R47, R47, UR15 ;  /* 0x0000000f2f2f7c20 */ /* 0x000fc40008410000 */
[----:B------:R-:W-:Y:S01]  /*8af0*/  MUFU.TANH R210, R32 ;  /* 0x0000002000d27308 */ /* 0x000fe20000002400 */
[----:B------:R-:W-:Y:S01]  /*8b00*/  FMUL.FTZ R24, R24, UR15 ;  /* 0x0000000f18187c20 */ /* 0x000fe20008410000 */
[----:B------:R-:W-:Y:S01]  /*8b10*/  FMUL.FTZ R25, R25, UR15 ;  /* 0x0000000f19197c20 */ /* 0x000fe20008410000 */
[----:B------:R-:W-:Y:S01]  /*8b20*/  FMUL.FTZ R26, R26, UR15 ;  /* 0x0000000f1a1a7c20 */ /* 0x000fe20008410000 */
[----:B------:R-:W-:-:S04]  /*8b30*/  FMUL.FTZ R27, R27, UR15 ;  /* 0x0000000f1b1b7c20 */ /* 0x000fc80008410000 */
[----:B------:R-:W-:Y:S01]  /*8b40*/  MUFU.TANH R109, R24 ;  /* 0x00000018006d7308 */ /* 0x000fe20000002400 */
[----:B-1----:R-:W-:Y:S07]  /*8b50*/  HMMA.16816.F32 R40, R20, R58, RZ ;  /* 0x0000003a1428723c */ /* 0x002fee00000018ff */
[----:B------:R-:W-:Y:S08]  /*8b60*/  MUFU.TANH R108, R25 ;  /* 0x00000019006c7308 */ /* 0x000ff00000002400 */
[----:B------:R-:W-:Y:S08]  /*8b70*/  MUFU.TANH R171, R26 ;  /* 0x0000001a00ab7308 */ /* 0x000ff00000002400 */
[----:B------:R1:W-:Y:S01]  /*8b80*/  MUFU.TANH R132, R27 ;  /* 0x0000001b00847308 */ /* 0x0003e20000002400 */
[----:B------:R-:W-:Y:S06]  /*8b90*/  HMMA.16816.F32 R116, R12, R66, R40 ;  /* 0x000000420c74723c */ /* 0x000fec0000001828 */
[----:B------:R-:W-:Y:S01]  /*8ba0*/  HMMA.16816.F32 R40, R4, R106, RZ ;  /* 0x0000006a0428723c */ /* 0x000fe200000018ff */
[----:B------:R-:W-:Y:S08]  /*8bb0*/  MUFU.TANH R203, R33 ;  /* 0x0000002100cb7308 */ /* 0x000ff00000002400 */
[----:B------:R-:W-:Y:S01]  /*8bc0*/  MUFU.TANH R212, R34 ;  /* 0x0000002200d47308 */ /* 0x000fe20000002400 */
[----:B-1----:R-:W-:Y:S06]  /*8bd0*/  HMMA.16816.F32 R24, R16, R68, R28 ;  /* 0x000000441018723c */ /* 0x002fec000000181c */
[----:B------:R-:W-:Y:S01]  /*8be0*/  HMMA.16816.F32 R28, R20, R62, RZ ;  /* 0x0000003e141c723c */ /* 0x000fe200000018ff */
[----:B------:R1:W-:Y:S01]  /*8bf0*/  MUFU.TANH R213, R35 ;  /* 0x0000002300d57308 */ /* 0x0003e20000002400 */
[----:B-----5:R-:W-:Y:S01]  /*8c00*/  FSEL R68, R198, -INF , !P0 ;  /* 0xff800000c6447808 */ /* 0x020fe20004000000 */
[----:B------:R-:W-:Y:S01]  /*8c10*/  FMUL.FTZ R116, R116, UR15 ;  /* 0x0000000f74747c20 */ /* 0x000fe20008410000 */
[----:B------:R-:W-:-:S05]  /*8c20*/  FMUL.FTZ R117, R117, UR15 ;  /* 0x0000000f75757c20 */ /* 0x000fca0008410000 */
[----:B------:R-:W-:Y:S08]  /*8c30*/  MUFU.TANH R180, R44 ;  /* 0x0000002c00b47308 */ /* 0x000ff00000002400 */
[----:B------:R-:W-:Y:S01]  /*8c40*/  MUFU.TANH R182, R45 ;  /* 0x0000002d00b67308 */ /* 0x000fe20000002400 */
[----:B------:R-:W-:Y:S01]  /*8c50*/  FMUL.FTZ R24, R24, UR15 ;  /* 0x0000000f18187c20 */ /* 0x000fe20008410000 */
[----:B------:R-:W-:Y:S01]  /*8c60*/  FMUL.FTZ R25, R25, UR15 ;  /* 0x0000000f19197c20 */ /* 0x000fe20008410000 */
[----:B------:R-:W-:Y:S01]  /*8c70*/  FMUL.FTZ R26, R26, UR15 ;  /* 0x0000000f1a1a7c20 */ /* 0x000fe20008410000 */
[----:B------:R-:W-:Y:S01]  /*8c80*/  FMUL.FTZ R27, R27, UR15 ;  /* 0x0000000f1b1b7c20 */ /* 0x000fe20008410000 */
[----:B-1----:R-:W-:Y:S03]  /*8c90*/  HMMA.16816.F32 R32, R4, R58, RZ ;  /* 0x0000003a0420723c */ /* 0x002fe600000018ff */
[----:B------:R-:W-:Y:S03]  /*8ca0*/  MUFU.TANH R113, R24 ;  /* 0x0000001800717308 */ /* 0x000fe60000002400 */
[----:B------:R-:W-:Y:S05]  /*8cb0*/  HMMA.16816.F32 R28, R12, R74, R28 ;  /* 0x0000004a0c1c723c */ /* 0x000fea000000181c */
[----:B------:R-:W-:Y:S08]  /*8cc0*/  MUFU.TANH R125, R25 ;  /* 0x00000019007d7308 */ /* 0x000ff00000002400 */
[----:B------:R-:W-:Y:S08]  /*8cd0*/  MUFU.TANH R133, R26 ;  /* 0x0000001a00857308 */ /* 0x000ff00000002400 */
[----:B------:R1:W-:Y:S03]  /*8ce0*/  MUFU.TANH R168, R27 ;  /* 0x0000001b00a87308 */ /* 0x0003e60000002400 */
[----:B------:R-:W-:Y:S01]  /*8cf0*/  FMUL.FTZ R28, R28, UR15 ;  /* 0x0000000f1c1c7c20 */ /* 0x000fe20008410000 */
[----:B------:R-:W-:Y:S01]  /*8d00*/  FMUL.FTZ R29, R29, UR15 ;  /* 0x0000000f1d1d7c20 */ /* 0x000fe20008410000 */
[----:B------:R-:W-:Y:S01]  /*8d10*/  FMUL.FTZ R30, R30, UR15 ;  /* 0x0000000f1e1e7c20 */ /* 0x000fe20008410000 */
[----:B------:R-:W-:-:S02]  /*8d20*/  FMUL.FTZ R31, R31, UR15 ;  /* 0x0000000f1f1f7c20 */ /* 0x000fc40008410000 */
[----:B------:R-:W-:Y:S08]  /*8d30*/  MUFU.TANH R181, R28 ;  /* 0x0000001c00b57308 */ /* 0x000ff00000002400 */
[----:B------:R-:W-:Y:S01]  /*8d40*/  MUFU.TANH R179, R29 ;  /* 0x0000001d00b37308 */ /* 0x000fe20000002400 */
[C---:B-1----:R-:W-:Y:S06]  /*8d50*/  HMMA.16816.F32 R24, R4.reuse, R50, RZ ;  /* 0x000000320418723c */ /* 0x042fec00000018ff */
[----:B------:R-:W-:Y:S01]  /*8d60*/  HMMA.16816.F32 R48, R4, R62, RZ ;  /* 0x0000003e0430723c */ /* 0x000fe200000018ff */
[----:B------:R-:W-:Y:S08]  /*8d70*/  MUFU.TANH R175, R30 ;  /* 0x0000001e00af7308 */ /* 0x000ff00000002400 */
[----:B------:R1:W-:Y:S08]  /*8d80*/  MUFU.TANH R176, R31 ;  /* 0x0000001f00b07308 */ /* 0x0003f00000002400 */
[----:B------:R-:W-:Y:S01]  /*8d90*/  MUFU.TANH R170, R46 ;  /* 0x0000002e00aa7308 */ /* 0x000fe20000002400 */
[C---:B------:R-:W-:Y:S06]  /*8da0*/  HMMA.16816.F32 R24, R16.reuse, R54, R24 ;  /* 0x000000361018723c */ /* 0x040fec0000001818 */
[----:B------:R-:W-:Y:S01]  /*8db0*/  HMMA.16816.F32 R48, R16, R74, R48 ;  /* 0x0000004a1030723c */ /* 0x000fe20000001830 */
[----:B------:R3:W-:Y:S05]  /*8dc0*/  MUFU.TANH R169, R47 ;  /* 0x0000002f00a97308 */ /* 0x0007ea0000002400 */
[----:B-1----:R-:W-:Y:S03]  /*8dd0*/  HMMA.16816.F32 R28, R4, R114, RZ ;  /* 0x00000072041c723c */ /* 0x002fe600000018ff */
[----:B------:R-:W-:Y:S03]  /*8de0*/  MUFU.TANH R178, R116 ;  /* 0x0000007400b27308 */ /* 0x000fe60000002400 */
[----:B------:R-:W-:Y:S05]  /*8df0*/  HMMA.16816.F32 R52, R16, R66, R32 ;  /* 0x000000421034723c */ /* 0x000fea0000001820 */
[----:B------:R-:W-:Y:S01]  /*8e00*/  MUFU.TANH R177, R117 ;  /* 0x0000007500b17308 */ /* 0x000fe20000002400 */
[----:B---3--:R-:W-:Y:S01]  /*8e10*/  HMMA.16816.F32 R44, R4, R98, RZ ;  /* 0x00000062042c723c */ /* 0x008fe200000018ff */
[----:B------:R-:W-:Y:S01]  /*8e20*/  FMUL.FTZ R24, R24, UR15 ;  /* 0x0000000f18187c20 */ /* 0x000fe20008410000 */
[----:B------:R-:W-:Y:S01]  /*8e30*/  FMUL.FTZ R25, R25, UR15 ;  /* 0x0000000f19197c20 */ /* 0x000fe20008410000 */
[----:B------:R-:W-:Y:S01]  /*8e40*/  FMUL.FTZ R26, R26, UR15 ;  /* 0x0000000f1a1a7c20 */ /* 0x000fe20008410000 */
[----:B------:R-:W-:-:S02]  /*8e50*/  FMUL.FTZ R27, R27, UR15 ;  /* 0x0000000f1b1b7c20 */ /* 0x000fc40008410000 */
[----:B------:R-:W-:Y:S01]  /*8e60*/  HMMA.16816.F32 R32, R4, R86, RZ ;  /* 0x000000560420723c */ /* 0x000fe200000018ff */
[----:B------:R-:W1:Y:S01]  /*8e70*/  MUFU.TANH R77, R24 ;  /* 0x00000018004d7308 */ /* 0x000e620000002400 */
[----:B------:R-:W-:Y:S01]  /*8e80*/  FMUL.FTZ R49, R49, UR15 ;  /* 0x0000000f31317c20 */ /* 0x000fe20008410000 */
[----:B------:R-:W-:Y:S01]  /*8e90*/  FMUL.FTZ R48, R48, UR15 ;  /* 0x0000000f30307c20 */ /* 0x000fe20008410000 */
[----:B------:R-:W-:Y:S01]  /*8ea0*/  FMUL.FTZ R50, R50, UR15 ;  /* 0x0000000f32327c20 */ /* 0x000fe20008410000 */
[----:B------:R-:W-:Y:S01]  /*8eb0*/  FMUL.FTZ R51, R51, UR15 ;  /* 0x0000000f33337c20 */ /* 0x000fe20008410000 */
[----:B------:R-:W-:Y:S03]  /*8ec0*/  HMMA.16816.F32 R64, R16, R102, R40 ;  /* 0x000000661040723c */ /* 0x000fe60000001828 */
[----:B------:R-:W3:Y:S03]  /*8ed0*/  MUFU.TANH R78, R25 ;  /* 0x00000019004e7308 */ /* 0x000ee60000002400 */
[----:B------:R-:W-:Y:S01]  /*8ee0*/  FMUL.FTZ R52, R52, UR15 ;  /* 0x0000000f34347c20 */ /* 0x000fe20008410000 */
[----:B------:R-:W-:-:S02]  /*8ef0*/  VIADD R43, R0, 0x10 ;  /* 0x00000010002b7836 */ /* 0x000fc40000000000 */
[----:B------:R-:W-:Y:S01]  /*8f00*/  FMUL.FTZ R53, R53, UR15 ;  /* 0x0000000f35357c20 */ /* 0x000fe20008410000 */
[----:B------:R-:W-:Y:S02]  /*8f10*/  VIADD R40, R0, 0x19 ;  /* 0x0000001900287836 */ /* 0x000fe40000000000 */
[----:B------:R-:W-:Y:S01]  /*8f20*/  FMUL.FTZ R54, R54, UR15 ;  /* 0x0000000f36367c20 */ /* 0x000fe20008410000 */
[----:B------:R-:W-:Y:S01]  /*8f30*/  MUFU.TANH R129, R26 ;  /* 0x0000001a00817308 */ /* 0x000fe20000002400 */
[C---:B------:R-:W-:Y:S01]  /*8f40*/  HMMA.16816.F32 R72, R16.reuse, R90, R44 ;  /* 0x0000005a1048723c */ /* 0x040fe2000000182c */
[C---:B------:R-:W-:Y:S02]  /*8f50*/  VIADD R41, R0.reuse, 0x18 ;  /* 0x0000001800297836 */ /* 0x040fe40000000000 */
[----:B------:R-:W-:Y:S01]  /*8f60*/  FMUL.FTZ R55, R55, UR15 ;  /* 0x0000000f37377c20 */ /* 0x000fe20008410000 */
[C---:B------:R-:W-:Y:S02]  /*8f70*/  VIADD R42, R0.reuse, 0x11 ;  /* 0x00000011002a7836 */ /* 0x040fe40000000000 */
[----:B------:R-:W-:Y:S01]  /*8f80*/  HMMA.16816.F32 R60, R16, R94, R32 ;  /* 0x0000005e103c723c */ /* 0x000fe20000001820 */
[----:B------:R4:W-:Y:S01]  /*8f90*/  MUFU.TANH R123, R27 ;  /* 0x0000001b007b7308 */ /* 0x0009e20000002400 */
[----:B------:R-:W-:-:S02]  /*8fa0*/  VIADD R46, R0, 0x1 ;  /* 0x00000001002e7836 */ /* 0x000fc40000000000 */
[C---:B------:R-:W-:Y:S02]  /*8fb0*/  VIADD R44, R0.reuse, 0x9 ;  /* 0x00000009002c7836 */ /* 0x040fe40000000000 */
[----:B------:R-:W-:Y:S01]  /*8fc0*/  VIADD R45, R0, 0x8 ;  /* 0x00000008002d7836 */ /* 0x000fe20000000000 */
[-C--:B------:R-:W-:Y:S01]  /*8fd0*/  ISETP.GE.AND P4, PT, R46, R8.reuse, PT ;  /* 0x000000082e00720c */ /* 0x080fe20003f86270 */
[----:B------:R-:W-:Y:S01]  /*8fe0*/  VIADD R34, R0, 0x28 ;  /* 0x0000002800227836 */ /* 0x000fe20000000000 */
[----:B------:R-:W5:Y:S01]  /*8ff0*/  MUFU.TANH R80, R49 ;  /* 0x0000003100507308 */ /* 0x000f620000002400 */
[-C--:B------:R-:W-:Y:S01]  /*9000*/  ISETP.GE.AND P0, PT, R44, R8.reuse, PT ;  /* 0x000000082c00720c */ /* 0x080fe20003f06270 */
[----:B------:R-:W-:Y:S01]  /*9010*/  VIADD R35, R0, 0x21 ;  /* 0x0000002100237836 */ /* 0x000fe20000000000 */
[----:B--2---:R-:W-:Y:S01]  /*9020*/  FSEL R69, R124, -INF , !P4 ;  /* 0xff8000007c457808 */ /* 0x004fe20006000000 */
[C---:B------:R-:W-:Y:S01]  /*9030*/  VIADD R32, R0.reuse, 0x30 ;  /* 0x0000003000207836 */ /* 0x040fe20000000000 */
[-C--:B------:R-:W-:Y:S01]  /*9040*/  ISETP.GE.AND P4, PT, R43, R8.reuse, PT ;  /* 0x000000082b00720c */ /* 0x080fe20003f86270 */
[----:B------:R-:W-:Y:S01]  /*9050*/  VIADD R33, R0, 0x29 ;  /* 0x0000002900217836 */ /* 0x000fe20000000000 */
[-C--:B------:R-:W-:Y:S01]  /*9060*/  ISETP.GE.AND P2, PT, R45, R8.reuse, PT ;  /* 0x000000082d00720c */ /* 0x080fe20003f46270 */
[----:B------:R2:W-:Y:S01]  /*9070*/  MUFU.TANH R81, R48 ;  /* 0x0000003000517308 */ /* 0x0005e20000002400 */
[----:B----4-:R-:W-:Y:S01]  /*9080*/  HMMA.16816.F32 R24, R4, R82, RZ ;  /* 0x000000520418723c */ /* 0x010fe200000018ff */
[----:B------:R-:W-:Y:S01]  /*9090*/  FMUL.FTZ R66, R66, UR15 ;  /* 0x0000000f42427c20 */ /* 0x000fe20008410000 */
[----:B-1----:R-:W-:Y:S01]  /*90a0*/  FSEL R77, R77, -INF , !P2 ;  /* 0xff8000004d4d7808 */ /* 0x002fe20005000000 */
[----:B------:R-:W-:Y:S01]  /*90b0*/  FMUL.FTZ R74, R74, UR15 ;  /* 0x0000000f4a4a7c20 */ /* 0x000fe20008410000 */
[----:B------:R-:W-:-:S02]  /*90c0*/  ISETP.GE.AND P2, PT, R42, R8, PT ;  /* 0x000000082a00720c */ /* 0x000fc40003f46270 */
[----:B------:R-:W-:Y:S01]  /*90d0*/  HMMA.16816.F32 R4, R16, R110, R28 ;  /* 0x0000006e1004723c */ /* 0x000fe2000000181c */
[----:B------:R-:W1:Y:S01]  /*90e0*/  MUFU.TANH R52, R52 ;  /* 0x0000003400347308 */ /* 0x000e620000002400 */
[----:B------:R-:W-:Y:S02]  /*90f0*/  FSEL R79, R79, -INF , !P2 ;  /* 0xff8000004f4f7808 */ /* 0x000fe40005000000 */
[----:B------:R-:W-:-:S03]  /*9100*/  ISETP.GE.AND P2, PT, R36, R8, PT ;  /* 0x000000082400720c */ /* 0x000fc60003f46270 */
[C---:B------:R-:W-:Y:S02]  /*9110*/  VIADD R31, R0.reuse, 0x31 ;  /* 0x00000031001f7836 */ /* 0x040fe40000000000 */
[----:B------:R-:W4:Y:S01]  /*9120*/  MUFU.TANH R53, R53 ;  /* 0x0000003500357308 */ /* 0x000f220000002400 */
[C---:B------:R-:W-:Y:S02]  /*9130*/  VIADD R28, R0.reuse, 0x40 ;  /* 0x00000040001c7836 */ /* 0x040fe40000000000 */
[C---:B------:R-:W-:Y:S02]  /*9140*/  VIADD R29, R0.reuse, 0x39 ;  /* 0x00000039001d7836 */ /* 0x040fe40000000000 */
[----:B------:R-:W-:-:S03]  /*9150*/  VIADD R30, R0, 0x38 ;  /* 0x00000038001e7836 */ /* 0x000fc60000000000 */
[----:B------:R-:W-:Y:S01]  /*9160*/  MUFU.TANH R128, R50 ;  /* 0x0000003200807308 */ /* 0x000fe20000002400 */
[----:B------:R-:W-:Y:S06]  /*9170*/  HMMA.16816.F32 R56, R16, R70, R24 ;  /* 0x000000461038723c */ /* 0x000fec0000001818 */
[----:B------:R-:W-:Y:S01]  /*9180*/  FMUL.FTZ R47, R5, UR15 ;  /* 0x0000000f052f7c20 */ /* 0x000fe20008410000 */
[----:B--2---:R-:W-:Y:S01]  /*9190*/  FMUL.FTZ R48, R6, UR15 ;  /* 0x0000000f06307c20 */ /* 0x004fe20008410000 */
[----:B------:R-:W-:Y:S01]  /*91a0*/  FMUL.FTZ R4, R4, UR15 ;  /* 0x0000000f04047c20 */ /* 0x000fe20008410000 */
[C---:B------:R-:W-:Y:S01]  /*91b0*/  VIADD R26, R0.reuse, 0x48 ;  /* 0x00000048001a7836 */ /* 0x040fe20000000000 */
[----:B------:R2:W-:Y:S01]  /*91c0*/  MUFU.TANH R49, R47 ;  /* 0x0000002f00317308 */ /* 0x0005e20000002400 */
[----:B------:R-:W-:-:S02]  /*91d0*/  VIADD R19, R0, 0x51 ;  /* 0x0000005100137836 */ /* 0x000fc40000000000 */
[----:B------:R-:W-:Y:S01]  /*91e0*/  FMUL.FTZ R105, R7, UR15 ;  /* 0x0000000f07697c20 */ /* 0x000fe20008410000 */
[C---:B------:R-:W-:Y:S02]  /*91f0*/  VIADD R27, R0.reuse, 0x41 ;  /* 0x00000041001b7836 */ /* 0x040fe40000000000 */
[C---:B------:R-:W-:Y:S02]  /*9200*/  VIADD R16, R0.reuse, 0x60 ;  /* 0x0000006000107836 */ /* 0x040fe40000000000 */
[C---:B------:R-:W-:Y:S01]  /*9210*/  VIADD R25, R0.reuse, 0x49 ;  /* 0x0000004900197836 */ /* 0x040fe20000000000 */
[----:B------:R-:W-:Y:S01]  /*9220*/  MUFU.TANH R124, R48 ;  /* 0x00000030007c7308 */ /* 0x000fe20000002400 */
[C---:B------:R-:W-:Y:S02]  /*9230*/  VIADD R5, R0.reuse, 0x69 ;  /* 0x0000006900057836 */ /* 0x040fe40000000000 */
[C---:B------:R-:W-:Y:S02]  /*9240*/  VIADD R18, R0.reuse, 0x58 ;  /* 0x0000005800127836 */ /* 0x040fe40000000000 */
[----:B------:R-:W-:-:S02]  /*9250*/  VIADD R24, R0, 0x50 ;  /* 0x0000005000187836 */ /* 0x000fc40000000000 */
[----:B------:R-:W-:Y:S01]  /*9260*/  FMUL.FTZ R57, R57, UR15 ;  /* 0x0000000f39397c20 */ /* 0x000fe20008410000 */
[----:B------:R-:W-:Y:S01]  /*9270*/  VIADD R7, R0, 0x61 ;  /* 0x0000006100077836 */ /* 0x000fe20000000000 */
[----:B------:R4:W4:Y:S01]  /*9280*/  MUFU.TANH R89, R4 ;  /* 0x0000000400597308 */ /* 0x0009220000002400 */
[----:B--2---:R-:W-:Y:S01]  /*9290*/  FMUL.FTZ R47, R72, UR15 ;  /* 0x0000000f482f7c20 */ /* 0x004fe20008410000 */
[----:B---3--:R-:W-:Y:S01]  /*92a0*/  FSEL R72, R78, -INF , !P0 ;  /* 0xff8000004e487808 */ /* 0x008fe20004000000 */
[----:B------:R-:W-:Y:S01]  /*92b0*/  VIADD R17, R0, 0x59 ;  /* 0x0000005900117836 */ /* 0x000fe20000000000 */
[----:B------:R-:W-:Y:S01]  /*92c0*/  FSEL R78, R134, -INF , !P4 ;  /* 0xff800000864e7808 */ /* 0x000fe20006000000 */
[----:B------:R-:W-:Y:S01]  /*92d0*/  FMUL.FTZ R56, R56, UR15 ;  /* 0x0000000f38387c20 */ /* 0x000fe20008410000 */
[-C--:B------:R-:W-:Y:S01]  /*92e0*/  ISETP.GE.AND P4, PT, R40, R8.reuse, PT ;  /* 0x000000082800720c */ /* 0x080fe20003f86270 */
[----:B------:R-:W-:Y:S01]  /*92f0*/  VIADD R6, R0, 0x68 ;  /* 0x0000006800067836 */ /* 0x000fe20000000000 */
[----:B------:R2:W-:Y:S01]  /*9300*/  MUFU.TANH R48, R47 ;  /* 0x0000002f00307308 */ /* 0x0005e20000002400 */
[-C--:B------:R-:W-:Y:S01]  /*9310*/  ISETP.GE.AND P0, PT, R41, R8.reuse, PT ;  /* 0x000000082900720c */ /* 0x080fe20003f06270 */
[----:B------:R-:W-:Y:S01]  /*9320*/  FMUL.FTZ R134, R119, UR15 ;  /* 0x0000000f77867c20 */ /* 0x000fe20008410000 */
[----:B-----5:R-:W-:Y:S01]  /*9330*/  FSEL R80, R80, -INF , !P4 ;  /* 0xff80000050507808 */ /* 0x020fe20006000000 */
[----:B------:R-:W-:Y:S01]  /*9340*/  BAR.SYNC.DEFER_BLOCKING 0x0 ;  /* 0x0000000000007b1d */ /* 0x000fe20000010000 */
[----:B------:R-:W-:-:S04]  /*9350*/  ISETP.GE.AND P4, PT, R34, R8, PT ;  /* 0x000000082200720c */ /* 0x000fc80003f86270 */
[----:B-1----:R-:W-:Y:S01]  /*9360*/  FSEL R84, R52, -INF , !P4 ;  /* 0xff80000034547808 */ /* 0x002fe20006000000 */
[----:B------:R-:W-:Y:S01]  /*9370*/  MUFU.TANH R126, R51 ;  /* 0x00000033007e7308 */ /* 0x000fe20000002400 */
[-C--:B------:R-:W-:Y:S01]  /*9380*/  ISETP.GE.AND P4, PT, R31, R8.reuse, PT ;  /* 0x000000081f00720c */ /* 0x080fe20003f86270 */
[C---:B----4-:R-:W-:Y:S02]  /*9390*/  VIADD R4, R0.reuse, 0x70 ;  /* 0x0000007000047836 */ /* 0x050fe40000000000 */
[----:B------:R-:W-:Y:S01]  /*93a0*/  VIADD R0, R0, 0x79 ;  /* 0x0000007900007836 */ /* 0x000fe20000000000 */
[----:B------:R-:W-:Y:S01]  /*93b0*/  FSEL R88, R121, -INF , !P4 ;  /* 0xff80000079587808 */ /* 0x000fe20006000000 */
[----:B------:R-:W-:Y:S01]  /*93c0*/  FMUL.FTZ R121, R63, UR15 ;  /* 0x0000000f3f797c20 */ /* 0x000fe20008410000 */
[----:B--2---:R-:W-:Y:S01]  /*93d0*/  FMUL.FTZ R47, R73, UR15 ;  /* 0x0000000f492f7c20 */ /* 0x004fe20008410000 */
[----:B------:R-:W-:Y:S01]  /*93e0*/  FSEL R73, R81, -INF , !P0 ;  /* 0xff80000051497808 */ /* 0x000fe20004000000 */
[----:B------:R-:W-:Y:S01]  /*93f0*/  MUFU.TANH R56, R56 ;  /* 0x0000003800387308 */ /* 0x000fe20000002400 */
[----:B------:R-:W-:-:S02]  /*9400*/  ISETP.GE.AND P0, PT, R35, R8, PT ;  /* 0x000000082300720c */ /* 0x000fc40003f06270 */
[-C--:B------:R-:W-:Y:S02]  /*9410*/  ISETP.GE.AND P4, PT, R28, R8.reuse, PT ;  /* 0x000000081c00720c */ /* 0x080fe40003f86270 */
[----:B------:R-:W-:Y:S01]  /*9420*/  FSEL R81, R131, -INF , !P2 ;  /* 0xff80000083517808 */ /* 0x000fe20005000000 */
[----:B------:R-:W-:Y:S01]  /*9430*/  FMUL.FTZ R131, R118, UR15 ;  /* 0x0000000f76837c20 */ /* 0x000fe20008410000 */
[----:B------:R-:W-:Y:S01]  /*9440*/  FSEL R92, R112, -INF , !P4 ;  /* 0xff800000705c7808 */ /* 0x000fe20006000000 */
[----:B------:R1:W2:Y:S01]  /*9450*/  MUFU.TANH R97, R47 ;  /* 0x0000002f00617308 */ /* 0x0002a20000002400 */
[-C--:B------:R-:W-:Y:S02]  /*9460*/  ISETP.GE.AND P2, PT, R33, R8.reuse, PT ;  /* 0x000000082100720c */ /* 0x080fe40003f46270 */
[----:B------:R-:W-:Y:S02]  /*9470*/  ISETP.GE.AND P4, PT, R25, R8, PT ;  /* 0x000000081900720c */ /* 0x000fe40003f86270 */
[----:B------:R-:W-:-:S02]  /*9480*/  FSEL R85, R53, -INF , !P2 ;  /* 0xff80000035557808 */ /* 0x000fc40005000000 */
[-C--:B------:R-:W-:Y:S01]  /*9490*/  ISETP.GE.AND P2, PT, R30, R8.reuse, PT ;  /* 0x000000081e00720c */ /* 0x080fe20003f46270 */
[----:B------:R-:W-:Y:S03]  /*94a0*/  MUFU.TANH R117, R54 ;  /* 0x0000003600757308 */ /* 0x000fe60000002400 */
[----:B------:R-:W-:Y:S02]  /*94b0*/  FSEL R89, R89, -INF , !P2 ;  /* 0xff80000059597808 */ /* 0x000fe40005000000 */
[----:B------:R-:W-:-:S03]  /*94c0*/  ISETP.GE.AND P2, PT, R27, R8, PT ;  /* 0x000000081b00720c */ /* 0x000fc60003f46270 */
[----:B------:R-:W-:Y:S01]  /*94d0*/  MUFU.TANH R116, R55 ;  /* 0x0000003700747308 */ /* 0x000fe20000002400 */
[----:B-1----:R-:W-:Y:S01]  /*94e0*/  FMUL.FTZ R47, R64, UR15 ;  /* 0x0000000f402f7c20 */ /* 0x002fe20008410000 */
[----:B------:R-:W-:Y:S02]  /*94f0*/  FSEL R64, R127, -INF , !P0 ;  /* 0xff8000007f407808 */ /* 0x000fe40004000000 */
[-C--:B------:R-:W-:Y:S02]  /*9500*/  ISETP.GE.AND P0, PT, R32, R8.reuse, PT ;  /* 0x000000082000720c */ /* 0x080fe40003f06270 */
[----:B------:R-:W-:Y:S02]  /*9510*/  FSEL R93, R120, -INF , !P2 ;  /* 0xff800000785d7808 */ /* 0x000fe40005000000 */
[----:B------:R1:W3:Y:S01]  /*9520*/  MUFU.TANH R101, R47 ;  /* 0x0000002f00657308 */ /* 0x0002e20000002400 */
[----:B--2---:R-:W-:Y:S02]  /*9530*/  FSEL R97, R97, -INF , !P4 ;  /* 0xff80000061617808 */ /* 0x004fe40006000000 */
[----:B------:R-:W-:-:S02]  /*9540*/  ISETP.GE.AND P4, PT, R18, R8, PT ;  /* 0x000000081200720c */ /* 0x000fc40003f86270 */
[----:B------:R-:W-:-:S03]  /*9550*/  ISETP.GE.AND P2, PT, R24, R8, PT ;  /* 0x000000081800720c */ /* 0x000fc60003f46270 */
[----:B------:R-:W-:Y:S01]  /*9560*/  MUFU.TANH R120, R105 ;  /* 0x0000006900787308 */ /* 0x000fe20000002400 */
[----:B------:R-:W-:Y:S02]  /*9570*/  FSEL R96, R96, -INF , !P2 ;  /* 0xff80000060607808 */ /* 0x000fe40005000000 */
[----:B------:R-:W-:-:S05]  /*9580*/  ISETP.GE.AND P2, PT, R17, R8, PT ;  /* 0x000000081100720c */ /* 0x000fca0003f46270 */
[----:B------:R-:W-:Y:S01]  /*9590*/  MUFU.TANH R127, R74 ;  /* 0x0000004a007f7308 */ /* 0x000fe20000002400 */
[----:B-1----:R-:W-:Y:S01]  /*95a0*/  FMUL.FTZ R47, R65, UR15 ;  /* 0x0000000f412f7c20 */ /* 0x002fe20008410000 */
[----:B------:R-:W-:Y:S01]  /*95b0*/  FSEL R65, R122, -INF , !P0 ;  /* 0xff8000007a417808 */ /* 0x000fe20004000000 */
[----:B------:R-:W-:Y:S01]  /*95c0*/  FMUL.FTZ R122, R62, UR15 ;  /* 0x0000000f3e7a7c20 */ /* 0x000fe20008410000 */
[-C--:B------:R-:W-:Y:S02]  /*95d0*/  ISETP.GE.AND P0, PT, R29, R8.reuse, PT ;  /* 0x000000081d00720c */ /* 0x080fe40003f06270 */
[----:B---3--:R-:W-:Y:S02]  /*95e0*/  FSEL R101, R101, -INF , !P4 ;  /* 0xff80000065657808 */ /* 0x008fe40006000000 */
[----:B------:R1:W2:Y:S01]  /*95f0*/  MUFU.TANH R104, R47 ;  /* 0x0000002f00687308 */ /* 0x0002a20000002400 */
[----:B------:R-:W-:-:S04]  /*9600*/  ISETP.GE.AND P4, PT, R7, R8, PT ;  /* 0x000000080700720c */ /* 0x000fc80003f86270 */
[----:B------:R-:W-:Y:S02]  /*9610*/  FSEL R108, R108, -INF , !P4 ;  /* 0xff8000006c6c7808 */ /* 0x000fe40006000000 */
        /* <DEDUP_REMOVED lines=8> */
[----:B--2---:R-:W-:Y:S02]  /*96a0*/  FSEL R104, R104, -INF , !P2 ;  /* 0xff80000068687808 */ /* 0x004fe40005000000 */
[----:B------:R1:W2:Y:S01]  /*96b0*/  MUFU.TANH R112, R47 ;  /* 0x0000002f00707308 */ /* 0x0002a20000002400 */
[----:B------:R-:W-:Y:S01]  /*96c0*/  ISETP.GE.AND P2, PT, R6, R8, PT ;  /* 0x000000080600720c */ /* 0x000fe20003f46270 */
[----:B-1----:R-:W-:Y:S01]  /*96d0*/  FMUL.FTZ R47, R61, UR15 ;  /* 0x0000000f3d2f7c20 */ /* 0x002fe20008410000 */
[----:B------:R-:W-:-:S02]  /*96e0*/  FSEL R61, R48, -INF , !P0 ;  /* 0xff800000303d7808 */ /* 0x000fc40004000000 */
[-C--:B------:R-:W-:Y:S01]  /*96f0*/  ISETP.GE.AND P0, PT, R19, R8.reuse, PT ;  /* 0x000000081300720c */ /* 0x080fe20003f06270 */
[----:B------:R-:W-:Y:S01]  /*9700*/  HMMA.16816.F32 R48, R20, R114, RZ ;  /* 0x000000721430723c */ /* 0x000fe200000018ff */
[----:B--2---:R-:W-:Y:S01]  /*9710*/  FSEL R112, R112, -INF , !P2 ;  /* 0xff80000070707808 */ /* 0x004fe20005000000 */
[----:B------:R-:W1:Y:S01]  /*9720*/  MUFU.TANH R47, R47 ;  /* 0x0000002f002f7308 */ /* 0x000e620000002400 */
[----:B------:R-:W-:Y:S02]  /*9730*/  FSEL R100, R100, -INF , !P0 ;  /* 0xff80000064647808 */ /* 0x000fe40004000000 */
[-C--:B------:R-:W-:Y:S02]  /*9740*/  ISETP.GE.AND P0, PT, R16, R8.reuse, PT ;  /* 0x000000081000720c */ /* 0x080fe40003f06270 */
[----:B------:R-:W-:Y:S02]  /*9750*/  ISETP.GE.AND P2, PT, R3, R8, PT ;  /* 0x000000080300720c */ /* 0x000fe40003f46270 */
[----:B------:R-:W-:-:S02]  /*9760*/  FSEL R105, R109, -INF , !P0 ;  /* 0xff8000006d697808 */ /* 0x000fc40004000000 */
[----:B------:R-:W-:-:S04]  /*9770*/  ISETP.GE.AND P0, PT, R5, R8, PT ;  /* 0x000000080500720c */ /* 0x000fc80003f06270 */
[----:B-1----:R-:W-:Y:S02]  /*9780*/  FSEL R109, R47, -INF , !P0 ;  /* 0xff8000002f6d7808 */ /* 0x002fe40004000000 */
[----:B------:R-:W1:Y:S01]  /*9790*/  MUFU.TANH R47, R57 ;  /* 0x00000039002f7308 */ /* 0x000e620000002400 */
[----:B------:R-:W-:Y:S01]  /*97a0*/  ISETP.GE.AND P0, PT, R2, R8, PT ;  /* 0x000000080200720c */ /* 0x000fe20003f06270 */
[----:B------:R-:W-:-:S05]  /*97b0*/  FMUL.FTZ R8, R75, UR15 ;  /* 0x0000000f4b087c20 */ /* 0x000fca0008410000 */
[----:B------:R-:W-:Y:S01]  /*97c0*/  HMMA.16816.F32 R52, R12, R110, R48 ;  /* 0x0000006e0c34723c */ /* 0x000fe20000001830 */
[----:B------:R-:W2:Y:S06]  /*97d0*/  MUFU.TANH R8, R8 ;  /* 0x0000000800087308 */ /* 0x000eac0000002400 */
[----:B------:R-:W-:Y:S01]  /*97e0*/  FMUL.FTZ R50, R59, UR15 ;  /* 0x0000000f3b327c20 */ /* 0x000fe20008410000 */
[----:B------:R-:W-:Y:S01]  /*97f0*/  FMUL.FTZ R49, R58, UR15 ;  /* 0x0000000f3a317c20 */ /* 0x000fe20008410000 */
[----:B------:R-:W-:Y:S01]  /*9800*/  FSEL R58, R56, -INF , !P0 ;  /* 0xff800000383a7808 */ /* 0x000fe20004000000 */
[----:B------:R-:W-:Y:S01]  /*9810*/  FMUL.FTZ R48, R67, UR15 ;  /* 0x0000000f43307c20 */ /* 0x000fe20008410000 */
[----:B------:R-:W-:-:S02]  /*9820*/  ISETP.GE.AND P0, PT, R45, R9, PT ;  /* 0x000000092d00720c */ /* 0x000fc40003f06270 */
[----:B------:R-:W-:Y:S02]  /*9830*/  FSEL R56, R216, -INF , !P3 ;  /* 0xff800000d8387808 */ /* 0x000fe40005800000 */
[----:B-1----:R-:W-:Y:S02]  /*9840*/  FSEL R59, R47, -INF , !P4 ;  /* 0xff8000002f3b7808 */ /* 0x002fe40006000000 */
[-C--:B------:R-:W-:Y:S01]  /*9850*/  ISETP.GE.AND P4, PT, R44, R9.reuse, PT ;  /* 0x000000092c00720c */ /* 0x080fe20003f86270 */
[----:B------:R-:W-:Y:S01]  /*9860*/  MUFU.TANH R47, R49 ;  /* 0x00000031002f7308 */ /* 0x000fe20000002400 */
[----:B------:R-:W-:Y:S02]  /*9870*/  FSEL R57, R125, -INF , !P2 ;  /* 0xff8000007d397808 */ /* 0x000fe40005000000 */
[-C--:B------:R-:W-:Y:S02]  /*9880*/  ISETP.GE.AND P2, PT, R46, R9.reuse, PT ;  /* 0x000000092e00720c */ /* 0x080fe40003f46270 */
[-C--:B------:R-:W-:Y:S01]  /*9890*/  ISETP.GE.AND P3, PT, R43, R9.reuse, PT ;  /* 0x000000092b00720c */ /* 0x080fe20003f66270 */
[----:B------:R-:W-:Y:S01]  /*98a0*/  FMUL.FTZ R52, R52, UR15 ;  /* 0x0000000f34347c20 */ /* 0x000fe20008410000 */
[----:B------:R-:W-:Y:S01]  /*98b0*/  FSEL R62, R215, -INF , !P2 ;  /* 0xff800000d73e7808 */ /* 0x000fe20005000000 */
[----:B------:R1:W3:Y:S01]  /*98c0*/  MUFU.TANH R125, R66 ;  /* 0x00000042007d7308 */ /* 0x0002e20000002400 */
[-C--:B------:R-:W-:Y:S01]  /*98d0*/  ISETP.GE.AND P2, PT, R42, R9.reuse, PT ;  /* 0x000000092a00720c */ /* 0x080fe20003f46270 */
[----:B------:R-:W-:Y:S01]  /*98e0*/  FMUL.FTZ R55, R55, UR15 ;  /* 0x0000000f37377c20 */ /* 0x000fe20008410000 */
[----:B------:R-:W-:Y:S01]  /*98f0*/  FSEL R63, R129, -INF , !P0 ;  /* 0xff800000813f7808 */ /* 0x000fe20004000000 */
[----:B------:R-:W-:Y:S01]  /*9900*/  FMUL.FTZ R54, R54, UR15 ;  /* 0x0000000f36367c20 */ /* 0x000fe20008410000 */
[----:B------:R-:W-:Y:S01]  /*9910*/  ISETP.GE.AND P0, PT, R41, R9, PT ;  /* 0x000000092900720c */ /* 0x000fe20003f06270 */
[----:B------:R-:W-:Y:S01]  /*9920*/  FMUL.FTZ R53, R53, UR15 ;  /* 0x0000000f35357c20 */ /* 0x000fe20008410000 */
[----:B------:R-:W-:-:S02]  /*9930*/  FSEL R67, R202, -INF , !P3 ;  /* 0xff800000ca437808 */ /* 0x000fc40005800000 */
[----:B------:R-:W-:Y:S02]  /*9940*/  FSEL R74, R201, -INF , !P2 ;  /* 0xff800000c94a7808 */ /* 0x000fe40005000000 */
[-C--:B------:R-:W-:Y:S02]  /*9950*/  ISETP.GE.AND P3, PT, R36, R9.reuse, PT ;  /* 0x000000092400720c */ /* 0x080fe40003f66270 */
[-C--:B------:R-:W-:Y:S02]  /*9960*/  ISETP.GE.AND P2, PT, R35, R9.reuse, PT ;  /* 0x000000092300720c */ /* 0x080fe40003f46270 */
[----:B------:R-:W-:Y:S02]  /*9970*/  FSEL R75, R128, -INF , !P0 ;  /* 0xff800000804b7808 */ /* 0x000fe40004000000 */
[----:B-1----:R-:W-:Y:S02]  /*9980*/  FSEL R66, R123, -INF , !P4 ;  /* 0xff8000007b427808 */ /* 0x002fe40006000000 */
[-C--:B------:R-:W-:Y:S01]  /*9990*/  ISETP.GE.AND P4, PT, R40, R9.reuse, PT ;  /* 0x000000092800720c */ /* 0x080fe20003f86270 */
[----:B------:R-:W1:Y:S01]  /*99a0*/  MUFU.TANH R123, R48 ;  /* 0x00000030007b7308 */ /* 0x000e620000002400 */
[----:B------:R-:W-:-:S02]  /*99b0*/  ISETP.GE.AND P0, PT, R34, R9, PT ;  /* 0x000000092200720c */ /* 0x000fc40003f06270 */
[----:B------:R-:W-:Y:S02]  /*99c0*/  FSEL R110, R126, -INF , !P4 ;  /* 0xff8000007e6e7808 */ /* 0x000fe40006000000 */
[-C--:B------:R-:W-:Y:S02]  /*99d0*/  ISETP.GE.AND P4, PT, R33, R9.reuse, PT ;  /* 0x000000092100720c */ /* 0x080fe40003f86270 */
[----:B------:R-:W-:Y:S02]  /*99e0*/  FSEL R111, R200, -INF , !P3 ;  /* 0xff800000c86f7808 */ /* 0x000fe40005800000 */
[----:B------:R-:W-:Y:S02]  /*99f0*/  FSEL R116, R116, -INF , !P4 ;  /* 0xff80000074747808 */ /* 0x000fe40006000000 */
[----:B------:R-:W-:Y:S02]  /*9a00*/  ISETP.GE.AND P4, PT, R29, R9, PT ;  /* 0x000000091d00720c */ /* 0x000fe40003f86270 */
[----:B------:R-:W-:-:S02]  /*9a10*/  FSEL R114, R199, -INF , !P2 ;  /* 0xff800000c7727808 */ /* 0x000fc40005000000 */
[-C--:B------:R-:W-:Y:S02]  /*9a20*/  ISETP.GE.AND P3, PT, R32, R9.reuse, PT ;  /* 0x000000092000720c */ /* 0x080fe40003f66270 */
[-C--:B------:R-:W-:Y:S02]  /*9a30*/  ISETP.GE.AND P2, PT, R31, R9.reuse, PT ;  /* 0x000000091f00720c */ /* 0x080fe40003f46270 */
[----:B------:R-:W-:Y:S02]  /*9a40*/  FSEL R120, R120, -INF , !P4 ;  /* 0xff80000078787808 */ /* 0x000fe40006000000 */
[----:B------:R-:W-:Y:S02]  /*9a50*/  FSEL R115, R117, -INF , !P0 ;  /* 0xff80000075737808 */ /* 0x000fe40004000000 */
[-C--:B------:R-:W-:Y:S02]  /*9a60*/  ISETP.GE.AND P4, PT, R25, R9.reuse, PT ;  /* 0x000000091900720c */ /* 0x080fe40003f86270 */
[----:B------:R-:W-:-:S02]  /*9a70*/  ISETP.GE.AND P0, PT, R30, R9, PT ;  /* 0x000000091e00720c */ /* 0x000fc40003f06270 */
[----:B------:R-:W-:Y:S02]  /*9a80*/  FSEL R117, R197, -INF , !P3 ;  /* 0xff800000c5757808 */ /* 0x000fe40005800000 */
[----:B------:R-:W-:Y:S02]  /*9a90*/  FSEL R118, R183, -INF , !P2 ;  /* 0xff800000b7767808 */ /* 0x000fe40005000000 */
[-C--:B------:R-:W-:Y:S02]  /*9aa0*/  ISETP.GE.AND P3, PT, R28, R9.reuse, PT ;  /* 0x000000091c00720c */ /* 0x080fe40003f66270 */
[----:B------:R-:W-:Y:S02]  /*9ab0*/  ISETP.GE.AND P2, PT, R27, R9, PT ;  /* 0x000000091b00720c */ /* 0x000fe40003f46270 */
[----:B--2---:R-:W-:Y:S02]  /*9ac0*/  FSEL R128, R8, -INF , !P4 ;  /* 0xff80000008807808 */ /* 0x004fe40006000000 */
[----:B------:R-:W-:Y:S01]  /*9ad0*/  FSEL R119, R124, -INF , !P0 ;  /* 0xff8000007c777808 */ /* 0x000fe20004000000 */
[----:B------:R2:W4:Y:S01]  /*9ae0*/  MUFU.TANH R8, R50 ;  /* 0x0000003200087308 */ /* 0x0005220000002400 */
[----:B------:R-:W-:-:S02]  /*9af0*/  FSEL R124, R174, -INF , !P3 ;  /* 0xff800000ae7c7808 */ /* 0x000fc40005800000 */
[----:B------:R-:W-:Y:S02]  /*9b00*/  FSEL R126, R173, -INF , !P2 ;  /* 0xff800000ad7e7808 */ /* 0x000fe40005000000 */
[-C--:B------:R-:W-:Y:S02]  /*9b10*/  ISETP.GE.AND P0, PT, R26, R9.reuse, PT ;  /* 0x000000091a00720c */ /* 0x080fe40003f06270 */
[-C--:B------:R-:W-:Y:S01]  /*9b20*/  ISETP.GE.AND P3, PT, R24, R9.reuse, PT ;  /* 0x000000091800720c */ /* 0x080fe20003f66270 */
[----:B------:R5:W-:Y:S01]  /*9b30*/  MUFU.TANH R174, R131 ;  /* 0x0000008300ae7308 */ /* 0x000be20000002400 */
[----:B------:R-:W-:Y:S02]  /*9b40*/  ISETP.GE.AND P2, PT, R19, R9, PT ;  /* 0x000000091300720c */ /* 0x000fe40003f46270 */
[----:B------:R-:W-:Y:S02]  /*9b50*/  FSEL R127, R127, -INF , !P0 ;  /* 0xff8000007f7f7808 */ /* 0x000fe40004000000 */
[----:B------:R-:W-:-:S02]  /*9b60*/  FSEL R129, R172, -INF , !P3 ;  /* 0xff800000ac817808 */ /* 0x000fc40005800000 */
[----:B------:R-:W-:Y:S01]  /*9b70*/  FSEL R130, R130, -INF , !P2 ;  /* 0xff80000082827808 */ /* 0x000fe20005000000 */
[----:B------:R-:W4:Y:S01]  /*9b80*/  MUFU.TANH R172, R134 ;  /* 0x0000008600ac7308 */ /* 0x000f220000002400 */
[----:B--2---:R-:W-:Y:S01]  /*9b90*/  HMMA.16816.F32 R48, R20, R98, RZ ;  /* 0x000000621430723c */ /* 0x004fe200000018ff */
[-C--:B------:R-:W-:Y:S02]  /*9ba0*/  ISETP.GE.AND P0, PT, R18, R9.reuse, PT ;  /* 0x000000091200720c */ /* 0x080fe40003f06270 */
[-C--:B------:R-:W-:Y:S02]  /*9bb0*/  ISETP.GE.AND P4, PT, R17, R9.reuse, PT ;  /* 0x000000091100720c */ /* 0x080fe40003f86270 */
[-C--:B------:R-:W-:Y:S02]  /*9bc0*/  ISETP.GE.AND P3, PT, R16, R9.reuse, PT ;  /* 0x000000091000720c */ /* 0x080fe40003f66270 */
[----:B------:R-:W-:Y:S01]  /*9bd0*/  ISETP.GE.AND P2, PT, R7, R9, PT ;  /* 0x000000090700720c */ /* 0x000fe20003f46270 */
[----:B------:R2:W2:Y:S01]  /*9be0*/  MUFU.TANH R173, R52 ;  /* 0x0000003400ad7308 */ /* 0x0004a20000002400 */
[----:B---3--:R-:W-:-:S02]  /*9bf0*/  FSEL R125, R125, -INF , !P0 ;  /* 0xff8000007d7d7808 */ /* 0x008fc40004000000 */
[----:B-1----:R-:W-:Y:S02]  /*9c00*/  FSEL R123, R123, -INF , !P4 ;  /* 0xff8000007b7b7808 */ /* 0x002fe40006000000 */
[----:B------:R-:W-:Y:S02]  /*9c10*/  FSEL R98, R171, -INF , !P3 ;  /* 0xff800000ab627808 */ /* 0x000fe40005800000 */
[----:B-----5:R-:W-:Y:S01]  /*9c20*/  FSEL R131, R132, -INF , !P2 ;  /* 0xff80000084837808 */ /* 0x020fe20005000000 */
[----:B------:R-:W-:Y:S01]  /*9c30*/  MUFU.TANH R171, R53 ;  /* 0x0000003500ab7308 */ /* 0x000fe20000002400 */
[-C--:B------:R-:W-:Y:S02]  /*9c40*/  ISETP.GE.AND P0, PT, R6, R9.reuse, PT ;  /* 0x000000090600720c */ /* 0x080fe40003f06270 */
[-C--:B------:R-:W-:Y:S02]  /*9c50*/  ISETP.GE.AND P4, PT, R5, R9.reuse, PT ;  /* 0x000000090500720c */ /* 0x080fe40003f86270 */
[----:B------:R-:W-:-:S02]  /*9c60*/  ISETP.GE.AND P3, PT, R4, R9, PT ;  /* 0x000000090400720c */ /* 0x000fc40003f66270 */
[-C--:B------:R-:W-:Y:S01]  /*9c70*/  ISETP.GE.AND P2, PT, R3, R9.reuse, PT ;  /* 0x000000090300720c */ /* 0x080fe20003f46270 */
[----:B------:R-:W-:Y:S01]  /*9c80*/  HMMA.16816.F32 R48, R12, R90, R48 ;  /* 0x0000005a0c30723c */ /* 0x000fe20000001830 */
[----:B------:R-:W-:Y:S02]  /*9c90*/  FSEL R122, R122, -INF , !P0 ;  /* 0xff8000007a7a7808 */ /* 0x000fe40004000000 */
[----:B------:R-:W-:Y:S02]  /*9ca0*/  FSEL R132, R121, -INF , !P4 ;  /* 0xff80000079847808 */ /* 0x000fe40006000000 */
[----:B------:R-:W-:Y:S02]  /*9cb0*/  FSEL R133, R133, -INF , !P3 ;  /* 0xff80000085857808 */ /* 0x000fe40005800000 */
[----:B------:R-:W-:Y:S02]  /*9cc0*/  FSEL R217, R168, -INF , !P2 ;  /* 0xff800000a8d97808 */ /* 0x000fe40005000000 */
[----:B------:R-:W-:-:S02]  /*9cd0*/  ISETP.GE.AND P0, PT, R2, R9, PT ;  /* 0x000000090200720c */ /* 0x000fc40003f06270 */
[----:B------:R-:W-:Y:S02]  /*9ce0*/  ISETP.GE.AND P4, PT, R0, R9, PT ;  /* 0x000000090000720c */ /* 0x000fe40003f86270 */
[C---:B------:R-:W-:Y:S01]  /*9cf0*/  ISETP.GE.AND P3, PT, R46.reuse, R11, PT ;  /* 0x0000000b2e00720c */ /* 0x040fe20003f66270 */
[----:B------:R1:W-:Y:S01]  /*9d00*/  MUFU.TANH R9, R55 ;  /* 0x0000003700097308 */ /* 0x0003e20000002400 */
[----:B------:R-:W-:Y:S02]  /*9d10*/  ISETP.GE.AND P2, PT, R46, R10, PT ;  /* 0x0000000a2e00720c */ /* 0x000fe40003f46270 */
[----:B------:R-:W-:Y:S02]  /*9d20*/  FSEL R216, R47, -INF , !P0 ;  /* 0xff8000002fd87808 */ /* 0x000fe40004000000 */
[----:B----4-:R-:W-:Y:S02]  /*9d30*/  FSEL R218, R8, -INF , !P4 ;  /* 0xff80000008da7808 */ /* 0x010fe40006000000 */
[----:B--2---:R-:W-:-:S02]  /*9d40*/  FSEL R52, R236, -INF , !P6 ;  /* 0xff800000ec347808 */ /* 0x004fc40007000000 */
[----:B------:R-:W-:Y:S01]  /*9d50*/  FSEL R134, R235, -INF , !P5 ;  /* 0xff800000eb867808 */ /* 0x000fe20006800000 */
[----:B------:R-:W-:Y:S01]  /*9d60*/  FMUL.FTZ R50, R50, UR15 ;  /* 0x0000000f32327c20 */ /* 0x000fe20008410000 */
[----:B------:R-:W-:Y:S01]  /*9d70*/  FSEL R121, R237, -INF , !P3 ;  /* 0xff800000ed797808 */ /* 0x000fe20005800000 */
[----:B------:R-:W-:Y:S01]  /*9d80*/  FMUL.FTZ R48, R48, UR15 ;  /* 0x0000000f30307c20 */ /* 0x000fe20008410000 */
[----:B------:R-:W-:Y:S01]  /*9d90*/  FSEL R168, R238, -INF , !P2 ;  /* 0xff800000eea87808 */ /* 0x000fe20005000000 */
[----:B------:R-:W-:Y:S01]  /*9da0*/  FMUL.FTZ R49, R49, UR15 ;  /* 0x0000000f31317c20 */ /* 0x000fe20008410000 */
[CC--:B------:R-:W-:Y:S01]  /*9db0*/  ISETP.GE.AND P0, PT, R45.reuse, R11.reuse, PT ;  /* 0x0000000b2d00720c */ /* 0x0c0fe20003f06270 */
[----:B------:R-:W-:Y:S01]  /*9dc0*/  MUFU.TANH R8, R48 ;  /* 0x0000003000087308 */ /* 0x000fe20000002400 */
[----:B------:R-:W-:Y:S01]  /*9dd0*/  ISETP.GE.AND P4, PT, R45, R10, PT ;  /* 0x0000000a2d00720c */ /* 0x000fe20003f86270 */
[----:B------:R-:W-:Y:S01]  /*9de0*/  FMUL.FTZ R51, R51, UR15 ;  /* 0x0000000f33337c20 */ /* 0x000fe20008410000 */
[----:B------:R-:W-:-:S02]  /*9df0*/  ISETP.GE.AND P6, PT, R44, R11, PT ;  /* 0x0000000b2c00720c */ /* 0x000fc40003fc6270 */
[-C--:B------:R-:W-:Y:S02]  /*9e00*/  ISETP.GE.AND P5, PT, R44, R10.reuse, PT ;  /* 0x0000000a2c00720c */ /* 0x080fe40003fa6270 */
[C---:B------:R-:W-:Y:S01]  /*9e10*/  ISETP.GE.AND P3, PT, R43.reuse, R11, PT ;  /* 0x0000000b2b00720c */ /* 0x040fe20003f66270 */
[----:B------:R-:W-:Y:S01]  /*9e20*/  HMMA.16816.F32 R44, R20, R106, RZ ;  /* 0x0000006a142c723c */ /* 0x000fe200000018ff */
[----:B------:R-:W-:Y:S01]  /*9e30*/  ISETP.GE.AND P2, PT, R43, R10, PT ;  /* 0x0000000a2b00720c */ /* 0x000fe20003f46270 */
[----:B------:R-:W-:Y:S01]  /*9e40*/  MUFU.TANH R50, R50 ;  /* 0x0000003200327308 */ /* 0x000fe20000002400 */
[----:B------:R-:W-:Y:S02]  /*9e50*/  FSEL R91, R180, -INF , !P0 ;  /* 0xff800000b45b7808 */ /* 0x000fe40004000000 */
[----:B------:R-:W-:Y:S02]  /*9e60*/  FSEL R90, R182, -INF , !P6 ;  /* 0xff800000b65a7808 */ /* 0x000fe40007000000 */
[----:B------:R-:W-:-:S02]  /*9e70*/  FSEL R107, R170, -INF , !P4 ;  /* 0xff800000aa6b7808 */ /* 0x000fc40006000000 */
[----:B------:R-:W-:Y:S01]  /*9e80*/  FSEL R106, R169, -INF , !P5 ;  /* 0xff800000a96a7808 */ /* 0x000fe20006800000 */
[----:B------:R2:W3:Y:S01]  /*9e90*/  MUFU.TANH R170, R54 ;  /* 0x0000003600aa7308 */ /* 0x0004e20000002400 */
[----:B------:R-:W-:Y:S02]  /*9ea0*/  FSEL R99, R233, -INF , !P3 ;  /* 0xff800000e9637808 */ /* 0x000fe40005800000 */
[----:B-1----:R-:W-:Y:S02]  /*9eb0*/  FSEL R55, R231, -INF , !P2 ;  /* 0xff800000e7377808 */ /* 0x002fe40005000000 */
[CC--:B------:R-:W-:Y:S02]  /*9ec0*/  ISETP.GE.AND P0, PT, R42.reuse, R11.reuse, PT ;  /* 0x0000000b2a00720c */ /* 0x0c0fe40003f06270 */
[----:B------:R-:W-:Y:S01]  /*9ed0*/  ISETP.GE.AND P4, PT, R42, R10, PT ;  /* 0x0000000a2a00720c */ /* 0x000fe20003f86270 */
[----:B------:R-:W-:Y:S01]  /*9ee0*/  MUFU.TANH R49, R49 ;  /* 0x0000003100317308 */ /* 0x000fe20000002400 */
[----:B------:R-:W-:-:S02]  /*9ef0*/  ISETP.GE.AND P6, PT, R41, R11, PT ;  /* 0x0000000b2900720c */ /* 0x000fc40003fc6270 */
[-C--:B------:R-:W-:Y:S02]  /*9f00*/  ISETP.GE.AND P5, PT, R41, R10.reuse, PT ;  /* 0x0000000a2900720c */ /* 0x080fe40003fa6270 */
[CC--:B------:R-:W-:Y:S01]  /*9f10*/  ISETP.GE.AND P3, PT, R40.reuse, R11.reuse, PT ;  /* 0x0000000b2800720c */ /* 0x0c0fe20003f66270 */
[----:B------:R-:W-:Y:S01]  /*9f20*/  HMMA.16816.F32 R44, R12, R102, R44 ;  /* 0x000000660c2c723c */ /* 0x000fe2000000182c */
[----:B------:R-:W-:Y:S01]  /*9f30*/  ISETP.GE.AND P2, PT, R40, R10, PT ;  /* 0x0000000a2800720c */ /* 0x000fe20003f46270 */
[----:B------:R-:W-:Y:S01]  /*9f40*/  MUFU.TANH R51, R51 ;  /* 0x0000003300337308 */ /* 0x000fe20000002400 */
[----:B--2---:R-:W-:Y:S02]  /*9f50*/  FSEL R54, R234, -INF , !P0 ;  /* 0xff800000ea367808 */ /* 0x004fe40004000000 */
[----:B------:R-:W-:Y:S01]  /*9f60*/  FSEL R169, R232, -INF , !P4 ;  /* 0xff800000e8a97808 */ /* 0x000fe20006000000 */
[----:B------:R-:W-:Y:S01]  /*9f70*/  HMMA.16816.F32 R40, R20, R86, RZ ;  /* 0x000000561428723c */ /* 0x000fe200000018ff */
[----:B------:R-:W-:-:S02]  /*9f80*/  ISETP.GE.AND P0, PT, R36, R11, PT ;  /* 0x0000000b2400720c */ /* 0x000fc40003f06270 */
[-C--:B------:R-:W-:Y:S02]  /*9f90*/  ISETP.GE.AND P4, PT, R36, R10.reuse, PT ;  /* 0x0000000a2400720c */ /* 0x080fe40003f86270 */
[----:B------:R-:W-:Y:S01]  /*9fa0*/  FSEL R53, R181, -INF , !P6 ;  /* 0xff800000b5357808 */ /* 0x000fe20007000000 */
[----:B------:R-:W-:Y:S01]  /*9fb0*/  HMMA.16816.F32 R20, R20, R82, RZ ;  /* 0x000000521414723c */ /* 0x000fe200000018ff */
[----:B------:R-:W-:Y:S02]  /*9fc0*/  FSEL R102, R175, -INF , !P5 ;  /* 0xff800000af667808 */ /* 0x000fe40006800000 */
[C---:B------:R-:W-:Y:S02]  /*9fd0*/  ISETP.GE.AND P6, PT, R35.reuse, R11, PT ;  /* 0x0000000b2300720c */ /* 0x040fe40003fc6270 */
[----:B------:R-:W-:Y:S02]  /*9fe0*/  ISETP.GE.AND P5, PT, R35, R10, PT ;  /* 0x0000000a2300720c */ /* 0x000fe40003fa6270 */
[----:B------:R-:W-:-:S02]  /*9ff0*/  FSEL R36, R229, -INF , !P0 ;  /* 0xff800000e5247808 */ /* 0x000fc40004000000 */
[----:B------:R-:W-:Y:S02]  /*a000*/  FSEL R175, R228, -INF , !P4 ;  /* 0xff800000e4af7808 */ /* 0x000fe40006000000 */
[-C--:B------:R-:W-:Y:S01]  /*a010*/  ISETP.GE.AND P0, PT, R33, R11.reuse, PT ;  /* 0x0000000b2100720c */ /* 0x080fe20003f06270 */
[----:B------:R-:W-:Y:S01]  /*a020*/  FMUL.FTZ R45, R45, UR15 ;  /* 0x0000000f2d2d7c20 */ /* 0x000fe20008410000 */
[-C--:B------:R-:W-:Y:S01]  /*a030*/  ISETP.GE.AND P4, PT, R33, R10.reuse, PT ;  /* 0x0000000a2100720c */ /* 0x080fe20003f86270 */
[----:B------:R-:W-:Y:S01]  /*a040*/  FMUL.FTZ R47, R47, UR15 ;  /* 0x0000000f2f2f7c20 */ /* 0x000fe20008410000 */
[----:B------:R-:W-:Y:S01]  /*a050*/  FSEL R48, R179, -INF , !P3 ;  /* 0xff800000b3307808 */ /* 0x000fe20005800000 */
[----:B------:R-:W-:Y:S01]  /*a060*/  FMUL.FTZ R44, R44, UR15 ;  /* 0x0000000f2c2c7c20 */ /* 0x000fe20008410000 */
[----:B------:R-:W-:Y:S01]  /*a070*/  FSEL R87, R176, -INF , !P2 ;  /* 0xff800000b0577808 */ /* 0x000fe20005000000 */
[C---:B------:R-:W-:Y:S01]  /*a080*/  HMMA.16816.F32 R40, R12.reuse, R94, R40 ;  /* 0x0000005e0c28723c */ /* 0x040fe20000001828 */
[C---:B------:R-:W-:Y:S01]  /*a090*/  ISETP.GE.AND P3, PT, R34.reuse, R11, PT ;  /* 0x0000000b2200720c */ /* 0x040fe20003f66270 */
[----:B------:R-:W1:Y:S01]  /*a0a0*/  MUFU.TANH R45, R45 ;  /* 0x0000002d002d7308 */ /* 0x000e620000002400 */
[----:B------:R-:W-:Y:S01]  /*a0b0*/  ISETP.GE.AND P2, PT, R34, R10, PT ;  /* 0x0000000a2200720c */ /* 0x000fe20003f46270 */
[----:B------:R-:W-:Y:S01]  /*a0c0*/  FMUL.FTZ R46, R46, UR15 ;  /* 0x0000000f2e2e7c20 */ /* 0x000fe20008410000 */
[----:B------:R-:W-:Y:S01]  /*a0d0*/  FSEL R34, R230, -INF , !P6 ;  /* 0xff800000e6227808 */ /* 0x000fe20007000000 */
[----:B------:R-:W-:Y:S01]  /*a0e0*/  HMMA.16816.F32 R12, R12, R70, R20 ;  /* 0x000000460c0c723c */ /* 0x000fe20000001814 */
[----:B------:R-:W-:-:S02]  /*a0f0*/  FSEL R176, R226, -INF , !P5 ;  /* 0xff800000e2b07808 */ /* 0x000fc40006800000 */
[CC--:B------:R-:W-:Y:S01]  /*a100*/  ISETP.GE.AND P6, PT, R32.reuse, R11.reuse, PT ;  /* 0x0000000b2000720c */ /* 0x0c0fe20003fc6270 */
[----:B------:R-:W2:Y:S01]  /*a110*/  MUFU.TANH R47, R47 ;  /* 0x0000002f002f7308 */ /* 0x000ea20000002400 */
[-C--:B------:R-:W-:Y:S02]  /*a120*/  ISETP.GE.AND P5, PT, R32, R10.reuse, PT ;  /* 0x0000000a2000720c */ /* 0x080fe40003fa6270 */
[----:B------:R-:W-:Y:S02]  /*a130*/  FSEL R33, R177, -INF , !P0 ;  /* 0xff800000b1217808 */ /* 0x000fe40004000000 */
[----:B------:R-:W-:Y:S02]  /*a140*/  FSEL R172, R172, -INF , !P4 ;  /* 0xff800000acac7808 */ /* 0x000fe40006000000 */
[C---:B------:R-:W-:Y:S01]  /*a150*/  ISETP.GE.AND P0, PT, R30.reuse, R11, PT ;  /* 0x0000000b1e00720c */ /* 0x040fe20003f06270 */
[----:B------:R-:W-:Y:S01]  /*a160*/  MUFU.TANH R44, R44 ;  /* 0x0000002c002c7308 */ /* 0x000fe20000002400 */
[----:B------:R-:W-:-:S02]  /*a170*/  ISETP.GE.AND P4, PT, R30, R10, PT ;  /* 0x0000000a1e00720c */ /* 0x000fc40003f86270 */
[----:B------:R-:W-:Y:S02]  /*a180*/  FSEL R35, R178, -INF , !P3 ;  /* 0xff800000b2237808 */ /* 0x000fe40005800000 */
[----:B------:R-:W-:Y:S01]  /*a190*/  FSEL R32, R225, -INF , !P6 ;  /* 0xff800000e1207808 */ /* 0x000fe20007000000 */
[----:B------:R-:W-:Y:S01]  /*a1a0*/  FMUL.FTZ R40, R40, UR15 ;  /* 0x0000000f28287c20 */ /* 0x000fe20008410000 */
[----:B------:R-:W-:Y:S01]  /*a1b0*/  FMUL.FTZ R42, R42, UR15 ;  /* 0x0000000f2a2a7c20 */ /* 0x000fe20008410000 */
[----:B------:R-:W-:Y:S01]  /*a1c0*/  FSEL R178, R224, -INF , !P5 ;  /* 0xff800000e0b27808 */ /* 0x000fe20006800000 */
[----:B------:R-:W-:Y:S01]  /*a1d0*/  MUFU.TANH R46, R46 ;  /* 0x0000002e002e7308 */ /* 0x000fe20000002400 */
[-C--:B------:R-:W-:Y:S01]  /*a1e0*/  ISETP.GE.AND P6, PT, R29, R11.reuse, PT ;  /* 0x0000000b1d00720c */ /* 0x080fe20003fc6270 */
[----:B------:R-:W-:Y:S01]  /*a1f0*/  FMUL.FTZ R41, R41, UR15 ;  /* 0x0000000f29297c20 */ /* 0x000fe20008410000 */
[-C--:B------:R-:W-:Y:S01]  /*a200*/  ISETP.GE.AND P5, PT, R29, R10.reuse, PT ;  /* 0x0000000a1d00720c */ /* 0x080fe20003fa6270 */
[----:B------:R-:W-:Y:S01]  /*a210*/  FMUL.FTZ R43, R43, UR15 ;  /* 0x0000000f2b2b7c20 */ /* 0x000fe20008410000 */
[----:B------:R-:W-:Y:S01]  /*a220*/  FSEL R30, R173, -INF , !P0 ;  /* 0xff800000ad1e7808 */ /* 0x000fe20004000000 */
[----:B------:R-:W-:Y:S01]  /*a230*/  FMUL.FTZ R12, R12, UR15 ;  /* 0x0000000f0c0c7c20 */ /* 0x000fe20008410000 */
[----:B---3--:R-:W-:Y:S01]  /*a240*/  FSEL R179, R170, -INF , !P4 ;  /* 0xff800000aab37808 */ /* 0x008fe20006000000 */
[----:B------:R-:W3:Y:S01]  /*a250*/  MUFU.TANH R40, R40 ;  /* 0x0000002800287308 */ /* 0x000ee20000002400 */
[----:B------:R-:W-:Y:S01]  /*a260*/  FSEL R174, R174, -INF , !P2 ;  /* 0xff800000aeae7808 */ /* 0x000fe20005000000 */
[----:B------:R-:W-:Y:S01]  /*a270*/  FMUL.FTZ R13, R13, UR15 ;  /* 0x0000000f0d0d7c20 */ /* 0x000fe20008410000 */
[C---:B------:R-:W-:Y:S01]  /*a280*/  ISETP.GE.AND P0, PT, R27.reuse, R11, PT ;  /* 0x0000000b1b00720c */ /* 0x040fe20003f06270 */
[----:B------:R-:W-:Y:S01]  /*a290*/  FMUL.FTZ R14, R14, UR15 ;  /* 0x0000000f0e0e7c20 */ /* 0x000fe20008410000 */
[----:B------:R-:W-:-:S02]  /*a2a0*/  ISETP.GE.AND P4, PT, R27, R10, PT ;  /* 0x0000000a1b00720c */ /* 0x000fc40003f86270 */
[CC--:B------:R-:W-:Y:S01]  /*a2b0*/  ISETP.GE.AND P3, PT, R31.reuse, R11.reuse, PT ;  /* 0x0000000b1f00720c */ /* 0x0c0fe20003f66270 */
[----:B------:R-:W4:Y:S01]  /*a2c0*/  MUFU.TANH R42, R42 ;  /* 0x0000002a002a7308 */ /* 0x000f220000002400 */
[-C--:B------:R-:W-:Y:S02]  /*a2d0*/  ISETP.GE.AND P2, PT, R31, R10.reuse, PT ;  /* 0x0000000a1f00720c */ /* 0x080fe40003f46270 */
[----:B------:R-:W-:Y:S02]  /*a2e0*/  FSEL R29, R171, -INF , !P6 ;  /* 0xff800000ab1d7808 */ /* 0x000fe40007000000 */
[----:B------:R-:W-:Y:S02]  /*a2f0*/  FSEL R180, R9, -INF , !P5 ;  /* 0xff80000009b47808 */ /* 0x000fe40006800000 */
[C---:B------:R-:W-:Y:S01]  /*a300*/  ISETP.GE.AND P6, PT, R26.reuse, R11, PT ;  /* 0x0000000b1a00720c */ /* 0x040fe20003fc6270 */
[----:B------:R-:W5:Y:S01]  /*a310*/  MUFU.TANH R41, R41 ;  /* 0x0000002900297308 */ /* 0x000f620000002400 */
[----:B------:R-:W-:-:S02]  /*a320*/  ISETP.GE.AND P5, PT, R26, R10, PT ;  /* 0x0000000a1a00720c */ /* 0x000fc40003fa6270 */
[----:B------:R-:W-:Y:S02]  /*a330*/  FSEL R82, R222, -INF , !P0 ;  /* 0xff800000de527808 */ /* 0x000fe40004000000 */
[----:B------:R-:W-:Y:S02]  /*a340*/  FSEL R199, R220, -INF , !P4 ;  /* 0xff800000dcc77808 */ /* 0x000fe40006000000 */
[----:B------:R-:W-:Y:S01]  /*a350*/  FSEL R31, R227, -INF , !P3 ;  /* 0xff800000e31f7808 */ /* 0x000fe20005800000 */
[----:B------:R-:W5:Y:S01]  /*a360*/  MUFU.TANH R43, R43 ;  /* 0x0000002b002b7308 */ /* 0x000f620000002400 */
[----:B------:R-:W-:Y:S02]  /*a370*/  FSEL R177, R223, -INF , !P2 ;  /* 0xff800000dfb17808 */ /* 0x000fe40005000000 */
[C---:B------:R-:W-:Y:S02]  /*a380*/  ISETP.GE.AND P0, PT, R24.reuse, R11, PT ;  /* 0x0000000b1800720c */ /* 0x040fe40003f06270 */
[----:B------:R-:W-:-:S02]  /*a390*/  ISETP.GE.AND P4, PT, R24, R10, PT ;  /* 0x0000000a1800720c */ /* 0x000fc40003f86270 */
[CC--:B------:R-:W-:Y:S01]  /*a3a0*/  ISETP.GE.AND P3, PT, R28.reuse, R11.reuse, PT ;  /* 0x0000000b1c00720c */ /* 0x0c0fe20003f66270 */
[----:B------:R-:W5:Y:S01]  /*a3b0*/  MUFU.TANH R12, R12 ;  /* 0x0000000c000c7308 */ /* 0x000f620000002400 */
[-C--:B------:R-:W-:Y:S02]  /*a3c0*/  ISETP.GE.AND P2, PT, R28, R10.reuse, PT ;  /* 0x0000000a1c00720c */ /* 0x080fe40003f46270 */
[----:B------:R-:W-:Y:S02]  /*a3d0*/  FSEL R83, R8, -INF , !P6 ;  /* 0xff80000008537808 */ /* 0x000fe40007000000 */
[----:B------:R-:W-:Y:S02]  /*a3e0*/  FSEL R183, R50, -INF , !P5 ;  /* 0xff80000032b77808 */ /* 0x000fe40006800000 */
[C---:B------:R-:W-:Y:S02]  /*a3f0*/  ISETP.GE.AND P6, PT, R19.reuse, R11, PT ;  /* 0x0000000b1300720c */ /* 0x040fe40003fc6270 */
[----:B------:R-:W-:-:S02]  /*a400*/  ISETP.GE.AND P5, PT, R19, R10, PT ;  /* 0x0000000a1300720c */ /* 0x000fc40003fa6270 */
[----:B------:R-:W-:Y:S02]  /*a410*/  FSEL R94, R211, -INF , !P0 ;  /* 0xff800000d35e7808 */ /* 0x000fe40004000000 */
[----:B------:R-:W-:Y:S02]  /*a420*/  FSEL R201, R204, -INF , !P4 ;  /* 0xff800000ccc97808 */ /* 0x000fe40006000000 */
[----:B------:R-:W-:Y:S02]  /*a430*/  FSEL R28, R221, -INF , !P3 ;  /* 0xff800000dd1c7808 */ /* 0x000fe40005800000 */
[----:B------:R-:W-:Y:S02]  /*a440*/  FSEL R197, R219, -INF , !P2 ;  /* 0xff800000dbc57808 */ /* 0x000fe40005000000 */
[C---:B------:R-:W-:Y:S02]  /*a450*/  ISETP.GE.AND P0, PT, R17.reuse, R11, PT ;  /* 0x0000000b1100720c */ /* 0x040fe40003f06270 */
[----:B------:R-:W-:-:S02]  /*a460*/  ISETP.GE.AND P4, PT, R17, R10, PT ;  /* 0x0000000a1100720c */ /* 0x000fc40003f86270 */
[CC--:B------:R-:W-:Y:S02]  /*a470*/  ISETP.GE.AND P3, PT, R25.reuse, R11.reuse, PT ;  /* 0x0000000b1900720c */ /* 0x0c0fe40003f66270 */
[----:B------:R-:W-:Y:S02]  /*a480*/  ISETP.GE.AND P2, PT, R25, R10, PT ;  /* 0x0000000a1900720c */ /* 0x000fe40003f46270 */
[----:B------:R-:W-:Y:S02]  /*a490*/  FSEL R95, R214, -INF , !P6 ;  /* 0xff800000d65f7808 */ /* 0x000fe40007000000 */
[----:B------:R-:W-:Y:S02]  /*a4a0*/  FSEL R202, R205, -INF , !P5 ;  /* 0xff800000cdca7808 */ /* 0x000fe40006800000 */
[----:B------:R-:W-:Y:S02]  /*a4b0*/  ISETP.GE.AND P6, PT, R16, R11, PT ;  /* 0x0000000b1000720c */ /* 0x000fe40003fc6270 */
[----:B-1----:R-:W-:-:S02]  /*a4c0*/  FSEL R170, R45, -INF , !P0 ;  /* 0xff8000002daa7808 */ /* 0x002fc40004000000 */
[----:B--2---:R-:W-:Y:S02]  /*a4d0*/  FSEL R205, R47, -INF , !P4 ;  /* 0xff8000002fcd7808 */ /* 0x004fe40006000000 */
[----:B------:R-:W-:Y:S02]  /*a4e0*/  FSEL R86, R49, -INF , !P3 ;  /* 0xff80000031567808 */ /* 0x000fe40005800000 */
[----:B------:R-:W-:Y:S02]  /*a4f0*/  FSEL R200, R51, -INF , !P2 ;  /* 0xff80000033c87808 */ /* 0x000fe40005000000 */
[CC--:B------:R-:W-:Y:S02]  /*a500*/  ISETP.GE.AND P0, PT, R6.reuse, R11.reuse, PT ;  /* 0x0000000b0600720c */ /* 0x0c0fe40003f06270 */
[----:B------:R-:W-:Y:S02]  /*a510*/  ISETP.GE.AND P4, PT, R6, R10, PT ;  /* 0x0000000a0600720c */ /* 0x000fe40003f86270 */
[----:B------:R-:W-:-:S02]  /*a520*/  ISETP.GE.AND P3, PT, R18, R11, PT ;  /* 0x0000000b1200720c */ /* 0x000fc40003f66270 */
[----:B------:R-:W-:Y:S02]  /*a530*/  ISETP.GE.AND P2, PT, R18, R10, PT ;  /* 0x0000000a1200720c */ /* 0x000fe40003f46270 */
[----:B------:R-:W-:Y:S02]  /*a540*/  FSEL R171, R208, -INF , !P6 ;  /* 0xff800000d0ab7808 */ /* 0x000fe40007000000 */
[----:B---3--:R-:W-:Y:S02]  /*a550*/  FSEL R182, R40, -INF , !P0 ;  /* 0xff80000028b67808 */ /* 0x008fe40004000000 */
[----:B----4-:R-:W-:Y:S02]  /*a560*/  FSEL R208, R42, -INF , !P4 ;  /* 0xff8000002ad07808 */ /* 0x010fe40006000000 */
[----:B------:R-:W-:Y:S02]  /*a570*/  FSEL R103, R44, -INF , !P3 ;  /* 0xff8000002c677808 */ /* 0x000fe40005800000 */
[----:B------:R-:W-:-:S02]  /*a580*/  FSEL R204, R46, -INF , !P2 ;  /* 0xff8000002ecc7808 */ /* 0x000fc40005000000 */
[CC--:B------:R-:W-:Y:S02]  /*a590*/  ISETP.GE.AND P0, PT, R3.reuse, R11.reuse, PT ;  /* 0x0000000b0300720c */ /* 0x0c0fe40003f06270 */
[-C--:B------:R-:W-:Y:S01]  /*a5a0*/  ISETP.GE.AND P4, PT, R3, R10.reuse, PT ;  /* 0x0000000a0300720c */ /* 0x080fe20003f86270 */
[----:B------:R-:W-:Y:S01]  /*a5b0*/  FMUL.FTZ R3, R15, UR15 ;  /* 0x0000000f0f037c20 */ /* 0x000fe20008410000 */
[-C--:B------:R-:W-:Y:S02]  /*a5c0*/  ISETP.GE.AND P5, PT, R16, R10.reuse, PT ;  /* 0x0000000a1000720c */ /* 0x080fe40003fa6270 */
[C---:B------:R-:W-:Y:S02]  /*a5d0*/  ISETP.GE.AND P3, PT, R7.reuse, R11, PT ;  /* 0x0000000b0700720c */ /* 0x040fe40003f66270 */
[----:B------:R-:W-:Y:S01]  /*a5e0*/  ISETP.GE.AND P2, PT, R7, R10, PT ;  /* 0x0000000a0700720c */ /* 0x000fe20003f46270 */
[----:B------:R-:W-:Y:S01]  /*a5f0*/  MUFU.TANH R3, R3 ;  /* 0x0000000300037308 */ /* 0x000fe20000002400 */
[----:B------:R-:W-:-:S02]  /*a600*/  FSEL R206, R206, -INF , !P5 ;  /* 0xff800000cece7808 */ /* 0x000fc40006800000 */
[----:B------:R-:W-:Y:S02]  /*a610*/  FSEL R173, R209, -INF , !P3 ;  /* 0xff800000d1ad7808 */ /* 0x000fe40005800000 */
[----:B------:R-:W-:Y:S02]  /*a620*/  FSEL R207, R207, -INF , !P2 ;  /* 0xff800000cfcf7808 */ /* 0x000fe40005000000 */
[CC--:B------:R-:W-:Y:S02]  /*a630*/  ISETP.GE.AND P6, PT, R5.reuse, R11.reuse, PT ;  /* 0x0000000b0500720c */ /* 0x0c0fe40003fc6270 */
[-C--:B------:R-:W-:Y:S02]  /*a640*/  ISETP.GE.AND P5, PT, R5, R10.reuse, PT ;  /* 0x0000000a0500720c */ /* 0x080fe40003fa6270 */
[C---:B------:R-:W-:Y:S01]  /*a650*/  ISETP.GE.AND P3, PT, R4.reuse, R11, PT ;  /* 0x0000000b0400720c */ /* 0x040fe20003f66270 */
[----:B------:R-:W1:Y:S01]  /*a660*/  MUFU.TANH R5, R13 ;  /* 0x0000000d00057308 */ /* 0x000e620000002400 */
[----:B------:R-:W-:-:S02]  /*a670*/  ISETP.GE.AND P2, PT, R4, R10, PT ;  /* 0x0000000a0400720c */ /* 0x000fc40003f46270 */
[----:B------:R-:W-:Y:S02]  /*a680*/  FSEL R203, R203, -INF , !P0 ;  /* 0xff800000cbcb7808 */ /* 0x000fe40004000000 */
[----:B------:R-:W-:Y:S02]  /*a690*/  PLOP3.LUT P0, PT, PT, PT, UP0, 0x80, 0x0 ;  /* 0x000000000000781c */ /* 0x000fe40003f0f008 */
[----:B-----5:R-:W-:Y:S01]  /*a6a0*/  FSEL R181, R41, -INF , !P6 ;  /* 0xff80000029b57808 */ /* 0x020fe20007000000 */
[----:B------:R-:W2:Y:S01]  /*a6b0*/  MUFU.TANH R4, R14 ;  /* 0x0000000e00047308 */ /* 0x000ea20000002400 */
[----:B------:R-:W-:Y:S02]  /*a6c0*/  FSEL R209, R43, -INF , !P5 ;  /* 0xff8000002bd17808 */ /* 0x000fe40006800000 */
[----:B------:R-:W-:Y:S02]  /*a6d0*/  FSEL R198, R210, -INF , !P3 ;  /* 0xff800000d2c67808 */ /* 0x000fe40005800000 */
[----:B------:R-:W-:-:S02]  /*a6e0*/  FSEL R212, R212, -INF , !P2 ;  /* 0xff800000d4d47808 */ /* 0x000fc40005000000 */
[-C--:B------:R-:W-:Y:S02]  /*a6f0*/  ISETP.GE.AND P6, PT, R2, R11.reuse, PT ;  /* 0x0000000b0200720c */ /* 0x080fe40003fc6270 */
[----:B------:R-:W-:Y:S02]  /*a700*/  ISETP.GE.AND P5, PT, R0, R11, PT ;  /* 0x0000000b0000720c */ /* 0x000fe40003fa6270 */
[-C--:B------:R-:W-:Y:S02]  /*a710*/  ISETP.GE.AND P3, PT, R2, R10.reuse, PT ;  /* 0x0000000a0200720c */ /* 0x080fe40003f66270 */
[----:B------:R-:W-:Y:S02]  /*a720*/  ISETP.GE.AND P2, PT, R0, R10, PT ;  /* 0x0000000a0000720c */ /* 0x000fe40003f46270 */
[----:B------:R-:W-:Y:S02]  /*a730*/  FSEL R210, R12, -INF , !P6 ;  /* 0xff8000000cd27808 */ /* 0x000fe40007000000 */
[----:B-1----:R-:W-:-:S02]  /*a740*/  FSEL R211, R5, -INF , !P5 ;  /* 0xff80000005d37808 */ /* 0x002fc40006800000 */
[----:B------:R-:W-:Y:S02]  /*a750*/  FSEL R213, R213, -INF , !P4 ;  /* 0xff800000d5d57808 */ /* 0x000fe40006000000 */
[----:B--2---:R-:W-:Y:S02]  /*a760*/  FSEL R214, R4, -INF , !P3 ;  /* 0xff80000004d67808 */ /* 0x004fe40005800000 */
        /* <DEDUP_REMOVED lines=62> */
.L_x_528:
[----:B------:R-:W-:Y:S05]  /*ab50*/  BSYNC B0 ;  /* 0x0000000000007941 */ /* 0x000fea0003800000 */
.L_x_527:
[----:B------:R-:W0:Y:S02]  /*ab60*/  LDGDEPBAR ;  /* 0x00000000000079af */ /* 0x000e240000000000 */
.L_x_526:
[----:B------:R-:W-:Y:S01]  /*ab70*/  FMNMX.FTZ R0, R39, R68, !PT ;  /* 0x0000004427007209 */ /* 0x000fe20007810000 */
[----:B------:R-:W-:Y:S01]  /*ab80*/  LDSM.16.MT88.4 R16, [R185+0x4000] ;  /* 0x00400000b910783b */ /* 0x000fe20000004200 */
[----:B-1----:R-:W-:Y:S02]  /*ab90*/  MOV R9, R242 ;  /* 0x000000f200097202 */ /* 0x002fe40000000f00 */
[----:B------:R-:W-:Y:S01]  /*aba0*/  FMNMX.FTZ R0, R69, R0, !PT ;  /* 0x0000000045007209 */ /* 0x000fe20007810000 */
[----:B------:R-:W-:Y:S01]  /*abb0*/  LDSM.16.MT88.4 R12, [R184+0x4000] ;  /* 0x00400000b80c783b */ /* 0x000fe20000004200 */
[----:B------:R-:W-:Y:S02]  /*abc0*/  MOV R20, R239 ;  /* 0x000000ef00147202 */ /* 0x000fe40000000f00 */
        /* <DEDUP_REMOVED lines=38> */
[--C-:B------:R-:W-:Y:S01]  /*ae30*/  FFMA.FTZ R3, R72, UR19, -R0.reuse ;  /* 0x0000001348037c23 */ /* 0x100fe20008010800 */
[----:B------:R-:W-:Y:S02]  /*ae40*/  MOV R72, R9 ;  /* 0x0000000900487202 */ /* 0x000fe40000000f00 */
[----:B------:R1:W-:Y:S08]  /*ae50*/  MUFU.EX2 R246, R2 ;  /* 0x0000000200f67308 */ /* 0x0003f00000000800 */
[----:B------:R3:W-:Y:S01]  /*ae60*/  MUFU.EX2 R42, R3 ;  /* 0x00000003002a7308 */ /* 0x0007e20000000800 */
[----:B-1----:R-:W-:-:S07]  /*ae70*/  FFMA.FTZ R2, R69, UR19, -R0 ;  /* 0x0000001345027c23 */ /* 0x002fce0008010800 */
[----:B------:R1:W-:Y:S01]  /*ae80*/  MUFU.EX2 R247, R2 ;  /* 0x0000000200f77308 */ /* 0x0003e20000000800 */
[----:B---3--:R-:W-:-:S07]  /*ae90*/  FFMA.FTZ R3, R78, UR19, -R0 ;  /* 0x000000134e037c23 */ /* 0x008fce0008010800 */
[----:B------:R3:W-:Y:S01]  /*aea0*/  MUFU.EX2 R7, R3 ;  /* 0x0000000300077308 */ /* 0x0007e20000000800 */
[----:B-1----:R-:W-:Y:S01]  /*aeb0*/  FFMA.FTZ R2, R77, UR19, -R0 ;  /* 0x000000134d027c23 */ /* 0x002fe20008010800 */
[----:B------:R-:W-:-:S06]  /*aec0*/  MOV R77, R20 ;  /* 0x00000014004d7202 */ /* 0x000fcc0000000f00 */
[----:B------:R1:W-:Y:S01]  /*aed0*/  MUFU.EX2 R248, R2 ;  /* 0x0000000200f87308 */ /* 0x0003e20000000800 */
[----:B---3--:R-:W-:-:S07]  /*aee0*/  FFMA.FTZ R3, R79, UR19, -R0 ;  /* 0x000000134f037c23 */ /* 0x008fce0008010800 */
[----:B------:R3:W-:Y:S01]  /*aef0*/  MUFU.EX2 R78, R3 ;  /* 0x00000003004e7308 */ /* 0x0007e20000000800 */
[----:B-1----:R-:W-:-:S04]  /*af00*/  FMNMX.FTZ R2, R38, R56, !PT ;  /* 0x0000003826027209 */ /* 0x002fc80007810000 */
[----:B------:R-:W-:-:S04]  /*af10*/  FMNMX.FTZ R2, R62, R2, !PT ;  /* 0x000000023e027209 */ /* 0x000fc80007810000 */
[----:B------:R-:W-:Y:S01]  /*af20*/  FMNMX.FTZ R2, R63, R2, !PT ;  /* 0x000000023f027209 */ /* 0x000fe20007810000 */
[----:B---3--:R-:W-:-:S03]  /*af30*/  FFMA.FTZ R3, R73, UR19, -R0 ;  /* 0x0000001349037c23 */ /* 0x008fc60008010800 */
        /* <DEDUP_REMOVED lines=48> */
[----:B------:R2:W4:Y:S01]  /*b240*/  MUFU.EX2 R21, R3 ;  /* 0x0000000300157308 */ /* 0x0005220000000800 */
[----:B-1----:R-:W-:Y:S01]  /*b250*/  FMNMX.FTZ R68, R2, R4, !PT ;  /* 0x0000000402447209 */ /* 0x002fe20007810000 */
[----:B------:R-:W-:Y:S01]  /*b260*/  FFMA.FTZ R2, R58, UR19, -R0 ;  /* 0x000000133a027c23 */ /* 0x000fe20008010800 */
[----:B---3--:R-:W-:Y:S02]  /*b270*/  MOV R58, R8 ;  /* 0x00000008003a7202 */ /* 0x008fe40000000f00 */
[----:B------:R-:W-:-:S03]  /*b280*/  FSETP.NEU.FTZ.AND P3, PT, R68, -INF , PT ;  /* 0xff8000004400780b */ /* 0x000fc60003f7d000 */
[----:B------:R1:W-:Y:S01]  /*b290*/  MUFU.EX2 R65, R2 ;  /* 0x0000000200417308 */ /* 0x0003e20000000800 */
[----:B--2---:R-:W-:Y:S01]  /*b2a0*/  FFMA.FTZ R3, R60, UR19, -R0 ;  /* 0x000000133c037c23 */ /* 0x004fe20008010800 */
[----:B----4-:R-:W-:-:S06]  /*b2b0*/  MOV R60, R21 ;  /* 0x00000015003c7202 */ /* 0x010fcc0000000f00 */
[----:B------:R2:W-:Y:S01]  /*b2c0*/  MUFU.EX2 R252, R3 ;  /* 0x0000000300fc7308 */ /* 0x0005e20000000800 */
[----:B-1----:R-:W-:Y:S01]  /*b2d0*/  FMNMX.FTZ R2, R37, R52, !PT ;  /* 0x0000003425027209 */ /* 0x002fe20007810000 */
[----:B--2---:R-:W-:Y:S01]  /*b2e0*/  FFMA.FTZ R3, R92, UR19, -R0 ;  /* 0x000000135c037c23 */ /* 0x004fe20008010800 */
[----:B------:R-:W-:-:S05]  /*b2f0*/  MOV R92, R41 ;  /* 0x00000029005c7202 */ /* 0x000fca0000000f00 */
[----:B------:R1:W-:Y:S02]  /*b300*/  MUFU.EX2 R251, R3 ;  /* 0x0000000300fb7308 */ /* 0x0003e40000000800 */
[----:B-1----:R-:W-:Y:S01]  /*b310*/  FFMA.FTZ R3, R93, UR19, -R0 ;  /* 0x000000135d037c23 */ /* 0x002fe20008010800 */
[----:B------:R-:W-:-:S05]  /*b320*/  MOV R93, R22 ;  /* 0x00000016005d7202 */ /* 0x000fca0000000f00 */
[----:B------:R1:W-:Y:S02]  /*b330*/  MUFU.EX2 R250, R3 ;  /* 0x0000000300fa7308 */ /* 0x0003e40000000800 */
[----:B-1----:R-:W-:Y:S01]  /*b340*/  FFMA.FTZ R3, R61, UR19, -R0 ;  /* 0x000000133d037c23 */ /* 0x002fe20008010800 */
[----:B------:R-:W-:-:S05]  /*b350*/  MOV R61, R23 ;  /* 0x00000017003d7202 */ /* 0x000fca0000000f00 */
        /* <DEDUP_REMOVED lines=23> */
[----:B------:R-:W-:-:S04]  /*b4d0*/  MOV R59, R7 ;  /* 0x00000007003b7202 */ /* 0x000fc80000000f00 */
[----:B------:R1:W-:Y:S01]  /*b4e0*/  MUFU.EX2 R81, R3 ;  /* 0x0000000300517308 */ /* 0x0003e20000000800 */
[----:B------:R-:W-:-:S07]  /*b4f0*/  MOV R57, R40 ;  /* 0x0000002800397202 */ /* 0x000fce0000000f00 */
[----:B------:R3:W4:Y:S01]  /*b500*/  MUFU.EX2 R84, R0 ;  /* 0x0000000000547308 */ /* 0x0007220000000800 */
[----:B-1----:R-:W-:-:S05]  /*b510*/  FMUL.FTZ R3, R68, UR19 ;  /* 0x0000001344037c20 */ /* 0x002fca0008410000 */
[----:B------:R-:W-:-:S05]  /*b520*/  FSEL R3, R3, RZ, P3 ;  /* 0x000000ff03037208 */ /* 0x000fca0001800000 */
[--C-:B---3--:R-:W-:Y:S01]  /*b530*/  FFMA.FTZ R0, R56, UR19, -R3.reuse ;  /* 0x0000001338007c23 */ /* 0x108fe20008010803 */
[--C-:B------:R-:W-:Y:S01]  /*b540*/  FFMA.FTZ R4, R124, UR19, -R3.reuse ;  /* 0x000000137c047c23 */ /* 0x100fe20008010803 */
[----:B--2---:R-:W-:Y:S02]  /*b550*/  MOV R56, R10 ;  /* 0x0000000a00387202 */ /* 0x004fe40000000f00 */
        /* <DEDUP_REMOVED lines=10> */
[----:B-1----:R-:W-:Y:S01]  /*b600*/  FFMA.FTZ R0, R66, UR19, -R3 ;  /* 0x0000001342007c23 */ /* 0x002fe20008010803 */
[----:B------:R-:W-:-:S06]  /*b610*/  MOV R66, R92 ;  /* 0x0000005c00427202 */ /* 0x000fcc0000000f00 */
[----:B------:R1:W-:Y:S02]  /*b620*/  MUFU.EX2 R230, R0 ;  /* 0x0000000000e67308 */ /* 0x0003e40000000800 */
[----:B-1----:R-:W-:Y:S01]  /*b630*/  FFMA.FTZ R0, R67, UR19, -R3 ;  /* 0x0000001343007c23 */ /* 0x002fe20008010803 */
[----:B------:R-:W-:-:S05]  /*b640*/  MOV R67, R93 ;  /* 0x0000005d00437202 */ /* 0x000fca0000000f00 */
[----:B------:R1:W-:Y:S02]  /*b650*/  MUFU.EX2 R245, R0 ;  /* 0x0000000000f57308 */ /* 0x0003e40000000800 */
[----:B-1----:R-:W-:Y:S01]  /*b660*/  FMNMX.FTZ R0, R121, R2, !PT ;  /* 0x0000000279007209 */ /* 0x002fe20007810000 */
[----:B------:R-:W-:Y:S01]  /*b670*/  FFMA.FTZ R2, R74, UR19, -R3 ;  /* 0x000000134a027c23 */ /* 0x000fe20008010803 */
[----:B------:R-:W-:Y:S02]  /*b680*/  MOV R74, R60 ;  /* 0x0000003c004a7202 */ /* 0x000fe40000000f00 */
        /* <DEDUP_REMOVED lines=60> */
[----:B------:R-:W-:-:S07]  /*ba50*/  FFMA.FTZ R2, R129, UR19, -R3 ;  /* 0x0000001381027c23 */ /* 0x000fce0008010803 */
[----:B------:R2:W-:Y:S01]  /*ba60*/  MUFU.EX2 R226, R2 ;  /* 0x0000000200e27308 */ /* 0x0005e20000000800 */
[----:B-1----:R-:W-:Y:S02]  /*ba70*/  FMNMX.FTZ R0, R211, R4, !PT ;  /* 0x00000004d3007209 */ /* 0x002fe40007810000 */
[----:B------:R-:W-:-:S03]  /*ba80*/  FMNMX.FTZ R4, R175, R5, !PT ;  /* 0x00000005af047209 */ /* 0x000fc60007810000 */
[----:B------:R-:W1:Y:S01]  /*ba90*/  SHFL.BFLY PT, R5, R0, 0x2, 0x1f ;  /* 0x0c401f0000057f89 */ /* 0x000e6200000e0000 */
[----:B--2---:R-:W-:Y:S01]  /*baa0*/  FMNMX.FTZ R2, R176, R4, !PT ;  /* 0x00000004b0027209 */ /* 0x004fe20007810000 */
[----:B------:R-:W-:-:S03]  /*bab0*/  FFMA.FTZ R4, R130, UR19, -R3 ;  /* 0x0000001382047c23 */ /* 0x000fc60008010803 */
        /* <DEDUP_REMOVED lines=20> */
[--C-:B------:R-:W-:Y:S01]  /*bc00*/  FFMA.FTZ R0, R132, UR19, -R3.reuse ;  /* 0x0000001384007c23 */ /* 0x100fe20008010803 */
[----:B------:R-:W-:Y:S02]  /*bc10*/  FMNMX.FTZ R2, R204, R2, !PT ;  /* 0x00000002cc027209 */ /* 0x000fe40007810000 */
[----:B------:R-:W-:Y:S02]  /*bc20*/  FSETP.NEU.FTZ.AND P2, PT, R27, -INF , PT ;  /* 0xff8000001b00780b */ /* 0x000fe40003f5d000 */
[----:B----4-:R-:W-:Y:S01]  /*bc30*/  MOV R132, R84 ;  /* 0x0000005400847202 */ /* 0x010fe20000000f00 */
[----:B------:R1:W-:Y:S01]  /*bc40*/  MUFU.EX2 R129, R0 ;  /* 0x0000000000817308 */ /* 0x0003e20000000800 */
[----:B--2---:R-:W-:-:S07]  /*bc50*/  FFMA.FTZ R4, R98, UR19, -R3 ;  /* 0x0000001362047c23 */ /* 0x004fce0008010803 */
        /* <DEDUP_REMOVED lines=8> */
[----:B--2---:R-:W-:Y:S02]  /*bce0*/  FFMA.FTZ R4, R131, UR19, -R3 ;  /* 0x0000001383047c23 */ /* 0x004fe40008010803 */
[----:B------:R-:W-:Y:S01]  /*bcf0*/  MUFU.EX2 R118, R5 ;  /* 0x0000000500767308 */ /* 0x000fe20000000800 */
[----:B------:R-:W-:-:S04]  /*bd00*/  FMNMX.FTZ R0, R209, R0, !PT ;  /* 0x00000000d1007209 */ /* 0x000fc80007810000 */
[----:B------:R-:W-:-:S03]  /*bd10*/  FMNMX.FTZ R0, R212, R0, !PT ;  /* 0x00000000d4007209 */ /* 0x000fc60007810000 */
[----:B------:R1:W-:Y:S01]  /*bd20*/  MUFU.EX2 R131, R4 ;  /* 0x0000000400837308 */ /* 0x0003e20000000800 */
[----:B------:R-:W-:-:S04]  /*bd30*/  FMNMX.FTZ R0, R213, R0, !PT ;  /* 0x00000000d5007209 */ /* 0x000fc80007810000 */
[----:B------:R-:W-:-:S04]  /*bd40*/  FMNMX.FTZ R0, R214, R0, !PT ;  /* 0x00000000d6007209 */ /* 0x000fc80007810000 */
[----:B------:R-:W-:-:S05]  /*bd50*/  FMNMX.FTZ R0, R215, R0, !PT ;  /* 0x00000000d7007209 */ /* 0x000fca0007810000 */
[----:B------:R-:W2:Y:S01]  /*bd60*/  SHFL.BFLY PT, R6, R0, 0x2, 0x1f ;  /* 0x0c401f0000067f89 */ /* 0x000ea200000e0000 */
[----:B-1----:R-:W-:-:S04]  /*bd70*/  FFMA.FTZ R4, R122, UR19, -R3 ;  /* 0x000000137a047c23 */ /* 0x002fc80008010803 */
[----:B------:R1:W-:Y:S02]  /*bd80*/  MUFU.EX2 R130, R4 ;  /* 0x0000000400827308 */ /* 0x0003e40000000800 */
[----:B-1----:R-:W-:Y:S01]  /*bd90*/  FFMA.FTZ R4, R133, UR19, -R3 ;  /* 0x0000001385047c23 */ /* 0x002fe20008010803 */
[----:B--2---:R-:W-:Y:S02]  /*bda0*/  FMNMX.FTZ R0, R0, R6, !PT ;  /* 0x0000000600007209 */ /* 0x004fe40007810000 */
[----:B------:R-:W-:-:S03]  /*bdb0*/  MOV R133, R65 ;  /* 0x0000004100857202 */ /* 0x000fc60000000f00 */
        /* <DEDUP_REMOVED lines=9> */
[----:B------:R-:W-:-:S04]  /*be50*/  FADD.FTZ R5, R37, -R5 ;  /* 0x8000000525057221 */ /* 0x000fc80000010000 */
[----:B------:R-:W-:Y:S01]  /*be60*/  FMUL.FTZ R5, R5, UR19 ;  /* 0x0000001305057c20 */ /* 0x000fe20008410000 */
[----:B-1----:R-:W-:-:S03]  /*be70*/  FFMA.FTZ R4, R121, UR19, -R2 ;  /* 0x0000001379047c23 */ /* 0x002fc60008010802 */
[----:B------:R1:W3:Y:S01]  /*be80*/  MUFU.EX2 R24, R5 ;  /* 0x0000000500187308 */ /* 0x0002e20000000800 */
[----:B--2---:R-:W-:-:S07]  /*be90*/  FMUL.FTZ R0, R26, UR19 ;  /* 0x000000131a007c20 */ /* 0x004fce0008410000 */
[----:B------:R2:W-:Y:S01]  /*bea0*/  MUFU.EX2 R112, R4 ;  /* 0x0000000400707308 */ /* 0x0005e20000000800 */
[----:B------:R-:W-:-:S05]  /*beb0*/  FSEL R0, R0, RZ, P1 ;  /* 0x000000ff00007208 */ /* 0x000fca0000800000 */
[--C-:B------:R-:W-:Y:S01]  /*bec0*/  FFMA.FTZ R6, R55, UR19, -R0.reuse ;  /* 0x0000001337067c23 */ /* 0x100fe20008010800 */
[----:B-1----:R-:W-:Y:S01]  /*bed0*/  FSEL R5, R70, RZ, P4 ;  /* 0x000000ff46057208 */ /* 0x002fe20002000000 */
[----:B------:R-:W-:Y:S01]  /*bee0*/  FFMA.FTZ R8, R102, UR19, -R0 ;  /* 0x0000001366087c23 */ /* 0x000fe20008010800 */
[-C--:B---3--:R-:W-:Y:S01]  /*bef0*/  FMUL.FTZ R164, R164, R24.reuse ;  /* 0x00000018a4a47220 */ /* 0x088fe20000410000 */
[----:B------:R1:W-:Y:S01]  /*bf00*/  MUFU.EX2 R109, R6 ;  /* 0x00000006006d7308 */ /* 0x0003e20000000800 */
[-C--:B------:R-:W-:Y:S01]  /*bf10*/  FMUL.FTZ R165, R165, R24.reuse ;  /* 0x00000018a5a57220 */ /* 0x080fe20000410000 */
[----:B------:R-:W-:Y:S01]  /*bf20*/  FADD.FTZ R5, R39, -R5 ;  /* 0x8000000527057221 */ /* 0x000fe20000010000 */
[-C--:B------:R-:W-:Y:S01]  /*bf30*/  FMUL.FTZ R136, R136, R24.reuse ;  /* 0x0000001888887220 */ /* 0x080fe20000410000 */
[----:B--2---:R-:W-:Y:S01]  /*bf40*/  FFMA.FTZ R4, R91, UR19, -R2 ;  /* 0x000000135b047c23 */ /* 0x004fe20008010802 */
[-C--:B------:R-:W-:Y:S01]  /*bf50*/  FMUL.FTZ R137, R137, R24.reuse ;  /* 0x0000001889897220 */ /* 0x080fe20000410000 */
[----:B------:R-:W-:Y:S01]  /*bf60*/  FMUL.FTZ R5, R5, UR19 ;  /* 0x0000001305057c20 */ /* 0x000fe20008410000 */
[-C--:B------:R-:W-:Y:S01]  /*bf70*/  FMUL.FTZ R148, R148, R24.reuse ;  /* 0x0000001894947220 */ /* 0x080fe20000410000 */
[----:B------:R2:W-:Y:S01]  /*bf80*/  MUFU.EX2 R111, R4 ;  /* 0x00000004006f7308 */ /* 0x0005e20000000800 */
[-C--:B------:R-:W-:Y:S01]  /*bf90*/  FMUL.FTZ R149, R149, R24.reuse ;  /* 0x0000001895957220 */ /* 0x080fe20000410000 */
[-C--:B------:R-:W-:Y:S01]  /*bfa0*/  FMUL.FTZ R156, R156, R24.reuse ;  /* 0x000000189c9c7220 */ /* 0x080fe20000410000 */
[----:B------:R-:W-:-:S05]  /*bfb0*/  FMUL.FTZ R157, R157, R24 ;  /* 0x000000189d9d7220 */ /* 0x000fca0000410000 */
[----:B------:R-:W3:Y:S01]  /*bfc0*/  MUFU.EX2 R71, R5 ;  /* 0x0000000500477308 */ /* 0x000ee20000000800 */
[----:B-1----:R-:W-:-:S07]  /*bfd0*/  FSEL R6, R68, RZ, P3 ;  /* 0x000000ff44067208 */ /* 0x002fce0001800000 */
[----:B------:R1:W-:Y:S01]  /*bfe0*/  MUFU.EX2 R100, R8 ;  /* 0x0000000800647308 */ /* 0x0003e20000000800 */
[----:B--2---:R-:W-:-:S07]  /*bff0*/  FFMA.FTZ R4, R90, UR19, -R2 ;  /* 0x000000135a047c23 */ /* 0x004fce0008010802 */
[----:B------:R2:W-:Y:S01]  /*c000*/  MUFU.EX2 R114, R4 ;  /* 0x0000000400727308 */ /* 0x0005e20000000800 */
[-C--:B---3--:R-:W-:Y:S01]  /*c010*/  FMUL.FTZ R140, R140, R71.reuse ;  /* 0x000000478c8c7220 */ /* 0x088fe20000410000 */
[-C--:B------:R-:W-:Y:S01]  /*c020*/  FMUL.FTZ R141, R141, R71.reuse ;  /* 0x000000478d8d7220 */ /* 0x080fe20000410000 */
[-C--:B------:R-:W-:Y:S01]  /*c030*/  FMUL.FTZ R144, R144, R71.reuse ;  /* 0x0000004790907220 */ /* 0x080fe20000410000 */
[-C--:B------:R-:W-:Y:S01]  /*c040*/  FMUL.FTZ R145, R145, R71.reuse ;  /* 0x0000004791917220 */ /* 0x080fe20000410000 */
[-C--:B------:R-:W-:Y:S01]  /*c050*/  FMUL.FTZ R152, R152, R71.reuse ;  /* 0x0000004798987220 */ /* 0x080fe20000410000 */
[-C--:B------:R-:W-:Y:S01]  /*c060*/  FMUL.FTZ R153, R153, R71.reuse ;  /* 0x0000004799997220 */ /* 0x080fe20000410000 */
[-C--:B------:R-:W-:Y:S01]  /*c070*/  FMUL.FTZ R160, R160, R71.reuse ;  /* 0x00000047a0a07220 */ /* 0x080fe20000410000 */
[----:B------:R-:W-:Y:S01]  /*c080*/  FMUL.FTZ R161, R161, R71 ;  /* 0x00000047a1a17220 */ /* 0x000fe20000410000 */
[----:B-1----:R-:W-:Y:S01]  /*c090*/  FFMA.FTZ R8, R87, UR19, -R0 ;  /* 0x0000001357087c23 */ /* 0x002fe20008010800 */
[----:B--2---:R-:W-:-:S03]  /*c0a0*/  FFMA.FTZ R4, R99, UR19, -R2 ;  /* 0x0000001363047c23 */ /* 0x004fc60008010802 */
[----:B------:R1:W-:Y:S08]  /*c0b0*/  MUFU.EX2 R99, R8 ;  /* 0x0000000800637308 */ /* 0x0003f00000000800 */
[----:B------:R2:W-:Y:S01]  /*c0c0*/  MUFU.EX2 R115, R4 ;  /* 0x0000000400737308 */ /* 0x0005e20000000800 */
[----:B-1----:R-:W-:Y:S01]  /*c0d0*/  F2FP.F16.F32.PACK_AB R8, R247, R246 ;  /* 0x000000f6f708723e */ /* 0x002fe200000000ff */
        /* <DEDUP_REMOVED lines=15> */
[----:B--2---:R-:W-:-:S06]  /*c1d0*/  FFMA.FTZ R4, R31, UR19, -R2 ;  /* 0x000000131f047c23 */ /* 0x004fcc0008010802 */
[----:B------:R2:W-:Y:S02]  /*c1e0*/  MUFU.EX2 R125, R4 ;  /* 0x00000004007d7308 */ /* 0x0005e40000000800 */
[----:B--2---:R-:W-:-:S06]  /*c1f0*/  FFMA.FTZ R4, R29, UR19, -R2 ;  /* 0x000000131d047c23 */ /* 0x004fcc0008010802 */
[----:B------:R2:W-:Y:S02]  /*c200*/  MUFU.EX2 R126, R4 ;  /* 0x00000004007e7308 */ /* 0x0005e40000000800 */
[----:B--2---:R-:W-:Y:S02]  /*c210*/  FFMA.FTZ R4, R28, UR19, -R2 ;  /* 0x000000131c047c23 */ /* 0x004fe40008010802 */
[----:B------:R-:W2:Y:S04]  /*c220*/  LDSM.16.MT88.4 R28, [R185+0x4400] ;  /* 0x00440000b91c783b */ /* 0x000ea80000004200 */
[----:B------:R3:W-:Y:S02]  /*c230*/  MUFU.EX2 R127, R4 ;  /* 0x00000004007f7308 */ /* 0x0007e40000000800 */
[----:B---3--:R-:W-:Y:S01]  /*c240*/  FFMA.FTZ R4, R134, UR19, -R0 ;  /* 0x0000001386047c23 */ /* 0x008fe20008010800 */
[----:B------:R-:W-:-:S05]  /*c250*/  MOV R134, R81 ;  /* 0x0000005100867202 */ /* 0x000fca0000000f00 */
[----:B------:R3:W-:Y:S02]  /*c260*/  MUFU.EX2 R104, R4 ;  /* 0x0000000400687308 */ /* 0x0007e40000000800 */
[----:B---3--:R-:W-:Y:S01]  /*c270*/  FFMA.FTZ R4, R168, UR19, -R0 ;  /* 0x00000013a8047c23 */ /* 0x008fe20008010800 */
[----:B------:R-:W-:-:S05]  /*c280*/  MOV R168, R64 ;  /* 0x0000004000a87202 */ /* 0x000fca0000000f00 */
[----:B------:R3:W4:Y:S02]  /*c290*/  MUFU.EX2 R105, R4 ;  /* 0x0000000400697308 */ /* 0x0007240000000800 */
[----:B---3--:R-:W-:Y:S01]  /*c2a0*/  FFMA.FTZ R4, R107, UR19, -R0 ;  /* 0x000000136b047c23 */ /* 0x008fe20008010800 */
[----:B----4-:R-:W-:-:S05]  /*c2b0*/  F2FP.F16.F32.PACK_AB R5, R105, R104 ;  /* 0x000000686905723e */ /* 0x010fca00000000ff */
[----:B------:R3:W-:Y:S02]  /*c2c0*/  MUFU.EX2 R107, R4 ;  /* 0x00000004006b7308 */ /* 0x0007e40000000800 */
[----:B---3--:R-:W-:-:S06]  /*c2d0*/  FFMA.FTZ R4, R106, UR19, -R0 ;  /* 0x000000136a047c23 */ /* 0x008fcc0008010800 */
[----:B------:R3:W4:Y:S02]  /*c2e0*/  MUFU.EX2 R108, R4 ;  /* 0x00000004006c7308 */ /* 0x0007240000000800 */
[----:B---3--:R-:W-:Y:S02]  /*c2f0*/  FSEL R4, R26, RZ, P1 ;  /* 0x000000ff1a047208 */ /* 0x008fe40000800000 */
[----:B----4-:R-:W-:-:S03]  /*c300*/  F2FP.F16.F32.PACK_AB R7, R108, R107 ;  /* 0x0000006b6c07723e */ /* 0x010fc600000000ff */
[----:B------:R-:W-:Y:S01]  /*c310*/  FADD.FTZ R4, R76, -R4 ;  /* 0x800000044c047221 */ /* 0x000fe20000010000 */
[----:B------:R-:W-:-:S03]  /*c320*/  MOV R76, R42 ;  /* 0x0000002a004c7202 */ /* 0x000fc60000000f00 */
[----:B------:R-:W-:Y:S01]  /*c330*/  FMUL.FTZ R4, R4, UR19 ;  /* 0x0000001304047c20 */ /* 0x000fe20008410000 */
[----:B------:R-:W-:-:S03]  /*c340*/  F2FP.F16.F32.PACK_AB R10, R76, R248 ;  /* 0x000000f84c0a723e */ /* 0x000fc600000000ff */
[----:B------:R3:W4:Y:S02]  /*c350*/  MUFU.EX2 R25, R4 ;  /* 0x0000000400197308 */ /* 0x0007240000000800 */
[----:B---3--:R-:W-:Y:S01]  /*c360*/  FFMA.FTZ R4, R169, UR19, -R0 ;  /* 0x00000013a9047c23 */ /* 0x008fe20008010800 */
[-C--:B----4-:R-:W-:Y:S01]  /*c370*/  FMUL.FTZ R166, R166, R25.reuse ;  /* 0x00000019a6a67220 */ /* 0x090fe20000410000 */
[-C--:B------:R-:W-:Y:S01]  /*c380*/  FMUL.FTZ R167, R167, R25.reuse ;  /* 0x00000019a7a77220 */ /* 0x080fe20000410000 */
[----:B------:R-:W-:-:S03]  /*c390*/  FMUL.FTZ R138, R138, R25 ;  /* 0x000000198a8a7220 */ /* 0x000fc60000410000 */
[----:B------:R3:W-:Y:S01]  /*c3a0*/  MUFU.EX2 R106, R4 ;  /* 0x00000004006a7308 */ /* 0x0007e20000000800 */
[-C--:B------:R-:W-:Y:S01]  /*c3b0*/  FMUL.FTZ R139, R139, R25.reuse ;  /* 0x000000198b8b7220 */ /* 0x080fe20000410000 */
[-C--:B------:R-:W-:Y:S01]  /*c3c0*/  FMUL.FTZ R150, R150, R25.reuse ;  /* 0x0000001996967220 */ /* 0x080fe20000410000 */
[-C--:B------:R-:W-:Y:S01]  /*c3d0*/  FMUL.FTZ R151, R151, R25.reuse ;  /* 0x0000001997977220 */ /* 0x080fe20000410000 */
[-C--:B------:R-:W-:Y:S01]  /*c3e0*/  FMUL.FTZ R158, R158, R25.reuse ;  /* 0x000000199e9e7220 */ /* 0x080fe20000410000 */
[----:B------:R-:W-:Y:S01]  /*c3f0*/  FMUL.FTZ R159, R159, R25 ;  /* 0x000000199f9f7220 */ /* 0x000fe20000410000 */
[----:B------:R-:W-:Y:S01]  /*c400*/  MOV R169, R43 ;  /* 0x0000002b00a97202 */ /* 0x000fe20000000f00 */
[----:B---3--:R-:W-:Y:S01]  /*c410*/  FADD.FTZ R4, R38, -R6 ;  /* 0x8000000626047221 */ /* 0x008fe20000010000 */
[----:B------:R-:W-:-:S03]  /*c420*/  F2FP.F16.F32.PACK_AB R6, R114, R111 ;  /* 0x0000006f7206723e */ /* 0x000fc600000000ff */
[----:B------:R-:W-:Y:S01]  /*c430*/  FMUL.FTZ R9, R4, UR19 ;  /* 0x0000001304097c20 */ /* 0x000fe20008410000 */
[----:B------:R-:W-:-:S03]  /*c440*/  F2FP.F16.F32.PACK_AB R4, R112, R113 ;  /* 0x000000717004723e */ /* 0x000fc600000000ff */
[----:B------:R3:W4:Y:S04]  /*c450*/  MUFU.EX2 R69, R9 ;  /* 0x0000000900457308 */ /* 0x0007280000000800 */
[C---:B------:R-:W-:Y:S06]  /*c460*/  HMMA.16816.F32 R48, R4.reuse, R18, R164 ;  /* 0x000000120430723c */ /* 0x040fec00000018a4 */
[----:B------:R-:W-:Y:S01]  /*c470*/  HMMA.16816.F32 R20, R4, R12, R136 ;  /* 0x0000000c0414723c */ /* 0x000fe20000001888 */
[----:B------:R-:W-:-:S02]  /*c480*/  MOV R166, R59 ;  /* 0x0000003b00a67202 */ /* 0x000fc40000000f00 */
[----:B------:R-:W-:Y:S02]  /*c490*/  MOV R59, R11 ;  /* 0x0000000b003b7202 */ /* 0x000fe40000000f00 */
[----:B------:R-:W-:Y:S01]  /*c4a0*/  F2FP.F16.F32.PACK_AB R11, R230, R223 ;  /* 0x000000dfe60b723e */ /* 0x000fe200000000ff */
[----:B------:R-:W-:Y:S01]  /*c4b0*/  HMMA.16816.F32 R40, R4, R14, R148 ;  /* 0x0000000e0428723c */ /* 0x000fe20000001894 */
[----:B---3--:R-:W-:Y:S01]  /*c4c0*/  F2FP.F16.F32.PACK_AB R9, R220, R219 ;  /* 0x000000dbdc09723e */ /* 0x008fe200000000ff */
[-C--:B----4-:R-:W-:Y:S01]  /*c4d0*/  FMUL.FTZ R142, R142, R69.reuse ;  /* 0x000000458e8e7220 */ /* 0x090fe20000410000 */
[-C--:B------:R-:W-:Y:S01]  /*c4e0*/  FMUL.FTZ R143, R143, R69.reuse ;  /* 0x000000458f8f7220 */ /* 0x080fe20000410000 */
[-C--:B------:R-:W-:Y:S01]  /*c4f0*/  FMUL.FTZ R146, R146, R69.reuse ;  /* 0x0000004592927220 */ /* 0x080fe20000410000 */
[-C--:B------:R-:W-:Y:S01]  /*c500*/  FMUL.FTZ R147, R147, R69.reuse ;  /* 0x0000004593937220 */ /* 0x080fe20000410000 */
[-C--:B------:R-:W-:Y:S01]  /*c510*/  FMUL.FTZ R154, R154, R69.reuse ;  /* 0x000000459a9a7220 */ /* 0x080fe20000410000 */
[-C--:B------:R-:W-:Y:S01]  /*c520*/  FMUL.FTZ R155, R155, R69.reuse ;  /* 0x000000459b9b7220 */ /* 0x080fe20000410000 */
[-C--:B------:R-:W-:Y:S01]  /*c530*/  FMUL.FTZ R162, R162, R69.reuse ;  /* 0x00000045a2a27220 */ /* 0x080fe20000410000 */
[----:B------:R-:W-:Y:S01]  /*c540*/  FMUL.FTZ R163, R163, R69 ;  /* 0x00000045a3a37220 */ /* 0x000fe20000410000 */
[----:B------:R-:W-:Y:S01]  /*c550*/  HMMA.16816.F32 R140, R8, R12, R140 ;  /* 0x0000000c088c723c */ /* 0x000fe2000000188c */
[----:B------:R-:W-:-:S02]  /*c560*/  MOV R164, R58 ;  /* 0x0000003a00a47202 */ /* 0x000fc40000000f00 */
[----:B------:R-:W-:Y:S02]  /*c570*/  MOV R58, R101 ;  /* 0x00000065003a7202 */ /* 0x000fe40000000f00 */
[----:B------:R-:W-:Y:S01]  /*c580*/  MOV R75, R59 ;  /* 0x0000003b004b7202 */ /* 0x000fe20000000f00 */
[C---:B------:R-:W-:Y:S01]  /*c590*/  HMMA.16816.F32 R144, R8.reuse, R14, R144 ;  /* 0x0000000e0890723c */ /* 0x040fe20000001890 */
[----:B------:R-:W-:Y:S01]  /*c5a0*/  LDSM.16.MT88.4 R12, [R185+0x4800] ;  /* 0x00480000b90c783b */ /* 0x000fe20000004200 */
[----:B------:R-:W-:Y:S02]  /*c5b0*/  MOV R167, R57 ;  /* 0x0000003900a77202 */ /* 0x000fe40000000f00 */
[----:B------:R-:W-:Y:S02]  /*c5c0*/  MOV R165, R61 ;  /* 0x0000003d00a57202 */ /* 0x000fe40000000f00 */
[C---:B------:R-:W-:Y:S06]  /*c5d0*/  HMMA.16816.F32 R152, R8.reuse, R16, R152 ;  /* 0x000000100898723c */ /* 0x040fec0000001898 */
[----:B------:R-:W-:Y:S06]  /*c5e0*/  HMMA.16816.F32 R160, R8, R18, R160 ;  /* 0x0000001208a0723c */ /* 0x000fec00000018a0 */
[----:B------:R-:W-:Y:S01]  /*c5f0*/  HMMA.16816.F32 R44, R4, R16, R156 ;  /* 0x00000010042c723c */ /* 0x000fe2000000189c */
[----:B------:R-:W-:Y:S01]  /*c600*/  FFMA.FTZ R8, R86, UR19, -R2 ;  /* 0x0000001356087c23 */ /* 0x000fe20008010802 */
[----:B------:R-:W3:Y:S01]  /*c610*/  LDSM.16.MT88.4 R16, [R184+0x4800] ;  /* 0x00480000b810783b */ /* 0x000ee20000004200 */
[----:B------:R-:W-:-:S02]  /*c620*/  F2FP.F16.F32.PACK_AB R9, R244, R245 ;  /* 0x000000f5f409723e */ /* 0x000fc400000000ff */
[----:B------:R4:W-:Y:S01]  /*c630*/  MUFU.EX2 R101, R8 ;  /* 0x0000000800657308 */ /* 0x0009e20000000800 */
[----:B------:R-:W-:Y:S01]  /*c640*/  F2FP.F16.F32.PACK_AB R10, R80, R164 ;  /* 0x000000a4500a723e */ /* 0x000fe200000000ff */
[----:B------:R-:W-:Y:S01]  /*c650*/  FFMA.FTZ R4, R82, UR19, -R2 ;  /* 0x0000001352047c23 */ /* 0x000fe20008010802 */
[----:B------:R-:W-:Y:S02]  /*c660*/  F2FP.F16.F32.PACK_AB R5, R106, R109 ;  /* 0x0000006d6a05723e */ /* 0x000fe400000000ff */
[----:B------:R-:W-:Y:S02]  /*c670*/  F2FP.F16.F32.PACK_AB R6, R119, R117 ;  /* 0x000000757706723e */ /* 0x000fe400000000ff */
[----:B------:R-:W-:Y:S01]  /*c680*/  F2FP.F16.F32.PACK_AB R7, R99, R100 ;  /* 0x000000646307723e */ /* 0x000fe200000000ff */
[----:B------:R5:W-:Y:S01]  /*c690*/  MUFU.EX2 R110, R4 ;  /* 0x00000004006e7308 */ /* 0x000be20000000800 */
[----:B------:R-:W-:Y:S01]  /*c6a0*/  F2FP.F16.F32.PACK_AB R11, R242, R243 ;  /* 0x000000f3f20b723e */ /* 0x000fe200000000ff */
[----:B----4-:R-:W-:Y:S01]  /*c6b0*/  FFMA.FTZ R8, R175, UR19, -R0 ;  /* 0x00000013af087c23 */ /* 0x010fe20008010800 */
[----:B------:R-:W-:-:S05]  /*c6c0*/  MOV R175, R97 ;  /* 0x0000006100af7202 */ /* 0x000fca0000000f00 */
[----:B------:R4:W-:Y:S01]  /*c6d0*/  MUFU.EX2 R97, R8 ;  /* 0x0000000800617308 */ /* 0x0009e20000000800 */
[----:B-----5:R-:W-:-:S07]  /*c6e0*/  FFMA.FTZ R4, R83, UR19, -R2 ;  /* 0x0000001353047c23 */ /* 0x020fce0008010802 */
[----:B------:R5:W-:Y:S01]  /*c6f0*/  MUFU.EX2 R102, R4 ;  /* 0x0000000400667308 */ /* 0x000be20000000800 */
[----:B----4-:R-:W-:Y:S01]  /*c700*/  FFMA.FTZ R8, R176, UR19, -R0 ;  /* 0x00000013b0087c23 */ /* 0x010fe20008010800 */
[----:B------:R-:W-:-:S06]  /*c710*/  MOV R176, R96 ;  /* 0x0000006000b07202 */ /* 0x000fcc0000000f00 */
[----:B------:R4:W3:Y:S01]  /*c720*/  MUFU.EX2 R96, R8 ;  /* 0x0000000800607308 */ /* 0x0008e20000000800 */
[----:B-----5:R-:W-:-:S07]  /*c730*/  F2FP.F16.F32.PACK_AB R4, R116, R115 ;  /* 0x000000737404723e */ /* 0x020fce00000000ff */
[----:B-1----:R-:W-:Y:S01]  /*c740*/  HMMA.16816.F32 R20, R4, R32, R20 ;  /* 0x000000200414723c */ /* 0x002fe20000001814 */
[----:B----4-:R-:W-:-:S05]  /*c750*/  FFMA.FTZ R8, R174, UR19, -R0 ;  /* 0x00000013ae087c23 */ /* 0x010fca0008010800 */
[C---:B------:R-:W-:Y:S01]  /*c760*/  HMMA.16816.F32 R40, R4.reuse, R34, R40 ;  /* 0x000000220428723c */ /* 0x040fe20000001828 */
[----:B------:R-:W-:Y:S01]  /*c770*/  MOV R174, R56 ;  /* 0x0000003800ae7202 */ /* 0x000fe20000000f00 */
[----:B------:R1:W-:Y:S04]  /*c780*/  MUFU.EX2 R92, R8 ;  /* 0x00000008005c7308 */ /* 0x0003e80000000800 */
[C---:B--2---:R-:W-:Y:S06]  /*c790*/  HMMA.16816.F32 R44, R4.reuse, R28, R44 ;  /* 0x0000001c042c723c */ /* 0x044fec000000182c */
[----:B------:R-:W-:Y:S07]  /*c7a0*/  HMMA.16816.F32 R48, R4, R30, R48 ;  /* 0x0000001e0430723c */ /* 0x000fee0000001830 */
[----:B------:R-:W-:Y:S01]  /*c7b0*/  FFMA.FTZ R4, R172, UR19, -R0 ;  /* 0x00000013ac047c23 */ /* 0x000fe20008010800 */
[----:B-1----:R-:W-:-:S02]  /*c7c0*/  F2FP.F16.F32.PACK_AB R8, R78, R166 ;  /* 0x000000a64e08723e */ /* 0x002fc400000000ff */
[----:B------:R-:W-:Y:S01]  /*c7d0*/  MOV R172, R58 ;  /* 0x0000003a00ac7202 */ /* 0x000fe20000000f00 */
[----:B------:R1:W2:Y:S01]  /*c7e0*/  MUFU.EX2 R93, R4 ;  /* 0x00000004005d7308 */ /* 0x0002a20000000800 */
[----:B---3--:R-:W-:Y:S02]  /*c7f0*/  F2FP.F16.F32.PACK_AB R5, R96, R97 ;  /* 0x000000616005723e */ /* 0x008fe400000000ff */
[----:B------:R-:W-:Y:S01]  /*c800*/  F2FP.F16.F32.PACK_AB R6, R122, R121 ;  /* 0x000000797a06723e */ /* 0x000fe200000000ff */
[C---:B------:R-:W-:Y:S06]  /*c810*/  HMMA.16816.F32 R56, R8.reuse, R32, R140 ;  /* 0x000000200838723c */ /* 0x040fec000000188c */
[C---:B------:R-:W-:Y:S01]  /*c820*/  HMMA.16816.F32 R60, R8.reuse, R34, R144 ;  /* 0x00000022083c723c */ /* 0x040fe20000001890 */
[----:B------:R-:W-:Y:S05]  /*c830*/  LDSM.16.MT88.4 R144, [R184+0x5c00] ;  /* 0x005c0000b890783b */ /* 0x000fea0000004200 */
[----:B------:R-:W-:Y:S01]  /*c840*/  HMMA.16816.F32 R152, R8, R28, R152 ;  /* 0x0000001c0898723c */ /* 0x000fe20000001898 */
[----:B-1----:R-:W-:Y:S01]  /*c850*/  FFMA.FTZ R4, R94, UR19, -R2 ;  /* 0x000000135e047c23 */ /* 0x002fe20008010802 */
[----:B--2---:R-:W-:-:S03]  /*c860*/  F2FP.F16.F32.PACK_AB R7, R93, R92 ;  /* 0x0000005c5d07723e */ /* 0x004fc600000000ff */
[----:B------:R1:W-:Y:S01]  /*c870*/  MUFU.EX2 R98, R4 ;  /* 0x0000000400627308 */ /* 0x0003e20000000800 */
[----:B------:R-:W-:Y:S01]  /*c880*/  HMMA.16816.F32 R160, R8, R30, R160 ;  /* 0x0000001e08a0723c */ /* 0x000fe200000018a0 */
[----:B------:R-:W2:Y:S06]  /*c890*/  LDSM.16.MT88.4 R28, [R184+0x4c00] ;  /* 0x004c0000b81c783b */ /* 0x000eac0000004200 */
[----:B------:R-:W-:Y:S01]  /*c8a0*/  FFMA.FTZ R8, R103, UR19, -R2 ;  /* 0x0000001367087c23 */ /* 0x000fe20008010802 */
[----:B------:R-:W-:Y:S02]  /*c8b0*/  F2FP.F16.F32.PACK_AB R9, R238, R239 ;  /* 0x000000efee09723e */ /* 0x000fe400000000ff */
[----:B------:R-:W-:Y:S01]  /*c8c0*/  F2FP.F16.F32.PACK_AB R10, R165, R167 ;  /* 0x000000a7a50a723e */ /* 0x000fe200000000ff */
[----:B------:R3:W-:Y:S01]  /*c8d0*/  MUFU.EX2 R94, R8 ;  /* 0x00000008005e7308 */ /* 0x0007e20000000800 */
[----:B------:R-:W-:-:S02]  /*c8e0*/  F2FP.F16.F32.PACK_AB R11, R236, R237 ;  /* 0x000000edec0b723e */ /* 0x000fc400000000ff */
[----:B------:R-:W-:Y:S01]  /*c8f0*/  MOV R103, R75 ;  /* 0x0000004b00677202 */ /* 0x000fe20000000f00 */
[----:B-1----:R-:W-:-:S04]  /*c900*/  FFMA.FTZ R4, R95, UR19, -R2 ;  /* 0x000000135f047c23 */ /* 0x002fc80008010802 */
[----:B------:R1:W-:Y:S01]  /*c910*/  MUFU.EX2 R95, R4 ;  /* 0x00000004005f7308 */ /* 0x0003e20000000800 */
[----:B---3--:R-:W-:Y:S01]  /*c920*/  FFMA.FTZ R8, R178, UR19, -R0 ;  /* 0x00000013b2087c23 */ /* 0x008fe20008010800 */
[----:B------:R-:W-:-:S06]  /*c930*/  MOV R178, R89 ;  /* 0x0000005900b27202 */ /* 0x000fcc0000000f00 */
[----:B------:R3:W-:Y:S01]  /*c940*/  MUFU.EX2 R89, R8 ;  /* 0x0000000800597308 */ /* 0x0007e20000000800 */
[----:B-1----:R-:W-:-:S07]  /*c950*/  F2FP.F16.F32.PACK_AB R4, R120, R118 ;  /* 0x000000767804723e */ /* 0x002fce00000000ff */
[----:B------:R-:W-:Y:S01]  /*c960*/  HMMA.16816.F32 R36, R4, R16, R20 ;  /* 0x000000100424723c */ /* 0x000fe20000001814 */
[----:B------:R-:W1:Y:S01]  /*c970*/  LDSM.16.MT88.4 R20, [R185+0x4c00] ;  /* 0x004c0000b914783b */ /* 0x000e620000004200 */
[----:B---3--:R-:W-:Y:S01]  /*c980*/  FFMA.FTZ R8, R177, UR19, -R0 ;  /* 0x00000013b1087c23 */ /* 0x008fe20008010800 */
[----:B------:R-:W-:-:S03]  /*c990*/  MOV R177, R88 ;  /* 0x0000005800b17202 */ /* 0x000fc60000000f00 */
[C---:B------:R-:W-:Y:S01]  /*c9a0*/  HMMA.16816.F32 R32, R4.reuse, R18, R40 ;  /* 0x000000120420723c */ /* 0x040fe20000001828 */
[----:B------:R3:W4:Y:S05]  /*c9b0*/  MUFU.EX2 R88, R8 ;  /* 0x0000000800587308 */ /* 0x00072a0000000800 */
[C---:B------:R-:W-:Y:S06]  /*c9c0*/  HMMA.16816.F32 R40, R4.reuse, R12, R44 ;  /* 0x0000000c0428723c */ /* 0x040fec000000182c */
[----:B------:R-:W-:Y:S01]  /*c9d0*/  HMMA.16816.F32 R48, R4, R14, R48 ;  /* 0x0000000e0430723c */ /* 0x000fe20000001830 */
[----:B---3--:R-:W-:Y:S01]  /*c9e0*/  FFMA.FTZ R8, R179, UR19, -R0 ;  /* 0x00000013b3087c23 */ /* 0x008fe20008010800 */
[----:B------:R-:W-:-:S05]  /*c9f0*/  MOV R179, R85 ;  /* 0x0000005500b37202 */ /* 0x000fca0000000f00 */
[----:B------:R-:W-:Y:S01]  /*ca00*/  FFMA.FTZ R4, R180, UR19, -R0 ;  /* 0x00000013b4047c23 */ /* 0x000fe20008010800 */
[----:B----4-:R-:W-:Y:S01]  /*ca10*/  F2FP.F16.F32.PACK_AB R5, R88, R89 ;  /* 0x000000595805723e */ /* 0x010fe200000000ff */
[----:B------:R3:W-:Y:S01]  /*ca20*/  MUFU.EX2 R85, R8 ;  /* 0x0000000800557308 */ /* 0x0007e20000000800 */
[----:B------:R-:W-:Y:S02]  /*ca30*/  F2FP.F16.F32.PACK_AB R6, R126, R124 ;  /* 0x0000007c7e06723e */ /* 0x000fe400000000ff */
[----:B------:R-:W-:-:S05]  /*ca40*/  MOV R180, R74 ;  /* 0x0000004a00b47202 */ /* 0x000fca0000000f00 */
[----:B------:R4:W5:Y:S01]  /*ca50*/  MUFU.EX2 R86, R4 ;  /* 0x0000000400567308 */ /* 0x0009620000000800 */
[----:B---3--:R-:W-:-:S07]  /*ca60*/  F2FP.F16.F32.PACK_AB R8, R79, R73 ;  /* 0x000000494f08723e */ /* 0x008fce00000000ff */
[C---:B------:R-:W-:Y:S01]  /*ca70*/  HMMA.16816.F32 R56, R8.reuse, R16, R56 ;  /* 0x000000100838723c */ /* 0x040fe20000001838 */
[--C-:B----4-:R-:W-:Y:S01]  /*ca80*/  FFMA.FTZ R4, R170, UR19, -R2.reuse ;  /* 0x00000013aa047c23 */ /* 0x110fe20008010802 */
[----:B-----5:R-:W-:Y:S02]  /*ca90*/  F2FP.F16.F32.PACK_AB R7, R86, R85 ;  /* 0x000000555607723e */ /* 0x020fe400000000ff */
[----:B------:R-:W-:Y:S01]  /*caa0*/  MOV R170, R67 ;  /* 0x0000004300aa7202 */ /* 0x000fe20000000f00 */
[----:B------:R3:W-:Y:S01]  /*cab0*/  MUFU.EX2 R91, R4 ;  /* 0x00000004005b7308 */ /* 0x0007e20000000800 */
[C---:B------:R-:W-:Y:S01]  /*cac0*/  HMMA.16816.F32 R60, R8.reuse, R18, R60 ;  /* 0x00000012083c723c */ /* 0x040fe2000000183c */
[----:B------:R-:W-:Y:S05]  /*cad0*/  LDSM.16.MT88.4 R16, [R184+0x5000] ;  /* 0x00500000b810783b */ /* 0x000fea0000004200 */
[C---:B------:R-:W-:Y:S06]  /*cae0*/  HMMA.16816.F32 R52, R8.reuse, R12, R152 ;  /* 0x0000000c0834723c */ /* 0x040fec0000001898 */
[----:B------:R-:W-:Y:S01]  /*caf0*/  HMMA.16816.F32 R160, R8, R14, R160 ;  /* 0x0000000e08a0723c */ /* 0x000fe200000018a0 */
[----:B------:R-:W4:Y:S01]  /*cb00*/  LDSM.16.MT88.4 R12, [R185+0x5000] ;  /* 0x00500000b90c783b */ /* 0x000f220000004200 */
[----:B------:R-:W-:Y:S01]  /*cb10*/  MOV R152, R79 ;  /* 0x0000004f00987202 */ /* 0x000fe20000000f00 */
[----:B---3--:R-:W-:Y:S01]  /*cb20*/  FFMA.FTZ R4, R171, UR19, -R2 ;  /* 0x00000013ab047c23 */ /* 0x008fe20008010802 */
[----:B------:R-:W-:-:S03]  /*cb30*/  MOV R154, R78 ;  /* 0x0000004e009a7202 */ /* 0x000fc60000000f00 */
[----:B------:R-:W-:Y:S01]  /*cb40*/  FFMA.FTZ R8, R173, UR19, -R2 ;  /* 0x00000013ad087c23 */ /* 0x000fe20008010802 */
[----:B------:R3:W-:Y:S01]  /*cb50*/  MUFU.EX2 R90, R4 ;  /* 0x00000004005a7308 */ /* 0x0007e20000000800 */
[----:B------:R-:W-:Y:S02]  /*cb60*/  MOV R171, R66 ;  /* 0x0000004200ab7202 */ /* 0x000fe40000000f00 */
[----:B------:R-:W-:Y:S02]  /*cb70*/  F2FP.F16.F32.PACK_AB R9, R234, R235 ;  /* 0x000000ebea09723e */ /* 0x000fe400000000ff */
[----:B------:R-:W-:Y:S02]  /*cb80*/  F2FP.F16.F32.PACK_AB R10, R252, R180 ;  /* 0x000000b4fc0a723e */ /* 0x000fe400000000ff */
[----:B------:R-:W-:Y:S01]  /*cb90*/  F2FP.F16.F32.PACK_AB R11, R232, R233 ;  /* 0x000000e9e80b723e */ /* 0x000fe200000000ff */
[----:B------:R5:W-:Y:S01]  /*cba0*/  MUFU.EX2 R87, R8 ;  /* 0x0000000800577308 */ /* 0x000be20000000800 */
[----:B------:R-:W-:-:S02]  /*cbb0*/  MOV R155, R80 ;  /* 0x00000050009b7202 */ /* 0x000fc40000000f00 */
[----:B------:R-:W-:Y:S02]  /*cbc0*/  MOV R173, R72 ;  /* 0x0000004800ad7202 */ /* 0x000fe40000000f00 */
[----:B------:R-:W-:Y:S02]  /*cbd0*/  MOV R153, R73 ;  /* 0x0000004900997202 */ /* 0x000fe40000000f00 */
[----:B---3--:R-:W-:-:S07]  /*cbe0*/  F2FP.F16.F32.PACK_AB R4, R125, R123 ;  /* 0x0000007b7d04723e */ /* 0x008fce00000000ff */
[----:B--2---:R-:W-:Y:S01]  /*cbf0*/  HMMA.16816.F32 R44, R4, R28, R36 ;  /* 0x0000001c042c723c */ /* 0x004fe20000001824 */
[----:B-----5:R-:W-:Y:S01]  /*cc00*/  FFMA.FTZ R8, R197, UR19, -R0 ;  /* 0x00000013c5087c23 */ /* 0x020fe20008010800 */
[----:B------:R-:W-:-:S03]  /*cc10*/  MOV R197, R77 ;  /* 0x0000004d00c57202 */ /* 0x000fc60000000f00 */
[----:B------:R2:W-:Y:S01]  /*cc20*/  MUFU.EX2 R83, R8 ;  /* 0x0000000800537308 */ /* 0x0005e20000000800 */
[C---:B------:R-:W-:Y:S01]  /*cc30*/  HMMA.16816.F32 R36, R4.reuse, R30, R32 ;  /* 0x0000001e0424723c */ /* 0x040fe20000001820 */
[--C-:B--2---:R-:W-:Y:S02]  /*cc40*/  FFMA.FTZ R8, R199, UR19, -R0.reuse ;  /* 0x00000013c7087c23 */ /* 0x104fe40008010800 */
[----:B------:R-:W2:Y:S03]  /*cc50*/  LDL.LU R199, [R1+0x4] ;  /* 0x0000040001c77983 */ /* 0x000ea60000300800 */
[----:B-1----:R-:W-:Y:S01]  /*cc60*/  HMMA.16816.F32 R32, R4, R20, R40 ;  /* 0x000000140420723c */ /* 0x002fe20000001828 */
[----:B------:R1:W3:Y:S02]  /*cc70*/  MUFU.EX2 R81, R8 ;  /* 0x0000000800517308 */ /* 0x0002e40000000800 */
[----:B-1----:R-:W-:-:S02]  /*cc80*/  FFMA.FTZ R8, R183, UR19, -R0 ;  /* 0x00000013b7087c23 */ /* 0x002fc40008010800 */
[----:B------:R-:W5:Y:S01]  /*cc90*/  LDL.LU R183, [R1] ;  /* 0x0000000001b77983 */ /* 0x000f620000300800 */
[----:B------:R-:W-:Y:S03]  /*cca0*/  HMMA.16816.F32 R40, R4, R22, R48 ;  /* 0x000000160428723c */ /* 0x000fe60000001830 */
[----:B------:R1:W-:Y:S01]  /*ccb0*/  MUFU.EX2 R78, R8 ;  /* 0x00000008004e7308 */ /* 0x0003e20000000800 */
[----:B------:R-:W-:-:S03]  /*ccc0*/  @UP0 UIADD3 UR17, UR17, -0x3, URZ ;  /* 0xfffffffd11110890 */ /* 0x000fc6000fffe03f */
[----:B------:R-:W-:Y:S01]  /*ccd0*/  FFMA.FTZ R4, R200, UR19, -R0 ;  /* 0x00000013c8047c23 */ /* 0x000fe20008010800 */
[----:B---3--:R-:W-:Y:S02]  /*cce0*/  F2FP.F16.F32.PACK_AB R5, R81, R83 ;  /* 0x000000535105723e */ /* 0x008fe400000000ff */
[----:B------:R-:W-:Y:S01]  /*ccf0*/  F2FP.F16.F32.PACK_AB R6, R101, R102 ;  /* 0x000000666506723e */ /* 0x000fe200000000ff */
[----:B------:R3:W4:Y:S01]  /*cd00*/  MUFU.EX2 R79, R4 ;  /* 0x00000004004f7308 */ /* 0x0007220000000800 */
[----:B------:R-:W-:Y:S02]  /*cd10*/  MOV R200, R155 ;  /* 0x0000009b00c87202 */ /* 0x000fe40000000f00 */
[----:B------:R-:W-:Y:S02]  /*cd20*/  MOV R155, R164 ;  /* 0x000000a4009b7202 */ /* 0x000fe40000000f00 */
[----:B-1----:R-:W-:-:S07]  /*cd30*/  F2FP.F16.F32.PACK_AB R8, R170, R171 ;  /* 0x000000abaa08723e */ /* 0x002fce00000000ff */
[----:B------:R-:W-:Y:S01]  /*cd40*/  HMMA.16816.F32 R48, R8, R28, R56 ;  /* 0x0000001c0830723c */ /* 0x000fe20000001838 */
[----:B---3--:R-:W-:Y:S01]  /*cd50*/  FFMA.FTZ R4, R182, UR19, -R2 ;  /* 0x00000013b6047c23 */ /* 0x008fe20008010802 */
[----:B----4-:R-:W-:-:S04]  /*cd60*/  F2FP.F16.F32.PACK_AB R7, R79, R78 ;  /* 0x0000004e4f07723e */ /* 0x010fc800000000ff */
[C---:B------:R-:W-:Y:S01]  /*cd70*/  HMMA.16816.F32 R60, R8.reuse, R30, R60 ;  /* 0x0000001e083c723c */ /* 0x040fe2000000183c */
[----:B------:R1:W-:Y:S01]  /*cd80*/  MUFU.EX2 R84, R4 ;  /* 0x0000000400547308 */ /* 0x0003e20000000800 */
[----:B------:R-:W-:Y:S01]  /*cd90*/  LDSM.16.MT88.4 R28, [R185+0x5400] ;  /* 0x00540000b91c783b */ /* 0x000fe20000004200 */
[----:B------:R-:W-:Y:S02]  /*cda0*/  MOV R182, R173 ;  /* 0x000000ad00b67202 */ /* 0x000fe40000000f00 */
[----:B------:R-:W-:Y:S01]  /*cdb0*/  MOV R173, R167 ;  /* 0x000000a700ad7202 */ /* 0x000fe20000000f00 */
[C---:B------:R-:W-:Y:S06]  /*cdc0*/  HMMA.16816.F32 R52, R8.reuse, R20, R52 ;  /* 0x000000140834723c */ /* 0x040fec0000001834 */
[----:B------:R-:W-:Y:S01]  /*cdd0*/  HMMA.16816.F32 R160, R8, R22, R160 ;  /* 0x0000001608a0723c */ /* 0x000fe200000018a0 */
[----:B------:R-:W-:Y:S01]  /*cde0*/  LDSM.16.MT88.4 R20, [R184+0x5800] ;  /* 0x00580000b814783b */ /* 0x000fe20000004200 */
[----:B-1----:R-:W-:-:S05]  /*cdf0*/  FFMA.FTZ R4, R181, UR19, -R2 ;  /* 0x00000013b5047c23 */ /* 0x002fca0008010802 */
[----:B------:R-:W-:Y:S01]  /*ce00*/  FFMA.FTZ R8, R198, UR19, -R2 ;  /* 0x00000013c6087c23 */ /* 0x000fe20008010802 */
[----:B------:R-:W-:Y:S01]  /*ce10*/  F2FP.F16.F32.PACK_AB R9, R229, R231 ;  /* 0x000000e7e509723e */ /* 0x000fe200000000ff */
[----:B------:R1:W-:Y:S01]  /*ce20*/  MUFU.EX2 R82, R4 ;  /* 0x0000000400527308 */ /* 0x0003e20000000800 */
[----:B------:R-:W-:Y:S02]  /*ce30*/  F2FP.F16.F32.PACK_AB R10, R179, R249 ;  /* 0x000000f9b30a723e */ /* 0x000fe400000000ff */
[----:B------:R-:W-:Y:S02]  /*ce40*/  F2FP.F16.F32.PACK_AB R11, R227, R228 ;  /* 0x000000e4e30b723e */ /* 0x000fe400000000ff */
[----:B------:R-:W-:Y:S02]  /*ce50*/  MOV R181, R197 ;  /* 0x000000c500b57202 */ /* 0x000fe40000000f00 */
[----:B------:R-:W-:Y:S01]  /*ce60*/  MOV R197, R76 ;  /* 0x0000004c00c57202 */ /* 0x000fe20000000f00 */
[----:B------:R3:W-:Y:S01]  /*ce70*/  MUFU.EX2 R80, R8 ;  /* 0x0000000800507308 */ /* 0x0007e20000000800 */
[----:B------:R-:W-:-:S02]  /*ce80*/  MOV R76, R26 ;  /* 0x0000001a004c7202 */ /* 0x000fc40000000f00 */
[----:B------:R-:W-:Y:S02]  /*ce90*/  @P0 MOV R76, R26 ;  /* 0x0000001a004c0202 */ /* 0x000fe40000000f00 */
[----:B-1----:R-:W-:-:S07]  /*cea0*/  F2FP.F16.F32.PACK_AB R4, R110, R127 ;  /* 0x0000007f6e04723e */ /* 0x002fce00000000ff */
[C---:B------:R-:W-:Y:S01]  /*ceb0*/  HMMA.16816.F32 R64, R4.reuse, R12, R32 ;  /* 0x0000000c0440723c */ /* 0x040fe20000001820 */
[--C-:B---3--:R-:W-:Y:S01]  /*cec0*/  FFMA.FTZ R8, R201, UR19, -R0.reuse ;  /* 0x00000013c9087c23 */ /* 0x108fe20008010800 */
[----:B------:R-:W1:Y:S03]  /*ced0*/  LDSM.16.MT88.4 R32, [R184+0x5400] ;  /* 0x00540000b820783b */ /* 0x000e660000004200 */
[----:B------:R3:W-:Y:S01]  /*cee0*/  MUFU.EX2 R75, R8 ;  /* 0x00000008004b7308 */ /* 0x0007e20000000800 */
[C---:B------:R-:W-:Y:S06]  /*cef0*/  HMMA.16816.F32 R136, R4.reuse, R16, R44 ;  /* 0x000000100488723c */ /* 0x040fec000000182c */
[C---:B------:R-:W-:Y:S06]  /*cf00*/  HMMA.16816.F32 R148, R4.reuse, R18, R36 ;  /* 0x000000120494723c */ /* 0x040fec0000001824 */
[----:B------:R-:W-:Y:S01]  /*cf10*/  HMMA.16816.F32 R56, R4, R14, R40 ;  /* 0x0000000e0438723c */ /* 0x000fe20000001828 */
[----:B---3--:R-:W-:-:S06]  /*cf20*/  FFMA.FTZ R8, R202, UR19, -R0 ;  /* 0x00000013ca087c23 */ /* 0x008fcc0008010800 */
[----:B------:R-:W-:Y:S01]  /*cf30*/  FFMA.FTZ R4, R205, UR19, -R0 ;  /* 0x00000013cd047c23 */ /* 0x000fe20008010800 */
[----:B------:R3:W4:Y:S01]  /*cf40*/  MUFU.EX2 R74, R8 ;  /* 0x00000008004a7308 */ /* 0x0007220000000800 */
[----:B------:R-:W-:-:S07]  /*cf50*/  F2FP.F16.F32.PACK_AB R6, R91, R94 ;  /* 0x0000005e5b06723e */ /* 0x000fce00000000ff */
[----:B------:R1:W-:Y:S01]  /*cf60*/  MUFU.EX2 R73, R4 ;  /* 0x0000000400497308 */ /* 0x0003e20000000800 */
[----:B---3--:R-:W-:Y:S01]  /*cf70*/  FFMA.FTZ R8, R204, UR19, -R0 ;  /* 0x00000013cc087c23 */ /* 0x008fe20008010800 */
[----:B----4-:R-:W-:-:S06]  /*cf80*/  F2FP.F16.F32.PACK_AB R5, R74, R75 ;  /* 0x0000004b4a05723e */ /* 0x010fcc00000000ff */
[----:B------:R3:W4:Y:S01]  /*cf90*/  MUFU.EX2 R72, R8 ;  /* 0x0000000800487308 */ /* 0x0007220000000800 */
[----:B-1----:R-:W-:-:S07]  /*cfa0*/  FFMA.FTZ R4, R203, UR19, -R2 ;  /* 0x00000013cb047c23 */ /* 0x002fce0008010802 */
[----:B------:R1:W1:Y:S01]  /*cfb0*/  MUFU.EX2 R77, R4 ;  /* 0x00000004004d7308 */ /* 0x0002620000000800 */
[----:B---3--:R-:W-:Y:S02]  /*cfc0*/  F2FP.F16.F32.PACK_AB R8, R250, R251 ;  /* 0x000000fbfa08723e */ /* 0x008fe400000000ff */
[----:B----4-:R-:W-:-:S05]  /*cfd0*/  F2FP.F16.F32.PACK_AB R7, R73, R72 ;  /* 0x000000484907723e */ /* 0x010fca00000000ff */
[----:B------:R-:W-:Y:S01]  /*cfe0*/  HMMA.16816.F32 R48, R8, R16, R48 ;  /* 0x000000100830723c */ /* 0x000fe20000001830 */
[----:B-1----:R-:W-:Y:S01]  /*cff0*/  FFMA.FTZ R4, R206, UR19, -R0 ;  /* 0x00000013ce047c23 */ /* 0x002fe20008010800 */
[----:B------:R-:W-:-:S04]  /*d000*/  F2FP.F16.F32.PACK_AB R164, R77, R80 ;  /* 0x000000504da4723e */ /* 0x000fc800000000ff */
        /* <DEDUP_REMOVED lines=14> */
[C---:B------:R-:W-:Y:S01]  /*d0f0*/  HMMA.16816.F32 R136, R4.reuse, R32, R136 ;  /* 0x000000200488723c */ /* 0x040fe20000001888 */
[----:B------:R-:W-:Y:S02]  /*d100*/  F2FP.F16.F32.PACK_AB R160, R134, R168 ;  /* 0x000000a886a0723e */ /* 0x000fe400000000ff */
[----:B------:R-:W-:Y:S01]  /*d110*/  F2FP.F16.F32.PACK_AB R162, R132, R133 ;  /* 0x0000008584a2723e */ /* 0x000fe200000000ff */
[----:B------:R4:W-:Y:S02]  /*d120*/  MUFU.EX2 R55, R9 ;  /* 0x0000000900377308 */ /* 0x0009e40000000800 */
[C---:B------:R-:W-:Y:S06]  /*d130*/  HMMA.16816.F32 R148, R4.reuse, R34, R148 ;  /* 0x000000220494723c */ /* 0x040fec0000001894 */
[----:B------:R-:W-:Y:S01]  /*d140*/  HMMA.16816.F32 R64, R4, R28, R64 ;  /* 0x0000001c0440723c */ /* 0x000fe20000001840 */
[----:B---3--:R-:W-:-:S04]  /*d150*/  FFMA.FTZ R8, R208, UR19, -R0 ;  /* 0x00000013d0087c23 */ /* 0x008fc80008010800 */
[----:B------:R3:W1:Y:S01]  /*d160*/  MUFU.EX2 R60, R8 ;  /* 0x00000008003c7308 */ /* 0x0006620000000800 */
        /* <DEDUP_REMOVED lines=8> */
[----:B------:R-:W-:Y:S01]  /*d1f0*/  F2FP.F16.F32.PACK_AB R6, R169, R175 ;  /* 0x000000afa906723e */ /* 0x000fe200000000ff */
[----:B------:R-:W5:Y:S01]  /*d200*/  LDSM.16.MT88.4 R40, [R185+0x5c00] ;  /* 0x005c0000b928783b */ /* 0x000f620000004200 */
[----:B------:R-:W-:Y:S02]  /*d210*/  F2FP.F16.F32.PACK_AB R7, R129, R130 ;  /* 0x000000828107723e */ /* 0x000fe400000000ff */
[----:B---3--:R-:W-:Y:S01]  /*d220*/  F2FP.F16.F32.PACK_AB R8, R87, R90 ;  /* 0x0000005a5708723e */ /* 0x008fe200000000ff */
[----:B------:R-:W-:Y:S01]  /*d230*/  HMMA.16816.F32 R32, R12, R28, R36 ;  /* 0x0000001c0c20723c */ /* 0x000fe20000001824 */
[----:B------:R3:W-:Y:S01]  /*d240*/  MUFU.EX2 R53, R2 ;  /* 0x0000000200357308 */ /* 0x0007e20000000800 */
[----:B-1----:R-:W-:-:S04]  /*d250*/  F2FP.F16.F32.PACK_AB R11, R55, R60 ;  /* 0x0000003c370b723e */ /* 0x002fc800000000ff */
[----:B------:R-:W-:Y:S01]  /*d260*/  HMMA.16816.F32 R28, R12, R30, R44 ;  /* 0x0000001e0c1c723c */ /* 0x000fe2000000182c */
[----:B------:R-:W-:Y:S02]  /*d270*/  MOV R38, R68 ;  /* 0x0000004400267202 */ /* 0x000fe40000000f00 */
[----:B------:R-:W-:Y:S01]  /*d280*/  MOV R39, R70 ;  /* 0x0000004600277202 */ /* 0x000fe20000000f00 */
[--C-:B----4-:R-:W-:Y:S01]  /*d290*/  FFMA.FTZ R4, R212, UR19, -R0.reuse ;  /* 0x00000013d4047c23 */ /* 0x110fe20008010800 */
[----:B------:R-:W-:Y:S01]  /*d2a0*/  MOV R37, R27 ;  /* 0x0000001b00257202 */ /* 0x000fe20000000f00 */
[C---:B------:R-:W-:Y:S01]  /*d2b0*/  HMMA.16816.F32 R136, R8.reuse, R20, R136 ;  /* 0x000000140888723c */ /* 0x040fe20000001888 */
[--C-:B------:R-:W-:Y:S01]  /*d2c0*/  FFMA.FTZ R12, R217, UR19, -R3.reuse ;  /* 0x00000013d90c7c23 */ /* 0x100fe20008010803 */
[----:B------:R1:W-:Y:S01]  /*d2d0*/  MUFU.EX2 R52, R4 ;  /* 0x0000000400347308 */ /* 0x0003e20000000800 */
[--C-:B------:R-:W-:Y:S01]  /*d2e0*/  FFMA.FTZ R13, R216, UR19, -R3.reuse ;  /* 0x00000013d80d7c23 */ /* 0x100fe20008010803 */
[----:B------:R-:W-:Y:S01]  /*d2f0*/  FFMA.FTZ R14, R218, UR19, -R3 ;  /* 0x00000013da0e7c23 */ /* 0x000fe20008010803 */
[----:B------:R-:W-:Y:S01]  /*d300*/  @P0 MOV R38, R68 ;  /* 0x0000004400260202 */ /* 0x000fe20000000f00 */
[----:B---3--:R-:W-:Y:S01]  /*d310*/  FFMA.FTZ R2, R213, UR19, -R0 ;  /* 0x00000013d5027c23 */ /* 0x008fe20008010800 */
[----:B------:R-:W-:Y:S01]  /*d320*/  HMMA.16816.F32 R148, R8, R22, R148 ;  /* 0x000000160894723c */ /* 0x000fe20000001894 */
[----:B------:R-:W-:-:S02]  /*d330*/  @P0 MOV R39, R70 ;  /* 0x0000004600270202 */ /* 0x000fc40000000f00 */
[----:B------:R3:W-:Y:S01]  /*d340*/  MUFU.EX2 R36, R2 ;  /* 0x0000000200247308 */ /* 0x0007e20000000800 */
[----:B------:R-:W-:Y:S02]  /*d350*/  @P0 MOV R37, R27 ;  /* 0x0000001b00250202 */ /* 0x000fe40000000f00 */
[C---:B------:R-:W-:Y:S05]  /*d360*/  HMMA.16816.F32 R156, R8.reuse, R16, R64 ;  /* 0x00000010089c723c */ /* 0x040fea0000001840 */
[----:B------:R-:W4:Y:S01]  /*d370*/  MUFU.EX2 R12, R12 ;  /* 0x0000000c000c7308 */ /* 0x000f220000000800 */
[----:B-1----:R-:W-:Y:S01]  /*d380*/  F2FP.F16.F32.PACK_AB R4, R176, R174 ;  /* 0x000000aeb004723e */ /* 0x002fe200000000ff */
[----:B------:R-:W-:Y:S06]  /*d390*/  HMMA.16816.F32 R44, R8, R18, R56 ;  /* 0x00000012082c723c */ /* 0x000fec0000001838 */
[C---:B------:R-:W-:Y:S01]  /*d3a0*/  HMMA.16816.F32 R140, R4.reuse, R20, R140 ;  /* 0x00000014048c723c */ /* 0x040fe2000000188c */
[--C-:B---3--:R-:W-:Y:S01]  /*d3b0*/  FFMA.FTZ R2, R214, UR19, -R0.reuse ;  /* 0x00000013d6027c23 */ /* 0x108fe20008010800 */
[----:B------:R-:W-:Y:S01]  /*d3c0*/  FFMA.FTZ R0, R215, UR19, -R0 ;  /* 0x00000013d7007c23 */ /* 0x000fe20008010800 */
[----:B------:R-:W-:Y:S03]  /*d3d0*/  MUFU.EX2 R13, R13 ;  /* 0x0000000d000d7308 */ /* 0x000fe60000000800 */
[----:B------:R-:W-:Y:S01]  /*d3e0*/  HMMA.16816.F32 R48, R4, R22, R48 ;  /* 0x000000160430723c */ /* 0x000fe20000001830 */
[----:B----4-:R-:W-:-:S04]  /*d3f0*/  F2FP.F16.F32.PACK_AB R161, R12, R128 ;  /* 0x000000800ca1723e */ /* 0x010fc800000000ff */
[----:B------:R1:W-:Y:S01]  /*d400*/  MUFU.EX2 R15, R2 ;  /* 0x00000002000f7308 */ /* 0x0003e20000000800 */
[C---:B------:R-:W-:Y:S06]  /*d410*/  HMMA.16816.F32 R32, R4.reuse, R16, R32 ;  /* 0x000000100420723c */ /* 0x040fec0000001820 */
[----:B------:R-:W-:Y:S01]  /*d420*/  HMMA.16816.F32 R28, R4, R18, R28 ;  /* 0x00000012041c723c */ /* 0x000fe2000000181c */
[----:B------:R3:W4:Y:S01]  /*d430*/  MUFU.EX2 R9, R0 ;  /* 0x0000000000097308 */ /* 0x0007220000000800 */
[----:B--2---:R-:W-:Y:S01]  /*d440*/  FFMA.FTZ R8, R199, R69, R219 ;  /* 0x00000045c7087223 */ /* 0x004fe200000100db */
[----:B------:R-:W-:-:S02]  /*d450*/  MOV R199, R152 ;  /* 0x0000009800c77202 */ /* 0x000fc40000000f00 */
[----:B------:R-:W-:-:S04]  /*d460*/  MOV R152, R166 ;  /* 0x000000a600987202 */ /* 0x000fc80000000f00 */
[----:B------:R-:W2:Y:S01]  /*d470*/  MUFU.EX2 R14, R14 ;  /* 0x0000000e000e7308 */ /* 0x000ea20000000800 */
[----:B-1----:R-:W-:Y:S01]  /*d480*/  FFMA.FTZ R2, R181, R24, R113 ;  /* 0x00000018b5027223 */ /* 0x002fe20000010071 */
[----:B------:R-:W-:-:S03]  /*d490*/  F2FP.F16.F32.PACK_AB R166, R53, R54 ;  /* 0x0000003635a6723e */ /* 0x000fc600000000ff */
[----:B------:R-:W-:Y:S01]  /*d4a0*/  FADD.FTZ R2, R112, R2 ;  /* 0x0000000270027221 */ /* 0x000fe20000010000 */
[----:B---3--:R-:W-:Y:S01]  /*d4b0*/  FFMA.FTZ R0, R182, R25, R104 ;  /* 0x00000019b6007223 */ /* 0x008fe20000010068 */
[----:B----4-:R-:W-:-:S03]  /*d4c0*/  F2FP.F16.F32.PACK_AB R167, R9, R15 ;  /* 0x0000000f09a7723e */ /* 0x010fc600000000ff */
[----:B------:R-:W-:Y:S01]  /*d4d0*/  FADD.FTZ R0, R105, R0 ;  /* 0x0000000069007221 */ /* 0x000fe20000010000 */
[----:B-----5:R-:W-:Y:S01]  /*d4e0*/  FFMA.FTZ R3, R183, R71, R246 ;  /* 0x00000047b7037223 */ /* 0x020fe200000100f6 */
[----:B------:R-:W-:Y:S02]  /*d4f0*/  MOV R183, R153 ;  /* 0x0000009900b77202 */ /* 0x000fe40000000f00 */
[----:B------:R-:W-:Y:S01]  /*d500*/  MOV R153, R165 ;  /* 0x000000a500997202 */ /* 0x000fe20000000f00 */
[----:B------:R-:W-:Y:S01]  /*d510*/  FADD.FTZ R4, R247, R3 ;  /* 0x00000003f7047221 */ /* 0x000fe20000010000 */
[----:B------:R-:W-:Y:S01]  /*d520*/  FADD.FTZ R3, R220, R8 ;  /* 0x00000008dc037221 */ /* 0x000fe20000010000 */
[----:B------:R-:W-:Y:S02]  /*d530*/  F2FP.F16.F32.PACK_AB R165, R36, R52 ;  /* 0x0000003424a5723e */ /* 0x000fe400000000ff */
        /* <DEDUP_REMOVED lines=119> */
[C---:B--2---:R-:W-:Y:S01]  /*dcb0*/  FADD.FTZ R3, R14.reuse, R3 ;  /* 0x000000030e037221 */ /* 0x044fe20000010000 */
[----:B------:R-:W-:Y:S01]  /*dcc0*/  FADD.FTZ R2, R53, R2 ;  /* 0x0000000235027221 */ /* 0x000fe20000010000 */
[----:B------:R-:W-:Y:S01]  /*dcd0*/  FADD.FTZ R0, R9, R0 ;  /* 0x0000000009007221 */ /* 0x000fe20000010000 */
[----:B------:R-:W-:Y:S01]  /*dce0*/  F2FP.F16.F32.PACK_AB R163, R14, R13 ;  /* 0x0000000d0ea3723e */ /* 0x000fe200000000ff */
[----:B------:R2:W-:Y:S01]  /*dcf0*/  STL [R1], R4 ;  /* 0x0000000401007387 */ /* 0x0005e20000100800 */
[C---:B------:R-:W-:Y:S03]  /*dd00*/  HMMA.16816.F32 R136, R164.reuse, R144, R136 ;  /* 0x00000090a488723c */ /* 0x040fe60000001888 */
[----:B------:R2:W-:Y:S03]  /*dd10*/  STL [R1+0x4], R3 ;  /* 0x0000040301007387 */ /* 0x0005e60000100800 */
[----:B------:R-:W-:Y:S01]  /*dd20*/  HMMA.16816.F32 R148, R164, R146, R148 ;  /* 0x00000092a494723c */ /* 0x000fe20000001894 */
[----:B------:R2:W-:Y:S04]  /*dd30*/  STL [R1+0x8], R2 ;  /* 0x0000080201007387 */ /* 0x0005e80000100800 */
[----:B------:R2:W-:Y:S01]  /*dd40*/  STL [R1+0xc], R0 ;  /* 0x00000c0001007387 */ /* 0x0005e20000100800 */
[----:B------:R-:W-:Y:S06]  /*dd50*/  HMMA.16816.F32 R140, R160, R144, R140 ;  /* 0x00000090a08c723c */ /* 0x000fec000000188c */
[----:B------:R-:W-:Y:S06]  /*dd60*/  HMMA.16816.F32 R156, R164, R40, R156 ;  /* 0x00000028a49c723c */ /* 0x000fec000000189c */
[C---:B------:R-:W-:Y:S06]  /*dd70*/  HMMA.16816.F32 R144, R160.reuse, R146, R48 ;  /* 0x00000092a090723c */ /* 0x040fec0000001830 */
[----:B------:R-:W-:Y:S06]  /*dd80*/  HMMA.16816.F32 R152, R160, R40, R32 ;  /* 0x00000028a098723c */ /* 0x000fec0000001820 */
[-C--:B------:R-:W-:Y:S06]  /*dd90*/  HMMA.16816.F32 R164, R164, R42.reuse, R44 ;  /* 0x0000002aa4a4723c */ /* 0x080fec000000182c */
[----:B------:R-:W-:Y:S01]  /*dda0*/  HMMA.16816.F32 R160, R160, R42, R28 ;  /* 0x0000002aa0a0723c */ /* 0x000fe2000000181c */
[----:B------:R-:W-:-:S08]  /*ddb0*/  NOP ;  /* 0x0000000000007918 */ /* 0x000fd00000000000 */
[----:B--2---:R-:W-:-:S15]  /*ddc0*/  @P0 BRA `(.L_x_529) ;  /* 0x0000000000040947 */ /* 0x004fde0003800000 */
.L_x_525:
[----:B------:R-:W-:-:S12]  /*ddd0*/  UIADD3 UR17, UR4, -0x1, URZ ;  /* 0xffffffff04117890 */ /* 0x000fd8000fffe03f */
.L_x_529:
[----:B------:R-:W-:-:S13]  /*dde0*/  ISETP.LE.AND P0, PT, RZ, UR17, PT ;  /* 0x00000011ff007c0c */ /* 0x000fda000bf03270 */
[----:B------:R-:W-:Y:S05]  /*ddf0*/  @!P0 BRA `(.L_x_530) ;  /* 0x0000004c00508947 */ /* 0x000fea0003800000 */
[----:B-1----:R-:W2:Y:S01]  /*de00*/  LDL.64 R2, [R1+0x38] ;  /* 0x0000380001027983 */ /* 0x002ea20000100a00 */
[----:B------:R-:W-:Y:S01]  /*de10*/  ULDC UR4, c[0x0][0x2d0] ;  /* 0x0000b40000047ab9 */ /* 0x000fe20000000800 */
[----:B------:R-:W-:Y:S01]  /*de20*/  UIMAD.WIDE.U32 UR30, UR8, 0x60, URZ ;  /* 0x00000060081e78a5 */ /* 0x000fe2000f8e003f */
[----:B------:R-:W-:Y:S01]  /*de30*/  IMAD.MOV.U32 R132, RZ, RZ, R38 ;  /* 0x000000ffff847224 */ /* 0x000fe200078e0026 */
[----:B------:R-:W-:Y:S01]  /*de40*/  UIMAD UR19, UR9, 0x60, URZ ;  /* 0x00000060091378a4 */ /* 0x000fe2000f8e023f */
[----:B------:R-:W-:Y:S01]  /*de50*/  IMAD.MOV.U32 R134, RZ, RZ, R76 ;  /* 0x000000ffff867224 */ /* 0x000fe200078e004c */
[----:B------:R-:W-:Y:S01]  /*de60*/  UIMAD.WIDE.U32 UR32, UR10, 0x60, URZ ;  /* 0x000000600a2078a5 */ /* 0x000fe2000f8e003f */
[----:B------:R-:W-:Y:S01]  /*de70*/  MOV R133, R37 ;  /* 0x0000002500857202 */ /* 0x000fe20000000f00 */
[----:B------:R-:W-:Y:S02]  /*de80*/  UIMAD UR20, UR11, 0x60, URZ ;  /* 0x000000600b1478a4 */ /* 0x000fe4000f8e023f */
[----:B------:R-:W-:-:S02]  /*de90*/  USHF.L.U64.HI UR15, UR8, 0x6, UR9 ;  /* 0x00000006080f7899 */ /* 0x000fc40008010209 */
[----:B------:R-:W-:Y:S02]  /*dea0*/  USHF.L.U32 UR16, UR8, 0x6, URZ ;  /* 0x0000000608107899 */ /* 0x000fe4000800063f */
[----:B------:R-:W-:Y:S02]  /*deb0*/  USHF.L.U64.HI UR8, UR10, 0x6, UR11 ;  /* 0x000000060a087899 */ /* 0x000fe4000801020b */
[----:B------:R-:W-:Y:S02]  /*dec0*/  USHF.L.U32 UR9, UR10, 0x6, URZ ;  /* 0x000000060a097899 */ /* 0x000fe4000800063f */
[----:B------:R-:W-:Y:S02]  /*ded0*/  UIADD3 UR19, UR19, UR31, URZ ;  /* 0x0000001f13137290 */ /* 0x000fe4000fffe03f */
[----:B------:R-:W-:Y:S01]  /*dee0*/  UIADD3 UR20, UR20, UR33, URZ ;  /* 0x0000002114147290 */ /* 0x000fe2000fffe03f */
[----:B------:R-:W-:Y:S01]  /*def0*/  ULDC UR10, c[0x0][0x39c] ;  /* 0x0000e700000a7ab9 */ /* 0x000fe20000000800 */
[----:B------:R-:W-:Y:S01]  /*df00*/  ULDC.64 UR6, c[0x0][0x248] ;  /* 0x0000920000067ab9 */ /* 0x000fe20000000a00 */
[----:B--2---:R-:W-:Y:S01]  /*df10*/  ISETP.GE.AND P0, PT, R2, UR4, PT ;  /* 0x0000000402007c0c */ /* 0x004fe2000bf06270 */
[----:B------:R-:W-:-:S12]  /*df20*/  ULDC UR4, c[0x0][0x2ec] ;  /* 0x0000bb0000047ab9 */ /* 0x000fd80000000800 */
[----:B------:R-:W1:Y:S08]  /*df30*/  @!P0 LDC.64 R2, c[0x0][0x220] ;  /* 0x00008800ff028b82 */ /* 0x000e700000000a00 */
[----:B------:R-:W2:Y:S08]  /*df40*/  @!P0 LDC.64 R6, c[0x0][0x220] ;  /* 0x00008800ff068b82 */ /* 0x000eb00000000a00 */
[----:B------:R-:W3:Y:S01]  /*df50*/  @!P0 LDC.64 R4, c[0x0][0x220] ;  /* 0x00008800ff048b82 */ /* 0x000ee20000000a00 */
[----:B-1----:R1:W-:Y:S04]  /*df60*/  @!P0 STL.64 [R1+0x30], R2 ;  /* 0x0000300201008387 */ /* 0x0023e80000100a00 */
[----:B--2---:R-:W-:Y:S04]  /*df70*/  @!P0 STL.64 [R1+0x28], R6 ;  /* 0x0000280601008387 */ /* 0x004fe80000100a00 */
[----:B---3--:R2:W-:Y:S01]  /*df80*/  @!P0 STL.64 [R1+0x20], R4 ;  /* 0x0000200401008387 */ /* 0x0085e20000100a00 */
[----:B-1----:R-:W1:Y:S03]  /*df90*/  @!P0 LDC.64 R2, c[0x0][0x220] ;  /* 0x00008800ff028b82 */ /* 0x002e660000000a00 */
[----:B-1----:R1:W-:Y:S04]  /*dfa0*/  @!P0 STL.64 [R1+0x18], R2 ;  /* 0x0000180201008387 */ /* 0x0023e80000100a00 */
[----:B--2---:R-:W2:Y:S01]  /*dfb0*/  LDL.LU.64 R4, [R1+0x50] ;  /* 0x0000500001047983 */ /* 0x004ea20000300a00 */
[----:B-1----:R-:W-:Y:S01]  /*dfc0*/  MOV R3, R39 ;  /* 0x0000002700037202 */ /* 0x002fe20000000f00 */
[----:B--2---:R-:W-:-:S05]  /*dfd0*/  IMAD.MOV.U32 R5, RZ, RZ, R241 ;  /* 0x000000ffff057224 */ /* 0x004fca00078e00f1 */
[----:B------:R1:W-:Y:S01]  /*dfe0*/  STL.64 [R1+0x10], R4 ;  /* 0x0000100401007387 */ /* 0x0003e20000100a00 */
[----:B------:R-:W-:Y:S05]  /*dff0*/  BRA `(.L_x_531) ;  /* 0x0000000000dc7947 */ /* 0x000fea0003800000 */
.L_x_533:
[----:B------:R-:W2:Y:S01]  /*e000*/  LDL.64 R222, [R1+0x48] ;  /* 0x0000480001de7983 */ /* 0x000ea20000100a00 */
[----:B------:R-:W1:Y:S01]  /*e010*/  @!P0 LDC.64 R10, c[0x0][0x218] ;  /* 0x00008600ff0a8b82 */ /* 0x000e620000000a00 */
[----:B------:R-:W-:Y:S02]  /*e020*/  UIADD3 UR24, UR17, -0x1, URZ ;  /* 0xffffffff11187890 */ /* 0x000fe4000fffe03f */
[----:B------:R-:W4:Y:S02]  /*e030*/  LDL.64 R220, [R1+0x40] ;  /* 0x0000400001dc7983 */ /* 0x000f240000100a00 */
        /* <DEDUP_REMOVED lines=8> */
[----:B------:R-:W3:Y:S02]  /*e0c0*/  @!P0 LDC.64 R16, c[0x0][0x218] ;  /* 0x00008600ff108b82 */ /* 0x000ee40000000a00 */
[----:B------:R-:W-:Y:S01]  /*e0d0*/  UIADD3 UR11, UR35, UR11, URZ ;  /* 0x0000000b230b7290 */ /* 0x000fe2000fffe03f */
[----:B------:R-:W-:Y:S02]  /*e0e0*/  IMAD.U32 R0, RZ, RZ, UR34 ;  /* 0x00000022ff007e24 */ /* 0x000fe4000f8e00ff */
[----:B------:R-:W-:Y:S03]  /*e0f0*/  IMAD.U32 R4, RZ, RZ, UR34 ;  /* 0x00000022ff047e24 */ /* 0x000fe6000f8e00ff */
[----:B------:R-:W-:Y:S01]  /*e100*/  IMAD.U32 R2, RZ, RZ, UR11 ;  /* 0x0000000bff027e24 */ /* 0x000fe2000f8e00ff */
[----:B------:R-:W3:Y:S01]  /*e110*/  @!P0 LDC.64 R18, c[0x0][0x218] ;  /* 0x00008600ff128b82 */ /* 0x000ee20000000a00 */
[----:B--2---:R-:W-:Y:S04]  /*e120*/  LEA R0, P2, R0, R222, 0x7 ;  /* 0x000000de00007211 */ /* 0x004fe800078438ff */
[----:B-1----:R-:W-:Y:S02]  /*e130*/  @!P0 LEA R10, P6, R0, R10, 0x1 ;  /* 0x0000000a000a8211 */ /* 0x002fe400078c08ff */
[----:B----4-:R-:W-:Y:S02]  /*e140*/  LEA.HI.X R2, R4, R221, R2, 0x7, P2 ;  /* 0x000000dd04027211 */ /* 0x010fe400010f3c02 */
[C---:B------:R-:W-:Y:S02]  /*e150*/  @!P0 IADD3 R5, P4, R0.reuse, UR26, RZ ;  /* 0x0000001a00058c10 */ /* 0x040fe4000ff9e0ff */
[----:B------:R-:W-:Y:S02]  /*e160*/  @!P0 LEA.HI.X R11, R0, R11, R2, 0x1, P6 ;  /* 0x0000000b000b8211 */ /* 0x000fe400030f0c02 */
[C---:B-----5:R-:W-:Y:S02]  /*e170*/  @!P0 LEA R8, P5, R5.reuse, R14, 0x1 ;  /* 0x0000000e05088211 */ /* 0x060fe400078a08ff */
        /* <DEDUP_REMOVED lines=8> */
[C---:B---3--:R-:W-:Y:S02]  /*e200*/  @!P0 LEA R6, P4, R7.reuse, R16, 0x1 ;  /* 0x0000001007068211 */ /* 0x048fe400078808ff */
        /* <DEDUP_REMOVED lines=22> */
.L_x_531:
[----:B--2---:R-:W2:Y:S01]  /*e370*/  LDL.64 R12, [R1+0x10] ;  /* 0x00001000010c7983 */ /* 0x004ea20000100a00 */
[----:B------:R-:W-:Y:S04]  /*e380*/  DEPBAR.LE SB0, 0x0 ;  /* 0x000080000000791a */ /* 0x000fe80000000000 */
[----:B-1----:R-:W-:Y:S01]  /*e390*/  IMAD.U32 R4, RZ, RZ, UR17 ;  /* 0x00000011ff047e24 */ /* 0x002fe2000f8e00ff */
[----:B------:R-:W3:Y:S01]  /*e3a0*/  LDL R19, [R1+0x34] ;  /* 0x0000340001137983 */ /* 0x000ee20000100800 */
[----:B------:R-:W-:Y:S02]  /*e3b0*/  USHF.R.S32.HI UR24, URZ, 0x1f, UR17 ;  /* 0x0000001f3f187899 */ /* 0x000fe40008011411 */
[----:B------:R-:W-:Y:S01]  /*e3c0*/  UIMAD UR11, UR21, UR17, URZ ;  /* 0x00000011150b72a4 */ /* 0x000fe2000f8e023f */
[----:B------:R-:W4:Y:S03]  /*e3d0*/  LDL R9, [R1+0x30] ;  /* 0x0000300001097983 */ /* 0x000f260000100800 */
[----:B------:R-:W-:Y:S01]  /*e3e0*/  UIMAD UR11, UR24, UR28, UR11 ;  /* 0x0000001c180b72a4 */ /* 0x000fe2000f8e020b */
[----:B------:R-:W5:Y:S04]  /*e3f0*/  LDL R18, [R1+0x2c] ;  /* 0x00002c0001127983 */ /* 0x000f680000100800 */
[----:B------:R-:W5:Y:S04]  /*e400*/  LDL R10, [R1+0x28] ;  /* 0x00002800010a7983 */ /* 0x000f680000100800 */
        /* <DEDUP_REMOVED lines=8> */
[----:B--2---:R-:W-:Y:S04]  /*e490*/  IMAD.WIDE.U32 R4, R4, UR28, R12 ;  /* 0x0000001c04047c25 */ /* 0x004fe8000f8e000c */
[----:B------:R-:W-:Y:S01]  /*e4a0*/  VIADD R0, R5, UR11 ;  /* 0x0000000b05007c36 */ /* 0x000fe20008000000 */
[C---:B------:R-:W-:Y:S02]  /*e4b0*/  @!P0 IADD3 R2, P3, R4.reuse, UR27, RZ ;  /* 0x0000001b04028c10 */ /* 0x040fe4000ff7e0ff */
[C---:B------:R-:W-:Y:S02]  /*e4c0*/  @!P0 IADD3 R5, P2, R4.reuse, UR16, RZ ;  /* 0x0000001004058c10 */ /* 0x040fe4000ff5e0ff */
[C---:B------:R-:W-:Y:S02]  /*e4d0*/  @!P0 IADD3 R7, P1, R4.reuse, UR30, RZ ;  /* 0x0000001e04078c10 */ /* 0x040fe4000ff3e0ff */
[----:B----4-:R-:W-:Y:S02]  /*e4e0*/  @!P0 LEA R12, P4, R4, R9, 0x1 ;  /* 0x00000009040c8211 */ /* 0x010fe400078808ff */
[----:B------:R-:W-:Y:S02]  /*e4f0*/  @!P0 IADD3.X R9, R0, UR18, RZ, P3, !PT ;  /* 0x0000001200098c10 */ /* 0x000fe40009ffe4ff */
[----:B---3--:R-:W-:Y:S02]  /*e500*/  @!P0 LEA.HI.X R13, R4, R19, R0, 0x1, P4 ;  /* 0x00000013040d8211 */ /* 0x008fe400020f0c00 */
[----:B------:R-:W-:Y:S02]  /*e510*/  @!P0 IADD3.X R14, R0, UR15, RZ, P2, !PT ;  /* 0x0000000f000e8c10 */ /* 0x000fe400097fe4ff */
[----:B-----5:R-:W-:Y:S01]  /*e520*/  @!P0 LEA R10, P3, R2, R10, 0x1 ;  /* 0x0000000a020a8211 */ /* 0x020fe200078608ff */
[----:B------:R-:W-:Y:S01]  /*e530*/  @!PT LDS RZ, [RZ] ;  /* 0x00000000fffff984 */ /* 0x000fe20000000800 */
[----:B------:R-:W-:Y:S01]  /*e540*/  @!PT LDS RZ, [RZ] ;  /* 0x00000000fffff984 */ /* 0x000fe20000000800 */
[----:B------:R-:W-:Y:S01]  /*e550*/  @!PT LDS RZ, [RZ] ;  /* 0x00000000fffff984 */ /* 0x000fe20000000800 */
[----:B------:R-:W-:Y:S01]  /*e560*/  @!P0 LDGSTS.E.BYPASS.LTC128B.128 [R196+0x4000], desc[UR22][R12.64] ;  /* 0x040000000cc48fae */ /* 0x000fe2000b901d56 */
[----:B------:R-:W-:Y:S02]  /*e570*/  @!P0 IADD3.X R15, R0, UR19, RZ, P1, !PT ;  /* 0x00000013000f8c10 */ /* 0x000fe40008ffe4ff */
[----:B------:R-:W-:Y:S02]  /*e580*/  @!P0 LEA.HI.X R11, R2, R18, R9, 0x1, P3 ;  /* 0x00000012020b8211 */ /* 0x000fe400018f0c09 */
[C---:B------:R-:W-:Y:S03]  /*e590*/  @!P0 LEA R8, P2, R5.reuse, R8, 0x1 ;  /* 0x0000000805088211 */ /* 0x040fe600078408ff */
[----:B------:R-:W-:Y:S01]  /*e5a0*/  @P0 STS.128 [R196+0x4800], RZ ;  /* 0x004800ffc4000388 */ /* 0x000fe20000000c00 */
[----:B------:R-:W-:Y:S02]  /*e5b0*/  @!P0 LEA.HI.X R9, R5, R17, R14, 0x1, P2 ;  /* 0x0000001105098211 */ /* 0x000fe400010f0c0e */
[C---:B------:R-:W-:Y:S05]  /*e5c0*/  @!P0 LEA R6, P1, R7.reuse, R6, 0x1 ;  /* 0x0000000607068211 */ /* 0x040fea00078208ff */
[----:B------:R-:W-:Y:S01]  /*e5d0*/  @!PT LDS RZ, [RZ] ;  /* 0x00000000fffff984 */ /* 0x000fe20000000800 */
[----:B------:R-:W-:Y:S01]  /*e5e0*/  @!PT LDS RZ, [RZ] ;  /* 0x00000000fffff984 */ /* 0x000fe20000000800 */
[----:B------:R-:W-:Y:S01]  /*e5f0*/  @!PT LDS RZ, [RZ] ;  /* 0x00000000fffff984 */ /* 0x000fe20000000800 */
[----:B------:R-:W-:Y:S01]  /*e600*/  @!P0 LDGSTS.E.BYPASS.LTC128B.128 [R196+0x4800], desc[UR22][R10.64] ;  /* 0x048000000ac48fae */ /* 0x000fe2000b901d56 */
[----:B------:R-:W-:Y:S02]  /*e610*/  @!P0 LEA.HI.X R7, R7, R16, R15, 0x1, P1 ;  /* 0x0000001007078211 */ /* 0x000fe400008f0c0f */
[----:B------:R-:W-:Y:S05]  /*e620*/  ISETP.LT.AND P1, PT, RZ, UR17, PT ;  /* 0x00000011ff007c0c */ /* 0x000fea000bf21270 */
        /* <DEDUP_REMOVED lines=326> */
[----:B------:R-:W-:Y:S08]  /*fa90*/  FMUL.FTZ R131, R131, UR10 ;  /* 0x0000000a83837c20 */ /* 0x000ff00008410000 */
        /* <DEDUP_REMOVED lines=147> */
.L_x_532:
[----:B-1----:R-:W-:Y:S01]  /*103d0*/  SHFL.BFLY PT, R6, R39, 0x2, 0x1f ;  /* 0x0c401f0027067f89 */ /* 0x002fe200000e0000 */
[----:B---3--:R-:W-:Y:S01]  /*103e0*/  FMNMX.FTZ R5, R131, R21, !PT ;  /* 0x0000001583057209 */ /* 0x008fe20007810000 */
        /* <DEDUP_REMOVED lines=28> */
[----:B------:R1:W2:Y:S01]  /*105b0*/  MUFU.EX2 R40, R3 ;  /* 0x0000000300287308 */ /* 0x0002a20000000800 */
[----:B---3--:R-:W-:Y:S02]  /*105c0*/  FMNMX.FTZ R37, R37, R7, !PT ;  /* 0x0000000725257209 */ /* 0x008fe40007810000 */
[----:B------:R-:W-:Y:S01]  /*105d0*/  FSETP.NEU.FTZ.AND P2, PT, R38, -INF , PT ;  /* 0xff8000002600780b */ /* 0x000fe20003f5d000 */
[--C-:B------:R-:W-:Y:S01]  /*105e0*/  FFMA.FTZ R8, R206, UR4, -R43.reuse ;  /* 0x00000004ce087c23 */ /* 0x100fe2000801082b */
[--C-:B------:R-:W-:Y:S01]  /*105f0*/  FFMA.FTZ R7, R169, UR4, -R43.reuse ;  /* 0x00000004a9077c23 */ /* 0x100fe2000801082b */
[C---:B------:R-:W-:Y:S01]  /*10600*/  FMUL.FTZ R65, R37.reuse, UR4 ;  /* 0x0000000425417c20 */ /* 0x040fe20008410000 */
[----:B------:R-:W-:Y:S03]  /*10610*/  FSEL R64, R64, RZ, P2 ;  /* 0x000000ff40407208 */ /* 0x000fe60001000000 */
[----:B------:R3:W-:Y:S01]  /*10620*/  MUFU.EX2 R182, R8 ;  /* 0x0000000800b67308 */ /* 0x0007e20000000800 */
[----:B------:R-:W-:Y:S01]  /*10630*/  FSETP.NEU.FTZ.AND P2, PT, R37, -INF , PT ;  /* 0xff8000002500780b */ /* 0x000fe20003f5d000 */
[----:B------:R-:W-:Y:S01]  /*10640*/  FFMA.FTZ R16, R97, UR4, -R43 ;  /* 0x0000000461107c23 */ /* 0x000fe2000801082b */
[--C-:B------:R-:W-:Y:S02]  /*10650*/  FFMA.FTZ R5, R200, UR4, -R64.reuse ;  /* 0x00000004c8057c23 */ /* 0x100fe40008010840 */
[----:B------:R-:W-:Y:S01]  /*10660*/  FSEL R65, R65, RZ, P2 ;  /* 0x000000ff41417208 */ /* 0x000fe20001000000 */
[--C-:B------:R-:W-:Y:S01]  /*10670*/  FFMA.FTZ R12, R87, UR4, -R64.reuse ;  /* 0x00000004570c7c23 */ /* 0x100fe20008010840 */
[--C-:B------:R-:W-:Y:S03]  /*10680*/  FFMA.FTZ R9, R86, UR4, -R64.reuse ;  /* 0x0000000456097c23 */ /* 0x100fe60008010840 */
[----:B------:R2:W-:Y:S01]  /*10690*/  MUFU.EX2 R18, R16 ;  /* 0x0000001000127308 */ /* 0x0005e20000000800 */
[----:B-1----:R-:W-:Y:S01]  /*106a0*/  FMUL.FTZ R3, R0, UR4 ;  /* 0x0000000400037c20 */ /* 0x002fe20008410000 */
[----:B------:R-:W-:Y:S01]  /*106b0*/  FFMA.FTZ R6, R207, UR4, -R65 ;  /* 0x00000004cf067c23 */ /* 0x000fe20008010841 */
[----:B------:R-:W-:Y:S01]  /*106c0*/  FFMA.FTZ R20, R98, UR4, -R64 ;  /* 0x0000000462147c23 */ /* 0x000fe20008010840 */
[----:B------:R-:W-:Y:S06]  /*106d0*/  FADD.FTZ R0, -R37, R133 ;  /* 0x0000008525007221 */ /* 0x000fec0000010100 */
[----:B------:R4:W1:Y:S01]  /*106e0*/  MUFU.EX2 R36, R3 ;  /* 0x0000000300247308 */ /* 0x0008620000000800 */
[--C-:B---3--:R-:W-:Y:S09]  /*106f0*/  FFMA.FTZ R8, R34, UR4, -R43.reuse ;  /* 0x0000000422087c23 */ /* 0x108ff2000801082b */
[----:B------:R3:W-:Y:S01]  /*10700*/  MUFU.EX2 R127, R6 ;  /* 0x00000006007f7308 */ /* 0x0007e20000000800 */
[----:B--2---:R-:W-:Y:S01]  /*10710*/  FMUL.FTZ R16, R40, R144 ;  /* 0x0000009028107220 */ /* 0x004fe20000410000 */
[----:B----4-:R-:W-:Y:S01]  /*10720*/  FMNMX.FTZ R3, R2, R4, !PT ;  /* 0x0000000402037209 */ /* 0x010fe20007810000 */
[--C-:B------:R-:W-:Y:S01]  /*10730*/  FFMA.FTZ R4, R208, UR4, -R43.reuse ;  /* 0x00000004d0047c23 */ /* 0x100fe2000801082b */
[----:B------:R-:W-:Y:S06]  /*10740*/  FMUL.FTZ R2, R0, UR4 ;  /* 0x0000000400027c20 */ /* 0x000fec0008410000 */
[----:B------:R2:W-:Y:S01]  /*10750*/  MUFU.EX2 R208, R5 ;  /* 0x0000000500d07308 */ /* 0x0005e20000000800 */
[C---:B------:R-:W-:Y:S01]  /*10760*/  FSETP.NEU.FTZ.AND P2, PT, R3.reuse, -INF , PT ;  /* 0xff8000000300780b */ /* 0x040fe20003f5d000 */
[C---:B------:R-:W-:Y:S01]  /*10770*/  FADD.FTZ R0, -R3.reuse, R134 ;  /* 0x0000008603007221 */ /* 0x040fe20000010100 */
[C---:B-1----:R-:W-:Y:S01]  /*10780*/  FMUL.FTZ R22, R36.reuse, R154 ;  /* 0x0000009a24167220 */ /* 0x042fe20000410000 */
[----:B------:R-:W-:Y:S01]  /*10790*/  FMUL.FTZ R34, R36, R162 ;  /* 0x000000a224227220 */ /* 0x000fe20000410000 */
[----:B------:R-:W-:Y:S01]  /*107a0*/  FMUL.FTZ R66, R3, UR4 ;  /* 0x0000000403427c20 */ /* 0x000fe20008410000 */
[----:B---3--:R-:W-:Y:S01]  /*107b0*/  FFMA.FTZ R6, R33, UR4, -R43 ;  /* 0x0000000421067c23 */ /* 0x008fe2000801082b */
[----:B------:R-:W-:Y:S03]  /*107c0*/  FMUL.FTZ R33, R40, R161 ;  /* 0x000000a128217220 */ /* 0x000fe60000410000 */
[----:B------:R1:W-:Y:S01]  /*107d0*/  MUFU.EX2 R134, R4 ;  /* 0x0000000400867308 */ /* 0x0003e20000000800 */
[----:B------:R-:W-:Y:S01]  /*107e0*/  FMUL.FTZ R0, R0, UR4 ;  /* 0x0000000400007c20 */ /* 0x000fe20008410000 */
[----:B------:R-:W-:Y:S08]  /*107f0*/  FSEL R66, R66, RZ, P2 ;  /* 0x000000ff42427208 */ /* 0x000ff00001000000 */
[----:B------:R-:W3:Y:S01]  /*10800*/  MUFU.EX2 R0, R0 ;  /* 0x0000000000007308 */ /* 0x000ee20000000800 */
[----:B--2---:R-:W-:Y:S09]  /*10810*/  FFMA.FTZ R5, R214, UR4, -R65 ;  /* 0x00000004d6057c23 */ /* 0x004ff20008010841 */
[----:B------:R2:W-:Y:S01]  /*10820*/  MUFU.EX2 R175, R5 ;  /* 0x0000000500af7308 */ /* 0x0005e20000000800 */
[--C-:B-1----:R-:W-:Y:S09]  /*10830*/  FFMA.FTZ R4, R218, UR4, -R43.reuse ;  /* 0x00000004da047c23 */ /* 0x102ff2000801082b */
[----:B------:R1:W-:Y:S01]  /*10840*/  MUFU.EX2 R173, R4 ;  /* 0x0000000400ad7308 */ /* 0x0003e20000000800 */
[C---:B---3--:R-:W-:Y:S01]  /*10850*/  FMUL.FTZ R14, R0.reuse, R150 ;  /* 0x00000096000e7220 */ /* 0x048fe20000410000 */
[----:B------:R-:W-:Y:S08]  /*10860*/  FMUL.FTZ R15, R0, R151 ;  /* 0x00000097000f7220 */ /* 0x000ff00000410000 */
[----:B------:R3:W-:Y:S01]  /*10870*/  MUFU.EX2 R214, R8 ;  /* 0x0000000800d67308 */ /* 0x0007e20000000800 */
[--C-:B--2---:R-:W-:Y:S09]  /*10880*/  FFMA.FTZ R5, R205, UR4, -R64.reuse ;  /* 0x00000004cd057c23 */ /* 0x104ff20008010840 */
[----:B------:R2:W-:Y:S01]  /*10890*/  MUFU.EX2 R181, R5 ;  /* 0x0000000500b57308 */ /* 0x0005e20000000800 */
[--C-:B-1----:R-:W-:Y:S09]  /*108a0*/  FFMA.FTZ R4, R210, UR4, -R64.reuse ;  /* 0x00000004d2047c23 */ /* 0x102ff20008010840 */
[----:B------:R1:W-:Y:S01]  /*108b0*/  MUFU.EX2 R132, R4 ;  /* 0x0000000400847308 */ /* 0x0003e20000000800 */
[----:B---3--:R-:W-:Y:S09]  /*108c0*/  FFMA.FTZ R8, R52, UR4, -R43 ;  /* 0x0000000434087c23 */ /* 0x008ff2000801082b */
[----:B------:R3:W-:Y:S01]  /*108d0*/  MUFU.EX2 R205, R7 ;  /* 0x0000000700cd7308 */ /* 0x0007e20000000800 */
[----:B--2---:R-:W-:Y:S09]  /*108e0*/  FFMA.FTZ R5, R177, UR4, -R65 ;  /* 0x00000004b1057c23 */ /* 0x004ff20008010841 */
[----:B------:R2:W-:Y:S01]  /*108f0*/  MUFU.EX2 R177, R5 ;  /* 0x0000000500b17308 */ /* 0x0005e20000000800 */
[--C-:B-1----:R-:W-:Y:S09]  /*10900*/  FFMA.FTZ R4, R217, UR4, -R64.reuse ;  /* 0x00000004d9047c23 */ /* 0x102ff20008010840 */
[----:B------:R1:W-:Y:S01]  /*10910*/  MUFU.EX2 R172, R4 ;  /* 0x0000000400ac7308 */ /* 0x0003e20000000800 */
[--C-:B---3--:R-:W-:Y:S09]  /*10920*/  FFMA.FTZ R7, R48, UR4, -R43.reuse ;  /* 0x0000000430077c23 */ /* 0x108ff2000801082b */
[----:B------:R3:W-:Y:S01]  /*10930*/  MUFU.EX2 R226, R7 ;  /* 0x0000000700e27308 */ /* 0x0007e20000000800 */
[----:B--2---:R-:W-:Y:S01]  /*10940*/  FFMA.FTZ R5, R32, UR4, -R64 ;  /* 0x0000000420057c23 */ /* 0x004fe20008010840 */
[----:B------:R-:W-:Y:S08]  /*10950*/  FMUL.FTZ R32, R40, R160 ;  /* 0x000000a028207220 */ /* 0x000ff00000410000 */
[----:B------:R2:W-:Y:S01]  /*10960*/  MUFU.EX2 R220, R8 ;  /* 0x0000000800dc7308 */ /* 0x0005e20000000800 */
[--C-:B-1----:R-:W-:Y:S09]  /*10970*/  FFMA.FTZ R4, R204, UR4, -R43.reuse ;  /* 0x00000004cc047c23 */ /* 0x102ff2000801082b */
[----:B------:R1:W-:Y:S01]  /*10980*/  MUFU.EX2 R204, R4 ;  /* 0x0000000400cc7308 */ /* 0x0003e20000000800 */
[--C-:B---3--:R-:W-:Y:S09]  /*10990*/  FFMA.FTZ R7, R25, UR4, -R43.reuse ;  /* 0x0000000419077c23 */ /* 0x108ff2000801082b */
[----:B------:R3:W-:Y:S01]  /*109a0*/  MUFU.EX2 R245, R7 ;  /* 0x0000000700f57308 */ /* 0x0007e20000000800 */
[--C-:B--2---:R-:W-:Y:S01]  /*109b0*/  FFMA.FTZ R8, R68, UR4, -R43.reuse ;  /* 0x0000000444087c23 */ /* 0x104fe2000801082b */
[----:B------:R-:W-:Y:S08]  /*109c0*/  FFMA.FTZ R68, R111, UR4, -R66 ;  /* 0x000000046f447c23 */ /* 0x000ff00008010842 */
[----:B------:R-:W2:Y:S01]  /*109d0*/  MUFU.EX2 R2, R2 ;  /* 0x0000000200027308 */ /* 0x000ea20000000800 */
[--C-:B-1----:R-:W-:Y:S09]  /*109e0*/  FFMA.FTZ R4, R197, UR4, -R43.reuse ;  /* 0x00000004c5047c23 */ /* 0x102ff2000801082b */
[----:B------:R1:W-:Y:S01]  /*109f0*/  MUFU.EX2 R210, R4 ;  /* 0x0000000400d27308 */ /* 0x0003e20000000800 */
[----:B---3--:R-:W-:Y:S01]  /*10a00*/  FFMA.FTZ R7, R80, UR4, -R43 ;  /* 0x0000000450077c23 */ /* 0x008fe2000801082b */
[--C-:B------:R-:W-:Y:S08]  /*10a10*/  FFMA.FTZ R80, R124, UR4, -R65.reuse ;  /* 0x000000047c507c23 */ /* 0x100ff00008010841 */
[----:B------:R3:W-:Y:S10]  /*10a20*/  MUFU.EX2 R252, R7 ;  /* 0x0000000700fc7308 */ /* 0x0007f40000000800 */
[----:B------:R2:W-:Y:S01]  /*10a30*/  MUFU.EX2 R243, R8 ;  /* 0x0000000800f37308 */ /* 0x0005e20000000800 */
[----:B-1----:R-:W-:Y:S09]  /*10a40*/  FFMA.FTZ R4, R203, UR4, -R64 ;  /* 0x00000004cb047c23 */ /* 0x002ff20008010840 */
[----:B------:R1:W-:Y:S01]  /*10a50*/  MUFU.EX2 R197, R4 ;  /* 0x0000000400c57308 */ /* 0x0003e20000000800 */
[----:B---3--:R-:W-:Y:S09]  /*10a60*/  FMUL.FTZ R7, R36, R143 ;  /* 0x0000008f24077220 */ /* 0x008ff20000410000 */
[----:B------:R-:W-:Y:S01]  /*10a70*/  MUFU.EX2 R68, R68 ;  /* 0x0000004400447308 */ /* 0x000fe20000000800 */
[----:B--2---:R-:W-:Y:S09]  /*10a80*/  FMUL.FTZ R8, R2, R136 ;  /* 0x0000008802087220 */ /* 0x004ff20000410000 */
[----:B------:R-:W-:Y:S01]  /*10a90*/  MUFU.EX2 R80, R80 ;  /* 0x0000005000507308 */ /* 0x000fe20000000800 */
[----:B-1----:R-:W-:Y:S09]  /*10aa0*/  FFMA.FTZ R4, R216, UR4, -R65 ;  /* 0x00000004d8047c23 */ /* 0x002ff20008010841 */
[----:B------:R1:W2:Y:S02]  /*10ab0*/  MUFU.EX2 R133, R4 ;  /* 0x0000000400857308 */ /* 0x0002a40000000800 */
[--C-:B-1----:R-:W-:Y:S01]  /*10ac0*/  FFMA.FTZ R4, R209, UR4, -R66.reuse ;  /* 0x00000004d1047c23 */ /* 0x102fe20008010842 */
[----:B--2---:R-:W-:Y:S07]  /*10ad0*/  F2FP.F16.F32.PACK_AB R48, R133, R127 ;  /* 0x0000007f8530723e */ /* 0x004fee00000000ff */
[----:B------:R1:W-:Y:S10]  /*10ae0*/  MUFU.EX2 R209, R6 ;  /* 0x0000000600d17308 */ /* 0x0003f40000000800 */
[----:B------:R2:W-:Y:S01]  /*10af0*/  MUFU.EX2 R126, R4 ;  /* 0x00000004007e7308 */ /* 0x0005e20000000800 */
[--C-:B-1----:R-:W-:Y:S09]  /*10b00*/  FFMA.FTZ R6, R49, UR4, -R43.reuse ;  /* 0x0000000431067c23 */ /* 0x102ff2000801082b */
[----:B------:R1:W-:Y:S01]  /*10b10*/  MUFU.EX2 R231, R6 ;  /* 0x0000000600e77308 */ /* 0x0003e20000000800 */
[--C-:B--2---:R-:W-:Y:S09]  /*10b20*/  FFMA.FTZ R4, R215, UR4, -R66.reuse ;  /* 0x00000004d7047c23 */ /* 0x104ff20008010842 */
[----:B------:R2:W3:Y:S01]  /*10b30*/  MUFU.EX2 R174, R4 ;  /* 0x0000000400ae7308 */ /* 0x0004e20000000800 */
[----:B-1----:R-:W-:Y:S01]  /*10b40*/  FFMA.FTZ R6, R23, UR4, -R43 ;  /* 0x0000000417067c23 */ /* 0x002fe2000801082b */
[----:B------:R-:W-:Y:S08]  /*10b50*/  FMUL.FTZ R23, R36, R155 ;  /* 0x0000009b24177220 */ /* 0x000ff00000410000 */
[----:B------:R-:W1:Y:S01]  /*10b60*/  MUFU.EX2 R21, R6 ;  /* 0x0000000600157308 */ /* 0x000e620000000800 */
[----:B--2---:R-:W-:Y:S01]  /*10b70*/  FFMA.FTZ R4, R212, UR4, -R65 ;  /* 0x00000004d4047c23 */ /* 0x004fe20008010841 */
[----:B---3--:R-:W-:Y:S08]  /*10b80*/  F2FP.F16.F32.PACK_AB R49, R174, R126 ;  /* 0x0000007eae31723e */ /* 0x008ff000000000ff */
[----:B------:R2:W-:Y:S01]  /*10b90*/  MUFU.EX2 R200, R4 ;  /* 0x0000000400c87308 */ /* 0x0005e20000000800 */
[----:B-1----:R-:W-:Y:S01]  /*10ba0*/  MOV R144, R21 ;  /* 0x0000001500907202 */ /* 0x002fe20000000f00 */
[----:B------:R-:W-:Y:S01]  /*10bb0*/  FMUL.FTZ R21, R40, R153 ;  /* 0x0000009928157220 */ /* 0x000fe20000410000 */
[--C-:B------:R-:W-:Y:S01]  /*10bc0*/  FFMA.FTZ R6, R81, UR4, -R43.reuse ;  /* 0x0000000451067c23 */ /* 0x100fe2000801082b */
[--C-:B------:R-:W-:Y:S06]  /*10bd0*/  FFMA.FTZ R81, R41, UR4, -R66.reuse ;  /* 0x0000000429517c23 */ /* 0x100fec0008010842 */
[----:B------:R1:W3:Y:S01]  /*10be0*/  MUFU.EX2 R11, R6 ;  /* 0x00000006000b7308 */ /* 0x0002e20000000800 */
[--C-:B--2---:R-:W-:Y:S09]  /*10bf0*/  FFMA.FTZ R4, R213, UR4, -R66.reuse ;  /* 0x00000004d5047c23 */ /* 0x104ff20008010842 */
[----:B------:R2:W-:Y:S01]  /*10c00*/  MUFU.EX2 R180, R4 ;  /* 0x0000000400b47308 */ /* 0x0005e20000000800 */
[----:B-1----:R-:W-:Y:S01]  /*10c10*/  FMUL.FTZ R6, R36, R142 ;  /* 0x0000008e24067220 */ /* 0x002fe20000410000 */
[----:B---3--:R-:W-:Y:S01]  /*10c20*/  MOV R142, R11 ;  /* 0x0000000b008e7202 */ /* 0x008fe20000000f00 */
[----:B------:R-:W-:Y:S07]  /*10c30*/  FMUL.FTZ R11, R0, R139 ;  /* 0x0000008b000b7220 */ /* 0x000fee0000410000 */
[----:B------:R1:W-:Y:S01]  /*10c40*/  MUFU.EX2 R139, R12 ;  /* 0x0000000c008b7308 */ /* 0x0003e20000000800 */
[----:B--2---:R-:W-:Y:S09]  /*10c50*/  FFMA.FTZ R4, R211, UR4, -R66 ;  /* 0x00000004d3047c23 */ /* 0x004ff20008010842 */
[----:B------:R2:W-:Y:S10]  /*10c60*/  MUFU.EX2 R183, R4 ;  /* 0x0000000400b77308 */ /* 0x0005f40000000800 */
[----:B------:R3:W-:Y:S01]  /*10c70*/  MUFU.EX2 R211, R5 ;  /* 0x0000000500d37308 */ /* 0x0007e20000000800 */
[--C-:B-1----:R-:W-:Y:S09]  /*10c80*/  FFMA.FTZ R12, R96, UR4, -R43.reuse ;  /* 0x00000004600c7c23 */ /* 0x102ff2000801082b */
[----:B------:R1:W4:Y:S01]  /*10c90*/  MUFU.EX2 R17, R12 ;  /* 0x0000000c00117308 */ /* 0x0003220000000800 */
[----:B--2---:R-:W-:Y:S09]  /*10ca0*/  FFMA.FTZ R4, R202, UR4, -R43 ;  /* 0x00000004ca047c23 */ /* 0x004ff2000801082b */
[----:B------:R2:W-:Y:S01]  /*10cb0*/  MUFU.EX2 R203, R4 ;  /* 0x0000000400cb7308 */ /* 0x0005e20000000800 */
[--C-:B---3--:R-:W-:Y:S01]  /*10cc0*/  FFMA.FTZ R5, R44, UR4, -R65.reuse ;  /* 0x000000042c057c23 */ /* 0x108fe20008010841 */
[----:B------:R-:W-:Y:S08]  /*10cd0*/  F2FP.F16.F32.PACK_AB R44, R173, R134 ;  /* 0x00000086ad2c723e */ /* 0x000ff000000000ff */
[----:B------:R3:W-:Y:S01]  /*10ce0*/  MUFU.EX2 R213, R5 ;  /* 0x0000000500d57308 */ /* 0x0007e20000000800 */
[----:B-1----:R-:W-:Y:S01]  /*10cf0*/  FMUL.FTZ R12, R2, R148 ;  /* 0x00000094020c7220 */ /* 0x002fe20000410000 */
[----:B----4-:R-:W-:Y:S01]  /*10d00*/  MOV R150, R17 ;  /* 0x0000001100967202 */ /* 0x010fe20000000f00 */
[----:B------:R-:W-:Y:S01]  /*10d10*/  FMUL.FTZ R17, R40, R145 ;  /* 0x0000009128117220 */ /* 0x000fe20000410000 */
[----:B------:R-:W-:Y:S01]  /*10d20*/  MOV R145, R18 ;  /* 0x0000001200917202 */ /* 0x000fe20000000f00 */
[----:B------:R-:W-:Y:S01]  /*10d30*/  FMUL.FTZ R18, R36, R146 ;  /* 0x0000009224127220 */ /* 0x000fe20000410000 */
[--C-:B--2---:R-:W-:Y:S04]  /*10d40*/  FFMA.FTZ R4, R201, UR4, -R64.reuse ;  /* 0x00000004c9047c23 */ /* 0x104fe80008010840 */
[----:B------:R1:W-:Y:S01]  /*10d50*/  MUFU.EX2 R201, R4 ;  /* 0x0000000400c97308 */ /* 0x0003e20000000800 */
[--C-:B---3--:R-:W-:Y:S09]  /*10d60*/  FFMA.FTZ R5, R54, UR4, -R64.reuse ;  /* 0x0000000436057c23 */ /* 0x108ff20008010840 */
[----:B------:R2:W-:Y:S01]  /*10d70*/  MUFU.EX2 R218, R5 ;  /* 0x0000000500da7308 */ /* 0x0005e20000000800 */
[--C-:B-1----:R-:W-:Y:S09]  /*10d80*/  FFMA.FTZ R4, R168, UR4, -R64.reuse ;  /* 0x00000004a8047c23 */ /* 0x102ff20008010840 */
[----:B------:R1:W-:Y:S01]  /*10d90*/  MUFU.EX2 R202, R4 ;  /* 0x0000000400ca7308 */ /* 0x0003e20000000800 */
[----:B--2---:R-:W-:Y:S09]  /*10da0*/  FFMA.FTZ R5, R60, UR4, -R65 ;  /* 0x000000043c057c23 */ /* 0x004ff20008010841 */
[----:B------:R2:W-:Y:S01]  /*10db0*/  MUFU.EX2 R235, R5 ;  /* 0x0000000500eb7308 */ /* 0x0005e20000000800 */
[--C-:B-1----:R-:W-:Y:S01]  /*10dc0*/  FFMA.FTZ R4, R35, UR4, -R64.reuse ;  /* 0x0000000423047c23 */ /* 0x102fe20008010840 */
[----:B------:R-:W-:Y:S08]  /*10dd0*/  FMUL.FTZ R35, R36, R163 ;  /* 0x000000a324237220 */ /* 0x000ff00000410000 */
[----:B------:R1:W-:Y:S01]  /*10de0*/  MUFU.EX2 R206, R4 ;  /* 0x0000000400ce7308 */ /* 0x0003e20000000800 */
[----:B--2---:R-:W-:Y:S01]  /*10df0*/  FFMA.FTZ R5, R70, UR4, -R64 ;  /* 0x0000000446057c23 */ /* 0x004fe20008010840 */
[----:B------:R-:W-:Y:S08]  /*10e00*/  FFMA.FTZ R70, R117, UR4, -R43 ;  /* 0x0000000475467c23 */ /* 0x000ff0000801082b */
[----:B------:R2:W-:Y:S10]  /*10e10*/  MUFU.EX2 R240, R5 ;  /* 0x0000000500f07308 */ /* 0x0005f40000000800 */
[----:B------:R-:W-:Y:S01]  /*10e20*/  MUFU.EX2 R70, R70 ;  /* 0x0000004600467308 */ /* 0x000fe20000000800 */
[--C-:B-1----:R-:W-:Y:S09]  /*10e30*/  FFMA.FTZ R4, R199, UR4, -R65.reuse ;  /* 0x00000004c7047c23 */ /* 0x102ff20008010841 */
[----:B------:R1:W-:Y:S01]  /*10e40*/  MUFU.EX2 R168, R4 ;  /* 0x0000000400a87308 */ /* 0x0003e20000000800 */
[--C-:B--2---:R-:W-:Y:S01]  /*10e50*/  FFMA.FTZ R5, R78, UR4, -R66.reuse ;  /* 0x000000044e057c23 */ /* 0x104fe20008010842 */
[--C-:B------:R-:W-:Y:S08]  /*10e60*/  FFMA.FTZ R78, R122, UR4, -R66.reuse ;  /* 0x000000047a4e7c23 */ /* 0x100ff00008010842 */
[----:B------:R2:W-:Y:S10]  /*10e70*/  MUFU.EX2 R236, R5 ;  /* 0x0000000500ec7308 */ /* 0x0005f40000000800 */
[----:B------:R-:W-:Y:S01]  /*10e80*/  MUFU.EX2 R78, R78 ;  /* 0x0000004e004e7308 */ /* 0x000fe20000000800 */
[--C-:B-1----:R-:W-:Y:S09]  /*10e90*/  FFMA.FTZ R4, R179, UR4, -R65.reuse ;  /* 0x00000004b3047c23 */ /* 0x102ff20008010841 */
[----:B------:R1:W-:Y:S01]  /*10ea0*/  MUFU.EX2 R179, R4 ;  /* 0x0000000400b37308 */ /* 0x0003e20000000800 */
[----:B--2---:R-:W-:Y:S01]  /*10eb0*/  FMUL.FTZ R5, R40, R141 ;  /* 0x0000008d28057220 */ /* 0x004fe20000410000 */
[--C-:B-1----:R-:W-:Y:S08]  /*10ec0*/  FFMA.FTZ R4, R198, UR4, -R66.reuse ;  /* 0x00000004c6047c23 */ /* 0x102ff00008010842 */
[----:B------:R1:W-:Y:S02]  /*10ed0*/  MUFU.EX2 R169, R4 ;  /* 0x0000000400a97308 */ /* 0x0003e40000000800 */
[--C-:B-1----:R-:W-:Y:S08]  /*10ee0*/  FFMA.FTZ R4, R178, UR4, -R66.reuse ;  /* 0x00000004b2047c23 */ /* 0x102ff00008010842 */
[----:B------:R1:W-:Y:S02]  /*10ef0*/  MUFU.EX2 R178, R4 ;  /* 0x0000000400b27308 */ /* 0x0003e40000000800 */
[----:B-1----:R-:W-:Y:S08]  /*10f00*/  FFMA.FTZ R4, R171, UR4, -R65 ;  /* 0x00000004ab047c23 */ /* 0x002ff00008010841 */
[----:B------:R1:W-:Y:S02]  /*10f10*/  MUFU.EX2 R198, R4 ;  /* 0x0000000400c67308 */ /* 0x0003e40000000800 */
[--C-:B-1----:R-:W-:Y:S08]  /*10f20*/  FFMA.FTZ R4, R176, UR4, -R66.reuse ;  /* 0x00000004b0047c23 */ /* 0x102ff00008010842 */
[----:B------:R1:W-:Y:S02]  /*10f30*/  MUFU.EX2 R171, R4 ;  /* 0x0000000400ab7308 */ /* 0x0003e40000000800 */
[----:B-1----:R-:W-:Y:S08]  /*10f40*/  FFMA.FTZ R4, R170, UR4, -R66 ;  /* 0x00000004aa047c23 */ /* 0x002ff00008010842 */
[----:B------:R1:W-:Y:S02]  /*10f50*/  MUFU.EX2 R215, R4 ;  /* 0x0000000400d77308 */ /* 0x0003e40000000800 */
[----:B-1----:R-:W-:Y:S01]  /*10f60*/  FFMA.FTZ R4, R31, UR4, -R43 ;  /* 0x000000041f047c23 */ /* 0x002fe2000801082b */
[----:B------:R-:W-:Y:S07]  /*10f70*/  FMUL.FTZ R31, R0, R167 ;  /* 0x000000a7001f7220 */ /* 0x000fee0000410000 */
[----:B------:R1:W-:Y:S02]  /*10f80*/  MUFU.EX2 R225, R4 ;  /* 0x0000000400e17308 */ /* 0x0003e40000000800 */
[--C-:B-1----:R-:W-:Y:S01]  /*10f90*/  FFMA.FTZ R4, R30, UR4, -R64.reuse ;  /* 0x000000041e047c23 */ /* 0x102fe20008010840 */
[--C-:B------:R-:W-:Y:S07]  /*10fa0*/  FFMA.FTZ R30, R89, UR4, -R65.reuse ;  /* 0x00000004591e7c23 */ /* 0x100fee0008010841 */
[----:B------:R1:W-:Y:S02]  /*10fb0*/  MUFU.EX2 R222, R4 ;  /* 0x0000000400de7308 */ /* 0x0003e40000000800 */
[--C-:B-1----:R-:W-:Y:S01]  /*10fc0*/  FFMA.FTZ R4, R50, UR4, -R64.reuse ;  /* 0x0000000432047c23 */ /* 0x102fe20008010840 */
[----:B------:R-:W-:Y:S07]  /*10fd0*/  F2FP.F16.F32.PACK_AB R50, R200, R175 ;  /* 0x000000afc832723e */ /* 0x000fee00000000ff */
[----:B------:R1:W-:Y:S02]  /*10fe0*/  MUFU.EX2 R224, R4 ;  /* 0x0000000400e07308 */ /* 0x0003e40000000800 */
[----:B-1----:R-:W-:Y:S01]  /*10ff0*/  FFMA.FTZ R4, R51, UR4, -R64 ;  /* 0x0000000433047c23 */ /* 0x002fe20008010840 */
[----:B------:R-:W-:Y:S07]  /*11000*/  F2FP.F16.F32.PACK_AB R51, R183, R180 ;  /* 0x000000b4b733723e */ /* 0x000fee00000000ff */
[----:B------:R1:W-:Y:S02]  /*11010*/  MUFU.EX2 R228, R4 ;  /* 0x0000000400e47308 */ /* 0x0003e40000000800 */
[--C-:B-1----:R-:W-:Y:S01]  /*11020*/  FFMA.FTZ R4, R29, UR4, -R65.reuse ;  /* 0x000000041d047c23 */ /* 0x102fe20008010841 */
[----:B------:R-:W-:Y:S07]  /*11030*/  FMUL.FTZ R29, R2, R165 ;  /* 0x000000a5021d7220 */ /* 0x000fee0000410000 */
[----:B------:R1:W-:Y:S02]  /*11040*/  MUFU.EX2 R170, R4 ;  /* 0x0000000400aa7308 */ /* 0x0003e40000000800 */
[--C-:B-1----:R-:W-:Y:S08]  /*11050*/  FFMA.FTZ R4, R27, UR4, -R65.reuse ;  /* 0x000000041b047c23 */ /* 0x102ff00008010841 */
[----:B------:R1:W-:Y:S02]  /*11060*/  MUFU.EX2 R217, R4 ;  /* 0x0000000400d97308 */ /* 0x0003e40000000800 */
[----:B-1----:R-:W-:Y:S01]  /*11070*/  FFMA.FTZ R4, R28, UR4, -R66 ;  /* 0x000000041c047c23 */ /* 0x002fe20008010842 */
[----:B------:R-:W-:Y:S07]  /*11080*/  FFMA.FTZ R28, R99, UR4, -R64 ;  /* 0x00000004631c7c23 */ /* 0x000fee0008010840 */
[----:B------:R1:W-:Y:S02]  /*11090*/  MUFU.EX2 R176, R4 ;  /* 0x0000000400b07308 */ /* 0x0003e40000000800 */
[--C-:B-1----:R-:W-:Y:S08]  /*110a0*/  FFMA.FTZ R4, R26, UR4, -R66.reuse ;  /* 0x000000041a047c23 */ /* 0x102ff00008010842 */
[----:B------:R1:W-:Y:S02]  /*110b0*/  MUFU.EX2 R212, R4 ;  /* 0x0000000400d47308 */ /* 0x0003e40000000800 */
[----:B-1----:R-:W-:Y:S01]  /*110c0*/  FFMA.FTZ R4, R45, UR4, -R65 ;  /* 0x000000042d047c23 */ /* 0x002fe20008010841 */
[----:B------:R-:W-:Y:S07]  /*110d0*/  F2FP.F16.F32.PACK_AB R45, R172, R132 ;  /* 0x00000084ac2d723e */ /* 0x000fee00000000ff */
[----:B------:R1:W-:Y:S02]  /*110e0*/  MUFU.EX2 R219, R4 ;  /* 0x0000000400db7308 */ /* 0x0003e40000000800 */
[--C-:B-1----:R-:W-:Y:S01]  /*110f0*/  FFMA.FTZ R4, R46, UR4, -R66.reuse ;  /* 0x000000042e047c23 */ /* 0x102fe20008010842 */
[----:B------:R-:W-:Y:S07]  /*11100*/  F2FP.F16.F32.PACK_AB R46, R210, R204 ;  /* 0x000000ccd22e723e */ /* 0x000fee00000000ff */
[----:B------:R1:W-:Y:S02]  /*11110*/  MUFU.EX2 R216, R4 ;  /* 0x0000000400d87308 */ /* 0x0003e40000000800 */
[----:B-1----:R-:W-:Y:S01]  /*11120*/  FFMA.FTZ R4, R47, UR4, -R66 ;  /* 0x000000042f047c23 */ /* 0x002fe20008010842 */
[----:B------:R-:W-:Y:S07]  /*11130*/  F2FP.F16.F32.PACK_AB R47, R208, R197 ;  /* 0x000000c5d02f723e */ /* 0x000fee00000000ff */
[----:B------:R1:W-:Y:S02]  /*11140*/  MUFU.EX2 R221, R4 ;  /* 0x0000000400dd7308 */ /* 0x0003e40000000800 */
[----:B-1----:R-:W-:Y:S08]  /*11150*/  FFMA.FTZ R4, R53, UR4, -R43 ;  /* 0x0000000435047c23 */ /* 0x002ff0000801082b */
[----:B------:R1:W-:Y:S02]  /*11160*/  MUFU.EX2 R229, R4 ;  /* 0x0000000400e57308 */ /* 0x0003e40000000800 */
[--C-:B-1----:R-:W-:Y:S02]  /*11170*/  FFMA.FTZ R4, R55, UR4, -R64.reuse ;  /* 0x0000000437047c23 */ /* 0x102fe40008010840 */
[----:B------:R-:W-:Y:S06]  /*11180*/  LDSM.16.MT88.4 R52, [R185+0x4000] ;  /* 0x00400000b934783b */ /* 0x000fec0000004200 */
[----:B------:R1:W-:Y:S02]  /*11190*/  MUFU.EX2 R227, R4 ;  /* 0x0000000400e37308 */ /* 0x0003e40000000800 */
[--C-:B-1----:R-:W-:Y:S02]  /*111a0*/  FFMA.FTZ R4, R24, UR4, -R64.reuse ;  /* 0x0000000418047c23 */ /* 0x102fe40008010840 */
[----:B------:R-:W1:Y:S06]  /*111b0*/  LDSM.16.MT88.4 R24, [R184+0x4000] ;  /* 0x00400000b818783b */ /* 0x000e6c0000004200 */
[----:B------:R2:W-:Y:S02]  /*111c0*/  MUFU.EX2 R242, R4 ;  /* 0x0000000400f27308 */ /* 0x0005e40000000800 */
[----:B--2---:R-:W-:Y:S01]  /*111d0*/  FFMA.FTZ R4, R67, UR4, -R64 ;  /* 0x0000000443047c23 */ /* 0x004fe20008010840 */
[--C-:B------:R-:W-:Y:S07]  /*111e0*/  FFMA.FTZ R67, R110, UR4, -R66.reuse ;  /* 0x000000046e437c23 */ /* 0x100fee0008010842 */
[----:B------:R2:W3:Y:S10]  /*111f0*/  MUFU.EX2 R10, R4 ;  /* 0x00000004000a7308 */ /* 0x0004f40000000800 */
[----:B------:R-:W-:Y:S01]  /*11200*/  MUFU.EX2 R67, R67 ;  /* 0x0000004300437308 */ /* 0x000fe20000000800 */
[--C-:B--2---:R-:W-:Y:S01]  /*11210*/  FFMA.FTZ R4, R56, UR4, -R65.reuse ;  /* 0x0000000438047c23 */ /* 0x104fe20008010841 */
[----:B---3--:R-:W-:Y:S01]  /*11220*/  MOV R143, R10 ;  /* 0x0000000a008f7202 */ /* 0x008fe20000000f00 */
[----:B------:R-:W-:Y:S07]  /*11230*/  FMUL.FTZ R10, R0, R138 ;  /* 0x0000008a000a7220 */ /* 0x000fee0000410000 */
        /* <DEDUP_REMOVED lines=21> */
[----:B------:R4:W1:Y:S01]  /*11390*/  MUFU.EX2 R247, R4 ;  /* 0x0000000400f77308 */ /* 0x0008620000000800 */
[----:B-----5:R-:W-:Y:S09]  /*113a0*/  F2FP.F16.F32.PACK_AB R160, R70, R69 ;  /* 0x0000004546a0723e */ /* 0x020ff200000000ff */
[----:B------:R-:W-:Y:S01]  /*113b0*/  MUFU.EX2 R71, R71 ;  /* 0x0000004700477308 */ /* 0x000fe20000000800 */
[--C-:B----4-:R-:W-:Y:S01]  /*113c0*/  FFMA.FTZ R4, R82, UR4, -R64.reuse ;  /* 0x0000000452047c23 */ /* 0x110fe20008010840 */
[----:B-1----:R-:W-:Y:S01]  /*113d0*/  F2FP.F16.F32.PACK_AB R41, R247, R240 ;  /* 0x000000f0f729723e */ /* 0x002fe200000000ff */
[----:B------:R-:W4:Y:S07]  /*113e0*/  LDL.LU R82, [R1] ;  /* 0x0000000001527983 */ /* 0x000f2e0000300800 */
[----:B------:R1:W-:Y:S01]  /*113f0*/  MUFU.EX2 R249, R4 ;  /* 0x0000000400f97308 */ /* 0x0003e20000000800 */
[----:B------:R-:W5:Y:S01]  /*11400*/  LDL.LU R146, [R1+0xc] ;  /* 0x00000c0001927983 */ /* 0x000f620000300800 */
[--C-:B-1----:R-:W-:Y:S08]  /*11410*/  FFMA.FTZ R4, R83, UR4, -R64.reuse ;  /* 0x0000000453047c23 */ /* 0x102ff00008010840 */
[----:B------:R1:W2:Y:S02]  /*11420*/  MUFU.EX2 R13, R4 ;  /* 0x00000004000d7308 */ /* 0x0002a40000000800 */
[--C-:B-1----:R-:W-:Y:S01]  /*11430*/  FFMA.FTZ R4, R72, UR4, -R65.reuse ;  /* 0x0000000448047c23 */ /* 0x102fe20008010841 */
[----:B--2---:R-:W-:Y:S01]  /*11440*/  MOV R141, R13 ;  /* 0x0000000d008d7202 */ /* 0x004fe20000000f00 */
[----:B------:R-:W-:Y:S01]  /*11450*/  FMUL.FTZ R13, R2, R149 ;  /* 0x00000095020d7220 */ /* 0x000fe20000410000 */
[----:B------:R-:W-:Y:S05]  /*11460*/  FFMA.FTZ R72, R119, UR4, -R64 ;  /* 0x0000000477487c23 */ /* 0x000fea0008010840 */
[----:B------:R1:W-:Y:S10]  /*11470*/  MUFU.EX2 R232, R4 ;  /* 0x0000000400e87308 */ /* 0x0003f40000000800 */
[----:B------:R2:W-:Y:S10]  /*11480*/  MUFU.EX2 R149, R20 ;  /* 0x0000001400957308 */ /* 0x0005f40000000800 */
[----:B------:R-:W3:Y:S01]  /*11490*/  MUFU.EX2 R72, R72 ;  /* 0x0000004800487308 */ /* 0x000ee20000000800 */
[----:B-1----:R-:W-:Y:S01]  /*114a0*/  FFMA.FTZ R4, R73, UR4, -R65 ;  /* 0x0000000449047c23 */ /* 0x002fe20008010841 */
[--C-:B------:R-:W-:Y:S08]  /*114b0*/  FFMA.FTZ R73, R128, UR4, -R43.reuse ;  /* 0x0000000480497c23 */ /* 0x100ff0000801082b */
[----:B------:R1:W-:Y:S01]  /*114c0*/  MUFU.EX2 R237, R4 ;  /* 0x0000000400ed7308 */ /* 0x0003e20000000800 */
[----:B--2---:R-:W-:Y:S09]  /*114d0*/  FMUL.FTZ R20, R40, R152 ;  /* 0x0000009828147220 */ /* 0x004ff20000410000 */
[----:B------:R2:W-:Y:S01]  /*114e0*/  MUFU.EX2 R152, R28 ;  /* 0x0000001c00987308 */ /* 0x0005e20000000800 */
[----:B---3--:R-:W-:Y:S09]  /*114f0*/  F2FP.F16.F32.PACK_AB R161, R72, R71 ;  /* 0x0000004748a1723e */ /* 0x008ff200000000ff */
[----:B------:R-:W-:Y:S01]  /*11500*/  MUFU.EX2 R73, R73 ;  /* 0x0000004900497308 */ /* 0x000fe20000000800 */
[--C-:B-1----:R-:W-:Y:S01]  /*11510*/  FFMA.FTZ R4, R74, UR4, -R66.reuse ;  /* 0x000000044a047c23 */ /* 0x102fe20008010842 */
[----:B------:R-:W-:Y:S08]  /*11520*/  FFMA.FTZ R74, R129, UR4, -R43 ;  /* 0x00000004814a7c23 */ /* 0x000ff0000801082b */
[----:B------:R1:W-:Y:S01]  /*11530*/  MUFU.EX2 R233, R4 ;  /* 0x0000000400e97308 */ /* 0x0003e20000000800 */
[--C-:B--2---:R-:W-:Y:S09]  /*11540*/  FFMA.FTZ R28, R88, UR4, -R65.reuse ;  /* 0x00000004581c7c23 */ /* 0x104ff20008010841 */
[----:B------:R2:W-:Y:S10]  /*11550*/  MUFU.EX2 R138, R28 ;  /* 0x0000001c008a7308 */ /* 0x0005f40000000800 */
[----:B------:R-:W3:Y:S01]  /*11560*/  MUFU.EX2 R74, R74 ;  /* 0x0000004a004a7308 */ /* 0x000ee20000000800 */
[----:B-1----:R-:W-:Y:S01]  /*11570*/  FFMA.FTZ R4, R75, UR4, -R66 ;  /* 0x000000044b047c23 */ /* 0x002fe20008010842 */
[----:B------:R-:W-:Y:S08]  /*11580*/  FFMA.FTZ R75, R130, UR4, -R64 ;  /* 0x00000004824b7c23 */ /* 0x000ff00008010840 */
[----:B------:R1:W-:Y:S01]  /*11590*/  MUFU.EX2 R238, R4 ;  /* 0x0000000400ee7308 */ /* 0x0003e20000000800 */
[----:B--2---:R-:W-:Y:S09]  /*115a0*/  FMUL.FTZ R28, R2, R164 ;  /* 0x000000a4021c7220 */ /* 0x004ff20000410000 */
[----:B------:R-:W-:Y:S01]  /*115b0*/  MUFU.EX2 R75, R75 ;  /* 0x0000004b004b7308 */ /* 0x000fe20000000800 */
[----:B---3--:R-:W-:Y:S01]  /*115c0*/  F2FP.F16.F32.PACK_AB R162, R74, R73 ;  /* 0x000000494aa2723e */ /* 0x008fe200000000ff */
[--C-:B-1----:R-:W-:Y:S01]  /*115d0*/  FFMA.FTZ R4, R76, UR4, -R65.reuse ;  /* 0x000000044c047c23 */ /* 0x102fe20008010841 */
[--C-:B------:R-:W-:Y:S07]  /*115e0*/  FFMA.FTZ R76, R120, UR4, -R65.reuse ;  /* 0x00000004784c7c23 */ /* 0x100fee0008010841 */
[----:B------:R1:W-:Y:S10]  /*115f0*/  MUFU.EX2 R239, R4 ;  /* 0x0000000400ef7308 */ /* 0x0003f40000000800 */
[----:B------:R-:W-:Y:S01]  /*11600*/  MUFU.EX2 R76, R76 ;  /* 0x0000004c004c7308 */ /* 0x000fe20000000800 */
[--C-:B-1----:R-:W-:Y:S01]  /*11610*/  FFMA.FTZ R4, R77, UR4, -R65.reuse ;  /* 0x000000044d047c23 */ /* 0x102fe20008010841 */
[----:B------:R-:W-:Y:S08]  /*11620*/  FFMA.FTZ R77, R121, UR4, -R65 ;  /* 0x00000004794d7c23 */ /* 0x000ff00008010841 */
[----:B------:R1:W-:Y:S10]  /*11630*/  MUFU.EX2 R248, R4 ;  /* 0x0000000400f87308 */ /* 0x0003f40000000800 */
[----:B------:R-:W2:Y:S01]  /*11640*/  MUFU.EX2 R77, R77 ;  /* 0x0000004d004d7308 */ /* 0x000ea20000000800 */
[--C-:B-1----:R-:W-:Y:S01]  /*11650*/  FFMA.FTZ R4, R79, UR4, -R66.reuse ;  /* 0x000000044f047c23 */ /* 0x102fe20008010842 */
[----:B------:R-:W-:Y:S08]  /*11660*/  FFMA.FTZ R79, R123, UR4, -R66 ;  /* 0x000000047b4f7c23 */ /* 0x000ff00008010842 */
[----:B------:R1:W-:Y:S01]  /*11670*/  MUFU.EX2 R246, R4 ;  /* 0x0000000400f67308 */ /* 0x0003e20000000800 */
[----:B--2---:R-:W-:Y:S09]  /*11680*/  F2FP.F16.F32.PACK_AB R164, R77, R76 ;  /* 0x0000004c4da4723e */ /* 0x004ff200000000ff */
[----:B------:R-:W2:Y:S01]  /*11690*/  MUFU.EX2 R79, R79 ;  /* 0x0000004f004f7308 */ /* 0x000ea20000000800 */
[--C-:B-1----:R-:W-:Y:S09]  /*116a0*/  FFMA.FTZ R4, R84, UR4, -R43.reuse ;  /* 0x0000000454047c23 */ /* 0x102ff2000801082b */
[----:B------:R1:W-:Y:S01]  /*116b0*/  MUFU.EX2 R250, R4 ;  /* 0x0000000400fa7308 */ /* 0x0003e20000000800 */
[----:B--2---:R-:W-:Y:S01]  /*116c0*/  F2FP.F16.F32.PACK_AB R165, R79, R78 ;  /* 0x0000004e4fa5723e */ /* 0x004fe200000000ff */
[----:B-1----:R-:W-:Y:S08]  /*116d0*/  FFMA.FTZ R4, R85, UR4, -R43 ;  /* 0x0000000455047c23 */ /* 0x002ff0000801082b */
[----:B------:R1:W2:Y:S02]  /*116e0*/  MUFU.EX2 R19, R4 ;  /* 0x0000000400137308 */ /* 0x0002a40000000800 */
[----:B-1----:R-:W-:Y:S01]  /*116f0*/  FMUL.FTZ R4, R40, R140 ;  /* 0x0000008c28047220 */ /* 0x002fe20000410000 */
[----:B--2---:R-:W-:Y:S07]  /*11700*/  MOV R151, R19 ;  /* 0x0000001300977202 */ /* 0x004fee0000000f00 */
[----:B------:R1:W-:Y:S01]  /*11710*/  MUFU.EX2 R140, R9 ;  /* 0x00000009008c7308 */ /* 0x0003e20000000800 */
[----:B------:R-:W-:Y:S02]  /*11720*/  FMUL.FTZ R19, R36, R147 ;  /* 0x0000009324137220 */ /* 0x000fe40000410000 */
[----:B------:R-:W2:Y:S01]  /*11730*/  LDL.LU R147, [R1+0x8] ;  /* 0x0000080001937983 */ /* 0x000ea20000300800 */
[-C--:B------:R-:W-:Y:S03]  /*11740*/  HMMA.16816.F32 R4, R44, R24.reuse, R4 ;  /* 0x000000182c04723c */ /* 0x080fe60000001804 */
[----:B------:R-:W3:Y:S02]  /*11750*/  LDL.LU R153, [R1+0x4] ;  /* 0x0000040001997983 */ /* 0x000ee40000300800 */
        /* <DEDUP_REMOVED lines=18> */
[----:B-----5:R-:W-:Y:S01]  /*11880*/  FFMA.FTZ R0, R0, R146, R126 ;  /* 0x0000009200007223 */ /* 0x020fe2000001007e */
[----:B------:R-:W-:Y:S04]  /*11890*/  F2FP.F16.F32.PACK_AB R49, R201, R181 ;  /* 0x000000b5c931723e */ /* 0x000fe800000000ff */
[----:B------:R-:W-:Y:S01]  /*118a0*/  F2FP.F16.F32.PACK_AB R50, R209, R205 ;  /* 0x000000cdd132723e */ /* 0x000fe200000000ff */
[----:B------:R-:W-:Y:S01]  /*118b0*/  FADD.FTZ R0, R174, R0 ;  /* 0x00000000ae007221 */ /* 0x000fe20000010000 */
[----:B------:R-:W-:Y:S02]  /*118c0*/  F2FP.F16.F32.PACK_AB R51, R206, R202 ;  /* 0x000000cace33723e */ /* 0x000fe400000000ff */
[----:B------:R-:W-:Y:S02]  /*118d0*/  F2FP.F16.F32.PACK_AB R44, R179, R168 ;  /* 0x000000a8b32c723e */ /* 0x000fe400000000ff */
[----:B------:R-:W-:Y:S02]  /*118e0*/  F2FP.F16.F32.PACK_AB R45, R178, R169 ;  /* 0x000000a9b22d723e */ /* 0x000fe400000000ff */
[----:B------:R-:W-:Y:S01]  /*118f0*/  F2FP.F16.F32.PACK_AB R46, R198, R177 ;  /* 0x000000b1c62e723e */ /* 0x000fe200000000ff */
[-C--:B------:R-:W-:Y:S05]  /*11900*/  HMMA.16816.F32 R4, R48, R56.reuse, R4 ;  /* 0x000000383004723c */ /* 0x080fea0000001804 */
[--C-:B-1----:R-:W-:Y:S01]  /*11910*/  FFMA.FTZ R52, R91, UR4, -R66.reuse ;  /* 0x000000045b347c23 */ /* 0x102fe20008010842 */
[----:B------:R-:W-:Y:S02]  /*11920*/  F2FP.F16.F32.PACK_AB R47, R215, R171 ;  /* 0x000000abd72f723e */ /* 0x000fe400000000ff */
[----:B------:R-:W-:Y:S01]  /*11930*/  MOV R134, R3 ;  /* 0x0000000300867202 */ /* 0x000fe20000000f00 */
[----:B------:R1:W-:Y:S04]  /*11940*/  MUFU.EX2 R148, R52 ;  /* 0x0000003400947308 */ /* 0x0003e80000000800 */
[C---:B------:R-:W-:Y:S06]  /*11950*/  HMMA.16816.F32 R8, R44.reuse, R56, R8 ;  /* 0x000000382c08723c */ /* 0x040fec0000001808 */
[-C--:B------:R-:W-:Y:S05]  /*11960*/  HMMA.16816.F32 R12, R44, R58.reuse, R12 ;  /* 0x0000003a2c0c723c */ /* 0x080fea000000180c */
[--C-:B------:R-:W-:Y:S01]  /*11970*/  FFMA.FTZ R56, R93, UR4, -R65.reuse ;  /* 0x000000045d387c23 */ /* 0x100fe20008010841 */
[C---:B------:R-:W-:Y:S03]  /*11980*/  HMMA.16816.F32 R16, R48.reuse, R58, R16 ;  /* 0x0000003a3010723c */ /* 0x040fe60000001810 */
[----:B------:R4:W-:Y:S02]  /*11990*/  MUFU.EX2 R98, R56 ;  /* 0x0000003800627308 */ /* 0x0009e40000000800 */
[----:B-1----:R-:W-:Y:S01]  /*119a0*/  FFMA.FTZ R52, R92, UR4, -R65 ;  /* 0x000000045c347c23 */ /* 0x002fe20008010841 */
[-C--:B------:R-:W-:Y:S07]  /*119b0*/  HMMA.16816.F32 R20, R48, R60.reuse, R20 ;  /* 0x0000003c3014723c */ /* 0x080fee0000001814 */
[----:B------:R1:W-:Y:S01]  /*119c0*/  MUFU.EX2 R99, R52 ;  /* 0x0000003400637308 */ /* 0x0003e20000000800 */
[C---:B------:R-:W-:Y:S06]  /*119d0*/  HMMA.16816.F32 R24, R44.reuse, R60, R24 ;  /* 0x0000003c2c18723c */ /* 0x040fec0000001818 */
[-C--:B------:R-:W-:Y:S05]  /*119e0*/  HMMA.16816.F32 R28, R44, R62.reuse, R28 ;  /* 0x0000003e2c1c723c */ /* 0x080fea000000181c */
[--C-:B----4-:R-:W-:Y:S01]  /*119f0*/  FFMA.FTZ R56, R94, UR4, -R66.reuse ;  /* 0x000000045e387c23 */ /* 0x110fe20008010842 */
[----:B------:R-:W-:Y:S03]  /*11a00*/  HMMA.16816.F32 R32, R48, R62, R32 ;  /* 0x0000003e3020723c */ /* 0x000fe60000001820 */
[----:B------:R4:W-:Y:S01]  /*11a10*/  MUFU.EX2 R97, R56 ;  /* 0x0000003800617308 */ /* 0x0009e20000000800 */
[----:B-1----:R-:W1:Y:S01]  /*11a20*/  LDSM.16.MT88.4 R52, [R184+0x4800] ;  /* 0x00480000b834783b */ /* 0x002e620000004200 */
[----:B------:R-:W-:Y:S01]  /*11a30*/  F2FP.F16.F32.PACK_AB R44, R225, R214 ;  /* 0x000000d6e12c723e */ /* 0x000fe200000000ff */
[--C-:B------:R-:W-:Y:S01]  /*11a40*/  FFMA.FTZ R60, R101, UR4, -R43.reuse ;  /* 0x00000004653c7c23 */ /* 0x100fe2000801082b */
[----:B------:R-:W-:Y:S04]  /*11a50*/  F2FP.F16.F32.PACK_AB R45, R222, R211 ;  /* 0x000000d3de2d723e */ /* 0x000fe800000000ff */
[----:B------:R-:W-:Y:S02]  /*11a60*/  F2FP.F16.F32.PACK_AB R46, R231, R226 ;  /* 0x000000e2e72e723e */ /* 0x000fe400000000ff */
[----:B------:R5:W-:Y:S01]  /*11a70*/  MUFU.EX2 R94, R60 ;  /* 0x0000003c005e7308 */ /* 0x000be20000000800 */
[----:B------:R-:W-:Y:S02]  /*11a80*/  F2FP.F16.F32.PACK_AB R47, R228, R224 ;  /* 0x000000e0e42f723e */ /* 0x000fe400000000ff */
[----:B------:R-:W-:Y:S02]  /*11a90*/  F2FP.F16.F32.PACK_AB R48, R217, R170 ;  /* 0x000000aad930723e */ /* 0x000fe400000000ff */
[----:B------:R-:W-:Y:S02]  /*11aa0*/  F2FP.F16.F32.PACK_AB R49, R212, R176 ;  /* 0x000000b0d431723e */ /* 0x000fe400000000ff */
[----:B------:R-:W-:Y:S01]  /*11ab0*/  F2FP.F16.F32.PACK_AB R50, R219, R213 ;  /* 0x000000d5db32723e */ /* 0x000fe200000000ff */
[----:B----4-:R-:W-:Y:S01]  /*11ac0*/  FFMA.FTZ R56, R95, UR4, -R66 ;  /* 0x000000045f387c23 */ /* 0x010fe20008010842 */
[----:B------:R-:W-:Y:S03]  /*11ad0*/  F2FP.F16.F32.PACK_AB R51, R221, R216 ;  /* 0x000000d8dd33723e */ /* 0x000fe600000000ff */
[----:B------:R4:W-:Y:S01]  /*11ae0*/  MUFU.EX2 R96, R56 ;  /* 0x0000003800607308 */ /* 0x0009e20000000800 */
[--C-:B-----5:R-:W-:Y:S09]  /*11af0*/  FFMA.FTZ R60, R102, UR4, -R64.reuse ;  /* 0x00000004663c7c23 */ /* 0x120ff20008010840 */
[----:B------:R5:W-:Y:S01]  /*11b00*/  MUFU.EX2 R93, R60 ;  /* 0x0000003c005d7308 */ /* 0x000be20000000800 */
[--C-:B----4-:R-:W-:Y:S01]  /*11b10*/  FFMA.FTZ R56, R100, UR4, -R43.reuse ;  /* 0x0000000464387c23 */ /* 0x110fe2000801082b */
[-C--:B-1----:R-:W-:Y:S08]  /*11b20*/  HMMA.16816.F32 R4, R44, R52.reuse, R4 ;  /* 0x000000342c04723c */ /* 0x082ff00000001804 */
[----:B------:R1:W-:Y:S01]  /*11b30*/  MUFU.EX2 R95, R56 ;  /* 0x00000038005f7308 */ /* 0x0003e20000000800 */
[C---:B------:R-:W-:Y:S04]  /*11b40*/  HMMA.16816.F32 R8, R48.reuse, R52, R8 ;  /* 0x000000343008723c */ /* 0x040fe80000001808 */
[----:B-----5:R-:W-:Y:S02]  /*11b50*/  FFMA.FTZ R60, R103, UR4, -R64 ;  /* 0x00000004673c7c23 */ /* 0x020fe40008010840 */
[-C--:B------:R-:W-:Y:S03]  /*11b60*/  HMMA.16816.F32 R12, R48, R54.reuse, R12 ;  /* 0x00000036300c723c */ /* 0x080fe6000000180c */
[----:B------:R4:W-:Y:S02]  /*11b70*/  MUFU.EX2 R91, R60 ;  /* 0x0000003c005b7308 */ /* 0x0009e40000000800 */
[--C-:B------:R-:W-:Y:S01]  /*11b80*/  FFMA.FTZ R52, R112, UR4, -R43.reuse ;  /* 0x0000000470347c23 */ /* 0x100fe2000801082b */
[C---:B------:R-:W-:Y:S01]  /*11b90*/  HMMA.16816.F32 R16, R44.reuse, R54, R16 ;  /* 0x000000362c10723c */ /* 0x040fe20000001810 */
[----:B-1----:R-:W1:Y:S06]  /*11ba0*/  LDSM.16.MT88.4 R56, [R185+0x4800] ;  /* 0x00480000b938783b */ /* 0x002e6c0000004200 */
[----:B------:R5:W-:Y:S02]  /*11bb0*/  MUFU.EX2 R90, R52 ;  /* 0x00000034005a7308 */ /* 0x000be40000000800 */
[----:B----4-:R-:W4:Y:S02]  /*11bc0*/  LDSM.16.MT88.4 R60, [R184+0x4c00] ;  /* 0x004c0000b83c783b */ /* 0x010f240000004200 */
[----:B-----5:R-:W-:Y:S01]  /*11bd0*/  FFMA.FTZ R52, R113, UR4, -R43 ;  /* 0x0000000471347c23 */ /* 0x020fe2000801082b */
[----:B------:R-:W-:Y:S05]  /*11be0*/  FFMA.FTZ R43, R107, UR4, -R66 ;  /* 0x000000046b2b7c23 */ /* 0x000fea0008010842 */
[----:B------:R5:W-:Y:S10]  /*11bf0*/  MUFU.EX2 R92, R52 ;  /* 0x00000034005c7308 */ /* 0x000bf40000000800 */
[----:B------:R4:W-:Y:S01]  /*11c00*/  MUFU.EX2 R84, R43 ;  /* 0x0000002b00547308 */ /* 0x0009e20000000800 */
[-C--:B-1----:R-:W-:Y:S03]  /*11c10*/  HMMA.16816.F32 R20, R44, R56.reuse, R20 ;  /* 0x000000382c14723c */ /* 0x082fe60000001814 */
[--C-:B-----5:R-:W-:Y:S03]  /*11c20*/  FFMA.FTZ R52, R114, UR4, -R64.reuse ;  /* 0x0000000472347c23 */ /* 0x120fe60008010840 */
        /* <DEDUP_REMOVED lines=11> */
[----:B------:R-:W-:Y:S04]  /*11ce0*/  F2FP.F16.F32.PACK_AB R49, R227, R218 ;  /* 0x000000dae331723e */ /* 0x000fe800000000ff */
[----:B------:R1:W-:Y:S01]  /*11cf0*/  MUFU.EX2 R89, R52 ;  /* 0x0000003400597308 */ /* 0x0003e20000000800 */
[----:B------:R-:W-:Y:S02]  /*11d00*/  F2FP.F16.F32.PACK_AB R50, R144, R245 ;  /* 0x000000f59032723e */ /* 0x000fe400000000ff */
[----:B------:R-:W-:Y:S02]  /*11d10*/  F2FP.F16.F32.PACK_AB R51, R143, R242 ;  /* 0x000000f28f33723e */ /* 0x000fe400000000ff */
[----:B------:R-:W-:Y:S02]  /*11d20*/  F2FP.F16.F32.PACK_AB R44, R223, R199 ;  /* 0x000000c7df2c723e */ /* 0x000fe400000000ff */
[----:B------:R-:W-:Y:S03]  /*11d30*/  F2FP.F16.F32.PACK_AB R45, R234, R207 ;  /* 0x000000cfea2d723e */ /* 0x000fe600000000ff */
[----:B------:R-:W5:Y:S01]  /*11d40*/  MUFU.EX2 R64, R64 ;  /* 0x0000004000407308 */ /* 0x000f620000000800 */
[--C-:B----4-:R-:W-:Y:S01]  /*11d50*/  FFMA.FTZ R56, R106, UR4, -R66.reuse ;  /* 0x000000046a387c23 */ /* 0x110fe20008010842 */
[-C--:B------:R-:W-:Y:S05]  /*11d60*/  HMMA.16816.F32 R4, R48, R60.reuse, R4 ;  /* 0x0000003c3004723c */ /* 0x080fea0000001804 */
        /* <DEDUP_REMOVED lines=9> */
[----:B-----5:R-:W-:Y:S02]  /*11e00*/  F2FP.F16.F32.PACK_AB R163, R64, R75 ;  /* 0x0000004b40a3723e */ /* 0x020fe400000000ff */
[-C--:B------:R-:W-:Y:S03]  /*11e10*/  HMMA.16816.F32 R12, R44, R62.reuse, R12 ;  /* 0x0000003e2c0c723c */ /* 0x080fe6000000180c */
[----:B------:R-:W-:Y:S01]  /*11e20*/  MUFU.EX2 R66, R66 ;  /* 0x0000004200427308 */ /* 0x000fe20000000800 */
[----:B----4-:R-:W-:Y:S01]  /*11e30*/  LDSM.16.MT88.4 R56, [R184+0x5000] ;  /* 0x00500000b838783b */ /* 0x010fe20000004200 */
[----:B------:R-:W-:Y:S01]  /*11e40*/  FFMA.FTZ R60, R108, UR4, -R65 ;  /* 0x000000046c3c7c23 */ /* 0x000fe20008010841 */
[C---:B------:R-:W-:Y:S07]  /*11e50*/  HMMA.16816.F32 R16, R48.reuse, R62, R16 ;  /* 0x0000003e3010723c */ /* 0x040fee0000001810 */
[----:B------:R4:W-:Y:S01]  /*11e60*/  MUFU.EX2 R83, R60 ;  /* 0x0000003c00537308 */ /* 0x0009e20000000800 */
[----:B-1----:R-:W1:Y:S03]  /*11e70*/  LDSM.16.MT88.4 R52, [R185+0x4c00] ;  /* 0x004c0000b934783b */ /* 0x002e660000004200 */
[----:B--2---:R-:W-:Y:S01]  /*11e80*/  FFMA.FTZ R2, R2, R147, R127 ;  /* 0x0000009302027223 */ /* 0x004fe2000001007f */
[----:B---3--:R-:W-:Y:S01]  /*11e90*/  FFMA.FTZ R36, R36, R153, R132 ;  /* 0x0000009924247223 */ /* 0x008fe20000010084 */
[----:B------:R-:W-:Y:S01]  /*11ea0*/  MOV R153, R145 ;  /* 0x0000009100997202 */ /* 0x000fe20000000f00 */
[----:B------:R-:W-:Y:S01]  /*11eb0*/  FFMA.FTZ R65, R125, UR4, -R65 ;  /* 0x000000047d417c23 */ /* 0x000fe20008010841 */
[----:B------:R-:W-:Y:S01]  /*11ec0*/  FADD.FTZ R2, R133, R2 ;  /* 0x0000000285027221 */ /* 0x000fe20000010000 */
[----:B------:R-:W-:Y:S01]  /*11ed0*/  FADD.FTZ R36, R172, R36 ;  /* 0x00000024ac247221 */ /* 0x000fe20000010000 */
[----:B------:R-:W-:Y:S03]  /*11ee0*/  MOV R132, R38 ;  /* 0x0000002600847202 */ /* 0x000fe60000000f00 */
[----:B------:R-:W2:Y:S01]  /*11ef0*/  MUFU.EX2 R65, R65 ;  /* 0x0000004100417308 */ /* 0x000ea20000000800 */
[----:B------:R-:W-:Y:S01]  /*11f00*/  MOV R133, R37 ;  /* 0x0000002500857202 */ /* 0x000fe20000000f00 */
[----:B------:R-:W-:Y:S01]  /*11f10*/  FADD.FTZ R36, R197, R36 ;  /* 0x00000024c5247221 */ /* 0x000fe20000010000 */
[----:B----4-:R-:W3:Y:S03]  /*11f20*/  LDSM.16.MT88.4 R60, [R185+0x5000] ;  /* 0x00500000b93c783b */ /* 0x010ee60000004200 */
[----:B------:R-:W-:Y:S04]  /*11f30*/  FADD.FTZ R36, R208, R36 ;  /* 0x00000024d0247221 */ /* 0x000fe80000010000 */
[----:B------:R-:W-:Y:S04]  /*11f40*/  FADD.FTZ R36, R181, R36 ;  /* 0x00000024b5247221 */ /* 0x000fe80000010000 */
[----:B------:R-:W-:Y:S01]  /*11f50*/  FADD.FTZ R36, R201, R36 ;  /* 0x00000024c9247221 */ /* 0x000fe20000010000 */
[----:B--2---:R-:W-:Y:S03]  /*11f60*/  F2FP.F16.F32.PACK_AB R166, R65, R80 ;  /* 0x0000005041a6723e */ /* 0x004fe600000000ff */
[----:B------:R-:W-:Y:S01]  /*11f70*/  FADD.FTZ R36, R202, R36 ;  /* 0x00000024ca247221 */ /* 0x000fe20000010000 */
        /* <DEDUP_REMOVED lines=86> */
[----:B------:R-:W-:Y:S01]  /*124e0*/  F2FP.F16.F32.PACK_AB R47, R68, R67 ;  /* 0x00000043442f723e */ /* 0x000fe200000000ff */
        /* <DEDUP_REMOVED lines=48> */
[C---:B------:R-:W-:Y:S04]  /*127f0*/  HMMA.16816.F32 R136, R164.reuse, R144, R8 ;  /* 0x00000090a488723c */ /* 0x040fe80000001808 */
[----:B------:R-:W-:Y:S01]  /*12800*/  FADD.FTZ R6, R152, R6 ;  /* 0x0000000698067221 */ /* 0x000fe20000010000 */
[----:B------:R-:W-:Y:S01]  /*12810*/  FADD.FTZ R5, R99, R5 ;  /* 0x0000000563057221 */ /* 0x000fe20000010000 */
[----:B------:R-:W-:Y:S02]  /*12820*/  FADD.FTZ R0, R148, R2 ;  /* 0x0000000294007221 */ /* 0x000fe40000010000 */
        /* <DEDUP_REMOVED lines=33> */
[----:B------:R-:W-:Y:S01]  /*12a40*/  MOV R76, R3 ;  /* 0x00000003004c7202 */ /* 0x000fe20000000f00 */
[----:B------:R-:W-:Y:S03]  /*12a50*/  FADD.FTZ R0, R77, R4 ;  /* 0x000000044d007221 */ /* 0x000fe60000010000 */
[----:B------:R-:W-:Y:S01]  /*12a60*/  FADD.FTZ R4, R79, R5 ;  /* 0x000000054f047221 */ /* 0x000fe20000010000 */
        /* <DEDUP_REMOVED lines=8> */
[----:B------:R-:W-:Y:S03]  /*12af0*/  FADD.FTZ R0, R66, R0 ;  /* 0x0000000042007221 */ /* 0x000fe60000010000 */
[----:B------:R2:W-:Y:S04]  /*12b00*/  STL [R1+0x4], R4 ;  /* 0x0000040401007387 */ /* 0x0005e80000100800 */
[----:B------:R2:W-:Y:S04]  /*12b10*/  STL [R1+0x8], R2 ;  /* 0x0000080201007387 */ /* 0x0005e80000100800 */
[----:B------:R2:W-:Y:S01]  /*12b20*/  STL [R1+0xc], R0 ;  /* 0x00000c0001007387 */ /* 0x0005e20000100800 */
[----:B------:R-:W-:Y:S05]  /*12b30*/  @P1 BRA `(.L_x_531) ;  /* 0xffffffb8000c1947 */ /* 0x000fea000383ffff */
.L_x_530:
[----:B------:R-:W3:Y:S04]  /*12b40*/  LDL.LU R5, [R1] ;  /* 0x0000000001057983 */ /* 0x000ee80000300800 */
[----:B--2---:R-:W1:Y:S04]  /*12b50*/  LDL.LU R2, [R1+0x4] ;  /* 0x0000040001027983 */ /* 0x004e680000300800 */
[----:B------:R-:W2:Y:S04]  /*12b60*/  LDL.LU R9, [R1+0x8] ;  /* 0x0000080001097983 */ /* 0x000ea80000300800 */
[----:B------:R-:W4:Y:S01]  /*12b70*/  LDL.LU R8, [R1+0xc] ;  /* 0x00000c0001087983 */ /* 0x000f220000300800 */
[----:B------:R-:W5:Y:S01]  /*12b80*/  S2UR UR8, SR_CgaCtaId ;  /* 0x00000000000879c3 */ /* 0x000f620000008800 */
[----:B------:R-:W-:Y:S01]  /*12b90*/  UISETP.NE.AND UP0, UPT, UR12, -0x1, UPT ;  /* 0xffffffff0c00788c */ /* 0x000fe2000bf05270 */
[----:B------:R-:W5:Y:S01]  /*12ba0*/  S2R R40, SR_TID.X ;  /* 0x0000000000287919 */ /* 0x000f620000002100 */
[----:B------:R-:W-:-:S04]  /*12bb0*/  UMOV UR4, 0x400 ;  /* 0x0000040000047882 */ /* 0x000fc80000000000 */
[----:B------:R-:W-:-:S05]  /*12bc0*/  PLOP3.LUT P0, PT, PT, PT, UP0, 0x80, 0x0 ;  /* 0x000000000000781c */ /* 0x000fca0003f0f008 */
[----:B------:R-:W-:Y:S02]  /*12bd0*/  @UP0 ULDC.64 UR6, c[0x0][0x298] ;  /* 0x0000a60000060ab9 */ /* 0x000fe40000000a00 */
[----:B------:R-:W-:-:S07]  /*12be0*/  @UP0 UIMAD.WIDE.U32 UR10, UR12, UR6, URZ ;  /* 0x000000060c0a02a5 */ /* 0x000fce000f8e003f */
[----:B------:R-:W-:Y:S01]  /*12bf0*/  @UP0 UMOV UR6, UR10 ;  /* 0x0000000a00060c82 */ /* 0x000fe20008000000 */
[----:B-----5:R-:W-:Y:S02]  /*12c00*/  ULEA UR8, UR8, UR4, 0x18 ;  /* 0x0000000408087291 */ /* 0x020fe4000f8ec03f */
[----:B------:R-:W-:Y:S01]  /*12c10*/  @UP0 UIMAD UR4, UR12, UR7, UR11 ;  /* 0x000000070c0402a4 */ /* 0x000fe2000f8e020b */
[----:B------:R-:W-:-:S04]  /*12c20*/  SHF.R.S32.HI R31, RZ, 0x1f, R40 ;  /* 0x0000001fff1f7819 */ /* 0x000fc80000011428 */
[CC--:B------:R-:W-:Y:S02]  /*12c30*/  LEA.HI R30, R31.reuse, R40.reuse, RZ, 0x2 ;  /* 0x000000281f1e7211 */ /* 0x0c0fe400078f10ff */
[----:B------:R-:W-:Y:S02]  /*12c40*/  LEA.HI R31, R31, R40, RZ, 0x5 ;  /* 0x000000281f1f7211 */ /* 0x000fe400078f28ff */
[----:B------:R-:W-:Y:S02]  /*12c50*/  SHF.R.S32.HI R36, RZ, 0x2, R30 ;  /* 0x00000002ff247819 */ /* 0x000fe4000001141e */
[----:B------:R-:W-:Y:S01]  /*12c60*/  SHF.R.S32.HI R29, RZ, 0x5, R31 ;  /* 0x00000005ff1d7819 */ /* 0x000fe2000001141f */
[----:B---3--:R-:W3:Y:S04]  /*12c70*/  SHFL.BFLY PT, R0, R5, 0x2, 0x1f ;  /* 0x0c401f0005007f89 */ /* 0x008ee800000e0000 */
[----:B-1----:R-:W1:Y:S04]  /*12c80*/  SHFL.BFLY PT, R4, R2, 0x2, 0x1f ;  /* 0x0c401f0002047f89 */ /* 0x002e6800000e0000 */
[----:B----4-:R-:W4:Y:S01]  /*12c90*/  SHFL.BFLY PT, R6, R8, 0x2, 0x1f ;  /* 0x0c401f0008067f89 */ /* 0x010f2200000e0000 */
[----:B---3--:R-:W-:-:S03]  /*12ca0*/  FADD.FTZ R0, R0, R5 ;  /* 0x0000000500007221 */ /* 0x008fc60000010000 */
[----:B--2---:R-:W2:Y:S01]  /*12cb0*/  SHFL.BFLY PT, R5, R9, 0x2, 0x1f ;  /* 0x0c401f0009057f89 */ /* 0x004ea200000e0000 */
[----:B-1----:R-:W-:Y:S01]  /*12cc0*/  FADD.FTZ R4, R4, R2 ;  /* 0x0000000204047221 */ /* 0x002fe20000010000 */
[----:B------:R-:W-:Y:S02]  /*12cd0*/  SHF.R.S32.HI R2, RZ, 0x1f, R36 ;  /* 0x0000001fff027819 */ /* 0x000fe40000011424 */
[----:B------:R-:W1:Y:S02]  /*12ce0*/  SHFL.BFLY PT, R7, R0, 0x1, 0x1f ;  /* 0x0c201f0000077f89 */ /* 0x000e6400000e0000 */
[----:B------:R-:W-:Y:S02]  /*12cf0*/  LEA.HI R2, R2, R36, RZ, 0x3 ;  /* 0x0000002402027211 */ /* 0x000fe400078f18ff */
[----:B------:R-:W3:Y:S01]  /*12d00*/  SHFL.BFLY PT, R27, R4, 0x1, 0x1f ;  /* 0x0c201f00041b7f89 */ /* 0x000ee200000e0000 */
[----:B----4-:R-:W-:Y:S01]  /*12d10*/  FADD.FTZ R6, R6, R8 ;  /* 0x0000000806067221 */ /* 0x010fe20000010000 */
[----:B------:R-:W-:-:S04]  /*12d20*/  LOP3.LUT R2, R2, 0xfffffff8, RZ, 0xc0, !PT ;  /* 0xfffffff802027812 */ /* 0x000fc800078ec0ff */
[----:B------:R4:W4:Y:S01]  /*12d30*/  SHFL.BFLY PT, R26, R6, 0x1, 0x1f ;  /* 0x0c201f00061a7f89 */ /* 0x00092200000e0000 */
[----:B------:R-:W-:-:S05]  /*12d40*/  IMAD.IADD R3, R36, 0x1, -R2 ;  /* 0x0000000124037824 */ /* 0x000fca00078e0a02 */
[----:B------:R-:W-:Y:S01]  /*12d50*/  LEA.HI R2, R3, R3, RZ, 0x1 ;  /* 0x0000000303027211 */ /* 0x000fe200078f08ff */
[----:B--2---:R-:W-:-:S03]  /*12d60*/  FADD.FTZ R5, R5, R9 ;  /* 0x0000000905057221 */ /* 0x004fc60000010000 */
[----:B------:R-:W-:Y:S01]  /*12d70*/  LOP3.LUT R8, R2, 0x3fffffe, RZ, 0xc0, !PT ;  /* 0x03fffffe02087812 */ /* 0x000fe200078ec0ff */
[----:B-1----:R-:W-:Y:S01]  /*12d80*/  FADD.FTZ R28, R0, R7 ;  /* 0x00000007001c7221 */ /* 0x002fe20000010000 */
[----:B------:R-:W-:-:S03]  /*12d90*/  LOP3.LUT R7, R30, 0xfffffffc, RZ, 0xc0, !PT ;  /* 0xfffffffc1e077812 */ /* 0x000fc600078ec0ff */
[----:B------:R-:W-:Y:S01]  /*12da0*/  IMAD.IADD R3, R3, 0x1, -R8 ;  /* 0x0000000103037824 */ /* 0x000fe200078e0a08 */
[----:B------:R-:W-:Y:S01]  /*12db0*/  SHF.R.S32.HI R0, RZ, 0x1, R2 ;  /* 0x00000001ff007819 */ /* 0x000fe20000011402 */
[----:B---3--:R-:W-:Y:S01]  /*12dc0*/  FADD.FTZ R27, R4, R27 ;  /* 0x0000001b041b7221 */ /* 0x008fe20000010000 */
[----:B------:R1:W2:Y:S01]  /*12dd0*/  SHFL.BFLY PT, R21, R5, 0x1, 0x1f ;  /* 0x0c201f0005157f89 */ /* 0x0002a200000e0000 */
[----:B------:R-:W-:Y:S02]  /*12de0*/  IMAD.IADD R2, R40, 0x1, -R7 ;  /* 0x0000000128027824 */ /* 0x000fe400078e0a07 */
[----:B------:R-:W-:Y:S02]  /*12df0*/  IMAD.SHL.U32 R4, R0, 0x40, RZ ;  /* 0x0000004000047824 */ /* 0x000fe400078e00ff */
[----:B------:R-:W-:-:S03]  /*12e00*/  IMAD R2, R29, 0x100, R2 ;  /* 0x000001001d027824 */ /* 0x000fc600078e0202 */
[----:B------:R-:W-:Y:S01]  /*12e10*/  LOP3.LUT R4, R4, 0xc0, RZ, 0xc0, !PT ;  /* 0x000000c004047812 */ /* 0x000fe200078ec0ff */
[----:B------:R-:W-:-:S03]  /*12e20*/  IMAD R2, R3, 0x10, R2 ;  /* 0x0000001003027824 */ /* 0x000fc600078e0202 */
[----:B------:R-:W-:-:S05]  /*12e30*/  LEA.HI R3, R4, R4, RZ, 0x1d ;  /* 0x0000000404037211 */ /* 0x000fca00078fe8ff */
[----:B------:R-:W-:Y:S01]  /*12e40*/  IMAD.U32 R2, R2, 0x2, R3 ;  /* 0x0000000202027824 */ /* 0x000fe200078e0003 */
[----:B------:R-:W-:-:S04]  /*12e50*/  LOP3.LUT R3, R0, 0x1, RZ, 0xc0, !PT ;  /* 0x0000000100037812 */ /* 0x000fc800078ec0ff */
[----:B------:R-:W-:Y:S01]  /*12e60*/  LEA R15, R2, UR8, 0x1 ;  /* 0x00000008020f7c11 */ /* 0x000fe2000f8e08ff */
[----:B-1--4-:R-:W-:Y:S06]  /*12e70*/  @P0 BRA `(.L_x_534) ;  /* 0x0000000000200947 */ /* 0x012fec0003800000 */
        /* <DEDUP_REMOVED lines=8> */
.L_x_534:
[----:B------:R-:W-:Y:S01]  /*12f00*/  ULDC.U8 UR7, c[0x0][0x3d8] ;  /* 0x0000f60000077ab9 */ /* 0x000fe20000000000 */
[----:B------:R-:W-:Y:S01]  /*12f10*/  ULDC.U8 UR9, c[0x0][0x3d9] ;  /* 0x0000f64000097ab9 */ /* 0x000fe20000000000 */
[----:B------:R-:W-:Y:S01]  /*12f20*/  ISETP.NE.AND P2, PT, RZ, UR7, PT ;  /* 0x00000007ff007c0c */ /* 0x000fe2000bf45270 */
[----:B--2---:R-:W-:Y:S01]  /*12f30*/  FADD.FTZ R21, R5, R21 ;  /* 0x0000001505157221 */ /* 0x004fe20000010000 */
        /* <DEDUP_REMOVED lines=18> */
.L_x_535:
        /* <DEDUP_REMOVED lines=182> */
.L_x_537:
[----:B------:R-:W-:Y:S05]  /*13bc0*/  BSYNC B0 ;  /* 0x0000000000007941 */ /* 0x000fea0003800000 */
.L_x_536:
        /* <DEDUP_REMOVED lines=40> */
.L_x_539:
[----:B------:R-:W-:Y:S05]  /*13e50*/  BSYNC B0 ;  /* 0x0000000000007941 */ /* 0x000fea0003800000 */
.L_x_538:
        /* <DEDUP_REMOVED lines=16> */
.L_x_541:
[----:B------:R-:W-:Y:S05]  /*13f60*/  BSYNC B0 ;  /* 0x0000000000007941 */ /* 0x000fea0003800000 */
.L_x_540:
[----:B-1----:R-:W1:Y:S01]  /*13f70*/  LDS.128 R196, [R196+0x1000] ;  /* 0x00100000c4c47984 */ /* 0x002e620000000c00 */
[----:B------:R-:W-:Y:S04]  /*13f80*/  BSSY B0, `(.L_x_542) ;  /* 0x000000f000007945 */ /* 0x000fe80003800000 */
[----:B------:R-:W-:Y:S05]  /*13f90*/  @P1 BRA `(.L_x_543) ;  /* 0x0000000000341947 */ /* 0x000fea0003800000 */
[----:B------:R-:W-:Y:S01]  /*13fa0*/  IADD3 R0, P0, R2, 0x40, RZ ;  /* 0x0000004002007810 */ /* 0x000fe20007f1e0ff */
[----:B------:R-:W-:Y:S01]  /*13fb0*/  ULDC.64 UR6, c[0x0][0x298] ;  /* 0x0000a60000067ab9 */ /* 0x000fe20000000a00 */
[----:B------:R-:W-:-:S03]  /*13fc0*/  MOV R7, R5 ;  /* 0x0000000500077202 */ /* 0x000fc60000000f00 */
[----:B------:R-:W-:-:S04]  /*13fd0*/  IMAD.X R6, RZ, RZ, R3, P0 ;  /* 0x000000ffff067224 */ /* 0x000fc800000e0603 */
[----:B---3--:R-:W-:Y:S02]  /*13fe0*/  IMAD R10, R6, UR6, RZ ;  /* 0x00000006060a7c24 */ /* 0x008fe4000f8e02ff */
        /* <DEDUP_REMOVED lines=8> */
.L_x_543:
[----:B------:R-:W-:Y:S05]  /*14070*/  BSYNC B0 ;  /* 0x0000000000007941 */ /* 0x000fea0003800000 */
.L_x_542:
        /* <DEDUP_REMOVED lines=15> */
.L_x_495:
        /* <DEDUP_REMOVED lines=88> */
.L_x_545:
[----:B------:R-:W-:Y:S05]  /*146f0*/  BSYNC B0 ;  /* 0x0000000000007941 */ /* 0x000fea0003800000 */
.L_x_544:
        /* <DEDUP_REMOVED lines=17> */
.L_x_547:
[----:B------:R-:W-:Y:S05]  /*14810*/  BSYNC B0 ;  /* 0x0000000000007941 */ /* 0x000fea0003800000 */
.L_x_546:
        /* <DEDUP_REMOVED lines=15> */
.L_x_549:
[----:B------:R-:W-:Y:S05]  /*14910*/  BSYNC B0 ;  /* 0x0000000000007941 */ /* 0x000fea0003800000 */
.L_x_548:
        /* <DEDUP_REMOVED lines=14> */
.L_x_551:
[----:B------:R-:W-:Y:S05]  /*14a00*/  BSYNC B0 ;  /* 0x0000000000007941 */ /* 0x000fea0003800000 */
.L_x_550:
        /* <DEDUP_REMOVED lines=10> */
.L_x_553:
[----:B------:R-:W-:Y:S05]  /*14ab0*/  BSYNC B0 ;  /* 0x0000000000007941 */ /* 0x000fea0003800000 */
.L_x_552:
        /* <DEDUP_REMOVED lines=10> */
.L_x_555:
[----:B------:R-:W-:Y:S05]  /*14b60*/  BSYNC B0 ;  /* 0x0000000000007941 */ /* 0x000fea0003800000 */
.L_x_554:
        /* <DEDUP_REMOVED lines=10> */
.L_x_557:
[----:B------:R-:W-:Y:S05]  /*14c10*/  BSYNC B0 ;  /* 0x0000000000007941 */ /* 0x000fea0003800000 */
.L_x_556:
        /* <DEDUP_REMOVED lines=10> */
.L_x_558:
        /* <DEDUP_REMOVED lines=12> */
.L_x_727:


//--------------------- .text._ZN5flash16flash_fwd_kernelI23Flash_fwd_kernel_traitsILi32ELi128ELi128ELi4ELb0ELb0EN7cutlass6half_tE19Flash_kernel_traitsILi32ELi128ELi128ELi4ES3_EELb1ELb1ELb0ELb1ELb0ELb0ELb0ELb1EEEvNS_16Flash_fwd_paramsE --------------------------
	.section	.text._ZN5flash16flash_fwd_kernelI23Flash_fwd_kernel_traitsILi32ELi128ELi128ELi4ELb0ELb0EN7cutlass6half_tE19Flash_kernel_traitsILi32ELi128ELi128ELi4ES3_EELb1ELb1ELb0ELb1ELb0ELb0ELb0ELb1EEEvNS_16Flash_fwd_paramsE,"ax",@progbits
	.align	128
        .global         _ZN5flash16flash_fwd_kernelI23Flash_fwd_kernel_traitsILi32ELi128ELi128ELi4ELb0ELb0EN7cutlass6half_tE19Flash_kernel_traitsILi32ELi128ELi128ELi4ES3_EELb1ELb1ELb0ELb1ELb0ELb0ELb0ELb1EEEvNS_16Flash_fwd_paramsE
        .type           _ZN5flash16flash_fwd_kernelI23Flash_fwd_kernel_traitsILi32ELi128ELi128ELi4ELb0ELb0EN7cutlass6half_tE19Flash_kernel_traitsILi32ELi128ELi128ELi4ES3_EELb1ELb1ELb0ELb1ELb0ELb0ELb0ELb1EEEvNS_16Flash_fwd_paramsE,@function
        .size           _ZN5flash16flash_fwd_kernelI23Flash_fwd_kernel_traitsILi32ELi128ELi128ELi4ELb0ELb0EN7cutlass6half_tE19Flash_kernel_traitsILi32ELi128ELi128ELi4ES3_EELb1ELb1ELb0ELb1ELb0ELb0ELb0ELb1EEEvNS_16Flash_fwd_paramsE,(.L_x_715 - _ZN5flash16flash_fwd_kernelI23Flash_fwd_kernel_traitsILi32ELi128ELi128ELi4ELb0ELb0EN7cutlass6half_tE19Flash_kernel_traitsILi32ELi128ELi128ELi4ES3_EELb1ELb1ELb0ELb1ELb0ELb0ELb0ELb1EEEvNS_16Flash_fwd_paramsE)
        .other          _ZN5flash16flash_fwd_kernelI23Flash_fwd_kernel_traitsILi32ELi128ELi128ELi4ELb0ELb0EN7cutlass6half_tE19Flash_kernel_traitsILi32ELi128ELi128ELi4ES3_EELb1ELb1ELb0ELb1ELb0ELb0ELb0ELb1EEEvNS_16Flash_fwd_paramsE,@"STO_CUDA_ENTRY STV_DEFAULT"
_ZN5flash16flash_fwd_kernelI23Flash_fwd_kernel_traitsILi32ELi128ELi128ELi4ELb0ELb0EN7cutlass6half_tE19Flash_kernel_traitsILi32ELi128ELi128ELi4ES3_EELb1ELb1ELb0ELb1ELb0ELb0ELb0ELb1EEEvNS_16Flash_fwd_paramsE:
.text._ZN5flash16flash_fwd_kernelI23Flash_fwd_kernel_traitsILi32ELi128ELi128ELi4ELb0ELb0EN7cutlass6half_tE19Flash_kernel_traitsILi32ELi128ELi128ELi4ES3_EELb1ELb1ELb0ELb1ELb0ELb0ELb0ELb1EEEvNS_16Flash_fwd_paramsE:
[----:B------:R-:W1:Y:S08]  /*0000*/  LDC R1, c[0x0][0x28] ;  /* 0x00000a00ff017b82 */ /* 0x000e700000000800 */
[----:B------:R-:W2:Y:S01]  /*0010*/  LDC.64 R180, c[0x0][0x198] ;  /* 0x00006600ffb47b82 */ /* 0x000ea20000000a00 */
[----:B------:R-:W-:Y:S01]  /*0020*/  BSSY B3, `(.L_x_559) ;  /* 0x0000003000037945 */ /* 0x000fe20003800000 */
[----:B-1----:R-:W-:-:S06]  /*0030*/  IADD3 R1, R1, -0x410, RZ ;  /* 0xfffffbf001017810 */ /* 0x002fcc0007ffe0ff */
[----:B--2---:R-:W-:Y:S05]  /*0040*/  CALL.REL.NOINC `($_ZN5flash16flash_fwd_kernelI23Flash_fwd_kernel_traitsILi32ELi128ELi128ELi4ELb0ELb0EN7cutlass6half_tE19Flash_kernel_traitsILi32ELi128ELi128ELi4ES3_EELb1ELb1ELb0ELb1ELb0ELb0ELb0ELb1EEEvNS_16Flash_fwd_paramsE$_ZN5flash22compute_attn_1rowblockI23Flash_fwd_kernel_traitsILi32ELi128ELi128ELi4ELb0ELb0EN7cutlass6half_tE19Flash_kernel_traitsILi32ELi128ELi128ELi4ES3_EELb1ELb1ELb0ELb1ELb0ELb0ELb0ELb1ENS_16Flash_fwd_paramsEEEvRKT8_iii) ;  /* 0x0000000000087944 */ /* 0x004fea0003c00000 */
[----:B------:R-:W-:Y:S05]  /*0050*/  BSYNC B3 ;  /* 0x0000000000037941 */ /* 0x000fea0003800000 */
.L_x_559:
[----:B------:R-:W-:Y:S05]  /*0060*/  EXIT ;  /* 0x000000000000794d */ /* 0x000fea0003800000 */
        .type           $_ZN5flash16flash_fwd_kernelI23Flash_fwd_kernel_traitsILi32ELi128ELi128ELi4ELb0ELb0EN7cutlass6half_tE19Flash_kernel_traitsILi32ELi128ELi128ELi4ES3_EELb1ELb1ELb0ELb1ELb0ELb0ELb0ELb1EEEvNS_16Flash_fwd_paramsE$_ZN5flash22compute_attn_1rowblockI23Flash_fwd_kernel_traitsILi32ELi128ELi128ELi4ELb0ELb0EN7cutlass6half_tE19Flash_kernel_traitsILi32ELi128ELi128ELi4ES3_EELb1ELb1ELb0ELb1ELb0ELb0ELb0ELb1ENS_16Flash_fwd_paramsEEEvRKT8_iii,@function
        .size           $_ZN5flash16flash_fwd_kernelI23Flash_fwd_kernel_traitsILi32ELi128ELi128ELi4ELb0ELb0EN7cutlass6half_tE19Flash_kernel_traitsILi32ELi128ELi128ELi4ES3_EELb1ELb1ELb0ELb1ELb0ELb0ELb0ELb1EEEvNS_16Flash_fwd_paramsE$_ZN5flash22compute_attn_1rowblockI23Flash_fwd_kernel_traitsILi32ELi128ELi128ELi4ELb0ELb0EN7cutlass6half_tE19Flash_kernel_traitsILi32ELi128ELi128ELi4ES3_EELb1ELb1ELb0ELb1ELb0ELb0ELb0ELb1ENS_16Flash_fwd_paramsEEEvRKT8_iii,(.L_x_715 - $_ZN5flash16flash_fwd_kernelI23Flash_fwd_kernel_traitsILi32ELi128ELi128ELi4ELb0ELb0EN7cutlass6half_tE19Flash_kernel_traitsILi32ELi128ELi128ELi4ES3_EELb1ELb1ELb0ELb1ELb0ELb0ELb0ELb1EEEvNS_16Flash_fwd_paramsE$_ZN5flash22compute_attn_1rowblockI23Flash_fwd_kernel_traitsILi32ELi128ELi128ELi4ELb0ELb0EN7cutlass6half_tE19Flash_kernel_traitsILi32ELi128ELi128ELi4ES3_EELb1ELb1ELb0ELb1ELb0ELb0ELb0ELb1ENS_16Flash_fwd_paramsEEEvRKT8_iii)
$_ZN5flash16flash_fwd_kernelI23Flash_fwd_kernel_traitsILi32ELi128ELi128ELi4ELb0ELb0EN7cutlass6half_tE19Flash_kernel_traitsILi32ELi128ELi128ELi4ES3_EELb1ELb1ELb0ELb1ELb0ELb0ELb0ELb1EEEvNS_16Flash_fwd_paramsE$_ZN5flash22compute_attn_1rowblockI23Flash_fwd_kernel_traitsILi32ELi128ELi128ELi4ELb0ELb0EN7cutlass6half_tE19Flash_kernel_traitsILi32ELi128ELi128ELi4ES3_EELb1ELb1ELb0ELb1ELb0ELb0ELb0ELb1ENS_16Flash_fwd_paramsEEEvRKT8_iii:
[----:B------:R-:W-:Y:S02]  /*0070*/  ULDC.64 UR4, c[0x0][0x208] ;  /* 0x0000820000047ab9 */ /* 0x000fe40000000a00 */
[----:B------:R-:W2:Y:S04]  /*0080*/  LD.E.U8 R0, desc[UR4][R180.64+0x1a4] ;  /* 0x0001a404b4007980 */ /* 0x000ea8000c101100 */
[----:B------:R-:W3:Y:S01]  /*0090*/  LD.E.64 R228, desc[UR4][R180.64+0x190] ;  /* 0x00019004b4e47980 */ /* 0x000ee2000c101b00 */
[----:B------:R-:W-:Y:S01]  /*00a0*/  S2UR UR8, SR_CTAID.Y ;  /* 0x00000000000879c3 */ /* 0x000fe20000002600 */
[----:B------:R-:W1:Y:S02]  /*00b0*/  S2R R231, SR_TID.X ;  /* 0x0000000000e77919 */ /* 0x000e640000002100 */
[----:B------:R-:W4:Y:S05]  /*00c0*/  LD.E.64 R2, desc[UR4][R180.64+0x198] ;  /* 0x00019804b4027980 */ /* 0x000f2a000c101b00 */
[----:B------:R-:W-:Y:S01]  /*00d0*/  S2UR UR7, SR_CTAID.X ;  /* 0x00000000000779c3 */ /* 0x000fe20000002500 */
[----:B------:R-:W4:Y:S04]  /*00e0*/  LD.E R8, desc[UR4][R180.64+0x60] ;  /* 0x00006004b4087980 */ /* 0x000f28000c101900 */
[----:B------:R-:W5:Y:S03]  /*00f0*/  LD.E.U8 R193, desc[UR4][R180.64+0x178] ;  /* 0x00017804b4c17980 */ /* 0x000f66000c101100 */
[----:B------:R-:W1:Y:S02]  /*0100*/  S2UR UR6, SR_CTAID.Z ;  /* 0x00000000000679c3 */ /* 0x000e640000002700 */
[----:B-1----:R-:W-:-:S06]  /*0110*/  ULOP3.LUT UR6, UR6, UR7, UR8, 0xfe, !UPT ;  /* 0x0000000706067292 */ /* 0x002fcc000f8efe08 */
[----:B------:R-:W-:-:S13]  /*0120*/  LOP3.LUT P2, RZ, R231, UR6, RZ, 0xfc, !PT ;  /* 0x00000006e7ff7c12 */ /* 0x000fda000f84fcff */
[----:B------:R-:W4:Y:S01]  /*0130*/  @!P2 LD.E.64 R6, desc[UR4][R180.64+0x1a8] ;  /* 0x0001a804b406a980 */ /* 0x000f22000c101b00 */
[----:B--2---:R-:W-:-:S13]  /*0140*/  ISETP.NE.AND P1, PT, R0, RZ, PT ;  /* 0x000000ff0000720c */ /* 0x004fda0003f25270 */
[----:B---3--:R-:W2:Y:S04]  /*0150*/  @P1 LD.E.64 R228, desc[UR4][R228.64] ;  /* 0x00000004e4e41980 */ /* 0x008ea8000c101b00 */
[----:B------:R-:W3:Y:S04]  /*0160*/  @P1 LD.E R0, desc[UR4][R180.64+0x1a0] ;  /* 0x0001a004b4001980 */ /* 0x000ee8000c101900 */
[----:B----4-:R-:W3:Y:S04]  /*0170*/  @P1 LD.E.64 R4, desc[UR4][R2.64] ;  /* 0x0000000402041980 */ /* 0x010ee8000c101b00 */
[----:B--2---:R1:W-:Y:S04]  /*0180*/  @!P2 ST.E.64 desc[UR4][R6.64], R228 ;  /* 0x000000e40600a985 */ /* 0x0043e8000c101b04 */
[----:B-1----:R-:W2:Y:S01]  /*0190*/  @!P2 LD.E.64 R6, desc[UR4][R180.64+0x1a8] ;  /* 0x0001a804b406a980 */ /* 0x002ea2000c101b00 */
[----:B---3--:R-:W-:-:S05]  /*01a0*/  @P1 IADD3 R0, P0, R0, R4, RZ ;  /* 0x0000000400001210 */ /* 0x008fca0007f1e0ff */
[----:B------:R-:W-:Y:S02]  /*01b0*/  @P1 IMAD.X R4, RZ, RZ, R5, P0 ;  /* 0x000000ffff041224 */ /* 0x000fe400000e0605 */
[----:B------:R-:W-:Y:S02]  /*01c0*/  @P1 IMAD.MOV.U32 R2, RZ, RZ, R0 ;  /* 0x000000ffff021224 */ /* 0x000fe400078e0000 */
[----:B------:R-:W-:Y:S01]  /*01d0*/  @P1 IMAD.MOV.U32 R3, RZ, RZ, R4 ;  /* 0x000000ffff031224 */ /* 0x000fe200078e0004 */
[----:B------:R-:W1:Y:S04]  /*01e0*/  S2R R41, SR_CTAID.Y ;  /* 0x0000000000297919 */ /* 0x000e680000002600 */
[----:B--2---:R2:W-:Y:S04]  /*01f0*/  @!P2 ST.E.64 desc[UR4][R6.64+0x8], R2 ;  /* 0x000008020600a985 */ /* 0x0045e8000c101b04 */
[----:B------:R-:W3:Y:S01]  /*0200*/  LD.E.64 R4, desc[UR4][R180.64+0xe0] ;  /* 0x0000e004b4047980 */ /* 0x000ee2000c101b00 */
[----:B------:R-:W-:-:S03]  /*0210*/  IMAD.MOV.U32 R23, RZ, RZ, -0x1 ;  /* 0xffffffffff177424 */ /* 0x000fc600078e00ff */
[----:B--2---:R-:W2:Y:S01]  /*0220*/  LD.E.64 R6, desc[UR4][R180.64+0xf0] ;  /* 0x0000f004b4067980 */ /* 0x004ea2000c101b00 */
[----:B---3--:R-:W-:-:S04]  /*0230*/  ISETP.NE.U32.AND P1, PT, R4, RZ, PT ;  /* 0x000000ff0400720c */ /* 0x008fc80003f25070 */
[----:B------:R-:W-:Y:S01]  /*0240*/  ISETP.NE.AND.EX P1, PT, R5, RZ, PT, P1 ;  /* 0x000000ff0500720c */ /* 0x000fe20003f25310 */
[----:B-1----:R-:W-:-:S12]  /*0250*/  IMAD.WIDE R4, R41, 0x4, R4 ;  /* 0x0000000429047825 */ /* 0x002fd800078e0204 */
[----:B------:R-:W3:Y:S04]  /*0260*/  @P1 LD.E R23, desc[UR4][R4.64] ;  /* 0x0000000404171980 */ /* 0x000ee8000c101900 */
[----:B------:R-:W3:Y:S04]  /*0270*/  @P1 LD.E R0, desc[UR4][R4.64+0x4] ;  /* 0x0000040404001980 */ /* 0x000ee8000c101900 */
[----:B------:R-:W4:Y:S01]  /*0280*/  LD.E.64 R4, desc[UR4][R180.64+0xe8] ;  /* 0x0000e804b4047980 */ /* 0x000f22000c101b00 */
[----:B------:R-:W1:Y:S01]  /*0290*/  S2R R44, SR_CTAID.Z ;  /* 0x00000000002c7919 */ /* 0x000e620000002700 */
[----:B--2---:R-:W-:Y:S01]  /*02a0*/  ISETP.NE.U32.AND P0, PT, R6, RZ, PT ;  /* 0x000000ff0600720c */ /* 0x004fe20003f05070 */
[----:B---3--:R-:W-:-:S06]  /*02b0*/  @P1 IMAD.IADD R213, R0, 0x1, -R23 ;  /* 0x0000000100d51824 */ /* 0x008fcc00078e0a17 */
[----:B------:R-:W2:Y:S01]  /*02c0*/  @!P1 LD.E R213, desc[UR4][R180.64+0xb4] ;  /* 0x0000b404b4d59980 */ /* 0x000ea2000c101900 */
[----:B------:R-:W-:Y:S01]  /*02d0*/  ISETP.NE.AND.EX P0, PT, R7, RZ, PT, P0 ;  /* 0x000000ff0700720c */ /* 0x000fe20003f05300 */
[----:B------:R-:W-:Y:S01]  /*02e0*/  IMAD.MOV.U32 R24, RZ, RZ, RZ ;  /* 0x000000ffff187224 */ /* 0x000fe200078e00ff */
[----:B------:R-:W-:-:S04]  /*02f0*/  SHF.R.S32.HI R39, RZ, 0x1f, R231 ;  /* 0x0000001fff277819 */ /* 0x000fc800000114e7 */
[----:B------:R-:W-:-:S07]  /*0300*/  LEA.HI R192, R39, R231, RZ, 0x5 ;  /* 0x000000e727c07211 */ /* 0x000fce00078f28ff */
[----:B------:R-:W-:-:S05]  /*0310*/  @P0 IMAD.WIDE R6, R41, 0x4, R6 ;  /* 0x0000000429060825 */ /* 0x000fca00078e0206 */
[----:B------:R3:W5:Y:S01]  /*0320*/  @P0 LD.E R24, desc[UR4][R6.64] ;  /* 0x0000000406180980 */ /* 0x000762000c101900 */
[----:B-1----:R-:W-:-:S04]  /*0330*/  IMAD R0, R41, R8, R44 ;  /* 0x0000000829007224 */ /* 0x002fc800078e022c */
[----:B------:R-:W-:Y:S01]  /*0340*/  IMAD.SHL.U32 R0, R0, 0x20, RZ ;  /* 0x0000002000007824 */ /* 0x000fe200078e00ff */
[----:B------:R-:W-:Y:S01]  /*0350*/  STL [R1+0x2d4], R23 ;  /* 0x0002d41701007387 */ /* 0x000fe20000100800 */
[----:B----4-:R-:W-:Y:S02]  /*0360*/  ISETP.NE.U32.AND P2, PT, R4, RZ, PT ;  /* 0x000000ff0400720c */ /* 0x010fe40003f45070 */
[----:B---3--:R-:W-:-:S05]  /*0370*/  LOP3.LUT R6, R192, 0xffffffe0, RZ, 0xc0, !PT ;  /* 0xffffffe0c0067812 */ /* 0x008fca00078ec0ff */
[----:B------:R-:W-:-:S05]  /*0380*/  IMAD.IADD R85, R231, 0x1, -R6 ;  /* 0x00000001e7557824 */ /* 0x000fca00078e0a06 */
[----:B------:R-:W-:-:S05]  /*0390*/  IADD3 R7, P1, P0, R0, R2, R85 ;  /* 0x0000000200077210 */ /* 0x000fca000783e055 */
[----:B------:R1:W-:Y:S01]  /*03a0*/  STL [R1+0x2d0], R7 ;  /* 0x0002d00701007387 */ /* 0x0003e20000100800 */
[----:B------:R-:W-:Y:S01]  /*03b0*/  ISETP.NE.AND.EX P2, PT, R5, RZ, PT, P2 ;  /* 0x000000ff0500720c */ /* 0x000fe20003f45320 */
[----:B------:R-:W-:Y:S01]  /*03c0*/  BSSY B0, `(.L_x_560) ;  /* 0x000000b000007945 */ /* 0x000fe20003800000 */
[----:B------:R-:W-:Y:S01]  /*03d0*/  IMAD.MOV.U32 R32, RZ, RZ, -0x1 ;  /* 0xffffffffff207424 */ /* 0x000fe200078e00ff */
[----:B------:R-:W-:Y:S01]  /*03e0*/  SHF.R.S32.HI R6, RZ, 0x1f, R0 ;  /* 0x0000001fff067819 */ /* 0x000fe20000011400 */
[----:B------:R-:W-:Y:S01]  /*03f0*/  IMAD.WIDE R4, R41, 0x4, R4 ;  /* 0x0000000429047825 */ /* 0x000fe200078e0204 */
[----:B-1----:R-:W-:Y:S01]  /*0400*/  SHF.R.S32.HI R7, RZ, 0x1f, R85 ;  /* 0x0000001fff077819 */ /* 0x002fe20000011455 */
[----:B--2---:R1:W-:Y:S07]  /*0410*/  STL [R1+0x2ec], R213 ;  /* 0x0002ecd501007387 */ /* 0x0043ee0000100800 */
[----:B------:R-:W-:Y:S05]  /*0420*/  @!P2 BRA `(.L_x_561) ;  /* 0x000000000010a947 */ /* 0x000fea0003800000 */
[----:B------:R-:W2:Y:S02]  /*0430*/  LD.E.U8 R0, desc[UR4][R180.64+0x1b2] ;  /* 0x0001b204b4007980 */ /* 0x000ea4000c101100 */
[----:B--2---:R-:W-:-:S13]  /*0440*/  ISETP.NE.AND P3, PT, R0, RZ, PT ;  /* 0x000000ff0000720c */ /* 0x004fda0003f65270 */
[----:B------:R-:W-:Y:S05]  /*0450*/  @!P3 BRA `(.L_x_561) ;  /* 0x000000000004b947 */ /* 0x000fea0003800000 */
[----:B------:R2:W5:Y:S02]  /*0460*/  LD.E R32, desc[UR4][R4.64] ;  /* 0x0000000404207980 */ /* 0x000564000c101900 */
.L_x_561:
[----:B------:R-:W-:Y:S05]  /*0470*/  BSYNC B0 ;  /* 0x0000000000007941 */ /* 0x000fea0003800000 */
.L_x_560:
[----:B------:R-:W-:Y:S01]  /*0480*/  BSSY B0, `(.L_x_562) ;  /* 0x000000a000007945 */ /* 0x000fe20003800000 */
[----:B------:R-:W-:-:S03]  /*0490*/  IADD3.X R241, R6, R3, R7, P1, P0 ;  /* 0x0000000306f17210 */ /* 0x000fc60000fe0407 */
[----:B------:R-:W-:Y:S05]  /*04a0*/  @!P2 BRA `(.L_x_563) ;  /* 0x000000000018a947 */ /* 0x000fea0003800000 */
[----:B------:R-:W3:Y:S02]  /*04b0*/  LD.E.U8 R0, desc[UR4][R180.64+0x1b2] ;  /* 0x0001b204b4007980 */ /* 0x000ee4000c101100 */
[----:B---3--:R-:W-:-:S13]  /*04c0*/  ISETP.NE.AND P0, PT, R0, RZ, PT ;  /* 0x000000ff0000720c */ /* 0x008fda0003f05270 */
[----:B------:R-:W3:Y:S02]  /*04d0*/  @P0 LD.E R6, desc[UR4][R4.64+0x4] ;  /* 0x0000040404060980 */ /* 0x000ee4000c101900 */
[----:B---3-5:R-:W-:-:S06]  /*04e0*/  @P0 IADD3 R6, R6, -R32, RZ ;  /* 0x8000002006060210 */ /* 0x028fcc0007ffe0ff */
[----:B------:R4:W5:Y:S01]  /*04f0*/  @!P0 LD.E R6, desc[UR4][R4.64] ;  /* 0x0000000404068980 */ /* 0x000962000c101900 */
[----:B------:R-:W-:Y:S05]  /*0500*/  BRA `(.L_x_564) ;  /* 0x0000000000047947 */ /* 0x000fea0003800000 */
.L_x_563:
[----:B------:R3:W5:Y:S02]  /*0510*/  LD.E R6, desc[UR4][R180.64+0xb8] ;  /* 0x0000b804b4067980 */ /* 0x000764000c101900 */
.L_x_564:
[----:B------:R-:W-:Y:S05]  /*0520*/  BSYNC B0 ;  /* 0x0000000000007941 */ /* 0x000fea0003800000 */
.L_x_562:
[----:B------:R-:W2:Y:S01]  /*0530*/  LD.E.64 R2, desc[UR4][R180.64+0xf8] ;  /* 0x0000f804b4027980 */ /* 0x000ea2000c101b00 */
[----:B------:R-:W-:Y:S01]  /*0540*/  BSSY B1, `(.L_x_565) ;  /* 0x0000011000017945 */ /* 0x000fe20003800000 */
[----:B--2---:R-:W-:-:S04]  /*0550*/  ISETP.NE.U32.AND P0, PT, R2, RZ, PT ;  /* 0x000000ff0200720c */ /* 0x004fc80003f05070 */
[----:B------:R-:W-:-:S13]  /*0560*/  ISETP.NE.AND.EX P0, PT, R3, RZ, PT, P0 ;  /* 0x000000ff0300720c */ /* 0x000fda0003f05300 */
[----:B------:R-:W-:Y:S05]  /*0570*/  @!P0 BRA `(.L_x_566) ;  /* 0x0000000000108947 */ /* 0x000fea0003800000 */
[----:B------:R-:W-:-:S05]  /*0580*/  IMAD.WIDE R2, R41, 0x4, R2 ;  /* 0x0000000429027825 */ /* 0x000fca00078e0202 */
[----:B------:R-:W2:Y:S02]  /*0590*/  LD.E R0, desc[UR4][R2.64] ;  /* 0x0000000402007980 */ /* 0x000ea4000c101900 */
[----:B--2--5:R-:W-:Y:S01]  /*05a0*/  IADD3 R84, R0, -R24, RZ ;  /* 0x8000001800547210 */ /* 0x024fe20007ffe0ff */
[----:B------:R-:W-:Y:S05]  /*05b0*/  BRA `(.L_x_567) ;  /* 0x0000000000247947 */ /* 0x000fea0003800000 */
.L_x_566:
[----:B------:R-:W2:Y:S01]  /*05c0*/  LD.E.64 R2, desc[UR4][R180.64+0x108] ;  /* 0x00010804b4027980 */ /* 0x000ea2000c101b00 */
[----:B------:R-:W-:Y:S01]  /*05d0*/  BSSY B0, `(.L_x_568) ;  /* 0x0000006000007945 */ /* 0x000fe20003800000 */
[----:B------:R-:W-:Y:S01]  /*05e0*/  IMAD.MOV.U32 R0, RZ, RZ, RZ ;  /* 0x000000ffff007224 */ /* 0x000fe200078e00ff */
[----:B--2---:R-:W-:-:S04]  /*05f0*/  ISETP.NE.U32.AND P0, PT, R2, RZ, PT ;  /* 0x000000ff0200720c */ /* 0x004fc80003f05070 */
[----:B------:R-:W-:-:S13]  /*0600*/  ISETP.NE.AND.EX P0, PT, R3, RZ, PT, P0 ;  /* 0x000000ff0300720c */ /* 0x000fda0003f05300 */
[----:B------:R-:W-:Y:S05]  /*0610*/  @!P0 BRA `(.L_x_569) ;  /* 0x0000000000048947 */ /* 0x000fea0003800000 */
[----:B------:R2:W5:Y:S02]  /*0620*/  LD.E R0, desc[UR4][R180.64+0xbc] ;  /* 0x0000bc04b4007980 */ /* 0x000564000c101900 */
.L_x_569:
[----:B------:R-:W-:Y:S05]  /*0630*/  BSYNC B0 ;  /* 0x0000000000007941 */ /* 0x000fea0003800000 */
.L_x_568:
[----:B-----5:R-:W-:Y:S02]  /*0640*/  IADD3 R84, R0, R6, -R24 ;  /* 0x0000000600547210 */ /* 0x020fe40007ffe818 */
.L_x_567:
[----:B------:R-:W-:Y:S05]  /*0650*/  BSYNC B1 ;  /* 0x0000000000017941 */ /* 0x000fea0003800000 */
.L_x_565:
[----:B------:R-:W5:Y:S01]  /*0660*/  S2R R25, SR_CTAID.X ;  /* 0x0000000000197919 */ /* 0x000f620000002500 */
[----:B------:R-:W-:Y:S01]  /*0670*/  MOV R0, 0x50 ;  /* 0x0000005000007802 */ /* 0x000fe20000000f00 */
[----:B------:R-:W-:-:S03]  /*0680*/  IMAD.MOV.U32 R3, RZ, RZ, 0x0 ;  /* 0x00000000ff037424 */ /* 0x000fc600078e00ff */
[----:B------:R-:W-:Y:S01]  /*0690*/  MOV R2, R0 ;  /* 0x0000000000027202 */ /* 0x000fe20000000f00 */
[----:B-----5:R-:W-:-:S05]  /*06a0*/  IMAD.SHL.U32 R248, R25, 0x80, RZ ;  /* 0x0000008019f87824 */ /* 0x020fca00078e00ff */
[----:B------:R-:W-:-:S13]  /*06b0*/  ISETP.GT.AND P0, PT, R213, R248, PT ;  /* 0x000000f8d500720c */ /* 0x000fda0003f04270 */
[----:B-1234-:R-:W-:Y:S05]  /*06c0*/  @!P0 RET.REL.NODEC R2 `(_ZN5flash16flash_fwd_kernelI23Flash_fwd_kernel_traitsILi32ELi128ELi128ELi4ELb0ELb0EN7cutlass6half_tE19Flash_kernel_traitsILi32ELi128ELi128ELi4ES3_EELb1ELb1ELb0ELb1ELb0ELb0ELb0ELb1EEEvNS_16Flash_fwd_paramsE) ;  /* 0xfffffff8024c8950 */ /* 0x01efea0003c3ffff */
[----:B------:R-:W2:Y:S01]  /*06d0*/  LD.E R0, desc[UR4][R180.64+0x188] ;  /* 0x00018804b4007980 */ /* 0x000ea2000c101900 */
[----:B------:R-:W-:Y:S01]  /*06e0*/  IADD3 R3, -R213, 0xff, R248 ;  /* 0x000000ffd5037810 */ /* 0x000fe20007ffe1f8 */
[----:B------:R-:W-:-:S03]  /*06f0*/  VIADD R2, R84, 0x7f ;  /* 0x0000007f54027836 */ /* 0x000fc60000000000 */
[----:B--2---:R-:W-:Y:S02]  /*0700*/  IADD3 R0, R0, R3, R84 ;  /* 0x0000000300007210 */ /* 0x004fe40007ffe054 */
[----:B------:R-:W-:Y:S02]  /*0710*/  SHF.R.S32.HI R3, RZ, 0x1f, R2 ;  /* 0x0000001fff037819 */ /* 0x000fe40000011402 */
[----:B------:R-:W-:Y:S02]  /*0720*/  SHF.R.S32.HI R4, RZ, 0x1f, R0 ;  /* 0x0000001fff047819 */ /* 0x000fe40000011400 */
[----:B------:R-:W-:Y:S02]  /*0730*/  LEA.HI R2, R3, R2, RZ, 0x7 ;  /* 0x0000000203027211 */ /* 0x000fe400078f38ff */
[----:B------:R-:W-:Y:S02]  /*0740*/  LEA.HI R0, R4, R0, RZ, 0x7 ;  /* 0x0000000004007211 */ /* 0x000fe400078f38ff */
[----:B------:R-:W-:-:S02]  /*0750*/  SHF.R.S32.HI R2, RZ, 0x7, R2 ;  /* 0x00000007ff027819 */ /* 0x000fc40000011402 */
[----:B------:R-:W-:-:S04]  /*0760*/  SHF.R.S32.HI R0, RZ, 0x7, R0 ;  /* 0x00000007ff007819 */ /* 0x000fc80000011400 */
[----:B------:R-:W-:-:S04]  /*0770*/  VIMNMX R214, R2, R0, PT ;  /* 0x0000000002d67248 */ /* 0x000fc80003fe0100 */
[----:B------:R-:W-:Y:S01]  /*0780*/  ISETP.GE.AND P0, PT, R214, 0x1, PT ;  /* 0x00000001d600780c */ /* 0x000fe20003f06270 */
[----:B------:R1:W-:-:S12]  /*0790*/  STL [R1+0x1b0], R214 ;  /* 0x0001b0d601007387 */ /* 0x0003d80000100800 */
[----:B------:R-:W-:Y:S05]  /*07a0*/  @!P0 BRA `(.L_x_570) ;  /* 0x000002cc00488947 */ /* 0x000fea0003800000 */
[----:B------:R-:W2:Y:S01]  /*07b0*/  LD.E R18, desc[UR4][R180.64+0x68] ;  /* 0x00006804b4127980 */ /* 0x000ea2000c101900 */
[----:B------:R-:W-:-:S03]  /*07c0*/  ISETP.NE.AND P1, PT, R32, -0x1, PT ;  /* 0xffffffff2000780c */ /* 0x000fc60003f25270 */
[----:B------:R-:W3:Y:S01]  /*07d0*/  LD.E.64 R242, desc[UR4][R180.64+0x38] ;  /* 0x00003804b4f27980 */ /* 0x000ee2000c101b00 */
[----:B------:R-:W-:-:S03]  /*07e0*/  ISETP.NE.AND P3, PT, R23, -0x1, PT ;  /* 0xffffffff1700780c */ /* 0x000fc60003f65270 */
[----:B------:R-:W4:Y:S04]  /*07f0*/  LD.E.64 R12, desc[UR4][R180.64+0x30] ;  /* 0x00003004b40c7980 */ /* 0x000f28000c101b00 */
[----:B------:R-:W4:Y:S04]  /*0800*/  LD.E.64 R20, desc[UR4][R180.64+0x48] ;  /* 0x00004804b4147980 */ /* 0x000f28000c101b00 */
[----:B------:R-:W4:Y:S04]  /*0810*/  @!P1 LD.E.64 R8, desc[UR4][R180.64+0x20] ;  /* 0x00002004b4089980 */ /* 0x000f28000c101b00 */
[----:B------:R-:W4:Y:S01]  /*0820*/  @!P3 LD.E.64 R10, desc[UR4][R180.64+0x18] ;  /* 0x00001804b40ab980 */ /* 0x000f22000c101b00 */
[CC--:B------:R-:W-:Y:S01]  /*0830*/  LEA.HI R14, R39.reuse, R231.reuse, RZ, 0x2 ;  /* 0x000000e7270e7211 */ /* 0x0c0fe200078f10ff */
[----:B------:R-:W1:Y:S01]  /*0840*/  S2R R15, SR_CgaCtaId ;  /* 0x00000000000f7919 */ /* 0x000e620000008800 */
[----:B------:R-:W-:-:S02]  /*0850*/  LEA.HI R40, R39, R231, RZ, 0x3 ;  /* 0x000000e727287211 */ /* 0x000fc400078f18ff */
[----:B------:R-:W-:Y:S01]  /*0860*/  LOP3.LUT R2, R14, 0xfffffffc, RZ, 0xc0, !PT ;  /* 0xfffffffc0e027812 */ /* 0x000fe200078ec0ff */
[----:B------:R-:W4:Y:S01]  /*0870*/  LD.E R212, desc[UR4][R180.64+0xc8] ;  /* 0x0000c804b4d47980 */ /* 0x000f22000c101900 */
[----:B------:R-:W-:-:S03]  /*0880*/  SHF.R.S32.HI R38, RZ, 0x3, R40 ;  /* 0x00000003ff267819 */ /* 0x000fc60000011428 */
[----:B------:R-:W-:Y:S01]  /*0890*/  IMAD.IADD R2, R231, 0x1, -R2 ;  /* 0x00000001e7027824 */ /* 0x000fe200078e0a02 */
[----:B------:R-:W-:Y:S01]  /*08a0*/  SHF.L.U32 R4, R38, 0x6, RZ ;  /* 0x0000000626047819 */ /* 0x000fe200000006ff */
[----:B------:R-:W4:Y:S02]  /*08b0*/  LD.E.64 R42, desc[UR4][R180.64+0x10] ;  /* 0x00001004b42a7980 */ /* 0x000f24000c101b00 */
[----:B------:R-:W-:Y:S01]  /*08c0*/  IMAD.SHL.U32 R152, R2, 0x8, RZ ;  /* 0x0000000802987824 */ /* 0x000fe200078e00ff */
[----:B------:R-:W-:Y:S01]  /*08d0*/  LOP3.LUT R2, R4, 0xc0, RZ, 0xc0, !PT ;  /* 0x000000c004027812 */ /* 0x000fe200078ec0ff */
[----:B------:R2:W5:Y:S01]  /*08e0*/  LD.E.64 R26, desc[UR4][R180.64+0x50] ;  /* 0x00005004b41a7980 */ /* 0x000562000c101b00 */
[----:B------:R-:W-:Y:S02]  /*08f0*/  MOV R4, 0x400 ;  /* 0x0000040000047802 */ /* 0x000fe40000000f00 */
[----:B------:R-:W-:Y:S01]  /*0900*/  SHF.R.S32.HI R240, RZ, 0x5, R192 ;  /* 0x00000005fff07819 */ /* 0x000fe200000114c0 */
[----:B------:R2:W5:Y:S01]  /*0910*/  LD.E R182, desc[UR4][R180.64+0x60] ;  /* 0x00006004b4b67980 */ /* 0x000562000c101900 */
[----:B------:R-:W-:-:S02]  /*0920*/  IABS R19, R44 ;  /* 0x0000002c00137213 */ /* 0x000fc40000000000 */
[----:B------:R-:W-:Y:S01]  /*0930*/  IADD3 R28, -R248, R213, RZ ;  /* 0x000000d5f81c7210 */ /* 0x000fe20007ffe1ff */
[----:B------:R2:W5:Y:S04]  /*0940*/  LD.E R230, desc[UR4][R180.64+0xc4] ;  /* 0x0000c404b4e67980 */ /* 0x000568000c101900 */
[----:B------:R2:W5:Y:S04]  /*0950*/  LD.E R153, desc[UR4][R180.64+0xc0] ;  /* 0x0000c004b4997980 */ /* 0x000568000c101900 */
[----:B------:R2:W5:Y:S01]  /*0960*/  LD.E.64 R244, desc[UR4][R180.64+0x40] ;  /* 0x00004004b4f47980 */ /* 0x000562000c101b00 */
[----:B-1----:R-:W-:-:S02]  /*0970*/  LEA R4, R15, R4, 0x18 ;  /* 0x000000040f047211 */ /* 0x002fc400078ec0ff */
[----:B------:R-:W-:Y:S01]  /*0980*/  SHF.R.S32.HI R37, RZ, 0x1f, R152 ;  /* 0x0000001fff257819 */ /* 0x000fe20000011498 */
[----:B------:R1:W5:Y:S01]  /*0990*/  LD.E.64 R250, desc[UR4][R180.64+0x8] ;  /* 0x00000804b4fa7980 */ /* 0x000362000c101b00 */
[----:B------:R-:W-:-:S03]  /*09a0*/  @!P3 SHF.R.S32.HI R22, RZ, 0x1f, R41 ;  /* 0x0000001fff16b819 */ /* 0x000fc60000011429 */
[----:B------:R1:W-:Y:S04]  /*09b0*/  STL [R1+0x2e8], R28 ;  /* 0x0002e81c01007387 */ /* 0x0003e80000100800 */
[----:B------:R1:W5:Y:S01]  /*09c0*/  LD.E.64 R30, desc[UR4][R180.64+0x58] ;  /* 0x00005804b41e7980 */ /* 0x000362000c101b00 */
[----:B--2---:R-:W-:-:S04]  /*09d0*/  IABS R0, R18 ;  /* 0x0000001200007213 */ /* 0x004fc80000000000 */
[----:B------:R-:W2:Y:S08]  /*09e0*/  I2F.RP R6, R0 ;  /* 0x0000000000067306 */ /* 0x000eb00000209400 */
[----:B--2---:R-:W2:Y:S02]  /*09f0*/  MUFU.RCP R6, R6 ;  /* 0x0000000600067308 */ /* 0x004ea40000001000 */
[----:B--2---:R-:W-:-:S06]  /*0a00*/  VIADD R6, R6, 0xffffffe ;  /* 0x0ffffffe06067836 */ /* 0x004fcc0000000000 */
[----:B------:R-:W2:Y:S02]  /*0a10*/  F2I.FTZ.U32.TRUNC.NTZ R7, R6 ;  /* 0x0000000600077305 */ /* 0x000ea4000021f000 */
[----:B--2---:R-:W-:Y:S01]  /*0a20*/  IMAD.MOV R3, RZ, RZ, -R7 ;  /* 0x000000ffff037224 */ /* 0x004fe200078e0a07 */
[----:B------:R-:W-:-:S04]  /*0a30*/  LOP3.LUT R6, R2, 0x18, R152, 0xf8, !PT ;  /* 0x0000001802067812 */ /* 0x000fc800078ef898 */
[----:B------:R-:W-:Y:S02]  /*0a40*/  MOV R5, R3 ;  /* 0x0000000300057202 */ /* 0x000fe40000000f00 */
[----:B------:R-:W-:Y:S02]  /*0a50*/  SHF.R.U32.HI R3, RZ, 0x3, R2 ;  /* 0x00000003ff037819 */ /* 0x000fe40000011602 */
[----:B------:R-:W-:Y:S02]  /*0a60*/  SHF.R.S32.HI R2, RZ, 0x2, R14 ;  /* 0x00000002ff027819 */ /* 0x000fe4000001140e */
[----:B------:R-:W-:Y:S02]  /*0a70*/  LOP3.LUT R16, R6, R3, RZ, 0x3c, !PT ;  /* 0x0000000306107212 */ /* 0x000fe400078e3cff */
[----:B------:R-:W-:Y:S01]  /*0a80*/  LEA.HI R3, R14, R2, RZ, 0x1 ;  /* 0x000000020e037211 */ /* 0x000fe200078f08ff */
[----:B------:R-:W-:Y:S02]  /*0a90*/  IMAD R5, R5, R0, RZ ;  /* 0x0000000005057224 */ /* 0x000fe400078e02ff */
[----:B------:R-:W-:Y:S01]  /*0aa0*/  IMAD.MOV.U32 R6, RZ, RZ, RZ ;  /* 0x000000ffff067224 */ /* 0x000fe200078e00ff */
[----:B------:R-:W-:-:S03]  /*0ab0*/  LOP3.LUT R3, R3, 0x7fffffe, RZ, 0xc0, !PT ;  /* 0x07fffffe03037812 */ /* 0x000fc600078ec0ff */
[----:B------:R-:W-:Y:S01]  /*0ac0*/  IMAD.HI.U32 R15, R7, R5, R6 ;  /* 0x00000005070f7227 */ /* 0x000fe200078e0006 */
[----:B------:R-:W-:-:S03]  /*0ad0*/  IABS R6, R18 ;  /* 0x0000001200067213 */ /* 0x000fc60000000000 */
[----:B------:R-:W-:Y:S01]  /*0ae0*/  IMAD.IADD R5, R2, 0x1, -R3 ;  /* 0x0000000102057824 */ /* 0x000fe200078e0a03 */
[----:B------:R-:W-:Y:S02]  /*0af0*/  @!P1 SHF.R.S32.HI R7, RZ, 0x1f, R24 ;  /* 0x0000001fff079819 */ /* 0x000fe40000011418 */
[----:B------:R-:W-:Y:S01]  /*0b00*/  IADD3 R3, RZ, -R6, RZ ;  /* 0x80000006ff037210 */ /* 0x000fe20007ffe0ff */
[----:B------:R-:W-:Y:S02]  /*0b10*/  IMAD R17, R240, 0x8, R5 ;  /* 0x00000008f0117824 */ /* 0x000fe400078e0205 */
[----:B---3--:R-:W-:-:S03]  /*0b20*/  @!P1 IMAD R6, R243, R24, RZ ;  /* 0x00000018f3069224 */ /* 0x008fc600078e02ff */
[----:B------:R-:W-:Y:S01]  /*0b30*/  LEA R195, R17, R16, 0x5 ;  /* 0x0000001011c37211 */ /* 0x000fe200078e28ff */
[C---:B------:R-:W-:Y:S02]  /*0b40*/  @!P1 IMAD R16, R242.reuse, R7, R6 ;  /* 0x00000007f2109224 */ /* 0x040fe400078e0206 */
[----:B------:R-:W-:-:S04]  /*0b50*/  @!P1 IMAD.WIDE.U32 R6, R242, R24, RZ ;  /* 0x00000018f2069225 */ /* 0x000fc800078e00ff */
[----:B------:R-:W-:Y:S02]  /*0b60*/  @P1 IMAD.IADD R14, R24, 0x1, R32 ;  /* 0x00000001180e1824 */ /* 0x000fe400078e0220 */
[----:B------:R-:W-:-:S04]  /*0b70*/  IMAD.HI.U32 R5, R15, R19, RZ ;  /* 0x000000130f057227 */ /* 0x000fc800078e00ff */
[----:B------:R-:W-:Y:S02]  /*0b80*/  @!P1 IMAD.IADD R7, R7, 0x1, R16 ;  /* 0x0000000107079824 */ /* 0x000fe400078e0210 */
[-C--:B------:R-:W-:Y:S02]  /*0b90*/  @P1 IMAD R17, R243, R14.reuse, RZ ;  /* 0x0000000ef3111224 */ /* 0x080fe400078e02ff */
[----:B------:R-:W-:Y:S01]  /*0ba0*/  IMAD R3, R5, R3, R19 ;  /* 0x0000000305037224 */ /* 0x000fe200078e0213 */
[----:B------:R-:W-:Y:S01]  /*0bb0*/  @!P1 SHF.R.S32.HI R19, RZ, 0x1f, R41 ;  /* 0x0000001fff139819 */ /* 0x000fe20000011429 */
[----:B------:R-:W-:-:S04]  /*0bc0*/  @P1 IMAD.WIDE.U32 R14, R242, R14, RZ ;  /* 0x0000000ef20e1225 */ /* 0x000fc800078e00ff */
[----:B----4-:R-:W-:Y:S02]  /*0bd0*/  @!P1 IMAD R9, R9, R41, RZ ;  /* 0x0000002909099224 */ /* 0x010fe400078e02ff */
[----:B------:R-:W-:Y:S01]  /*0be0*/  @!P1 IMAD.WIDE.U32 R6, R41, R8, R6 ;  /* 0x0000000829069225 */ /* 0x000fe200078e0006 */
[----:B------:R-:W-:-:S03]  /*0bf0*/  ISETP.GT.U32.AND P0, PT, R0, R3, PT ;  /* 0x000000030000720c */ /* 0x000fc60003f04070 */
[----:B------:R-:W-:Y:S01]  /*0c00*/  @P1 IMAD.IADD R17, R15, 0x1, R17 ;  /* 0x000000010f111824 */ /* 0x000fe200078e0211 */
[----:B------:R-:W-:Y:S01]  /*0c10*/  @P1 MOV R15, R14 ;  /* 0x0000000e000f1202 */ /* 0x000fe20000000f00 */
[----:B------:R-:W-:Y:S02]  /*0c20*/  @!P1 IMAD R16, R8, R19, R9 ;  /* 0x0000001308109224 */ /* 0x000fe400078e0209 */
[----:B------:R-:W-:Y:S02]  /*0c30*/  @!P1 IMAD.MOV.U32 R15, RZ, RZ, R6 ;  /* 0x000000ffff0f9224 */ /* 0x000fe400078e0006 */
[-C--:B------:R-:W-:Y:S02]  /*0c40*/  @P3 IMAD R14, R13, R23.reuse, RZ ;  /* 0x000000170d0e3224 */ /* 0x080fe400078e02ff */
[----:B------:R-:W-:Y:S01]  /*0c50*/  @P3 IMAD.WIDE.U32 R8, R12, R23, RZ ;  /* 0x000000170c083225 */ /* 0x000fe200078e00ff */
[----:B------:R-:W-:-:S03]  /*0c60*/  IADD3 R6, P2, R152, R15, RZ ;  /* 0x0000000f98067210 */ /* 0x000fc60007f5e0ff */
[----:B------:R-:W-:Y:S02]  /*0c70*/  @!P1 IMAD.IADD R17, R7, 0x1, R16 ;  /* 0x0000000107119824 */ /* 0x000fe400078e0210 */
[----:B------:R-:W-:Y:S02]  /*0c80*/  @P3 IMAD.IADD R16, R9, 0x1, R14 ;  /* 0x0000000109103824 */ /* 0x000fe400078e020e */
[----:B------:R-:W-:Y:S01]  /*0c90*/  @P3 IMAD.MOV.U32 R14, RZ, RZ, R8 ;  /* 0x000000ffff0e3224 */ /* 0x000fe200078e0008 */
[----:B------:R-:W-:Y:S02]  /*0ca0*/  LOP3.LUT R8, R44, R18, RZ, 0x3c, !PT ;  /* 0x000000122c087212 */ /* 0x000fe400078e3cff */
[----:B------:R-:W-:Y:S02]  /*0cb0*/  IADD3.X R7, R37, R17, RZ, P2, !PT ;  /* 0x0000001125077210 */ /* 0x000fe400017fe4ff */
[----:B------:R-:W-:Y:S02]  /*0cc0*/  ISETP.GE.AND P2, PT, R8, RZ, PT ;  /* 0x000000ff0800720c */ /* 0x000fe40003f46270 */
[----:B------:R-:W-:Y:S01]  /*0cd0*/  @!P0 IADD3 R3, R3, -R0, RZ ;  /* 0x8000000003038210 */ /* 0x000fe20007ffe0ff */
[----:B------:R-:W-:Y:S01]  /*0ce0*/  IMAD.WIDE.U32 R8, R242, R2, R6 ;  /* 0x00000002f2087225 */ /* 0x000fe200078e0006 */
[----:B------:R-:W-:-:S03]  /*0cf0*/  @P3 MOV R6, R12 ;  /* 0x0000000c00063202 */ /* 0x000fc60000000f00 */
[----:B------:R-:W-:Y:S01]  /*0d00*/  @P3 IMAD.MOV.U32 R7, RZ, RZ, R13 ;  /* 0x000000ffff073224 */ /* 0x000fe200078e000d */
[----:B------:R-:W-:Y:S01]  /*0d10*/  @!P3 MOV R7, R13 ;  /* 0x0000000d0007b202 */ /* 0x000fe20000000f00 */
[----:B------:R-:W-:Y:S01]  /*0d20*/  @!P3 IMAD.MOV.U32 R6, RZ, RZ, R12 ;  /* 0x000000ffff06b224 */ /* 0x000fe200078e000c */
[----:B------:R-:W-:Y:S01]  /*0d30*/  ISETP.GE.U32.AND P5, PT, R3, R0, PT ;  /* 0x000000000300720c */ /* 0x000fe20003fa6070 */
[----:B------:R-:W2:Y:S01]  /*0d40*/  LD.E.64 R12, desc[UR4][R180.64+0x98] ;  /* 0x00009804b40c7980 */ /* 0x000ea2000c101b00 */
[----:B------:R-:W-:Y:S01]  /*0d50*/  @!P3 IMAD R19, R11, R41, RZ ;  /* 0x000000290b13b224 */ /* 0x000fe200078e02ff */
[----:B------:R-:W-:-:S03]  /*0d60*/  @!P0 IADD3 R5, R5, 0x1, RZ ;  /* 0x0000000105058810 */ /* 0x000fc60007ffe0ff */
[C---:B------:R-:W-:Y:S02]  /*0d70*/  @!P3 IMAD R19, R10.reuse, R22, R19 ;  /* 0x000000160a13b224 */ /* 0x040fe400078e0213 */
[----:B------:R-:W-:Y:S01]  /*0d80*/  @!P3 IMAD.WIDE.U32 R10, R10, R41, RZ ;  /* 0x000000290a0ab225 */ /* 0x000fe200078e00ff */
[----:B------:R-:W-:-:S03]  /*0d90*/  SHF.R.S32.HI R3, RZ, 0x1f, R2 ;  /* 0x0000001fff037819 */ /* 0x000fc60000011402 */
[----:B------:R-:W-:Y:S02]  /*0da0*/  @!P3 IMAD.MOV.U32 R14, RZ, RZ, R10 ;  /* 0x000000ffff0eb224 */ /* 0x000fe400078e000a */
[----:B------:R-:W-:Y:S02]  /*0db0*/  @P5 VIADD R5, R5, 0x1 ;  /* 0x0000000105055836 */ /* 0x000fe40000000000 */
[----:B------:R-:W-:Y:S01]  /*0dc0*/  IMAD R0, R243, R2, RZ ;  /* 0x00000002f3007224 */ /* 0x000fe200078e02ff */
[----:B------:R-:W-:Y:S01]  /*0dd0*/  IADD3 R14, P0, R152, R14, RZ ;  /* 0x0000000e980e7210 */ /* 0x000fe20007f1e0ff */
[----:B------:R-:W-:Y:S02]  /*0de0*/  @!P3 IMAD.IADD R16, R11, 0x1, R19 ;  /* 0x000000010b10b824 */ /* 0x000fe400078e0213 */
[----:B------:R-:W-:Y:S01]  /*0df0*/  IMAD R10, R21, R44, RZ ;  /* 0x0000002c150a7224 */ /* 0x000fe200078e02ff */
[C---:B------:R-:W-:Y:S01]  /*0e00*/  IADD3 R33, R2.reuse, 0x20, RZ ;  /* 0x0000002002217810 */ /* 0x040fe20007ffe0ff */
[----:B------:R-:W-:Y:S01]  /*0e10*/  IMAD.MOV.U32 R21, RZ, RZ, R5 ;  /* 0x000000ffff157224 */ /* 0x000fe200078e0005 */
[C---:B------:R-:W-:Y:S01]  /*0e20*/  IADD3 R34, R2.reuse, 0x60, RZ ;  /* 0x0000006002227810 */ /* 0x040fe20007ffe0ff */
[----:B------:R-:W-:-:S02]  /*0e30*/  VIADD R35, R2, 0x40 ;  /* 0x0000004002237836 */ /* 0x000fc40000000000 */
[----:B------:R-:W-:Y:S01]  /*0e40*/  IMAD R0, R242, R3, R0 ;  /* 0x00000003f2007224 */ /* 0x000fe200078e0200 */
[----:B------:R-:W-:Y:S01]  /*0e50*/  IADD3.X R15, R37, R16, RZ, P0, !PT ;  /* 0x00000010250f7210 */ /* 0x000fe200007fe4ff */
[----:B------:R-:W-:Y:S01]  /*0e60*/  @!P2 IMAD.MOV R21, RZ, RZ, -R21 ;  /* 0x000000ffff15a224 */ /* 0x000fe200078e0a15 */
[-C--:B------:R-:W-:Y:S01]  /*0e70*/  ISETP.GE.AND P3, PT, R2, R28.reuse, PT ;  /* 0x0000001c0200720c */ /* 0x080fe20003f66270 */
[----:B------:R-:W-:Y:S01]  /*0e80*/  IMAD.IADD R17, R9, 0x1, R0 ;  /* 0x0000000109117824 */ /* 0x000fe200078e0200 */
[-C--:B------:R-:W-:Y:S01]  /*0e90*/  ISETP.GE.AND P2, PT, R33, R28.reuse, PT ;  /* 0x0000001c2100720c */ /* 0x080fe20003f46270 */
[----:B------:R-:W-:Y:S01]  /*0ea0*/  IMAD.MOV.U32 R16, RZ, RZ, R8 ;  /* 0x000000ffff107224 */ /* 0x000fe200078e0008 */
[-C--:B------:R-:W-:Y:S01]  /*0eb0*/  ISETP.GE.AND P0, PT, R35, R28.reuse, PT ;  /* 0x0000001c2300720c */ /* 0x080fe20003f06270 */
[----:B------:R3:W5:Y:S01]  /*0ec0*/  LD.E.64 R8, desc[UR4][R180.64] ;  /* 0x00000004b4087980 */ /* 0x000762000c101b00 */
[----:B------:R-:W-:-:S03]  /*0ed0*/  ISETP.GE.AND P6, PT, R34, R28, PT ;  /* 0x0000001c2200720c */ /* 0x000fc60003fc6270 */
[----:B-1----:R3:W5:Y:S01]  /*0ee0*/  @!P1 LD.E.64 R28, desc[UR4][R180.64+0x28] ;  /* 0x00002804b41c9980 */ /* 0x002762000c101b00 */
[----:B------:R-:W-:-:S03]  /*0ef0*/  IMAD.WIDE R46, R25, 0x80, R2 ;  /* 0x00000080192e7825 */ /* 0x000fc600078e0202 */
[----:B------:R3:W-:Y:S04]  /*0f00*/  STL [R1+0x2b4], R212 ;  /* 0x0002b4d401007387 */ /* 0x0007e80000100800 */
[----:B------:R3:W-:Y:S04]  /*0f10*/  STL.64 [R1+0x2e0], R46 ;  /* 0x0002e02e01007387 */ /* 0x0007e80000100a00 */
[----:B------:R3:W-:Y:S01]  /*0f20*/  STL.64 [R1+0x10], R42 ;  /* 0x0000102a01007387 */ /* 0x0007e20000100a00 */
[----:B------:R-:W-:Y:S02]  /*0f30*/  ISETP.NE.AND P4, PT, R18, RZ, PT ;  /* 0x000000ff1200720c */ /* 0x000fe40003f85270 */
[----:B------:R-:W-:Y:S01]  /*0f40*/  SHF.R.S32.HI R23, RZ, 0x1f, R44 ;  /* 0x0000001fff177819 */ /* 0x000fe2000001142c */
[----:B------:R-:W-:-:S02]  /*0f50*/  VIADD R194, R214, 0xffffffff ;  /* 0xffffffffd6c27836 */ /* 0x000fc40000000000 */
[----:B------:R-:W-:Y:S01]  /*0f60*/  IMAD.WIDE.U32 R14, R44, R20, R14 ;  /* 0x000000142c0e7225 */ /* 0x000fe200078e000e */
[----:B------:R-:W-:Y:S03]  /*0f70*/  BSSY B0, `(.L_x_571) ;  /* 0x000001a000007945 */ /* 0x000fe60003800000 */
[----:B------:R-:W-:Y:S02]  /*0f80*/  IMAD R10, R20, R23, R10 ;  /* 0x00000017140a7224 */ /* 0x000fe400078e020a */
[----:B------:R-:W-:Y:S02]  /*0f90*/  IMAD R20, R194, -0x80, R84 ;  /* 0xffffff80c2147824 */ /* 0x000fe400078e0254 */
[----:B------:R-:W-:Y:S01]  /*0fa0*/  @!P4 LOP3.LUT R21, RZ, R18, RZ, 0x33, !PT ;  /* 0x00000012ff15c212 */ /* 0x000fe200078e33ff */
[----:B------:R-:W-:Y:S01]  /*0fb0*/  IMAD R195, R195, 0x2, R4 ;  /* 0x00000002c3c37824 */ /* 0x000fe200078e0204 */
[----:B------:R-:W-:-:S02]  /*0fc0*/  IADD3 R11, R15, R10, RZ ;  /* 0x0000000a0f0b7210 */ /* 0x000fc40007ffe0ff */
[-C--:B------:R-:W-:Y:S02]  /*0fd0*/  ISETP.GE.AND P5, PT, R2, R20.reuse, PT ;  /* 0x000000140200720c */ /* 0x080fe40003fa6270 */
[----:B------:R-:W-:Y:S01]  /*0fe0*/  ISETP.GE.AND P4, PT, R33, R20, PT ;  /* 0x000000142100720c */ /* 0x000fe20003f86270 */
[----:B--2---:R3:W-:Y:S01]  /*0ff0*/  STL.64 [R1+0x1a8], R12 ;  /* 0x0001a80c01007387 */ /* 0x0047e20000100a00 */
[----:B------:R-:W-:Y:S11]  /*1000*/  @P3 BRA `(.L_x_572) ;  /* 0x0000000000403947 */ /* 0x000ff60003800000 */
[----:B-----5:R-:W-:-:S13]  /*1010*/  ISETP.GE.AND P3, PT, R152, R153, PT ;  /* 0x000000999800720c */ /* 0x020fda0003f66270 */
[----:B------:R1:W-:Y:S04]  /*1020*/  @P3 STS [R195], RZ ;  /* 0x000000ffc3003388 */ /* 0x0003e80000000800 */
[----:B------:R1:W-:Y:S04]  /*1030*/  @P3 STS [R195+0x4], RZ ;  /* 0x000004ffc3003388 */ /* 0x0003e80000000800 */
[----:B------:R1:W-:Y:S01]  /*1040*/  @P3 STS.64 [R195+0x8], RZ ;  /* 0x000008ffc3003388 */ /* 0x0003e20000000a00 */
[----:B------:R-:W-:Y:S05]  /*1050*/  @P3 BRA `(.L_x_572) ;  /* 0x00000000002c3947 */ /* 0x000fea0003800000 */
[----:B------:R-:W-:Y:S01]  /*1060*/  MOV R10, R14 ;  /* 0x0000000e000a7202 */ /* 0x000fe20000000f00 */
[----:B------:R-:W-:-:S04]  /*1070*/  IMAD R0, R47, R6, RZ ;  /* 0x000000062f007224 */ /* 0x000fc800078e02ff */
[----:B---3--:R-:W-:-:S04]  /*1080*/  IMAD.WIDE.U32 R12, R46, R6, R10 ;  /* 0x000000062e0c7225 */ /* 0x008fc800078e000a */
[----:B------:R-:W-:Y:S01]  /*1090*/  IMAD R0, R46, R7, R0 ;  /* 0x000000072e007224 */ /* 0x000fe200078e0200 */
[----:B------:R-:W-:-:S04]  /*10a0*/  LEA R18, P3, R12, R8, 0x1 ;  /* 0x000000080c127211 */ /* 0x000fc800078608ff */
[----:B------:R-:W-:-:S04]  /*10b0*/  IADD3 R0, R13, R0, RZ ;  /* 0x000000000d007210 */ /* 0x000fc80007ffe0ff */
[----:B------:R-:W-:-:S05]  /*10c0*/  LEA.HI.X R19, R12, R9, R0, 0x1, P3 ;  /* 0x000000090c137211 */ /* 0x000fca00018f0c00 */
[----:B------:R-:W-:Y:S01]  /*10d0*/  @!PT LDS RZ, [RZ] ;  /* 0x00000000fffff984 */ /* 0x000fe20000000800 */
[----:B------:R-:W-:Y:S01]  /*10e0*/  @!PT LDS RZ, [RZ] ;  /* 0x00000000fffff984 */ /* 0x000fe20000000800 */
[----:B------:R-:W-:Y:S01]  /*10f0*/  @!PT LDS RZ, [RZ] ;  /* 0x00000000fffff984 */ /* 0x000fe20000000800 */
[----:B------:R2:W-:Y:S02]  /*1100*/  LDGSTS.E.BYPASS.LTC128B.128 [R195], desc[UR4][R18.64] ;  /* 0x0000000012c37fae */ /* 0x0005e4000b901d44 */
.L_x_572:
[----:B------:R-:W-:Y:S05]  /*1110*/  BSYNC B0 ;  /* 0x0000000000007941 */ /* 0x000fea0003800000 */
.L_x_571:
[-C--:B-----5:R-:W-:Y:S01]  /*1120*/  IMAD.WIDE.U32 R48, R26, R21.reuse, R16 ;  /* 0x000000151a307225 */ /* 0x0a0fe200078e0010 */
[----:B------:R-:W-:Y:S01]  /*1130*/  SHF.R.S32.HI R36, RZ, 0x1f, R21 ;  /* 0x0000001fff247819 */ /* 0x000fe20000011415 */
[----:B------:R-:W-:Y:S01]  /*1140*/  BSSY B0, `(.L_x_573) ;  /* 0x000001b000007945 */ /* 0x000fe20003800000 */
[----:B------:R-:W-:Y:S01]  /*1150*/  SHF.L.U64.HI R252, R242, 0x7, R243 ;  /* 0x00000007f2fc7819 */ /* 0x000fe200000102f3 */
[----:B------:R-:W-:Y:S01]  /*1160*/  IMAD R0, R27, R21, RZ ;  /* 0x000000151b007224 */ /* 0x000fe200078e02ff */
[----:B------:R4:W-:Y:S01]  /*1170*/  STL.64 [R1+0x2d8], R48 ;  /* 0x0002d83001007387 */ /* 0x0009e20000100a00 */
[----:B------:R-:W-:Y:S02]  /*1180*/  ISETP.GE.AND P3, PT, R35, R20, PT ;  /* 0x000000142300720c */ /* 0x000fe40003f66270 */
[----:B--2---:R-:W-:Y:S01]  /*1190*/  IMAD R19, R26, R36, R0 ;  /* 0x000000241a137224 */ /* 0x004fe200078e0200 */
[----:B------:R-:W-:Y:S01]  /*11a0*/  SHF.R.S32.HI R26, RZ, 0x1f, R194 ;  /* 0x0000001fff1a7819 */ /* 0x000fe200000114c2 */
[----:B------:R-:W-:Y:S01]  /*11b0*/  IMAD R18, R252, R194, RZ ;  /* 0x000000c2fc127224 */ /* 0x000fe200078e02ff */
[----:B------:R-:W-:Y:S01]  /*11c0*/  SHF.L.U32 R249, R242, 0x7, RZ ;  /* 0x00000007f2f97819 */ /* 0x000fe200000006ff */
[----:B------:R-:W-:Y:S05]  /*11d0*/  @P2 BRA `(.L_x_574) ;  /* 0x0000000000442947 */ /* 0x000fea0003800000 */
[----:B------:R-:W-:-:S13]  /*11e0*/  ISETP.GE.AND P2, PT, R152, R153, PT ;  /* 0x000000999800720c */ /* 0x000fda0003f46270 */
[----:B------:R2:W-:Y:S01]  /*11f0*/  @P2 STS.128 [R195+0x800], RZ ;  /* 0x000800ffc3002388 */ /* 0x0005e20000000c00 */
[----:B------:R-:W-:Y:S05]  /*1200*/  @P2 BRA `(.L_x_574) ;  /* 0x0000000000382947 */ /* 0x000fea0003800000 */
[----:B------:R-:W-:Y:S01]  /*1210*/  IADD3 R0, P2, R46, 0x20, RZ ;  /* 0x000000202e007810 */ /* 0x000fe20007f5e0ff */
[----:B---3--:R-:W-:Y:S01]  /*1220*/  IMAD.MOV.U32 R12, RZ, RZ, R14 ;  /* 0x000000ffff0c7224 */ /* 0x008fe200078e000e */
[----:B------:R-:W-:-:S03]  /*1230*/  MOV R13, R11 ;  /* 0x0000000b000d7202 */ /* 0x000fc60000000f00 */
[----:B------:R-:W-:Y:S02]  /*1240*/  IMAD.X R5, RZ, RZ, R47, P2 ;  /* 0x000000ffff057224 */ /* 0x000fe400010e062f */
[----:B------:R-:W-:-:S04]  /*1250*/  IMAD.WIDE.U32 R12, R6, R0, R12 ;  /* 0x00000000060c7225 */ /* 0x000fc800078e000c */
[----:B------:R-:W-:Y:S01]  /*1260*/  IMAD R5, R5, R6, RZ ;  /* 0x0000000605057224 */ /* 0x000fe200078e02ff */
[----:B------:R-:W-:-:S03]  /*1270*/  LEA R16, P2, R12, R8, 0x1 ;  /* 0x000000080c107211 */ /* 0x000fc600078408ff */
[----:B------:R-:W-:-:S05]  /*1280*/  IMAD R0, R7, R0, R5 ;  /* 0x0000000007007224 */ /* 0x000fca00078e0205 */
[----:B------:R-:W-:-:S04]  /*1290*/  IADD3 R0, R13, R0, RZ ;  /* 0x000000000d007210 */ /* 0x000fc80007ffe0ff */
[----:B------:R-:W-:-:S05]  /*12a0*/  LEA.HI.X R17, R12, R9, R0, 0x1, P2 ;  /* 0x000000090c117211 */ /* 0x000fca00010f0c00 */
[----:B------:R-:W-:Y:S01]  /*12b0*/  @!PT LDS RZ, [RZ] ;  /* 0x00000000fffff984 */ /* 0x000fe20000000800 */
[----:B------:R-:W-:Y:S01]  /*12c0*/  @!PT LDS RZ, [RZ] ;  /* 0x00000000fffff984 */ /* 0x000fe20000000800 */
[----:B------:R-:W-:Y:S01]  /*12d0*/  @!PT LDS RZ, [RZ] ;  /* 0x00000000fffff984 */ /* 0x000fe20000000800 */
[----:B------:R3:W-:Y:S02]  /*12e0*/  LDGSTS.E.BYPASS.LTC128B.128 [R195+0x800], desc[UR4][R16.64] ;  /* 0x0080000010c37fae */ /* 0x0007e4000b901d44 */
.L_x_574:
[----:B------:R-:W-:Y:S05]  /*12f0*/  BSYNC B0 ;  /* 0x0000000000007941 */ /* 0x000fea0003800000 */
.L_x_573:
[----:B---3--:R-:W-:Y:S01]  /*1300*/  IADD3 R13, R49, R19, RZ ;  /* 0x00000013310d7210 */ /* 0x008fe20007ffe0ff */
[----:B------:R-:W-:Y:S01]  /*1310*/  BSSY B0, `(.L_x_575) ;  /* 0x0000018000007945 */ /* 0x000fe20003800000 */
[----:B------:R-:W-:Y:S01]  /*1320*/  MOV R12, R48 ;  /* 0x00000030000c7202 */ /* 0x000fe20000000f00 */
[----:B------:R-:W-:Y:S01]  /*1330*/  IMAD R25, R26, R249, R18 ;  /* 0x000000f91a197224 */ /* 0x000fe200078e0212 */
[----:B------:R-:W-:-:S03]  /*1340*/  ISETP.GE.AND P2, PT, R34, R20, PT ;  /* 0x000000142200720c */ /* 0x000fc60003f46270 */
[----:B------:R3:W-:Y:S02]  /*1350*/  STL.64 [R1+0x2b8], R12 ;  /* 0x0002b80c01007387 */ /* 0x0007e40000100a00 */
[----:B---3--:R-:W-:Y:S01]  /*1360*/  IMAD.WIDE.U32 R12, R194, R249, R12 ;  /* 0x000000f9c20c7225 */ /* 0x008fe200078e000c */
[----:B------:R-:W-:Y:S05]  /*1370*/  @P0 BRA `(.L_x_576) ;  /* 0x0000000000440947 */ /* 0x000fea0003800000 */
[----:B------:R-:W-:-:S13]  /*1380*/  ISETP.GE.AND P0, PT, R152, R153, PT ;  /* 0x000000999800720c */ /* 0x000fda0003f06270 */
[----:B------:R3:W-:Y:S01]  /*1390*/  @P0 STS.128 [R195+0x1000], RZ ;  /* 0x001000ffc3000388 */ /* 0x0007e20000000c00 */
[----:B------:R-:W-:Y:S05]  /*13a0*/  @P0 BRA `(.L_x_576) ;  /* 0x0000000000380947 */ /* 0x000fea0003800000 */
[----:B------:R-:W-:Y:S01]  /*13b0*/  IADD3 R0, P0, R46, 0x40, RZ ;  /* 0x000000402e007810 */ /* 0x000fe20007f1e0ff */
[----:B------:R-:W-:Y:S01]  /*13c0*/  IMAD.MOV.U32 R16, RZ, RZ, R14 ;  /* 0x000000ffff107224 */ /* 0x000fe200078e000e */
        /* <DEDUP_REMOVED lines=12> */
.L_x_576:
[----:B------:R-:W-:Y:S05]  /*1490*/  BSYNC B0 ;  /* 0x0000000000007941 */ /* 0x000fea0003800000 */
.L_x_575:
[----:B------:R-:W-:Y:S04]  /*14a0*/  BSSY B0, `(.L_x_577) ;  /* 0x0000012000007945 */ /* 0x000fe80003800000 */
[----:B------:R-:W-:Y:S05]  /*14b0*/  @P6 BRA `(.L_x_578) ;  /* 0x0000000000406947 */ /* 0x000fea0003800000 */
[----:B------:R-:W-:-:S13]  /*14c0*/  ISETP.GE.AND P0, PT, R152, R153, PT ;  /* 0x000000999800720c */ /* 0x000fda0003f06270 */
[----:B------:R1:W-:Y:S01]  /*14d0*/  @P0 STS.128 [R195+0x1800], RZ ;  /* 0x001800ffc3000388 */ /* 0x0003e20000000c00 */
[----:B------:R-:W-:Y:S05]  /*14e0*/  @P0 BRA `(.L_x_578) ;  /* 0x0000000000340947 */ /* 0x000fea0003800000 */
[----:B------:R-:W-:Y:S02]  /*14f0*/  IADD3 R0, P0, R46, 0x60, RZ ;  /* 0x000000602e007810 */ /* 0x000fe40007f1e0ff */
[----:B------:R-:W-:Y:S02]  /*1500*/  MOV R10, R14 ;  /* 0x0000000e000a7202 */ /* 0x000fe40000000f00 */
[----:B------:R-:W-:-:S03]  /*1510*/  IADD3.X R5, RZ, R47, RZ, P0, !PT ;  /* 0x0000002fff057210 */ /* 0x000fc600007fe4ff */
        /* <DEDUP_REMOVED lines=10> */
.L_x_578:
[----:B------:R-:W-:Y:S05]  /*15c0*/  BSYNC B0 ;  /* 0x0000000000007941 */ /* 0x000fea0003800000 */
.L_x_577:
[----:B------:R-:W-:Y:S01]  /*15d0*/  BSSY B0, `(.L_x_579) ;  /* 0x0000010000007945 */ /* 0x000fe20003800000 */
[C---:B------:R-:W-:Y:S01]  /*15e0*/  SHF.L.U64.HI R247, R242.reuse, 0x5, R243 ;  /* 0x00000005f2f77819 */ /* 0x040fe200000102f3 */
[----:B------:R-:W-:Y:S01]  /*15f0*/  IMAD.SHL.U32 R246, R242, 0x20, RZ ;  /* 0x00000020f2f67824 */ /* 0x000fe200078e00ff */
[----:B-1----:R-:W-:Y:S01]  /*1600*/  IADD3 R7, R13, R25, RZ ;  /* 0x000000190d077210 */ /* 0x002fe20007ffe0ff */
[----:B------:R-:W-:Y:S05]  /*1610*/  @P5 BRA `(.L_x_580) ;  /* 0x00000000002c5947 */ /* 0x000fea0003800000 */
[----:B------:R-:W-:-:S13]  /*1620*/  ISETP.GE.AND P0, PT, R152, R153, PT ;  /* 0x000000999800720c */ /* 0x000fda0003f06270 */
[----:B------:R1:W-:Y:S04]  /*1630*/  @P0 STS [R195+0x2000], RZ ;  /* 0x002000ffc3000388 */ /* 0x0003e80000000800 */
[----:B------:R1:W-:Y:S04]  /*1640*/  @P0 STS [R195+0x2004], RZ ;  /* 0x002004ffc3000388 */ /* 0x0003e80000000800 */
[----:B------:R1:W-:Y:S01]  /*1650*/  @P0 STS.64 [R195+0x2008], RZ ;  /* 0x002008ffc3000388 */ /* 0x0003e20000000a00 */
[----:B------:R-:W-:Y:S05]  /*1660*/  @P0 BRA `(.L_x_580) ;  /* 0x0000000000180947 */ /* 0x000fea0003800000 */
[----:B------:R-:W-:-:S04]  /*1670*/  LEA R8, P0, R12, R250, 0x1 ;  /* 0x000000fa0c087211 */ /* 0x000fc800078008ff */
[----:B------:R-:W-:-:S05]  /*1680*/  LEA.HI.X R9, R12, R251, R7, 0x1, P0 ;  /* 0x000000fb0c097211 */ /* 0x000fca00000f0c07 */
[----:B------:R-:W-:Y:S01]  /*1690*/  @!PT LDS RZ, [RZ] ;  /* 0x00000000fffff984 */ /* 0x000fe20000000800 */
[----:B------:R-:W-:Y:S01]  /*16a0*/  @!PT LDS RZ, [RZ] ;  /* 0x00000000fffff984 */ /* 0x000fe20000000800 */
[----:B------:R-:W-:Y:S01]  /*16b0*/  @!PT LDS RZ, [RZ] ;  /* 0x00000000fffff984 */ /* 0x000fe20000000800 */
[----:B------:R1:W-:Y:S04]  /*16c0*/  LDGSTS.E.BYPASS.LTC128B.128 [R195+0x2000], desc[UR4][R8.64] ;  /* 0x0200000008c37fae */ /* 0x0003e8000b901d44 */
.L_x_580:
[----:B------:R-:W-:Y:S05]  /*16d0*/  BSYNC B0 ;  /* 0x0000000000007941 */ /* 0x000fea0003800000 */
.L_x_579:
[----:B------:R-:W-:Y:S04]  /*16e0*/  BSSY B0, `(.L_x_581) ;  /* 0x000000d000007945 */ /* 0x000fe80003800000 */
[----:B------:R-:W-:Y:S05]  /*16f0*/  @P4 BRA `(.L_x_582) ;  /* 0x00000000002c4947 */ /* 0x000fea0003800000 */
[----:B------:R-:W-:-:S13]  /*1700*/  ISETP.GE.AND P0, PT, R152, R153, PT ;  /* 0x000000999800720c */ /* 0x000fda0003f06270 */
[----:B------:R1:W-:Y:S01]  /*1710*/  @P0 STS.128 [R195+0x2800], RZ ;  /* 0x002800ffc3000388 */ /* 0x0003e20000000c00 */
[----:B------:R-:W-:Y:S05]  /*1720*/  @P0 BRA `(.L_x_582) ;  /* 0x0000000000200947 */ /* 0x000fea0003800000 */
[----:B------:R-:W-:-:S05]  /*1730*/  IADD3 R0, P0, R246, R12, RZ ;  /* 0x0000000cf6007210 */ /* 0x000fca0007f1e0ff */
[----:B------:R-:W-:Y:S01]  /*1740*/  IMAD.X R5, R247, 0x1, R7, P0 ;  /* 0x00000001f7057824 */ /* 0x000fe200000e0607 */
[----:B-1----:R-:W-:-:S04]  /*1750*/  LEA R8, P0, R0, R250, 0x1 ;  /* 0x000000fa00087211 */ /* 0x002fc800078008ff */
[----:B------:R-:W-:-:S05]  /*1760*/  LEA.HI.X R9, R0, R251, R5, 0x1, P0 ;  /* 0x000000fb00097211 */ /* 0x000fca00000f0c05 */
[----:B------:R-:W-:Y:S01]  /*1770*/  @!PT LDS RZ, [RZ] ;  /* 0x00000000fffff984 */ /* 0x000fe20000000800 */
[----:B------:R-:W-:Y:S01]  /*1780*/  @!PT LDS RZ, [RZ] ;  /* 0x00000000fffff984 */ /* 0x000fe20000000800 */
[----:B------:R-:W-:Y:S01]  /*1790*/  @!PT LDS RZ, [RZ] ;  /* 0x00000000fffff984 */ /* 0x000fe20000000800 */
[----:B------:R1:W-:Y:S04]  /*17a0*/  LDGSTS.E.BYPASS.LTC128B.128 [R195+0x2800], desc[UR4][R8.64] ;  /* 0x0280000008c37fae */ /* 0x0003e8000b901d44 */
.L_x_582:
[----:B------:R-:W-:Y:S05]  /*17b0*/  BSYNC B0 ;  /* 0x0000000000007941 */ /* 0x000fea0003800000 */
.L_x_581:
[----:B------:R-:W-:Y:S04]  /*17c0*/  BSSY B0, `(.L_x_583) ;  /* 0x000000d000007945 */ /* 0x000fe80003800000 */
[----:B------:R-:W-:Y:S05]  /*17d0*/  @P3 BRA `(.L_x_584) ;  /* 0x00000000002c3947 */ /* 0x000fea0003800000 */
[----:B------:R-:W-:-:S13]  /*17e0*/  ISETP.GE.AND P0, PT, R152, R153, PT ;  /* 0x000000999800720c */ /* 0x000fda0003f06270 */
[----:B------:R1:W-:Y:S01]  /*17f0*/  @P0 STS.128 [R195+0x3000], RZ ;  /* 0x003000ffc3000388 */ /* 0x0003e20000000c00 */
[----:B------:R-:W-:Y:S05]  /*1800*/  @P0 BRA `(.L_x_584) ;  /* 0x0000000000200947 */ /* 0x000fea0003800000 */
[----:B------:R-:W-:-:S04]  /*1810*/  LEA R0, P0, R242, R12, 0x6 ;  /* 0x0000000cf2007211 */ /* 0x000fc800078030ff */
[----:B------:R-:W-:Y:S02]  /*1820*/  LEA.HI.X R5, R242, R7, R243, 0x6, P0 ;  /* 0x00000007f2057211 */ /* 0x000fe400000f34f3 */
[----:B-1----:R-:W-:-:S04]  /*1830*/  LEA R8, P0, R0, R250, 0x1 ;  /* 0x000000fa00087211 */ /* 0x002fc800078008ff */
[----:B------:R-:W-:-:S05]  /*1840*/  LEA.HI.X R9, R0, R251, R5, 0x1, P0 ;  /* 0x000000fb00097211 */ /* 0x000fca00000f0c05 */
[----:B------:R-:W-:Y:S01]  /*1850*/  @!PT LDS RZ, [RZ] ;  /* 0x00000000fffff984 */ /* 0x000fe20000000800 */
[----:B------:R-:W-:Y:S01]  /*1860*/  @!PT LDS RZ, [RZ] ;  /* 0x00000000fffff984 */ /* 0x000fe20000000800 */
[----:B------:R-:W-:Y:S01]  /*1870*/  @!PT LDS RZ, [RZ] ;  /* 0x00000000fffff984 */ /* 0x000fe20000000800 */
[----:B------:R1:W-:Y:S04]  /*1880*/  LDGSTS.E.BYPASS.LTC128B.128 [R195+0x3000], desc[UR4][R8.64] ;  /* 0x0300000008c37fae */ /* 0x0003e8000b901d44 */
.L_x_584:
[----:B------:R-:W-:Y:S05]  /*1890*/  BSYNC B0 ;  /* 0x0000000000007941 */ /* 0x000fea0003800000 */
.L_x_583:
[----:B------:R-:W-:Y:S04]  /*18a0*/  BSSY B0, `(.L_x_585) ;  /* 0x000000f000007945 */ /* 0x000fe80003800000 */
[----:B------:R-:W-:Y:S05]  /*18b0*/  @P2 BRA `(.L_x_586) ;  /* 0x0000000000342947 */ /* 0x000fea0003800000 */
[----:B------:R-:W-:-:S13]  /*18c0*/  ISETP.GE.AND P0, PT, R152, R153, PT ;  /* 0x000000999800720c */ /* 0x000fda0003f06270 */
[----:B------:R1:W-:Y:S01]  /*18d0*/  @P0 STS.128 [R195+0x3800], RZ ;  /* 0x003800ffc3000388 */ /* 0x0003e20000000c00 */
[----:B------:R-:W-:Y:S05]  /*18e0*/  @P0 BRA `(.L_x_586) ;  /* 0x0000000000280947 */ /* 0x000fea0003800000 */
[----:B------:R-:W-:Y:S01]  /*18f0*/  MOV R6, R12 ;  /* 0x0000000c00067202 */ /* 0x000fe20000000f00 */
[----:B------:R-:W-:-:S04]  /*1900*/  IMAD R0, R243, 0x60, RZ ;  /* 0x00000060f3007824 */ /* 0x000fc800078e02ff */
[----:B-1----:R-:W-:-:S05]  /*1910*/  IMAD.WIDE.U32 R8, R242, 0x60, R6 ;  /* 0x00000060f2087825 */ /* 0x002fca00078e0006 */
[----:B------:R-:W-:Y:S02]  /*1920*/  IADD3 R0, R9, R0, RZ ;  /* 0x0000000009007210 */ /* 0x000fe40007ffe0ff */
[----:B------:R-:W-:-:S04]  /*1930*/  LEA R6, P0, R8, R250, 0x1 ;  /* 0x000000fa08067211 */ /* 0x000fc800078008ff */
[----:B------:R-:W-:-:S05]  /*1940*/  LEA.HI.X R7, R8, R251, R0, 0x1, P0 ;  /* 0x000000fb08077211 */ /* 0x000fca00000f0c00 */
[----:B------:R-:W-:Y:S01]  /*1950*/  @!PT LDS RZ, [RZ] ;  /* 0x00000000fffff984 */ /* 0x000fe20000000800 */
[----:B------:R-:W-:Y:S01]  /*1960*/  @!PT LDS RZ, [RZ] ;  /* 0x00000000fffff984 */ /* 0x000fe20000000800 */
[----:B------:R-:W-:Y:S01]  /*1970*/  @!PT LDS RZ, [RZ] ;  /* 0x00000000fffff984 */ /* 0x000fe20000000800 */
[----:B------:R1:W-:Y:S04]  /*1980*/  LDGSTS.E.BYPASS.LTC128B.128 [R195+0x3800], desc[UR4][R6.64] ;  /* 0x0380000006c37fae */ /* 0x0003e8000b901d44 */
.L_x_586:
[----:B------:R-:W-:Y:S05]  /*1990*/  BSYNC B0 ;  /* 0x0000000000007941 */ /* 0x000fea0003800000 */
.L_x_585:
[----:B-1----:R-:W2:Y:S04]  /*19a0*/  LD.E.64 R6, desc[UR4][R180.64+0x1b8] ;  /* 0x0001b804b4067980 */ /* 0x002ea8000c101b00 */
[----:B------:R-:W0:Y:S04]  /*19b0*/  LDGDEPBAR ;  /* 0x00000000000079af */ /* 0x000e280000000000 */
[----:B------:R-:W5:Y:S01]  /*19c0*/  LD.E R183, desc[UR4][R180.64+0x188] ;  /* 0x00018804b4b77980 */ /* 0x000f62000c101900 */
[----:B--2---:R-:W-:-:S04]  /*19d0*/  ISETP.NE.U32.AND P0, PT, R6, RZ, PT ;  /* 0x000000ff0600720c */ /* 0x004fc80003f05070 */
[----:B------:R-:W-:-:S13]  /*19e0*/  ISETP.NE.AND.EX P0, PT, R7, RZ, PT, P0 ;  /* 0x000000ff0700720c */ /* 0x000fda0003f05300 */
[----:B------:R-:W2:Y:S01]  /*19f0*/  @P0 LD.E.64 R8, desc[UR4][R180.64+0x1c0] ;  /* 0x0001c004b4080980 */ /* 0x000ea2000c101b00 */
[----:B------:R-:W-:Y:S01]  /*1a00*/  @P0 SHF.R.S32.HI R5, RZ, 0x1f, R41 ;  /* 0x0000001fff050819 */ /* 0x000fe20000011429 */
[----:B------:R-:W-:Y:S01]  /*1a10*/  @P0 IMAD.MOV.U32 R22, RZ, RZ, R44 ;  /* 0x000000ffff160224 */ /* 0x000fe200078e002c */
[----:B------:R-:W-:Y:S01]  /*1a20*/  LOP3.LUT R13, R40, 0xfffffff8, RZ, 0xc0, !PT ;  /* 0xfffffff8280d7812 */ /* 0x000fe200078ec0ff */
[----:B------:R-:W5:Y:S01]  /*1a30*/  @P0 LD.E R154, desc[UR4][R180.64+0xd8] ;  /* 0x0000d804b49a0980 */ /* 0x000f62000c101900 */
[C---:B------:R-:W-:Y:S01]  /*1a40*/  SHF.L.U64.HI R19, R244.reuse, 0x7, R245 ;  /* 0x00000007f4137819 */ /* 0x040fe200000102f5 */
[----:B------:R-:W-:Y:S01]  /*1a50*/  IMAD.SHL.U32 R18, R244, 0x80, RZ ;  /* 0x00000080f4127824 */ /* 0x000fe200078e00ff */
[-C--:B------:R-:W-:Y:S02]  /*1a60*/  ISETP.GE.AND P4, PT, R33, R20.reuse, PT ;  /* 0x000000142100720c */ /* 0x080fe40003f86270 */
[----:B------:R-:W-:Y:S01]  /*1a70*/  ISETP.GE.AND P3, PT, R35, R20, PT ;  /* 0x000000142300720c */ /* 0x000fe20003f66270 */
[----:B--2---:R-:W-:-:S02]  /*1a80*/  @P0 IMAD R0, R9, R41, RZ ;  /* 0x0000002909000224 */ /* 0x004fc400078e02ff */
[----:B------:R-:W-:-:S04]  /*1a90*/  @P0 IMAD.WIDE.U32 R10, R41, R8, R22 ;  /* 0x00000008290a0225 */ /* 0x000fc800078e0016 */
[----:B------:R-:W-:Y:S01]  /*1aa0*/  @P0 IMAD R8, R8, R5, R0 ;  /* 0x0000000508080224 */ /* 0x000fe200078e0200 */
[----:B------:R-:W-:-:S03]  /*1ab0*/  @P0 LEA R6, P2, R10, R6, 0x2 ;  /* 0x000000060a060211 */ /* 0x000fc600078410ff */
[----:B------:R-:W-:-:S05]  /*1ac0*/  @P0 IMAD.IADD R8, R11, 0x1, R8 ;  /* 0x000000010b080824 */ /* 0x000fca00078e0208 */
[----:B------:R-:W-:-:S05]  /*1ad0*/  @P0 LEA.HI.X R7, R10, R7, R8, 0x2, P2 ;  /* 0x000000070a070211 */ /* 0x000fca00010f1408 */
[----:B------:R1:W5:Y:S01]  /*1ae0*/  @P0 LD.E R155, desc[UR4][R6.64] ;  /* 0x00000004069b0980 */ /* 0x000362000c101900 */
[----:B------:R-:W-:Y:S01]  /*1af0*/  @!P1 SHF.R.S32.HI R0, RZ, 0x1f, R24 ;  /* 0x0000001fff009819 */ /* 0x000fe20000011418 */
[----:B------:R-:W-:Y:S01]  /*1b00*/  @!P1 IMAD R5, R245, R24, RZ ;  /* 0x00000018f5059224 */ /* 0x000fe200078e02ff */
[----:B------:R-:W-:-:S04]  /*1b10*/  DEPBAR.LE SB0, 0x0 ;  /* 0x000080000000791a */ /* 0x000fc80000000000 */
[----:B------:R-:W-:Y:S01]  /*1b20*/  @!P1 IMAD R8, R244, R0, R5 ;  /* 0x00000000f4089224 */ /* 0x000fe200078e0205 */
[----:B-1----:R-:W-:-:S04]  /*1b30*/  LEA.HI R7, R39, R231, RZ, 0x4 ;  /* 0x000000e727077211 */ /* 0x002fc800078f20ff */
[----:B------:R-:W-:-:S04]  /*1b40*/  SHF.R.S32.HI R9, RZ, 0x4, R7 ;  /* 0x00000004ff097819 */ /* 0x000fc80000011407 */
[C---:B------:R-:W-:Y:S02]  /*1b50*/  LEA.HI R6, R7.reuse, R9, RZ, 0x1 ;  /* 0x0000000907067211 */ /* 0x040fe400078f08ff */
[----:B------:R-:W-:Y:S02]  /*1b60*/  LOP3.LUT R7, R7, 0xfffffff0, RZ, 0xc0, !PT ;  /* 0xfffffff007077812 */ /* 0x000fe400078ec0ff */
[----:B------:R-:W-:-:S03]  /*1b70*/  LOP3.LUT R5, R6, 0xfffffffe, RZ, 0xc0, !PT ;  /* 0xfffffffe06057812 */ /* 0x000fc600078ec0ff */
[----:B------:R-:W-:Y:S01]  /*1b80*/  IMAD.IADD R0, R231, 0x1, -R7 ;  /* 0x00000001e7007824 */ /* 0x000fe200078e0a07 */
[----:B------:R-:W-:Y:S01]  /*1b90*/  IADD3 R16, R9, -R5, RZ ;  /* 0x8000000509107210 */ /* 0x000fe20007ffe0ff */
[----:B------:R-:W-:-:S03]  /*1ba0*/  @!P1 IMAD.WIDE.U32 R6, R244, R24, RZ ;  /* 0x00000018f4069225 */ /* 0x000fc600078e00ff */
[----:B------:R-:W-:Y:S01]  /*1bb0*/  LEA.HI R5, R0, R0, RZ, 0x1 ;  /* 0x0000000000057211 */ /* 0x000fe200078f08ff */
[----:B------:R-:W-:-:S03]  /*1bc0*/  @!P1 IMAD.IADD R7, R7, 0x1, R8 ;  /* 0x0000000107079824 */ /* 0x000fc600078e0208 */
[----:B------:R-:W-:Y:S01]  /*1bd0*/  LOP3.LUT R11, R5, 0x7fffffe, RZ, 0xc0, !PT ;  /* 0x07fffffe050b7812 */ /* 0x000fe200078ec0ff */
[----:B------:R-:W-:Y:S01]  /*1be0*/  @!P1 IMAD R9, R29, R41, RZ ;  /* 0x000000291d099224 */ /* 0x000fe200078e02ff */
[----:B------:R-:W-:Y:S01]  /*1bf0*/  @!P1 SHF.R.S32.HI R8, RZ, 0x1f, R41 ;  /* 0x0000001fff089819 */ /* 0x000fe20000011429 */
[----:B------:R-:W-:Y:S01]  /*1c00*/  @P1 IMAD.IADD R10, R24, 0x1, R32 ;  /* 0x00000001180a1824 */ /* 0x000fe200078e0220 */
[----:B------:R-:W-:Y:S01]  /*1c10*/  SHF.R.S32.HI R12, RZ, 0x1f, R0 ;  /* 0x0000001fff0c7819 */ /* 0x000fe20000011400 */
[----:B------:R-:W-:Y:S02]  /*1c20*/  IMAD.IADD R137, R0, 0x1, -R11 ;  /* 0x0000000100897824 */ /* 0x000fe400078e0a0b */
[----:B------:R-:W-:Y:S01]  /*1c30*/  IMAD.IADD R11, R231, 0x1, -R13 ;  /* 0x00000001e70b7824 */ /* 0x000fe200078e0a0d */
[----:B------:R-:W-:Y:S01]  /*1c40*/  LEA.HI R17, R12, R0, RZ, 0x3 ;  /* 0x000000000c117211 */ /* 0x000fe200078f18ff */
[----:B------:R-:W-:Y:S02]  /*1c50*/  @!P1 IMAD R15, R28, R8, R9 ;  /* 0x000000081c0f9224 */ /* 0x000fe400078e0209 */
[----:B------:R-:W-:Y:S01]  /*1c60*/  @P1 IMAD.WIDE.U32 R8, R244, R10, RZ ;  /* 0x0000000af4081225 */ /* 0x000fe200078e00ff */
[----:B------:R-:W-:-:S02]  /*1c70*/  SHF.R.S32.HI R12, RZ, 0x1, R5 ;  /* 0x00000001ff0c7819 */ /* 0x000fc40000011405 */
[----:B------:R-:W-:Y:S01]  /*1c80*/  SHF.R.S32.HI R13, RZ, 0x1f, R5 ;  /* 0x0000001fff0d7819 */ /* 0x000fe20000011405 */
[----:B------:R-:W-:Y:S01]  /*1c90*/  @P1 IMAD R0, R245, R10, RZ ;  /* 0x0000000af5001224 */ /* 0x000fe200078e02ff */
[----:B------:R-:W-:Y:S01]  /*1ca0*/  LEA.HI R10, R11, R11, RZ, 0x1 ;  /* 0x0000000b0b0a7211 */ /* 0x000fe200078f08ff */
[----:B------:R-:W-:Y:S01]  /*1cb0*/  @!P1 IMAD.WIDE.U32 R6, R41, R28, R6 ;  /* 0x0000001c29069225 */ /* 0x000fe200078e0006 */
[----:B------:R-:W-:-:S07]  /*1cc0*/  @P1 MOV R5, R8 ;  /* 0x0000000800051202 */ /* 0x000fce0000000f00 */
[----:B------:R-:W-:Y:S05]  /*1cd0*/  WARPSYNC.ALL ;  /* 0x0000000000007948 */ /* 0x000fea0003800000 */
[----:B------:R-:W-:Y:S01]  /*1ce0*/  LOP3.LUT R14, R10, 0x7fffffe, RZ, 0xc0, !PT ;  /* 0x07fffffe0a0e7812 */ /* 0x000fe200078ec0ff */
[----:B------:R-:W-:Y:S01]  /*1cf0*/  @!P1 IMAD.MOV.U32 R5, RZ, RZ, R6 ;  /* 0x000000ffff059224 */ /* 0x000fe200078e0006 */
[----:B------:R-:W-:Y:S01]  /*1d00*/  LEA.HI R8, R13, R12, RZ, 0x2 ;  /* 0x0000000c0d087211 */ /* 0x000fe200078f10ff */
[----:B------:R-:W-:Y:S01]  /*1d10*/  @P1 IMAD.IADD R0, R9, 0x1, R0 ;  /* 0x0000000109001824 */ /* 0x000fe200078e0200 */
[----:B------:R-:W-:Y:S01]  /*1d20*/  @!P1 IADD3 R0, R7, R15, RZ ;  /* 0x0000000f07009210 */ /* 0x000fe20007ffe0ff */
[----:B------:R-:W-:Y:S01]  /*1d30*/  IMAD.IADD R14, R11, 0x1, -R14 ;  /* 0x000000010b0e7824 */ /* 0x000fe200078e0a0e */
[----:B------:R-:W-:Y:S01]  /*1d40*/  LOP3.LUT R7, R8, 0xfffffffc, RZ, 0xc0, !PT ;  /* 0xfffffffc08077812 */ /* 0x000fe200078ec0ff */
[----:B------:R-:W-:Y:S01]  /*1d50*/  BAR.SYNC.DEFER_BLOCKING 0x0 ;  /* 0x0000000000007b1d */ /* 0x000fe20000010000 */
[----:B------:R-:W-:-:S02]  /*1d60*/  IADD3 R6, P1, R152, R5, RZ ;  /* 0x0000000598067210 */ /* 0x000fc40007f3e0ff */
[----:B------:R-:W-:Y:S01]  /*1d70*/  SHF.R.S32.HI R11, RZ, 0x1, R10 ;  /* 0x00000001ff0b7819 */ /* 0x000fe2000001140a */
[----:B------:R-:W-:Y:S02]  /*1d80*/  IMAD.IADD R10, R12, 0x1, -R7 ;  /* 0x000000010c0a7824 */ /* 0x000fe400078e0a07 */
[----:B------:R-:W-:Y:S01]  /*1d90*/  IMAD.X R7, R37, 0x1, R0, P1 ;  /* 0x0000000125077824 */ /* 0x000fe200008e0600 */
[----:B------:R-:W-:Y:S01]  /*1da0*/  ISETP.GE.AND P1, PT, R2, R20, PT ;  /* 0x000000140200720c */ /* 0x000fe20003f26270 */
[----:B------:R-:W-:Y:S02]  /*1db0*/  IMAD.SHL.U32 R0, R11, 0x40, RZ ;  /* 0x000000400b007824 */ /* 0x000fe400078e00ff */
[----:B------:R-:W-:Y:S01]  /*1dc0*/  IMAD R5, R245, R2, RZ ;  /* 0x00000002f5057224 */ /* 0x000fe200078e02ff */
[----:B------:R-:W-:Y:S02]  /*1dd0*/  SHF.L.U32 R9, R38, 0x3, RZ ;  /* 0x0000000326097819 */ /* 0x000fe400000006ff */
[----:B------:R-:W-:Y:S01]  /*1de0*/  LOP3.LUT R0, R0, 0xc0, RZ, 0xc0, !PT ;  /* 0x000000c000007812 */ /* 0x000fe200078ec0ff */
[----:B------:R-:W-:-:S02]  /*1df0*/  IMAD R8, R244, R3, R5 ;  /* 0x00000003f4087224 */ /* 0x000fc400078e0205 */
[----:B------:R-:W-:Y:S01]  /*1e00*/  IMAD.SHL.U32 R5, R10, 0x40, RZ ;  /* 0x000000400a057824 */ /* 0x000fe200078e00ff */
[----:B------:R-:W-:Y:S01]  /*1e10*/  LOP3.LUT R9, R0, 0x8, R9, 0xf8, !PT ;  /* 0x0000000800097812 */ /* 0x000fe200078ef809 */
[----:B------:R-:W-:Y:S01]  /*1e20*/  IMAD.WIDE.U32 R2, R244, R2, R6 ;  /* 0x00000002f4027225 */ /* 0x000fe200078e0006 */
[----:B------:R-:W-:-:S03]  /*1e30*/  SHF.R.U32.HI R0, RZ, 0x3, R0 ;  /* 0x00000003ff007819 */ /* 0x000fc60000011600 */
[----:B------:R-:W-:Y:S01]  /*1e40*/  IMAD.SHL.U32 R6, R17, 0x20, RZ ;  /* 0x0000002011067824 */ /* 0x000fe200078e00ff */
[----:B------:R-:W-:Y:S01]  /*1e50*/  SHF.L.U32 R7, R16, 0x3, RZ ;  /* 0x0000000310077819 */ /* 0x000fe200000006ff */
[----:B------:R-:W-:Y:S01]  /*1e60*/  @P1 STS [R195+0x4000], RZ ;  /* 0x004000ffc3001388 */ /* 0x000fe20000000800 */
[----:B------:R-:W-:Y:S01]  /*1e70*/  LOP3.LUT R5, R5, 0xc0, RZ, 0xc0, !PT ;  /* 0x000000c005057812 */ /* 0x000fe200078ec0ff */
[----:B------:R-:W-:Y:S01]  /*1e80*/  IMAD.IADD R3, R3, 0x1, R8 ;  /* 0x0000000103037824 */ /* 0x000fe200078e0208 */
[----:B------:R-:W-:Y:S01]  /*1e90*/  LOP3.LUT R9, R9, R0, RZ, 0x3c, !PT ;  /* 0x0000000009097212 */ /* 0x000fe200078e3cff */
[----:B------:R-:W-:Y:S01]  /*1ea0*/  @P1 STS [R195+0x4004], RZ ;  /* 0x004004ffc3001388 */ /* 0x000fe20000000800 */
[-C--:B------:R-:W-:Y:S01]  /*1eb0*/  IMAD R0, R31, R21.reuse, RZ ;  /* 0x000000151f007224 */ /* 0x080fe200078e02ff */
[----:B------:R-:W-:Y:S02]  /*1ec0*/  LOP3.LUT R86, R6, 0xffffff00, RZ, 0xc0, !PT ;  /* 0xffffff0006567812 */ /* 0x000fe400078ec0ff */
[----:B------:R-:W-:Y:S01]  /*1ed0*/  @P1 STS.64 [R195+0x4008], RZ ;  /* 0x004008ffc3001388 */ /* 0x000fe20000000a00 */
[----:B------:R-:W-:Y:S01]  /*1ee0*/  LOP3.LUT R7, R5, 0x8, R7, 0xf8, !PT ;  /* 0x0000000805077812 */ /* 0x000fe200078ef807 */
[----:B------:R-:W-:Y:S01]  /*1ef0*/  IMAD.WIDE.U32 R22, R30, R21, R2 ;  /* 0x000000151e167225 */ /* 0x000fe200078e0002 */
[----:B------:R-:W-:-:S03]  /*1f00*/  SHF.R.U32.HI R5, RZ, 0x3, R5 ;  /* 0x00000003ff057819 */ /* 0x000fc60000011605 */
[----:B------:R-:W-:Y:S01]  /*1f10*/  IMAD R6, R30, R36, R0 ;  /* 0x000000241e067224 */ /* 0x000fe200078e0200 */
[----:B------:R-:W-:Y:S01]  /*1f20*/  LOP3.LUT R87, R7, R5, RZ, 0x3c, !PT ;  /* 0x0000000507577212 */ /* 0x000fe200078e3cff */
[----:B------:R-:W-:Y:S02]  /*1f30*/  IMAD R0, R240, 0x200, R86 ;  /* 0x00000200f0007824 */ /* 0x000fe400078e0256 */
[----:B------:R-:W-:Y:S02]  /*1f40*/  IMAD.IADD R7, R23, 0x1, R6 ;  /* 0x0000000117077824 */ /* 0x000fe400078e0206 */
[----:B------:R-:W-:Y:S01]  /*1f50*/  IMAD.MOV.U32 R6, RZ, RZ, R22 ;  /* 0x000000ffff067224 */ /* 0x000fe200078e0016 */
[----:B------:R-:W-:Y:S01]  /*1f60*/  LEA R2, R137, R0, 0x5 ;  /* 0x0000000089027211 */ /* 0x000fe200078e28ff */
[----:B------:R-:W-:Y:S02]  /*1f70*/  IMAD R14, R16, 0x8, R14 ;  /* 0x00000008100e7824 */ /* 0x000fe400078e020e */
[----:B------:R-:W-:Y:S01]  /*1f80*/  IMAD R3, R19, R194, RZ ;  /* 0x000000c213037224 */ /* 0x000fe200078e02ff */
[----:B------:R-:W-:Y:S01]  /*1f90*/  STL.64 [R1+0x2c8], R22 ;  /* 0x0002c81601007387 */ /* 0x000fe20000100a00 */
[----:B------:R-:W-:Y:S01]  /*1fa0*/  IMAD.U32 R0, R14, 0x20, R9 ;  /* 0x000000200e007824 */ /* 0x000fe200078e0009 */
[----:B------:R-:W-:Y:S01]  /*1fb0*/  IADD3 R2, R87, R2, RZ ;  /* 0x0000000257027210 */ /* 0x000fe20007ffe0ff */
[----:B------:R-:W-:Y:S01]  /*1fc0*/  IMAD R3, R26, R18, R3 ;  /* 0x000000121a037224 */ /* 0x000fe200078e0203 */
[----:B------:R1:W-:Y:S01]  /*1fd0*/  STL.64 [R1+0x2c0], R6 ;  /* 0x0002c00601007387 */ /* 0x0003e20000100a00 */
[----:B------:R-:W-:Y:S01]  /*1fe0*/  BSSY B0, `(.L_x_587) ;  /* 0x0000012000007945 */ /* 0x000fe20003800000 */
[----:B------:R-:W-:Y:S01]  /*1ff0*/  ISETP.GE.AND P2, PT, R34, R20, PT ;  /* 0x000000142200720c */ /* 0x000fe20003f46270 */
[----:B------:R-:W-:Y:S01]  /*2000*/  IMAD R136, R0, 0x2, R4 ;  /* 0x0000000200887824 */ /* 0x000fe200078e0204 */
[----:B------:R-:W-:Y:S01]  /*2010*/  LEA R138, R2, R4, 0x1 ;  /* 0x00000004028a7211 */ /* 0x000fe200078e08ff */
[----:B-1----:R-:W-:-:S04]  /*2020*/  IMAD.WIDE.U32 R6, R194, R18, R6 ;  /* 0x00000012c2067225 */ /* 0x002fc800078e0006 */
[----:B------:R-:W-:Y:S01]  /*2030*/  IMAD.IADD R3, R7, 0x1, R3 ;  /* 0x0000000107037824 */ /* 0x000fe200078e0203 */
[----:B------:R-:W-:Y:S06]  /*2040*/  @P1 BRA `(.L_x_588) ;  /* 0x00000000002c1947 */ /* 0x000fec0003800000 */
        /* <DEDUP_REMOVED lines=11> */
.L_x_588:
[----:B------:R-:W-:Y:S05]  /*2100*/  BSYNC B0 ;  /* 0x0000000000007941 */ /* 0x000fea0003800000 */
.L_x_587:
[----:B------:R1:W-:Y:S01]  /*2110*/  @P4 STS.128 [R195+0x4800], RZ ;  /* 0x004800ffc3004388 */ /* 0x0003e20000000c00 */
[----:B------:R-:W-:Y:S04]  /*2120*/  BSSY B0, `(.L_x_589) ;  /* 0x000000d000007945 */ /* 0x000fe80003800000 */
[----:B------:R-:W-:Y:S05]  /*2130*/  @P4 BRA `(.L_x_590) ;  /* 0x00000000002c4947 */ /* 0x000fea0003800000 */
[----:B------:R-:W-:-:S13]  /*2140*/  ISETP.GE.AND P1, PT, R152, R153, PT ;  /* 0x000000999800720c */ /* 0x000fda0003f26270 */
[----:B------:R1:W-:Y:S01]  /*2150*/  @P1 STS.128 [R195+0x4800], RZ ;  /* 0x004800ffc3001388 */ /* 0x0003e20000000c00 */
[----:B------:R-:W-:Y:S05]  /*2160*/  @P1 BRA `(.L_x_590) ;  /* 0x0000000000201947 */ /* 0x000fea0003800000 */
[----:B------:R-:W-:-:S04]  /*2170*/  LEA R0, P1, R244, R6, 0x5 ;  /* 0x00000006f4007211 */ /* 0x000fc800078228ff */
[----:B------:R-:W-:Y:S02]  /*2180*/  LEA.HI.X R5, R244, R3, R245, 0x5, P1 ;  /* 0x00000003f4057211 */ /* 0x000fe400008f2cf5 */
[----:B--2---:R-:W-:-:S04]  /*2190*/  LEA R8, P1, R0, R42, 0x1 ;  /* 0x0000002a00087211 */ /* 0x004fc800078208ff */
[----:B------:R-:W-:-:S05]  /*21a0*/  LEA.HI.X R9, R0, R43, R5, 0x1, P1 ;  /* 0x0000002b00097211 */ /* 0x000fca00008f0c05 */
[----:B------:R-:W-:Y:S01]  /*21b0*/  @!PT LDS RZ, [RZ] ;  /* 0x00000000fffff984 */ /* 0x000fe20000000800 */
[----:B------:R-:W-:Y:S01]  /*21c0*/  @!PT LDS RZ, [RZ] ;  /* 0x00000000fffff984 */ /* 0x000fe20000000800 */
[----:B------:R-:W-:Y:S01]  /*21d0*/  @!PT LDS RZ, [RZ] ;  /* 0x00000000fffff984 */ /* 0x000fe20000000800 */
[----:B------:R2:W-:Y:S04]  /*21e0*/  LDGSTS.E.BYPASS.LTC128B.128 [R195+0x4800], desc[UR4][R8.64] ;  /* 0x0480000008c37fae */ /* 0x0005e8000b901d44 */
.L_x_590:
[----:B------:R-:W-:Y:S05]  /*21f0*/  BSYNC B0 ;  /* 0x0000000000007941 */ /* 0x000fea0003800000 */
.L_x_589:
        /* <DEDUP_REMOVED lines=14> */
.L_x_592:
[----:B------:R-:W-:Y:S05]  /*22e0*/  BSYNC B0 ;  /* 0x0000000000007941 */ /* 0x000fea0003800000 */
.L_x_591:
[----:B------:R1:W-:Y:S01]  /*22f0*/  @P2 STS.128 [R195+0x5800], RZ ;  /* 0x005800ffc3002388 */ /* 0x0003e20000000c00 */
[----:B------:R-:W-:Y:S04]  /*2300*/  BSSY B0, `(.L_x_593) ;  /* 0x000000f000007945 */ /* 0x000fe80003800000 */
[----:B------:R-:W-:Y:S05]  /*2310*/  @P2 BRA `(.L_x_594) ;  /* 0x0000000000342947 */ /* 0x000fea0003800000 */
[----:B------:R-:W-:-:S13]  /*2320*/  ISETP.GE.AND P1, PT, R152, R153, PT ;  /* 0x000000999800720c */ /* 0x000fda0003f26270 */
[----:B------:R1:W-:Y:S01]  /*2330*/  @P1 STS.128 [R195+0x5800], RZ ;  /* 0x005800ffc3001388 */ /* 0x0003e20000000c00 */
[----:B------:R-:W-:Y:S05]  /*2340*/  @P1 BRA `(.L_x_594) ;  /* 0x0000000000281947 */ /* 0x000fea0003800000 */
[----:B------:R-:W-:Y:S01]  /*2350*/  MOV R2, R6 ;  /* 0x0000000600027202 */ /* 0x000fe20000000f00 */
[----:B------:R-:W-:-:S04]  /*2360*/  IMAD R0, R245, 0x60, RZ ;  /* 0x00000060f5007824 */ /* 0x000fc800078e02ff */
[----:B------:R-:W-:-:S05]  /*2370*/  IMAD.WIDE.U32 R6, R244, 0x60, R2 ;  /* 0x00000060f4067825 */ /* 0x000fca00078e0002 */
[----:B------:R-:W-:Y:S02]  /*2380*/  IADD3 R0, R7, R0, RZ ;  /* 0x0000000007007210 */ /* 0x000fe40007ffe0ff */
[----:B------:R-:W-:-:S04]  /*2390*/  LEA R2, P1, R6, R42, 0x1 ;  /* 0x0000002a06027211 */ /* 0x000fc800078208ff */
[----:B------:R-:W-:-:S05]  /*23a0*/  LEA.HI.X R3, R6, R43, R0, 0x1, P1 ;  /* 0x0000002b06037211 */ /* 0x000fca00008f0c00 */
[----:B------:R-:W-:Y:S01]  /*23b0*/  @!PT LDS RZ, [RZ] ;  /* 0x00000000fffff984 */ /* 0x000fe20000000800 */
[----:B------:R-:W-:Y:S01]  /*23c0*/  @!PT LDS RZ, [RZ] ;  /* 0x00000000fffff984 */ /* 0x000fe20000000800 */
[----:B------:R-:W-:Y:S01]  /*23d0*/  @!PT LDS RZ, [RZ] ;  /* 0x00000000fffff984 */ /* 0x000fe20000000800 */
[----:B------:R1:W-:Y:S04]  /*23e0*/  LDGSTS.E.BYPASS.LTC128B.128 [R195+0x5800], desc[UR4][R2.64] ;  /* 0x0580000002c37fae */ /* 0x0003e8000b901d44 */
.L_x_594:
[----:B------:R-:W-:Y:S05]  /*23f0*/  BSYNC B0 ;  /* 0x0000000000007941 */ /* 0x000fea0003800000 */
.L_x_593:
[----:B------:R-:W-:Y:S01]  /*2400*/  LDSM.16.M88.4 R12, [R138+0x1000] ;  /* 0x001000008a0c783b */ /* 0x000fe20000000200 */
[----:B-1----:R-:W-:Y:S01]  /*2410*/  IMAD.MOV.U32 R3, RZ, RZ, 0x10 ;  /* 0x00000010ff037424 */ /* 0x002fe200078e00ff */
[----:B------:R-:W-:Y:S01]  /*2420*/  LOP3.LUT P1, RZ, R11, 0x2, RZ, 0xc0, !PT ;  /* 0x000000020bff7812 */ /* 0x000fe2000782c0ff */
[----:B------:R-:W-:Y:S01]  /*2430*/  BSSY B1, `(.L_x_595) ;  /* 0x00002b5000017945 */ /* 0x000fe20003800000 */
[----:B------:R-:W1:Y:S01]  /*2440*/  LDSM.16.M88.4 R36, [R136+0x3400] ;  /* 0x003400008824783b */ /* 0x000e620000000200 */
[----:B------:R-:W-:Y:S02]  /*2450*/  LOP3.LUT P2, RZ, R10, 0x2, RZ, 0xc0, !PT ;  /* 0x000000020aff7812 */ /* 0x000fe4000784c0ff */
[C---:B------:R-:W-:Y:S01]  /*2460*/  SEL R0, R3.reuse, 0xfffffff0, !P1 ;  /* 0xfffffff003007807 */ /* 0x040fe20004800000 */
[----:B------:R-:W3:Y:S01]  /*2470*/  LDSM.16.M88.4 R32, [R136+0x3800] ;  /* 0x003800008820783b */ /* 0x000ee20000000200 */
[----:B------:R-:W-:Y:S02]  /*2480*/  SEL R3, R3, 0xfffffff0, !P2 ;  /* 0xfffffff003037807 */ /* 0x000fe40005000000 */
[----:B------:R-:W-:Y:S01]  /*2490*/  SHF.R.S32.HI R6, RZ, 0x1f, R192 ;  /* 0x0000001fff067819 */ /* 0x000fe200000114c0 */
[----:B------:R-:W3:Y:S01]  /*24a0*/  LDSM.16.M88.4 R28, [R136+0x3c00] ;  /* 0x003c0000881c783b */ /* 0x000ee20000000200 */
[----:B------:R-:W-:-:S02]  /*24b0*/  IMAD R2, R0, 0x2, R136 ;  /* 0x0000000200027824 */ /* 0x000fc400078e0288 */
[----:B------:R-:W-:Y:S01]  /*24c0*/  IMAD R139, R3, 0x2, R138 ;  /* 0x00000002038b7824 */ /* 0x000fe200078e028a */
[----:B------:R-:W3:Y:S01]  /*24d0*/  LDSM.16.M88.4 R20, [R136+0x2000] ;  /* 0x002000008814783b */ /* 0x000ee20000000200 */
[----:B------:R-:W-:-:S03]  /*24e0*/  LEA.HI R6, R6, R240, RZ, 0x2 ;  /* 0x000000f006067211 */ /* 0x000fc600078f10ff */
[----:B------:R-:W3:Y:S01]  /*24f0*/  LDSM.16.M88.4 R44, [R136+0x2c00] ;  /* 0x002c0000882c783b */ /* 0x000ee20000000200 */
[----:B------:R-:W-:-:S03]  /*2500*/  LOP3.LUT R6, R6, 0xffffffc, RZ, 0xc0, !PT ;  /* 0x0ffffffc06067812 */ /* 0x000fc600078ec0ff */
[----:B------:R-:W3:Y:S04]  /*2510*/  LDSM.16.M88.4 R40, [R136+0x3000] ;  /* 0x003000008828783b */ /* 0x000ee80000000200 */
[----:B--2---:R-:W-:Y:S04]  /*2520*/  LDSM.16.M88.4 R8, [R139+0x1000] ;  /* 0x001000008b08783b */ /* 0x004fe80000000200 */
[----:B------:R-:W2:Y:S04]  /*2530*/  LDSM.16.M88.4 R72, [R2+0x3400] ;  /* 0x003400000248783b */ /* 0x000ea80000000200 */
[----:B------:R-:W2:Y:S04]  /*2540*/  LDSM.16.M88.4 R80, [R2+0x3800] ;  /* 0x003800000250783b */ /* 0x000ea80000000200 */
[----:B------:R-:W2:Y:S04]  /*2550*/  LDSM.16.M88.4 R76, [R2+0x3c00] ;  /* 0x003c0000024c783b */ /* 0x000ea80000000200 */
[----:B------:R-:W2:Y:S01]  /*2560*/  LDSM.16.M88.4 R24, [R136+0x2400] ;  /* 0x002400008818783b */ /* 0x000ea20000000200 */
[C---:B-1----:R-:W-:Y:S03]  /*2570*/  HMMA.16816.F32 R104, R12.reuse, R36, RZ ;  /* 0x000000240c68723c */ /* 0x042fe600000018ff */
[----:B----4-:R-:W1:Y:S03]  /*2580*/  LDSM.16.M88.4 R48, [R136+0x2800] ;  /* 0x002800008830783b */ /* 0x010e660000000200 */
[C---:B---3--:R-:W-:Y:S01]  /*2590*/  HMMA.16816.F32 R96, R12.reuse, R32, RZ ;  /* 0x000000200c60723c */ /* 0x048fe200000018ff */
[----:B------:R-:W3:Y:S04]  /*25a0*/  LDSM.16.M88.4 R52, [R2+0x2000] ;  /* 0x002000000234783b */ /* 0x000ee80000000200 */
[----:B------:R-:W4:Y:S01]  /*25b0*/  LDSM.16.M88.4 R64, [R2+0x2c00] ;  /* 0x002c00000240783b */ /* 0x000f220000000200 */
[C---:B------:R-:W-:Y:S03]  /*25c0*/  HMMA.16816.F32 R88, R12.reuse, R28, RZ ;  /* 0x0000001c0c58723c */ /* 0x040fe600000018ff */
[----:B------:R-:W4:Y:S03]  /*25d0*/  LDSM.16.M88.4 R68, [R2+0x3000] ;  /* 0x003000000244783b */ /* 0x000f260000000200 */
[C---:B------:R-:W-:Y:S01]  /*25e0*/  HMMA.16816.F32 R148, R12.reuse, R20, RZ ;  /* 0x000000140c94723c */ /* 0x040fe200000018ff */
[----:B------:R-:W4:Y:S04]  /*25f0*/  LDSM.16.M88.4 R60, [R2+0x2400] ;  /* 0x00240000023c783b */ /* 0x000f280000000200 */
[----:B------:R1:W4:Y:S01]  /*2600*/  LDSM.16.M88.4 R56, [R2+0x2800] ;  /* 0x002800000238783b */ /* 0x0003220000000200 */
[C---:B------:R-:W-:Y:S03]  /*2610*/  HMMA.16816.F32 R120, R12.reuse, R44, RZ ;  /* 0x0000002c0c78723c */ /* 0x040fe600000018ff */
[----:B------:R-:W4:Y:S03]  /*2620*/  LDSM.16.M88.4 R16, [R138] ;  /* 0x000000008a10783b */ /* 0x000f260000000200 */
[----:B------:R-:W-:Y:S01]  /*2630*/  HMMA.16816.F32 R112, R12, R40, RZ ;  /* 0x000000280c70723c */ /* 0x000fe200000018ff */
[----:B------:R-:W4:Y:S01]  /*2640*/  S2R R7, SR_CTAID.Y ;  /* 0x0000000000077919 */ /* 0x000f220000002600 */
[----:B------:R-:W0:Y:S04]  /*2650*/  LDGDEPBAR ;  /* 0x00000000000079af */ /* 0x000e280000000000 */
[C---:B--2---:R-:W-:Y:S06]  /*2660*/  HMMA.16816.F32 R204, R8.reuse, R72, R104 ;  /* 0x0000004808cc723c */ /* 0x044fec0000001868 */
[----:B------:R-:W-:Y:S01]  /*2670*/  HMMA.16816.F32 R96, R8, R80, R96 ;  /* 0x000000500860723c */ /* 0x000fe20000001860 */
[----:B-1----:R-:W-:-:S05]  /*2680*/  SHF.R.S32.HI R2, RZ, 0x1f, R85 ;  /* 0x0000001fff027819 */ /* 0x002fca0000011455 */
[----:B------:R-:W-:Y:S01]  /*2690*/  HMMA.16816.F32 R88, R8, R76, R88 ;  /* 0x0000004c0858723c */ /* 0x000fe20000001858 */
[----:B------:R-:W-:-:S05]  /*26a0*/  LEA.HI R2, R2, R85, RZ, 0x2 ;  /* 0x0000005502027211 */ /* 0x000fca00078f10ff */
[----:B------:R-:W-:Y:S01]  /*26b0*/  HMMA.16816.F32 R144, R12, R22, RZ ;  /* 0x000000160c90723c */ /* 0x000fe200000018ff */
[----:B------:R-:W-:Y:S02]  /*26c0*/  LOP3.LUT R5, R2, 0x7ffffffc, RZ, 0xc0, !PT ;  /* 0x7ffffffc02057812 */ /* 0x000fe400078ec0ff */
[----:B------:R-:W-:-:S03]  /*26d0*/  SHF.R.S32.HI R2, RZ, 0x2, R2 ;  /* 0x00000002ff027819 */ /* 0x000fc60000011402 */
[C---:B------:R-:W-:Y:S01]  /*26e0*/  HMMA.16816.F32 R140, R12.reuse, R24, RZ ;  /* 0x000000180c8c723c */ /* 0x040fe200000018ff */
[----:B------:R-:W-:Y:S02]  /*26f0*/  IMAD.MOV.U32 R107, RZ, RZ, R206 ;  /* 0x000000ffff6b7224 */ /* 0x000fe400078e00ce */
[----:B------:R-:W-:Y:S02]  /*2700*/  IMAD.MOV.U32 R106, RZ, RZ, R205 ;  /* 0x000000ffff6a7224 */ /* 0x000fe400078e00cd */
[----:B------:R-:W-:Y:S01]  /*2710*/  IMAD.MOV.U32 R105, RZ, RZ, R207 ;  /* 0x000000ffff697224 */ /* 0x000fe200078e00cf */
[----:B------:R-:W-:Y:S01]  /*2720*/  HMMA.16816.F32 R128, R12, R48, RZ ;  /* 0x000000300c80723c */ /* 0x000fe200000018ff */
[----:B------:R-:W-:-:S05]  /*2730*/  IMAD.MOV.U32 R104, RZ, RZ, R204 ;  /* 0x000000ffff687224 */ /* 0x000fca00078e00cc */
[C---:B------:R-:W-:Y:S06]  /*2740*/  HMMA.16816.F32 R132, R12.reuse, R26, RZ ;  /* 0x0000001a0c84723c */ /* 0x040fec00000018ff */
[C---:B------:R-:W-:Y:S06]  /*2750*/  HMMA.16816.F32 R124, R12.reuse, R50, RZ ;  /* 0x000000320c7c723c */ /* 0x040fec00000018ff */
[C---:B------:R-:W-:Y:S06]  /*2760*/  HMMA.16816.F32 R116, R12.reuse, R46, RZ ;  /* 0x0000002e0c74723c */ /* 0x040fec00000018ff */
[C---:B------:R-:W-:Y:S06]  /*2770*/  HMMA.16816.F32 R108, R12.reuse, R42, RZ ;  /* 0x0000002a0c6c723c */ /* 0x040fec00000018ff */
[C---:B------:R-:W-:Y:S06]  /*2780*/  HMMA.16816.F32 R100, R12.reuse, R38, RZ ;  /* 0x000000260c64723c */ /* 0x040fec00000018ff */
[C---:B------:R-:W-:Y:S06]  /*2790*/  HMMA.16816.F32 R92, R12.reuse, R34, RZ ;  /* 0x000000220c5c723c */ /* 0x040fec00000018ff */
[----:B------:R-:W-:Y:S06]  /*27a0*/  HMMA.16816.F32 R12, R12, R30, RZ ;  /* 0x0000001e0c0c723c */ /* 0x000fec00000018ff */
[C---:B---3--:R-:W-:Y:S01]  /*27b0*/  HMMA.16816.F32 R232, R8.reuse, R52, R148 ;  /* 0x0000003408e8723c */ /* 0x048fe20000001894 */
[----:B------:R-:W1:Y:S05]  /*27c0*/  S2R R149, SR_CTAID.Z ;  /* 0x0000000000957919 */ /* 0x000e6a0000002700 */
[----:B----4-:R-:W-:Y:S01]  /*27d0*/  HMMA.16816.F32 R208, R8, R64, R120 ;  /* 0x0000004008d0723c */ /* 0x010fe20000001878 */
[----:B------:R-:W-:-:S02]  /*27e0*/  IMAD.MOV.U32 R150, RZ, RZ, R212 ;  /* 0x000000ffff967224 */ /* 0x000fc400078e00d4 */
[----:B------:R-:W-:-:S03]  /*27f0*/  IMAD.MOV.U32 R151, RZ, RZ, R213 ;  /* 0x000000ffff977224 */ /* 0x000fc600078e00d5 */
[C---:B------:R-:W-:Y:S01]  /*2800*/  HMMA.16816.F32 R220, R8.reuse, R68, R112 ;  /* 0x0000004408dc723c */ /* 0x040fe20000001870 */
[----:B------:R-:W-:Y:S02]  /*2810*/  IMAD.MOV.U32 R123, RZ, RZ, R97 ;  /* 0x000000ffff7b7224 */ /* 0x000fe400078e0061 */
        /* <DEDUP_REMOVED lines=8> */
[----:B------:R-:W-:-:S03]  /*28a0*/  IMAD.MOV.U32 R112, RZ, RZ, R89 ;  /* 0x000000ffff707224 */ /* 0x000fc600078e0059 */
[----:B------:R-:W-:Y:S01]  /*28b0*/  HMMA.16816.F32 R144, R8, R54, R144 ;  /* 0x000000360890723c */ /* 0x000fe20000001890 */
[----:B-1----:R-:W-:Y:S02]  /*28c0*/  IMAD R7, R7, R182, R149 ;  /* 0x000000b607077224 */ /* 0x002fe400078e0295 */
[----:B------:R-:W-:-:S03]  /*28d0*/  IMAD.MOV.U32 R182, RZ, RZ, RZ ;  /* 0x000000ffffb67224 */ /* 0x000fc600078e00ff */
[----:B------:R-:W-:Y:S01]  /*28e0*/  HMMA.16816.F32 R132, R8, R62, R132 ;  /* 0x0000003e0884723c */ /* 0x000fe20000001884 */
[----:B------:R-:W-:Y:S02]  /*28f0*/  IMAD R7, R230, R7, R248 ;  /* 0x00000007e6077224 */ /* 0x000fe400078e02f8 */
[----:B------:R-:W-:-:S03]  /*2900*/  IMAD.MOV.U32 R230, RZ, RZ, R106 ;  /* 0x000000ffffe67224 */ /* 0x000fc600078e006a */
[C---:B------:R-:W-:Y:S06]  /*2910*/  HMMA.16816.F32 R96, R8.reuse, R58, R124 ;  /* 0x0000003a0860723c */ /* 0x040fec000000187c */
[C---:B------:R-:W-:Y:S06]  /*2920*/  HMMA.16816.F32 R204, R8.reuse, R66, R116 ;  /* 0x0000004208cc723c */ /* 0x040fec0000001874 */
[C---:B------:R-:W-:Y:S06]  /*2930*/  HMMA.16816.F32 R216, R8.reuse, R70, R108 ;  /* 0x0000004608d8723c */ /* 0x040fec000000186c */
[C---:B------:R-:W-:Y:S06]  /*2940*/  HMMA.16816.F32 R236, R8.reuse, R74, R100 ;  /* 0x0000004a08ec723c */ /* 0x040fec0000001864 */
[C---:B------:R-:W-:Y:S06]  /*2950*/  HMMA.16816.F32 R88, R8.reuse, R82, R92 ;  /* 0x000000520858723c */ /* 0x040fec000000185c */
[----:B------:R-:W-:Y:S06]  /*2960*/  HMMA.16816.F32 R8, R8, R78, R12 ;  /* 0x0000004e0808723c */ /* 0x000fec000000180c */
[----:B------:R-:W-:Y:S01]  /*2970*/  HMMA.16816.F32 R188, R16, R20, RZ ;  /* 0x0000001410bc723c */ /* 0x000fe200000018ff */
[----:B------:R-:W-:-:S05]  /*2980*/  IMAD.MOV.U32 R13, RZ, RZ, R214 ;  /* 0x000000ffff0d7224 */ /* 0x000fca00078e00d6 */
[----:B------:R-:W-:Y:S01]  /*2990*/  HMMA.16816.F32 R196, R16, R22, RZ ;  /* 0x0000001610c4723c */ /* 0x000fe200000018ff */
[----:B------:R-:W1:Y:S01]  /*29a0*/  LDSM.16.M88.4 R20, [R139] ;  /* 0x000000008b14783b */ /* 0x000e620000000200 */
[----:B------:R-:W-:-:S04]  /*29b0*/  DEPBAR.LE SB0, 0x0 ;  /* 0x000080000000791a */ /* 0x000fc80000000000 */
[C---:B------:R-:W-:Y:S01]  /*29c0*/  HMMA.16816.F32 R176, R16.reuse, R48, RZ ;  /* 0x0000003010b0723c */ /* 0x040fe200000018ff */
[----:B------:R-:W-:Y:S02]  /*29d0*/  IMAD.MOV.U32 R100, RZ, RZ, R88 ;  /* 0x000000ffff647224 */ /* 0x000fe400078e0058 */
[----:B------:R-:W-:Y:S02]  /*29e0*/  IMAD.MOV.U32 R95, RZ, RZ, R90 ;  /* 0x000000ffff5f7224 */ /* 0x000fe400078e005a */
[----:B------:R-:W-:Y:S01]  /*29f0*/  IMAD.MOV.U32 R94, RZ, RZ, R89 ;  /* 0x000000ffff5e7224 */ /* 0x000fe200078e0059 */
[C---:B------:R-:W-:Y:S01]  /*2a00*/  HMMA.16816.F32 R172, R16.reuse, R24, RZ ;  /* 0x0000001810ac723c */ /* 0x040fe200000018ff */
[----:B------:R-:W-:Y:S02]  /*2a10*/  IMAD.MOV.U32 R92, RZ, RZ, R10 ;  /* 0x000000ffff5c7224 */ /* 0x000fe400078e000a */
[----:B------:R-:W-:Y:S02]  /*2a20*/  IMAD.IADD R10, R85, 0x1, -R5 ;  /* 0x00000001550a7824 */ /* 0x000fe400078e0a05 */
[----:B------:R-:W-:Y:S01]  /*2a30*/  IMAD.IADD R5, R240, 0x1, -R6 ;  /* 0x00000001f0057824 */ /* 0x000fe200078e0a06 */
[----:B------:R-:W-:Y:S01]  /*2a40*/  HMMA.16816.F32 R184, R16, R44, RZ ;  /* 0x0000002c10b8723c */ /* 0x000fe200000018ff */
[----:B------:R-:W-:-:S02]  /*2a50*/  IMAD.MOV.U32 R12, RZ, RZ, R8 ;  /* 0x000000ffff0c7224 */ /* 0x000fc400078e0008 */
[--C-:B------:R-:W-:Y:S02]  /*2a60*/  IMAD R8, R5, 0x10, R2.reuse ;  /* 0x0000001005087824 */ /* 0x100fe400078e0202 */
[----:B------:R-:W-:Y:S01]  /*2a70*/  IMAD R5, R240, 0x10, R2 ;  /* 0x00000010f0057824 */ /* 0x000fe200078e0202 */
[C---:B------:R-:W-:Y:S01]  /*2a80*/  HMMA.16816.F32 R168, R16.reuse, R40, RZ ;  /* 0x0000002810a8723c */ /* 0x040fe200000018ff */
[----:B------:R-:W-:Y:S02]  /*2a90*/  IMAD.MOV.U32 R15, RZ, RZ, R9 ;  /* 0x000000ffff0f7224 */ /* 0x000fe400078e0009 */
[----:B------:R-:W-:Y:S02]  /*2aa0*/  IMAD R9, R137, 0x20, R86 ;  /* 0x0000002089097824 */ /* 0x000fe400078e0256 */
[----:B------:R-:W-:Y:S01]  /*2ab0*/  IMAD.SHL.U32 R2, R13, 0x80, RZ ;  /* 0x000000800d027824 */ /* 0x000fe200078e00ff */
[----:B------:R-:W-:Y:S01]  /*2ac0*/  HMMA.16816.F32 R164, R16, R36, RZ ;  /* 0x0000002410a4723c */ /* 0x000fe200000018ff */
[----:B------:R-:W-:Y:S01]  /*2ad0*/  IMAD.SHL.U32 R6, R10, 0x2, RZ ;  /* 0x000000020a067824 */ /* 0x000fe200078e00ff */
[----:B------:R-:W-:Y:S01]  /*2ae0*/  IADD3 R10, R5, 0x1, R248 ;  /* 0x00000001050a7810 */ /* 0x000fe20007ffe0f8 */
[----:B------:R-:W-:-:S02]  /*2af0*/  IMAD.IADD R5, R87, 0x1, R9 ;  /* 0x0000000157057824 */ /* 0x000fc400078e0209 */
[C---:B------:R-:W-:Y:S01]  /*2b00*/  IMAD R2, R150.reuse, R7, R2 ;  /* 0x0000000796027224 */ /* 0x040fe200078e0202 */
[----:B------:R-:W-:Y:S01]  /*2b10*/  HMMA.16816.F32 R160, R16, R32, RZ ;  /* 0x0000002010a0723c */ /* 0x000fe200000018ff */
[----:B------:R-:W-:Y:S01]  /*2b20*/  IMAD R6, R150, R8, R6 ;  /* 0x0000000896067224 */ /* 0x000fe200078e0206 */
[----:B------:R2:W-:Y:S01]  /*2b30*/  STL [R1+0x1e0], R5 ;  /* 0x0001e00501007387 */ /* 0x0005e20000100800 */
[----:B------:R-:W-:Y:S02]  /*2b40*/  VIADD R7, R2, 0xffffff80 ;  /* 0xffffff8002077836 */ /* 0x000fe40000000000 */
[----:B------:R-:W-:Y:S01]  /*2b50*/  IMAD.MOV.U32 R14, RZ, RZ, R11 ;  /* 0x000000ffff0e7224 */ /* 0x000fe200078e000b */
[----:B-1----:R-:W-:Y:S01]  /*2b60*/  HMMA.16816.F32 R188, R20, R52, R188 ;  /* 0x0000003414bc723c */ /* 0x002fe200000018bc */
[----:B-----5:R-:W1:Y:S01]  /*2b70*/  @P0 MUFU.RCP R11, R154 ;  /* 0x0000009a000b0308 */ /* 0x020e620000001000 */
[----:B------:R-:W-:Y:S01]  /*2b80*/  SHF.R.S32.HI R8, RZ, 0x1f, R6 ;  /* 0x0000001fff087819 */ /* 0x000fe20000011406 */
[----:B------:R-:W-:Y:S01]  /*2b90*/  VIADD R2, R136, 0x2000 ;  /* 0x0000200088027836 */ /* 0x000fe20000000000 */
[----:B------:R-:W-:Y:S01]  /*2ba0*/  IADD3 R6, P1, R6, R7, RZ ;  /* 0x0000000706067210 */ /* 0x000fe20007f3e0ff */
[----:B------:R-:W-:Y:S01]  /*2bb0*/  IMAD.MOV.U32 R93, RZ, RZ, R91 ;  /* 0x000000ffff5d7224 */ /* 0x000fe200078e005b */
[C---:B------:R-:W-:Y:S01]  /*2bc0*/  HMMA.16816.F32 R156, R16.reuse, R28, RZ ;  /* 0x0000001c109c723c */ /* 0x040fe200000018ff */
[----:B------:R-:W-:Y:S01]  /*2bd0*/  IMAD R137, R0, 0x2, R2 ;  /* 0x0000000200897824 */ /* 0x000fe200078e0202 */
[----:B------:R-:W-:Y:S01]  /*2be0*/  LEA.HI.X.SX32 R0, R7, R8, 0x1, P1 ;  /* 0x0000000807007211 */ /* 0x000fe200008f0eff */
[----:B------:R-:W-:Y:S01]  /*2bf0*/  IMAD.MOV.U32 R53, RZ, RZ, R12 ;  /* 0x000000ffff357224 */ /* 0x000fe200078e000c */
[----:B------:R-:W-:Y:S01]  /*2c00*/  STL [R1+0x164], R6 ;  /* 0x0001640601007387 */ /* 0x000fe20000100800 */
[----:B------:R-:W-:Y:S01]  /*2c10*/  IMAD.MOV.U32 R52, RZ, RZ, R121 ;  /* 0x000000ffff347224 */ /* 0x000fe200078e0079 */
[C---:B------:R-:W-:Y:S02]  /*2c20*/  HMMA.16816.F32 R24, R16.reuse, R26, RZ ;  /* 0x0000001a1018723c */ /* 0x040fe400000018ff */
[----:B------:R3:W-:Y:S04]  /*2c30*/  STL [R1+0x16c], R0 ;  /* 0x00016c0001007387 */ /* 0x0007e80000100800 */
[----:B------:R-:W-:Y:S01]  /*2c40*/  HMMA.16816.F32 R48, R16, R50, RZ ;  /* 0x000000321030723c */ /* 0x000fe200000018ff */
[----:B-1----:R-:W-:Y:S01]  /*2c50*/  @P0 FMUL.FTZ R182, R155, R11 ;  /* 0x0000000b9bb60220 */ /* 0x002fe20000410000 */
[----:B------:R-:W-:-:S02]  /*2c60*/  VIADD R155, R229, 0x646e171e ;  /* 0x646e171ee59b7836 */ /* 0x000fc40000000000 */
[----:B--2---:R-:W-:Y:S02]  /*2c70*/  IMAD.SHL.U32 R5, R231, 0x2, RZ ;  /* 0x00000002e7057824 */ /* 0x004fe400078e00ff */
[C---:B------:R-:W-:Y:S03]  /*2c80*/  HMMA.16816.F32 R44, R16.reuse, R46, RZ ;  /* 0x0000002e102c723c */ /* 0x040fe600000018ff */
[----:B------:R-:W-:Y:S02]  /*2c90*/  LOP3.LUT R192, R5, 0x6, RZ, 0xc0, !PT ;  /* 0x0000000605c07812 */ /* 0x000fe400078ec0ff */
[----:B------:R-:W-:Y:S01]  /*2ca0*/  IADD3 R5, R84, R10, -R151 ;  /* 0x0000000a54057210 */ /* 0x000fe20007ffe897 */
[----:B------:R-:W-:Y:S02]  /*2cb0*/  HMMA.16816.F32 R40, R16, R42, RZ ;  /* 0x0000002a1028723c */ /* 0x000fe400000018ff */
[----:B------:R-:W-:-:S02]  /*2cc0*/  IMAD R12, R194, 0x80, R192 ;  /* 0x00000080c20c7824 */ /* 0x000fc400078e02c0 */
[----:B------:R-:W-:Y:S02]  /*2cd0*/  IMAD.IADD R2, R5, 0x1, R183 ;  /* 0x0000000105027824 */ /* 0x000fe400078e02b7 */
[----:B------:R-:W-:Y:S01]  /*2ce0*/  HMMA.16816.F32 R36, R16, R38, RZ ;  /* 0x000000261024723c */ /* 0x000fe200000018ff */
[----:B---3--:R-:W-:-:S05]  /*2cf0*/  VIADD R0, R12, 0x1 ;  /* 0x000000010c007836 */ /* 0x008fca0000000000 */
[----:B------:R-:W-:Y:S01]  /*2d00*/  HMMA.16816.F32 R32, R16, R34, RZ ;  /* 0x000000221020723c */ /* 0x000fe200000018ff */
[----:B------:R-:W-:-:S05]  /*2d10*/  I2FP.F32.S32 R5, R0 ;  /* 0x0000000000057245 */ /* 0x000fca0000201400 */
[----:B------:R-:W-:Y:S01]  /*2d20*/  HMMA.16816.F32 R28, R16, R30, RZ ;  /* 0x0000001e101c723c */ /* 0x000fe200000018ff */
[CC--:B------:R-:W-:Y:S01]  /*2d30*/  FFMA.FTZ R6, R5.reuse, R182.reuse, R189 ;  /* 0x000000b605067223 */ /* 0x0c0fe200000100bd */
[CC--:B------:R-:W-:Y:S01]  /*2d40*/  FFMA.FTZ R8, R5.reuse, R182.reuse, R191 ;  /* 0x000000b605087223 */ /* 0x0c0fe200000100bf */
[CC--:B------:R-:W-:Y:S01]  /*2d50*/  FFMA.FTZ R7, R5.reuse, R182.reuse, R233 ;  /* 0x000000b605077223 */ /* 0x0c0fe200000100e9 */
[----:B------:R-:W-:Y:S02]  /*2d60*/  FFMA.FTZ R5, R5, R182, R235 ;  /* 0x000000b605057223 */ /* 0x000fe400000100eb */
[C---:B------:R-:W-:Y:S06]  /*2d70*/  HMMA.16816.F32 R16, R20.reuse, R54, R196 ;  /* 0x000000361410723c */ /* 0x040fec00000018c4 */
[C---:B------:R-:W-:Y:S01]  /*2d80*/  HMMA.16816.F32 R176, R20.reuse, R56, R176 ;  /* 0x0000003814b0723c */ /* 0x040fe200000018b0 */
[C---:B------:R-:W-:Y:S01]  /*2d90*/  VIMNMX R54, R2.reuse, R84, PT ;  /* 0x0000005402367248 */ /* 0x040fe20003fe0100 */
[----:B------:R-:W-:Y:S01]  /*2da0*/  IMAD.MOV.U32 R199, RZ, RZ, R115 ;  /* 0x000000ffffc77224 */ /* 0x000fe200078e0073 */
[--C-:B------:R-:W-:Y:S01]  /*2db0*/  VIADDMNMX R55, R2, 0x8, R84.reuse, PT ;  /* 0x0000000802377846 */ /* 0x100fe20003800154 */
[----:B------:R-:W-:Y:S01]  /*2dc0*/  IMAD.MOV.U32 R197, RZ, RZ, R113 ;  /* 0x000000ffffc57224 */ /* 0x000fe200078e0071 */
[-C--:B------:R-:W-:Y:S01]  /*2dd0*/  ISETP.GE.AND P2, PT, R0, R54.reuse, PT ;  /* 0x000000360000720c */ /* 0x080fe20003f46270 */
[C---:B------:R-:W-:Y:S01]  /*2de0*/  HMMA.16816.F32 R88, R20.reuse, R60, R172 ;  /* 0x0000003c1458723c */ /* 0x040fe200000018ac */
[C---:B------:R-:W-:Y:S01]  /*2df0*/  VIADDMNMX R57, R2.reuse, 0x40, R84, PT ;  /* 0x0000004002397846 */ /* 0x040fe20003800154 */
[----:B------:R-:W-:Y:S01]  /*2e00*/  IMAD.MOV.U32 R198, RZ, RZ, R112 ;  /* 0x000000ffffc67224 */ /* 0x000fe200078e0070 */
[----:B------:R-:W-:Y:S01]  /*2e10*/  VIADDMNMX R56, R2, 0x48, R84, PT ;  /* 0x0000004802387846 */ /* 0x000fe20003800154 */
[----:B------:R-:W-:Y:S01]  /*2e20*/  VIADD R2, R12, 0x8 ;  /* 0x000000080c027836 */ /* 0x000fe20000000000 */
[----:B------:R-:W-:Y:S01]  /*2e30*/  FSEL R151, R6, -INF , !P2 ;  /* 0xff80000006977808 */ /* 0x000fe20005000000 */
[C---:B------:R-:W-:Y:S01]  /*2e40*/  HMMA.16816.F32 R212, R20.reuse, R80, R160 ;  /* 0x0000005014d4723c */ /* 0x040fe200000018a0 */
[-C--:B------:R-:W-:Y:S01]  /*2e50*/  ISETP.GE.AND P0, PT, R0, R55.reuse, PT ;  /* 0x000000370000720c */ /* 0x080fe20003f06270 */
[----:B------:R-:W-:Y:S01]  /*2e60*/  IMAD.MOV.U32 R60, RZ, RZ, R120 ;  /* 0x000000ffff3c7224 */ /* 0x000fe200078e0078 */
[C---:B------:R-:W-:Y:S01]  /*2e70*/  ISETP.GE.AND P1, PT, R2.reuse, R54, PT ;  /* 0x000000360200720c */ /* 0x040fe20003f26270 */
[----:B------:R-:W-:Y:S01]  /*2e80*/  IMAD.MOV.U32 R175, RZ, RZ, R92 ;  /* 0x000000ffffaf7224 */ /* 0x000fe200078e005c */
[C---:B------:R-:W-:Y:S01]  /*2e90*/  ISETP.GE.AND P5, PT, R2.reuse, R55, PT ;  /* 0x000000370200720c */ /* 0x040fe20003fa6270 */
[C---:B------:R-:W-:Y:S01]  /*2ea0*/  HMMA.16816.F32 R160, R20.reuse, R78, R28 ;  /* 0x0000004e14a0723c */ /* 0x040fe2000000181c */
[CC--:B------:R-:W-:Y:S01]  /*2eb0*/  ISETP.GE.AND P4, PT, R2.reuse, R57.reuse, PT ;  /* 0x000000390200720c */ /* 0x0c0fe20003f86270 */
[----:B------:R-:W-:Y:S01]  /*2ec0*/  IMAD.MOV.U32 R81, RZ, RZ, R107 ;  /* 0x000000ffff517224 */ /* 0x000fe200078e006b */
[-C--:B------:R-:W-:Y:S01]  /*2ed0*/  ISETP.GE.AND P2, PT, R2, R56.reuse, PT ;  /* 0x000000380200720c */ /* 0x080fe20003f46270 */
[----:B------:R-:W-:Y:S01]  /*2ee0*/  IMAD.MOV.U32 R61, RZ, RZ, R114 ;  /* 0x000000ffff3d7224 */ /* 0x000fe200078e0072 */
[C---:B------:R-:W-:Y:S01]  /*2ef0*/  ISETP.GE.AND P6, PT, R0.reuse, R57, PT ;  /* 0x000000390000720c */ /* 0x040fe20003fc6270 */
[C---:B------:R-:W-:Y:S01]  /*2f00*/  HMMA.16816.F32 R224, R20.reuse, R76, R156 ;  /* 0x0000004c14e0723c */ /* 0x040fe2000000189c */
[----:B------:R-:W-:Y:S01]  /*2f10*/  ISETP.GE.AND P3, PT, R0, R56, PT ;  /* 0x000000380000720c */ /* 0x000fe20003f66270 */
[----:B------:R-:W-:Y:S01]  /*2f20*/  VIADD R0, R12, 0x9 ;  /* 0x000000090c007836 */ /* 0x000fe20000000000 */
[----:B------:R-:W-:Y:S01]  /*2f30*/  I2FP.F32.S32 R2, R2 ;  /* 0x0000000200027245 */ /* 0x000fe20000201400 */
[----:B------:R-:W-:Y:S01]  /*2f40*/  IMAD.MOV.U32 R196, RZ, RZ, R93 ;  /* 0x000000ffffc47224 */ /* 0x000fe200078e005d */
[----:B------:R-:W-:Y:S01]  /*2f50*/  FSEL R28, R5, -INF , !P3 ;  /* 0xff800000051c7808 */ /* 0x000fe20005800000 */
[C---:B------:R-:W-:Y:S01]  /*2f60*/  HMMA.16816.F32 R24, R20.reuse, R62, R24 ;  /* 0x0000003e1418723c */ /* 0x040fe20000001818 */
[----:B------:R-:W-:Y:S01]  /*2f70*/  I2FP.F32.S32 R5, R0 ;  /* 0x0000000000057245 */ /* 0x000fe20000201400 */
[-C--:B------:R-:W-:Y:S01]  /*2f80*/  FFMA.FTZ R6, R2, R182.reuse, R16 ;  /* 0x000000b602067223 */ /* 0x080fe20000010010 */
[----:B------:R-:W-:Y:S01]  /*2f90*/  FSEL R158, R8, -INF , !P0 ;  /* 0xff800000089e7808 */ /* 0x000fe20004000000 */
[CC--:B------:R-:W-:Y:S01]  /*2fa0*/  FFMA.FTZ R8, R2.reuse, R182.reuse, R144 ;  /* 0x000000b602087223 */ /* 0x0c0fe20000010090 */
[----:B------:R-:W-:Y:S01]  /*2fb0*/  FSEL R173, R7, -INF , !P6 ;  /* 0xff80000007ad7808 */ /* 0x000fe20007000000 */
[-C--:B------:R-:W-:Y:S01]  /*2fc0*/  FFMA.FTZ R9, R2, R182.reuse, R18 ;  /* 0x000000b602097223 */ /* 0x080fe20000010012 */
[----:B------:R-:W-:Y:S01]  /*2fd0*/  FSEL R156, R6, -INF , !P1 ;  /* 0xff800000069c7808 */ /* 0x000fe20004800000 */
[----:B------:R-:W-:Y:S01]  /*2fe0*/  FFMA.FTZ R6, R2, R182, R146 ;  /* 0x000000b602067223 */ /* 0x000fe20000010092 */
[C---:B------:R-:W-:Y:S01]  /*2ff0*/  ISETP.GE.AND P0, PT, R0.reuse, R54, PT ;  /* 0x000000360000720c */ /* 0x040fe20003f06270 */
[CC--:B------:R-:W-:Y:S01]  /*3000*/  FFMA.FTZ R7, R5.reuse, R182.reuse, R17 ;  /* 0x000000b605077223 */ /* 0x0c0fe20000010011 */
[C---:B------:R-:W-:Y:S01]  /*3010*/  ISETP.GE.AND P6, PT, R0.reuse, R55, PT ;  /* 0x000000370000720c */ /* 0x040fe20003fc6270 */
[----:B------:R-:W-:Y:S01]  /*3020*/  FFMA.FTZ R10, R5, R182, R19 ;  /* 0x000000b6050a7223 */ /* 0x000fe20000010013 */
[----:B------:R-:W-:Y:S01]  /*3030*/  ISETP.GE.AND P3, PT, R0, R57, PT ;  /* 0x000000390000720c */ /* 0x000fe20003f66270 */
[----:B------:R-:W-:Y:S01]  /*3040*/  VIADD R2, R12, 0x11 ;  /* 0x000000110c027836 */ /* 0x000fe20000000000 */
[----:B------:R-:W-:Y:S01]  /*3050*/  ISETP.GE.AND P1, PT, R0, R56, PT ;  /* 0x000000380000720c */ /* 0x000fe20003f26270 */
[----:B------:R-:W-:Y:S01]  /*3060*/  VIADD R0, R12, 0x10 ;  /* 0x000000100c007836 */ /* 0x000fe20000000000 */
[----:B------:R-:W-:Y:S01]  /*3070*/  FSEL R159, R9, -INF , !P5 ;  /* 0xff800000099f7808 */ /* 0x000fe20006800000 */
[C---:B------:R-:W-:Y:S01]  /*3080*/  HMMA.16816.F32 R184, R20.reuse, R64, R184 ;  /* 0x0000004014b8723c */ /* 0x040fe200000018b8 */
[----:B------:R-:W-:Y:S01]  /*3090*/  FSEL R174, R8, -INF , !P4 ;  /* 0xff80000008ae7808 */ /* 0x000fe20006000000 */
[----:B------:R-:W-:Y:S01]  /*30a0*/  IMAD.MOV.U32 R62, RZ, RZ, R104 ;  /* 0x000000ffff3e7224 */ /* 0x000fe200078e0068 */
[----:B------:R-:W-:Y:S01]  /*30b0*/  FSEL R148, R6, -INF , !P2 ;  /* 0xff80000006947808 */ /* 0x000fe20005000000 */
[----:B------:R-:W-:Y:S01]  /*30c0*/  IMAD.MOV.U32 R63, RZ, RZ, R95 ;  /* 0x000000ffff3f7224 */ /* 0x000fe200078e005f */
[----:B------:R-:W-:Y:S01]  /*30d0*/  FSEL R149, R7, -INF , !P0 ;  /* 0xff80000007957808 */ /* 0x000fe20004000000 */
[C---:B------:R-:W-:Y:S01]  /*30e0*/  FFMA.FTZ R7, R5.reuse, R182, R145 ;  /* 0x000000b605077223 */ /* 0x040fe20000010091 */
[C---:B------:R-:W-:Y:S01]  /*30f0*/  ISETP.GE.AND P5, PT, R0.reuse, R54, PT ;  /* 0x000000360000720c */ /* 0x040fe20003fa6270 */
[----:B------:R-:W-:Y:S01]  /*3100*/  FFMA.FTZ R5, R5, R182, R147 ;  /* 0x000000b605057223 */ /* 0x000fe20000010093 */
[C---:B------:R-:W-:Y:S01]  /*3110*/  ISETP.GE.AND P4, PT, R0.reuse, R55, PT ;  /* 0x000000370000720c */ /* 0x040fe20003f86270 */
[----:B------:R-:W-:Y:S01]  /*3120*/  IMAD.MOV.U32 R64, RZ, RZ, R122 ;  /* 0x000000ffff407224 */ /* 0x000fe200078e007a */
[C---:B------:R-:W-:Y:S01]  /*3130*/  ISETP.GE.AND P2, PT, R0.reuse, R57, PT ;  /* 0x000000390000720c */ /* 0x040fe20003f46270 */
[C---:B------:R-:W-:Y:S01]  /*3140*/  HMMA.16816.F32 R48, R20.reuse, R58, R48 ;  /* 0x0000003a1430723c */ /* 0x040fe20000001830 */
[----:B------:R-:W-:Y:S01]  /*3150*/  ISETP.GE.AND P0, PT, R0, R56, PT ;  /* 0x000000380000720c */ /* 0x000fe20003f06270 */
[----:B------:R-:W-:Y:S01]  /*3160*/  IMAD.MOV.U32 R77, RZ, RZ, R94 ;  /* 0x000000ffff4d7224 */ /* 0x000fe200078e005e */
[----:B------:R-:W-:Y:S01]  /*3170*/  I2FP.F32.S32 R0, R0 ;  /* 0x0000000000007245 */ /* 0x000fe20000201400 */
[----:B------:R-:W-:Y:S01]  /*3180*/  IMAD.MOV.U32 R248, RZ, RZ, R64 ;  /* 0x000000fffff87224 */ /* 0x000fe200078e0040 */
[----:B------:R-:W-:Y:S01]  /*3190*/  FSEL R30, R5, -INF , !P1 ;  /* 0xff800000051e7808 */ /* 0x000fe20004800000 */
[C---:B------:R-:W-:Y:S01]  /*31a0*/  HMMA.16816.F32 R168, R20.reuse, R68, R168 ;  /* 0x0000004414a8723c */ /* 0x040fe200000018a8 */
[----:B------:R-:W-:Y:S01]  /*31b0*/  I2FP.F32.S32 R5, R2 ;  /* 0x0000000200057245 */ /* 0x000fe20000201400 */
[CC--:B------:R-:W-:Y:S01]  /*31c0*/  FFMA.FTZ R6, R0.reuse, R182.reuse, R88 ;  /* 0x000000b600067223 */ /* 0x0c0fe20000010058 */
[----:B------:R-:W-:Y:S01]  /*31d0*/  FSEL R172, R7, -INF , !P3 ;  /* 0xff80000007ac7808 */ /* 0x000fe20005800000 */
[-C--:B------:R-:W-:Y:S01]  /*31e0*/  FFMA.FTZ R9, R0, R182.reuse, R90 ;  /* 0x000000b600097223 */ /* 0x080fe2000001005a */
[----:B------:R-:W-:Y:S01]  /*31f0*/  FSEL R154, R10, -INF , !P6 ;  /* 0xff8000000a9a7808 */ /* 0x000fe20007000000 */
[-C--:B------:R-:W-:Y:S01]  /*3200*/  FFMA.FTZ R8, R0, R182.reuse, R140 ;  /* 0x000000b600087223 */ /* 0x080fe2000001008c */
[----:B------:R-:W-:Y:S01]  /*3210*/  FSEL R146, R6, -INF , !P5 ;  /* 0xff80000006927808 */ /* 0x000fe20006800000 */
[-C--:B------:R-:W-:Y:S01]  /*3220*/  FFMA.FTZ R6, R0, R182.reuse, R142 ;  /* 0x000000b600067223 */ /* 0x080fe2000001008e */
[----:B------:R-:W-:Y:S01]  /*3230*/  FFMA.FTZ R7, R5, R182, R89 ;  /* 0x000000b605077223 */ /* 0x000fe20000010059 */
[----:B------:R-:W-:Y:S01]  /*3240*/  ISETP.GE.AND P6, PT, R2, R54, PT ;  /* 0x000000360200720c */ /* 0x000fe20003fc6270 */
[----:B------:R-:W-:Y:S01]  /*3250*/  VIADD R0, R12, 0x18 ;  /* 0x000000180c007836 */ /* 0x000fe20000000000 */
[----:B------:R-:W-:Y:S01]  /*3260*/  FSEL R147, R9, -INF , !P4 ;  /* 0xff80000009937808 */ /* 0x000fe20006000000 */
[-C--:B------:R-:W-:Y:S01]  /*3270*/  FFMA.FTZ R10, R5, R182.reuse, R91 ;  /* 0x000000b6050a7223 */ /* 0x080fe2000001005b */
[----:B------:R-:W-:Y:S01]  /*3280*/  FSEL R157, R8, -INF , !P2 ;  /* 0xff800000089d7808 */ /* 0x000fe20005000000 */
[----:B------:R-:W-:Y:S01]  /*3290*/  IMAD.MOV.U32 R68, RZ, RZ, R123 ;  /* 0x000000ffff447224 */ /* 0x000fe200078e007b */
[----:B------:R-:W-:Y:S01]  /*32a0*/  FSEL R142, R6, -INF , !P0 ;  /* 0xff800000068e7808 */ /* 0x000fe20004000000 */
[C---:B------:R-:W-:Y:S01]  /*32b0*/  HMMA.16816.F32 R44, R20.reuse, R66, R44 ;  /* 0x00000042142c723c */ /* 0x040fe2000000182c */
[----:B------:R-:W-:Y:S01]  /*32c0*/  FSEL R144, R7, -INF , !P6 ;  /* 0xff80000007907808 */ /* 0x000fe20007000000 */
[C---:B------:R-:W-:Y:S01]  /*32d0*/  FFMA.FTZ R7, R5.reuse, R182, R141 ;  /* 0x000000b605077223 */ /* 0x040fe2000001008d */
[C---:B------:R-:W-:Y:S01]  /*32e0*/  ISETP.GE.AND P4, PT, R0.reuse, R54, PT ;  /* 0x000000360000720c */ /* 0x040fe20003f86270 */
[----:B------:R-:W-:Y:S01]  /*32f0*/  FFMA.FTZ R5, R5, R182, R143 ;  /* 0x000000b605057223 */ /* 0x000fe2000001008f */
[C---:B------:R-:W-:Y:S01]  /*3300*/  ISETP.GE.AND P2, PT, R0.reuse, R55, PT ;  /* 0x000000370000720c */ /* 0x040fe20003f46270 */
[----:B------:R-:W-:Y:S01]  /*3310*/  IMAD.MOV.U32 R58, RZ, RZ, R105 ;  /* 0x000000ffff3a7224 */ /* 0x000fe200078e0069 */
[C---:B------:R-:W-:Y:S01]  /*3320*/  ISETP.GE.AND P0, PT, R0.reuse, R57, PT ;  /* 0x000000390000720c */ /* 0x040fe20003f06270 */
[----:B------:R-:W-:Y:S01]  /*3330*/  IMAD.MOV.U32 R59, RZ, RZ, R100 ;  /* 0x000000ffff3b7224 */ /* 0x000fe200078e0064 */
[-C--:B------:R-:W-:Y:S01]  /*3340*/  ISETP.GE.AND P6, PT, R0, R56.reuse, PT ;  /* 0x000000380000720c */ /* 0x080fe20003fc6270 */
[C---:B------:R-:W-:Y:S01]  /*3350*/  HMMA.16816.F32 R112, R20.reuse, R82, R32 ;  /* 0x000000521470723c */ /* 0x040fe20000001820 */
[C---:B------:R-:W-:Y:S01]  /*3360*/  ISETP.GE.AND P3, PT, R2.reuse, R55, PT ;  /* 0x000000370200720c */ /* 0x040fe20003f66270 */
[----:B------:R-:W-:Y:S01]  /*3370*/  IMAD.MOV.U32 R183, RZ, RZ, R59 ;  /* 0x000000ffffb77224 */ /* 0x000fe200078e003b */
[C---:B------:R-:W-:Y:S01]  /*3380*/  ISETP.GE.AND P1, PT, R2.reuse, R57, PT ;  /* 0x000000390200720c */ /* 0x040fe20003f26270 */
[----:B------:R-:W-:Y:S01]  /*3390*/  IMAD.MOV.U32 R231, RZ, RZ, R68 ;  /* 0x000000ffffe77224 */ /* 0x000fe200078e0044 */
[----:B------:R-:W-:Y:S01]  /*33a0*/  ISETP.GE.AND P5, PT, R2, R56, PT ;  /* 0x000000380200720c */ /* 0x000fe20003fa6270 */
[----:B------:R-:W-:Y:S01]  /*33b0*/  VIADD R2, R12, 0x19 ;  /* 0x000000190c027836 */ /* 0x000fe20000000000 */
[----:B------:R-:W-:Y:S01]  /*33c0*/  I2FP.F32.S32 R0, R0 ;  /* 0x0000000000007245 */ /* 0x000fe20000201400 */
[C---:B------:R-:W-:Y:S01]  /*33d0*/  HMMA.16816.F32 R40, R20.reuse, R70, R40 ;  /* 0x000000461428723c */ /* 0x040fe20000001828 */
[----:B------:R-:W-:Y:S01]  /*33e0*/  FSEL R129, R5, -INF , !P5 ;  /* 0xff80000005817808 */ /* 0x000fe20006800000 */
[----:B------:R-:W-:Y:S01]  /*33f0*/  IMAD.MOV.U32 R64, RZ, RZ, R52 ;  /* 0x000000ffff407224 */ /* 0x000fe200078e0034 */
        /* <DEDUP_REMOVED lines=12> */
[----:B------:R-:W-:Y:S01]  /*34c0*/  FFMA.FTZ R10, R5, R182, R27 ;  /* 0x000000b6050a7223 */ /* 0x000fe2000001001b */
[----:B------:R-:W-:Y:S01]  /*34d0*/  FSEL R145, R8, -INF , !P0 ;  /* 0xff80000008917808 */ /* 0x000fe20004000000 */
[----:B------:R-:W-:Y:S01]  /*34e0*/  HMMA.16816.F32 R164, R20, R72, R164 ;  /* 0x0000004814a4723c */ /* 0x000fe200000018a4 */
[----:B------:R-:W-:-:S02]  /*34f0*/  FSEL R122, R6, -INF , !P6 ;  /* 0xff800000067a7808 */ /* 0x000fc40007000000 */
[----:B------:R-:W-:Y:S01]  /*3500*/  FSEL R128, R7, -INF , !P3 ;  /* 0xff80000007807808 */ /* 0x000fe20005800000 */
[C---:B------:R-:W-:Y:S01]  /*3510*/  FFMA.FTZ R7, R5.reuse, R182, R133 ;  /* 0x000000b605077223 */ /* 0x040fe20000010085 */
[C---:B------:R-:W-:Y:S01]  /*3520*/  ISETP.GE.AND P2, PT, R0.reuse, R54, PT ;  /* 0x000000360000720c */ /* 0x040fe20003f46270 */
[----:B------:R-:W-:Y:S01]  /*3530*/  FFMA.FTZ R5, R5, R182, R135 ;  /* 0x000000b605057223 */ /* 0x000fe20000010087 */
[C---:B------:R-:W-:Y:S01]  /*3540*/  ISETP.GE.AND P0, PT, R0.reuse, R55, PT ;  /* 0x000000370000720c */ /* 0x040fe20003f06270 */
[----:B------:R-:W-:Y:S01]  /*3550*/  HMMA.16816.F32 R36, R20, R74, R36 ;  /* 0x0000004a1424723c */ /* 0x000fe20000001824 */
[----:B------:R-:W-:Y:S01]  /*3560*/  BAR.SYNC.DEFER_BLOCKING 0x0 ;  /* 0x0000000000007b1d */ /* 0x000fe20000010000 */
[----:B------:R-:W-:Y:S01]  /*3570*/  ISETP.GE.AND P6, PT, R0, R57, PT ;  /* 0x000000390000720c */ /* 0x000fe20003fc6270 */
[----:B------:R-:W-:Y:S01]  /*3580*/  VIADD R135, R228, 0xb54cda56 ;  /* 0xb54cda56e4877836 */ /* 0x000fe20000000000 */
[----:B------:R-:W-:Y:S02]  /*3590*/  ISETP.GE.AND P3, PT, R0, R56, PT ;  /* 0x000000380000720c */ /* 0x000fe40003f66270 */
[----:B------:R-:W-:-:S02]  /*35a0*/  ISETP.GE.AND P1, PT, R2, R55, PT ;  /* 0x000000370200720c */ /* 0x000fc40003f26270 */
[C---:B------:R-:W-:Y:S02]  /*35b0*/  ISETP.GE.AND P5, PT, R2.reuse, R57, PT ;  /* 0x000000390200720c */ /* 0x040fe40003fa6270 */
[----:B------:R-:W-:Y:S01]  /*35c0*/  ISETP.GE.AND P4, PT, R2, R56, PT ;  /* 0x000000380200720c */ /* 0x000fe20003f86270 */
[----:B------:R-:W-:Y:S01]  /*35d0*/  VIADD R2, R12, 0x21 ;  /* 0x000000210c027836 */ /* 0x000fe20000000000 */
[----:B------:R-:W-:Y:S02]  /*35e0*/  I2FP.F32.S32 R0, R0 ;  /* 0x0000000000007245 */ /* 0x000fe40000201400 */
[----:B------:R-:W-:Y:S02]  /*35f0*/  FSEL R118, R5, -INF , !P4 ;  /* 0xff80000005767808 */ /* 0x000fe40006000000 */
        /* <DEDUP_REMOVED lines=13> */
[----:B------:R-:W-:-:S02]  /*36d0*/  FSEL R130, R8, -INF , !P6 ;  /* 0xff80000008827808 */ /* 0x000fc40007000000 */
[----:B------:R-:W-:Y:S02]  /*36e0*/  FSEL R110, R6, -INF , !P3 ;  /* 0xff800000066e7808 */ /* 0x000fe40005800000 */
[----:B------:R-:W-:Y:S01]  /*36f0*/  FSEL R119, R7, -INF , !P1 ;  /* 0xff80000007777808 */ /* 0x000fe20004800000 */
[C---:B------:R-:W-:Y:S01]  /*3700*/  FFMA.FTZ R7, R5.reuse, R182, R201 ;  /* 0x000000b605077223 */ /* 0x040fe200000100c9 */
[C---:B------:R-:W-:Y:S01]  /*3710*/  ISETP.GE.AND P0, PT, R0.reuse, R54, PT ;  /* 0x000000360000720c */ /* 0x040fe20003f06270 */
[----:B------:R-:W-:Y:S01]  /*3720*/  FFMA.FTZ R5, R5, R182, R203 ;  /* 0x000000b605057223 */ /* 0x000fe200000100cb */
[C---:B------:R-:W-:Y:S02]  /*3730*/  ISETP.GE.AND P6, PT, R0.reuse, R55, PT ;  /* 0x000000370000720c */ /* 0x040fe40003fc6270 */
[C---:B------:R-:W-:Y:S02]  /*3740*/  ISETP.GE.AND P3, PT, R0.reuse, R57, PT ;  /* 0x000000390000720c */ /* 0x040fe40003f66270 */
[----:B------:R-:W-:-:S02]  /*3750*/  ISETP.GE.AND P1, PT, R0, R56, PT ;  /* 0x000000380000720c */ /* 0x000fc40003f26270 */
[C---:B------:R-:W-:Y:S02]  /*3760*/  ISETP.GE.AND P5, PT, R2.reuse, R55, PT ;  /* 0x000000370200720c */ /* 0x040fe40003fa6270 */
        /* <DEDUP_REMOVED lines=226> */
[----:B------:R-:W-:Y:S01]  /*4590*/  ISETP.GE.AND P5, PT, R0, R56, PT ;  /* 0x000000380000720c */ /* 0x000fe20003fa6270 */
[----:B------:R-:W-:Y:S01]  /*45a0*/  IMAD.MOV.U32 R197, RZ, RZ, R198 ;  /* 0x000000ffffc57224 */ /* 0x000fe200078e00c6 */
[----:B------:R-:W-:Y:S01]  /*45b0*/  I2FP.F32.S32 R0, R0 ;  /* 0x0000000000007245 */ /* 0x000fe20000201400 */
[----:B------:R-:W-:Y:S01]  /*45c0*/  IMAD.MOV.U32 R231, RZ, RZ, R230 ;  /* 0x000000ffffe77224 */ /* 0x000fe200078e00e6 */
[C---:B------:R-:W-:Y:S01]  /*45d0*/  ISETP.GE.AND P4, PT, R2.reuse, R55, PT ;  /* 0x000000370200720c */ /* 0x040fe20003f86270 */
[----:B------:R-:W-:Y:S01]  /*45e0*/  IMAD.MOV.U32 R198, RZ, RZ, R199 ;  /* 0x000000ffffc67224 */ /* 0x000fe200078e00c7 */
[----:B------:R-:W-:Y:S01]  /*45f0*/  ISETP.GE.AND P2, PT, R2, R57, PT ;  /* 0x000000390200720c */ /* 0x000fe20003f46270 */
[----:B------:R-:W-:Y:S01]  /*4600*/  FFMA.FTZ R6, R0, R182, R112 ;  /* 0x000000b600067223 */ /* 0x000fe20000010070 */
[----:B------:R-:W-:Y:S01]  /*4610*/  ISETP.GE.AND P0, PT, R2, R56, PT ;  /* 0x000000380200720c */ /* 0x000fe20003f06270 */
[----:B------:R-:W-:-:S02]  /*4620*/  VIADD R2, R12, 0x69 ;  /* 0x000000690c027836 */ /* 0x000fc40000000000 */
[-C--:B------:R-:W-:Y:S01]  /*4630*/  FFMA.FTZ R8, R0, R182.reuse, R183 ;  /* 0x000000b600087223 */ /* 0x080fe200000100b7 */
[----:B------:R-:W-:Y:S01]  /*4640*/  IMAD.MOV.U32 R230, RZ, RZ, R61 ;  /* 0x000000ffffe67224 */ /* 0x000fe200078e003d */
[----:B------:R-:W-:Y:S01]  /*4650*/  FSEL R61, R7, -INF , !P2 ;  /* 0xff800000073d7808 */ /* 0x000fe20005000000 */
[----:B------:R-:W-:Y:S01]  /*4660*/  IMAD.MOV.U32 R199, RZ, RZ, R53 ;  /* 0x000000ffffc77224 */ /* 0x000fe200078e0035 */
[----:B------:R-:W-:Y:S01]  /*4670*/  FSEL R53, R10, -INF , !P4 ;  /* 0xff8000000a357808 */ /* 0x000fe20006000000 */
[CC--:B------:R-:W-:Y:S01]  /*4680*/  FFMA.FTZ R9, R0.reuse, R182.reuse, R114 ;  /* 0x000000b600097223 */ /* 0x0c0fe20000010072 */
[----:B------:R-:W-:Y:S01]  /*4690*/  FSEL R33, R5, -INF , !P0 ;  /* 0xff80000005217808 */ /* 0x000fe20004000000 */
[----:B------:R-:W-:Y:S01]  /*46a0*/  FFMA.FTZ R5, R0, R182, R58 ;  /* 0x000000b600057223 */ /* 0x000fe2000001003a */
[----:B------:R-:W-:Y:S01]  /*46b0*/  FSEL R46, R6, -INF , !P6 ;  /* 0xff800000062e7808 */ /* 0x000fe20007000000 */
[----:B------:R-:W-:Y:S01]  /*46c0*/  VIADD R0, R12, 0x71 ;  /* 0x000000710c007836 */ /* 0x000fe20000000000 */
[----:B------:R-:W-:-:S02]  /*46d0*/  ISETP.GE.AND P4, PT, R2, R54, PT ;  /* 0x000000360200720c */ /* 0x000fc40003f86270 */
[C---:B------:R-:W-:Y:S02]  /*46e0*/  ISETP.GE.AND P2, PT, R2.reuse, R55, PT ;  /* 0x000000370200720c */ /* 0x040fe40003f46270 */
[C---:B------:R-:W-:Y:S02]  /*46f0*/  ISETP.GE.AND P0, PT, R2.reuse, R57, PT ;  /* 0x000000390200720c */ /* 0x040fe40003f06270 */
[----:B------:R-:W-:Y:S02]  /*4700*/  ISETP.GE.AND P6, PT, R2, R56, PT ;  /* 0x000000380200720c */ /* 0x000fe40003fc6270 */
[----:B------:R-:W-:Y:S01]  /*4710*/  I2FP.F32.S32 R6, R2 ;  /* 0x0000000200067245 */ /* 0x000fe20000201400 */
[----:B------:R-:W-:Y:S01]  /*4720*/  VIADD R2, R12, 0x70 ;  /* 0x000000700c027836 */ /* 0x000fe20000000000 */
[----:B------:R-:W-:Y:S02]  /*4730*/  FSEL R32, R5, -INF , !P5 ;  /* 0xff80000005207808 */ /* 0x000fe40006800000 */
[----:B------:R-:W-:Y:S01]  /*4740*/  FSEL R50, R9, -INF , !P3 ;  /* 0xff80000009327808 */ /* 0x000fe20005800000 */
[C---:B------:R-:W-:Y:S01]  /*4750*/  FFMA.FTZ R7, R6.reuse, R182, R113 ;  /* 0x000000b606077223 */ /* 0x040fe20000010071 */
[----:B------:R-:W-:Y:S01]  /*4760*/  I2FP.F32.S32 R5, R2 ;  /* 0x0000000200057245 */ /* 0x000fe20000201400 */
[-C--:B------:R-:W-:Y:S01]  /*4770*/  FFMA.FTZ R10, R6, R182.reuse, R115 ;  /* 0x000000b6060a7223 */ /* 0x080fe20000010073 */
[----:B------:R-:W-:Y:S01]  /*4780*/  FSEL R58, R8, -INF , !P1 ;  /* 0xff800000083a7808 */ /* 0x000fe20004800000 */
[-C--:B------:R-:W-:Y:S01]  /*4790*/  FFMA.FTZ R8, R6, R182.reuse, R231 ;  /* 0x000000b606087223 */ /* 0x080fe200000100e7 */
[----:B------:R-:W-:Y:S01]  /*47a0*/  FSEL R42, R7, -INF , !P4 ;  /* 0xff800000072a7808 */ /* 0x000fe20006000000 */
[----:B------:R-:W-:Y:S01]  /*47b0*/  FFMA.FTZ R7, R5, R182, R224 ;  /* 0x000000b605077223 */ /* 0x000fe200000100e0 */
[----:B------:R-:W-:-:S02]  /*47c0*/  ISETP.GE.AND P3, PT, R2, R54, PT ;  /* 0x000000360200720c */ /* 0x000fc40003f66270 */
[C---:B------:R-:W-:Y:S02]  /*47d0*/  ISETP.GE.AND P1, PT, R2.reuse, R55, PT ;  /* 0x000000370200720c */ /* 0x040fe40003f26270 */
[C---:B------:R-:W-:Y:S02]  /*47e0*/  ISETP.GE.AND P5, PT, R2.reuse, R57, PT ;  /* 0x000000390200720c */ /* 0x040fe40003fa6270 */
[----:B------:R-:W-:Y:S01]  /*47f0*/  ISETP.GE.AND P4, PT, R2, R56, PT ;  /* 0x000000380200720c */ /* 0x000fe20003f86270 */
[-C--:B------:R-:W-:Y:S01]  /*4800*/  FFMA.FTZ R2, R6, R182.reuse, R248 ;  /* 0x000000b606027223 */ /* 0x080fe200000100f8 */
[----:B------:R-:W-:Y:S01]  /*4810*/  FSEL R51, R8, -INF , !P0 ;  /* 0xff80000008337808 */ /* 0x000fe20004000000 */
[-C--:B------:R-:W-:Y:S01]  /*4820*/  FFMA.FTZ R8, R5, R182.reuse, R230 ;  /* 0x000000b605087223 */ /* 0x080fe200000100e6 */
[----:B------:R-:W-:Y:S01]  /*4830*/  FSEL R40, R7, -INF , !P3 ;  /* 0xff80000007287808 */ /* 0x000fe20005800000 */
[CC--:B------:R-:W-:Y:S01]  /*4840*/  FFMA.FTZ R7, R5.reuse, R182.reuse, R226 ;  /* 0x000000b605077223 */ /* 0x0c0fe200000100e2 */
[----:B------:R-:W-:Y:S01]  /*4850*/  FSEL R31, R2, -INF , !P6 ;  /* 0xff800000021f7808 */ /* 0x000fe20007000000 */
[----:B------:R-:W-:Y:S01]  /*4860*/  FFMA.FTZ R5, R5, R182, R196 ;  /* 0x000000b605057223 */ /* 0x000fe200000100c4 */
[----:B------:R-:W-:Y:S01]  /*4870*/  I2FP.F32.S32 R2, R0 ;  /* 0x0000000000027245 */ /* 0x000fe20000201400 */
[----:B------:R-:W-:Y:S01]  /*4880*/  VIADD R6, R12, 0x78 ;  /* 0x000000780c067836 */ /* 0x000fe20000000000 */
[----:B------:R-:W-:-:S02]  /*4890*/  FSEL R43, R7, -INF , !P1 ;  /* 0xff800000072b7808 */ /* 0x000fc40004800000 */
[----:B------:R-:W-:Y:S01]  /*48a0*/  FSEL R47, R10, -INF , !P2 ;  /* 0xff8000000a2f7808 */ /* 0x000fe20005000000 */
[-C--:B------:R-:W-:Y:S01]  /*48b0*/  FFMA.FTZ R7, R2, R182.reuse, R225 ;  /* 0x000000b602077223 */ /* 0x080fe200000100e1 */
[----:B------:R-:W-:Y:S01]  /*48c0*/  FSEL R45, R8, -INF , !P5 ;  /* 0xff800000082d7808 */ /* 0x000fe20006800000 */
[CC--:B------:R-:W-:Y:S01]  /*48d0*/  FFMA.FTZ R9, R2.reuse, R182.reuse, R227 ;  /* 0x000000b602097223 */ /* 0x0c0fe200000100e3 */
[----:B------:R-:W-:Y:S01]  /*48e0*/  FSEL R25, R5, -INF , !P4 ;  /* 0xff80000005197808 */ /* 0x000fe20006000000 */
[----:B------:R-:W-:Y:S01]  /*48f0*/  FFMA.FTZ R8, R2, R182, R197 ;  /* 0x000000b602087223 */ /* 0x000fe200000100c5 */
[----:B------:R-:W-:Y:S01]  /*4900*/  ISETP.GE.AND P2, PT, R0, R54, PT ;  /* 0x000000360000720c */ /* 0x000fe20003f46270 */
[----:B------:R-:W-:Y:S01]  /*4910*/  FFMA.FTZ R5, R2, R182, R198 ;  /* 0x000000b602057223 */ /* 0x000fe200000100c6 */
[C---:B------:R-:W-:Y:S02]  /*4920*/  ISETP.GE.AND P0, PT, R0.reuse, R55, PT ;  /* 0x000000370000720c */ /* 0x040fe40003f06270 */
[----:B------:R-:W-:-:S02]  /*4930*/  ISETP.GE.AND P6, PT, R0, R57, PT ;  /* 0x000000390000720c */ /* 0x000fc40003fc6270 */
[----:B------:R-:W-:Y:S02]  /*4940*/  ISETP.GE.AND P3, PT, R0, R56, PT ;  /* 0x000000380000720c */ /* 0x000fe40003f66270 */
[----:B------:R-:W-:Y:S02]  /*4950*/  I2FP.F32.S32 R0, R6 ;  /* 0x0000000600007245 */ /* 0x000fe40000201400 */
[----:B------:R-:W-:Y:S02]  /*4960*/  I2FP.F32.S32 R2, R12 ;  /* 0x0000000c00027245 */ /* 0x000fe40000201400 */
[----:B------:R-:W-:Y:S01]  /*4970*/  FSEL R36, R7, -INF , !P2 ;  /* 0xff80000007247808 */ /* 0x000fe20005000000 */
[----:B------:R-:W-:Y:S01]  /*4980*/  FFMA.FTZ R10, R0, R182, R199 ;  /* 0x000000b6000a7223 */ /* 0x000fe200000100c7 */
[----:B------:R-:W-:Y:S01]  /*4990*/  ISETP.GE.AND P1, PT, R6, R54, PT ;  /* 0x000000360600720c */ /* 0x000fe20003f26270 */
[-C--:B------:R-:W-:Y:S01]  /*49a0*/  FFMA.FTZ R11, R0, R182.reuse, R162 ;  /* 0x000000b6000b7223 */ /* 0x080fe200000100a2 */
[----:B------:R-:W-:Y:S01]  /*49b0*/  ISETP.GE.AND P5, PT, R6, R55, PT ;  /* 0x000000370600720c */ /* 0x000fe20003fa6270 */
[----:B------:R-:W-:Y:S01]  /*49c0*/  FFMA.FTZ R7, R0, R182, R175 ;  /* 0x000000b600077223 */ /* 0x000fe200000100af */
[----:B------:R-:W-:-:S02]  /*49d0*/  ISETP.GE.AND P4, PT, R6, R57, PT ;  /* 0x000000390600720c */ /* 0x000fc40003f86270 */
[----:B------:R-:W-:Y:S01]  /*49e0*/  ISETP.GE.AND P2, PT, R6, R56, PT ;  /* 0x000000380600720c */ /* 0x000fe20003f46270 */
[-C--:B------:R-:W-:Y:S01]  /*49f0*/  FFMA.FTZ R6, R0, R182.reuse, R160 ;  /* 0x000000b600067223 */ /* 0x080fe200000100a0 */
[----:B------:R-:W-:Y:S01]  /*4a00*/  FSEL R21, R5, -INF , !P3 ;  /* 0xff80000005157808 */ /* 0x000fe20005800000 */
[----:B------:R-:W-:Y:S01]  /*4a10*/  FFMA.FTZ R5, R2, R182, R188 ;  /* 0x000000b602057223 */ /* 0x000fe200000100bc */
[----:B------:R-:W-:Y:S01]  /*4a20*/  FSEL R39, R9, -INF , !P0 ;  /* 0xff80000009277808 */ /* 0x000fe20004000000 */
[C---:B------:R-:W-:Y:S01]  /*4a30*/  VIADD R0, R12.reuse, 0x79 ;  /* 0x000000790c007836 */ /* 0x040fe20000000000 */
[----:B------:R-:W-:Y:S01]  /*4a40*/  ISETP.GE.AND P0, PT, R12, R54, PT ;  /* 0x000000360c00720c */ /* 0x000fe20003f06270 */
[----:B------:R-:W-:Y:S01]  /*4a50*/  FFMA.FTZ R9, R2, R182, R190 ;  /* 0x000000b602097223 */ /* 0x000fe200000100be */
[----:B------:R-:W-:Y:S02]  /*4a60*/  FSEL R35, R11, -INF , !P5 ;  /* 0xff8000000b237808 */ /* 0x000fe40006800000 */
        /* <DEDUP_REMOVED lines=8> */
[----:B------:R-:W-:Y:S01]  /*4af0*/  FSEL R41, R8, -INF , !P6 ;  /* 0xff80000008297808 */ /* 0x000fe20007000000 */
[-C--:B------:R-:W-:Y:S01]  /*4b00*/  FFMA.FTZ R8, R2, R182.reuse, R232 ;  /* 0x000000b602087223 */ /* 0x080fe200000100e8 */
[----:B------:R-:W-:Y:S01]  /*4b10*/  ISETP.GE.AND P6, PT, R12, R55, PT ;  /* 0x000000370c00720c */ /* 0x000fe20003fc6270 */
[-C--:B------:R-:W-:Y:S01]  /*4b20*/  FFMA.FTZ R5, R0, R182.reuse, R15 ;  /* 0x000000b600057223 */ /* 0x080fe2000001000f */
[----:B------:R-:W-:Y:S01]  /*4b30*/  FSEL R29, R6, -INF , !P1 ;  /* 0xff800000061d7808 */ /* 0x000fe20004800000 */
[----:B------:R-:W1:Y:S01]  /*4b40*/  S2R R15, SR_CTAID.X ;  /* 0x00000000000f7919 */ /* 0x000e620000002500 */
[----:B------:R-:W-:Y:S01]  /*4b50*/  FSEL R19, R9, -INF , !P6 ;  /* 0xff80000009137808 */ /* 0x000fe20007000000 */
[CC--:B------:R-:W-:Y:S01]  /*4b60*/  FFMA.FTZ R7, R0.reuse, R182.reuse, R161 ;  /* 0x000000b600077223 */ /* 0x0c0fe200000100a1 */
[----:B------:R-:W-:Y:S01]  /*4b70*/  ISETP.GE.AND P6, PT, R13, 0x2, PT ;  /* 0x000000020d00780c */ /* 0x000fe20003fc6270 */
[-C--:B------:R-:W-:Y:S01]  /*4b80*/  FFMA.FTZ R6, R0, R182.reuse, R163 ;  /* 0x000000b600067223 */ /* 0x080fe200000100a3 */
[-C--:B------:R-:W-:Y:S01]  /*4b90*/  FFMA.FTZ R2, R2, R182.reuse, R234 ;  /* 0x000000b602027223 */ /* 0x080fe200000100ea */
[----:B------:R-:W-:Y:S01]  /*4ba0*/  FFMA.FTZ R0, R0, R182, R14 ;  /* 0x000000b600007223 */ /* 0x000fe2000001000e */
[----:B------:R-:W-:-:S02]  /*4bb0*/  ISETP.GE.AND P3, PT, R12, R57, PT ;  /* 0x000000390c00720c */ /* 0x000fc40003f66270 */
[----:B------:R-:W-:Y:S02]  /*4bc0*/  ISETP.GE.AND P1, PT, R12, R56, PT ;  /* 0x000000380c00720c */ /* 0x000fe40003f26270 */
[----:B------:R-:W-:Y:S02]  /*4bd0*/  FSEL R22, R8, -INF , !P3 ;  /* 0xff80000008167808 */ /* 0x000fe40005800000 */
[----:B------:R-:W-:Y:S02]  /*4be0*/  FSEL R26, R2, -INF , !P1 ;  /* 0xff800000021a7808 */ /* 0x000fe40004800000 */
[----:B------:R-:W-:Y:S02]  /*4bf0*/  FSEL R20, R7, -INF , !P5 ;  /* 0xff80000007147808 */ /* 0x000fe40006800000 */
[----:B------:R-:W-:Y:S02]  /*4c00*/  FSEL R23, R6, -INF , !P4 ;  /* 0xff80000006177808 */ /* 0x000fe40006000000 */
[----:B------:R-:W-:-:S02]  /*4c10*/  FSEL R24, R5, -INF , !P2 ;  /* 0xff80000005187808 */ /* 0x000fc40005000000 */
[----:B------:R-:W-:Y:S01]  /*4c20*/  FSEL R16, R0, -INF , !P0 ;  /* 0xff80000000107808 */ /* 0x000fe20004000000 */
[----:B-1----:R-:W-:-:S05]  /*4c30*/  IMAD R27, R15, 0x8, R240 ;  /* 0x000000080f1b7824 */ /* 0x002fca00078e02f0 */
[----:B------:R1:W-:Y:S01]  /*4c40*/  STL [R1+0x288], R27 ;  /* 0x0002881b01007387 */ /* 0x0003e20000100800 */
[----:B------:R-:W-:Y:S05]  /*4c50*/  @!P6 BRA `(.L_x_596) ;  /* 0x0000000000c8e947 */ /* 0x000fea0003800000 */
[----:B------:R-:W2:Y:S01]  /*4c60*/  LDL.64 R14, [R1+0x2b8] ;  /* 0x0002b800010e7983 */ /* 0x000ea20000100a00 */
[----:B------:R-:W-:Y:S01]  /*4c70*/  ISETP.GE.AND P0, PT, R152, R153, PT ;  /* 0x000000999800720c */ /* 0x000fe20003f06270 */
[----:B------:R-:W-:Y:S01]  /*4c80*/  VIADD R8, R13, 0xfffffffe ;  /* 0xfffffffe0d087836 */ /* 0x000fe20000000000 */
[----:B------:R-:W-:Y:S03]  /*4c90*/  BSSY B0, `(.L_x_597) ;  /* 0x000002d000007945 */ /* 0x000fe60003800000 */
[----:B------:R-:W-:Y:S01]  /*4ca0*/  IMAD R6, R252, R8, RZ ;  /* 0x00000008fc067224 */ /* 0x000fe200078e02ff */
[----:B------:R-:W-:-:S05]  /*4cb0*/  SHF.R.S32.HI R0, RZ, 0x1f, R8 ;  /* 0x0000001fff007819 */ /* 0x000fca0000011408 */
[-C--:B------:R-:W-:Y:S02]  /*4cc0*/  IMAD R6, R0, R249.reuse, R6 ;  /* 0x000000f900067224 */ /* 0x080fe400078e0206 */
[----:B------:R3:W-:Y:S04]  /*4cd0*/  @P0 STS [R195+0x2000], RZ ;  /* 0x002000ffc3000388 */ /* 0x0007e80000000800 */
[----:B------:R3:W-:Y:S04]  /*4ce0*/  @P0 STS [R195+0x2004], RZ ;  /* 0x002004ffc3000388 */ /* 0x0007e80000000800 */
[----:B------:R3:W-:Y:S01]  /*4cf0*/  @P0 STS.64 [R195+0x2008], RZ ;  /* 0x002008ffc3000388 */ /* 0x0007e20000000a00 */
[----:B--2---:R-:W-:-:S04]  /*4d00*/  IMAD.WIDE.U32 R8, R8, R249, R14 ;  /* 0x000000f908087225 */ /* 0x004fc800078e000e */
[----:B------:R-:W-:Y:S01]  /*4d10*/  IMAD.IADD R7, R9, 0x1, R6 ;  /* 0x0000000109077824 */ /* 0x000fe200078e0206 */
[-C--:B------:R-:W-:Y:S02]  /*4d20*/  @!P0 IADD3 R2, P1, R246, R8.reuse, RZ ;  /* 0x00000008f6028210 */ /* 0x080fe40007f3e0ff */
[----:B------:R-:W-:Y:S02]  /*4d30*/  @!P0 LEA R0, P2, R242, R8, 0x6 ;  /* 0x00000008f2008211 */ /* 0x000fe400078430ff */
[-C--:B------:R-:W-:Y:S01]  /*4d40*/  @!P0 LEA R14, P4, R8, R250.reuse, 0x1 ;  /* 0x000000fa080e8211 */ /* 0x080fe200078808ff */
[----:B------:R-:W-:Y:S01]  /*4d50*/  @!P0 IMAD.X R5, R247, 0x1, R7, P1 ;  /* 0x00000001f7058824 */ /* 0x000fe200008e0607 */
[-C--:B------:R-:W-:Y:S02]  /*4d60*/  @!P0 LEA R12, P3, R2, R250.reuse, 0x1 ;  /* 0x000000fa020c8211 */ /* 0x080fe400078608ff */
[----:B------:R-:W-:Y:S02]  /*4d70*/  @!P0 LEA R10, P1, R0, R250, 0x1 ;  /* 0x000000fa000a8211 */ /* 0x000fe400078208ff */
[----:B------:R-:W-:-:S02]  /*4d80*/  @!P0 LEA.HI.X R11, R242, R7, R243, 0x6, P2 ;  /* 0x00000007f20b8211 */ /* 0x000fc400010f34f3 */
[-C--:B------:R-:W-:Y:S02]  /*4d90*/  @!P0 LEA.HI.X R15, R8, R251.reuse, R7, 0x1, P4 ;  /* 0x000000fb080f8211 */ /* 0x080fe400020f0c07 */
[-C--:B------:R-:W-:Y:S02]  /*4da0*/  @!P0 LEA.HI.X R13, R2, R251.reuse, R5, 0x1, P3 ;  /* 0x000000fb020d8211 */ /* 0x080fe400018f0c05 */
        /* <DEDUP_REMOVED lines=27> */
.L_x_598:
[----:B------:R-:W-:Y:S05]  /*4f60*/  BSYNC B0 ;  /* 0x0000000000007941 */ /* 0x000fea0003800000 */
.L_x_597:
[----:B------:R-:W0:Y:S02]  /*4f70*/  LDGDEPBAR ;  /* 0x00000000000079af */ /* 0x000e240000000000 */
.L_x_596:
[----:B------:R-:W-:Y:S05]  /*4f80*/  BSYNC B1 ;  /* 0x0000000000017941 */ /* 0x000fea0003800000 */
.L_x_595:
        /* <DEDUP_REMOVED lines=10> */
[----:B------:R-:W4:Y:S04]  /*5030*/  LD.E R0, desc[UR4][R180.64+0xdc] ;  /* 0x0000dc04b4007980 */ /* 0x000f28000c101900 */
        /* <DEDUP_REMOVED lines=26> */
[----:B------:R-:W-:Y:S04]  /*51e0*/  STL.64 [R1+0x300], R136 ;  /* 0x0003008801007387 */ /* 0x000fe80000100a00 */
[----:B------:R-:W-:Y:S04]  /*51f0*/  STL [R1+0x2fc], R57 ;  /* 0x0002fc3901007387 */ /* 0x000fe80000100800 */
[----:B------:R-:W-:Y:S04]  /*5200*/  STL [R1+0x2f8], R56 ;  /* 0x0002f83801007387 */ /* 0x000fe80000100800 */
[----:B------:R2:W-:Y:S04]  /*5210*/  STL.64 [R1+0x2f0], R54 ;  /* 0x0002f03601007387 */ /* 0x0005e80000100a00 */
[----:B---3--:R-:W3:Y:S01]  /*5220*/  LDL R11, [R1+0x2d0] ;  /* 0x0002d000010b7983 */ /* 0x008ee20000100800 */
        /* <DEDUP_REMOVED lines=12> */
[----:B--2---:R-:W-:Y:S01]  /*52f0*/  IMAD.MOV.U32 R54, RZ, RZ, R27 ;  /* 0x000000ffff367224 */ /* 0x004fe200078e001b */
        /* <DEDUP_REMOVED lines=103> */
[----:B------:R-:W2:Y:S01]  /*5970*/  SHFL.BFLY PT, R5, R134, 0x2, 0x1f ;  /* 0x0c401f0086057f89 */ /* 0x000ea200000e0000 */
[----:B------:R-:W-:-:S02]  /*5980*/  FMNMX.FTZ R12, R16, R12, !PT ;  /* 0x0000000c100c7209 */ /* 0x000fc40007810000 */
[----:B------:R-:W-:Y:S02]  /*5990*/  FMNMX.FTZ R2, R45, R2, !PT ;  /* 0x000000022d027209 */ /* 0x000fe40007810000 */
[----:B------:R-:W-:Y:S01]  /*59a0*/  FMNMX.FTZ R133, R43, R133, !PT ;  /* 0x000000852b857209 */ /* 0x000fe20007810000 */
[----:B------:R-:W1:Y:S01]  /*59b0*/  SHFL.BFLY PT, R6, R12, 0x2, 0x1f ;  /* 0x0c401f000c067f89 */ /* 0x000e6200000e0000 */
[----:B------:R-:W-:Y:S02]  /*59c0*/  FMNMX.FTZ R2, R41, R2, !PT ;  /* 0x0000000229027209 */ /* 0x000fe40007810000 */
[----:B------:R-:W-:Y:S02]  /*59d0*/  FMNMX.FTZ R133, R39, R133, !PT ;  /* 0x0000008527857209 */ /* 0x000fe40007810000 */
[----:B------:R-:W-:Y:S02]  /*59e0*/  FMNMX.FTZ R2, R37, R2, !PT ;  /* 0x0000000225027209 */ /* 0x000fe40007810000 */
[----:B------:R-:W-:-:S02]  /*59f0*/  FMNMX.FTZ R133, R35, R133, !PT ;  /* 0x0000008523857209 */ /* 0x000fc40007810000 */
[----:B------:R-:W-:Y:S02]  /*5a00*/  FMNMX.FTZ R2, R24, R2, !PT ;  /* 0x0000000218027209 */ /* 0x000fe40007810000 */
[----:B------:R-:W-:-:S03]  /*5a10*/  FMNMX.FTZ R133, R23, R133, !PT ;  /* 0x0000008517857209 */ /* 0x000fc60007810000 */
[----:B------:R-:W4:Y:S04]  /*5a20*/  SHFL.BFLY PT, R13, R2, 0x2, 0x1f ;  /* 0x0c401f00020d7f89 */ /* 0x000f2800000e0000 */
[----:B------:R-:W4:Y:S01]  /*5a30*/  SHFL.BFLY PT, R7, R133, 0x2, 0x1f ;  /* 0x0c401f0085077f89 */ /* 0x000f2200000e0000 */
[----:B--2---:R-:W-:Y:S02]  /*5a40*/  FMNMX.FTZ R134, R134, R5, !PT ;  /* 0x0000000586867209 */ /* 0x004fe40007810000 */
[----:B-1----:R-:W-:-:S03]  /*5a50*/  FMNMX.FTZ R12, R12, R6, !PT ;  /* 0x000000060c0c7209 */ /* 0x002fc60007810000 */
[----:B------:R-:W1:Y:S04]  /*5a60*/  SHFL.BFLY PT, R6, R134, 0x1, 0x1f ;  /* 0x0c201f0086067f89 */ /* 0x000e6800000e0000 */
[----:B------:R-:W2:Y:S01]  /*5a70*/  SHFL.BFLY PT, R5, R12, 0x1, 0x1f ;  /* 0x0c201f000c057f89 */ /* 0x000ea200000e0000 */
[----:B----4-:R-:W-:Y:S02]  /*5a80*/  FMNMX.FTZ R13, R2, R13, !PT ;  /* 0x0000000d020d7209 */ /* 0x010fe40007810000 */
[----:B------:R-:W-:-:S03]  /*5a90*/  FMNMX.FTZ R133, R133, R7, !PT ;  /* 0x0000000785857209 */ /* 0x000fc60007810000 */
[----:B------:R-:W4:Y:S04]  /*5aa0*/  SHFL.BFLY PT, R8, R13, 0x1, 0x1f ;  /* 0x0c201f000d087f89 */ /* 0x000f2800000e0000 */
[----:B------:R-:W3:Y:S01]  /*5ab0*/  SHFL.BFLY PT, R7, R133, 0x1, 0x1f ;  /* 0x0c201f0085077f89 */ /* 0x000ee200000e0000 */
[----:B-1----:R-:W-:-:S04]  /*5ac0*/  FMNMX.FTZ R134, R134, R6, !PT ;  /* 0x0000000686867209 */ /* 0x002fc80007810000 */
[----:B------:R-:W-:Y:S01]  /*5ad0*/  FSETP.NEU.FTZ.AND P1, PT, R134, -INF , PT ;  /* 0xff8000008600780b */ /* 0x000fe20003f3d000 */
[----:B------:R-:W-:Y:S01]  /*5ae0*/  FMUL.FTZ R6, R0, R134 ;  /* 0x0000008600067220 */ /* 0x000fe20000410000 */
[----:B--2---:R-:W-:-:S04]  /*5af0*/  FMNMX.FTZ R12, R12, R5, !PT ;  /* 0x000000050c0c7209 */ /* 0x004fc80007810000 */
[----:B------:R-:W-:Y:S01]  /*5b00*/  FSEL R6, R6, RZ, P1 ;  /* 0x000000ff06067208 */ /* 0x000fe20000800000 */
[----:B------:R-:W-:Y:S01]  /*5b10*/  FMUL.FTZ R2, R0, R12 ;  /* 0x0000000c00027220 */ /* 0x000fe20000410000 */
[----:B------:R-:W-:-:S03]  /*5b20*/  FSETP.NEU.FTZ.AND P0, PT, R12, -INF , PT ;  /* 0xff8000000c00780b */ /* 0x000fc60003f1d000 */
[-CC-:B------:R-:W-:Y:S01]  /*5b30*/  FFMA.FTZ R10, R17, R0.reuse, -R6.reuse ;  /* 0x00000000110a7223 */ /* 0x180fe20000010806 */
[--C-:B------:R-:W-:Y:S01]  /*5b40*/  FFMA.FTZ R9, R151, R0, -R6.reuse ;  /* 0x0000000097097223 */ /* 0x100fe20000010806 */
[----:B----4-:R-:W-:Y:S01]  /*5b50*/  FMNMX.FTZ R13, R13, R8, !PT ;  /* 0x000000080d0d7209 */ /* 0x010fe20007810000 */
[-CC-:B------:R-:W-:Y:S01]  /*5b60*/  FFMA.FTZ R8, R156, R0.reuse, -R6.reuse ;  /* 0x000000009c087223 */ /* 0x180fe20000010806 */
[----:B------:R-:W-:Y:S01]  /*5b70*/  FSEL R2, R2, RZ, P0 ;  /* 0x000000ff02027208 */ /* 0x000fe20000000000 */
[----:B------:R1:W-:Y:S01]  /*5b80*/  STL [R1+0x398], R180 ;  /* 0x000398b401007387 */ /* 0x0003e20000100800 */
[----:B---3--:R-:W-:Y:S01]  /*5b90*/  FMNMX.FTZ R133, R133, R7, !PT ;  /* 0x0000000785857209 */ /* 0x008fe20007810000 */
[----:B------:R-:W-:Y:S01]  /*5ba0*/  MUFU.EX2 R10, R10 ;  /* 0x0000000a000a7308 */ /* 0x000fe20000000800 */
[-C--:B------:R-:W-:Y:S01]  /*5bb0*/  FFMA.FTZ R7, R149, R0.reuse, -R6 ;  /* 0x0000000095077223 */ /* 0x080fe20000010806 */
[----:B------:R-:W-:Y:S01]  /*5bc0*/  STL [R1+0x340], R181 ;  /* 0x000340b501007387 */ /* 0x000fe20000100800 */
[----:B------:R-:W-:Y:S01]  /*5bd0*/  FFMA.FTZ R27, R28, R0, -R2 ;  /* 0x000000001c1b7223 */ /* 0x000fe20000010802 */
[----:B------:R-:W-:-:S02]  /*5be0*/  FMUL.FTZ R5, R0, R133 ;  /* 0x0000008500057220 */ /* 0x000fc40000410000 */
[----:B------:R-:W-:Y:S02]  /*5bf0*/  STL [R1+0x39c], R12 ;  /* 0x00039c0c01007387 */ /* 0x000fe40000100800 */
[----:B------:R-:W2:Y:S01]  /*5c00*/  MUFU.EX2 R9, R9 ;  /* 0x0000000900097308 */ /* 0x000ea20000000800 */
[-CC-:B------:R-:W-:Y:S01]  /*5c10*/  FFMA.FTZ R26, R26, R0.reuse, -R2.reuse ;  /* 0x000000001a1a7223 */ /* 0x180fe20000010802 */
[----:B------:R3:W-:Y:S01]  /*5c20*/  STL [R1+0x3a0], R134 ;  /* 0x0003a08601007387 */ /* 0x0007e20000100800 */
[-CC-:B------:R-:W-:Y:S01]  /*5c30*/  FFMA.FTZ R28, R148, R0.reuse, -R2.reuse ;  /* 0x00000000941c7223 */ /* 0x180fe20000010802 */
        /* <DEDUP_REMOVED lines=18> */
[-CC-:B-1----:R-:W-:Y:S01]  /*5d60*/  FFMA.FTZ R180, R48, R0.reuse, -R2.reuse ;  /* 0x0000000030b47223 */ /* 0x182fe20000010802 */
[-CC-:B------:R-:W-:Y:S01]  /*5d70*/  FFMA.FTZ R215, R44, R0.reuse, -R2.reuse ;  /* 0x000000002cd77223 */ /* 0x180fe20000010802 */
[-CC-:B------:R-:W-:Y:S01]  /*5d80*/  FFMA.FTZ R243, R38, R0.reuse, -R2.reuse ;  /* 0x0000000026f37223 */ /* 0x180fe20000010802 */
[-CC-:B------:R-:W-:Y:S01]  /*5d90*/  FFMA.FTZ R209, R34, R0.reuse, -R2.reuse ;  /* 0x0000000022d17223 */ /* 0x180fe20000010802 */
[-CC-:B------:R-:W-:Y:S01]  /*5da0*/  FFMA.FTZ R251, R32, R0.reuse, -R2.reuse ;  /* 0x0000000020fb7223 */ /* 0x180fe20000010802 */
[-CC-:B---3--:R-:W-:Y:S01]  /*5db0*/  FFMA.FTZ R134, R33, R0.reuse, -R2.reuse ;  /* 0x0000000021867223 */ /* 0x188fe20000010802 */
[-CC-:B------:R-:W-:Y:S01]  /*5dc0*/  FFMA.FTZ R175, R31, R0.reuse, -R2.reuse ;  /* 0x000000001faf7223 */ /* 0x180fe20000010802 */
[-CC-:B------:R-:W-:Y:S01]  /*5dd0*/  FFMA.FTZ R177, R25, R0.reuse, -R2.reuse ;  /* 0x0000000019b17223 */ /* 0x180fe20000010802 */
[-CC-:B------:R-:W-:Y:S01]  /*5de0*/  FFMA.FTZ R182, R21, R0.reuse, -R2.reuse ;  /* 0x0000000015b67223 */ /* 0x180fe20000010802 */
[-CC-:B------:R-:W-:Y:S01]  /*5df0*/  FFMA.FTZ R12, R18, R0.reuse, -R2.reuse ;  /* 0x00000000120c7223 */ /* 0x180fe20000010802 */
[----:B------:R-:W-:Y:S01]  /*5e00*/  FFMA.FTZ R208, R16, R0, -R2 ;  /* 0x0000000010d07223 */ /* 0x000fe20000010802 */
[----:B------:R-:W1:Y:S01]  /*5e10*/  MUFU.EX2 R8, R8 ;  /* 0x0000000800087308 */ /* 0x000e620000000800 */
[----:B------:R-:W-:Y:S01]  /*5e20*/  FSETP.NEU.FTZ.AND P0, PT, R133, -INF , PT ;  /* 0xff8000008500780b */ /* 0x000fe20003f1d000 */
[----:B------:R-:W-:Y:S01]  /*5e30*/  FMUL.FTZ R2, R0, R13 ;  /* 0x0000000d00027220 */ /* 0x000fe20000410000 */
[----:B------:R-:W-:-:S02]  /*5e40*/  FSETP.NEU.FTZ.AND P1, PT, R13, -INF , PT ;  /* 0xff8000000d00780b */ /* 0x000fc40003f3d000 */
[----:B------:R-:W-:-:S03]  /*5e50*/  FSEL R5, R5, RZ, P0 ;  /* 0x000000ff05057208 */ /* 0x000fc60000000000 */
[----:B------:R-:W3:Y:S01]  /*5e60*/  MUFU.EX2 R7, R7 ;  /* 0x0000000700077308 */ /* 0x000ee20000000800 */
[----:B------:R-:W-:Y:S01]  /*5e70*/  FSEL R2, R2, RZ, P1 ;  /* 0x000000ff02027208 */ /* 0x000fe20000800000 */
[----:B------:R-:W-:Y:S01]  /*5e80*/  IMAD.SHL.U32 R204, R194, 0x4, RZ ;  /* 0x00000004c2cc7824 */ /* 0x000fe200078e00ff */
[----:B------:R-:W-:Y:S01]  /*5e90*/  STL [R1+0x3a4], R133 ;  /* 0x0003a48501007387 */ /* 0x000fe20000100800 */
[-CC-:B------:R-:W-:Y:S01]  /*5ea0*/  FFMA.FTZ R38, R119, R0.reuse, -R6.reuse ;  /* 0x0000000077267223 */ /* 0x180fe20000010806 */
[-CC-:B------:R-:W-:Y:S01]  /*5eb0*/  FFMA.FTZ R44, R116, R0.reuse, -R6.reuse ;  /* 0x00000000742c7223 */ /* 0x180fe20000010806 */
[-CC-:B------:R-:W-:Y:S01]  /*5ec0*/  FFMA.FTZ R184, R59, R0.reuse, -R6.reuse ;  /* 0x000000003bb87223 */ /* 0x180fe20000010806 */
[----:B------:R4:W-:Y:S01]  /*5ed0*/  STL [R1+0x3b8], R122 ;  /* 0x0003b87a01007387 */ /* 0x0009e20000100800 */
[-CC-:B------:R-:W-:Y:S01]  /*5ee0*/  FFMA.FTZ R33, R128, R0.reuse, -R6.reuse ;  /* 0x0000000080217223 */ /* 0x180fe20000010806 */
[-CC-:B------:R-:W-:Y:S01]  /*5ef0*/  FFMA.FTZ R34, R124, R0.reuse, -R6.reuse ;  /* 0x000000007c227223 */ /* 0x180fe20000010806 */
        /* <DEDUP_REMOVED lines=30> */
[-C--:B------:R-:W-:Y:S01]  /*60e0*/  FFMA.FTZ R128, R66, R0.reuse, -R6 ;  /* 0x0000000042807223 */ /* 0x080fe20000010806 */
        /* <DEDUP_REMOVED lines=51> */
[-CC-:B----4-:R-:W-:Y:S01]  /*6420*/  FFMA.FTZ R122, R58, R0.reuse, -R2.reuse ;  /* 0x000000003a7a7223 */ /* 0x190fe20000010802 */
[-CC-:B--2---:R-:W-:Y:S01]  /*6430*/  FFMA.FTZ R210, R51, R0.reuse, -R2.reuse ;  /* 0x0000000033d27223 */ /* 0x184fe20000010802 */
[-CC-:B------:R-:W-:Y:S01]  /*6440*/  FFMA.FTZ R191, R45, R0.reuse, -R2.reuse ;  /* 0x000000002dbf7223 */ /* 0x180fe20000010802 */
[-CC-:B------:R-:W-:Y:S01]  /*6450*/  FFMA.FTZ R221, R41, R0.reuse, -R2.reuse ;  /* 0x0000000029dd7223 */ /* 0x180fe20000010802 */
[-CC-:B------:R-:W-:Y:S01]  /*6460*/  FFMA.FTZ R153, R37, R0.reuse, -R2.reuse ;  /* 0x0000000025997223 */ /* 0x180fe20000010802 */
[----:B------:R-:W-:Y:S01]  /*6470*/  FFMA.FTZ R152, R24, R0, -R2 ;  /* 0x0000000018987223 */ /* 0x000fe20000010802 */
[----:B------:R-:W-:Y:S01]  /*6480*/  IMAD.WIDE.U32 R198, R11, -0x2daee0ad, RZ ;  /* 0xd2511f530bc67825 */ /* 0x000fe200078e00ff */
[----:B------:R-:W-:-:S03]  /*6490*/  LOP3.LUT R0, R229, R204, RZ, 0x3c, !PT ;  /* 0x000000cce5007212 */ /* 0x000fc600078e3cff */
[----:B------:R-:W-:Y:S01]  /*64a0*/  FADD.FTZ R2, R10, R9 ;  /* 0x000000090a027221 */ /* 0x000fe20000010000 */
[----:B------:R2:W-:Y:S01]  /*64b0*/  STL.64 [R1+0x370], R208 ;  /* 0x000370d001007387 */ /* 0x0005e20000100a00 */
[----:B------:R-:W-:Y:S02]  /*64c0*/  LOP3.LUT R0, R0, R199, RZ, 0x3c, !PT ;  /* 0x000000c700007212 */ /* 0x000fe400078e3cff */
[----:B-1----:R-:W-:Y:S01]  /*64d0*/  FADD.FTZ R2, R8, R2 ;  /* 0x0000000208027221 */ /* 0x002fe20000010000 */
[C---:B------:R-:W-:Y:S01]  /*64e0*/  LOP3.LUT R56, R228.reuse, R241, RZ, 0x3c, !PT ;  /* 0x000000f1e4387212 */ /* 0x040fe200078e3cff */
[----:B------:R-:W-:Y:S02]  /*64f0*/  VIADD R225, R228, 0x9e3779b9 ;  /* 0x9e3779b9e4e17836 */ /* 0x000fe40000000000 */
[C---:B---3--:R-:W-:Y:S01]  /*6500*/  FADD.FTZ R23, R7.reuse, R2 ;  /* 0x0000000207177221 */ /* 0x048fe20000010000 */
[----:B------:R-:W-:Y:S01]  /*6510*/  IMAD.WIDE.U32 R50, R0, -0x326172a9, RZ ;  /* 0xcd9e8d5700327825 */ /* 0x000fe200078e00ff */
[----:B------:R-:W-:-:S03]  /*6520*/  F2FP.F16.F32.PACK_AB R25, R7, R8 ;  /* 0x000000080719723e */ /* 0x000fc600000000ff */
[----:B------:R-:W-:Y:S01]  /*6530*/  VIADD R192, R229, 0xbb67ae85 ;  /* 0xbb67ae85e5c07836 */ /* 0x000fe20000000000 */
[----:B------:R-:W-:Y:S01]  /*6540*/  F2FP.F16.F32.PACK_AB R22, R9, R10 ;  /* 0x0000000a0916723e */ /* 0x000fe200000000ff */
[----:B--2---:R-:W-:-:S05]  /*6550*/  IMAD.WIDE.U32 R208, R54, -0x326172a9, RZ ;  /* 0xcd9e8d5736d07825 */ /* 0x004fca00078e00ff */
[----:B------:R-:W-:Y:S02]  /*6560*/  LOP3.LUT R2, R56, R209, RZ, 0x3c, !PT ;  /* 0x000000d138027212 */ /* 0x000fe400078e3cff */
[----:B------:R-:W-:-:S03]  /*6570*/  LOP3.LUT R8, R51, R225, R208, 0x96, !PT ;  /* 0x000000e133087212 */ /* 0x000fc600078e96d0 */
[----:B------:R-:W-:-:S04]  /*6580*/  IMAD.WIDE.U32 R206, R2, -0x2daee0ad, RZ ;  /* 0xd2511f5302ce7825 */ /* 0x000fc800078e00ff */
[----:B------:R-:W-:Y:S01]  /*6590*/  IMAD.WIDE.U32 R8, R8, -0x2daee0ad, RZ ;  /* 0xd2511f5308087825 */ /* 0x000fe200078e00ff */
[----:B------:R-:W-:-:S03]  /*65a0*/  LOP3.LUT R0, R207, R192, R198, 0x96, !PT ;  /* 0x000000c0cf007212 */ /* 0x000fc600078e96c6 */
[----:B------:R-:W-:Y:S02]  /*65b0*/  VIADD R232, R229, 0x76cf5d0a ;  /* 0x76cf5d0ae5e87836 */ /* 0x000fe40000000000 */
[----:B------:R-:W-:Y:S02]  /*65c0*/  VIADD R224, R228, 0x3c6ef372 ;  /* 0x3c6ef372e4e07836 */ /* 0x000fe40000000000 */
[----:B------:R-:W-:Y:S01]  /*65d0*/  IMAD.WIDE.U32 R108, R0, -0x326172a9, RZ ;  /* 0xcd9e8d57006c7825 */ /* 0x000fe200078e00ff */
[----:B------:R-:W-:-:S03]  /*65e0*/  LOP3.LUT R10, R9, R232, R206, 0x96, !PT ;  /* 0x000000e8090a7212 */ /* 0x000fc600078e96ce */
[----:B------:R-:W-:Y:S01]  /*65f0*/  VIADD R219, R228, 0xdaa66d2b ;  /* 0xdaa66d2be4db7836 */ /* 0x000fe20000000000 */
[----:B------:R-:W-:Y:S01]  /*6600*/  LOP3.LUT R6, R109, R224, R50, 0x96, !PT ;  /* 0x000000e06d067212 */ /* 0x000fe200078e9632 */
[----:B------:R-:W-:-:S04]  /*6610*/  IMAD.WIDE.U32 R10, R10, -0x326172a9, RZ ;  /* 0xcd9e8d570a0a7825 */ /* 0x000fc800078e00ff */
[----:B------:R-:W-:Y:S01]  /*6620*/  VIADD R241, R229, 0x32370b8f ;  /* 0x32370b8fe5f17836 */ /* 0x000fe20000000000 */
[----:B------:R-:W-:Y:S01]  /*6630*/  LOP3.LUT R14, R11, R219, R108, 0x96, !PT ;  /* 0x000000db0b0e7212 */ /* 0x000fe200078e966c */
[----:B------:R-:W-:-:S04]  /*6640*/  IMAD.WIDE.U32 R6, R6, -0x2daee0ad, RZ ;  /* 0xd2511f5306067825 */ /* 0x000fc800078e00ff */
[----:B------:R-:W-:Y:S01]  /*6650*/  IMAD.WIDE.U32 R14, R14, -0x2daee0ad, RZ ;  /* 0xd2511f530e0e7825 */ /* 0x000fe200078e00ff */
[----:B------:R-:W-:-:S03]  /*6660*/  LOP3.LUT R7, R7, R241, R8, 0x96, !PT ;  /* 0x000000f107077212 */ /* 0x000fc600078e9608 */
[----:B------:R-:W-:Y:S02]  /*6670*/  VIADD R239, R229, 0xed9eba14 ;  /* 0xed9eba14e5ef7836 */ /* 0x000fe40000000000 */
[----:B------:R-:W-:-:S03]  /*6680*/  VIADD R237, R228, 0x78dde6e4 ;  /* 0x78dde6e4e4ed7836 */ /* 0x000fc60000000000 */
[----:B------:R-:W-:Y:S01]  /*6690*/  LOP3.LUT R8, R15, R239, R6, 0x96, !PT ;  /* 0x000000ef0f087212 */ /* 0x000fe200078e9606 */
[----:B------:R-:W-:-:S05]  /*66a0*/  IMAD.WIDE.U32 R6, R7, -0x326172a9, RZ ;  /* 0xcd9e8d5707067825 */ /* 0x000fca00078e00ff */
[----:B------:R-:W-:Y:S01]  /*66b0*/  LOP3.LUT R10, R7, R237, R10, 0x96, !PT ;  /* 0x000000ed070a7212 */ /* 0x000fe200078e960a */
[----:B------:R-:W-:-:S04]  /*66c0*/  IMAD.WIDE.U32 R8, R8, -0x326172a9, RZ ;  /* 0xcd9e8d5708087825 */ /* 0x000fc800078e00ff */
[----:B------:R-:W-:Y:S02]  /*66d0*/  VIADD R235, R228, 0x1715609d ;  /* 0x1715609de4eb7836 */ /* 0x000fe40000000000 */
[----:B------:R-:W-:-:S04]  /*66e0*/  IMAD.WIDE.U32 R10, R10, -0x2daee0ad, RZ ;  /* 0xd2511f530a0a7825 */ /* 0x000fc800078e00ff */
[----:B------:R-:W-:Y:S01]  /*66f0*/  VIADD R233, R229, 0xa9066899 ;  /* 0xa9066899e5e97836 */ /* 0x000fe20000000000 */
[----:B------:R-:W-:-:S04]  /*6700*/  LOP3.LUT R9, R9, R235, R6, 0x96, !PT ;  /* 0x000000eb09097212 */ /* 0x000fc800078e9606 */
[----:B------:R-:W-:-:S05]  /*6710*/  LOP3.LUT R6, R11, R233, R14, 0x96, !PT ;  /* 0x000000e90b067212 */ /* 0x000fca00078e960e */
[----:B------:R-:W-:-:S05]  /*6720*/  IMAD.WIDE.U32 R6, R6, -0x326172a9, RZ ;  /* 0xcd9e8d5706067825 */ /* 0x000fca00078e00ff */
[----:B------:R-:W-:-:S04]  /*6730*/  LOP3.LUT R0, R7, R135, R8, 0x96, !PT ;  /* 0x0000008707007212 */ /* 0x000fc800078e9608 */
[----:B------:R-:W-:-:S04]  /*6740*/  LOP3.LUT R2, R0, 0xff, RZ, 0xc0, !PT ;  /* 0x000000ff00027812 */ /* 0x000fc800078ec0ff */
[----:B------:R-:W-:Y:S02]  /*6750*/  ISETP.GE.U32.AND P2, PT, R193, R2, PT ;  /* 0x00000002c100720c */ /* 0x000fe40003f46070 */
[----:B------:R-:W-:Y:S01]  /*6760*/  LOP3.LUT R2, R0, 0xffff, RZ, 0xc0, !PT ;  /* 0x0000ffff00027812 */ /* 0x000fe200078ec0ff */
[----:B------:R-:W1:Y:S03]  /*6770*/  MUFU.EX2 R24, R16 ;  /* 0x0000001000187308 */ /* 0x000e660000000800 */
[----:B------:R-:W-:-:S04]  /*6780*/  SHF.R.U32.HI R2, RZ, 0x8, R2 ;  /* 0x00000008ff027819 */ /* 0x000fc80000011602 */
[----:B------:R-:W-:Y:S01]  /*6790*/  LOP3.LUT R2, R2, 0xffff, RZ, 0xc0, !PT ;  /* 0x0000ffff02027812 */ /* 0x000fe200078ec0ff */
[----:B------:R-:W2:Y:S03]  /*67a0*/  MUFU.EX2 R15, R18 ;  /* 0x00000012000f7308 */ /* 0x000ea60000000800 */
[----:B------:R-:W-:Y:S02]  /*67b0*/  ISETP.GE.U32.AND P4, PT, R193, R2, PT ;  /* 0x00000002c100720c */ /* 0x000fe40003f86070 */
[----:B------:R-:W-:-:S03]  /*67c0*/  SHF.R.U32.HI R2, RZ, 0x10, R0 ;  /* 0x00000010ff027819 */ /* 0x000fc60000011600 */
[----:B------:R-:W-:Y:S01]  /*67d0*/  MUFU.EX2 R14, R17 ;  /* 0x00000011000e7308 */ /* 0x000fe20000000800 */
[----:B------:R-:W-:-:S07]  /*67e0*/  SHF.R.U32.HI R0, RZ, 0x18, R0 ;  /* 0x00000018ff007819 */ /* 0x000fce0000011600 */
[----:B------:R-:W3:Y:S01]  /*67f0*/  MUFU.EX2 R5, R19 ;  /* 0x0000001300057308 */ /* 0x000ee20000000800 */
[----:B------:R-:W-:Y:S02]  /*6800*/  ISETP.GE.U32.AND P3, PT, R193, R0, PT ;  /* 0x00000000c100720c */ /* 0x000fe40003f66070 */
[----:B------:R-:W-:-:S05]  /*6810*/  LOP3.LUT R0, R6, 0xff, RZ, 0xc0, !PT ;  /* 0x000000ff06007812 */ /* 0x000fca00078ec0ff */
[----:B------:R-:W4:Y:S01]  /*6820*/  MUFU.EX2 R17, R20 ;  /* 0x0000001400117308 */ /* 0x000f220000000800 */
[----:B------:R-:W-:Y:S01]  /*6830*/  ISETP.GE.U32.AND P0, PT, R193, R0, PT ;  /* 0x00000000c100720c */ /* 0x000fe20003f06070 */
[----:B-1----:R-:W-:-:S06]  /*6840*/  FADD.FTZ R0, R24, R23 ;  /* 0x0000001718007221 */ /* 0x002fcc0000010000 */
[----:B------:R-:W1:Y:S01]  /*6850*/  MUFU.EX2 R11, R21 ;  /* 0x00000015000b7308 */ /* 0x000e620000000800 */
[----:B------:R-:W-:Y:S01]  /*6860*/  LOP3.LUT R2, R2, 0xff, RZ, 0xc0, !PT ;  /* 0x000000ff02027812 */ /* 0x000fe200078ec0ff */
[----:B--2---:R-:W-:Y:S01]  /*6870*/  FADD.FTZ R16, R15, R0 ;  /* 0x000000000f107221 */ /* 0x004fe20000010000 */
[----:B---3--:R-:W-:Y:S01]  /*6880*/  FADD.FTZ R0, R14, R5 ;  /* 0x000000050e007221 */ /* 0x008fe20000010000 */
[----:B------:R-:W-:Y:S02]  /*6890*/  LOP3.LUT R8, R6, 0xffff, RZ, 0xc0, !PT ;  /* 0x0000ffff06087812 */ /* 0x000fe400078ec0ff */
[----:B------:R-:W-:Y:S02]  /*68a0*/  ISETP.GE.U32.AND P1, PT, R193, R2, PT ;  /* 0x00000002c100720c */ /* 0x000fe40003f26070 */
[----:B------:R-:W-:Y:S02]  /*68b0*/  SHF.R.U32.HI R2, RZ, 0x10, R6 ;  /* 0x00000010ff027819 */ /* 0x000fe40000011606 */
[----:B------:R-:W-:Y:S01]  /*68c0*/  PRMT R168, R22, 0x7610, R168 ;  /* 0x0000761016a87816 */ /* 0x000fe200000000a8 */
[----:B----4-:R-:W-:Y:S01]  /*68d0*/  FADD.FTZ R0, R17, R0 ;  /* 0x0000000011007221 */ /* 0x010fe20000010000 */
[----:B------:R-:W-:-:S02]  /*68e0*/  SHF.R.U32.HI R6, RZ, 0x18, R6 ;  /* 0x00000018ff067819 */ /* 0x000fc40000011606 */
[----:B------:R-:W-:Y:S01]  /*68f0*/  F2FP.F16.F32.PACK_AB R5, R5, R14 ;  /* 0x0000000e0505723e */ /* 0x000fe200000000ff */
[----:B------:R-:W-:Y:S01]  /*6900*/  @!P2 HADD2 R37, -R168.H0_H0, -RZ.H0_H0 ;  /* 0xa00000ffa825a230 */ /* 0x000fe20000000900 */
[----:B------:R-:W-:Y:S01]  /*6910*/  ISETP.GE.U32.AND P5, PT, R193, R6, PT ;  /* 0x00000006c100720c */ /* 0x000fe20003fa6070 */
[----:B-1----:R-:W-:Y:S01]  /*6920*/  FADD.FTZ R14, R11, R0 ;  /* 0x000000000b0e7221 */ /* 0x002fe20000010000 */
[----:B------:R-:W-:Y:S01]  /*6930*/  PRMT R167, R22, 0x7632, R167 ;  /* 0x0000763216a77816 */ /* 0x000fe200000000a7 */
[----:B------:R-:W-:Y:S01]  /*6940*/  IMAD.WIDE.U32 R6, R9, -0x2daee0ad, RZ ;  /* 0xd2511f5309067825 */ /* 0x000fe200078e00ff */
[----:B------:R-:W-:Y:S02]  /*6950*/  PRMT R166, R5, 0x7632, R166 ;  /* 0x0000763205a67816 */ /* 0x000fe400000000a6 */
[----:B------:R-:W-:Y:S02]  /*6960*/  LOP3.LUT R0, R2, 0xff, RZ, 0xc0, !PT ;  /* 0x000000ff02007812 */ /* 0x000fe400078ec0ff */
[----:B------:R-:W-:Y:S01]  /*6970*/  SHF.R.U32.HI R2, RZ, 0x8, R8 ;  /* 0x00000008ff027819 */ /* 0x000fe20000011608 */
[----:B------:R-:W-:Y:S01]  /*6980*/  @!P4 HADD2 R41, -R167.H0_H0, -RZ.H0_H0 ;  /* 0xa00000ffa729c230 */ /* 0x000fe20000000900 */
[----:B------:R-:W-:Y:S01]  /*6990*/  PRMT R3, R168, 0x5410, R167 ;  /* 0x00005410a8037816 */ /* 0x000fe200000000a7 */
[----:B------:R-:W-:Y:S01]  /*69a0*/  @!P3 HADD2 R45, -R166.H0_H0, -RZ.H0_H0 ;  /* 0xa00000ffa62db230 */ /* 0x000fe20000000900 */
[----:B------:R-:W-:-:S02]  /*69b0*/  @!P2 PRMT R168, R37, 0x5410, RZ ;  /* 0x0000541025a8a816 */ /* 0x000fc400000000ff */
[----:B------:R-:W-:Y:S02]  /*69c0*/  PRMT R165, R5, 0x7610, R165 ;  /* 0x0000761005a57816 */ /* 0x000fe400000000a5 */
[----:B------:R-:W-:Y:S02]  /*69d0*/  ISETP.GE.U32.AND P2, PT, R193, R0, PT ;  /* 0x00000000c100720c */ /* 0x000fe40003f46070 */
[----:B------:R-:W-:Y:S02]  /*69e0*/  LOP3.LUT R5, R6, 0xff, RZ, 0xc0, !PT ;  /* 0x000000ff06057812 */ /* 0x000fe400078ec0ff */
[----:B------:R-:W-:Y:S02]  /*69f0*/  LOP3.LUT R0, R7, R155, R10, 0x96, !PT ;  /* 0x0000009b07007212 */ /* 0x000fe400078e960a */
[----:B------:R-:W-:Y:S01]  /*6a00*/  LOP3.LUT R2, R2, 0xffff, RZ, 0xc0, !PT ;  /* 0x0000ffff02027812 */ /* 0x000fe200078ec0ff */
[----:B------:R-:W1:Y:S01]  /*6a10*/  MUFU.EX2 R10, R29 ;  /* 0x0000001d000a7308 */ /* 0x000e620000000800 */
[----:B------:R-:W-:-:S02]  /*6a20*/  PRMT R250, R165, 0x5410, R166 ;  /* 0x00005410a5fa7816 */ /* 0x000fc400000000a6 */
[----:B------:R-:W-:Y:S02]  /*6a30*/  @!P4 PRMT R167, R41, 0x5410, RZ ;  /* 0x0000541029a7c816 */ /* 0x000fe400000000ff */
[----:B------:R-:W-:Y:S02]  /*6a40*/  @!P3 PRMT R166, R45, 0x5410, RZ ;  /* 0x000054102da6b816 */ /* 0x000fe400000000ff */
[C---:B------:R-:W-:Y:S02]  /*6a50*/  ISETP.GE.U32.AND P4, PT, R193.reuse, R2, PT ;  /* 0x00000002c100720c */ /* 0x040fe40003f86070 */
[----:B------:R-:W-:Y:S02]  /*6a60*/  ISETP.GE.U32.AND P3, PT, R193, R5, PT ;  /* 0x00000005c100720c */ /* 0x000fe40003f66070 */
[----:B------:R-:W-:Y:S01]  /*6a70*/  LOP3.LUT R2, R0, 0xffff, RZ, 0xc0, !PT ;  /* 0x0000ffff00027812 */ /* 0x000fe200078ec0ff */
[----:B------:R-:W2:Y:S01]  /*6a80*/  MUFU.EX2 R5, R31 ;  /* 0x0000001f00057308 */ /* 0x000ea20000000800 */
[----:B------:R-:W-:-:S02]  /*6a90*/  @!P1 HADD2 R47, -R165.H0_H0, -RZ.H0_H0 ;  /* 0xa00000ffa52f9230 */ /* 0x000fc40000000900 */
[----:B------:R-:W-:-:S04]  /*6aa0*/  SHF.R.U32.HI R2, RZ, 0x8, R2 ;  /* 0x00000008ff027819 */ /* 0x000fc80000011602 */
[----:B------:R-:W-:Y:S02]  /*6ab0*/  LOP3.LUT R2, R2, 0xffff, RZ, 0xc0, !PT ;  /* 0x0000ffff02027812 */ /* 0x000fe400078ec0ff */
[----:B------:R-:W-:Y:S02]  /*6ac0*/  @!P1 PRMT R165, R47, 0x5410, RZ ;  /* 0x000054102fa59816 */ /* 0x000fe400000000ff */
[----:B------:R-:W-:Y:S02]  /*6ad0*/  PRMT R162, R25, 0x7610, R162 ;  /* 0x0000761019a27816 */ /* 0x000fe400000000a2 */
[----:B------:R-:W-:Y:S01]  /*6ae0*/  ISETP.GE.U32.AND P1, PT, R193, R2, PT ;  /* 0x00000002c100720c */ /* 0x000fe20003f26070 */
[----:B-1----:R-:W-:Y:S01]  /*6af0*/  FADD.FTZ R2, R10, R14 ;  /* 0x0000000e0a027221 */ /* 0x002fe20000010000 */
[----:B------:R-:W-:Y:S01]  /*6b00*/  LOP3.LUT R8, R6, 0xffff, RZ, 0xc0, !PT ;  /* 0x0000ffff06087812 */ /* 0x000fe200078ec0ff */
[----:B------:R-:W-:Y:S01]  /*6b10*/  @!P0 HADD2 R53, -R162.H0_H0, -RZ.H0_H0 ;  /* 0xa00000ffa2358230 */ /* 0x000fe20000000900 */
[----:B------:R-:W-:Y:S01]  /*6b20*/  PRMT R164, R25, 0x7632, R164 ;  /* 0x0000763219a47816 */ /* 0x000fe200000000a4 */
[----:B--2---:R-:W-:Y:S01]  /*6b30*/  FADD.FTZ R7, R5, R2 ;  /* 0x0000000205077221 */ /* 0x004fe20000010000 */
[----:B------:R-:W-:-:S02]  /*6b40*/  F2FP.F16.F32.PACK_AB R11, R11, R17 ;  /* 0x000000110b0b723e */ /* 0x000fc400000000ff */
[----:B------:R-:W-:Y:S02]  /*6b50*/  LOP3.LUT R2, R0, 0xff, RZ, 0xc0, !PT ;  /* 0x000000ff00027812 */ /* 0x000fe400078ec0ff */
[----:B------:R-:W-:Y:S02]  /*6b60*/  PRMT R176, R162, 0x5410, R164 ;  /* 0x00005410a2b07816 */ /* 0x000fe400000000a4 */
[----:B------:R-:W-:Y:S02]  /*6b70*/  @!P0 PRMT R162, R53, 0x5410, RZ ;  /* 0x0000541035a28816 */ /* 0x000fe400000000ff */
[----:B------:R-:W-:Y:S02]  /*6b80*/  PRMT R163, R11, 0x7632, R163 ;  /* 0x000076320ba37816 */ /* 0x000fe400000000a3 */
[----:B------:R-:W-:Y:S02]  /*6b90*/  ISETP.GE.U32.AND P0, PT, R193, R2, PT ;  /* 0x00000002c100720c */ /* 0x000fe40003f06070 */
[--C-:B------:R-:W-:Y:S01]  /*6ba0*/  SHF.R.U32.HI R2, RZ, 0x18, R0.reuse ;  /* 0x00000018ff027819 */ /* 0x100fe20000011600 */
[----:B------:R-:W1:Y:S01]  /*6bb0*/  MUFU.EX2 R17, R32 ;  /* 0x0000002000117308 */ /* 0x000e620000000800 */
[----:B------:R-:W-:Y:S01]  /*6bc0*/  SHF.R.U32.HI R0, RZ, 0x10, R0 ;  /* 0x00000010ff007819 */ /* 0x000fe20000011600 */
[----:B------:R-:W-:Y:S01]  /*6bd0*/  @!P5 HADD2 R62, -R163.H0_H0, -RZ.H0_H0 ;  /* 0xa00000ffa33ed230 */ /* 0x000fe20000000900 */
[----:B------:R-:W-:-:S02]  /*6be0*/  PRMT R160, R11, 0x7610, R160 ;  /* 0x000076100ba07816 */ /* 0x000fc400000000a0 */
[----:B------:R-:W-:Y:S02]  /*6bf0*/  LOP3.LUT R0, R0, 0xff, RZ, 0xc0, !PT ;  /* 0x000000ff00007812 */ /* 0x000fe400078ec0ff */
[----:B------:R-:W-:Y:S01]  /*6c00*/  F2FP.F16.F32.PACK_AB R5, R5, R10 ;  /* 0x0000000a0505723e */ /* 0x000fe200000000ff */
[----:B------:R-:W2:Y:S01]  /*6c10*/  MUFU.EX2 R18, R33 ;  /* 0x0000002100127308 */ /* 0x000ea20000000800 */
[----:B------:R-:W-:Y:S01]  /*6c20*/  F2FP.F16.F32.PACK_AB R15, R15, R24 ;  /* 0x000000180f0f723e */ /* 0x000fe200000000ff */
[----:B------:R-:W-:Y:S01]  /*6c30*/  @!P4 HADD2 R58, -R164.H0_H0, -RZ.H0_H0 ;  /* 0xa00000ffa43ac230 */ /* 0x000fe20000000900 */
[----:B------:R-:W-:Y:S02]  /*6c40*/  PRMT R138, R160, 0x5410, R163 ;  /* 0x00005410a08a7816 */ /* 0x000fe400000000a3 */
[----:B------:R-:W-:-:S03]  /*6c50*/  @!P5 PRMT R163, R62, 0x5410, RZ ;  /* 0x000054103ea3d816 */ /* 0x000fc600000000ff */
[----:B------:R-:W3:Y:S01]  /*6c60*/  MUFU.EX2 R11, R36 ;  /* 0x00000024000b7308 */ /* 0x000ee20000000800 */
[----:B------:R-:W-:Y:S02]  /*6c70*/  ISETP.GE.U32.AND P5, PT, R193, R0, PT ;  /* 0x00000000c100720c */ /* 0x000fe40003fa6070 */
[----:B------:R-:W-:Y:S02]  /*6c80*/  SHF.R.U32.HI R9, RZ, 0x10, R6 ;  /* 0x00000010ff097819 */ /* 0x000fe40000011606 */
[----:B------:R-:W-:-:S03]  /*6c90*/  SHF.R.U32.HI R0, RZ, 0x8, R8 ;  /* 0x00000008ff007819 */ /* 0x000fc60000011608 */
[----:B------:R-:W4:Y:S01]  /*6ca0*/  MUFU.EX2 R10, R40 ;  /* 0x00000028000a7308 */ /* 0x000f220000000800 */
[C---:B------:R-:W-:Y:S01]  /*6cb0*/  PRMT R159, R15.reuse, 0x7610, R159 ;  /* 0x000076100f9f7816 */ /* 0x040fe2000000009f */
[----:B------:R-:W-:Y:S01]  /*6cc0*/  @!P2 HADD2 R63, -R160.H0_H0, -RZ.H0_H0 ;  /* 0xa00000ffa03fa230 */ /* 0x000fe20000000900 */
[----:B------:R-:W-:Y:S02]  /*6cd0*/  PRMT R94, R15, 0x7632, R94 ;  /* 0x000076320f5e7816 */ /* 0x000fe4000000005e */
[----:B------:R-:W-:Y:S02]  /*6ce0*/  @!P4 PRMT R164, R58, 0x5410, RZ ;  /* 0x000054103aa4c816 */ /* 0x000fe400000000ff */
[----:B------:R-:W-:Y:S01]  /*6cf0*/  ISETP.GE.U32.AND P4, PT, R193, R2, PT ;  /* 0x00000002c100720c */ /* 0x000fe20003f86070 */
[----:B------:R-:W-:Y:S01]  /*6d00*/  MUFU.EX2 R26, R26 ;  /* 0x0000001a001a7308 */ /* 0x000fe20000000800 */
[----:B------:R-:W-:Y:S01]  /*6d10*/  LOP3.LUT R0, R0, 0xffff, RZ, 0xc0, !PT ;  /* 0x0000ffff00007812 */ /* 0x000fe200078ec0ff */
[----:B------:R-:W-:Y:S01]  /*6d20*/  @!P0 HADD2 R61, -R159.H0_H0, -RZ.H0_H0 ;  /* 0xa00000ff9f3d8230 */ /* 0x000fe20000000900 */
[----:B------:R-:W-:Y:S01]  /*6d30*/  LOP3.LUT R2, R9, 0xff, RZ, 0xc0, !PT ;  /* 0x000000ff09027812 */ /* 0x000fe200078ec0ff */
[----:B------:R-:W-:-:S04]  /*6d40*/  @!P1 HADD2 R60, -R94.H0_H0, -RZ.H0_H0 ;  /* 0xa00000ff5e3c9230 */ /* 0x000fc80000000900 */
[----:B------:R-:W4:Y:S01]  /*6d50*/  MUFU.EX2 R27, R27 ;  /* 0x0000001b001b7308 */ /* 0x000f220000000800 */
[----:B------:R-:W-:Y:S02]  /*6d60*/  @!P2 PRMT R160, R63, 0x5410, RZ ;  /* 0x000054103fa0a816 */ /* 0x000fe400000000ff */
[----:B------:R-:W-:Y:S02]  /*6d70*/  SHF.R.U32.HI R6, RZ, 0x18, R6 ;  /* 0x00000018ff067819 */ /* 0x000fe40000011606 */
[----:B------:R-:W-:-:S03]  /*6d80*/  ISETP.GE.U32.AND P2, PT, R193, R0, PT ;  /* 0x00000000c100720c */ /* 0x000fc60003f46070 */
[----:B------:R-:W-:Y:S01]  /*6d90*/  MUFU.EX2 R14, R35 ;  /* 0x00000023000e7308 */ /* 0x000fe20000000800 */
[----:B-1----:R-:W-:Y:S01]  /*6da0*/  FADD.FTZ R0, R17, R16 ;  /* 0x0000001011007221 */ /* 0x002fe20000010000 */
[----:B------:R-:W-:-:S06]  /*6db0*/  PRMT R171, R159, 0x5410, R94 ;  /* 0x000054109fab7816 */ /* 0x000fcc000000005e */
[----:B------:R-:W1:Y:S01]  /*6dc0*/  MUFU.EX2 R9, R39 ;  /* 0x0000002700097308 */ /* 0x000e620000000800 */
[----:B------:R-:W-:Y:S02]  /*6dd0*/  @!P0 PRMT R159, R61, 0x5410, RZ ;  /* 0x000054103d9f8816 */ /* 0x000fe400000000ff */
[----:B------:R-:W-:-:S05]  /*6de0*/  ISETP.GE.U32.AND P0, PT, R193, R6, PT ;  /* 0x00000006c100720c */ /* 0x000fca0003f06070 */
[----:B------:R-:W1:Y:S01]  /*6df0*/  MUFU.EX2 R28, R28 ;  /* 0x0000001c001c7308 */ /* 0x000e620000000800 */
[----:B------:R-:W-:Y:S01]  /*6e00*/  @!P1 PRMT R94, R60, 0x5410, RZ ;  /* 0x000054103c5e9816 */ /* 0x000fe200000000ff */
[----:B--2---:R-:W-:Y:S01]  /*6e10*/  FADD.FTZ R6, R18, R0 ;  /* 0x0000000012067221 */ /* 0x004fe20000010000 */
[----:B------:R-:W-:Y:S01]  /*6e20*/  ISETP.GE.U32.AND P1, PT, R193, R2, PT ;  /* 0x00000002c100720c */ /* 0x000fe20003f26070 */
[----:B---3--:R-:W-:-:S04]  /*6e30*/  FADD.FTZ R2, R11, R7 ;  /* 0x000000070b027221 */ /* 0x008fc80000010000 */
[----:B------:R-:W2:Y:S01]  /*6e40*/  MUFU.EX2 R8, R43 ;  /* 0x0000002b00087308 */ /* 0x000ea20000000800 */
[----:B----4-:R-:W-:-:S07]  /*6e50*/  F2FP.F16.F32.PACK_AB R0, R10, R11 ;  /* 0x0000000b0a00723e */ /* 0x010fce00000000ff */
[----:B------:R-:W3:Y:S01]  /*6e60*/  MUFU.EX2 R30, R30 ;  /* 0x0000001e001e7308 */ /* 0x000ee20000000800 */
[C---:B------:R-:W-:Y:S02]  /*6e70*/  PRMT R161, R5.reuse, 0x7632, R161 ;  /* 0x0000763205a17816 */ /* 0x040fe400000000a1 */
[----:B------:R-:W-:-:S05]  /*6e80*/  PRMT R93, R5, 0x7610, R93 ;  /* 0x00007610055d7816 */ /* 0x000fca000000005d */
[----:B------:R4:W4:Y:S01]  /*6e90*/  MUFU.EX2 R21, R34 ;  /* 0x0000002200157308 */ /* 0x0009220000000800 */
[----:B------:R-:W-:Y:S02]  /*6ea0*/  F2FP.F16.F32.PACK_AB R5, R18, R17 ;  /* 0x000000111205723e */ /* 0x000fe400000000ff */
[C---:B------:R-:W-:Y:S02]  /*6eb0*/  PRMT R156, R0.reuse, 0x7610, R156 ;  /* 0x00007610009c7816 */ /* 0x040fe4000000009c */
[----:B------:R-:W-:-:S03]  /*6ec0*/  PRMT R154, R0, 0x7632, R154 ;  /* 0x00007632009a7816 */ /* 0x000fc6000000009a */
[----:B------:R-:W4:Y:S01]  /*6ed0*/  MUFU.EX2 R7, R46 ;  /* 0x0000002e00077308 */ /* 0x000f220000000800 */
[----:B------:R-:W-:Y:S01]  /*6ee0*/  FADD.FTZ R0, R10, R2 ;  /* 0x000000020a007221 */ /* 0x000fe20000010000 */
[----:B------:R-:W-:-:S06]  /*6ef0*/  FADD.FTZ R2, R26, R27 ;  /* 0x0000001b1a027221 */ /* 0x000fcc0000010000 */
[----:B------:R-:W4:Y:S01]  /*6f00*/  MUFU.EX2 R19, R38 ;  /* 0x0000002600137308 */ /* 0x000f220000000800 */
[C---:B------:R-:W-:Y:S02]  /*6f10*/  PRMT R158, R5.reuse, 0x7610, R158 ;  /* 0x00007610059e7816 */ /* 0x040fe4000000009e */
[----:B------:R-:W-:Y:S01]  /*6f20*/  PRMT R157, R5, 0x7632, R157 ;  /* 0x00007632059d7816 */ /* 0x000fe2000000009d */
[----:B-1----:R-:W-:-:S04]  /*6f30*/  FADD.FTZ R5, R14, R9 ;  /* 0x000000090e057221 */ /* 0x002fc80000010000 */
[----:B------:R-:W1:Y:S01]  /*6f40*/  MUFU.EX2 R23, R44 ;  /* 0x0000002c00177308 */ /* 0x000e620000000800 */
[----:B------:R-:W-:Y:S01]  /*6f50*/  FADD.FTZ R2, R28, R2 ;  /* 0x000000021c027221 */ /* 0x000fe20000010000 */
[----:B------:R-:W-:-:S06]  /*6f60*/  F2FP.F16.F32.PACK_AB R36, R27, R26 ;  /* 0x0000001a1b24723e */ /* 0x000fcc00000000ff */
[----:B------:R-:W1:Y:S01]  /*6f70*/  MUFU.EX2 R20, R42 ;  /* 0x0000002a00147308 */ /* 0x000e620000000800 */
[----:B--2---:R-:W-:Y:S01]  /*6f80*/  FADD.FTZ R5, R8, R5 ;  /* 0x0000000508057221 */ /* 0x004fe20000010000 */
[----:B---3--:R-:W-:Y:S01]  /*6f90*/  FADD.FTZ R26, R30, R2 ;  /* 0x000000021e1a7221 */ /* 0x008fe20000010000 */
[----:B----4-:R-:W-:-:S05]  /*6fa0*/  F2FP.F16.F32.PACK_AB R34, R9, R14 ;  /* 0x0000000e0922723e */ /* 0x010fca00000000ff */
[----:B------:R-:W2:Y:S01]  /*6fb0*/  MUFU.EX2 R22, R48 ;  /* 0x0000003000167308 */ /* 0x000ea20000000800 */
[----:B------:R-:W-:-:S07]  /*6fc0*/  FADD.FTZ R2, R21, R6 ;  /* 0x0000000615027221 */ /* 0x000fce0000010000 */
[----:B------:R-:W3:Y:S01]  /*6fd0*/  MUFU.EX2 R10, R49 ;  /* 0x00000031000a7308 */ /* 0x000ee20000000800 */
[----:B------:R-:W-:Y:S01]  /*6fe0*/  FADD.FTZ R25, R7, R5 ;  /* 0x0000000507197221 */ /* 0x000fe20000010000 */
[----:B------:R-:W-:-:S06]  /*6ff0*/  FADD.FTZ R2, R19, R2 ;  /* 0x0000000213027221 */ /* 0x000fcc0000010000 */
[----:B------:R-:W4:Y:S01]  /*7000*/  MUFU.EX2 R9, R52 ;  /* 0x0000003400097308 */ /* 0x000f220000000800 */
[----:B-1----:R-:W-:Y:S01]  /*7010*/  FADD.FTZ R2, R23, R2 ;  /* 0x0000000217027221 */ /* 0x002fe20000010000 */
[----:B------:R-:W-:-:S06]  /*7020*/  FADD.FTZ R0, R20, R0 ;  /* 0x0000000014007221 */ /* 0x000fcc0000010000 */
[----:B------:R-:W1:Y:S01]  /*7030*/  MUFU.EX2 R5, R59 ;  /* 0x0000003b00057308 */ /* 0x000e620000000800 */
[----:B--2---:R-:W-:Y:S01]  /*7040*/  FADD.FTZ R17, R22, R2 ;  /* 0x0000000216117221 */ /* 0x004fe20000010000 */
[----:B---3--:R-:W-:Y:S01]  /*7050*/  FADD.FTZ R0, R10, R0 ;  /* 0x000000000a007221 */ /* 0x008fe20000010000 */
[----:B------:R-:W-:-:S05]  /*7060*/  VIADD R2, R204, 0x1 ;  /* 0x00000001cc027836 */ /* 0x000fca0000000000 */
[----:B------:R-:W-:Y:S01]  /*7070*/  LOP3.LUT R190, R229, R2, RZ, 0x3c, !PT ;  /* 0x00000002e5be7212 */ /* 0x000fe200078e3cff */
[----:B----4-:R-:W-:Y:S01]  /*7080*/  FADD.FTZ R0, R9, R0 ;  /* 0x0000000009007221 */ /* 0x010fe20000010000 */
[----:B------:R-:W-:-:S03]  /*7090*/  F2FP.F16.F32.PACK_AB R37, R30, R28 ;  /* 0x0000001c1e25723e */ /* 0x000fc600000000ff */
[----:B-1----:R-:W-:Y:S01]  /*70a0*/  FADD.FTZ R16, R5, R0 ;  /* 0x0000000005107221 */ /* 0x002fe20000010000 */
[----:B------:R-:W-:-:S05]  /*70b0*/  LOP3.LUT R0, R190, R199, RZ, 0x3c, !PT ;  /* 0x000000c7be007212 */ /* 0x000fca00078e3cff */
[----:B------:R-:W-:Y:S01]  /*70c0*/  IMAD.WIDE.U32 R30, R0, -0x326172a9, RZ ;  /* 0xcd9e8d57001e7825 */ /* 0x000fe200078e00ff */
[----:B------:R-:W-:-:S04]  /*70d0*/  F2FP.F16.F32.PACK_AB R35, R7, R8 ;  /* 0x000000080723723e */ /* 0x000fc800000000ff */
[----:B------:R-:W-:Y:S02]  /*70e0*/  LOP3.LUT R6, R31, R225, R208, 0x96, !PT ;  /* 0x000000e11f067212 */ /* 0x000fe400078e96d0 */
[----:B------:R-:W-:Y:S02]  /*70f0*/  LOP3.LUT R8, R109, R224, R30, 0x96, !PT ;  /* 0x000000e06d087212 */ /* 0x000fe400078e961e */
[----:B------:R-:W-:Y:S01]  /*7100*/  F2FP.F16.F32.PACK_AB R18, R19, R21 ;  /* 0x000000151312723e */ /* 0x000fe200000000ff */
[----:B------:R-:W-:Y:S01]  /*7110*/  IMAD.WIDE.U32 R6, R6, -0x2daee0ad, RZ ;  /* 0xd2511f5306067825 */ /* 0x000fe200078e00ff */
[----:B------:R-:W-:-:S03]  /*7120*/  F2FP.F16.F32.PACK_AB R21, R5, R9 ;  /* 0x000000090515723e */ /* 0x000fc600000000ff */
[----:B------:R-:W-:Y:S01]  /*7130*/  IMAD.WIDE.U32 R8, R8, -0x2daee0ad, RZ ;  /* 0xd2511f5308087825 */ /* 0x000fe200078e00ff */
[----:B------:R-:W-:Y:S02]  /*7140*/  F2FP.F16.F32.PACK_AB R20, R10, R20 ;  /* 0x000000140a14723e */ /* 0x000fe400000000ff */
        /* <DEDUP_REMOVED lines=11> */
[----:B------:R-:W-:-:S04]  /*7200*/  IMAD.WIDE.U32 R6, R6, -0x326172a9, RZ ;  /* 0xcd9e8d5706067825 */ /* 0x000fc800078e00ff */
[----:B------:R-:W-:Y:S01]  /*7210*/  @!P5 HADD2 R64, -R93.H0_H0, -RZ.H0_H0 ;  /* 0xa00000ff5d40d230 */ /* 0x000fe20000000900 */
[----:B------:R-:W-:Y:S02]  /*7220*/  LOP3.LUT R0, R7, R135, R8, 0x96, !PT ;  /* 0x0000008707007212 */ /* 0x000fe400078e9608 */
[----:B------:R-:W-:Y:S02]  /*7230*/  PRMT R139, R93, 0x5410, R161 ;  /* 0x000054105d8b7816 */ /* 0x000fe400000000a1 */
[----:B------:R-:W-:Y:S02]  /*7240*/  LOP3.LUT R2, R0, 0xff, RZ, 0xc0, !PT ;  /* 0x000000ff00027812 */ /* 0x000fe400078ec0ff */
[----:B------:R-:W-:Y:S02]  /*7250*/  @!P5 PRMT R93, R64, 0x5410, RZ ;  /* 0x00005410405dd816 */ /* 0x000fe400000000ff */
[----:B------:R-:W-:Y:S02]  /*7260*/  ISETP.GE.U32.AND P5, PT, R193, R2, PT ;  /* 0x00000002c100720c */ /* 0x000fe40003fa6070 */
[----:B------:R-:W-:Y:S01]  /*7270*/  LOP3.LUT R2, R0, 0xffff, RZ, 0xc0, !PT ;  /* 0x0000ffff00027812 */ /* 0x000fe200078ec0ff */
[----:B------:R-:W-:-:S03]  /*7280*/  @!P4 HADD2 R65, -R161.H0_H0, -RZ.H0_H0 ;  /* 0xa00000ffa141c230 */ /* 0x000fc60000000900 */
[----:B------:R-:W-:-:S04]  /*7290*/  SHF.R.U32.HI R2, RZ, 0x8, R2 ;  /* 0x00000008ff027819 */ /* 0x000fc80000011602 */
[----:B------:R-:W-:Y:S01]  /*72a0*/  LOP3.LUT R2, R2, 0xffff, RZ, 0xc0, !PT ;  /* 0x0000ffff02027812 */ /* 0x000fe200078ec0ff */
[----:B------:R-:W-:Y:S01]  /*72b0*/  @!P3 HADD2 R69, -R158.H0_H0, -RZ.H0_H0 ;  /* 0xa00000ff9e45b230 */ /* 0x000fe20000000900 */
[----:B------:R-:W-:Y:S01]  /*72c0*/  @!P4 PRMT R161, R65, 0x5410, RZ ;  /* 0x0000541041a1c816 */ /* 0x000fe200000000ff */
[----:B------:R-:W1:Y:S01]  /*72d0*/  MUFU.EX2 R11, R70 ;  /* 0x00000046000b7308 */ /* 0x000e620000000800 */
[----:B------:R-:W-:Y:S02]  /*72e0*/  ISETP.GE.U32.AND P4, PT, R193, R2, PT ;  /* 0x00000002c100720c */ /* 0x000fe40003f86070 */
[--C-:B------:R-:W-:Y:S02]  /*72f0*/  SHF.R.U32.HI R2, RZ, 0x10, R0.reuse ;  /* 0x00000010ff027819 */ /* 0x100fe40000011600 */
[----:B------:R-:W-:-:S03]  /*7300*/  SHF.R.U32.HI R0, RZ, 0x18, R0 ;  /* 0x00000018ff007819 */ /* 0x000fc60000011600 */
[----:B------:R-:W2:Y:S01]  /*7310*/  MUFU.EX2 R19, R104 ;  /* 0x0000006800137308 */ /* 0x000ea20000000800 */
[----:B------:R-:W-:Y:S01]  /*7320*/  PRMT R197, R158, 0x5410, R157 ;  /* 0x000054109ec57816 */ /* 0x000fe2000000009d */
[----:B------:R-:W-:Y:S01]  /*7330*/  @!P1 HADD2 R67, -R156.H0_H0, -RZ.H0_H0 ;  /* 0xa00000ff9c439230 */ /* 0x000fe20000000900 */
[----:B------:R-:W-:Y:S02]  /*7340*/  @!P3 PRMT R158, R69, 0x5410, RZ ;  /* 0x00005410459eb816 */ /* 0x000fe400000000ff */
[----:B------:R-:W-:-:S03]  /*7350*/  ISETP.GE.U32.AND P3, PT, R193, R0, PT ;  /* 0x00000000c100720c */ /* 0x000fc60003f66070 */
[----:B------:R-:W3:Y:S01]  /*7360*/  MUFU.EX2 R5, R105 ;  /* 0x0000006900057308 */ /* 0x000ee20000000800 */
[----:B------:R-:W-:Y:S01]  /*7370*/  LOP3.LUT R0, R6, 0xff, RZ, 0xc0, !PT ;  /* 0x000000ff06007812 */ /* 0x000fe200078ec0ff */
[----:B------:R-:W-:Y:S01]  /*7380*/  @!P0 HADD2 R66, -R154.H0_H0, -RZ.H0_H0 ;  /* 0xa00000ff9a428230 */ /* 0x000fe20000000900 */
[----:B------:R-:W-:-:S05]  /*7390*/  PRMT R136, R156, 0x5410, R154 ;  /* 0x000054109c887816 */ /* 0x000fca000000009a */
[----:B------:R-:W4:Y:S01]  /*73a0*/  MUFU.EX2 R15, R101 ;  /* 0x00000065000f7308 */ /* 0x000f220000000800 */
[----:B------:R-:W-:Y:S01]  /*73b0*/  @!P1 PRMT R156, R67, 0x5410, RZ ;  /* 0x00005410439c9816 */ /* 0x000fe200000000ff */
[----:B------:R-:W-:Y:S01]  /*73c0*/  @!P2 HADD2 R68, -R157.H0_H0, -RZ.H0_H0 ;  /* 0xa00000ff9d44a230 */ /* 0x000fe20000000900 */
[C---:B------:R-:W-:Y:S02]  /*73d0*/  ISETP.GE.U32.AND P1, PT, R193.reuse, R0, PT ;  /* 0x00000000c100720c */ /* 0x040fe40003f26070 */
[----:B------:R-:W-:Y:S02]  /*73e0*/  SHF.R.U32.HI R0, RZ, 0x18, R6 ;  /* 0x00000018ff007819 */ /* 0x000fe40000011606 */
[----:B------:R-:W-:Y:S02]  /*73f0*/  LOP3.LUT R2, R2, 0xff, RZ, 0xc0, !PT ;  /* 0x000000ff02027812 */ /* 0x000fe400078ec0ff */
[----:B------:R-:W-:Y:S02]  /*7400*/  @!P0 PRMT R154, R66, 0x5410, RZ ;  /* 0x00005410429a8816 */ /* 0x000fe400000000ff */
[----:B------:R-:W-:Y:S01]  /*7410*/  ISETP.GE.U32.AND P0, PT, R193, R0, PT ;  /* 0x00000000c100720c */ /* 0x000fe20003f06070 */
[----:B-1----:R-:W-:Y:S01]  /*7420*/  FADD.FTZ R0, R11, R16 ;  /* 0x000000100b007221 */ /* 0x002fe20000010000 */
[----:B------:R-:W-:-:S02]  /*7430*/  PRMT R151, R18, 0x7610, R151 ;  /* 0x0000761012977816 */ /* 0x000fc40000000097 */
[----:B------:R-:W-:Y:S02]  /*7440*/  @!P2 PRMT R157, R68, 0x5410, RZ ;  /* 0x00005410449da816 */ /* 0x000fe400000000ff */
[----:B------:R-:W-:Y:S02]  /*7450*/  LOP3.LUT R8, R6, 0xffff, RZ, 0xc0, !PT ;  /* 0x0000ffff06087812 */ /* 0x000fe400078ec0ff */
[----:B------:R-:W-:Y:S02]  /*7460*/  LOP3.LUT R10, R9, R235, R10, 0x96, !PT ;  /* 0x000000eb090a7212 */ /* 0x000fe400078e960a */
[----:B------:R-:W-:Y:S01]  /*7470*/  ISETP.GE.U32.AND P2, PT, R193, R2, PT ;  /* 0x00000002c100720c */ /* 0x000fe20003f46070 */
[----:B--2---:R-:W-:Y:S01]  /*7480*/  FADD.FTZ R2, R19, R17 ;  /* 0x0000001113027221 */ /* 0x004fe20000010000 */
[----:B------:R-:W-:Y:S01]  /*7490*/  SHF.R.U32.HI R6, RZ, 0x10, R6 ;  /* 0x00000010ff067819 */ /* 0x000fe20000011606 */
[----:B---3--:R-:W-:Y:S01]  /*74a0*/  FADD.FTZ R17, R5, R0 ;  /* 0x0000000005117221 */ /* 0x008fe20000010000 */
[----:B------:R-:W-:Y:S01]  /*74b0*/  @!P5 HADD2 R71, -R151.H0_H0, -RZ.H0_H0 ;  /* 0xa00000ff9747d230 */ /* 0x000fe20000000900 */
[----:B------:R-:W-:Y:S01]  /*74c0*/  PRMT R150, R18, 0x7632, R150 ;  /* 0x0000763212967816 */ /* 0x000fe20000000096 */
[----:B----4-:R-:W-:Y:S01]  /*74d0*/  FADD.FTZ R9, R15, R2 ;  /* 0x000000020f097221 */ /* 0x010fe20000010000 */
[----:B------:R-:W-:Y:S01]  /*74e0*/  LOP3.LUT R0, R6, 0xff, RZ, 0xc0, !PT ;  /* 0x000000ff06007812 */ /* 0x000fe200078ec0ff */
[----:B------:R-:W-:Y:S01]  /*74f0*/  IMAD.WIDE.U32 R6, R10, -0x2daee0ad, RZ ;  /* 0xd2511f530a067825 */ /* 0x000fe200078e00ff */
[----:B------:R-:W-:-:S03]  /*7500*/  SHF.R.U32.HI R2, RZ, 0x8, R8 ;  /* 0x00000008ff027819 */ /* 0x000fc60000011608 */
[----:B------:R-:W-:Y:S02]  /*7510*/  @!P4 HADD2 R72, -R150.H0_H0, -RZ.H0_H0 ;  /* 0xa00000ff9648c230 */ /* 0x000fe40000000900 */
[----:B------:R-:W-:Y:S01]  /*7520*/  IMAD.MOV.U32 R27, RZ, RZ, R170 ;  /* 0x000000ffff1b7224 */ /* 0x000fe200078e00aa */
[----:B------:R-:W-:Y:S02]  /*7530*/  PRMT R170, R151, 0x5410, R150 ;  /* 0x0000541097aa7816 */ /* 0x000fe40000000096 */
[----:B------:R-:W-:Y:S02]  /*7540*/  @!P5 PRMT R151, R71, 0x5410, RZ ;  /* 0x000054104797d816 */ /* 0x000fe400000000ff */
[----:B------:R-:W-:Y:S02]  /*7550*/  ISETP.GE.U32.AND P5, PT, R193, R0, PT ;  /* 0x00000000c100720c */ /* 0x000fe40003fa6070 */
[----:B------:R-:W-:Y:S02]  /*7560*/  LOP3.LUT R0, R7, R155, R14, 0x96, !PT ;  /* 0x0000009b07007212 */ /* 0x000fe400078e960e */
[----:B------:R-:W-:Y:S01]  /*7570*/  LOP3.LUT R2, R2, 0xffff, RZ, 0xc0, !PT ;  /* 0x0000ffff02027812 */ /* 0x000fe200078ec0ff */
[----:B------:R-:W1:Y:S01]  /*7580*/  MUFU.EX2 R14, R96 ;  /* 0x00000060000e7308 */ /* 0x000e620000000800 */
[----:B------:R-:W-:-:S02]  /*7590*/  F2FP.F16.F32.PACK_AB R16, R5, R11 ;  /* 0x0000000b0510723e */ /* 0x000fc400000000ff */
[----:B------:R-:W-:Y:S02]  /*75a0*/  @!P4 PRMT R150, R72, 0x5410, RZ ;  /* 0x000054104896c816 */ /* 0x000fe400000000ff */
[----:B------:R-:W-:Y:S02]  /*75b0*/  LOP3.LUT R11, R6, 0xffff, RZ, 0xc0, !PT ;  /* 0x0000ffff060b7812 */ /* 0x000fe400078ec0ff */
[----:B------:R-:W-:Y:S01]  /*75c0*/  ISETP.GE.U32.AND P4, PT, R193, R2, PT ;  /* 0x00000002c100720c */ /* 0x000fe20003f86070 */
[----:B------:R-:W2:Y:S01]  /*75d0*/  MUFU.EX2 R7, R92 ;  /* 0x0000005c00077308 */ /* 0x000ea20000000800 */
[----:B------:R-:W-:Y:S02]  /*75e0*/  LOP3.LUT R2, R0, 0xffff, RZ, 0xc0, !PT ;  /* 0x0000ffff00027812 */ /* 0x000fe400078ec0ff */
[----:B------:R-:W-:Y:S02]  /*75f0*/  PRMT R148, R20, 0x7610, R148 ;  /* 0x0000761014947816 */ /* 0x000fe40000000094 */
[----:B------:R-:W-:-:S02]  /*7600*/  SHF.R.U32.HI R2, RZ, 0x8, R2 ;  /* 0x00000008ff027819 */ /* 0x000fc40000011602 */
[----:B------:R-:W-:Y:S01]  /*7610*/  PRMT R149, R20, 0x7632, R149 ;  /* 0x0000763214957816 */ /* 0x000fe20000000095 */
[----:B------:R-:W-:Y:S01]  /*7620*/  @!P2 HADD2 R74, -R148.H0_H0, -RZ.H0_H0 ;  /* 0xa00000ff944aa230 */ /* 0x000fe20000000900 */
[----:B------:R-:W-:Y:S02]  /*7630*/  F2FP.F16.F32.PACK_AB R22, R22, R23 ;  /* 0x000000171616723e */ /* 0x000fe400000000ff */
[----:B------:R-:W-:Y:S02]  /*7640*/  LOP3.LUT R2, R2, 0xffff, RZ, 0xc0, !PT ;  /* 0x0000ffff02027812 */ /* 0x000fe400078ec0ff */
[----:B------:R-:W-:Y:S02]  /*7650*/  PRMT R133, R148, 0x5410, R149 ;  /* 0x0000541094857816 */ /* 0x000fe40000000095 */
[----:B------:R-:W-:Y:S02]  /*7660*/  @!P2 PRMT R148, R74, 0x5410, RZ ;  /* 0x000054104a94a816 */ /* 0x000fe400000000ff */
[----:B------:R-:W-:-:S02]  /*7670*/  PRMT R147, R22, 0x7610, R147 ;  /* 0x0000761016937816 */ /* 0x000fc40000000093 */
[----:B------:R-:W-:Y:S01]  /*7680*/  ISETP.GE.U32.AND P2, PT, R193, R2, PT ;  /* 0x00000002c100720c */ /* 0x000fe20003f46070 */
[----:B-1----:R-:W-:Y:S01]  /*7690*/  FADD.FTZ R2, R14, R9 ;  /* 0x000000090e027221 */ /* 0x002fe20000010000 */
[----:B------:R-:W-:Y:S01]  /*76a0*/  PRMT R146, R22, 0x7632, R146 ;  /* 0x0000763216927816 */ /* 0x000fe20000000092 */
[----:B------:R-:W-:Y:S02]  /*76b0*/  @!P1 HADD2 R75, -R147.H0_H0, -RZ.H0_H0 ;  /* 0xa00000ff934b9230 */ /* 0x000fe40000000900 */
[----:B--2---:R-:W-:Y:S01]  /*76c0*/  FADD.FTZ R8, R7, R2 ;  /* 0x0000000207087221 */ /* 0x004fe20000010000 */
[----:B------:R-:W-:Y:S01]  /*76d0*/  LOP3.LUT R2, R0, 0xff, RZ, 0xc0, !PT ;  /* 0x000000ff00027812 */ /* 0x000fe200078ec0ff */
[----:B------:R-:W-:Y:S01]  /*76e0*/  IMAD.MOV.U32 R32, RZ, RZ, R169 ;  /* 0x000000ffff207224 */ /* 0x000fe200078e00a9 */
[----:B------:R-:W-:Y:S02]  /*76f0*/  PRMT R169, R147, 0x5410, R146 ;  /* 0x0000541093a97816 */ /* 0x000fe40000000092 */
[----:B------:R-:W-:-:S02]  /*7700*/  @!P1 PRMT R147, R75, 0x5410, RZ ;  /* 0x000054104b939816 */ /* 0x000fc400000000ff */
[----:B------:R-:W-:Y:S02]  /*7710*/  PRMT R145, R21, 0x7632, R145 ;  /* 0x0000763215917816 */ /* 0x000fe40000000091 */
[----:B------:R-:W-:Y:S02]  /*7720*/  ISETP.GE.U32.AND P1, PT, R193, R2, PT ;  /* 0x00000002c100720c */ /* 0x000fe40003f26070 */
[----:B------:R-:W-:Y:S01]  /*7730*/  PRMT R144, R21, 0x7610, R144 ;  /* 0x0000761015907816 */ /* 0x000fe20000000090 */
[----:B------:R-:W-:Y:S01]  /*7740*/  @!P0 HADD2 R77, -R145.H0_H0, -RZ.H0_H0 ;  /* 0xa00000ff914d8230 */ /* 0x000fe20000000900 */
[----:B------:R-:W-:Y:S02]  /*7750*/  F2FP.F16.F32.PACK_AB R15, R15, R19 ;  /* 0x000000130f0f723e */ /* 0x000fe400000000ff */
[----:B------:R-:W-:Y:S02]  /*7760*/  LOP3.LUT R5, R6, 0xff, RZ, 0xc0, !PT ;  /* 0x000000ff06057812 */ /* 0x000fe400078ec0ff */
[----:B------:R-:W-:-:S02]  /*7770*/  SHF.R.U32.HI R10, RZ, 0x10, R6 ;  /* 0x00000010ff0a7819 */ /* 0x000fc40000011606 */
[----:B------:R-:W-:Y:S02]  /*7780*/  SHF.R.U32.HI R2, RZ, 0x18, R0 ;  /* 0x00000018ff027819 */ /* 0x000fe40000011600 */
[----:B------:R-:W-:Y:S02]  /*7790*/  SHF.R.U32.HI R6, RZ, 0x18, R6 ;  /* 0x00000018ff067819 */ /* 0x000fe40000011606 */
[----:B------:R-:W-:Y:S01]  /*77a0*/  SHF.R.U32.HI R0, RZ, 0x10, R0 ;  /* 0x00000010ff007819 */ /* 0x000fe20000011600 */
[----:B------:R-:W-:Y:S02]  /*77b0*/  IMAD.MOV.U32 R52, RZ, RZ, R57 ;  /* 0x000000ffff347224 */ /* 0x000fe400078e0039 */
[----:B------:R-:W-:Y:S01]  /*77c0*/  @!P5 HADD2 R79, -R144.H0_H0, -RZ.H0_H0 ;  /* 0xa00000ff904fd230 */ /* 0x000fe20000000900 */
[----:B------:R-:W-:Y:S01]  /*77d0*/  PRMT R143, R15, 0x7610, R143 ;  /* 0x000076100f8f7816 */ /* 0x000fe2000000008f */
[----:B------:R-:W-:Y:S01]  /*77e0*/  @!P4 HADD2 R76, -R146.H0_H0, -RZ.H0_H0 ;  /* 0xa00000ff924cc230 */ /* 0x000fe20000000900 */
[----:B------:R-:W-:-:S02]  /*77f0*/  PRMT R57, R144, 0x5410, R145 ;  /* 0x0000541090397816 */ /* 0x000fc40000000091 */
[----:B------:R-:W-:Y:S02]  /*7800*/  @!P0 PRMT R145, R77, 0x5410, RZ ;  /* 0x000054104d918816 */ /* 0x000fe400000000ff */
[----:B------:R-:W-:Y:S01]  /*7810*/  LOP3.LUT R0, R0, 0xff, RZ, 0xc0, !PT ;  /* 0x000000ff00007812 */ /* 0x000fe200078ec0ff */
[----:B------:R1:W-:Y:S01]  /*7820*/  MUFU.EX2 R24, R142 ;  /* 0x0000008e00187308 */ /* 0x0003e20000000800 */
[----:B------:R-:W-:Y:S01]  /*7830*/  ISETP.GE.U32.AND P0, PT, R193, R6, PT ;  /* 0x00000006c100720c */ /* 0x000fe20003f06070 */
[----:B------:R-:W-:Y:S01]  /*7840*/  @!P1 HADD2 R82, -R143.H0_H0, -RZ.H0_H0 ;  /* 0xa00000ff8f529230 */ /* 0x000fe20000000900 */
[----:B------:R-:W-:Y:S02]  /*7850*/  @!P5 PRMT R144, R79, 0x5410, RZ ;  /* 0x000054104f90d816 */ /* 0x000fe400000000ff */
[----:B------:R-:W-:-:S03]  /*7860*/  @!P4 PRMT R146, R76, 0x5410, RZ ;  /* 0x000054104c92c816 */ /* 0x000fc600000000ff */
[----:B------:R-:W2:Y:S01]  /*7870*/  MUFU.EX2 R6, R100 ;  /* 0x0000006400067308 */ /* 0x000ea20000000800 */
[C---:B------:R-:W-:Y:S02]  /*7880*/  ISETP.GE.U32.AND P5, PT, R193.reuse, R0, PT ;  /* 0x00000000c100720c */ /* 0x040fe40003fa6070 */
[----:B------:R-:W-:Y:S02]  /*7890*/  ISETP.GE.U32.AND P4, PT, R193, R2, PT ;  /* 0x00000002c100720c */ /* 0x000fe40003f86070 */
[----:B------:R-:W-:Y:S02]  /*78a0*/  LOP3.LUT R0, R10, 0xff, RZ, 0xc0, !PT ;  /* 0x000000ff0a007812 */ /* 0x000fe400078ec0ff */
[----:B-1----:R-:W-:Y:S01]  /*78b0*/  PRMT R142, R15, 0x7632, R142 ;  /* 0x000076320f8e7816 */ /* 0x002fe2000000008e */
[----:B------:R-:W1:Y:S01]  /*78c0*/  MUFU.EX2 R2, R97 ;  /* 0x0000006100027308 */ /* 0x000e620000000800 */
[----:B------:R-:W-:Y:S02]  /*78d0*/  IMAD.MOV.U32 R15, RZ, RZ, R197 ;  /* 0x000000ffff0f7224 */ /* 0x000fe400078e00c5 */
[----:B------:R-:W-:-:S02]  /*78e0*/  PRMT R197, R143, 0x5410, R142 ;  /* 0x000054108fc57816 */ /* 0x000fc4000000008e */
[----:B------:R-:W-:Y:S02]  /*78f0*/  @!P1 PRMT R143, R82, 0x5410, RZ ;  /* 0x00005410528f9816 */ /* 0x000fe400000000ff */
[----:B------:R-:W-:Y:S02]  /*7900*/  ISETP.GE.U32.AND P1, PT, R193, R0, PT ;  /* 0x00000000c100720c */ /* 0x000fe40003f26070 */
[----:B------:R-:W-:Y:S01]  /*7910*/  SHF.R.U32.HI R0, RZ, 0x8, R11 ;  /* 0x00000008ff007819 */ /* 0x000fe2000001160b */
[----:B------:R-:W-:Y:S01]  /*7920*/  @!P2 HADD2 R81, -R142.H0_H0, -RZ.H0_H0 ;  /* 0xa00000ff8e51a230 */ /* 0x000fe20000000900 */
[----:B------:R-:W3:Y:S02]  /*7930*/  MUFU.EX2 R11, R78 ;  /* 0x0000004e000b7308 */ /* 0x000ee40000000800 */
[----:B------:R-:W-:Y:S01]  /*7940*/  LOP3.LUT R0, R0, 0xffff, RZ, 0xc0, !PT ;  /* 0x0000ffff00007812 */ /* 0x000fe200078ec0ff */
[----:B------:R-:W-:Y:S01]  /*7950*/  @!P3 HADD2 R73, -R149.H0_H0, -RZ.H0_H0 ;  /* 0xa00000ff9549b230 */ /* 0x000fe20000000900 */
[----:B------:R-:W-:-:S02]  /*7960*/  F2FP.F16.F32.PACK_AB R7, R7, R14 ;  /* 0x0000000e0707723e */ /* 0x000fc400000000ff */
[----:B------:R-:W-:Y:S02]  /*7970*/  @!P2 PRMT R142, R81, 0x5410, RZ ;  /* 0x00005410518ea816 */ /* 0x000fe400000000ff */
[----:B------:R-:W-:Y:S01]  /*7980*/  ISETP.GE.U32.AND P2, PT, R193, R0, PT ;  /* 0x00000000c100720c */ /* 0x000fe20003f46070 */
[----:B------:R-:W4:Y:S01]  /*7990*/  MUFU.EX2 R9, R80 ;  /* 0x0000005000097308 */ /* 0x000f220000000800 */
[----:B--2---:R-:W-:Y:S01]  /*79a0*/  FADD.FTZ R0, R6, R17 ;  /* 0x0000001106007221 */ /* 0x004fe20000010000 */
[----:B------:R-:W-:Y:S02]  /*79b0*/  @!P3 PRMT R149, R73, 0x5410, RZ ;  /* 0x000054104995b816 */ /* 0x000fe400000000ff */
[C---:B------:R-:W-:Y:S02]  /*79c0*/  PRMT R131, R7.reuse, 0x7610, R131 ;  /* 0x0000761007837816 */ /* 0x040fe40000000083 */
[----:B------:R-:W-:Y:S02]  /*79d0*/  PRMT R130, R7, 0x7632, R130 ;  /* 0x0000763207827816 */ /* 0x000fe40000000082 */
[----:B------:R-:W-:Y:S01]  /*79e0*/  ISETP.GE.U32.AND P3, PT, R193, R5, PT ;  /* 0x00000005c100720c */ /* 0x000fe20003f66070 */
[----:B------:R2:W4:Y:S01]  /*79f0*/  MUFU.EX2 R19, R129 ;  /* 0x0000008100137308 */ /* 0x0005220000000800 */
[C---:B-1----:R-:W-:Y:S01]  /*7a00*/  FADD.FTZ R5, R2.reuse, R0 ;  /* 0x0000000002057221 */ /* 0x042fe20000010000 */
[----:B------:R-:W-:-:S06]  /*7a10*/  F2FP.F16.F32.PACK_AB R0, R2, R6 ;  /* 0x000000060200723e */ /* 0x000fcc00000000ff */
[----:B------:R-:W1:Y:S01]  /*7a20*/  MUFU.EX2 R7, R85 ;  /* 0x0000005500077308 */ /* 0x000e620000000800 */
[----:B------:R-:W-:-:S07]  /*7a30*/  PRMT R141, R0, 0x7632, R141 ;  /* 0x00007632008d7816 */ /* 0x000fce000000008d */
[----:B------:R-:W1:Y:S01]  /*7a40*/  MUFU.EX2 R23, R98 ;  /* 0x0000006200177308 */ /* 0x000e620000000800 */
[----:B--2---:R-:W-:Y:S01]  /*7a50*/  PRMT R129, R0, 0x7610, R129 ;  /* 0x0000761000817816 */ /* 0x004fe20000000081 */
[----:B---3--:R-:W-:-:S06]  /*7a60*/  FADD.FTZ R0, R11, R25 ;  /* 0x000000190b007221 */ /* 0x008fcc0000010000 */
[----:B------:R-:W2:Y:S01]  /*7a70*/  MUFU.EX2 R6, R86 ;  /* 0x0000005600067308 */ /* 0x000ea20000000800 */
[----:B------:R-:W-:-:S07]  /*7a80*/  @!P0 HADD2 R87, -R141.H0_H0, -RZ.H0_H0 ;  /* 0xa00000ff8d578230 */ /* 0x000fce0000000900 */
[----:B------:R-:W3:Y:S01]  /*7a90*/  MUFU.EX2 R18, R102 ;  /* 0x0000006600127308 */ /* 0x000ee20000000800 */
[----:B------:R-:W-:Y:S01]  /*7aa0*/  IMAD.MOV.U32 R29, RZ, RZ, R177 ;  /* 0x000000ffff1d7224 */ /* 0x000fe200078e00b1 */
[----:B------:R-:W-:Y:S01]  /*7ab0*/  PRMT R140, R16, 0x7610, R140 ;  /* 0x00007610108c7816 */ /* 0x000fe2000000008c */
[----:B------:R-:W-:Y:S01]  /*7ac0*/  FADD.FTZ R2, R24, R26 ;  /* 0x0000001a18027221 */ /* 0x000fe20000010000 */
[----:B------:R-:W-:-:S04]  /*7ad0*/  PRMT R132, R16, 0x7632, R132 ;  /* 0x0000763210847816 */ /* 0x000fc80000000084 */
[----:B------:R-:W3:Y:S01]  /*7ae0*/  MUFU.EX2 R14, R106 ;  /* 0x0000006a000e7308 */ /* 0x000ee20000000800 */
[----:B----4-:R-:W-:Y:S01]  /*7af0*/  FADD.FTZ R0, R9, R0 ;  /* 0x0000000009007221 */ /* 0x010fe20000010000 */
[----:B------:R-:W-:Y:S01]  /*7b00*/  IMAD.MOV.U32 R16, RZ, RZ, R137 ;  /* 0x000000ffff107224 */ /* 0x000fe200078e0089 */
[----:B------:R-:W-:-:S05]  /*7b10*/  PRMT R137, R129, 0x5410, R141 ;  /* 0x0000541081897816 */ /* 0x000fca000000008d */
[----:B------:R-:W4:Y:S01]  /*7b20*/  MUFU.EX2 R20, R91 ;  /* 0x0000005b00147308 */ /* 0x000f220000000800 */
[----:B------:R-:W-:Y:S01]  /*7b30*/  @!P0 PRMT R141, R87, 0x5410, RZ ;  /* 0x00005410578d8816 */ /* 0x000fe200000000ff */
[----:B------:R-:W-:Y:S01]  /*7b40*/  IMAD.MOV.U32 R25, RZ, RZ, R29 ;  /* 0x000000ffff197224 */ /* 0x000fe200078e001d */
[----:B------:R-:W-:Y:S01]  /*7b50*/  F2FP.F16.F32.PACK_AB R87, R9, R11 ;  /* 0x0000000b0957723e */ /* 0x000fe200000000ff */
[----:B------:R-:W-:-:S04]  /*7b60*/  FADD.FTZ R29, R19, R2 ;  /* 0x00000002131d7221 */ /* 0x000fc80000010000 */
[----:B------:R-:W4:Y:S01]  /*7b70*/  MUFU.EX2 R22, R110 ;  /* 0x0000006e00167308 */ /* 0x000f220000000800 */
[----:B-1----:R-:W-:Y:S01]  /*7b80*/  FADD.FTZ R0, R7, R0 ;  /* 0x0000000007007221 */ /* 0x002fe20000010000 */
[----:B------:R-:W-:-:S06]  /*7b90*/  FADD.FTZ R2, R23, R8 ;  /* 0x0000000817027221 */ /* 0x000fcc0000010000 */
[----:B------:R-:W1:Y:S01]  /*7ba0*/  MUFU.EX2 R10, R112 ;  /* 0x00000070000a7308 */ /* 0x000e620000000800 */
[C---:B--2---:R-:W-:Y:S01]  /*7bb0*/  FADD.FTZ R28, R6.reuse, R0 ;  /* 0x00000000061c7221 */ /* 0x044fe20000010000 */
[----:B------:R-:W-:Y:S01]  /*7bc0*/  F2FP.F16.F32.PACK_AB R82, R6, R7 ;  /* 0x000000070652723e */ /* 0x000fe200000000ff */
[----:B---3--:R-:W-:-:S05]  /*7bd0*/  FADD.FTZ R2, R18, R2 ;  /* 0x0000000212027221 */ /* 0x008fca0000010000 */
[----:B------:R-:W2:Y:S01]  /*7be0*/  MUFU.EX2 R9, R113 ;  /* 0x0000007100097308 */ /* 0x000ea20000000800 */
[----:B------:R-:W-:Y:S01]  /*7bf0*/  FADD.FTZ R2, R14, R2 ;  /* 0x000000020e027221 */ /* 0x000fe20000010000 */
[----:B----4-:R-:W-:-:S06]  /*7c00*/  FADD.FTZ R0, R20, R5 ;  /* 0x0000000514007221 */ /* 0x010fcc0000010000 */
[----:B------:R-:W3:Y:S01]  /*7c10*/  MUFU.EX2 R6, R114 ;  /* 0x0000007200067308 */ /* 0x000ee20000000800 */
[----:B------:R-:W-:Y:S01]  /*7c20*/  F2FP.F16.F32.PACK_AB R18, R18, R23 ;  /* 0x000000171212723e */ /* 0x000fe200000000ff */
[----:B------:R-:W-:Y:S02]  /*7c30*/  IMAD.MOV.U32 R23, RZ, RZ, R16 ;  /* 0x000000ffff177224 */ /* 0x000fe400078e0010 */
[----:B------:R-:W-:Y:S01]  /*7c40*/  FADD.FTZ R16, R22, R2 ;  /* 0x0000000216107221 */ /* 0x000fe20000010000 */
[----:B-1----:R-:W-:Y:S01]  /*7c50*/  FADD.FTZ R0, R10, R0 ;  /* 0x000000000a007221 */ /* 0x002fe20000010000 */
[----:B------:R-:W-:Y:S01]  /*7c60*/  VIADD R2, R204, 0x2 ;  /* 0x00000002cc027836 */ /* 0x000fe20000000000 */
[----:B------:R-:W-:Y:S01]  /*7c70*/  F2FP.F16.F32.PACK_AB R86, R19, R24 ;  /* 0x000000181356723e */ /* 0x000fe200000000ff */
[----:B------:R-:W-:Y:S02]  /*7c80*/  IMAD.MOV.U32 R19, RZ, RZ, R170 ;  /* 0x000000ffff137224 */ /* 0x000fe400078e00aa */
[----:B--2---:R-:W-:Y:S01]  /*7c90*/  FADD.FTZ R0, R9, R0 ;  /* 0x0000000009007221 */ /* 0x004fe20000010000 */
[----:B------:R-:W-:Y:S01]  /*7ca0*/  LOP3.LUT R170, R229, R2, RZ, 0x3c, !PT ;  /* 0x00000002e5aa7212 */ /* 0x000fe200078e3cff */
[----:B------:R-:W-:-:S02]  /*7cb0*/  IMAD.MOV.U32 R17, RZ, RZ, R27 ;  /* 0x000000ffff117224 */ /* 0x000fc400078e001b */
[----:B---3--:R-:W-:Y:S01]  /*7cc0*/  FADD.FTZ R5, R6, R0 ;  /* 0x0000000006057221 */ /* 0x008fe20000010000 */
[----:B------:R-:W-:-:S05]  /*7cd0*/  LOP3.LUT R0, R170, R199, RZ, 0x3c, !PT ;  /* 0x000000c7aa007212 */ /* 0x000fca00078e3cff */
[----:B------:R-:W-:Y:S01]  /*7ce0*/  IMAD.WIDE.U32 R26, R0, -0x326172a9, RZ ;  /* 0xcd9e8d57001a7825 */ /* 0x000fe200078e00ff */
[----:B------:R-:W-:-:S04]  /*7cf0*/  F2FP.F16.F32.PACK_AB R21, R6, R9 ;  /* 0x000000090615723e */ /* 0x000fc800000000ff */
[----:B------:R-:W-:Y:S02]  /*7d00*/  LOP3.LUT R6, R27, R225, R208, 0x96, !PT ;  /* 0x000000e11b067212 */ /* 0x000fe400078e96d0 */
[----:B------:R-:W-:-:S03]  /*7d10*/  LOP3.LUT R8, R109, R224, R26, 0x96, !PT ;  /* 0x000000e06d087212 */ /* 0x000fc600078e961a */
[----:B------:R-:W-:-:S04]  /*7d20*/  IMAD.WIDE.U32 R6, R6, -0x2daee0ad, RZ ;  /* 0xd2511f5306067825 */ /* 0x000fc800078e00ff */
[----:B------:R-:W-:Y:S01]  /*7d30*/  IMAD.WIDE.U32 R8, R8, -0x2daee0ad, RZ ;  /* 0xd2511f5308087825 */ /* 0x000fe200078e00ff */
[----:B------:R-:W-:Y:S02]  /*7d40*/  F2FP.F16.F32.PACK_AB R20, R10, R20 ;  /* 0x000000140a14723e */ /* 0x000fe400000000ff */
[----:B------:R-:W-:Y:S02]  /*7d50*/  F2FP.F16.F32.PACK_AB R22, R22, R14 ;  /* 0x0000000e1616723e */ /* 0x000fe400000000ff */
[----:B------:R-:W-:Y:S02]  /*7d60*/  LOP3.LUT R14, R7, R232, R206, 0x96, !PT ;  /* 0x000000e8070e7212 */ /* 0x000fe400078e96ce */
[----:B------:R-:W-:Y:S01]  /*7d70*/  LOP3.LUT R10, R9, R241, R6, 0x96, !PT ;  /* 0x000000f1090a7212 */ /* 0x000fe200078e9606 */
[----:B------:R-:W-:Y:S02]  /*7d80*/  IMAD.MOV.U32 R24, RZ, RZ, R15 ;  /* 0x000000ffff187224 */ /* 0x000fe400078e000f */
        /* <DEDUP_REMOVED lines=19> */
[----:B------:R-:W-:Y:S02]  /*7ec0*/  LOP3.LUT R2, R2, 0xffff, RZ, 0xc0, !PT ;  /* 0x0000ffff02027812 */ /* 0x000fe400078ec0ff */
[----:B------:R-:W-:Y:S02]  /*7ed0*/  @!P4 PRMT R132, R83, 0x5410, RZ ;  /* 0x000054105384c816 */ /* 0x000fe400000000ff */
[----:B------:R-:W-:Y:S02]  /*7ee0*/  ISETP.GE.U32.AND P4, PT, R193, R2, PT ;  /* 0x00000002c100720c */ /* 0x000fe40003f86070 */
[----:B------:R-:W-:Y:S01]  /*7ef0*/  SHF.R.U32.HI R2, RZ, 0x10, R0 ;  /* 0x00000010ff027819 */ /* 0x000fe20000011600 */
[----:B------:R-:W-:Y:S01]  /*7f00*/  @!P2 HADD2 R89, -R130.H0_H0, -RZ.H0_H0 ;  /* 0xa00000ff8259a230 */ /* 0x000fe20000000900 */
[----:B------:R-:W-:Y:S01]  /*7f10*/  LOP3.LUT R10, R9, R235, R10, 0x96, !PT ;  /* 0x000000eb090a7212 */ /* 0x000fe200078e960a */
[----:B------:R-:W-:Y:S01]  /*7f20*/  IMAD.MOV.U32 R9, RZ, RZ, R17 ;  /* 0x000000ffff097224 */ /* 0x000fe200078e0011 */
[----:B------:R-:W-:Y:S01]  /*7f30*/  LOP3.LUT R2, R2, 0xff, RZ, 0xc0, !PT ;  /* 0x000000ff02027812 */ /* 0x000fe200078ec0ff */
[----:B------:R-:W-:Y:S01]  /*7f40*/  IMAD.MOV.U32 R11, RZ, RZ, R19 ;  /* 0x000000ffff0b7224 */ /* 0x000fe200078e0013 */
[----:B------:R-:W1:Y:S01]  /*7f50*/  MUFU.EX2 R17, R118 ;  /* 0x0000007600117308 */ /* 0x000e620000000800 */
[----:B------:R-:W-:Y:S01]  /*7f60*/  @!P3 HADD2 R90, -R131.H0_H0, -RZ.H0_H0 ;  /* 0xa00000ff835ab230 */ /* 0x000fe20000000900 */
[----:B------:R-:W-:-:S02]  /*7f70*/  PRMT R177, R131, 0x5410, R130 ;  /* 0x0000541083b17816 */ /* 0x000fc40000000082 */
[----:B------:R-:W-:Y:S02]  /*7f80*/  @!P2 PRMT R130, R89, 0x5410, RZ ;  /* 0x000054105982a816 */ /* 0x000fe400000000ff */
[----:B------:R-:W-:Y:S02]  /*7f90*/  SHF.R.U32.HI R0, RZ, 0x18, R0 ;  /* 0x00000018ff007819 */ /* 0x000fe40000011600 */
[----:B------:R-:W2:Y:S01]  /*7fa0*/  MUFU.EX2 R19, R116 ;  /* 0x0000007400137308 */ /* 0x000ea20000000800 */
[----:B------:R-:W-:Y:S01]  /*7fb0*/  ISETP.GE.U32.AND P2, PT, R193, R2, PT ;  /* 0x00000002c100720c */ /* 0x000fe20003f46070 */
[----:B------:R-:W-:Y:S02]  /*7fc0*/  IMAD.MOV.U32 R2, RZ, RZ, R11 ;  /* 0x000000ffff027224 */ /* 0x000fe400078e000b */
[----:B------:R-:W-:Y:S01]  /*7fd0*/  @!P1 HADD2 R88, -R129.H0_H0, -RZ.H0_H0 ;  /* 0xa00000ff81589230 */ /* 0x000fe20000000900 */
[----:B------:R-:W-:-:S03]  /*7fe0*/  @!P3 PRMT R131, R90, 0x5410, RZ ;  /* 0x000054105a83b816 */ /* 0x000fc600000000ff */
[----:B------:R3:W4:Y:S01]  /*7ff0*/  MUFU.EX2 R15, R119 ;  /* 0x00000077000f7308 */ /* 0x0007220000000800 */
[----:B------:R-:W-:Y:S02]  /*8000*/  ISETP.GE.U32.AND P3, PT, R193, R0, PT ;  /* 0x00000000c100720c */ /* 0x000fe40003f66070 */
[----:B------:R-:W-:-:S05]  /*8010*/  LOP3.LUT R0, R6, 0xff, RZ, 0xc0, !PT ;  /* 0x000000ff06007812 */ /* 0x000fca00078ec0ff */
[----:B------:R-:W4:Y:S01]  /*8020*/  MUFU.EX2 R11, R117 ;  /* 0x00000075000b7308 */ /* 0x000f220000000800 */
[----:B------:R-:W-:Y:S02]  /*8030*/  @!P1 PRMT R129, R88, 0x5410, RZ ;  /* 0x0000541058819816 */ /* 0x000fe400000000ff */
[----:B------:R-:W-:Y:S02]  /*8040*/  ISETP.GE.U32.AND P1, PT, R193, R0, PT ;  /* 0x00000000c100720c */ /* 0x000fe40003f26070 */
[----:B------:R-:W-:Y:S02]  /*8050*/  SHF.R.U32.HI R0, RZ, 0x18, R6 ;  /* 0x00000018ff007819 */ /* 0x000fe40000011606 */
[----:B------:R-:W-:Y:S01]  /*8060*/  LOP3.LUT R8, R6, 0xffff, RZ, 0xc0, !PT ;  /* 0x0000ffff06087812 */ /* 0x000fe200078ec0ff */
[----:B------:R-:W-:Y:S02]  /*8070*/  IMAD.MOV.U32 R7, RZ, RZ, R2 ;  /* 0x000000ffff077224 */ /* 0x000fe400078e0002 */
[----:B-1----:R-:W-:Y:S01]  /*8080*/  FADD.FTZ R2, R17, R16 ;  /* 0x0000001011027221 */ /* 0x002fe20000010000 */
[----:B------:R-:W-:Y:S01]  /*8090*/  ISETP.GE.U32.AND P0, PT, R193, R0, PT ;  /* 0x00000000c100720c */ /* 0x000fe20003f06070 */
[----:B--2---:R-:W-:Y:S01]  /*80a0*/  FADD.FTZ R0, R19, R5 ;  /* 0x0000000513007221 */ /* 0x004fe20000010000 */
[C---:B---3--:R-:W-:Y:S01]  /*80b0*/  PRMT R119, R18.reuse, 0x7610, R119 ;  /* 0x0000761012777816 */ /* 0x048fe20000000077 */
[----:B------:R-:W-:Y:S01]  /*80c0*/  IMAD.MOV.U32 R5, RZ, RZ, R9 ;  /* 0x000000ffff057224 */ /* 0x000fe200078e0009 */
[----:B------:R-:W-:Y:S01]  /*80d0*/  SHF.R.U32.HI R6, RZ, 0x10, R6 ;  /* 0x00000010ff067819 */ /* 0x000fe20000011606 */
[C---:B----4-:R-:W-:Y:S01]  /*80e0*/  FADD.FTZ R9, R15.reuse, R2 ;  /* 0x000000020f097221 */ /* 0x050fe20000010000 */
[----:B------:R-:W-:Y:S01]  /*80f0*/  F2FP.F16.F32.PACK_AB R15, R15, R17 ;  /* 0x000000110f0f723e */ /* 0x000fe200000000ff */
[C---:B------:R-:W-:Y:S01]  /*8100*/  FADD.FTZ R17, R11.reuse, R0 ;  /* 0x000000000b117221 */ /* 0x040fe20000010000 */
[----:B------:R-:W-:Y:S01]  /*8110*/  @!P5 HADD2 R95, -R119.H0_H0, -RZ.H0_H0 ;  /* 0xa00000ff775fd230 */ /* 0x000fe20000000900 */
[----:B------:R-:W-:Y:S01]  /*8120*/  PRMT R118, R18, 0x7632, R118 ;  /* 0x0000763212767816 */ /* 0x000fe20000000076 */
[----:B------:R-:W-:Y:S01]  /*8130*/  IMAD.MOV.U32 R18, RZ, RZ, R7 ;  /* 0x000000ffff127224 */ /* 0x000fe200078e0007 */
[----:B------:R-:W-:Y:S01]  /*8140*/  LOP3.LUT R0, R6, 0xff, RZ, 0xc0, !PT ;  /* 0x000000ff06007812 */ /* 0x000fe200078ec0ff */
[----:B------:R-:W-:Y:S01]  /*8150*/  IMAD.WIDE.U32 R6, R10, -0x2daee0ad, RZ ;  /* 0xd2511f530a067825 */ /* 0x000fe200078e00ff */
[----:B------:R-:W-:-:S02]  /*8160*/  F2FP.F16.F32.PACK_AB R16, R11, R19 ;  /* 0x000000130b10723e */ /* 0x000fc400000000ff */
[C---:B------:R-:W-:Y:S01]  /*8170*/  PRMT R120, R20.reuse, 0x7632, R120 ;  /* 0x0000763214787816 */ /* 0x040fe20000000078 */
[----:B------:R-:W-:Y:S01]  /*8180*/  IMAD.MOV.U32 R19, RZ, RZ, R215 ;  /* 0x000000ffff137224 */ /* 0x000fe200078e00d7 */
[----:B------:R-:W-:Y:S01]  /*8190*/  PRMT R215, R119, 0x5410, R118 ;  /* 0x0000541077d77816 */ /* 0x000fe20000000076 */
[----:B------:R-:W-:Y:S01]  /*81a0*/  IMAD.MOV.U32 R2, RZ, RZ, R122 ;  /* 0x000000ffff027224 */ /* 0x000fe200078e007a */
[----:B------:R-:W-:Y:S01]  /*81b0*/  @!P5 PRMT R119, R95, 0x5410, RZ ;  /* 0x000054105f77d816 */ /* 0x000fe200000000ff */
[----:B------:R-:W-:Y:S01]  /*81c0*/  @!P3 HADD2 R103, -R120.H0_H0, -RZ.H0_H0 ;  /* 0xa00000ff7867b230 */ /* 0x000fe20000000900 */
[----:B------:R-:W-:Y:S02]  /*81d0*/  ISETP.GE.U32.AND P5, PT, R193, R0, PT ;  /* 0x00000000c100720c */ /* 0x000fe40003fa6070 */
[----:B------:R-:W-:Y:S01]  /*81e0*/  LOP3.LUT R0, R7, R155, R14, 0x96, !PT ;  /* 0x0000009b07007212 */ /* 0x000fe200078e960e */
[----:B------:R-:W-:Y:S01]  /*81f0*/  IMAD.MOV.U32 R14, RZ, RZ, R5 ;  /* 0x000000ffff0e7224 */ /* 0x000fe200078e0005 */
[----:B------:R-:W-:-:S02]  /*8200*/  PRMT R117, R20, 0x7610, R117 ;  /* 0x0000761014757816 */ /* 0x000fc40000000075 */
[C---:B------:R-:W-:Y:S01]  /*8210*/  LOP3.LUT R11, R6.reuse, 0xffff, RZ, 0xc0, !PT ;  /* 0x0000ffff060b7812 */ /* 0x040fe200078ec0ff */
[----:B------:R-:W-:Y:S01]  /*8220*/  IMAD.MOV.U32 R7, RZ, RZ, R2 ;  /* 0x000000ffff077224 */ /* 0x000fe200078e0002 */
[----:B------:R-:W-:Y:S01]  /*8230*/  LOP3.LUT R5, R6, 0xff, RZ, 0xc0, !PT ;  /* 0x000000ff06057812 */ /* 0x000fe200078ec0ff */
[----:B------:R-:W-:Y:S01]  /*8240*/  IMAD.MOV.U32 R20, RZ, RZ, R55 ;  /* 0x000000ffff147224 */ /* 0x000fe200078e0037 */
[----:B------:R-:W-:Y:S02]  /*8250*/  PRMT R55, R117, 0x5410, R120 ;  /* 0x0000541075377816 */ /* 0x000fe40000000078 */
[----:B------:R-:W-:Y:S01]  /*8260*/  @!P3 PRMT R120, R103, 0x5410, RZ ;  /* 0x000054106778b816 */ /* 0x000fe200000000ff */
[----:B------:R1:W-:Y:S01]  /*8270*/  STL [R1+0x110], R204 ;  /* 0x000110cc01007387 */ /* 0x0003e20000100800 */
[----:B------:R-:W-:Y:S02]  /*8280*/  SHF.R.U32.HI R2, RZ, 0x8, R8 ;  /* 0x00000008ff027819 */ /* 0x000fe40000011608 */
[----:B------:R-:W-:Y:S01]  /*8290*/  ISETP.GE.U32.AND P3, PT, R193, R5, PT ;  /* 0x00000005c100720c */ /* 0x000fe20003f66070 */
[----:B------:R-:W-:Y:S01]  /*82a0*/  IMAD.MOV.U32 R5, RZ, RZ, R7 ;  /* 0x000000ffff057224 */ /* 0x000fe200078e0007 */
[----:B------:R-:W-:Y:S01]  /*82b0*/  STL [R1+0x2a8], R56 ;  /* 0x0002a83801007387 */ /* 0x000fe20000100800 */
[----:B------:R-:W-:Y:S01]  /*82c0*/  @!P4 HADD2 R99, -R118.H0_H0, -RZ.H0_H0 ;  /* 0xa00000ff7663c230 */ /* 0x000fe20000000900 */
[----:B------:R2:W-:Y:S01]  /*82d0*/  MUFU.EX2 R7, R184 ;  /* 0x000000b800077308 */ /* 0x0005e20000000800 */
[----:B------:R-:W-:Y:S01]  /*82e0*/  LOP3.LUT R2, R2, 0xffff, RZ, 0xc0, !PT ;  /* 0x0000ffff02027812 */ /* 0x000fe200078ec0ff */
[----:B------:R3:W-:Y:S01]  /*82f0*/  STL.64 [R1+0x228], R208 ;  /* 0x000228d001007387 */ /* 0x0007e20000100a00 */
[----:B------:R-:W-:-:S03]  /*8300*/  IMAD.MOV.U32 R8, RZ, RZ, R25 ;  /* 0x000000ffff087224 */ /* 0x000fc600078e0019 */
[----:B------:R-:W-:Y:S01]  /*8310*/  STL [R1+0x2ac], R192 ;  /* 0x0002acc001007387 */ /* 0x000fe20000100800 */
[----:B------:R-:W-:-:S03]  /*8320*/  @!P4 PRMT R118, R99, 0x5410, RZ ;  /* 0x000054106376c816 */ /* 0x000fc600000000ff */
[----:B------:R4:W3:Y:S01]  /*8330*/  LDL.LU R122, [R1+0x3b8] ;  /* 0x0003b800017a7983 */ /* 0x0008e20000300800 */
[----:B------:R1:W-:Y:S01]  /*8340*/  MUFU.EX2 R25, R205 ;  /* 0x000000cd00197308 */ /* 0x0003e20000000800 */
[----:B------:R-:W-:Y:S01]  /*8350*/  ISETP.GE.U32.AND P4, PT, R193, R2, PT ;  /* 0x00000002c100720c */ /* 0x000fe20003f86070 */
[----:B--2---:R-:W-:-:S06]  /*8360*/  IMAD.MOV.U32 R184, RZ, RZ, R23 ;  /* 0x000000ffffb87224 */ /* 0x004fcc00078e0017 */
[----:B------:R2:W-:Y:S01]  /*8370*/  MUFU.EX2 R23, R211 ;  /* 0x000000d300177308 */ /* 0x0005e20000000800 */
[----:B------:R-:W-:Y:S01]  /*8380*/  LOP3.LUT R2, R0, 0xffff, RZ, 0xc0, !PT ;  /* 0x0000ffff00027812 */ /* 0x000fe200078ec0ff */
[----:B------:R-:W-:-:S03]  /*8390*/  @!P2 HADD2 R107, -R117.H0_H0, -RZ.H0_H0 ;  /* 0xa00000ff756ba230 */ /* 0x000fc60000000900 */
[----:B------:R-:W-:Y:S01]  /*83a0*/  SHF.R.U32.HI R2, RZ, 0x8, R2 ;  /* 0x00000008ff027819 */ /* 0x000fe20000011602 */
[----:B-1----:R-:W-:Y:S02]  /*83b0*/  IMAD.MOV.U32 R205, RZ, RZ, R14 ;  /* 0x000000ffffcd7224 */ /* 0x002fe400078e000e */
[----:B------:R-:W1:Y:S01]  /*83c0*/  MUFU.EX2 R14, R128 ;  /* 0x00000080000e7308 */ /* 0x000e620000000800 */
[----:B--2---:R-:W-:Y:S02]  /*83d0*/  IMAD.MOV.U32 R211, RZ, RZ, R115 ;  /* 0x000000ffffd37224 */ /* 0x004fe400078e0073 */
[----:B------:R4:W2:Y:S01]  /*83e0*/  LDL.LU R115, [R1+0x3b4] ;  /* 0x0003b40001737983 */ /* 0x0008a20000300800 */
[----:B------:R-:W-:Y:S02]  /*83f0*/  LOP3.LUT R2, R2, 0xffff, RZ, 0xc0, !PT ;  /* 0x0000ffff02027812 */ /* 0x000fe400078ec0ff */
[----:B------:R-:W-:Y:S02]  /*8400*/  @!P2 PRMT R117, R107, 0x5410, RZ ;  /* 0x000054106b75a816 */ /* 0x000fe400000000ff */
[----:B------:R-:W-:Y:S01]  /*8410*/  ISETP.GE.U32.AND P2, PT, R193, R2, PT ;  /* 0x00000002c100720c */ /* 0x000fe20003f46070 */
[----:B------:R-:W-:-:S02]  /*8420*/  IMAD.MOV.U32 R2, RZ, RZ, R24 ;  /* 0x000000ffff027224 */ /* 0x000fc400078e0018 */
[----:B------:R1:W-:Y:S01]  /*8430*/  MUFU.EX2 R24, R212 ;  /* 0x000000d400187308 */ /* 0x0003e20000000800 */
[C---:B------:R-:W-:Y:S02]  /*8440*/  PRMT R126, R21.reuse, 0x7632, R126 ;  /* 0x00007632157e7816 */ /* 0x040fe4000000007e */
[----:B------:R-:W-:Y:S01]  /*8450*/  PRMT R125, R21, 0x7610, R125 ;  /* 0x00007610157d7816 */ /* 0x000fe2000000007d */
[----:B------:R-:W-:-:S04]  /*8460*/  IMAD.MOV.U32 R21, RZ, RZ, R19 ;  /* 0x000000ffff157224 */ /* 0x000fc800078e0013 */
[----:B------:R4:W-:Y:S01]  /*8470*/  MUFU.EX2 R19, R188 ;  /* 0x000000bc00137308 */ /* 0x0009e20000000800 */
[----:B-1----:R-:W-:Y:S02]  /*8480*/  IMAD.MOV.U32 R212, RZ, RZ, R2 ;  /* 0x000000ffffd47224 */ /* 0x002fe400078e0002 */
[----:B------:R-:W-:Y:S01]  /*8490*/  FADD.FTZ R2, R14, R9 ;  /* 0x000000090e027221 */ /* 0x000fe20000010000 */
[----:B------:R-:W-:Y:S02]  /*84a0*/  IMAD.MOV.U32 R9, RZ, RZ, R171 ;  /* 0x000000ffff097224 */ /* 0x000fe400078e00ab */
[----:B------:R1:W2:Y:S01]  /*84b0*/  LDL.LU R171, [R1+0x3b0] ;  /* 0x0003b00001ab7983 */ /* 0x0002a20000300800 */
[----:B----4-:R-:W-:-:S03]  /*84c0*/  IMAD.MOV.U32 R188, RZ, RZ, R169 ;  /* 0x000000ffffbc7224 */ /* 0x010fc600078e00a9 */
[----:B------:R1:W4:Y:S01]  /*84d0*/  LDL.LU R169, [R1+0x3ac] ;  /* 0x0003ac0001a97983 */ /* 0x0003220000300800 */
[C---:B------:R-:W-:Y:S02]  /*84e0*/  PRMT R128, R22.reuse, 0x7610, R128 ;  /* 0x0000761016807816 */ /* 0x040fe40000000080 */
[----:B------:R-:W-:Y:S01]  /*84f0*/  PRMT R127, R22, 0x7632, R127 ;  /* 0x00007632167f7816 */ /* 0x000fe2000000007f */
[----:B------:R-:W-:Y:S02]  /*8500*/  IMAD.MOV.U32 R22, RZ, RZ, R8 ;  /* 0x000000ffff167224 */ /* 0x000fe400078e0008 */
[C---:B------:R-:W-:Y:S01]  /*8510*/  FADD.FTZ R8, R7.reuse, R2 ;  /* 0x0000000207087221 */ /* 0x040fe20000010000 */
[----:B------:R-:W-:Y:S01]  /*8520*/  F2FP.F16.F32.PACK_AB R7, R7, R14 ;  /* 0x0000000e0707723e */ /* 0x000fe200000000ff */
[----:B------:R-:W-:Y:S02]  /*8530*/  IMAD.MOV.U32 R14, RZ, RZ, R20 ;  /* 0x000000ffff0e7224 */ /* 0x000fe400078e0014 */
[----:B------:R1:W-:Y:S01]  /*8540*/  MUFU.EX2 R20, R214 ;  /* 0x000000d600147308 */ /* 0x0003e20000000800 */
[----:B------:R-:W-:Y:S01]  /*8550*/  @!P1 HADD2 R111, -R128.H0_H0, -RZ.H0_H0 ;  /* 0xa00000ff806f9230 */ /* 0x000fe20000000900 */
[----:B------:R-:W-:Y:S01]  /*8560*/  LOP3.LUT R2, R0, 0xff, RZ, 0xc0, !PT ;  /* 0x000000ff00027812 */ /* 0x000fe200078ec0ff */
[----:B-1----:R-:W-:-:S02]  /*8570*/  IMAD.MOV.U32 R214, RZ, RZ, R22 ;  /* 0x000000ffffd67224 */ /* 0x002fc400078e0016 */
[----:B------:R-:W-:Y:S02]  /*8580*/  IMAD.MOV.U32 R22, RZ, RZ, R205 ;  /* 0x000000ffff167224 */ /* 0x000fe400078e00cd */
[----:B------:R-:W-:Y:S01]  /*8590*/  IMAD.MOV.U32 R205, RZ, RZ, R18 ;  /* 0x000000ffffcd7224 */ /* 0x000fe200078e0012 */
[----:B------:R-:W-:Y:S02]  /*85a0*/  PRMT R18, R128, 0x5410, R127 ;  /* 0x0000541080127816 */ /* 0x000fe4000000007f */
[----:B------:R-:W-:Y:S02]  /*85b0*/  @!P1 PRMT R128, R111, 0x5410, RZ ;  /* 0x000054106f809816 */ /* 0x000fe400000000ff */
[----:B------:R-:W-:Y:S01]  /*85c0*/  ISETP.GE.U32.AND P1, PT, R193, R2, PT ;  /* 0x00000002c100720c */ /* 0x000fe20003f26070 */
[----:B------:R-:W-:Y:S02]  /*85d0*/  IMAD.MOV.U32 R2, RZ, RZ, R18 ;  /* 0x000000ffff027224 */ /* 0x000fe400078e0012 */
[----:B------:R1:W-:Y:S01]  /*85e0*/  MUFU.EX2 R18, R185 ;  /* 0x000000b900127308 */ /* 0x0003e20000000800 */
[----:B------:R-:W-:Y:S01]  /*85f0*/  @!P0 HADD2 R121, -R126.H0_H0, -RZ.H0_H0 ;  /* 0xa00000ff7e798230 */ /* 0x000fe20000000900 */
[----:B------:R-:W-:-:S02]  /*8600*/  SHF.R.U32.HI R10, RZ, 0x10, R6 ;  /* 0x00000010ff0a7819 */ /* 0x000fc40000011606 */
[----:B------:R-:W-:Y:S01]  /*8610*/  SHF.R.U32.HI R6, RZ, 0x18, R6 ;  /* 0x00000018ff067819 */ /* 0x000fe20000011606 */
[----:B-1----:R-:W-:Y:S01]  /*8620*/  IMAD.MOV.U32 R185, RZ, RZ, R2 ;  /* 0x000000ffffb97224 */ /* 0x002fe200078e0002 */
[--C-:B------:R-:W-:Y:S02]  /*8630*/  SHF.R.U32.HI R2, RZ, 0x18, R0.reuse ;  /* 0x00000018ff027819 */ /* 0x100fe40000011600 */
[----:B------:R-:W-:-:S04]  /*8640*/  SHF.R.U32.HI R0, RZ, 0x10, R0 ;  /* 0x00000010ff007819 */ /* 0x000fc80000011600 */
[----:B------:R-:W-:Y:S02]  /*8650*/  LOP3.LUT R0, R0, 0xff, RZ, 0xc0, !PT ;  /* 0x000000ff00007812 */ /* 0x000fe400078ec0ff */
[----:B------:R-:W-:Y:S01]  /*8660*/  PRMT R123, R15, 0x7632, R123 ;  /* 0x000076320f7b7816 */ /* 0x000fe2000000007b */
[----:B---3--:R-:W-:Y:S02]  /*8670*/  @!P5 HADD2 R122, -R125.H0_H0, -RZ.H0_H0 ;  /* 0xa00000ff7d7ad230 */ /* 0x008fe40000000900 */
[----:B--2---:R-:W-:-:S05]  /*8680*/  @!P4 HADD2 R115, -R127.H0_H0, -RZ.H0_H0 ;  /* 0xa00000ff7f73c230 */ /* 0x004fca0000000900 */
[----:B------:R-:W-:Y:S02]  /*8690*/  @!P4 PRMT R127, R115, 0x5410, RZ ;  /* 0x00005410737fc816 */ /* 0x000fe400000000ff */
[----:B------:R-:W-:Y:S01]  /*86a0*/  ISETP.GE.U32.AND P4, PT, R193, R2, PT ;  /* 0x00000002c100720c */ /* 0x000fe20003f86070 */
[----:B------:R-:W-:Y:S01]  /*86b0*/  IMAD.MOV.U32 R2, RZ, RZ, R55 ;  /* 0x000000ffff027224 */ /* 0x000fe200078e0037 */
[----:B------:R-:W-:Y:S02]  /*86c0*/  PRMT R55, R125, 0x5410, R126 ;  /* 0x000054107d377816 */ /* 0x000fe4000000007e */
[----:B------:R-:W-:Y:S02]  /*86d0*/  @!P0 PRMT R126, R121, 0x5410, RZ ;  /* 0x00005410797e8816 */ /* 0x000fe400000000ff */
[----:B------:R-:W-:Y:S01]  /*86e0*/  ISETP.GE.U32.AND P0, PT, R193, R6, PT ;  /* 0x00000006c100720c */ /* 0x000fe20003f06070 */
[----:B------:R-:W-:Y:S02]  /*86f0*/  IMAD.MOV.U32 R6, RZ, RZ, R21 ;  /* 0x000000ffff067224 */ /* 0x000fe400078e0015 */
[----:B------:R1:W-:Y:S01]  /*8700*/  MUFU.EX2 R21, R189 ;  /* 0x000000bd00157308 */ /* 0x0003e20000000800 */
[----:B------:R-:W-:-:S02]  /*8710*/  @!P5 PRMT R125, R122, 0x5410, RZ ;  /* 0x000054107a7dd816 */ /* 0x000fc400000000ff */
[----:B------:R-:W-:Y:S01]  /*8720*/  ISETP.GE.U32.AND P5, PT, R193, R0, PT ;  /* 0x00000000c100720c */ /* 0x000fe20003fa6070 */
[----:B------:R-:W-:-:S04]  /*8730*/  IMAD.MOV.U32 R0, RZ, RZ, R2 ;  /* 0x000000ffff007224 */ /* 0x000fc800078e0002 */
[----:B------:R2:W-:Y:S01]  /*8740*/  MUFU.EX2 R2, R183 ;  /* 0x000000b700027308 */ /* 0x0005e20000000800 */
[----:B-1----:R-:W-:-:S07]  /*8750*/  IMAD.MOV.U32 R189, RZ, RZ, R6 ;  /* 0x000000ffffbd7224 */ /* 0x002fce00078e0006 */
[----:B------:R1:W3:Y:S01]  /*8760*/  MUFU.EX2 R6, R124 ;  /* 0x0000007c00067308 */ /* 0x0002e20000000800 */
[----:B----4-:R-:W-:Y:S02]  /*8770*/  @!P2 HADD2 R169, -R123.H0_H0, -RZ.H0_H0 ;  /* 0xa00000ff7ba9a230 */ /* 0x010fe40000000900 */
[----:B--2---:R-:W-:Y:S01]  /*8780*/  IMAD.MOV.U32 R183, RZ, RZ, R0 ;  /* 0x000000ffffb77224 */ /* 0x004fe200078e0000 */
[----:B------:R-:W-:Y:S01]  /*8790*/  LOP3.LUT R0, R10, 0xff, RZ, 0xc0, !PT ;  /* 0x000000ff0a007812 */ /* 0x000fe200078ec0ff */
[----:B------:R-:W-:Y:S01]  /*87a0*/  IMAD.MOV.U32 R10, RZ, RZ, R205 ;  /* 0x000000ffff0a7224 */ /* 0x000fe200078e00cd */
[----:B-1----:R-:W-:-:S05]  /*87b0*/  PRMT R124, R15, 0x7610, R124 ;  /* 0x000076100f7c7816 */ /* 0x002fca000000007c */
[----:B------:R-:W-:Y:S01]  /*87c0*/  @!P1 HADD2 R171, -R124.H0_H0, -RZ.H0_H0 ;  /* 0xa00000ff7cab9230 */ /* 0x000fe20000000900 */
[----:B------:R-:W-:-:S04]  /*87d0*/  PRMT R205, R124, 0x5410, R123 ;  /* 0x000054107ccd7816 */ /* 0x000fc8000000007b */
[----:B------:R-:W-:Y:S02]  /*87e0*/  @!P1 PRMT R124, R171, 0x5410, RZ ;  /* 0x00005410ab7c9816 */ /* 0x000fe400000000ff */
[----:B------:R-:W-:Y:S01]  /*87f0*/  ISETP.GE.U32.AND P1, PT, R193, R0, PT ;  /* 0x00000000c100720c */ /* 0x000fe20003f26070 */
[----:B------:R-:W-:Y:S01]  /*8800*/  IMAD.MOV.U32 R0, RZ, RZ, R134 ;  /* 0x000000ffff007224 */ /* 0x000fe200078e0086 */
[----:B------:R-:W-:-:S03]  /*8810*/  @!P2 PRMT R123, R169, 0x5410, RZ ;  /* 0x00005410a97ba816 */ /* 0x000fc600000000ff */
[----:B------:R-:W-:Y:S01]  /*8820*/  IMAD.MOV.U32 R169, RZ, RZ, R0 ;  /* 0x000000ffffa97224 */ /* 0x000fe200078e0000 */
[----:B------:R-:W-:-:S04]  /*8830*/  SHF.R.U32.HI R0, RZ, 0x8, R11 ;  /* 0x00000008ff007819 */ /* 0x000fc8000001160b */
[----:B------:R-:W-:Y:S02]  /*8840*/  LOP3.LUT R0, R0, 0xffff, RZ, 0xc0, !PT ;  /* 0x0000ffff00007812 */ /* 0x000fe400078ec0ff */
[C---:B------:R-:W-:Y:S02]  /*8850*/  PRMT R121, R16.reuse, 0x7632, R121 ;  /* 0x0000763210797816 */ /* 0x040fe40000000079 */
[----:B------:R-:W-:Y:S01]  /*8860*/  ISETP.GE.U32.AND P2, PT, R193, R0, PT ;  /* 0x00000000c100720c */ /* 0x000fe20003f46070 */
[----:B------:R-:W-:Y:S01]  /*8870*/  IMAD.MOV.U32 R0, RZ, RZ, R9 ;  /* 0x000000ffff007224 */ /* 0x000fe200078e0009 */
[----:B------:R-:W-:Y:S01]  /*8880*/  PRMT R122, R16, 0x7610, R122 ;  /* 0x00007610107a7816 */ /* 0x000fe2000000007a */
[----:B------:R-:W-:Y:S01]  /*8890*/  IMAD.MOV.U32 R16, RZ, RZ, R180 ;  /* 0x000000ffff107224 */ /* 0x000fe200078e00b4 */
[----:B------:R1:W-:Y:S01]  /*88a0*/  MUFU.EX2 R9, R178 ;  /* 0x000000b200097308 */ /* 0x0003e20000000800 */
[----:B------:R-:W-:Y:S02]  /*88b0*/  IMAD.MOV.U32 R11, RZ, RZ, R14 ;  /* 0x000000ffff0b7224 */ /* 0x000fe400078e000e */
[----:B------:R-:W-:-:S02]  /*88c0*/  @!P4 HADD2 R172, -R121.H0_H0, -RZ.H0_H0 ;  /* 0xa00000ff79acc230 */ /* 0x000fc40000000900 */
[----:B------:R-:W-:Y:S02]  /*88d0*/  IMAD.MOV.U32 R15, RZ, RZ, R210 ;  /* 0x000000ffff0f7224 */ /* 0x000fe400078e00d2 */
[----:B------:R-:W-:Y:S01]  /*88e0*/  @!P5 HADD2 R173, -R122.H0_H0, -RZ.H0_H0 ;  /* 0xa00000ff7aadd230 */ /* 0x000fe20000000900 */
[----:B------:R-:W2:Y:S01]  /*88f0*/  LDL.LU R210, [R1+0x3a8] ;  /* 0x0003a80001d27983 */ /* 0x000ea20000300800 */
[----:B------:R4:W-:Y:S01]  /*8900*/  MUFU.EX2 R14, R200 ;  /* 0x000000c8000e7308 */ /* 0x0009e20000000800 */
[----:B------:R-:W-:Y:S02]  /*8910*/  IMAD.MOV.U32 R171, RZ, RZ, R133 ;  /* 0x000000ffffab7224 */ /* 0x000fe400078e0085 */
[----:B------:R2:W5:Y:S04]  /*8920*/  LDL.LU R133, [R1+0x3a4] ;  /* 0x0003a40001857983 */ /* 0x0005680000300800 */
[----:B------:R2:W5:Y:S01]  /*8930*/  LDL.LU R134, [R1+0x3a0] ;  /* 0x0003a00001867983 */ /* 0x0005620000300800 */
[----:B-1----:R-:W-:-:S02]  /*8940*/  IMAD.MOV.U32 R178, RZ, RZ, R0 ;  /* 0x000000ffffb27224 */ /* 0x002fc400078e0000 */
[----:B---3--:R-:W-:Y:S01]  /*8950*/  FADD.FTZ R0, R6, R17 ;  /* 0x0000001106007221 */ /* 0x008fe20000010000 */
[----:B------:R-:W-:Y:S02]  /*8960*/  IMAD.MOV.U32 R17, RZ, RZ, R16 ;  /* 0x000000ffff117224 */ /* 0x000fe400078e0010 */
[----:B------:R-:W-:Y:S02]  /*8970*/  IMAD.MOV.U32 R16, RZ, RZ, R214 ;  /* 0x000000ffff107224 */ /* 0x000fe400078e00d6 */
[----:B------:R-:W-:Y:S02]  /*8980*/  IMAD.MOV.U32 R214, RZ, RZ, R211 ;  /* 0x000000ffffd67224 */ /* 0x000fe400078e00d3 */
[----:B----4-:R-:W-:Y:S01]  /*8990*/  IMAD.MOV.U32 R200, RZ, RZ, R12 ;  /* 0x000000ffffc87224 */ /* 0x010fe200078e000c */
[----:B------:R-:W-:Y:S01]  /*89a0*/  PRMT R211, R122, 0x5410, R121 ;  /* 0x000054107ad37816 */ /* 0x000fe20000000079 */
[----:B------:R1:W5:Y:S01]  /*89b0*/  LDL.LU R12, [R1+0x39c] ;  /* 0x00039c00010c7983 */ /* 0x0003620000300800 */
[----:B------:R-:W-:Y:S01]  /*89c0*/  @!P4 PRMT R121, R172, 0x5410, RZ ;  /* 0x00005410ac79c816 */ /* 0x000fe200000000ff */
[----:B------:R-:W-:-:S02]  /*89d0*/  IMAD.MOV.U32 R172, RZ, RZ, R200 ;  /* 0x000000ffffac7224 */ /* 0x000fc400078e00c8 */
[----:B------:R-:W-:Y:S01]  /*89e0*/  IMAD.MOV.U32 R200, RZ, RZ, R10 ;  /* 0x000000ffffc87224 */ /* 0x000fe200078e000a */
[----:B------:R-:W-:Y:S01]  /*89f0*/  @!P5 PRMT R122, R173, 0x5410, RZ ;  /* 0x00005410ad7ad816 */ /* 0x000fe200000000ff */
[----:B------:R-:W-:Y:S02]  /*8a00*/  IMAD.MOV.U32 R10, RZ, RZ, R5 ;  /* 0x000000ffff0a7224 */ /* 0x000fe400078e0005 */
[C---:B------:R-:W-:Y:S01]  /*8a10*/  FADD.FTZ R5, R2.reuse, R0 ;  /* 0x0000000002057221 */ /* 0x040fe20000010000 */
[----:B------:R1:W5:Y:S01]  /*8a20*/  LDL.LU R180, [R1+0x398] ;  /* 0x0003980001b47983 */ /* 0x0003620000300800 */
[----:B------:R-:W-:Y:S01]  /*8a30*/  IMAD.MOV.U32 R173, RZ, RZ, R177 ;  /* 0x000000ffffad7224 */ /* 0x000fe200078e00b1 */
[----:B------:R-:W-:Y:S01]  /*8a40*/  F2FP.F16.F32.PACK_AB R0, R2, R6 ;  /* 0x000000060200723e */ /* 0x000fe200000000ff */
[----:B------:R-:W-:Y:S01]  /*8a50*/  IMAD.MOV.U32 R6, RZ, RZ, R176 ;  /* 0x000000ffff067224 */ /* 0x000fe200078e00b0 */
[----:B------:R1:W3:Y:S04]  /*8a60*/  LDL.LU R177, [R1+0x394] ;  /* 0x0003940001b17983 */ /* 0x0002e80000300800 */
[----:B------:R1:W4:Y:S01]  /*8a70*/  LDL.LU R176, [R1+0x390] ;  /* 0x0003900001b07983 */ /* 0x0003220000300800 */
[----:B------:R-:W-:-:S03]  /*8a80*/  IMAD.MOV.U32 R2, RZ, RZ, R175 ;  /* 0x000000ffff027224 */ /* 0x000fc600078e00af */
[----:B------:R1:W2:Y:S01]  /*8a90*/  LDL.LU R175, [R1+0x38c] ;  /* 0x00038c0001af7983 */ /* 0x0002a20000300800 */
[C---:B------:R-:W-:Y:S02]  /*8aa0*/  PRMT R115, R7.reuse, 0x7632, R115 ;  /* 0x0000763207737816 */ /* 0x040fe40000000073 */
[C---:B------:R-:W-:Y:S02]  /*8ab0*/  PRMT R113, R0.reuse, 0x7632, R113 ;  /* 0x0000763200717816 */ /* 0x040fe40000000071 */
[----:B------:R-:W-:Y:S02]  /*8ac0*/  PRMT R116, R7, 0x7610, R116 ;  /* 0x0000761007747816 */ /* 0x000fe40000000074 */
[----:B------:R-:W-:Y:S01]  /*8ad0*/  PRMT R114, R0, 0x7610, R114 ;  /* 0x0000761000727816 */ /* 0x000fe20000000072 */
[----:B------:R-:W-:Y:S02]  /*8ae0*/  IMAD.MOV.U32 R0, RZ, RZ, R11 ;  /* 0x000000ffff007224 */ /* 0x000fe400078e000b */
[----:B------:R-:W-:Y:S01]  /*8af0*/  @!P0 HADD2 R174, -R113.H0_H0, -RZ.H0_H0 ;  /* 0xa00000ff71ae8230 */ /* 0x000fe20000000900 */
[----:B------:R1:W-:Y:S01]  /*8b00*/  MUFU.EX2 R11, R187 ;  /* 0x000000bb000b7308 */ /* 0x0003e20000000800 */
[----:B------:R-:W-:-:S07]  /*8b10*/  IMAD.MOV.U32 R7, RZ, RZ, R6 ;  /* 0x000000ffff077224 */ /* 0x000fce00078e0006 */
[----:B------:R-:W1:Y:S02]  /*8b20*/  MUFU.EX2 R6, R179 ;  /* 0x000000b300067308 */ /* 0x000e640000000800 */
[----:B-1----:R-:W-:Y:S01]  /*8b30*/  IMAD.MOV.U32 R187, RZ, RZ, R214 ;  /* 0x000000ffffbb7224 */ /* 0x002fe200078e00d6 */
[----:B------:R-:W-:Y:S02]  /*8b40*/  PRMT R214, R116, 0x5410, R115 ;  /* 0x0000541074d67816 */ /* 0x000fe40000000073 */
[----:B------:R-:W-:Y:S02]  /*8b50*/  F2FP.F16.F32.PACK_AB R91, R23, R25 ;  /* 0x00000019175b723e */ /* 0x000fe400000000ff */
[----:B------:R-:W-:Y:S01]  /*8b60*/  F2FP.F16.F32.PACK_AB R77, R6, R9 ;  /* 0x00000009064d723e */ /* 0x000fe200000000ff */
[----:B------:R-:W-:Y:S01]  /*8b70*/  IMAD.MOV.U32 R179, RZ, RZ, R191 ;  /* 0x000000ffffb37224 */ /* 0x000fe200078e00bf */
[----:B------:R-:W-:Y:S01]  /*8b80*/  F2FP.F16.F32.PACK_AB R74, R20, R24 ;  /* 0x00000018144a723e */ /* 0x000fe200000000ff */
[----:B------:R1:W3:Y:S01]  /*8b90*/  LDL.LU R191, [R1+0x388] ;  /* 0x0003880001bf7983 */ /* 0x0002e20000300800 */
[----:B----4-:R-:W-:-:S05]  /*8ba0*/  @!P2 HADD2 R176, -R115.H0_H0, -RZ.H0_H0 ;  /* 0xa00000ff73b0a230 */ /* 0x010fca0000000900 */
[----:B------:R-:W-:Y:S01]  /*8bb0*/  @!P2 PRMT R115, R176, 0x5410, RZ ;  /* 0x00005410b073a816 */ /* 0x000fe200000000ff */
[----:B------:R-:W-:Y:S01]  /*8bc0*/  IMAD.MOV.U32 R176, RZ, RZ, R211 ;  /* 0x000000ffffb07224 */ /* 0x000fe200078e00d3 */
[----:B------:R-:W-:Y:S02]  /*8bd0*/  PRMT R211, R114, 0x5410, R113 ;  /* 0x0000541072d37816 */ /* 0x000fe40000000071 */
[----:B------:R-:W-:Y:S01]  /*8be0*/  @!P0 PRMT R113, R174, 0x5410, RZ ;  /* 0x00005410ae718816 */ /* 0x000fe200000000ff */
[----:B------:R-:W-:Y:S02]  /*8bf0*/  IMAD.MOV.U32 R174, RZ, RZ, R10 ;  /* 0x000000ffffae7224 */ /* 0x000fe400078e000a */
[----:B------:R4:W1:Y:S02]  /*8c00*/  MUFU.EX2 R10, R186 ;  /* 0x000000ba000a7308 */ /* 0x0008640000000800 */
[----:B----4-:R-:W-:Y:S02]  /*8c10*/  IMAD.MOV.U32 R186, RZ, RZ, R0 ;  /* 0x000000ffffba7224 */ /* 0x010fe400078e0000 */
[----:B------:R-:W-:Y:S01]  /*8c20*/  FADD.FTZ R0, R25, R29 ;  /* 0x0000001d19007221 */ /* 0x000fe20000010000 */
[----:B------:R-:W-:-:S02]  /*8c30*/  IMAD.MOV.U32 R29, RZ, RZ, R187 ;  /* 0x000000ffff1d7224 */ /* 0x000fc400078e00bb */
[----:B------:R-:W-:Y:S02]  /*8c40*/  IMAD.MOV.U32 R187, RZ, RZ, R2 ;  /* 0x000000ffffbb7224 */ /* 0x000fe400078e0002 */
[----:B------:R-:W-:Y:S01]  /*8c50*/  FADD.FTZ R2, R9, R28 ;  /* 0x0000001c09027221 */ /* 0x000fe20000010000 */
[----:B------:R-:W-:Y:S02]  /*8c60*/  IMAD.MOV.U32 R28, RZ, RZ, R203 ;  /* 0x000000ffff1c7224 */ /* 0x000fe400078e00cb */
[----:B------:R-:W-:Y:S01]  /*8c70*/  FADD.FTZ R0, R23, R0 ;  /* 0x0000000017007221 */ /* 0x000fe20000010000 */
[----:B------:R-:W-:Y:S01]  /*8c80*/  FADD.FTZ R23, R6, R2 ;  /* 0x0000000206177221 */ /* 0x000fe20000010000 */
[----:B------:R-:W-:Y:S02]  /*8c90*/  IMAD.MOV.U32 R25, RZ, RZ, R28 ;  /* 0x000000ffff197224 */ /* 0x000fe400078e001c */
[----:B------:R-:W-:Y:S01]  /*8ca0*/  FADD.FTZ R2, R18, R8 ;  /* 0x0000000812027221 */ /* 0x000fe20000010000 */
[----:B------:R-:W-:-:S02]  /*8cb0*/  IMAD.MOV.U32 R28, RZ, RZ, R7 ;  /* 0x000000ffff1c7224 */ /* 0x000fc400078e0007 */
[----:B------:R4:W3:Y:S01]  /*8cc0*/  MUFU.EX2 R7, R196 ;  /* 0x000000c400077308 */ /* 0x0008e20000000800 */
[----:B------:R-:W-:Y:S01]  /*8cd0*/  FADD.FTZ R0, R24, R0 ;  /* 0x0000000018007221 */ /* 0x000fe20000010000 */
[----:B------:R-:W-:Y:S01]  /*8ce0*/  FADD.FTZ R2, R19, R2 ;  /* 0x0000000213027221 */ /* 0x000fe20000010000 */
[----:B--2---:R-:W-:-:S05]  /*8cf0*/  @!P1 HADD2 R175, -R114.H0_H0, -RZ.H0_H0 ;  /* 0xa00000ff72af9230 */ /* 0x004fca0000000900 */
[----:B------:R-:W2:Y:S01]  /*8d00*/  MUFU.EX2 R6, R202 ;  /* 0x000000ca00067308 */ /* 0x000ea20000000800 */
[----:B------:R-:W-:Y:S01]  /*8d10*/  FADD.FTZ R2, R21, R2 ;  /* 0x0000000215027221 */ /* 0x000fe20000010000 */
[----:B------:R-:W-:Y:S01]  /*8d20*/  @!P1 PRMT R114, R175, 0x5410, RZ ;  /* 0x00005410af729816 */ /* 0x000fe200000000ff */
[----:B------:R-:W-:Y:S02]  /*8d30*/  IMAD.MOV.U32 R9, RZ, RZ, R16 ;  /* 0x000000ffff097224 */ /* 0x000fe400078e0010 */
[----:B----4-:R-:W-:Y:S02]  /*8d40*/  IMAD.MOV.U32 R196, RZ, RZ, R22 ;  /* 0x000000ffffc47224 */ /* 0x010fe400078e0016 */
[----:B------:R-:W-:Y:S01]  /*8d50*/  FADD.FTZ R22, R20, R0 ;  /* 0x0000000014167221 */ /* 0x000fe20000010000 */
[----:B------:R-:W-:Y:S01]  /*8d60*/  FADD.FTZ R0, R11, R5 ;  /* 0x000000050b007221 */ /* 0x000fe20000010000 */
[----:B------:R-:W-:Y:S02]  /*8d70*/  IMAD.MOV.U32 R175, RZ, RZ, R201 ;  /* 0x000000ffffaf7224 */ /* 0x000fe400078e00c9 */
[----:B------:R-:W-:Y:S01]  /*8d80*/  FADD.FTZ R16, R14, R2 ;  /* 0x000000020e107221 */ /* 0x000fe20000010000 */
[----:B------:R-:W-:-:S02]  /*8d90*/  VIADD R2, R204, 0x3 ;  /* 0x00000003cc027836 */ /* 0x000fc40000000000 */
[----:B-1----:R-:W-:Y:S01]  /*8da0*/  FADD.FTZ R0, R10, R0 ;  /* 0x000000000a007221 */ /* 0x002fe20000010000 */
[----:B------:R-:W-:Y:S02]  /*8db0*/  IMAD.MOV.U32 R8, RZ, RZ, R174 ;  /* 0x000000ffff087224 */ /* 0x000fe400078e00ae */
[----:B------:R-:W-:Y:S02]  /*8dc0*/  IMAD.MOV.U32 R174, RZ, RZ, R175 ;  /* 0x000000ffffae7224 */ /* 0x000fe400078e00af */
[----:B---3--:R-:W-:Y:S01]  /*8dd0*/  FADD.FTZ R0, R7, R0 ;  /* 0x0000000007007221 */ /* 0x008fe20000010000 */
[----:B------:R-:W-:Y:S01]  /*8de0*/  IMAD.MOV.U32 R175, RZ, RZ, R169 ;  /* 0x000000ffffaf7224 */ /* 0x000fe200078e00a9 */
[----:B------:R-:W-:Y:S01]  /*8df0*/  LOP3.LUT R169, R229, R2, RZ, 0x3c, !PT ;  /* 0x00000002e5a97212 */ /* 0x000fe200078e3cff */
[----:B------:R-:W-:Y:S02]  /*8e00*/  IMAD.MOV.U32 R5, RZ, RZ, R196 ;  /* 0x000000ffff057224 */ /* 0x000fe400078e00c4 */
[----:B------:R-:W-:-:S02]  /*8e10*/  IMAD.MOV.U32 R196, RZ, RZ, R9 ;  /* 0x000000ffffc47224 */ /* 0x000fc400078e0009 */
[----:B------:R-:W-:Y:S02]  /*8e20*/  IMAD.MOV.U32 R9, RZ, RZ, R17 ;  /* 0x000000ffff097224 */ /* 0x000fe400078e0011 */
[----:B--2---:R-:W-:Y:S01]  /*8e30*/  FADD.FTZ R17, R6, R0 ;  /* 0x0000000006117221 */ /* 0x004fe20000010000 */
[----:B------:R-:W-:Y:S01]  /*8e40*/  @!P3 HADD2 R177, -R116.H0_H0, -RZ.H0_H0 ;  /* 0xa00000ff74b1b230 */ /* 0x000fe20000000900 */
[----:B------:R-:W-:Y:S01]  /*8e50*/  LOP3.LUT R0, R169, R199, RZ, 0x3c, !PT ;  /* 0x000000c7a9007212 */ /* 0x000fe200078e3cff */
[----:B------:R-:W-:-:S03]  /*8e60*/  IMAD.MOV.U32 R202, RZ, RZ, R25 ;  /* 0x000000ffffca7224 */ /* 0x000fc600078e0019 */
[----:B------:R-:W-:Y:S01]  /*8e70*/  @!P3 PRMT R116, R177, 0x5410, RZ ;  /* 0x00005410b174b816 */ /* 0x000fe200000000ff */
[----:B------:R-:W-:Y:S01]  /*8e80*/  IMAD.WIDE.U32 R24, R0, -0x326172a9, RZ ;  /* 0xcd9e8d5700187825 */ /* 0x000fe200078e00ff */
[----:B------:R-:W-:-:S03]  /*8e90*/  F2FP.F16.F32.PACK_AB R20, R6, R7 ;  /* 0x000000070614723e */ /* 0x000fc600000000ff */
[----:B------:R-:W-:Y:S02]  /*8ea0*/  IMAD.MOV.U32 R177, RZ, RZ, R197 ;  /* 0x000000ffffb17224 */ /* 0x000fe400078e00c5 */
[----:B------:R1:W2:Y:S01]  /*8eb0*/  LDL.LU R197, [R1+0x384] ;  /* 0x0003840001c57983 */ /* 0x0002a20000300800 */
[----:B------:R-:W-:-:S03]  /*8ec0*/  LOP3.LUT R6, R25, R225, R208, 0x96, !PT ;  /* 0x000000e119067212 */ /* 0x000fc600078e96d0 */
[----:B------:R1:W3:Y:S04]  /*8ed0*/  LDL.LU R201, [R1+0x380] ;  /* 0x0003800001c97983 */ /* 0x0002e80000300800 */
[----:B------:R1:W4:Y:S04]  /*8ee0*/  LDL.LU R203, [R1+0x37c] ;  /* 0x00037c0001cb7983 */ /* 0x0003280000300800 */
[----:B------:R1:W4:Y:S04]  /*8ef0*/  LDL.LU R204, [R1+0x378] ;  /* 0x0003780001cc7983 */ /* 0x0003280000300800 */
[----:B------:R-:W2:Y:S01]  /*8f00*/  LDL.LU.64 R208, [R1+0x370] ;  /* 0x0003700001d07983 */ /* 0x000ea20000300a00 */
[----:B------:R-:W-:Y:S01]  /*8f10*/  IMAD.MOV.U32 R2, RZ, RZ, R8 ;  /* 0x000000ffff027224 */ /* 0x000fe200078e0008 */
[----:B------:R-:W-:-:S02]  /*8f20*/  LOP3.LUT R8, R109, R224, R24, 0x96, !PT ;  /* 0x000000e06d087212 */ /* 0x000fc400078e9618 */
[----:B------:R-:W-:Y:S02]  /*8f30*/  F2FP.F16.F32.PACK_AB R19, R19, R18 ;  /* 0x000000121313723e */ /* 0x000fe400000000ff */
[----:B------:R-:W-:Y:S01]  /*8f40*/  F2FP.F16.F32.PACK_AB R18, R10, R11 ;  /* 0x0000000b0a12723e */ /* 0x000fe200000000ff */
[----:B------:R-:W-:Y:S02]  /*8f50*/  IMAD.MOV.U32 R11, RZ, RZ, R5 ;  /* 0x000000ffff0b7224 */ /* 0x000fe400078e0005 */
[----:B------:R-:W-:Y:S02]  /*8f60*/  IMAD.MOV.U32 R5, RZ, RZ, R9 ;  /* 0x000000ffff057224 */ /* 0x000fe400078e0009 */
[----:B------:R-:W-:-:S04]  /*8f70*/  IMAD.WIDE.U32 R6, R6, -0x2daee0ad, RZ ;  /* 0xd2511f5306067825 */ /* 0x000fc800078e00ff */
[----:B------:R-:W-:Y:S01]  /*8f80*/  IMAD.WIDE.U32 R8, R8, -0x2daee0ad, RZ ;  /* 0xd2511f5308087825 */ /* 0x000fe200078e00ff */
[----:B------:R-:W-:Y:S02]  /*8f90*/  F2FP.F16.F32.PACK_AB R21, R14, R21 ;  /* 0x000000150e15723e */ /* 0x000fe400000000ff */
[----:B------:R-:W-:Y:S02]  /*8fa0*/  LOP3.LUT R14, R7, R232, R206, 0x96, !PT ;  /* 0x000000e8070e7212 */ /* 0x000fe400078e96ce */
[----:B------:R-:W-:Y:S01]  /*8fb0*/  LOP3.LUT R10, R9, R241, R6, 0x96, !PT ;  /* 0x000000f1090a7212 */ /* 0x000fe200078e9606 */
[----:B------:R-:W-:Y:S02]  /*8fc0*/  IMAD.MOV.U32 R0, RZ, RZ, R202 ;  /* 0x000000ffff007224 */ /* 0x000fe400078e00ca */
[----:B------:R-:W-:Y:S02]  /*8fd0*/  IMAD.MOV.U32 R202, RZ, RZ, R176 ;  /* 0x000000ffffca7224 */ /* 0x000fe400078e00b0 */
[----:B------:R-:W-:-:S02]  /*8fe0*/  IMAD.MOV.U32 R176, RZ, RZ, R15 ;  /* 0x000000ffffb07224 */ /* 0x000fc400078e000f */
        /* <DEDUP_REMOVED lines=9> */
[----:B------:R-:W-:Y:S02]  /*9080*/  IMAD.MOV.U32 R15, RZ, RZ, R9 ;  /* 0x000000ffff0f7224 */ /* 0x000fe400078e0009 */
[----:B------:R-:W-:-:S04]  /*9090*/  IMAD.WIDE.U32 R8, R8, -0x326172a9, RZ ;  /* 0xcd9e8d5708087825 */ /* 0x000fc800078e00ff */
[----:B------:R-:W-:Y:S01]  /*90a0*/  IMAD.WIDE.U32 R6, R6, -0x326172a9, RZ ;  /* 0xcd9e8d5706067825 */ /* 0x000fe200078e00ff */
[----:B------:R-:W-:-:S03]  /*90b0*/  LOP3.LUT R10, R9, R235, R10, 0x96, !PT ;  /* 0x000000eb090a7212 */ /* 0x000fc600078e960a */
[----:B------:R-:W-:Y:S01]  /*90c0*/  IMAD.MOV.U32 R11, RZ, RZ, R0 ;  /* 0x000000ffff0b7224 */ /* 0x000fe200078e0000 */
[----:B------:R-:W-:Y:S01]  /*90d0*/  LOP3.LUT R0, R7, R135, R8, 0x96, !PT ;  /* 0x0000008707007212 */ /* 0x000fe200078e9608 */
[----:B------:R-:W-:-:S03]  /*90e0*/  IMAD.MOV.U32 R9, RZ, RZ, R2 ;  /* 0x000000ffff097224 */ /* 0x000fc600078e0002 */
[----:B------:R-:W-:-:S04]  /*90f0*/  LOP3.LUT R2, R0, 0xff, RZ, 0xc0, !PT ;  /* 0x000000ff00027812 */ /* 0x000fc800078ec0ff */
[----:B------:R-:W-:Y:S02]  /*9100*/  ISETP.GE.U32.AND P1, PT, R193, R2, PT ;  /* 0x00000002c100720c */ /* 0x000fe40003f26070 */
[----:B------:R-:W-:-:S04]  /*9110*/  LOP3.LUT R2, R0, 0xffff, RZ, 0xc0, !PT ;  /* 0x0000ffff00027812 */ /* 0x000fc800078ec0ff */
[----:B------:R-:W-:-:S04]  /*9120*/  SHF.R.U32.HI R2, RZ, 0x8, R2 ;  /* 0x00000008ff027819 */ /* 0x000fc80000011602 */
[----:B------:R-:W-:-:S04]  /*9130*/  LOP3.LUT R2, R2, 0xffff, RZ, 0xc0, !PT ;  /* 0x0000ffff02027812 */ /* 0x000fc800078ec0ff */
[----:B------:R-:W-:Y:S01]  /*9140*/  ISETP.GE.U32.AND P4, PT, R193, R2, PT ;  /* 0x00000002c100720c */ /* 0x000fe20003f86070 */
[----:B------:R-:W-:Y:S02]  /*9150*/  IMAD.MOV.U32 R2, RZ, RZ, R15 ;  /* 0x000000ffff027224 */ /* 0x000fe400078e000f */
[----:B------:R1:W-:Y:S08]  /*9160*/  MUFU.EX2 R15, R223 ;  /* 0x000000df000f7308 */ /* 0x0003f00000000800 */
[----:B------:R1:W1:Y:S02]  /*9170*/  MUFU.EX2 R8, R227 ;  /* 0x000000e300087308 */ /* 0x0002640000000800 */
[----:B-1----:R-:W-:Y:S01]  /*9180*/  IMAD.MOV.U32 R223, RZ, RZ, R2 ;  /* 0x000000ffffdf7224 */ /* 0x002fe200078e0002 */
[----:B------:R-:W-:-:S02]  /*9190*/  SHF.R.U32.HI R2, RZ, 0x10, R0 ;  /* 0x00000010ff027819 */ /* 0x000fc40000011600 */
[----:B------:R-:W-:-:S04]  /*91a0*/  SHF.R.U32.HI R0, RZ, 0x18, R0 ;  /* 0x00000018ff007819 */ /* 0x000fc80000011600 */
[----:B------:R-:W-:Y:S01]  /*91b0*/  ISETP.GE.U32.AND P3, PT, R193, R0, PT ;  /* 0x00000000c100720c */ /* 0x000fe20003f66070 */
[----:B------:R-:W-:Y:S02]  /*91c0*/  IMAD.MOV.U32 R0, RZ, RZ, R11 ;  /* 0x000000ffff007224 */ /* 0x000fe400078e000b */
[----:B------:R-:W-:Y:S01]  /*91d0*/  IMAD.MOV.U32 R227, RZ, RZ, R9 ;  /* 0x000000ffffe37224 */ /* 0x000fe200078e0009 */
[----:B------:R1:W-:Y:S01]  /*91e0*/  MUFU.EX2 R11, R226 ;  /* 0x000000e2000b7308 */ /* 0x0003e20000000800 */
[----:B------:R-:W-:-:S07]  /*91f0*/  LOP3.LUT R2, R2, 0xff, RZ, 0xc0, !PT ;  /* 0x000000ff02027812 */ /* 0x000fce00078ec0ff */
[----:B------:R-:W1:Y:S01]  /*9200*/  MUFU.EX2 R9, R230 ;  /* 0x000000e600097308 */ /* 0x000e620000000800 */
[----:B------:R-:W-:Y:S01]  /*9210*/  ISETP.GE.U32.AND P5, PT, R193, R2, PT ;  /* 0x00000002c100720c */ /* 0x000fe20003fa6070 */
[----:B-1----:R-:W-:Y:S01]  /*9220*/  IMAD.MOV.U32 R226, RZ, RZ, R0 ;  /* 0x000000ffffe27224 */ /* 0x002fe200078e0000 */
[----:B------:R-:W-:-:S04]  /*9230*/  LOP3.LUT R0, R6, 0xff, RZ, 0xc0, !PT ;  /* 0x000000ff06007812 */ /* 0x000fc800078ec0ff */
[----:B------:R-:W-:Y:S01]  /*9240*/  ISETP.GE.U32.AND P2, PT, R193, R0, PT ;  /* 0x00000000c100720c */ /* 0x000fe20003f46070 */
[----:B------:R-:W-:Y:S01]  /*9250*/  IMAD.MOV.U32 R0, RZ, RZ, R5 ;  /* 0x000000ffff007224 */ /* 0x000fe200078e0005 */
[----:B------:R-:W-:Y:S02]  /*9260*/  LOP3.LUT R5, R6, 0xffff, RZ, 0xc0, !PT ;  /* 0x0000ffff06057812 */ /* 0x000fe400078ec0ff */
[----:B------:R-:W-:Y:S01]  /*9270*/  SHF.R.U32.HI R2, RZ, 0x10, R6 ;  /* 0x00000010ff027819 */ /* 0x000fe20000011606 */
[----:B------:R-:W-:Y:S01]  /*9280*/  IMAD.MOV.U32 R7, RZ, RZ, R0 ;  /* 0x000000ffff077224 */ /* 0x000fe200078e0000 */
[----:B------:R-:W-:Y:S01]  /*9290*/  SHF.R.U32.HI R6, RZ, 0x18, R6 ;  /* 0x00000018ff067819 */ /* 0x000fe20000011606 */
[----:B------:R-:W-:-:S03]  /*92a0*/  FADD.FTZ R0, R8, R16 ;  /* 0x0000001008007221 */ /* 0x000fc60000010000 */
[----:B------:R-:W-:Y:S01]  /*92b0*/  ISETP.GE.U32.AND P0, PT, R193, R6, PT ;  /* 0x00000006c100720c */ /* 0x000fe20003f06070 */
[----:B------:R-:W-:Y:S02]  /*92c0*/  IMAD.MOV.U32 R6, RZ, RZ, R183 ;  /* 0x000000ffff067224 */ /* 0x000fe400078e00b7 */
[C---:B------:R-:W-:Y:S01]  /*92d0*/  FADD.FTZ R183, R9.reuse, R0 ;  /* 0x0000000009b77221 */ /* 0x040fe20000010000 */
[----:B------:R-:W-:Y:S01]  /*92e0*/  F2FP.F16.F32.PACK_AB R9, R9, R8 ;  /* 0x000000080909723e */ /* 0x000fe200000000ff */
[----:B------:R-:W-:Y:S01]  /*92f0*/  FADD.FTZ R0, R15, R17 ;  /* 0x000000110f007221 */ /* 0x000fe20000010000 */
[----:B------:R-:W-:Y:S01]  /*9300*/  IMAD.MOV.U32 R17, RZ, RZ, R226 ;  /* 0x000000ffff117224 */ /* 0x000fe200078e00e2 */
[C---:B------:R-:W-:Y:S02]  /*9310*/  PRMT R112, R19.reuse, 0x7610, R112 ;  /* 0x0000761013707816 */ /* 0x040fe40000000070 */
[----:B------:R-:W-:Y:S02]  /*9320*/  PRMT R111, R19, 0x7632, R111 ;  /* 0x00007632136f7816 */ /* 0x000fe4000000006f */
[----:B------:R-:W-:Y:S01]  /*9330*/  MUFU.EX2 R19, R213 ;  /* 0x000000d500137308 */ /* 0x000fe20000000800 */
[----:B------:R-:W-:Y:S01]  /*9340*/  @!P1 HADD2 R191, -R112.H0_H0, -RZ.H0_H0 ;  /* 0xa00000ff70bf9230 */ /* 0x000fe20000000900 */
[----:B------:R-:W-:-:S02]  /*9350*/  PRMT R110, R18, 0x7632, R110 ;  /* 0x00007632126e7816 */ /* 0x000fc4000000006e */
[----:B------:R-:W-:Y:S01]  /*9360*/  PRMT R107, R18, 0x7610, R107 ;  /* 0x00007610126b7816 */ /* 0x000fe2000000006b */
[----:B--2---:R-:W-:Y:S02]  /*9370*/  IMAD.MOV.U32 R230, RZ, RZ, R208 ;  /* 0x000000ffffe67224 */ /* 0x004fe400078e00d0 */
[----:B------:R1:W2:Y:S01]  /*9380*/  LDL.LU R208, [R1+0x36c] ;  /* 0x00036c0001d07983 */ /* 0x0002a20000300800 */
[----:B------:R-:W-:-:S03]  /*9390*/  IMAD.MOV.U32 R16, RZ, RZ, R209 ;  /* 0x000000ffff107224 */ /* 0x000fc600078e00d1 */
[----:B------:R1:W2:Y:S01]  /*93a0*/  LDL.LU R209, [R1+0x368] ;  /* 0x0003680001d17983 */ /* 0x0002a20000300800 */
[----:B------:R-:W-:Y:S02]  /*93b0*/  IMAD.MOV.U32 R8, RZ, RZ, R16 ;  /* 0x000000ffff087224 */ /* 0x000fe400078e0010 */
[----:B------:R-:W-:Y:S02]  /*93c0*/  IMAD.MOV.U32 R16, RZ, RZ, R223 ;  /* 0x000000ffff107224 */ /* 0x000fe400078e00df */
[----:B------:R-:W-:Y:S02]  /*93d0*/  IMAD.MOV.U32 R223, RZ, RZ, R28 ;  /* 0x000000ffffdf7224 */ /* 0x000fe400078e001c */
[----:B------:R3:W-:Y:S01]  /*93e0*/  MUFU.EX2 R28, R210 ;  /* 0x000000d2001c7308 */ /* 0x0007e20000000800 */
[----:B------:R-:W-:Y:S02]  /*93f0*/  IMAD.MOV.U32 R226, RZ, RZ, R230 ;  /* 0x000000ffffe27224 */ /* 0x000fe400078e00e6 */
[----:B------:R-:W-:Y:S01]  /*9400*/  IMAD.MOV.U32 R230, RZ, RZ, R227 ;  /* 0x000000ffffe67224 */ /* 0x000fe200078e00e3 */
[----:B---3--:R1:W3:Y:S01]  /*9410*/  LDL.LU R210, [R1+0x364] ;  /* 0x0003640001d27983 */ /* 0x0082e20000300800 */
[----:B------:R-:W-:-:S02]  /*9420*/  IMAD.MOV.U32 R227, RZ, RZ, R184 ;  /* 0x000000ffffe37224 */ /* 0x000fc400078e00b8 */
[C---:B------:R-:W-:Y:S01]  /*9430*/  FADD.FTZ R184, R11.reuse, R0 ;  /* 0x000000000bb87221 */ /* 0x040fe20000010000 */
[----:B------:R1:W3:Y:S01]  /*9440*/  LDL.LU R213, [R1+0x360] ;  /* 0x0003600001d57983 */ /* 0x0002e20000300800 */
[----:B------:R-:W-:Y:S01]  /*9450*/  F2FP.F16.F32.PACK_AB R11, R11, R15 ;  /* 0x0000000f0b0b723e */ /* 0x000fe200000000ff */
[----:B------:R-:W-:Y:S01]  /*9460*/  IMAD.MOV.U32 R15, RZ, RZ, R216 ;  /* 0x000000ffff0f7224 */ /* 0x000fe200078e00d8 */
[----:B------:R-:W-:Y:S01]  /*9470*/  LOP3.LUT R0, R2, 0xff, RZ, 0xc0, !PT ;  /* 0x000000ff02007812 */ /* 0x000fe200078ec0ff */
[----:B------:R-:W-:Y:S01]  /*9480*/  IMAD.MOV.U32 R2, RZ, RZ, R17 ;  /* 0x000000ffff027224 */ /* 0x000fe200078e0011 */
[----:B------:R1:W3:Y:S01]  /*9490*/  LDL.LU R216, [R1+0x35c] ;  /* 0x00035c0001d87983 */ /* 0x0002e20000300800 */
[----:B------:R-:W-:Y:S02]  /*94a0*/  IMAD.MOV.U32 R17, RZ, RZ, R16 ;  /* 0x000000ffff117224 */ /* 0x000fe400078e0010 */
[----:B------:R-:W-:Y:S01]  /*94b0*/  IMAD.MOV.U32 R16, RZ, RZ, R226 ;  /* 0x000000ffff107224 */ /* 0x000fe200078e00e2 */
[----:B------:R-:W-:-:S02]  /*94c0*/  PRMT R226, R112, 0x5410, R111 ;  /* 0x0000541070e27816 */ /* 0x000fc4000000006f */
[----:B------:R-:W-:Y:S01]  /*94d0*/  @!P1 PRMT R112, R191, 0x5410, RZ ;  /* 0x00005410bf709816 */ /* 0x000fe200000000ff */
[----:B------:R-:W-:Y:S01]  /*94e0*/  IMAD.MOV.U32 R191, RZ, RZ, R6 ;  /* 0x000000ffffbf7224 */ /* 0x000fe200078e0006 */
[----:B------:R-:W-:Y:S01]  /*94f0*/  ISETP.GE.U32.AND P1, PT, R193, R0, PT ;  /* 0x00000000c100720c */ /* 0x000fe20003f26070 */
[----:B------:R-:W-:Y:S02]  /*9500*/  IMAD.MOV.U32 R0, RZ, RZ, R7 ;  /* 0x000000ffff007224 */ /* 0x000fe400078e0007 */
[----:B------:R-:W-:-:S04]  /*9510*/  IMAD.WIDE.U32 R6, R10, -0x2daee0ad, RZ ;  /* 0xd2511f530a067825 */ /* 0x000fc800078e00ff */
[----:B------:R-:W-:Y:S02]  /*9520*/  @!P4 HADD2 R197, -R111.H0_H0, -RZ.H0_H0 ;  /* 0xa00000ff6fc5c230 */ /* 0x000fe40000000900 */
[----:B------:R-:W-:Y:S01]  /*9530*/  IMAD.MOV.U32 R10, RZ, RZ, R0 ;  /* 0x000000ffff0a7224 */ /* 0x000fe200078e0000 */
[----:B------:R-:W-:Y:S01]  /*9540*/  LOP3.LUT R0, R7, R155, R14, 0x96, !PT ;  /* 0x0000009b07007212 */ /* 0x000fe200078e960e */
[----:B------:R-:W-:Y:S01]  /*9550*/  IMAD.MOV.U32 R14, RZ, RZ, R2 ;  /* 0x000000ffff0e7224 */ /* 0x000fe200078e0002 */
[----:B------:R-:W-:Y:S01]  /*9560*/  SHF.R.U32.HI R2, RZ, 0x8, R5 ;  /* 0x00000008ff027819 */ /* 0x000fe20000011605 */
[----:B------:R-:W-:Y:S02]  /*9570*/  IMAD.MOV.U32 R5, RZ, RZ, R215 ;  /* 0x000000ffff057224 */ /* 0x000fe400078e00d7 */
[----:B------:R-:W-:Y:S01]  /*9580*/  IMAD.MOV.U32 R18, RZ, RZ, R10 ;  /* 0x000000ffff127224 */ /* 0x000fe200078e000a */
[----:B------:R-:W-:Y:S01]  /*9590*/  LOP3.LUT R2, R2, 0xffff, RZ, 0xc0, !PT ;  /* 0x0000ffff02027812 */ /* 0x000fe200078ec0ff */
[----:B------:R4:W1:Y:S01]  /*95a0*/  MUFU.EX2 R10, R248 ;  /* 0x000000f8000a7308 */ /* 0x0008620000000800 */
[----:B------:R-:W-:Y:S01]  /*95b0*/  @!P4 PRMT R111, R197, 0x5410, RZ ;  /* 0x00005410c56fc816 */ /* 0x000fe200000000ff */
[----:B------:R-:W-:-:S02]  /*95c0*/  IMAD.MOV.U32 R197, RZ, RZ, R5 ;  /* 0x000000ffffc57224 */ /* 0x000fc400078e0005 */
[----:B------:R-:W-:Y:S01]  /*95d0*/  @!P3 HADD2 R201, -R110.H0_H0, -RZ.H0_H0 ;  /* 0xa00000ff6ec9b230 */ /* 0x000fe20000000900 */
[----:B------:R-:W-:Y:S01]  /*95e0*/  LOP3.LUT R5, R6, 0xff, RZ, 0xc0, !PT ;  /* 0x000000ff06057812 */ /* 0x000fe200078ec0ff */
[----:B------:R1:W3:Y:S01]  /*95f0*/  LDL.LU R215, [R1+0x358] ;  /* 0x0003580001d77983 */ /* 0x0002e20000300800 */
[----:B------:R-:W-:Y:S01]  /*9600*/  ISETP.GE.U32.AND P4, PT, R193, R2, PT ;  /* 0x00000002c100720c */ /* 0x000fe20003f86070 */
[----:B----4-:R-:W-:-:S04]  /*9610*/  IMAD.MOV.U32 R248, RZ, RZ, R8 ;  /* 0x000000fffff87224 */ /* 0x010fc800078e0008 */
[----:B------:R-:W-:Y:S01]  /*9620*/  IMAD.MOV.U32 R2, RZ, RZ, R248 ;  /* 0x000000ffff027224 */ /* 0x000fe200078e00f8 */
[----:B------:R-:W-:Y:S02]  /*9630*/  PRMT R248, R107, 0x5410, R110 ;  /* 0x000054106bf87816 */ /* 0x000fe4000000006e */
[----:B------:R-:W-:Y:S02]  /*9640*/  @!P3 PRMT R110, R201, 0x5410, RZ ;  /* 0x00005410c96eb816 */ /* 0x000fe400000000ff */
[----:B------:R-:W-:Y:S02]  /*9650*/  ISETP.GE.U32.AND P3, PT, R193, R5, PT ;  /* 0x00000005c100720c */ /* 0x000fe40003f66070 */
[----:B------:R4:W1:Y:S02]  /*9660*/  MUFU.EX2 R5, R252 ;  /* 0x000000fc00057308 */ /* 0x0008640000000800 */
[----:B----4-:R-:W-:-:S06]  /*9670*/  IMAD.MOV.U32 R252, RZ, RZ, R18 ;  /* 0x000000fffffc7224 */ /* 0x010fcc00078e0012 */
[----:B------:R4:W-:Y:S02]  /*9680*/  MUFU.EX2 R18, R217 ;  /* 0x000000d900127308 */ /* 0x0009e40000000800 */
[----:B----4-:R4:W4:Y:S01]  /*9690*/  LDL.LU R217, [R1+0x354] ;  /* 0x0003540001d97983 */ /* 0x0109220000300800 */
[----:B------:R-:W-:Y:S02]  /*96a0*/  IMAD.MOV.U32 R201, RZ, RZ, R2 ;  /* 0x000000ffffc97224 */ /* 0x000fe400078e0002 */
[----:B------:R-:W-:Y:S01]  /*96b0*/  @!P5 HADD2 R203, -R107.H0_H0, -RZ.H0_H0 ;  /* 0xa00000ff6bcbd230 */ /* 0x000fe20000000900 */
[----:B------:R-:W-:-:S04]  /*96c0*/  SHF.R.U32.HI R2, RZ, 0x10, R0 ;  /* 0x00000010ff027819 */ /* 0x000fc80000011600 */
[----:B------:R-:W-:Y:S02]  /*96d0*/  LOP3.LUT R2, R2, 0xff, RZ, 0xc0, !PT ;  /* 0x000000ff02027812 */ /* 0x000fe400078ec0ff */
[----:B------:R-:W-:Y:S01]  /*96e0*/  @!P5 PRMT R107, R203, 0x5410, RZ ;  /* 0x00005410cb6bd816 */ /* 0x000fe200000000ff */
[----:B------:R-:W-:Y:S01]  /*96f0*/  IMAD.MOV.U32 R203, RZ, RZ, R17 ;  /* 0x000000ffffcb7224 */ /* 0x000fe200078e0011 */
[----:B------:R-:W-:Y:S02]  /*9700*/  ISETP.GE.U32.AND P5, PT, R193, R2, PT ;  /* 0x00000002c100720c */ /* 0x000fe40003fa6070 */
[C---:B------:R-:W-:Y:S01]  /*9710*/  PRMT R106, R21.reuse, 0x7610, R106 ;  /* 0x00007610156a7816 */ /* 0x040fe2000000006a */
[----:B------:R-:W-:Y:S02]  /*9720*/  IMAD.MOV.U32 R2, RZ, RZ, R203 ;  /* 0x000000ffff027224 */ /* 0x000fe400078e00cb */
[----:B-1----:R-:W-:Y:S01]  /*9730*/  FADD.FTZ R183, R10, R183 ;  /* 0x000000b70ab77221 */ /* 0x002fe20000010000 */
[----:B------:R-:W-:Y:S01]  /*9740*/  IMAD.MOV.U32 R203, RZ, RZ, R16 ;  /* 0x000000ffffcb7224 */ /* 0x000fe200078e0010 */
[----:B------:R-:W-:Y:S01]  /*9750*/  PRMT R105, R21, 0x7632, R105 ;  /* 0x0000763215697816 */ /* 0x000fe20000000069 */
[----:B------:R-:W-:-:S02]  /*9760*/  @!P2 HADD2 R204, -R106.H0_H0, -RZ.H0_H0 ;  /* 0xa00000ff6acca230 */ /* 0x000fc40000000900 */
[C---:B------:R-:W-:Y:S01]  /*9770*/  FADD.FTZ R183, R5.reuse, R183 ;  /* 0x000000b705b77221 */ /* 0x040fe20000010000 */
[----:B------:R-:W-:Y:S01]  /*9780*/  IMAD.MOV.U32 R21, RZ, RZ, R203 ;  /* 0x000000ffff157224 */ /* 0x000fe200078e00cb */
[----:B------:R-:W-:Y:S01]  /*9790*/  F2FP.F16.F32.PACK_AB R5, R5, R10 ;  /* 0x0000000a0505723e */ /* 0x000fe200000000ff */
[----:B------:R-:W-:Y:S02]  /*97a0*/  IMAD.MOV.U32 R203, RZ, RZ, R252 ;  /* 0x000000ffffcb7224 */ /* 0x000fe400078e00fc */
[----:B------:R-:W-:Y:S01]  /*97b0*/  IMAD.MOV.U32 R252, RZ, RZ, R230 ;  /* 0x000000fffffc7224 */ /* 0x000fe200078e00e6 */
[----:B------:R-:W-:Y:S01]  /*97c0*/  PRMT R230, R106, 0x5410, R105 ;  /* 0x000054106ae67816 */ /* 0x000fe20000000069 */
[----:B------:R-:W-:Y:S01]  /*97d0*/  IMAD.MOV.U32 R10, RZ, RZ, R2 ;  /* 0x000000ffff0a7224 */ /* 0x000fe200078e0002 */
[----:B------:R-:W-:Y:S01]  /*97e0*/  @!P2 PRMT R106, R204, 0x5410, RZ ;  /* 0x00005410cc6aa816 */ /* 0x000fe200000000ff */
[----:B------:R-:W-:Y:S01]  /*97f0*/  IMAD.MOV.U32 R204, RZ, RZ, R15 ;  /* 0x000000ffffcc7224 */ /* 0x000fe200078e000f */
[----:B------:R-:W-:-:S04]  /*9800*/  LOP3.LUT R2, R0, 0xff, RZ, 0xc0, !PT ;  /* 0x000000ff00027812 */ /* 0x000fc800078ec0ff */
[----:B------:R-:W-:Y:S01]  /*9810*/  ISETP.GE.U32.AND P2, PT, R193, R2, PT ;  /* 0x00000002c100720c */ /* 0x000fe20003f46070 */
[----:B------:R-:W-:Y:S01]  /*9820*/  IMAD.MOV.U32 R2, RZ, RZ, R204 ;  /* 0x000000ffff027224 */ /* 0x000fe200078e00cc */
[C---:B------:R-:W-:Y:S02]  /*9830*/  PRMT R103, R20.reuse, 0x7610, R103 ;  /* 0x0000761014677816 */ /* 0x040fe40000000067 */
[----:B------:R-:W-:Y:S01]  /*9840*/  PRMT R104, R20, 0x7632, R104 ;  /* 0x0000763214687816 */ /* 0x000fe20000000068 */
[----:B------:R-:W-:Y:S01]  /*9850*/  IMAD.MOV.U32 R20, RZ, RZ, R10 ;  /* 0x000000ffff147224 */ /* 0x000fe200078e000a */
[----:B------:R-:W-:Y:S01]  /*9860*/  LOP3.LUT R7, R6, 0xffff, RZ, 0xc0, !PT ;  /* 0x0000ffff06077812 */ /* 0x000fe200078ec0ff */
[----:B------:R1:W1:Y:S01]  /*9870*/  MUFU.EX2 R10, R238 ;  /* 0x000000ee000a7308 */ /* 0x0002620000000800 */
[C---:B------:R-:W-:Y:S02]  /*9880*/  PRMT R102, R9.reuse, 0x7610, R102 ;  /* 0x0000761009667816 */ /* 0x040fe40000000066 */
[----:B------:R-:W-:-:S02]  /*9890*/  PRMT R101, R9, 0x7632, R101 ;  /* 0x0000763209657816 */ /* 0x000fc40000000065 */
[----:B------:R-:W-:-:S03]  /*98a0*/  SHF.R.U32.HI R8, RZ, 0x10, R6 ;  /* 0x00000010ff087819 */ /* 0x000fc60000011606 */
[----:B------:R-:W-:Y:S01]  /*98b0*/  MUFU.EX2 R32, R32 ;  /* 0x0000002000207308 */ /* 0x000fe20000000800 */
[----:B-1----:R-:W-:-:S07]  /*98c0*/  PRMT R238, R102, 0x5410, R101 ;  /* 0x0000541066ee7816 */ /* 0x002fce0000000065 */
[----:B------:R-:W-:Y:S01]  /*98d0*/  MUFU.EX2 R29, R29 ;  /* 0x0000001d001d7308 */ /* 0x000fe20000000800 */
[----:B------:R-:W-:Y:S01]  /*98e0*/  FADD.FTZ R184, R10, R184 ;  /* 0x000000b80ab87221 */ /* 0x000fe20000010000 */
[----:B------:R-:W-:-:S06]  /*98f0*/  SHF.R.U32.HI R6, RZ, 0x18, R6 ;  /* 0x00000018ff067819 */ /* 0x000fcc0000011606 */
[----:B------:R-:W-:Y:S01]  /*9900*/  MUFU.EX2 R9, R236 ;  /* 0x000000ec00097308 */ /* 0x000fe20000000800 */
[C---:B------:R-:W-:Y:S02]  /*9910*/  PRMT R100, R11.reuse, 0x7610, R100 ;  /* 0x000076100b647816 */ /* 0x040fe40000000064 */
[----:B------:R-:W-:-:S05]  /*9920*/  PRMT R99, R11, 0x7632, R99 ;  /* 0x000076320b637816 */ /* 0x000fca0000000063 */
[----:B------:R1:W-:Y:S01]  /*9930*/  MUFU.EX2 R17, R220 ;  /* 0x000000dc00117308 */ /* 0x0003e20000000800 */
[C---:B------:R-:W-:Y:S02]  /*9940*/  PRMT R98, R5.reuse, 0x7610, R98 ;  /* 0x0000761005627816 */ /* 0x040fe40000000062 */
[----:B------:R-:W-:-:S05]  /*9950*/  PRMT R97, R5, 0x7632, R97 ;  /* 0x0000763205617816 */ /* 0x000fca0000000061 */
[----:B------:R3:W-:Y:S08]  /*9960*/  MUFU.EX2 R16, R218 ;  /* 0x000000da00107308 */ /* 0x0007f00000000800 */
[----:B------:R-:W-:Y:S08]  /*9970*/  MUFU.EX2 R11, R246 ;  /* 0x000000f6000b7308 */ /* 0x000ff00000000800 */
[----:B------:R-:W-:Y:S01]  /*9980*/  MUFU.EX2 R15, R222 ;  /* 0x000000de000f7308 */ /* 0x000fe20000000800 */
[----:B--2---:R-:W-:-:S02]  /*9990*/  @!P4 HADD2 R208, -R105.H0_H0, -RZ.H0_H0 ;  /* 0xa00000ff69d0c230 */ /* 0x004fc40000000900 */
[----:B------:R-:W-:-:S03]  /*99a0*/  @!P0 HADD2 R209, -R104.H0_H0, -RZ.H0_H0 ;  /* 0xa00000ff68d18230 */ /* 0x000fc60000000900 */
[----:B------:R-:W-:Y:S01]  /*99b0*/  @!P4 PRMT R105, R208, 0x5410, RZ ;  /* 0x00005410d069c816 */ /* 0x000fe200000000ff */
[----:B------:R-:W-:Y:S01]  /*99c0*/  IMAD.MOV.U32 R208, RZ, RZ, R2 ;  /* 0x000000ffffd07224 */ /* 0x000fe200078e0002 */
[----:B------:R-:W-:Y:S01]  /*99d0*/  SHF.R.U32.HI R2, RZ, 0x18, R0 ;  /* 0x00000018ff027819 */ /* 0x000fe20000011600 */
[----:B-1----:R1:W2:Y:S01]  /*99e0*/  LDL.LU R220, [R1+0x350] ;  /* 0x0003500001dc7983 */ /* 0x0022a20000300800 */
[----:B------:R-:W-:Y:S02]  /*99f0*/  LOP3.LUT R0, R0, 0xffff, RZ, 0xc0, !PT ;  /* 0x0000ffff00007812 */ /* 0x000fe400078ec0ff */
[----:B------:R-:W-:Y:S01]  /*9a00*/  ISETP.GE.U32.AND P4, PT, R193, R2, PT ;  /* 0x00000002c100720c */ /* 0x000fe20003f86070 */
[----:B---3--:R-:W-:Y:S01]  /*9a10*/  @!P1 HADD2 R210, -R103.H0_H0, -RZ.H0_H0 ;  /* 0xa00000ff67d29230 */ /* 0x008fe20000000900 */
[----:B------:R-:W-:Y:S01]  /*9a20*/  SHF.R.U32.HI R0, RZ, 0x8, R0 ;  /* 0x00000008ff007819 */ /* 0x000fe20000011600 */
[----:B------:R-:W-:Y:S01]  /*9a30*/  IMAD.MOV.U32 R2, RZ, RZ, R227 ;  /* 0x000000ffff027224 */ /* 0x000fe200078e00e3 */
[----:B------:R-:W-:Y:S01]  /*9a40*/  PRMT R227, R103, 0x5410, R104 ;  /* 0x0000541067e37816 */ /* 0x000fe20000000068 */
[----:B------:R-:W-:Y:S01]  /*9a50*/  @!P2 HADD2 R213, -R102.H0_H0, -RZ.H0_H0 ;  /* 0xa00000ff66d5a230 */ /* 0x000fe20000000900 */
[----:B------:R-:W-:Y:S01]  /*9a60*/  LOP3.LUT R0, R0, 0xffff, RZ, 0xc0, !PT ;  /* 0x0000ffff00007812 */ /* 0x000fe200078ec0ff */
[----:B------:R-:W3:Y:S01]  /*9a70*/  MUFU.EX2 R5, R249 ;  /* 0x000000f900057308 */ /* 0x000ee20000000800 */
[----:B------:R-:W-:Y:S01]  /*9a80*/  @!P1 PRMT R103, R210, 0x5410, RZ ;  /* 0x00005410d2679816 */ /* 0x000fe200000000ff */
[----:B------:R-:W-:Y:S01]  /*9a90*/  IMAD.MOV.U32 R204, RZ, RZ, R21 ;  /* 0x000000ffffcc7224 */ /* 0x000fe200078e0015 */
[----:B------:R-:W-:Y:S01]  /*9aa0*/  ISETP.GE.U32.AND P1, PT, R193, R0, PT ;  /* 0x00000000c100720c */ /* 0x000fe20003f26070 */
[----:B------:R1:W2:Y:S01]  /*9ab0*/  LDL.LU R218, [R1+0x34c] ;  /* 0x00034c0001da7983 */ /* 0x0002a20000300800 */
[----:B------:R-:W-:Y:S01]  /*9ac0*/  @!P0 PRMT R104, R209, 0x5410, RZ ;  /* 0x00005410d1688816 */ /* 0x000fe200000000ff */
[----:B------:R-:W-:-:S02]  /*9ad0*/  IMAD.MOV.U32 R209, RZ, RZ, R2 ;  /* 0x000000ffffd17224 */ /* 0x000fc400078e0002 */
[----:B------:R1:W1:Y:S01]  /*9ae0*/  MUFU.EX2 R2, R247 ;  /* 0x000000f700027308 */ /* 0x0002620000000800 */
[----:B------:R-:W-:Y:S02]  /*9af0*/  SHF.R.U32.HI R0, RZ, 0x8, R7 ;  /* 0x00000008ff007819 */ /* 0x000fe40000011607 */
[----:B------:R-:W-:Y:S01]  /*9b00*/  @!P2 PRMT R102, R213, 0x5410, RZ ;  /* 0x00005410d566a816 */ /* 0x000fe200000000ff */
[----:B------:R-:W-:Y:S01]  /*9b10*/  IMAD.MOV.U32 R210, RZ, RZ, R52 ;  /* 0x000000ffffd27224 */ /* 0x000fe200078e0034 */
[----:B------:R-:W-:Y:S02]  /*9b20*/  LOP3.LUT R0, R0, 0xffff, RZ, 0xc0, !PT ;  /* 0x0000ffff00007812 */ /* 0x000fe400078ec0ff */
[----:B---3--:R-:W-:Y:S01]  /*9b30*/  F2FP.F16.F32.PACK_AB R68, R5, R11 ;  /* 0x0000000b0544723e */ /* 0x008fe200000000ff */
[----:B------:R-:W-:Y:S01]  /*9b40*/  MUFU.EX2 R7, R234 ;  /* 0x000000ea00077308 */ /* 0x000fe20000000800 */
[----:B------:R-:W-:Y:S01]  /*9b50*/  @!P1 HADD2 R216, -R101.H0_H0, -RZ.H0_H0 ;  /* 0xa00000ff65d89230 */ /* 0x000fe20000000900 */
[----:B------:R-:W-:-:S02]  /*9b60*/  F2FP.F16.F32.PACK_AB R64, R19, R29 ;  /* 0x0000001d1340723e */ /* 0x000fc400000000ff */
[----:B------:R-:W-:Y:S02]  /*9b70*/  F2FP.F16.F32.PACK_AB R62, R17, R18 ;  /* 0x00000012113e723e */ /* 0x000fe400000000ff */
[----:B------:R-:W-:Y:S01]  /*9b80*/  F2FP.F16.F32.PACK_AB R33, R15, R16 ;  /* 0x000000100f21723e */ /* 0x000fe200000000ff */
[----:B-1----:R-:W-:Y:S01]  /*9b90*/  IMAD.MOV.U32 R247, RZ, RZ, R14 ;  /* 0x000000fffff77224 */ /* 0x002fe200078e000e */
[----:B------:R1:W3:Y:S01]  /*9ba0*/  LDL.LU R222, [R1+0x348] ;  /* 0x0003480001de7983 */ /* 0x0002e20000300800 */
[----:B------:R-:W1:Y:S01]  /*9bb0*/  MUFU.EX2 R14, R231 ;  /* 0x000000e7000e7308 */ /* 0x000e620000000800 */
[----:B------:R-:W-:Y:S02]  /*9bc0*/  ISETP.GE.U32.AND P2, PT, R193, R0, PT ;  /* 0x00000000c100720c */ /* 0x000fe40003f46070 */
[----:B------:R-:W-:Y:S02]  /*9bd0*/  LOP3.LUT R0, R8, 0xff, RZ, 0xc0, !PT ;  /* 0x000000ff08007812 */ /* 0x000fe400078ec0ff */
[----:B------:R-:W-:-:S02]  /*9be0*/  @!P1 PRMT R101, R216, 0x5410, RZ ;  /* 0x00005410d8659816 */ /* 0x000fc400000000ff */
[----:B------:R-:W-:Y:S02]  /*9bf0*/  ISETP.GE.U32.AND P1, PT, R193, R0, PT ;  /* 0x00000000c100720c */ /* 0x000fe40003f26070 */
[----:B------:R-:W-:-:S04]  /*9c00*/  F2FP.F16.F32.PACK_AB R0, R2, R10 ;  /* 0x0000000a0200723e */ /* 0x000fc800000000ff */
[C---:B------:R-:W-:Y:S02]  /*9c10*/  PRMT R96, R0.reuse, 0x7610, R96 ;  /* 0x0000761000607816 */ /* 0x040fe40000000060 */
[----:B------:R-:W-:Y:S01]  /*9c20*/  PRMT R95, R0, 0x7632, R95 ;  /* 0x00007632005f7816 */ /* 0x000fe2000000005f */
[----:B-1----:R-:W-:Y:S01]  /*9c30*/  FADD.FTZ R0, R14, R23 ;  /* 0x000000170e007221 */ /* 0x002fe20000010000 */
[----:B------:R-:W-:-:S03]  /*9c40*/  FADD.FTZ R184, R2, R184 ;  /* 0x000000b802b87221 */ /* 0x000fc60000010000 */
[----:B------:R-:W-:Y:S01]  /*9c50*/  FADD.FTZ R2, R7, R0 ;  /* 0x0000000007027221 */ /* 0x000fe20000010000 */
[----:B------:R-:W-:Y:S01]  /*9c60*/  FADD.FTZ R0, R32, R22 ;  /* 0x0000001620007221 */ /* 0x000fe20000010000 */
[----:B------:R-:W-:Y:S02]  /*9c70*/  ISETP.GE.U32.AND P0, PT, R193, R6, PT ;  /* 0x00000006c100720c */ /* 0x000fe40003f06070 */
[----:B------:R-:W1:Y:S01]  /*9c80*/  MUFU.EX2 R6, R240 ;  /* 0x000000f000067308 */ /* 0x000e620000000800 */
[----:B------:R-:W-:-:S04]  /*9c90*/  FADD.FTZ R0, R28, R0 ;  /* 0x000000001c007221 */ /* 0x000fc80000010000 */
[----:B------:R-:W-:-:S04]  /*9ca0*/  FADD.FTZ R0, R29, R0 ;  /* 0x000000001d007221 */ /* 0x000fc80000010000 */
[----:B------:R-:W-:Y:S01]  /*9cb0*/  FADD.FTZ R0, R19, R0 ;  /* 0x0000000013007221 */ /* 0x000fe20000010000 */
[----:B------:R-:W-:Y:S01]  /*9cc0*/  PRMT R234, R100, 0x5410, R99 ;  /* 0x0000541064ea7816 */ /* 0x000fe20000000063 */
[----:B------:R-:W-:Y:S02]  /*9cd0*/  FADD.FTZ R2, R9, R2 ;  /* 0x0000000209027221 */ /* 0x000fe40000010000 */
[----:B------:R-:W-:Y:S01]  /*9ce0*/  FADD.FTZ R0, R18, R0 ;  /* 0x0000000012007221 */ /* 0x000fe20000010000 */
[----:B------:R-:W-:-:S03]  /*9cf0*/  IMAD.MOV.U32 R213, RZ, RZ, R186 ;  /* 0x000000ffffd57224 */ /* 0x000fc600078e00ba */
[----:B------:R-:W-:Y:S01]  /*9d00*/  FADD.FTZ R0, R17, R0 ;  /* 0x0000000011007221 */ /* 0x000fe20000010000 */
[----:B-1----:R-:W-:Y:S01]  /*9d10*/  FADD.FTZ R2, R6, R2 ;  /* 0x0000000206027221 */ /* 0x002fe20000010000 */
[----:B------:R-:W-:Y:S01]  /*9d20*/  IMAD.MOV.U32 R186, RZ, RZ, R179 ;  /* 0x000000ffffba7224 */ /* 0x000fe200078e00b3 */
[----:B------:R1:W1:Y:S01]  /*9d30*/  MUFU.EX2 R8, R247 ;  /* 0x000000f700087308 */ /* 0x0002620000000800 */
[----:B------:R-:W-:Y:S02]  /*9d40*/  IMAD.MOV.U32 R179, RZ, RZ, R53 ;  /* 0x000000ffffb37224 */ /* 0x000fe400078e0035 */
[----:B------:R-:W-:Y:S01]  /*9d50*/  FADD.FTZ R0, R16, R0 ;  /* 0x0000000010007221 */ /* 0x000fe20000010000 */
[----:B------:R-:W-:Y:S01]  /*9d60*/  F2FP.F16.F32.PACK_AB R73, R7, R14 ;  /* 0x0000000e0749723e */ /* 0x000fe200000000ff */
[----:B------:R-:W-:Y:S01]  /*9d70*/  FADD.FTZ R2, R11, R2 ;  /* 0x000000020b027221 */ /* 0x000fe20000010000 */
[----:B----4-:R-:W-:-:S05]  /*9d80*/  @!P4 HADD2 R217, -R99.H0_H0, -RZ.H0_H0 ;  /* 0xa00000ff63d9c230 */ /* 0x010fca0000000900 */
[----:B------:R-:W-:Y:S01]  /*9d90*/  @!P4 PRMT R99, R217, 0x5410, RZ ;  /* 0x00005410d963c816 */ /* 0x000fe200000000ff */
[----:B------:R-:W-:-:S04]  /*9da0*/  IMAD.WIDE.U32 R216, R54, -0x326172a9, RZ ;  /* 0xcd9e8d5736d87825 */ /* 0x000fc800078e00ff */
[----:B------:R-:W-:Y:S01]  /*9db0*/  VIADD R54, R54, 0x4 ;  /* 0x0000000436367836 */ /* 0x000fe20000000000 */
[----:B------:R-:W4:Y:S03]  /*9dc0*/  MUFU.EX2 R7, R181 ;  /* 0x000000b500077308 */ /* 0x000f260000000800 */
[----:B------:R-:W-:Y:S01]  /*9dd0*/  IMAD.WIDE.U32 R52, R54, -0x326172a9, RZ ;  /* 0xcd9e8d5736347825 */ /* 0x000fe200078e00ff */
[----:B------:R-:W-:-:S03]  /*9de0*/  F2FP.F16.F32.PACK_AB R69, R6, R9 ;  /* 0x000000090645723e */ /* 0x000fc600000000ff */
[----:B-1----:R-:W-:Y:S02]  /*9df0*/  IMAD.MOV.U32 R247, RZ, RZ, R20 ;  /* 0x000000fffff77224 */ /* 0x002fe400078e0014 */
[----:B------:R-:W-:Y:S01]  /*9e00*/  FADD.FTZ R20, R15, R0 ;  /* 0x000000000f147221 */ /* 0x000fe20000010000 */
[----:B------:R-:W-:Y:S01]  /*9e10*/  LOP3.LUT R0, R56, R53, RZ, 0x3c, !PT ;  /* 0x0000003538007212 */ /* 0x000fe200078e3cff */
[----:B------:R-:W-:Y:S01]  /*9e20*/  FADD.FTZ R2, R5, R2 ;  /* 0x0000000205027221 */ /* 0x000fe20000010000 */
[----:B------:R-:W1:Y:S03]  /*9e30*/  MUFU.EX2 R6, R4 ;  /* 0x0000000400067308 */ /* 0x000e660000000800 */
[----:B------:R-:W-:-:S05]  /*9e40*/  IMAD.WIDE.U32 R18, R0, -0x2daee0ad, RZ ;  /* 0xd2511f5300127825 */ /* 0x000fca00078e00ff */
[----:B------:R-:W1:Y:S01]  /*9e50*/  MUFU.EX2 R5, R209 ;  /* 0x000000d100057308 */ /* 0x000e620000000800 */
[----:B------:R-:W-:Y:S01]  /*9e60*/  LOP3.LUT R0, R19, R192, R198, 0x96, !PT ;  /* 0x000000c013007212 */ /* 0x000fe200078e96c6 */
[----:B------:R-:W-:-:S04]  /*9e70*/  FADD.FTZ R2, R8, R2 ;  /* 0x0000000208027221 */ /* 0x000fc80000010000 */
[C---:B----4-:R-:W-:Y:S01]  /*9e80*/  FADD.FTZ R2, R7.reuse, R2 ;  /* 0x0000000207027221 */ /* 0x050fe20000010000 */
[----:B------:R-:W-:Y:S01]  /*9e90*/  IMAD.WIDE.U32 R16, R0, -0x326172a9, RZ ;  /* 0xcd9e8d5700107825 */ /* 0x000fe200078e00ff */
[----:B------:R-:W-:-:S03]  /*9ea0*/  F2FP.F16.F32.PACK_AB R45, R7, R8 ;  /* 0x00000008072d723e */ /* 0x000fc600000000ff */
[----:B-1----:R-:W-:Y:S01]  /*9eb0*/  FADD.FTZ R2, R6, R2 ;  /* 0x0000000206027221 */ /* 0x002fe20000010000 */
[----:B------:R-:W-:Y:S02]  /*9ec0*/  LOP3.LUT R8, R17, R224, R50, 0x96, !PT ;  /* 0x000000e011087212 */ /* 0x000fe400078e9632 */
[----:B------:R-:W-:Y:S02]  /*9ed0*/  F2FP.F16.F32.PACK_AB R60, R5, R6 ;  /* 0x00000006053c723e */ /* 0x000fe400000000ff */
[----:B------:R-:W-:Y:S01]  /*9ee0*/  LOP3.LUT R6, R51, R225, R52, 0x96, !PT ;  /* 0x000000e133067212 */ /* 0x000fe200078e9634 */
[----:B------:R-:W-:-:S04]  /*9ef0*/  IMAD.WIDE.U32 R8, R8, -0x2daee0ad, RZ ;  /* 0xd2511f5308087825 */ /* 0x000fc800078e00ff */
[----:B------:R-:W-:-:S05]  /*9f00*/  IMAD.WIDE.U32 R6, R6, -0x2daee0ad, RZ ;  /* 0xd2511f5306067825 */ /* 0x000fca00078e00ff */
[----:B------:R-:W-:Y:S02]  /*9f10*/  LOP3.LUT R14, R7, R232, R18, 0x96, !PT ;  /* 0x000000e8070e7212 */ /* 0x000fe400078e9612 */
[----:B------:R-:W-:-:S03]  /*9f20*/  LOP3.LUT R10, R9, R241, R6, 0x96, !PT ;  /* 0x000000f1090a7212 */ /* 0x000fc600078e9606 */
[----:B------:R-:W-:-:S04]  /*9f30*/  IMAD.WIDE.U32 R14, R14, -0x326172a9, RZ ;  /* 0xcd9e8d570e0e7825 */ /* 0x000fc800078e00ff */
[----:B------:R-:W-:Y:S01]  /*9f40*/  IMAD.WIDE.U32 R10, R10, -0x326172a9, RZ ;  /* 0xcd9e8d570a0a7825 */ /* 0x000fe200078e00ff */
[----:B------:R-:W-:-:S03]  /*9f50*/  LOP3.LUT R7, R15, R219, R16, 0x96, !PT ;  /* 0x000000db0f077212 */ /* 0x000fc600078e9610 */
[----:B------:R-:W-:Y:S01]  /*9f60*/  IMAD.MOV.U32 R21, RZ, RZ, R203 ;  /* 0x000000ffff157224 */ /* 0x000fe200078e00cb */
[----:B------:R-:W-:Y:S01]  /*9f70*/  LOP3.LUT R14, R11, R237, R14, 0x96, !PT ;  /* 0x000000ed0b0e7212 */ /* 0x000fe200078e960e */
[----:B------:R-:W-:Y:S01]  /*9f80*/  IMAD.MOV.U32 R209, RZ, RZ, R208 ;  /* 0x000000ffffd17224 */ /* 0x000fe200078e00d0 */
[----:B------:R1:W-:Y:S01]  /*9f90*/  MUFU.EX2 R22, R213 ;  /* 0x000000d500167308 */ /* 0x0003e20000000800 */
[----:B------:R-:W-:Y:S02]  /*9fa0*/  IMAD.MOV.U32 R208, RZ, RZ, R21 ;  /* 0x000000ffffd07224 */ /* 0x000fe400078e0015 */
[----:B------:R-:W-:-:S04]  /*9fb0*/  IMAD.WIDE.U32 R6, R7, -0x2daee0ad, RZ ;  /* 0xd2511f5307067825 */ /* 0x000fc800078e00ff */
[----:B------:R-:W-:-:S04]  /*9fc0*/  IMAD.WIDE.U32 R14, R14, -0x2daee0ad, RZ ;  /* 0xd2511f530e0e7825 */ /* 0x000fc800078e00ff */
[----:B------:R-:W-:Y:S01]  /*9fd0*/  IMAD.MOV.U32 R203, RZ, RZ, R221 ;  /* 0x000000ffffcb7224 */ /* 0x000fe200078e00dd */
[----:B------:R-:W-:Y:S01]  /*9fe0*/  LOP3.LUT R6, R15, R233, R6, 0x96, !PT ;  /* 0x000000e90f067212 */ /* 0x000fe200078e9606 */
[----:B------:R4:W4:Y:S01]  /*9ff0*/  LDL.LU R221, [R1+0x344] ;  /* 0x0003440001dd7983 */ /* 0x0009220000300800 */
[----:B-1----:R-:W-:-:S03]  /*a000*/  IMAD.MOV.U32 R213, RZ, RZ, R210 ;  /* 0x000000ffffd57224 */ /* 0x002fc600078e00d2 */
[----:B------:R1:W5:Y:S01]  /*a010*/  LDL.LU R181, [R1+0x340] ;  /* 0x0003400001b57983 */ /* 0x0003620000300800 */
[----:B------:R-:W-:Y:S02]  /*a020*/  IMAD.MOV.U32 R210, RZ, RZ, R247 ;  /* 0x000000ffffd27224 */ /* 0x000fe400078e00f7 */
[----:B------:R-:W-:Y:S01]  /*a030*/  IMAD.MOV.U32 R247, RZ, RZ, R209 ;  /* 0x000000fffff77224 */ /* 0x000fe200078e00d1 */
[----:B------:R1:W-:Y:S01]  /*a040*/  MUFU.EX2 R15, R213 ;  /* 0x000000d5000f7308 */ /* 0x0003e20000000800 */
[----:B------:R-:W-:Y:S01]  /*a050*/  IMAD.MOV.U32 R209, RZ, RZ, R208 ;  /* 0x000000ffffd17224 */ /* 0x000fe200078e00d0 */
[----:B------:R-:W4:Y:S01]  /*a060*/  LDL.LU R4, [R1+0x33c] ;  /* 0x00033c0001047983 */ /* 0x000f220000300800 */
[----:B------:R-:W-:Y:S02]  /*a070*/  IMAD.MOV.U32 R208, RZ, RZ, R204 ;  /* 0x000000ffffd07224 */ /* 0x000fe400078e00cc */
[----:B------:R-:W-:Y:S02]  /*a080*/  IMAD.MOV.U32 R204, RZ, RZ, R203 ;  /* 0x000000ffffcc7224 */ /* 0x000fe400078e00cb */
[----:B------:R-:W-:Y:S01]  /*a090*/  IMAD.MOV.U32 R203, RZ, RZ, R189 ;  /* 0x000000ffffcb7224 */ /* 0x000fe200078e00bd */
[----:B------:R-:W-:Y:S01]  /*a0a0*/  STL [R1+0x2b0], R54 ;  /* 0x0002b03601007387 */ /* 0x000fe20000100800 */
[----:B------:R-:W-:-:S03]  /*a0b0*/  IMAD.MOV.U32 R189, RZ, RZ, R3 ;  /* 0x000000ffffbd7224 */ /* 0x000fc600078e0003 */
[----:B------:R-:W4:Y:S01]  /*a0c0*/  LDL.LU R3, [R1+0x338] ;  /* 0x0003380001037983 */ /* 0x000f220000300800 */
[----:B-1----:R-:W-:Y:S02]  /*a0d0*/  IMAD.MOV.U32 R213, RZ, RZ, R210 ;  /* 0x000000ffffd57224 */ /* 0x002fe400078e00d2 */
[----:B------:R-:W-:Y:S02]  /*a0e0*/  IMAD.MOV.U32 R210, RZ, RZ, R247 ;  /* 0x000000ffffd27224 */ /* 0x000fe400078e00f7 */
[----:B------:R-:W-:Y:S01]  /*a0f0*/  IMAD.MOV.U32 R247, RZ, RZ, R209 ;  /* 0x000000fffff77224 */ /* 0x000fe200078e00d1 */
[----:B------:R1:W3:Y:S01]  /*a100*/  MUFU.EX2 R19, R213 ;  /* 0x000000d500137308 */ /* 0x0002e20000000800 */
[----:B------:R-:W-:Y:S02]  /*a110*/  IMAD.MOV.U32 R209, RZ, RZ, R203 ;  /* 0x000000ffffd17224 */ /* 0x000fe400078e00cb */
[----:B------:R-:W-:Y:S02]  /*a120*/  IMAD.MOV.U32 R203, RZ, RZ, R187 ;  /* 0x000000ffffcb7224 */ /* 0x000fe400078e00bb */
[----:B------:R-:W-:-:S02]  /*a130*/  IMAD.MOV.U32 R187, RZ, RZ, R251 ;  /* 0x000000ffffbb7224 */ /* 0x000fc400078e00fb */
[----:B------:R2:W5:Y:S01]  /*a140*/  LDL.LU R251, [R1+0x334] ;  /* 0x0003340001fb7983 */ /* 0x0005620000300800 */
[----:B-1----:R-:W-:Y:S02]  /*a150*/  IMAD.MOV.U32 R213, RZ, RZ, R210 ;  /* 0x000000ffffd57224 */ /* 0x002fe400078e00d2 */
[----:B------:R-:W-:Y:S02]  /*a160*/  IMAD.MOV.U32 R210, RZ, RZ, R247 ;  /* 0x000000ffffd27224 */ /* 0x000fe400078e00f7 */
[----:B------:R-:W-:Y:S01]  /*a170*/  IMAD.MOV.U32 R247, RZ, RZ, R209 ;  /* 0x000000fffff77224 */ /* 0x000fe200078e00d1 */
[----:B------:R1:W4:Y:S01]  /*a180*/  MUFU.EX2 R11, R213 ;  /* 0x000000d5000b7308 */ /* 0x0003220000000800 */
[----:B------:R-:W-:Y:S02]  /*a190*/  IMAD.MOV.U32 R209, RZ, RZ, R196 ;  /* 0x000000ffffd17224 */ /* 0x000fe400078e00c4 */
[----:B------:R-:W-:Y:S02]  /*a1a0*/  IMAD.MOV.U32 R196, RZ, RZ, R250 ;  /* 0x000000ffffc47224 */ /* 0x000fe400078e00fa */
[----:B------:R2:W5:Y:S01]  /*a1b0*/  LDL.LU R250, [R1+0x330] ;  /* 0x0003300001fa7983 */ /* 0x0005620000300800 */
[----:B-1----:R-:W-:-:S03]  /*a1c0*/  IMAD.MOV.U32 R213, RZ, RZ, R174 ;  /* 0x000000ffffd57224 */ /* 0x002fc600078e00ae */
[----:B------:R1:W4:Y:S04]  /*a1d0*/  LDL.LU.S16 R174, [R1] ;  /* 0x0000000001ae7983 */ /* 0x0003280000300600 */
[----:B------:R1:W4:Y:S01]  /*a1e0*/  LDL.LU.S16 R236, [R1+0xc] ;  /* 0x00000c0001ec7983 */ /* 0x0003220000300600 */
[----:B------:R-:W-:Y:S01]  /*a1f0*/  LOP3.LUT R8, R7, R239, R8, 0x96, !PT ;  /* 0x000000ef07087212 */ /* 0x000fe200078e9608 */
[----:B------:R-:W-:-:S04]  /*a200*/  IMAD.WIDE.U32 R6, R6, -0x326172a9, RZ ;  /* 0xcd9e8d5706067825 */ /* 0x000fc800078e00ff */
[----:B------:R-:W-:-:S04]  /*a210*/  IMAD.WIDE.U32 R8, R8, -0x326172a9, RZ ;  /* 0xcd9e8d5708087825 */ /* 0x000fc800078e00ff */
[----:B------:R-:W-:Y:S01]  /*a220*/  FADD.FTZ R21, R5, R2 ;  /* 0x0000000205157221 */ /* 0x000fe20000010000 */
[----:B------:R-:W-:Y:S02]  /*a230*/  LOP3.LUT R0, R7, R135, R8, 0x96, !PT ;  /* 0x0000008707007212 */ /* 0x000fe400078e9608 */
[----:B------:R-:W-:Y:S02]  /*a240*/  PRMT R231, R98, 0x5410, R97 ;  /* 0x0000541062e77816 */ /* 0x000fe40000000061 */
[----:B------:R-:W-:Y:S01]  /*a250*/  LOP3.LUT R2, R0, 0xff, RZ, 0xc0, !PT ;  /* 0x000000ff00027812 */ /* 0x000fe200078ec0ff */
[----:B--2---:R-:W-:-:S05]  /*a260*/  @!P3 HADD2 R220, -R98.H0_H0, -RZ.H0_H0 ;  /* 0xa00000ff62dcb230 */ /* 0x004fca0000000900 */
[----:B------:R-:W-:Y:S02]  /*a270*/  @!P3 PRMT R98, R220, 0x5410, RZ ;  /* 0x00005410dc62b816 */ /* 0x000fe400000000ff */
[----:B------:R-:W-:Y:S02]  /*a280*/  ISETP.GE.U32.AND P3, PT, R193, R2, PT ;  /* 0x00000002c100720c */ /* 0x000fe40003f66070 */
[----:B------:R-:W-:-:S04]  /*a290*/  LOP3.LUT R2, R0, 0xffff, RZ, 0xc0, !PT ;  /* 0x0000ffff00027812 */ /* 0x000fc800078ec0ff */
[----:B------:R-:W-:-:S04]  /*a2a0*/  SHF.R.U32.HI R2, RZ, 0x8, R2 ;  /* 0x00000008ff027819 */ /* 0x000fc80000011602 */
[----:B------:R-:W-:-:S04]  /*a2b0*/  LOP3.LUT R2, R2, 0xffff, RZ, 0xc0, !PT ;  /* 0x0000ffff02027812 */ /* 0x000fc800078ec0ff */
[----:B------:R-:W-:Y:S02]  /*a2c0*/  ISETP.GE.U32.AND P4, PT, R193, R2, PT ;  /* 0x00000002c100720c */ /* 0x000fe40003f86070 */
[--C-:B------:R-:W-:Y:S02]  /*a2d0*/  SHF.R.U32.HI R2, RZ, 0x10, R0.reuse ;  /* 0x00000010ff027819 */ /* 0x100fe40000011600 */
[----:B------:R-:W-:Y:S02]  /*a2e0*/  SHF.R.U32.HI R0, RZ, 0x18, R0 ;  /* 0x00000018ff007819 */ /* 0x000fe40000011600 */
[----:B------:R-:W-:Y:S01]  /*a2f0*/  PRMT R220, R96, 0x5410, R95 ;  /* 0x0000541060dc7816 */ /* 0x000fe2000000005f */
[----:B------:R-:W-:Y:S01]  /*a300*/  @!P2 HADD2 R218, -R97.H0_H0, -RZ.H0_H0 ;  /* 0xa00000ff61daa230 */ /* 0x000fe20000000900 */
[----:B------:R-:W-:Y:S01]  /*a310*/  PRMT R29, R34, 0x7610, R29 ;  /* 0x00007610221d7816 */ /* 0x000fe2000000001d */
[----:B------:R-:W-:-:S03]  /*a320*/  @!P5 HADD2 R215, -R100.H0_H0, -RZ.H0_H0 ;  /* 0xa00000ff64d7d230 */ /* 0x000fc60000000900 */
[----:B------:R-:W-:Y:S02]  /*a330*/  @!P2 PRMT R97, R218, 0x5410, RZ ;  /* 0x00005410da61a816 */ /* 0x000fe400000000ff */
[----:B------:R-:W-:Y:S02]  /*a340*/  LOP3.LUT R10, R9, R235, R10, 0x96, !PT ;  /* 0x000000eb090a7212 */ /* 0x000fe400078e960a */
[----:B------:R-:W-:Y:S01]  /*a350*/  LOP3.LUT R2, R2, 0xff, RZ, 0xc0, !PT ;  /* 0x000000ff02027812 */ /* 0x000fe200078ec0ff */
[----:B---3--:R-:W-:-:S05]  /*a360*/  @!P1 HADD2 R222, -R96.H0_H0, -RZ.H0_H0 ;  /* 0xa00000ff60de9230 */ /* 0x008fca0000000900 */
[----:B------:R-:W-:Y:S02]  /*a370*/  @!P1 PRMT R96, R222, 0x5410, RZ ;  /* 0x00005410de609816 */ /* 0x000fe400000000ff */
[----:B------:R-:W-:Y:S02]  /*a380*/  ISETP.GE.U32.AND P1, PT, R193, R0, PT ;  /* 0x00000000c100720c */ /* 0x000fe40003f26070 */
[----:B------:R-:W-:-:S04]  /*a390*/  LOP3.LUT R0, R6, 0xff, RZ, 0xc0, !PT ;  /* 0x000000ff06007812 */ /* 0x000fc800078ec0ff */
[----:B------:R-:W-:Y:S02]  /*a3a0*/  ISETP.GE.U32.AND P2, PT, R193, R0, PT ;  /* 0x00000000c100720c */ /* 0x000fe40003f46070 */
[----:B------:R-:W-:Y:S02]  /*a3b0*/  SHF.R.U32.HI R0, RZ, 0x18, R6 ;  /* 0x00000018ff007819 */ /* 0x000fe40000011606 */
[----:B------:R-:W-:Y:S02]  /*a3c0*/  @!P5 PRMT R100, R215, 0x5410, RZ ;  /* 0x00005410d764d816 */ /* 0x000fe400000000ff */
[----:B------:R-:W-:Y:S02]  /*a3d0*/  F2FP.F16.F32.PACK_AB R32, R28, R32 ;  /* 0x000000201c20723e */ /* 0x000fe400000000ff */
[----:B------:R-:W-:Y:S01]  /*a3e0*/  ISETP.GE.U32.AND P5, PT, R193, R2, PT ;  /* 0x00000002c100720c */ /* 0x000fe20003fa6070 */
[----:B------:R-:W-:Y:S01]  /*a3f0*/  FADD.FTZ R2, R19, R21 ;  /* 0x0000001513027221 */ /* 0x000fe20000010000 */
[----:B------:R-:W-:-:S02]  /*a400*/  LOP3.LUT R5, R6, 0xffff, RZ, 0xc0, !PT ;  /* 0x0000ffff06057812 */ /* 0x000fc400078ec0ff */
[----:B------:R-:W-:Y:S01]  /*a410*/  SHF.R.U32.HI R8, RZ, 0x10, R6 ;  /* 0x00000010ff087819 */ /* 0x000fe20000011606 */
[----:B------:R-:W-:Y:S01]  /*a420*/  IMAD.WIDE.U32 R6, R10, -0x2daee0ad, RZ ;  /* 0xd2511f530a067825 */ /* 0x000fe200078e00ff */
[----:B------:R-:W-:-:S03]  /*a430*/  PRMT R28, R34, 0x7632, R28 ;  /* 0x00007632221c7816 */ /* 0x000fc6000000001c */
[----:B----4-:R-:W-:-:S05]  /*a440*/  @!P0 HADD2 R221, -R95.H0_H0, -RZ.H0_H0 ;  /* 0xa00000ff5fdd8230 */ /* 0x010fca0000000900 */
[----:B------:R-:W-:Y:S02]  /*a450*/  @!P0 PRMT R95, R221, 0x5410, RZ ;  /* 0x00005410dd5f8816 */ /* 0x000fe400000000ff */
[----:B------:R-:W-:Y:S01]  /*a460*/  ISETP.GE.U32.AND P0, PT, R193, R0, PT ;  /* 0x00000000c100720c */ /* 0x000fe20003f06070 */
[----:B------:R-:W-:Y:S01]  /*a470*/  FADD.FTZ R0, R22, R20 ;  /* 0x0000001416007221 */ /* 0x000fe20000010000 */
[----:B------:R-:W-:-:S03]  /*a480*/  F2FP.F16.F32.PACK_AB R22, R15, R22 ;  /* 0x000000160f16723e */ /* 0x000fc600000000ff */
[----:B------:R-:W-:Y:S01]  /*a490*/  FADD.FTZ R9, R15, R0 ;  /* 0x000000000f097221 */ /* 0x000fe20000010000 */
[----:B------:R-:W-:Y:S01]  /*a4a0*/  FADD.FTZ R15, R11, R2 ;  /* 0x000000020b0f7221 */ /* 0x000fe20000010000 */
[----:B------:R-:W-:Y:S02]  /*a4b0*/  LOP3.LUT R2, R6, 0xff, RZ, 0xc0, !PT ;  /* 0x000000ff06027812 */ /* 0x000fe400078ec0ff */
[----:B------:R-:W-:Y:S01]  /*a4c0*/  LOP3.LUT R0, R7, R155, R14, 0x96, !PT ;  /* 0x0000009b07007212 */ /* 0x000fe200078e960e */
[----:B------:R-:W-:Y:S02]  /*a4d0*/  @!P3 HADD2 R174, -R29.H0_H0, -RZ.H0_H0 ;  /* 0xa00000ff1daeb230 */ /* 0x000fe40000000900 */
[----:B------:R-:W-:-:S03]  /*a4e0*/  @!P4 HADD2 R236, -R28.H0_H0, -RZ.H0_H0 ;  /* 0xa00000ff1cecc230 */ /* 0x000fc60000000900 */
[----:B------:R-:W-:Y:S02]  /*a4f0*/  PRMT R10, R174, 0x7610, R10 ;  /* 0x00007610ae0a7816 */ /* 0x000fe4000000000a */
[----:B------:R-:W-:Y:S02]  /*a500*/  PRMT R174, R29, 0x5410, R28 ;  /* 0x000054101dae7816 */ /* 0x000fe4000000001c */
[----:B------:R-:W-:Y:S02]  /*a510*/  @!P3 PRMT R29, R10, 0x5410, RZ ;  /* 0x000054100a1db816 */ /* 0x000fe400000000ff */
[----:B------:R-:W-:Y:S02]  /*a520*/  ISETP.GE.U32.AND P3, PT, R193, R2, PT ;  /* 0x00000002c100720c */ /* 0x000fe40003f66070 */
[----:B------:R-:W-:Y:S02]  /*a530*/  SHF.R.U32.HI R2, RZ, 0x8, R5 ;  /* 0x00000008ff027819 */ /* 0x000fe40000011605 */
[----:B------:R-:W-:-:S02]  /*a540*/  PRMT R14, R236, 0x7610, R14 ;  /* 0x00007610ec0e7816 */ /* 0x000fc4000000000e */
[----:B------:R-:W-:Y:S02]  /*a550*/  LOP3.LUT R2, R2, 0xffff, RZ, 0xc0, !PT ;  /* 0x0000ffff02027812 */ /* 0x000fe400078ec0ff */
[----:B------:R-:W-:Y:S02]  /*a560*/  @!P4 PRMT R28, R14, 0x5410, RZ ;  /* 0x000054100e1cc816 */ /* 0x000fe400000000ff */
[----:B------:R1:W2:Y:S01]  /*a570*/  LDL.LU.S16 R14, [R1+0x18] ;  /* 0x00001800010e7983 */ /* 0x0002a20000300600 */
[----:B------:R-:W-:Y:S02]  /*a580*/  ISETP.GE.U32.AND P4, PT, R193, R2, PT ;  /* 0x00000002c100720c */ /* 0x000fe40003f86070 */
[----:B------:R-:W-:Y:S02]  /*a590*/  LOP3.LUT R2, R8, 0xff, RZ, 0xc0, !PT ;  /* 0x000000ff08027812 */ /* 0x000fe400078ec0ff */
[----:B------:R1:W3:Y:S01]  /*a5a0*/  LDL.LU.S16 R8, [R1+0x1c] ;  /* 0x00001c0001087983 */ /* 0x0002e20000300600 */
[----:B------:R-:W-:-:S02]  /*a5b0*/  PRMT R78, R36, 0x7632, R78 ;  /* 0x00007632244e7816 */ /* 0x000fc4000000004e */
[----:B------:R-:W-:-:S03]  /*a5c0*/  PRMT R79, R36, 0x7610, R79 ;  /* 0x00007610244f7816 */ /* 0x000fc6000000004f */
[----:B--2---:R-:W-:Y:S02]  /*a5d0*/  @!P1 HADD2 R14, -R78.H0_H0, -RZ.H0_H0 ;  /* 0xa00000ff4e0e9230 */ /* 0x004fe40000000900 */
[----:B---3--:R-:W-:-:S03]  /*a5e0*/  @!P5 HADD2 R8, -R79.H0_H0, -RZ.H0_H0 ;  /* 0xa00000ff4f08d230 */ /* 0x008fc60000000900 */
[----:B------:R-:W-:Y:S02]  /*a5f0*/  PRMT R222, R14, 0x7610, R222 ;  /* 0x000076100ede7816 */ /* 0x000fe400000000de */
[----:B------:R2:W3:Y:S01]  /*a600*/  MUFU.EX2 R14, R213 ;  /* 0x000000d5000e7308 */ /* 0x0004e20000000800 */
[----:B------:R-:W-:Y:S01]  /*a610*/  PRMT R5, R8, 0x7610, R5 ;  /* 0x0000761008057816 */ /* 0x000fe20000000005 */
[----:B--2---:R-:W-:Y:S02]  /*a620*/  IMAD.MOV.U32 R213, RZ, RZ, R210 ;  /* 0x000000ffffd57224 */ /* 0x004fe400078e00d2 */
[----:B------:R-:W-:Y:S02]  /*a630*/  IMAD.MOV.U32 R210, RZ, RZ, R252 ;  /* 0x000000ffffd27224 */ /* 0x000fe400078e00fc */
[----:B------:R-:W-:Y:S02]  /*a640*/  IMAD.MOV.U32 R252, RZ, RZ, R201 ;  /* 0x000000fffffc7224 */ /* 0x000fe400078e00c9 */
[----:B------:R-:W-:-:S02]  /*a650*/  IMAD.MOV.U32 R201, RZ, RZ, R197 ;  /* 0x000000ffffc97224 */ /* 0x000fc400078e00c5 */
[----:B------:R-:W-:Y:S02]  /*a660*/  IMAD.MOV.U32 R197, RZ, RZ, R196 ;  /* 0x000000ffffc57224 */ /* 0x000fe400078e00c4 */
[----:B------:R-:W-:Y:S01]  /*a670*/  IMAD.MOV.U32 R196, RZ, RZ, R173 ;  /* 0x000000ffffc47224 */ /* 0x000fe200078e00ad */
[----:B------:R-:W-:Y:S02]  /*a680*/  PRMT R173, R79, 0x5410, R78 ;  /* 0x000054104fad7816 */ /* 0x000fe4000000004e */
[----:B------:R-:W-:Y:S02]  /*a690*/  @!P5 PRMT R79, R5, 0x5410, RZ ;  /* 0x00005410054fd816 */ /* 0x000fe400000000ff */
[----:B------:R1:W2:Y:S01]  /*a6a0*/  LDL.LU.S16 R5, [R1+0x24] ;  /* 0x0000240001057983 */ /* 0x0002a20000300600 */
[----:B------:R-:W4:Y:S01]  /*a6b0*/  MUFU.EX2 R8, R213 ;  /* 0x000000d500087308 */ /* 0x000f220000000800 */
[----:B------:R-:W-:Y:S02]  /*a6c0*/  @!P1 PRMT R78, R222, 0x5410, RZ ;  /* 0x00005410de4e9816 */ /* 0x000fe400000000ff */
[----:B------:R-:W-:-:S02]  /*a6d0*/  ISETP.GE.U32.AND P1, PT, R193, R2, PT ;  /* 0x00000002c100720c */ /* 0x000fc40003f26070 */
[----:B------:R-:W-:Y:S02]  /*a6e0*/  SHF.R.U32.HI R2, RZ, 0x10, R0 ;  /* 0x00000010ff027819 */ /* 0x000fe40000011600 */
[----:B------:R-:W-:Y:S02]  /*a6f0*/  PRMT R89, R35, 0x7610, R89 ;  /* 0x0000761023597816 */ /* 0x000fe40000000059 */
[----:B------:R-:W-:-:S04]  /*a700*/  LOP3.LUT R2, R2, 0xff, RZ, 0xc0, !PT ;  /* 0x000000ff02027812 */ /* 0x000fc800078ec0ff */
[----:B------:R-:W-:Y:S01]  /*a710*/  ISETP.GE.U32.AND P5, PT, R193, R2, PT ;  /* 0x00000002c100720c */ /* 0x000fe20003fa6070 */
[----:B---3--:R-:W-:Y:S01]  /*a720*/  FADD.FTZ R2, R14, R9 ;  /* 0x000000090e027221 */ /* 0x008fe20000010000 */
[----:B--2---:R-:W-:-:S05]  /*a730*/  @!P2 HADD2 R5, -R89.H0_H0, -RZ.H0_H0 ;  /* 0xa00000ff5905a230 */ /* 0x004fca0000000900 */
[----:B------:R-:W-:Y:S01]  /*a740*/  PRMT R221, R5, 0x7610, R221 ;  /* 0x0000761005dd7816 */ /* 0x000fe200000000dd */
[----:B----4-:R-:W-:Y:S02]  /*a750*/  FADD.FTZ R5, R8, R2 ;  /* 0x0000000208057221 */ /* 0x010fe40000010000 */
[----:B------:R1:W2:Y:S01]  /*a760*/  LDL.LU.S16 R2, [R1+0x28] ;  /* 0x0000280001027983 */ /* 0x0002a20000300600 */
[----:B------:R-:W-:Y:S01]  /*a770*/  PRMT R88, R35, 0x7632, R88 ;  /* 0x0000763223587816 */ /* 0x000fe20000000058 */
[----:B------:R-:W-:Y:S02]  /*a780*/  IMAD.MOV.U32 R213, RZ, RZ, R210 ;  /* 0x000000ffffd57224 */ /* 0x000fe400078e00d2 */
[----:B------:R-:W-:Y:S02]  /*a790*/  IMAD.MOV.U32 R210, RZ, RZ, R247 ;  /* 0x000000ffffd27224 */ /* 0x000fe400078e00f7 */
[----:B------:R-:W-:Y:S02]  /*a7a0*/  IMAD.MOV.U32 R247, RZ, RZ, R204 ;  /* 0x000000fffff77224 */ /* 0x000fe400078e00cc */
[----:B------:R-:W-:-:S02]  /*a7b0*/  IMAD.MOV.U32 R204, RZ, RZ, R191 ;  /* 0x000000ffffcc7224 */ /* 0x000fc400078e00bf */
[----:B------:R-:W-:Y:S01]  /*a7c0*/  IMAD.MOV.U32 R191, RZ, RZ, R172 ;  /* 0x000000ffffbf7224 */ /* 0x000fe200078e00ac */
[----:B------:R-:W-:Y:S02]  /*a7d0*/  PRMT R172, R89, 0x5410, R88 ;  /* 0x0000541059ac7816 */ /* 0x000fe40000000058 */
[----:B------:R-:W-:Y:S01]  /*a7e0*/  @!P2 PRMT R89, R221, 0x5410, RZ ;  /* 0x00005410dd59a816 */ /* 0x000fe200000000ff */
[----:B--2---:R-:W-:-:S05]  /*a7f0*/  @!P4 HADD2 R2, -R88.H0_H0, -RZ.H0_H0 ;  /* 0xa00000ff5802c230 */ /* 0x004fca0000000900 */
[----:B------:R-:W-:Y:S02]  /*a800*/  PRMT R21, R2, 0x7610, R21 ;  /* 0x0000761002157816 */ /* 0x000fe40000000015 */
[----:B------:R-:W-:-:S04]  /*a810*/  LOP3.LUT R2, R0, 0xff, RZ, 0xc0, !PT ;  /* 0x000000ff00027812 */ /* 0x000fc800078ec0ff */
[----:B------:R-:W-:Y:S02]  /*a820*/  ISETP.GE.U32.AND P2, PT, R193, R2, PT ;  /* 0x00000002c100720c */ /* 0x000fe40003f46070 */
[----:B------:R1:W2:Y:S01]  /*a830*/  LDL.LU.S16 R2, [R1+0x30] ;  /* 0x0000300001027983 */ /* 0x0002a20000300600 */
[C---:B------:R-:W-:Y:S01]  /*a840*/  PRMT R83, R37.reuse, 0x7632, R83 ;  /* 0x0000763225537816 */ /* 0x040fe20000000053 */
[----:B------:R-:W-:Y:S01]  /*a850*/  IMAD.MOV.U32 R236, RZ, RZ, R210 ;  /* 0x000000ffffec7224 */ /* 0x000fe200078e00d2 */
[----:B------:R-:W-:Y:S01]  /*a860*/  PRMT R80, R37, 0x7610, R80 ;  /* 0x0000761025507816 */ /* 0x000fe20000000050 */
[----:B------:R-:W-:Y:S02]  /*a870*/  IMAD.MOV.U32 R210, RZ, RZ, R201 ;  /* 0x000000ffffd27224 */ /* 0x000fe400078e00c9 */
[----:B------:R-:W-:Y:S01]  /*a880*/  IMAD.MOV.U32 R201, RZ, RZ, R171 ;  /* 0x000000ffffc97224 */ /* 0x000fe200078e00ab */
[----:B------:R-:W-:Y:S01]  /*a890*/  PRMT R171, R80, 0x5410, R83 ;  /* 0x0000541050ab7816 */ /* 0x000fe20000000053 */
[----:B--2---:R-:W-:-:S05]  /*a8a0*/  @!P0 HADD2 R2, -R83.H0_H0, -RZ.H0_H0 ;  /* 0xa00000ff53028230 */ /* 0x004fca0000000900 */
[----:B------:R-:W-:-:S04]  /*a8b0*/  PRMT R9, R2, 0x7610, R9 ;  /* 0x0000761002097816 */ /* 0x000fc80000000009 */
[----:B------:R-:W-:Y:S02]  /*a8c0*/  @!P0 PRMT R83, R9, 0x5410, RZ ;  /* 0x0000541009538816 */ /* 0x000fe400000000ff */
[----:B------:R1:W2:Y:S01]  /*a8d0*/  LDL.LU.S16 R9, [R1+0x34] ;  /* 0x0000340001097983 */ /* 0x0002a20000300600 */
[----:B------:R-:W-:Y:S02]  /*a8e0*/  SHF.R.U32.HI R2, RZ, 0x18, R0 ;  /* 0x00000018ff027819 */ /* 0x000fe40000011600 */
[----:B------:R-:W-:Y:S02]  /*a8f0*/  LOP3.LUT R0, R0, 0xffff, RZ, 0xc0, !PT ;  /* 0x0000ffff00007812 */ /* 0x000fe400078ec0ff */
[----:B------:R-:W-:Y:S02]  /*a900*/  LOP3.LUT R7, R6, 0xffff, RZ, 0xc0, !PT ;  /* 0x0000ffff06077812 */ /* 0x000fe400078ec0ff */
[--C-:B------:R-:W-:Y:S02]  /*a910*/  SHF.R.U32.HI R10, RZ, 0x10, R6.reuse ;  /* 0x00000010ff0a7819 */ /* 0x100fe40000011606 */
[----:B------:R-:W-:-:S02]  /*a920*/  SHF.R.U32.HI R6, RZ, 0x18, R6 ;  /* 0x00000018ff067819 */ /* 0x000fc40000011606 */
[----:B------:R-:W-:Y:S02]  /*a930*/  SHF.R.U32.HI R0, RZ, 0x8, R0 ;  /* 0x00000008ff007819 */ /* 0x000fe40000011600 */
[----:B------:R-:W-:Y:S02]  /*a940*/  ISETP.GE.U32.AND P0, PT, R193, R6, PT ;  /* 0x00000006c100720c */ /* 0x000fe40003f06070 */
[----:B------:R-:W-:Y:S01]  /*a950*/  LOP3.LUT R0, R0, 0xffff, RZ, 0xc0, !PT ;  /* 0x0000ffff00007812 */ /* 0x000fe200078ec0ff */
[----:B--2---:R-:W-:-:S05]  /*a960*/  @!P1 HADD2 R9, -R80.H0_H0, -RZ.H0_H0 ;  /* 0xa00000ff50099230 */ /* 0x004fca0000000900 */
[----:B------:R-:W-:-:S04]  /*a970*/  PRMT R6, R9, 0x7610, R6 ;  /* 0x0000761009067816 */ /* 0x000fc80000000006 */
[----:B------:R-:W-:Y:S02]  /*a980*/  @!P1 PRMT R80, R6, 0x5410, RZ ;  /* 0x0000541006509816 */ /* 0x000fe400000000ff */
[----:B------:R-:W-:Y:S02]  /*a990*/  ISETP.GE.U32.AND P1, PT, R193, R0, PT ;  /* 0x00000000c100720c */ /* 0x000fe40003f26070 */
[----:B------:R1:W2:Y:S01]  /*a9a0*/  LDL.LU.S16 R0, [R1+0x38] ;  /* 0x0000380001007983 */ /* 0x0002a20000300600 */
[----:B------:R-:W-:Y:S01]  /*a9b0*/  @!P4 PRMT R88, R21, 0x5410, RZ ;  /* 0x000054101558c816 */ /* 0x000fe200000000ff */
[----:B------:R3:W-:Y:S01]  /*a9c0*/  MUFU.EX2 R9, R236 ;  /* 0x000000ec00097308 */ /* 0x0007e20000000800 */
[----:B------:R-:W-:Y:S02]  /*a9d0*/  ISETP.GE.U32.AND P4, PT, R193, R2, PT ;  /* 0x00000002c100720c */ /* 0x000fe40003f86070 */
[----:B------:R-:W-:-:S05]  /*a9e0*/  PRMT R84, R87, 0x7632, R84 ;  /* 0x0000763257547816 */ /* 0x000fca0000000054 */
[----:B------:R4:W1:Y:S01]  /*a9f0*/  MUFU.EX2 R6, R245 ;  /* 0x000000f500067308 */ /* 0x0008620000000800 */
[----:B---3--:R-:W-:Y:S02]  /*aa00*/  IMAD.MOV.U32 R236, RZ, RZ, R213 ;  /* 0x000000ffffec7224 */ /* 0x008fe400078e00d5 */
[----:B------:R-:W-:Y:S02]  /*aa10*/  IMAD.MOV.U32 R213, RZ, RZ, R247 ;  /* 0x000000ffffd57224 */ /* 0x000fe400078e00f7 */
[----:B------:R-:W-:Y:S02]  /*aa20*/  IMAD.MOV.U32 R247, RZ, RZ, R204 ;  /* 0x000000fffff77224 */ /* 0x000fe400078e00cc */
[----:B------:R-:W-:Y:S02]  /*aa30*/  IMAD.MOV.U32 R204, RZ, RZ, R252 ;  /* 0x000000ffffcc7224 */ /* 0x000fe400078e00fc */
[----:B------:R-:W-:Y:S01]  /*aa40*/  IMAD.MOV.U32 R252, RZ, RZ, R178 ;  /* 0x000000fffffc7224 */ /* 0x000fe200078e00b2 */
[----:B------:R-:W-:Y:S01]  /*aa50*/  PRMT R178, R87, 0x5410, R84 ;  /* 0x0000541057b27816 */ /* 0x000fe20000000054 */
[----:B----4-:R3:W5:Y:S01]  /*aa60*/  LDL.LU R245, [R1+0x32c] ;  /* 0x00032c0001f57983 */ /* 0x0107620000300800 */
[----:B--2---:R-:W-:-:S05]  /*aa70*/  @!P2 HADD2 R0, -R87.H0_H0, -RZ.H0_H0 ;  /* 0xa00000ff5700a230 */ /* 0x004fca0000000900 */
[----:B------:R-:W-:-:S04]  /*aa80*/  PRMT R2, R0, 0x7610, R2 ;  /* 0x0000761000027816 */ /* 0x000fc80000000002 */
[----:B------:R-:W-:Y:S02]  /*aa90*/  @!P2 PRMT R87, R2, 0x5410, RZ ;  /* 0x000054100257a816 */ /* 0x000fe400000000ff */
[----:B------:R3:W2:Y:S01]  /*aaa0*/  LDL.LU.S16 R2, [R1+0x40] ;  /* 0x0000400001027983 */ /* 0x0006a20000300600 */
[----:B------:R-:W-:Y:S01]  /*aab0*/  SHF.R.U32.HI R0, RZ, 0x8, R7 ;  /* 0x00000008ff007819 */ /* 0x000fe20000011607 */
[----:B--2---:R-:W-:-:S05]  /*aac0*/  @!P1 HADD2 R2, -R84.H0_H0, -RZ.H0_H0 ;  /* 0xa00000ff54029230 */ /* 0x004fca0000000900 */
[----:B------:R-:W-:Y:S02]  /*aad0*/  PRMT R7, R2, 0x7610, R7 ;  /* 0x0000761002077816 */ /* 0x000fe40000000007 */
[----:B------:R2:W4:Y:S02]  /*aae0*/  MUFU.EX2 R2, R244 ;  /* 0x000000f400027308 */ /* 0x0005240000000800 */
[----:B--2---:R3:W5:Y:S04]  /*aaf0*/  LDL.LU R244, [R1+0x328] ;  /* 0x0003280001f47983 */ /* 0x0047680000300800 */
[----:B------:R3:W2:Y:S04]  /*ab00*/  LDL.LU.S16 R221, [R1+0x48] ;  /* 0x0000480001dd7983 */ /* 0x0006a80000300600 */
[----:B------:R3:W4:Y:S01]  /*ab10*/  LDL.LU.S16 R21, [R1+0x4c] ;  /* 0x00004c0001157983 */ /* 0x0007220000300600 */
[----:B------:R-:W-:Y:S01]  /*ab20*/  PRMT R85, R86, 0x7632, R85 ;  /* 0x0000763256557816 */ /* 0x000fe20000000055 */
[----:B------:R-:W-:Y:S01]  /*ab30*/  IMAD.MOV.U32 R240, RZ, RZ, R236 ;  /* 0x000000fffff07224 */ /* 0x000fe200078e00ec */
[----:B------:R-:W-:Y:S01]  /*ab40*/  F2FP.F16.F32.PACK_AB R48, R8, R14 ;  /* 0x0000000e0830723e */ /* 0x000fe200000000ff */
[----:B------:R-:W-:-:S02]  /*ab50*/  IMAD.MOV.U32 R236, RZ, RZ, R204 ;  /* 0x000000ffffec7224 */ /* 0x000fc400078e00cc */
[----:B------:R-:W-:Y:S01]  /*ab60*/  IMAD.MOV.U32 R204, RZ, RZ, R196 ;  /* 0x000000ffffcc7224 */ /* 0x000fe200078e00c4 */
[----:B------:R-:W-:Y:S01]  /*ab70*/  @!P1 PRMT R84, R7, 0x5410, RZ ;  /* 0x0000541007549816 */ /* 0x000fe200000000ff */
[----:B------:R-:W-:Y:S01]  /*ab80*/  IMAD.MOV.U32 R196, RZ, RZ, R177 ;  /* 0x000000ffffc47224 */ /* 0x000fe200078e00b1 */
[----:B------:R-:W-:Y:S01]  /*ab90*/  PRMT R177, R86, 0x5410, R85 ;  /* 0x0000541056b17816 */ /* 0x000fe20000000055 */
[----:B------:R1:W-:Y:S02]  /*aba0*/  MUFU.EX2 R7, R243 ;  /* 0x000000f300077308 */ /* 0x0003e40000000800 */
[----:B-1----:R3:W5:Y:S01]  /*abb0*/  LDL.LU R243, [R1+0x324] ;  /* 0x0003240001f37983 */ /* 0x0027620000300800 */
[----:B--2---:R-:W-:Y:S02]  /*abc0*/  @!P4 HADD2 R221, -R85.H0_H0, -RZ.H0_H0 ;  /* 0xa00000ff55ddc230 */ /* 0x004fe40000000900 */
[----:B----4-:R-:W-:-:S03]  /*abd0*/  @!P5 HADD2 R21, -R86.H0_H0, -RZ.H0_H0 ;  /* 0xa00000ff5615d230 */ /* 0x010fc60000000900 */
[----:B------:R-:W-:Y:S02]  /*abe0*/  PRMT R20, R221, 0x7610, R20 ;  /* 0x00007610dd147816 */ /* 0x000fe40000000014 */
[----:B------:R-:W-:-:S04]  /*abf0*/  PRMT R8, R21, 0x7610, R8 ;  /* 0x0000761015087816 */ /* 0x000fc80000000008 */
[----:B------:R-:W-:Y:S02]  /*ac00*/  @!P5 PRMT R86, R8, 0x5410, RZ ;  /* 0x000054100856d816 */ /* 0x000fe400000000ff */
[----:B------:R1:W2:Y:S01]  /*ac10*/  MUFU.EX2 R8, R242 ;  /* 0x000000f200087308 */ /* 0x0002a20000000800 */
[----:B------:R-:W-:Y:S01]  /*ac20*/  @!P4 PRMT R85, R20, 0x5410, RZ ;  /* 0x000054101455c816 */ /* 0x000fe200000000ff */
[----:B-1----:R3:W5:Y:S04]  /*ac30*/  LDL.LU R242, [R1+0x320] ;  /* 0x0003200001f27983 */ /* 0x0027680000300800 */
[----:B------:R3:W4:Y:S04]  /*ac40*/  LDL.LU.S16 R21, [R1+0x5c] ;  /* 0x00005c0001157983 */ /* 0x0007280000300600 */
[----:B------:R3:W2:Y:S01]  /*ac50*/  LDL.LU.S16 R20, [R1+0x58] ;  /* 0x0000580001147983 */ /* 0x0006a20000300600 */
[----:B------:R-:W-:-:S04]  /*ac60*/  LOP3.LUT R0, R0, 0xffff, RZ, 0xc0, !PT ;  /* 0x0000ffff00007812 */ /* 0x000fc800078ec0ff */
[----:B------:R-:W-:Y:S02]  /*ac70*/  ISETP.GE.U32.AND P2, PT, R193, R0, PT ;  /* 0x00000000c100720c */ /* 0x000fe40003f46070 */
[----:B------:R-:W-:Y:S02]  /*ac80*/  PRMT R81, R82, 0x7632, R81 ;  /* 0x0000763252517816 */ /* 0x000fe40000000051 */
[----:B------:R-:W-:-:S09]  /*ac90*/  LOP3.LUT R0, R10, 0xff, RZ, 0xc0, !PT ;  /* 0x000000ff0a007812 */ /* 0x000fd200078ec0ff */
[----:B--2---:R-:W-:-:S05]  /*aca0*/  @!P2 HADD2 R20, -R81.H0_H0, -RZ.H0_H0 ;  /* 0xa00000ff5114a230 */ /* 0x004fca0000000900 */
[----:B------:R-:W-:Y:S02]  /*acb0*/  PRMT R14, R20, 0x7610, R14 ;  /* 0x00007610140e7816 */ /* 0x000fe4000000000e */
[----:B------:R3:W2:Y:S01]  /*acc0*/  LDL.LU.S16 R20, [R1+0x64] ;  /* 0x0000640001147983 */ /* 0x0006a20000300600 */
[----:B------:R-:W-:Y:S01]  /*acd0*/  ISETP.GE.U32.AND P1, PT, R193, R0, PT ;  /* 0x00000000c100720c */ /* 0x000fe20003f26070 */
[----:B------:R-:W-:Y:S01]  /*ace0*/  FADD.FTZ R0, R6, R15 ;  /* 0x0000000f06007221 */ /* 0x000fe20000010000 */
[----:B------:R-:W-:Y:S02]  /*acf0*/  F2FP.F16.F32.PACK_AB R46, R2, R6 ;  /* 0x00000006022e723e */ /* 0x000fe400000000ff */
[----:B------:R1:W3:Y:S02]  /*ad00*/  MUFU.EX2 R6, R195 ;  /* 0x000000c300067308 */ /* 0x0002e40000000800 */
[----:B-1----:R1:W5:Y:S07]  /*ad10*/  LDL.LU R195, [R1+0x31c] ;  /* 0x00031c0001c37983 */ /* 0x00236e0000300800 */
[----:B--2---:R-:W-:-:S05]  /*ad20*/  @!P1 HADD2 R20, -R91.H0_H0, -RZ.H0_H0 ;  /* 0xa00000ff5b149230 */ /* 0x004fca0000000900 */
[----:B------:R-:W-:Y:S02]  /*ad30*/  PRMT R10, R20, 0x7610, R10 ;  /* 0x00007610140a7816 */ /* 0x000fe4000000000a */
[----:B------:R1:W2:Y:S01]  /*ad40*/  LDL.LU.S16 R20, [R1+0x60] ;  /* 0x0000600001147983 */ /* 0x0002a20000300600 */
[----:B------:R-:W-:Y:S01]  /*ad50*/  PRMT R90, R91, 0x7632, R90 ;  /* 0x000076325b5a7816 */ /* 0x000fe2000000005a */
[----:B------:R-:W-:Y:S02]  /*ad60*/  IMAD.MOV.U32 R246, RZ, RZ, R236 ;  /* 0x000000fffff67224 */ /* 0x000fe400078e00ec */
[----:B------:R-:W-:Y:S02]  /*ad70*/  IMAD.MOV.U32 R236, RZ, RZ, R175 ;  /* 0x000000ffffec7224 */ /* 0x000fe400078e00af */
[----:B------:R-:W-:Y:S01]  /*ad80*/  FADD.FTZ R0, R2, R0 ;  /* 0x0000000002007221 */ /* 0x000fe20000010000 */
[----:B------:R-:W-:Y:S02]  /*ad90*/  IMAD.MOV.U32 R249, RZ, RZ, R246 ;  /* 0x000000fffff97224 */ /* 0x000fe400078e00f6 */
[----:B------:R-:W-:-:S02]  /*ada0*/  IMAD.MOV.U32 R246, RZ, RZ, R236 ;  /* 0x000000fffff67224 */ /* 0x000fc400078e00ec */
[----:B------:R-:W-:Y:S01]  /*adb0*/  IMAD.MOV.U32 R236, RZ, RZ, R176 ;  /* 0x000000ffffec7224 */ /* 0x000fe200078e00b0 */
[----:B------:R-:W-:Y:S01]  /*adc0*/  PRMT R176, R91, 0x5410, R90 ;  /* 0x000054105bb07816 */ /* 0x000fe2000000005a */
[----:B------:R-:W-:Y:S01]  /*add0*/  FADD.FTZ R0, R8, R0 ;  /* 0x0000000008007221 */ /* 0x000fe20000010000 */
[----:B------:R-:W-:Y:S02]  /*ade0*/  F2FP.F16.F32.PACK_AB R50, R11, R19 ;  /* 0x000000130b32723e */ /* 0x000fe400000000ff */
[----:B------:R-:W-:Y:S02]  /*adf0*/  LOP3.LUT R11, R31, R225, R52, 0x96, !PT ;  /* 0x000000e11f0b7212 */ /* 0x000fe400078e9634 */
[----:B------:R-:W-:Y:S01]  /*ae00*/  LOP3.LUT R19, R17, R224, R30, 0x96, !PT ;  /* 0x000000e011137212 */ /* 0x000fe200078e961e */
[----:B----4-:R-:W-:Y:S01]  /*ae10*/  @!P3 HADD2 R21, -R82.H0_H0, -RZ.H0_H0 ;  /* 0xa00000ff5215b230 */ /* 0x010fe20000000900 */
[----:B------:R-:W-:Y:S02]  /*ae20*/  F2FP.F16.F32.PACK_AB R42, R7, R9 ;  /* 0x00000009072a723e */ /* 0x000fe400000000ff */
[----:B---3--:R-:W-:-:S02]  /*ae30*/  F2FP.F16.F32.PACK_AB R40, R6, R8 ;  /* 0x000000080628723e */ /* 0x008fc400000000ff */
[----:B------:R-:W-:Y:S02]  /*ae40*/  PRMT R175, R82, 0x5410, R81 ;  /* 0x0000541052af7816 */ /* 0x000fe40000000051 */
[----:B------:R-:W-:Y:S02]  /*ae50*/  @!P2 PRMT R81, R14, 0x5410, RZ ;  /* 0x000054100e51a816 */ /* 0x000fe400000000ff */
[----:B------:R-:W-:Y:S02]  /*ae60*/  @!P1 PRMT R91, R10, 0x5410, RZ ;  /* 0x000054100a5b9816 */ /* 0x000fe400000000ff */
[----:B------:R-:W-:-:S04]  /*ae70*/  PRMT R15, R21, 0x7610, R15 ;  /* 0x00007610150f7816 */ /* 0x000fc8000000000f */
[----:B------:R-:W-:Y:S01]  /*ae80*/  @!P3 PRMT R82, R15, 0x5410, RZ ;  /* 0x000054100f52b816 */ /* 0x000fe200000000ff */
[----:B--2---:R-:W-:-:S05]  /*ae90*/  @!P0 HADD2 R20, -R90.H0_H0, -RZ.H0_H0 ;  /* 0xa00000ff5a148230 */ /* 0x004fca0000000900 */
[----:B------:R-:W-:-:S04]  /*aea0*/  PRMT R2, R20, 0x7610, R2 ;  /* 0x0000761014027816 */ /* 0x000fc80000000002 */
[----:B------:R-:W-:Y:S01]  /*aeb0*/  @!P0 PRMT R90, R2, 0x5410, RZ ;  /* 0x00005410025a8816 */ /* 0x000fe200000000ff */
[----:B------:R-:W-:Y:S01]  /*aec0*/  FADD.FTZ R2, R9, R5 ;  /* 0x0000000509027221 */ /* 0x000fe20000010000 */
[----:B------:R-:W-:Y:S01]  /*aed0*/  FADD.FTZ R20, R6, R0 ;  /* 0x0000000006147221 */ /* 0x000fe20000010000 */
[----:B------:R-:W-:-:S04]  /*aee0*/  IMAD.WIDE.U32 R8, R19, -0x2daee0ad, RZ ;  /* 0xd2511f5313087825 */ /* 0x000fc800078e00ff */
[----:B------:R-:W-:Y:S01]  /*aef0*/  FADD.FTZ R5, R7, R2 ;  /* 0x0000000207057221 */ /* 0x000fe20000010000 */
        /* <DEDUP_REMOVED lines=8> */
[----:B------:R-:W-:-:S05]  /*af80*/  IMAD.WIDE.U32 R14, R14, -0x2daee0ad, RZ ;  /* 0xd2511f530e0e7825 */ /* 0x000fca00078e00ff */
[----:B------:R-:W-:Y:S02]  /*af90*/  LOP3.LUT R6, R15, R233, R6, 0x96, !PT ;  /* 0x000000e90f067212 */ /* 0x000fe400078e9606 */
[----:B------:R2:W3:Y:S02]  /*afa0*/  MUFU.EX2 R15, R240 ;  /* 0x000000f0000f7308 */ /* 0x0004e40000000800 */
[----:B--2---:R-:W-:Y:S02]  /*afb0*/  IMAD.MOV.U32 R240, RZ, RZ, R203 ;  /* 0x000000fffff07224 */ /* 0x004fe400078e00cb */
[----:B------:R-:W-:Y:S02]  /*afc0*/  IMAD.MOV.U32 R203, RZ, RZ, R189 ;  /* 0x000000ffffcb7224 */ /* 0x000fe400078e00bd */
[----:B------:R1:W2:Y:S01]  /*afd0*/  LDL.LU.S16 R189, [R1+0x80] ;  /* 0x0000800001bd7983 */ /* 0x0002a20000300600 */
[----:B------:R-:W-:Y:S01]  /*afe0*/  LOP3.LUT R8, R7, R239, R8, 0x96, !PT ;  /* 0x000000ef07087212 */ /* 0x000fe200078e9608 */
[----:B------:R-:W-:-:S04]  /*aff0*/  IMAD.WIDE.U32 R6, R6, -0x326172a9, RZ ;  /* 0xcd9e8d5706067825 */ /* 0x000fc800078e00ff */
[----:B------:R-:W-:-:S03]  /*b000*/  IMAD.WIDE.U32 R8, R8, -0x326172a9, RZ ;  /* 0xcd9e8d5708087825 */ /* 0x000fc600078e00ff */
[----:B------:R-:W-:-:S04]  /*b010*/  LOP3.LUT R0, R7, R135, R8, 0x96, !PT ;  /* 0x0000008707007212 */ /* 0x000fc800078e9608 */
[----:B------:R-:W-:-:S04]  /*b020*/  LOP3.LUT R2, R0, 0xff, RZ, 0xc0, !PT ;  /* 0x000000ff00027812 */ /* 0x000fc800078ec0ff */
[----:B------:R-:W-:Y:S02]  /*b030*/  ISETP.GE.U32.AND P0, PT, R193, R2, PT ;  /* 0x00000002c100720c */ /* 0x000fe40003f06070 */
[----:B------:R-:W-:-:S04]  /*b040*/  LOP3.LUT R2, R0, 0xffff, RZ, 0xc0, !PT ;  /* 0x0000ffff00027812 */ /* 0x000fc800078ec0ff */
[----:B------:R-:W-:Y:S01]  /*b050*/  SHF.R.U32.HI R2, RZ, 0x8, R2 ;  /* 0x00000008ff027819 */ /* 0x000fe20000011602 */
[----:B------:R4:W1:Y:S03]  /*b060*/  MUFU.EX2 R11, R236 ;  /* 0x000000ec000b7308 */ /* 0x0008660000000800 */
[----:B------:R-:W-:-:S04]  /*b070*/  LOP3.LUT R2, R2, 0xffff, RZ, 0xc0, !PT ;  /* 0x0000ffff02027812 */ /* 0x000fc800078ec0ff */
[----:B------:R-:W-:Y:S02]  /*b080*/  ISETP.GE.U32.AND P4, PT, R193, R2, PT ;  /* 0x00000002c100720c */ /* 0x000fe40003f86070 */
[----:B------:R-:W-:-:S04]  /*b090*/  SHF.R.U32.HI R2, RZ, 0x10, R0 ;  /* 0x00000010ff027819 */ /* 0x000fc80000011600 */
[----:B------:R-:W-:-:S04]  /*b0a0*/  LOP3.LUT R2, R2, 0xff, RZ, 0xc0, !PT ;  /* 0x000000ff02027812 */ /* 0x000fc800078ec0ff */
[----:B------:R-:W-:Y:S01]  /*b0b0*/  ISETP.GE.U32.AND P5, PT, R193, R2, PT ;  /* 0x00000002c100720c */ /* 0x000fe20003fa6070 */
[----:B---3--:R-:W-:Y:S01]  /*b0c0*/  FADD.FTZ R2, R15, R20 ;  /* 0x000000140f027221 */ /* 0x008fe20000010000 */
[----:B----4-:R-:W-:Y:S02]  /*b0d0*/  IMAD.MOV.U32 R236, RZ, RZ, R213 ;  /* 0x000000ffffec7224 */ /* 0x010fe400078e00d5 */
[----:B------:R-:W-:Y:S02]  /*b0e0*/  IMAD.MOV.U32 R213, RZ, RZ, R186 ;  /* 0x000000ffffd57224 */ /* 0x000fe400078e00ba */
[----:B------:R-:W-:Y:S02]  /*b0f0*/  IMAD.MOV.U32 R186, RZ, RZ, R185 ;  /* 0x000000ffffba7224 */ /* 0x000fe400078e00b9 */
[----:B-1----:R-:W-:Y:S01]  /*b100*/  FADD.FTZ R185, R11, R2 ;  /* 0x000000020bb97221 */ /* 0x002fe20000010000 */
[----:B------:R-:W-:Y:S01]  /*b110*/  PRMT R76, R77, 0x7632, R76 ;  /* 0x000076324d4c7816 */ /* 0x000fe2000000004c */
[----:B--2---:R-:W-:-:S05]  /*b120*/  @!P0 HADD2 R189, -R77.H0_H0, -RZ.H0_H0 ;  /* 0xa00000ff4dbd8230 */ /* 0x004fca0000000900 */
[----:B------:R-:W-:Y:S02]  /*b130*/  PRMT R2, R189, 0x7610, R2 ;  /* 0x00007610bd027816 */ /* 0x000fe40000000002 */
[----:B------:R-:W-:Y:S02]  /*b140*/  PRMT R189, R77, 0x5410, R76 ;  /* 0x000054104dbd7816 */ /* 0x000fe4000000004c */
[----:B------:R-:W-:Y:S02]  /*b150*/  @!P0 PRMT R77, R2, 0x5410, RZ ;  /* 0x00005410024d8816 */ /* 0x000fe400000000ff */
[----:B------:R1:W2:Y:S01]  /*b160*/  LDL.LU.S16 R2, [R1+0x84] ;  /* 0x0000840001027983 */ /* 0x0002a20000300600 */
[----:B------:R-:W3:Y:S01]  /*b170*/  MUFU.EX2 R21, R249 ;  /* 0x000000f900157308 */ /* 0x000ee20000000800 */
[----:B------:R-:W-:-:S04]  /*b180*/  SHF.R.U32.HI R0, RZ, 0x18, R0 ;  /* 0x00000018ff007819 */ /* 0x000fc80000011600 */
[----:B------:R-:W-:-:S03]  /*b190*/  ISETP.GE.U32.AND P3, PT, R193, R0, PT ;  /* 0x00000000c100720c */ /* 0x000fc60003f66070 */
[----:B------:R-:W4:Y:S01]  /*b1a0*/  MUFU.EX2 R19, R246 ;  /* 0x000000f600137308 */ /* 0x000f220000000800 */
[----:B------:R-:W-:-:S04]  /*b1b0*/  LOP3.LUT R0, R6, 0xff, RZ, 0xc0, !PT ;  /* 0x000000ff06007812 */ /* 0x000fc800078ec0ff */
[C---:B------:R-:W-:Y:S02]  /*b1c0*/  ISETP.GE.U32.AND P2, PT, R193.reuse, R0, PT ;  /* 0x00000000c100720c */ /* 0x040fe40003f46070 */
[----:B------:R-:W-:Y:S02]  /*b1d0*/  SHF.R.U32.HI R0, RZ, 0x18, R6 ;  /* 0x00000018ff007819 */ /* 0x000fe40000011606 */
[----:B------:R-:W-:Y:S02]  /*b1e0*/  LOP3.LUT R8, R6, 0xffff, RZ, 0xc0, !PT ;  /* 0x0000ffff06087812 */ /* 0x000fe400078ec0ff */
[----:B------:R-:W-:Y:S01]  /*b1f0*/  ISETP.GE.U32.AND P1, PT, R193, R0, PT ;  /* 0x00000000c100720c */ /* 0x000fe20003f26070 */
[----:B---3--:R-:W-:Y:S01]  /*b200*/  FADD.FTZ R0, R21, R5 ;  /* 0x0000000515007221 */ /* 0x008fe20000010000 */
[----:B------:R-:W-:Y:S02]  /*b210*/  LOP3.LUT R10, R9, R235, R10, 0x96, !PT ;  /* 0x000000eb090a7212 */ /* 0x000fe400078e960a */
[----:B------:R-:W-:Y:S01]  /*b220*/  SHF.R.U32.HI R6, RZ, 0x10, R6 ;  /* 0x00000010ff067819 */ /* 0x000fe20000011606 */
[----:B----4-:R-:W-:-:S03]  /*b230*/  FADD.FTZ R9, R19, R0 ;  /* 0x0000000013097221 */ /* 0x010fc60000010000 */
[----:B------:R-:W-:Y:S01]  /*b240*/  LOP3.LUT R0, R6, 0xff, RZ, 0xc0, !PT ;  /* 0x000000ff06007812 */ /* 0x000fe200078ec0ff */
[----:B------:R-:W-:-:S03]  /*b250*/  IMAD.WIDE.U32 R6, R10, -0x2daee0ad, RZ ;  /* 0xd2511f530a067825 */ /* 0x000fc600078e00ff */
[----:B------:R-:W-:Y:S02]  /*b260*/  ISETP.GE.U32.AND P0, PT, R193, R0, PT ;  /* 0x00000000c100720c */ /* 0x000fe40003f06070 */
[----:B------:R-:W-:Y:S01]  /*b270*/  LOP3.LUT R0, R7, R155, R14, 0x96, !PT ;  /* 0x0000009b07007212 */ /* 0x000fe200078e960e */
[----:B--2---:R-:W-:-:S05]  /*b280*/  @!P4 HADD2 R2, -R76.H0_H0, -RZ.H0_H0 ;  /* 0xa00000ff4c02c230 */ /* 0x004fca0000000900 */
[----:B------:R-:W-:-:S04]  /*b290*/  PRMT R14, R2, 0x7610, R14 ;  /* 0x00007610020e7816 */ /* 0x000fc8000000000e */
[----:B------:R-:W-:Y:S02]  /*b2a0*/  @!P4 PRMT R76, R14, 0x5410, RZ ;  /* 0x000054100e4cc816 */ /* 0x000fe400000000ff */
[----:B------:R1:W2:Y:S01]  /*b2b0*/  LDL.LU.S16 R14, [R1+0x88] ;  /* 0x00008800010e7983 */ /* 0x0002a20000300600 */
[----:B------:R-:W-:-:S03]  /*b2c0*/  SHF.R.U32.HI R2, RZ, 0x8, R8 ;  /* 0x00000008ff027819 */ /* 0x000fc60000011608 */
[----:B------:R1:W3:Y:S01]  /*b2d0*/  LDL.LU.S16 R8, [R1+0x8c] ;  /* 0x00008c0001087983 */ /* 0x0002e20000300600 */
[----:B------:R-:W-:Y:S02]  /*b2e0*/  PRMT R75, R74, 0x7632, R75 ;  /* 0x000076324a4b7816 */ /* 0x000fe4000000004b */
[----:B------:R-:W-:-:S03]  /*b2f0*/  LOP3.LUT R5, R6, 0xff, RZ, 0xc0, !PT ;  /* 0x000000ff06057812 */ /* 0x000fc600078ec0ff */
[----:B--2---:R-:W-:Y:S02]  /*b300*/  @!P3 HADD2 R14, -R75.H0_H0, -RZ.H0_H0 ;  /* 0xa00000ff4b0eb230 */ /* 0x004fe40000000900 */
[----:B---3--:R-:W-:-:S03]  /*b310*/  @!P5 HADD2 R8, -R74.H0_H0, -RZ.H0_H0 ;  /* 0xa00000ff4a08d230 */ /* 0x008fc60000000900 */
[----:B------:R-:W-:Y:S02]  /*b320*/  PRMT R215, R14, 0x7610, R215 ;  /* 0x000076100ed77816 */ /* 0x000fe400000000d7 */
[----:B------:R2:W3:Y:S02]  /*b330*/  MUFU.EX2 R14, R187 ;  /* 0x000000bb000e7308 */ /* 0x0004e40000000800 */
[----:B--2---:R-:W-:Y:S01]  /*b340*/  IMAD.MOV.U32 R187, RZ, RZ, R188 ;  /* 0x000000ffffbb7224 */ /* 0x004fe200078e00bc */
[----:B------:R-:W-:Y:S02]  /*b350*/  PRMT R188, R74, 0x5410, R75 ;  /* 0x000054104abc7816 */ /* 0x000fe4000000004b */
[----:B------:R-:W-:Y:S02]  /*b360*/  @!P3 PRMT R75, R215, 0x5410, RZ ;  /* 0x00005410d74bb816 */ /* 0x000fe400000000ff */
[----:B------:R-:W-:Y:S02]  /*b370*/  ISETP.GE.U32.AND P3, PT, R193, R5, PT ;  /* 0x00000005c100720c */ /* 0x000fe40003f66070 */
[----:B------:R-:W-:-:S04]  /*b380*/  PRMT R5, R8, 0x7610, R5 ;  /* 0x0000761008057816 */ /* 0x000fc80000000005 */
[----:B------:R-:W-:Y:S02]  /*b390*/  @!P5 PRMT R74, R5, 0x5410, RZ ;  /* 0x00005410054ad816 */ /* 0x000fe400000000ff */
[----:B------:R1:W2:Y:S01]  /*b3a0*/  LDL.LU.S16 R5, [R1+0x90] ;  /* 0x0000900001057983 */ /* 0x0002a20000300600 */
[----:B------:R-:W-:Y:S01]  /*b3b0*/  LOP3.LUT R2, R2, 0xffff, RZ, 0xc0, !PT ;  /* 0x0000ffff02027812 */ /* 0x000fe200078ec0ff */
[----:B------:R4:W1:Y:S01]  /*b3c0*/  MUFU.EX2 R8, R240 ;  /* 0x000000f000087308 */ /* 0x0008620000000800 */
[----:B------:R-:W-:Y:S01]  /*b3d0*/  PRMT R72, R73, 0x7632, R72 ;  /* 0x0000763249487816 */ /* 0x000fe20000000048 */
[----:B------:R1:W2:Y:S01]  /*b3e0*/  LDL.LU.S16 R215, [R1+0x94] ;  /* 0x0000940001d77983 */ /* 0x0002a20000300600 */
        /* <DEDUP_REMOVED lines=8> */
[----:B------:R-:W-:Y:S01]  /*b470*/  IMAD.MOV.U32 R209, RZ, RZ, R187 ;  /* 0x000000ffffd17224 */ /* 0x000fe200078e00bb */
[----:B------:R-:W-:Y:S01]  /*b480*/  PRMT R187, R73, 0x5410, R72 ;  /* 0x0000541049bb7816 */ /* 0x000fe20000000048 */
[----:B--2---:R-:W-:-:S05]  /*b490*/  @!P2 HADD2 R5, -R73.H0_H0, -RZ.H0_H0 ;  /* 0xa00000ff4905a230 */ /* 0x004fca0000000900 */
[----:B------:R-:W-:Y:S01]  /*b4a0*/  PRMT R218, R5, 0x7610, R218 ;  /* 0x0000761005da7816 */ /* 0x000fe200000000da */
[----:B-1----:R-:W-:Y:S01]  /*b4b0*/  FADD.FTZ R5, R8, R2 ;  /* 0x0000000208057221 */ /* 0x002fe20000010000 */
[----:B------:R-:W-:Y:S02]  /*b4c0*/  LOP3.LUT R2, R0, 0xff, RZ, 0xc0, !PT ;  /* 0x000000ff00027812 */ /* 0x000fe400078ec0ff */
[----:B------:R-:W-:Y:S02]  /*b4d0*/  @!P2 PRMT R73, R218, 0x5410, RZ ;  /* 0x00005410da49a816 */ /* 0x000fe400000000ff */
[----:B------:R-:W-:Y:S02]  /*b4e0*/  ISETP.GE.U32.AND P2, PT, R193, R2, PT ;  /* 0x00000002c100720c */ /* 0x000fe40003f46070 */
[----:B------:R1:W2:Y:S01]  /*b4f0*/  LDL.LU.S16 R2, [R1+0x98] ;  /* 0x0000980001027983 */ /* 0x0002a20000300600 */
[----:B------:R-:W-:Y:S01]  /*b500*/  PRMT R71, R32, 0x7610, R71 ;  /* 0x0000761020477816 */ /* 0x000fe20000000047 */
[----:B------:R-:W-:Y:S01]  /*b510*/  @!P4 HADD2 R215, -R72.H0_H0, -RZ.H0_H0 ;  /* 0xa00000ff48d7c230 */ /* 0x000fe20000000900 */
[----:B------:R-:W-:-:S02]  /*b520*/  F2FP.F16.F32.PACK_AB R38, R11, R15 ;  /* 0x0000000f0b26723e */ /* 0x000fc400000000ff */
[----:B------:R-:W-:Y:S02]  /*b530*/  LOP3.LUT R7, R6, 0xffff, RZ, 0xc0, !PT ;  /* 0x0000ffff06077812 */ /* 0x000fe400078ec0ff */
[----:B------:R-:W-:Y:S01]  /*b540*/  PRMT R9, R215, 0x7610, R9 ;  /* 0x00007610d7097816 */ /* 0x000fe20000000009 */
[----:B------:R-:W-:Y:S01]  /*b550*/  IMAD.MOV.U32 R215, RZ, RZ, R247 ;  /* 0x000000ffffd77224 */ /* 0x000fe200078e00f7 */
[----:B------:R-:W-:Y:S01]  /*b560*/  SHF.R.U32.HI R10, RZ, 0x10, R6 ;  /* 0x00000010ff0a7819 */ /* 0x000fe20000011606 */
[----:B------:R-:W-:Y:S01]  /*b570*/  IMAD.MOV.U32 R247, RZ, RZ, R209 ;  /* 0x000000fffff77224 */ /* 0x000fe200078e00d1 */
[----:B------:R-:W-:Y:S02]  /*b580*/  LOP3.LUT R11, R27, R225, R52, 0x96, !PT ;  /* 0x000000e11b0b7212 */ /* 0x000fe400078e9634 */
[----:B------:R-:W-:Y:S01]  /*b590*/  PRMT R70, R32, 0x7632, R70 ;  /* 0x0000763220467816 */ /* 0x000fe20000000046 */
[----:B------:R-:W-:Y:S01]  /*b5a0*/  IMAD.MOV.U32 R209, RZ, RZ, R204 ;  /* 0x000000ffffd17224 */ /* 0x000fe200078e00cc */
[----:B------:R-:W-:Y:S01]  /*b5b0*/  SHF.R.U32.HI R6, RZ, 0x18, R6 ;  /* 0x00000018ff067819 */ /* 0x000fe20000011606 */
[----:B------:R-:W-:Y:S01]  /*b5c0*/  IMAD.MOV.U32 R204, RZ, RZ, R179 ;  /* 0x000000ffffcc7224 */ /* 0x000fe200078e00b3 */
[----:B------:R-:W-:-:S02]  /*b5d0*/  @!P4 PRMT R72, R9, 0x5410, RZ ;  /* 0x000054100948c816 */ /* 0x000fc400000000ff */
[----:B------:R-:W-:Y:S01]  /*b5e0*/  PRMT R179, R71, 0x5410, R70 ;  /* 0x0000541047b37816 */ /* 0x000fe20000000046 */
[----:B------:R1:W3:Y:S01]  /*b5f0*/  LDL.LU.S16 R9, [R1+0x9c] ;  /* 0x00009c0001097983 */ /* 0x0002e20000300600 */
[----:B--2---:R-:W-:-:S05]  /*b600*/  @!P0 HADD2 R2, -R71.H0_H0, -RZ.H0_H0 ;  /* 0xa00000ff47028230 */ /* 0x004fca0000000900 */
[----:B------:R-:W-:-:S04]  /*b610*/  PRMT R27, R2, 0x7610, R27 ;  /* 0x00007610021b7816 */ /* 0x000fc8000000001b */
[----:B------:R-:W-:Y:S02]  /*b620*/  @!P0 PRMT R71, R27, 0x5410, RZ ;  /* 0x000054101b478816 */ /* 0x000fe400000000ff */
[----:B------:R-:W-:Y:S02]  /*b630*/  ISETP.GE.U32.AND P0, PT, R193, R6, PT ;  /* 0x00000006c100720c */ /* 0x000fe40003f06070 */
[----:B------:R1:W2:Y:S01]  /*b640*/  LDL.LU.S16 R6, [R1+0xa0] ;  /* 0x0000a00001067983 */ /* 0x0002a20000300600 */
[----:B------:R-:W-:Y:S01]  /*b650*/  SHF.R.U32.HI R2, RZ, 0x18, R0 ;  /* 0x00000018ff027819 */ /* 0x000fe20000011600 */
[----:B---3--:R-:W-:-:S03]  /*b660*/  @!P1 HADD2 R9, -R70.H0_H0, -RZ.H0_H0 ;  /* 0xa00000ff46099230 */ /* 0x008fc60000000900 */
[----:B------:R-:W-:Y:S02]  /*b670*/  ISETP.GE.U32.AND P4, PT, R193, R2, PT ;  /* 0x00000002c100720c */ /* 0x000fe40003f86070 */
[----:B------:R-:W-:Y:S02]  /*b680*/  F2FP.F16.F32.PACK_AB R21, R19, R21 ;  /* 0x000000151315723e */ /* 0x000fe400000000ff */
[----:B------:R-:W-:Y:S02]  /*b690*/  PRMT R2, R9, 0x7610, R2 ;  /* 0x0000761009027816 */ /* 0x000fe40000000002 */
[----:B------:R-:W-:Y:S02]  /*b6a0*/  LOP3.LUT R19, R17, R224, R26, 0x96, !PT ;  /* 0x000000e011137212 */ /* 0x000fe400078e961a */
[----:B------:R-:W-:Y:S02]  /*b6b0*/  PRMT R66, R69, 0x7632, R66 ;  /* 0x0000763245427816 */ /* 0x000fe40000000042 */
[----:B------:R-:W-:-:S02]  /*b6c0*/  @!P1 PRMT R70, R2, 0x5410, RZ ;  /* 0x0000541002469816 */ /* 0x000fc400000000ff */
[----:B------:R1:W3:Y:S04]  /*b6d0*/  LDL.LU.S16 R2, [R1+0xa4] ;  /* 0x0000a40001027983 */ /* 0x0002e80000300600 */
[----:B------:R1:W4:Y:S01]  /*b6e0*/  LDL.LU.S16 R27, [R1+0xac] ;  /* 0x0000ac00011b7983 */ /* 0x0003220000300600 */
[----:B--2---:R-:W-:-:S05]  /*b6f0*/  @!P2 HADD2 R6, -R69.H0_H0, -RZ.H0_H0 ;  /* 0xa00000ff4506a230 */ /* 0x004fca0000000900 */
[----:B------:R-:W-:Y:S02]  /*b700*/  PRMT R26, R6, 0x7610, R26 ;  /* 0x00007610061a7816 */ /* 0x000fe4000000001a */
[----:B------:R2:W1:Y:S02]  /*b710*/  MUFU.EX2 R6, R213 ;  /* 0x000000d500067308 */ /* 0x0004640000000800 */
[----:B--2---:R-:W-:Y:S02]  /*b720*/  IMAD.MOV.U32 R213, RZ, RZ, R210 ;  /* 0x000000ffffd57224 */ /* 0x004fe400078e00d2 */
[----:B------:R-:W-:Y:S01]  /*b730*/  IMAD.MOV.U32 R210, RZ, RZ, R202 ;  /* 0x000000ffffd27224 */ /* 0x000fe200078e00ca */
[----:B------:R-:W-:Y:S02]  /*b740*/  PRMT R202, R69, 0x5410, R66 ;  /* 0x0000541045ca7816 */ /* 0x000fe40000000042 */
[----:B------:R-:W-:Y:S02]  /*b750*/  @!P2 PRMT R69, R26, 0x5410, RZ ;  /* 0x000054101a45a816 */ /* 0x000fe400000000ff */
[----:B------:R2:W2:Y:S01]  /*b760*/  LDL.LU.S16 R26, [R1+0xa8] ;  /* 0x0000a800011a7983 */ /* 0x0004a20000300600 */
[----:B------:R-:W-:-:S04]  /*b770*/  LOP3.LUT R0, R0, 0xffff, RZ, 0xc0, !PT ;  /* 0x0000ffff00007812 */ /* 0x000fc800078ec0ff */
[----:B------:R-:W-:-:S04]  /*b780*/  SHF.R.U32.HI R0, RZ, 0x8, R0 ;  /* 0x00000008ff007819 */ /* 0x000fc80000011600 */
[----:B------:R-:W-:-:S04]  /*b790*/  LOP3.LUT R0, R0, 0xffff, RZ, 0xc0, !PT ;  /* 0x0000ffff00007812 */ /* 0x000fc800078ec0ff */
[----:B------:R-:W-:Y:S02]  /*b7a0*/  ISETP.GE.U32.AND P1, PT, R193, R0, PT ;  /* 0x00000000c100720c */ /* 0x000fe40003f26070 */
[----:B------:R-:W-:Y:S02]  /*b7b0*/  PRMT R63, R64, 0x7632, R63 ;  /* 0x00007632403f7816 */ /* 0x000fe4000000003f */
[----:B------:R-:W-:Y:S01]  /*b7c0*/  SHF.R.U32.HI R0, RZ, 0x8, R7 ;  /* 0x00000008ff007819 */ /* 0x000fe20000011607 */
[----:B----4-:R-:W-:Y:S01]  /*b7d0*/  @!P5 HADD2 R27, -R64.H0_H0, -RZ.H0_H0 ;  /* 0xa00000ff401bd230 */ /* 0x010fe20000000900 */
[----:B------:R-:W-:-:S07]  /*b7e0*/  F2FP.F16.F32.PACK_AB R36, R8, R14 ;  /* 0x0000000e0824723e */ /* 0x000fce00000000ff */
[----:B---3--:R-:W-:-:S05]  /*b7f0*/  @!P1 HADD2 R2, -R66.H0_H0, -RZ.H0_H0 ;  /* 0xa00000ff42029230 */ /* 0x008fca0000000900 */
[----:B------:R-:W-:Y:S02]  /*b800*/  PRMT R7, R2, 0x7610, R7 ;  /* 0x0000761002077816 */ /* 0x000fe40000000007 */
[----:B------:R3:W4:Y:S01]  /*b810*/  MUFU.EX2 R2, R240 ;  /* 0x000000f000027308 */ /* 0x0007220000000800 */
[----:B------:R-:W-:Y:S02]  /*b820*/  PRMT R15, R27, 0x7610, R15 ;  /* 0x000076101b0f7816 */ /* 0x000fe4000000000f */
[----:B------:R-:W-:Y:S01]  /*b830*/  @!P1 PRMT R66, R7, 0x5410, RZ ;  /* 0x0000541007429816 */ /* 0x000fe200000000ff */
[----:B------:R-:W-:-:S04]  /*b840*/  IMAD.MOV.U32 R27, RZ, RZ, R217 ;  /* 0x000000ffff1b7224 */ /* 0x000fc800078e00d9 */
[----:B------:R1:W-:Y:S01]  /*b850*/  MUFU.EX2 R9, R215 ;  /* 0x000000d700097308 */ /* 0x0003e20000000800 */
[----:B---3--:R-:W-:Y:S02]  /*b860*/  IMAD.MOV.U32 R240, RZ, RZ, R236 ;  /* 0x000000fffff07224 */ /* 0x008fe400078e00ec */
[----:B------:R-:W-:Y:S02]  /*b870*/  IMAD.MOV.U32 R236, RZ, RZ, R213 ;  /* 0x000000ffffec7224 */ /* 0x000fe400078e00d5 */
[----:B------:R-:W-:Y:S01]  /*b880*/  IMAD.MOV.U32 R213, RZ, RZ, R201 ;  /* 0x000000ffffd57224 */ /* 0x000fe200078e00c9 */
[----:B------:R-:W-:Y:S02]  /*b890*/  PRMT R201, R64, 0x5410, R63 ;  /* 0x0000541040c97816 */ /* 0x000fe4000000003f */
[----:B------:R3:W-:Y:S01]  /*b8a0*/  MUFU.EX2 R7, R182 ;  /* 0x000000b600077308 */ /* 0x0007e20000000800 */
[----:B-1----:R-:W-:Y:S02]  /*b8b0*/  IMAD.MOV.U32 R215, RZ, RZ, R204 ;  /* 0x000000ffffd77224 */ /* 0x002fe400078e00cc */
[----:B------:R-:W-:-:S02]  /*b8c0*/  IMAD.MOV.U32 R204, RZ, RZ, R203 ;  /* 0x000000ffffcc7224 */ /* 0x000fc400078e00cb */
[----:B------:R-:W-:Y:S01]  /*b8d0*/  IMAD.MOV.U32 R203, RZ, RZ, R200 ;  /* 0x000000ffffcb7224 */ /* 0x000fe200078e00c8 */
[----:B------:R-:W-:Y:S01]  /*b8e0*/  @!P5 PRMT R64, R15, 0x5410, RZ ;  /* 0x000054100f40d816 */ /* 0x000fe200000000ff */
[----:B---3--:R1:W5:Y:S01]  /*b8f0*/  LDL.LU R182, [R1+0x318] ;  /* 0x0003180001b67983 */ /* 0x0083620000300800 */
[----:B--2---:R-:W-:-:S05]  /*b900*/  @!P4 HADD2 R26, -R63.H0_H0, -RZ.H0_H0 ;  /* 0xa00000ff3f1ac230 */ /* 0x004fca0000000900 */
[----:B------:R-:W-:Y:S01]  /*b910*/  PRMT R8, R26, 0x7610, R8 ;  /* 0x000076101a087816 */ /* 0x000fe20000000008 */
[----:B------:R-:W-:-:S03]  /*b920*/  IMAD.MOV.U32 R26, RZ, RZ, R216 ;  /* 0x000000ffff1a7224 */ /* 0x000fc600078e00d8 */
[----:B------:R-:W-:Y:S02]  /*b930*/  @!P4 PRMT R63, R8, 0x5410, RZ ;  /* 0x00005410083fc816 */ /* 0x000fe400000000ff */
[----:B------:R2:W3:Y:S01]  /*b940*/  MUFU.EX2 R8, R153 ;  /* 0x0000009900087308 */ /* 0x0004e20000000800 */
[----:B------:R-:W-:Y:S01]  /*b950*/  IMAD.MOV.U32 R216, RZ, RZ, R191 ;  /* 0x000000ffffd87224 */ /* 0x000fe200078e00bf */
[----:B--2---:R1:W5:Y:S04]  /*b960*/  LDL.LU R153, [R1+0x314] ;  /* 0x0003140001997983 */ /* 0x0043680000300800 */
[----:B------:R1:W2:Y:S04]  /*b970*/  LDL.LU.S16 R217, [R1+0xb4] ;  /* 0x0000b40001d97983 */ /* 0x0002a80000300600 */
[----:B------:R1:W2:Y:S04]  /*b980*/  LDL.LU.S16 R200, [R1+0xb0] ;  /* 0x0000b00001c87983 */ /* 0x0002a80000300600 */
[----:B------:R1:W2:Y:S04]  /*b990*/  LDL.LU.S16 R191, [R1+0xbc] ;  /* 0x0000bc0001bf7983 */ /* 0x0002a80000300600 */
[----:B------:R1:W2:Y:S01]  /*b9a0*/  LDL.LU.S16 R15, [R1+0xb8] ;  /* 0x0000b800010f7983 */ /* 0x0002a20000300600 */
[----:B------:R-:W-:-:S04]  /*b9b0*/  LOP3.LUT R0, R0, 0xffff, RZ, 0xc0, !PT ;  /* 0x0000ffff00007812 */ /* 0x000fc800078ec0ff */
[----:B------:R-:W-:Y:S02]  /*b9c0*/  ISETP.GE.U32.AND P2, PT, R193, R0, PT ;  /* 0x00000000c100720c */ /* 0x000fe40003f46070 */
[----:B------:R-:W-:Y:S01]  /*b9d0*/  LOP3.LUT R0, R10, 0xff, RZ, 0xc0, !PT ;  /* 0x000000ff0a007812 */ /* 0x000fe200078ec0ff */
[----:B------:R-:W-:-:S03]  /*b9e0*/  FADD.FTZ R185, R6, R185 ;  /* 0x000000b906b97221 */ /* 0x000fc60000010000 */
[----:B------:R-:W-:Y:S01]  /*b9f0*/  ISETP.GE.U32.AND P1, PT, R193, R0, PT ;  /* 0x00000000c100720c */ /* 0x000fe20003f26070 */
[----:B----4-:R-:W-:Y:S01]  /*ba00*/  FADD.FTZ R185, R2, R185 ;  /* 0x000000b902b97221 */ /* 0x010fe20000010000 */
[----:B------:R-:W-:Y:S02]  /*ba10*/  PRMT R61, R62, 0x7632, R61 ;  /* 0x000076323e3d7816 */ /* 0x000fe4000000003d */
[----:B------:R-:W-:Y:S02]  /*ba20*/  F2FP.F16.F32.PACK_AB R34, R2, R6 ;  /* 0x000000060222723e */ /* 0x000fe400000000ff */
[----:B------:R-:W-:Y:S01]  /*ba30*/  PRMT R67, R68, 0x7632, R67 ;  /* 0x0000763244437816 */ /* 0x000fe20000000043 */
[----:B------:R-:W4:Y:S01]  /*ba40*/  MUFU.EX2 R2, R152 ;  /* 0x0000009800027308 */ /* 0x000f220000000800 */
[----:B------:R-:W-:Y:S02]  /*ba50*/  IMAD.MOV.U32 R246, RZ, RZ, R216 ;  /* 0x000000fffff67224 */ /* 0x000fe400078e00d8 */
[----:B------:R-:W-:-:S02]  /*ba60*/  IMAD.MOV.U32 R216, RZ, RZ, R240 ;  /* 0x000000ffffd87224 */ /* 0x000fc400078e00f0 */
[----:B------:R-:W-:Y:S02]  /*ba70*/  IMAD.MOV.U32 R240, RZ, RZ, R236 ;  /* 0x000000fffff07224 */ /* 0x000fe400078e00ec */
[----:B---3--:R-:W-:Y:S01]  /*ba80*/  FADD.FTZ R185, R8, R185 ;  /* 0x000000b908b97221 */ /* 0x008fe20000010000 */
[----:B------:R-:W-:Y:S01]  /*ba90*/  IMAD.MOV.U32 R236, RZ, RZ, R186 ;  /* 0x000000ffffec7224 */ /* 0x000fe200078e00ba */
[----:B------:R-:W-:Y:S02]  /*baa0*/  F2FP.F16.F32.PACK_AB R92, R7, R9 ;  /* 0x00000009075c723e */ /* 0x000fe400000000ff */
[----:B----4-:R-:W-:Y:S01]  /*bab0*/  F2FP.F16.F32.PACK_AB R32, R2, R8 ;  /* 0x000000080220723e */ /* 0x010fe200000000ff */
[----:B------:R1:W5:Y:S01]  /*bac0*/  LDL.LU R152, [R1+0x310] ;  /* 0x0003100001987983 */ /* 0x0003620000300800 */
[----:B--2---:R-:W-:Y:S02]  /*bad0*/  @!P2 HADD2 R200, -R67.H0_H0, -RZ.H0_H0 ;  /* 0xa00000ff43c8a230 */ /* 0x004fe40000000900 */
[----:B------:R-:W-:-:S02]  /*bae0*/  @!P0 HADD2 R15, -R61.H0_H0, -RZ.H0_H0 ;  /* 0xa00000ff3d0f8230 */ /* 0x000fc40000000900 */
[----:B------:R-:W-:Y:S01]  /*baf0*/  @!P1 HADD2 R191, -R62.H0_H0, -RZ.H0_H0 ;  /* 0xa00000ff3ebf9230 */ /* 0x000fe20000000900 */
[----:B------:R-:W-:Y:S02]  /*bb00*/  PRMT R10, R200, 0x7610, R10 ;  /* 0x00007610c80a7816 */ /* 0x000fe4000000000a */
[----:B------:R-:W-:Y:S02]  /*bb10*/  PRMT R0, R15, 0x7610, R0 ;  /* 0x000076100f007816 */ /* 0x000fe40000000000 */
[----:B------:R-:W-:Y:S01]  /*bb20*/  PRMT R200, R62, 0x5410, R61 ;  /* 0x000054103ec87816 */ /* 0x000fe2000000003d */
[----:B------:R-:W-:Y:S01]  /*bb30*/  @!P3 HADD2 R217, -R68.H0_H0, -RZ.H0_H0 ;  /* 0xa00000ff44d9b230 */ /* 0x000fe20000000900 */
[----:B------:R-:W-:Y:S01]  /*bb40*/  @!P0 PRMT R61, R0, 0x5410, RZ ;  /* 0x00005410003d8816 */ /* 0x000fe200000000ff */
[----:B------:R-:W-:Y:S01]  /*bb50*/  FADD.FTZ R0, R9, R5 ;  /* 0x0000000509007221 */ /* 0x000fe20000010000 */
[----:B------:R-:W-:Y:S01]  /*bb60*/  PRMT R6, R191, 0x7610, R6 ;  /* 0x00007610bf067816 */ /* 0x000fe20000000006 */
[----:B------:R-:W-:Y:S01]  /*bb70*/  IMAD.WIDE.U32 R8, R19, -0x2daee0ad, RZ ;  /* 0xd2511f5313087825 */ /* 0x000fe200078e00ff */
[----:B------:R-:W-:-:S03]  /*bb80*/  PRMT R14, R217, 0x7610, R14 ;  /* 0x00007610d90e7816 */ /* 0x000fc6000000000e */
[----:B------:R-:W-:Y:S01]  /*bb90*/  FADD.FTZ R186, R7, R0 ;  /* 0x0000000007ba7221 */ /* 0x000fe20000010000 */
[----:B------:R-:W-:Y:S01]  /*bba0*/  @!P1 PRMT R62, R6, 0x5410, RZ ;  /* 0x00005410063e9816 */ /* 0x000fe200000000ff */
[----:B------:R-:W-:Y:S01]  /*bbb0*/  IMAD.WIDE.U32 R6, R11, -0x2daee0ad, RZ ;  /* 0xd2511f530b067825 */ /* 0x000fe200078e00ff */
[----:B------:R-:W-:Y:S02]  /*bbc0*/  PRMT R191, R68, 0x5410, R67 ;  /* 0x0000541044bf7816 */ /* 0x000fe40000000043 */
[----:B------:R-:W-:Y:S01]  /*bbd0*/  @!P3 PRMT R68, R14, 0x5410, RZ ;  /* 0x000054100e44b816 */ /* 0x000fe200000000ff */
[----:B------:R-:W-:Y:S01]  /*bbe0*/  IMAD.MOV.U32 R217, RZ, RZ, R208 ;  /* 0x000000ffffd97224 */ /* 0x000fe200078e00d0 */
[----:B------:R-:W-:Y:S01]  /*bbf0*/  @!P2 PRMT R67, R10, 0x5410, RZ ;  /* 0x000054100a43a816 */ /* 0x000fe200000000ff */
[----:B------:R1:W2:Y:S01]  /*bc00*/  LDL.LU.S16 R208, [R1+0xd0] ;  /* 0x0000d00001d07983 */ /* 0x0002a20000300600 */
        /* <DEDUP_REMOVED lines=11> */
[----:B------:R-:W-:-:S05]  /*bcc0*/  IMAD.WIDE.U32 R6, R6, -0x326172a9, RZ ;  /* 0xcd9e8d5706067825 */ /* 0x000fca00078e00ff */
[----:B------:R-:W-:Y:S02]  /*bcd0*/  LOP3.LUT R0, R7, R135, R8, 0x96, !PT ;  /* 0x0000008707007212 */ /* 0x000fe400078e9608 */
[----:B------:R1:W3:Y:S04]  /*bce0*/  LDL.LU.S16 R8, [R1+0xd4] ;  /* 0x0000d40001087983 */ /* 0x0002e80000300600 */
[----:B------:R1:W4:Y:S01]  /*bcf0*/  LDL.LU.S16 R11, [R1+0xd8] ;  /* 0x0000d800010b7983 */ /* 0x0003220000300600 */
[----:B------:R-:W-:Y:S01]  /*bd00*/  FADD.FTZ R185, R2, R185 ;  /* 0x000000b902b97221 */ /* 0x000fe20000010000 */
[----:B------:R-:W-:Y:S01]  /*bd10*/  LOP3.LUT R2, R0, 0xff, RZ, 0xc0, !PT ;  /* 0x000000ff00027812 */ /* 0x000fe200078ec0ff */
[----:B------:R-:W1:Y:S03]  /*bd20*/  MUFU.EX2 R5, R246 ;  /* 0x000000f600057308 */ /* 0x000e660000000800 */
[----:B------:R-:W-:-:S05]  /*bd30*/  ISETP.GE.U32.AND P0, PT, R193, R2, PT ;  /* 0x00000002c100720c */ /* 0x000fca0003f06070 */
[----:B------:R-:W1:Y:S01]  /*bd40*/  MUFU.EX2 R2, R217 ;  /* 0x000000d900027308 */ /* 0x000e620000000800 */
[----:B------:R-:W-:Y:S02]  /*bd50*/  LOP3.LUT R10, R9, R235, R10, 0x96, !PT ;  /* 0x000000eb090a7212 */ /* 0x000fe400078e960a */
[----:B------:R-:W-:Y:S01]  /*bd60*/  PRMT R44, R45, 0x7632, R44 ;  /* 0x000076322d2c7816 */ /* 0x000fe2000000002c */
[----:B-1----:R-:W-:-:S04]  /*bd70*/  FADD.FTZ R186, R5, R186 ;  /* 0x000000ba05ba7221 */ /* 0x002fc80000010000 */
[C---:B------:R-:W-:Y:S01]  /*bd80*/  FADD.FTZ R186, R2.reuse, R186 ;  /* 0x000000ba02ba7221 */ /* 0x040fe20000010000 */
[----:B------:R-:W-:Y:S02]  /*bd90*/  F2FP.F16.F32.PACK_AB R23, R2, R5 ;  /* 0x000000050217723e */ /* 0x000fe400000000ff */
[----:B------:R-:W-:-:S04]  /*bda0*/  LOP3.LUT R2, R0, 0xffff, RZ, 0xc0, !PT ;  /* 0x0000ffff00027812 */ /* 0x000fc800078ec0ff */
[----:B------:R-:W-:-:S04]  /*bdb0*/  SHF.R.U32.HI R2, RZ, 0x8, R2 ;  /* 0x00000008ff027819 */ /* 0x000fc80000011602 */
[----:B------:R-:W-:Y:S01]  /*bdc0*/  LOP3.LUT R2, R2, 0xffff, RZ, 0xc0, !PT ;  /* 0x0000ffff02027812 */ /* 0x000fe200078ec0ff */
[----:B--2---:R-:W-:-:S05]  /*bdd0*/  @!P0 HADD2 R208, -R45.H0_H0, -RZ.H0_H0 ;  /* 0xa00000ff2dd08230 */ /* 0x004fca0000000900 */
[----:B------:R-:W-:Y:S02]  /*bde0*/  PRMT R9, R208, 0x7610, R9 ;  /* 0x00007610d0097816 */ /* 0x000fe40000000009 */
[----:B------:R-:W-:Y:S02]  /*bdf0*/  PRMT R208, R45, 0x5410, R44 ;  /* 0x000054102dd07816 */ /* 0x000fe4000000002c */
[----:B------:R-:W-:Y:S02]  /*be00*/  @!P0 PRMT R45, R9, 0x5410, RZ ;  /* 0x00005410092d8816 */ /* 0x000fe400000000ff */
[----:B------:R1:W2:Y:S01]  /*be10*/  LDL.LU.S16 R9, [R1+0xe0] ;  /* 0x0000e00001097983 */ /* 0x0002a20000300600 */
[----:B------:R-:W-:-:S13]  /*be20*/  ISETP.GE.U32.AND P0, PT, R193, R2, PT ;  /* 0x00000002c100720c */ /* 0x000fda0003f06070 */
[----:B---3--:R-:W-:-:S05]  /*be30*/  @!P0 HADD2 R8, -R44.H0_H0, -RZ.H0_H0 ;  /* 0xa00000ff2c088230 */ /* 0x008fca0000000900 */
[----:B------:R-:W-:Y:S02]  /*be40*/  PRMT R2, R8, 0x7610, R2 ;  /* 0x0000761008027816 */ /* 0x000fe40000000002 */
[----:B------:R1:W3:Y:S02]  /*be50*/  LDL.LU.S16 R8, [R1+0xe8] ;  /* 0x0000e80001087983 */ /* 0x0002e40000300600 */
[----:B------:R-:W-:Y:S02]  /*be60*/  @!P0 PRMT R44, R2, 0x5410, RZ ;  /* 0x00005410022c8816 */ /* 0x000fe400000000ff */
[----:B------:R-:W-:-:S04]  /*be70*/  SHF.R.U32.HI R2, RZ, 0x18, R0 ;  /* 0x00000018ff027819 */ /* 0x000fc80000011600 */
[----:B------:R-:W-:Y:S02]  /*be80*/  ISETP.GE.U32.AND P0, PT, R193, R2, PT ;  /* 0x00000002c100720c */ /* 0x000fe40003f06070 */
[C---:B------:R-:W-:Y:S01]  /*be90*/  PRMT R65, R33.reuse, 0x7632, R65 ;  /* 0x0000763221417816 */ /* 0x040fe20000000041 */
[----:B------:R-:W-:Y:S01]  /*bea0*/  IMAD.MOV.U32 R217, RZ, RZ, R236 ;  /* 0x000000ffffd97224 */ /* 0x000fe200078e00ec */
[----:B------:R-:W-:Y:S01]  /*beb0*/  PRMT R30, R33, 0x7610, R30 ;  /* 0x00007610211e7816 */ /* 0x000fe2000000001e */
[----:B------:R-:W-:-:S08]  /*bec0*/  IMAD.MOV.U32 R236, RZ, RZ, R213 ;  /* 0x000000ffffec7224 */ /* 0x000fd000078e00d5 */
[----:B----4-:R-:W-:Y:S02]  /*bed0*/  @!P0 HADD2 R11, -R65.H0_H0, -RZ.H0_H0 ;  /* 0xa00000ff410b8230 */ /* 0x010fe40000000900 */
[----:B------:R-:W-:-:S03]  /*bee0*/  IMAD.MOV.U32 R213, RZ, RZ, R205 ;  /* 0x000000ffffd57224 */ /* 0x000fc600078e00cd */
[----:B------:R-:W-:Y:S02]  /*bef0*/  PRMT R2, R11, 0x7610, R2 ;  /* 0x000076100b027816 */ /* 0x000fe40000000002 */
[----:B------:R-:W-:Y:S02]  /*bf00*/  PRMT R205, R30, 0x5410, R65 ;  /* 0x000054101ecd7816 */ /* 0x000fe40000000041 */
[----:B------:R-:W-:Y:S02]  /*bf10*/  @!P0 PRMT R65, R2, 0x5410, RZ ;  /* 0x0000541002418816 */ /* 0x000fe400000000ff */
[----:B------:R1:W4:Y:S01]  /*bf20*/  LDL.LU.S16 R2, [R1+0xec] ;  /* 0x0000ec0001027983 */ /* 0x0003220000300600 */
[----:B------:R-:W-:-:S04]  /*bf30*/  SHF.R.U32.HI R0, RZ, 0x10, R0 ;  /* 0x00000010ff007819 */ /* 0x000fc80000011600 */
[----:B------:R-:W-:-:S04]  /*bf40*/  LOP3.LUT R0, R0, 0xff, RZ, 0xc0, !PT ;  /* 0x000000ff00007812 */ /* 0x000fc800078ec0ff */
[----:B------:R-:W-:-:S13]  /*bf50*/  ISETP.GE.U32.AND P1, PT, R193, R0, PT ;  /* 0x00000000c100720c */ /* 0x000fda0003f26070 */
[----:B--2---:R-:W-:-:S05]  /*bf60*/  @!P1 HADD2 R9, -R30.H0_H0, -RZ.H0_H0 ;  /* 0xa00000ff1e099230 */ /* 0x004fca0000000900 */
[----:B------:R-:W-:-:S04]  /*bf70*/  PRMT R0, R9, 0x7610, R0 ;  /* 0x0000761009007816 */ /* 0x000fc80000000000 */
[----:B------:R-:W-:Y:S02]  /*bf80*/  @!P1 PRMT R30, R0, 0x5410, RZ ;  /* 0x00005410001e9816 */ /* 0x000fe400000000ff */
[----:B------:R-:W-:-:S04]  /*bf90*/  LOP3.LUT R0, R6, 0xff, RZ, 0xc0, !PT ;  /* 0x000000ff06007812 */ /* 0x000fc800078ec0ff */
[----:B------:R-:W-:-:S13]  /*bfa0*/  ISETP.GE.U32.AND P0, PT, R193, R0, PT ;  /* 0x00000000c100720c */ /* 0x000fda0003f06070 */
[----:B---3--:R-:W-:-:S05]  /*bfb0*/  @!P0 HADD2 R8, -R60.H0_H0, -RZ.H0_H0 ;  /* 0xa00000ff3c088230 */ /* 0x008fca0000000900 */
[----:B------:R-:W-:Y:S02]  /*bfc0*/  PRMT R0, R8, 0x7610, R0 ;  /* 0x0000761008007816 */ /* 0x000fe40000000000 */
[----:B------:R1:W2:Y:S01]  /*bfd0*/  LDL.LU.S16 R8, [R1+0xf0] ;  /* 0x0000f00001087983 */ /* 0x0002a20000300600 */
[----:B------:R-:W-:Y:S01]  /*bfe0*/  PRMT R59, R60, 0x7632, R59 ;  /* 0x000076323c3b7816 */ /* 0x000fe2000000003b */
[----:B------:R-:W-:-:S03]  /*bff0*/  IMAD.MOV.U32 R246, RZ, RZ, R204 ;  /* 0x000000fffff67224 */ /* 0x000fc600078e00cc */
[----:B------:R-:W-:Y:S02]  /*c000*/  PRMT R204, R60, 0x5410, R59 ;  /* 0x000054103ccc7816 */ /* 0x000fe4000000003b */
[----:B------:R-:W-:Y:S02]  /*c010*/  @!P0 PRMT R60, R0, 0x5410, RZ ;  /* 0x00005410003c8816 */ /* 0x000fe400000000ff */
[----:B------:R-:W-:-:S04]  /*c020*/  LOP3.LUT R0, R6, 0xffff, RZ, 0xc0, !PT ;  /* 0x0000ffff06007812 */ /* 0x000fc800078ec0ff */
[----:B------:R-:W-:-:S04]  /*c030*/  SHF.R.U32.HI R0, RZ, 0x8, R0 ;  /* 0x00000008ff007819 */ /* 0x000fc80000011600 */
[----:B------:R-:W-:-:S04]  /*c040*/  LOP3.LUT R0, R0, 0xffff, RZ, 0xc0, !PT ;  /* 0x0000ffff00007812 */ /* 0x000fc800078ec0ff */
[----:B------:R-:W-:-:S13]  /*c050*/  ISETP.GE.U32.AND P0, PT, R193, R0, PT ;  /* 0x00000000c100720c */ /* 0x000fda0003f06070 */
[----:B----4-:R-:W-:-:S05]  /*c060*/  @!P0 HADD2 R2, -R59.H0_H0, -RZ.H0_H0 ;  /* 0xa00000ff3b028230 */ /* 0x010fca0000000900 */
[----:B------:R-:W-:Y:S02]  /*c070*/  PRMT R0, R2, 0x7610, R0 ;  /* 0x0000761002007816 */ /* 0x000fe40000000000 */
[----:B------:R1:W3:Y:S04]  /*c080*/  LDL.LU.S16 R2, [R1+0xf4] ;  /* 0x0000f40001027983 */ /* 0x0002e80000300600 */
[----:B------:R1:W4:Y:S01]  /*c090*/  LDL.LU.S16 R9, [R1+0xf8] ;  /* 0x0000f80001097983 */ /* 0x0003220000300600 */
[----:B------:R-:W-:Y:S02]  /*c0a0*/  @!P0 PRMT R59, R0, 0x5410, RZ ;  /* 0x00005410003b8816 */ /* 0x000fe400000000ff */
[----:B------:R-:W-:-:S04]  /*c0b0*/  SHF.R.U32.HI R0, RZ, 0x10, R6 ;  /* 0x00000010ff007819 */ /* 0x000fc80000011606 */
[----:B------:R-:W-:-:S04]  /*c0c0*/  LOP3.LUT R0, R0, 0xff, RZ, 0xc0, !PT ;  /* 0x000000ff00007812 */ /* 0x000fc800078ec0ff */
[----:B------:R-:W-:Y:S02]  /*c0d0*/  ISETP.GE.U32.AND P1, PT, R193, R0, PT ;  /* 0x00000000c100720c */ /* 0x000fe40003f26070 */
[----:B------:R-:W-:Y:S02]  /*c0e0*/  PRMT R58, R22, 0x7610, R58 ;  /* 0x00007610163a7816 */ /* 0x000fe4000000003a */
[----:B------:R-:W-:-:S04]  /*c0f0*/  SHF.R.U32.HI R6, RZ, 0x18, R6 ;  /* 0x00000018ff067819 */ /* 0x000fc80000011606 */
[----:B------:R-:W-:-:S05]  /*c100*/  ISETP.GE.U32.AND P0, PT, R193, R6, PT ;  /* 0x00000006c100720c */ /* 0x000fca0003f06070 */
[----:B--2---:R-:W-:-:S05]  /*c110*/  @!P1 HADD2 R8, -R58.H0_H0, -RZ.H0_H0 ;  /* 0xa00000ff3a089230 */ /* 0x004fca0000000900 */
[----:B------:R-:W-:Y:S02]  /*c120*/  PRMT R6, R8, 0x7610, R6 ;  /* 0x0000761008067816 */ /* 0x000fe40000000006 */
[----:B------:R1:W2:Y:S01]  /*c130*/  LDL.LU.S16 R8, [R1+0xfc] ;  /* 0x0000fc0001087983 */ /* 0x0002a20000300600 */
[----:B------:R-:W-:Y:S01]  /*c140*/  PRMT R51, R22, 0x7632, R51 ;  /* 0x0000763216337816 */ /* 0x000fe20000000033 */
[----:B------:R-:W-:Y:S02]  /*c150*/  IMAD.MOV.U32 R249, RZ, RZ, R246 ;  /* 0x000000fffff97224 */ /* 0x000fe400078e00f6 */
[----:B------:R-:W-:Y:S01]  /*c160*/  IMAD.MOV.U32 R246, RZ, RZ, R203 ;  /* 0x000000fffff67224 */ /* 0x000fe200078e00cb */
[----:B------:R-:W-:Y:S02]  /*c170*/  PRMT R203, R58, 0x5410, R51 ;  /* 0x000054103acb7816 */ /* 0x000fe40000000033 */
[----:B------:R-:W-:Y:S01]  /*c180*/  @!P1 PRMT R58, R6, 0x5410, RZ ;  /* 0x00005410063a9816 */ /* 0x000fe200000000ff */
[----:B------:R-:W-:-:S04]  /*c190*/  IMAD.WIDE.U32 R6, R10, -0x2daee0ad, RZ ;  /* 0xd2511f530a067825 */ /* 0x000fc800078e00ff */
[----:B---3--:R-:W-:-:S05]  /*c1a0*/  @!P0 HADD2 R2, -R51.H0_H0, -RZ.H0_H0 ;  /* 0xa00000ff33028230 */ /* 0x008fca0000000900 */
[----:B------:R-:W-:-:S04]  /*c1b0*/  PRMT R0, R2, 0x7610, R0 ;  /* 0x0000761002007816 */ /* 0x000fc80000000000 */
[----:B------:R-:W-:Y:S02]  /*c1c0*/  @!P0 PRMT R51, R0, 0x5410, RZ ;  /* 0x0000541000338816 */ /* 0x000fe400000000ff */
[----:B------:R-:W-:-:S04]  /*c1d0*/  LOP3.LUT R0, R7, R155, R14, 0x96, !PT ;  /* 0x0000009b07007212 */ /* 0x000fc800078e960e */
[----:B------:R-:W-:-:S04]  /*c1e0*/  LOP3.LUT R2, R0, 0xff, RZ, 0xc0, !PT ;  /* 0x000000ff00027812 */ /* 0x000fc800078ec0ff */
[----:B------:R-:W-:Y:S01]  /*c1f0*/  ISETP.GE.U32.AND P0, PT, R193, R2, PT ;  /* 0x00000002c100720c */ /* 0x000fe20003f06070 */
[----:B------:R-:W-:Y:S01]  /*c200*/  IMAD.MOV.U32 R218, RZ, RZ, R217 ;  /* 0x000000ffffda7224 */ /* 0x000fe200078e00d9 */
[----:B------:R-:W-:Y:S01]  /*c210*/  PRMT R49, R50, 0x7632, R49 ;  /* 0x0000763232317816 */ /* 0x000fe20000000031 */
[----:B------:R-:W-:Y:S02]  /*c220*/  IMAD.MOV.U32 R217, RZ, RZ, R216 ;  /* 0x000000ffffd97224 */ /* 0x000fe400078e00d8 */
[----:B------:R-:W-:Y:S02]  /*c230*/  IMAD.MOV.U32 R216, RZ, RZ, R240 ;  /* 0x000000ffffd87224 */ /* 0x000fe400078e00f0 */
[----:B------:R-:W-:-:S06]  /*c240*/  IMAD.MOV.U32 R240, RZ, RZ, R236 ;  /* 0x000000fffff07224 */ /* 0x000fcc00078e00ec */
[----:B----4-:R-:W-:Y:S02]  /*c250*/  @!P0 HADD2 R9, -R50.H0_H0, -RZ.H0_H0 ;  /* 0xa00000ff32098230 */ /* 0x010fe40000000900 */
[----:B------:R-:W-:Y:S02]  /*c260*/  IMAD.MOV.U32 R236, RZ, RZ, R210 ;  /* 0x000000ffffec7224 */ /* 0x000fe400078e00d2 */
[----:B------:R-:W-:Y:S01]  /*c270*/  IMAD.MOV.U32 R210, RZ, RZ, R212 ;  /* 0x000000ffffd27224 */ /* 0x000fe200078e00d4 */
[----:B------:R-:W-:Y:S02]  /*c280*/  PRMT R2, R9, 0x7610, R2 ;  /* 0x0000761009027816 */ /* 0x000fe40000000002 */
[----:B------:R-:W-:Y:S01]  /*c290*/  PRMT R212, R50, 0x5410, R49 ;  /* 0x0000541032d47816 */ /* 0x000fe20000000031 */
[----:B------:R1:W3:Y:S01]  /*c2a0*/  LDL.LU.S16 R9, [R1+0x100] ;  /* 0x0001000001097983 */ /* 0x0002e20000300600 */
[----:B------:R-:W-:Y:S02]  /*c2b0*/  @!P0 PRMT R50, R2, 0x5410, RZ ;  /* 0x0000541002328816 */ /* 0x000fe400000000ff */
[----:B------:R-:W-:-:S04]  /*c2c0*/  LOP3.LUT R2, R0, 0xffff, RZ, 0xc0, !PT ;  /* 0x0000ffff00027812 */ /* 0x000fc800078ec0ff */
[----:B------:R-:W-:-:S04]  /*c2d0*/  SHF.R.U32.HI R2, RZ, 0x8, R2 ;  /* 0x00000008ff027819 */ /* 0x000fc80000011602 */
[----:B------:R-:W-:-:S04]  /*c2e0*/  LOP3.LUT R2, R2, 0xffff, RZ, 0xc0, !PT ;  /* 0x0000ffff02027812 */ /* 0x000fc800078ec0ff */
[----:B------:R-:W-:-:S13]  /*c2f0*/  ISETP.GE.U32.AND P0, PT, R193, R2, PT ;  /* 0x00000002c100720c */ /* 0x000fda0003f06070 */
[----:B--2---:R-:W-:-:S05]  /*c300*/  @!P0 HADD2 R8, -R49.H0_H0, -RZ.H0_H0 ;  /* 0xa00000ff31088230 */ /* 0x004fca0000000900 */
[----:B------:R-:W-:Y:S02]  /*c310*/  PRMT R2, R8, 0x7610, R2 ;  /* 0x0000761008027816 */ /* 0x000fe40000000002 */
[----:B------:R1:W2:Y:S02]  /*c320*/  LDL.LU.S16 R8, [R1+0x104] ;  /* 0x0001040001087983 */ /* 0x0002a40000300600 */
[----:B------:R-:W-:Y:S02]  /*c330*/  @!P0 PRMT R49, R2, 0x5410, RZ ;  /* 0x0000541002318816 */ /* 0x000fe400000000ff */
[--C-:B------:R-:W-:Y:S02]  /*c340*/  SHF.R.U32.HI R2, RZ, 0x10, R0.reuse ;  /* 0x00000010ff027819 */ /* 0x100fe40000011600 */
[----:B------:R-:W-:-:S04]  /*c350*/  SHF.R.U32.HI R0, RZ, 0x18, R0 ;  /* 0x00000018ff007819 */ /* 0x000fc80000011600 */
[----:B------:R-:W-:Y:S02]  /*c360*/  ISETP.GE.U32.AND P0, PT, R193, R0, PT ;  /* 0x00000000c100720c */ /* 0x000fe40003f06070 */
[----:B------:R-:W-:Y:S02]  /*c370*/  PRMT R47, R48, 0x7632, R47 ;  /* 0x00007632302f7816 */ /* 0x000fe4000000002f */
[----:B------:R-:W-:-:S04]  /*c380*/  LOP3.LUT R2, R2, 0xff, RZ, 0xc0, !PT ;  /* 0x000000ff02027812 */ /* 0x000fc800078ec0ff */
[----:B------:R-:W-:Y:S01]  /*c390*/  ISETP.GE.U32.AND P1, PT, R193, R2, PT ;  /* 0x00000002c100720c */ /* 0x000fe20003f26070 */
[----:B------:R-:W-:Y:S02]  /*c3a0*/  IMAD.MOV.U32 R222, RZ, RZ, R218 ;  /* 0x000000ffffde7224 */ /* 0x000fe400078e00da */
[----:B------:R-:W-:Y:S02]  /*c3b0*/  IMAD.MOV.U32 R218, RZ, RZ, R217 ;  /* 0x000000ffffda7224 */ /* 0x000fe400078e00d9 */
[----:B--2---:R-:W-:-:S05]  /*c3c0*/  @!P0 HADD2 R8, -R47.H0_H0, -RZ.H0_H0 ;  /* 0xa00000ff2f088230 */ /* 0x004fca0000000900 */
[----:B------:R-:W-:Y:S02]  /*c3d0*/  PRMT R0, R8, 0x7610, R0 ;  /* 0x0000761008007816 */ /* 0x000fe40000000000 */
[----:B------:R1:W2:Y:S01]  /*c3e0*/  LDL.LU.S16 R8, [R1+0x10c] ;  /* 0x00010c0001087983 */ /* 0x0002a20000300600 */
[----:B---3--:R-:W-:Y:S02]  /*c3f0*/  @!P1 HADD2 R9, -R48.H0_H0, -RZ.H0_H0 ;  /* 0xa00000ff30099230 */ /* 0x008fe40000000900 */
[----:B------:R-:W-:Y:S02]  /*c400*/  IMAD.MOV.U32 R217, RZ, RZ, R240 ;  /* 0x000000ffffd97224 */ /* 0x000fe400078e00f0 */
[----:B------:R-:W-:Y:S01]  /*c410*/  IMAD.MOV.U32 R240, RZ, RZ, R247 ;  /* 0x000000fffff07224 */ /* 0x000fe200078e00f7 */
[----:B------:R-:W-:Y:S01]  /*c420*/  PRMT R2, R9, 0x7610, R2 ;  /* 0x0000761009027816 */ /* 0x000fe20000000002 */
[----:B------:R-:W-:Y:S02]  /*c430*/  IMAD.MOV.U32 R247, RZ, RZ, R197 ;  /* 0x000000fffff77224 */ /* 0x000fe400078e00c5 */
[----:B------:R-:W-:Y:S01]  /*c440*/  IMAD.MOV.U32 R197, RZ, RZ, R211 ;  /* 0x000000ffffc57224 */ /* 0x000fe200078e00d3 */
[----:B------:R-:W-:-:S02]  /*c450*/  PRMT R211, R48, 0x5410, R47 ;  /* 0x0000541030d37816 */ /* 0x000fc4000000002f */
[----:B------:R-:W-:Y:S02]  /*c460*/  @!P1 PRMT R48, R2, 0x5410, RZ ;  /* 0x0000541002309816 */ /* 0x000fe400000000ff */
[----:B------:R1:W3:Y:S01]  /*c470*/  LDL.LU.S16 R2, [R1+0x118] ;  /* 0x0001180001027983 */ /* 0x0002e20000300600 */
[----:B------:R-:W-:Y:S02]  /*c480*/  @!P0 PRMT R47, R0, 0x5410, RZ ;  /* 0x00005410002f8816 */ /* 0x000fe400000000ff */
[----:B------:R-:W-:-:S04]  /*c490*/  LOP3.LUT R0, R6, 0xff, RZ, 0xc0, !PT ;  /* 0x000000ff06007812 */ /* 0x000fc800078ec0ff */
[----:B------:R-:W-:Y:S01]  /*c4a0*/  ISETP.GE.U32.AND P0, PT, R193, R0, PT ;  /* 0x00000000c100720c */ /* 0x000fe20003f06070 */
[----:B------:R-:W-:Y:S02]  /*c4b0*/  IMAD.MOV.U32 R221, RZ, RZ, R222 ;  /* 0x000000ffffdd7224 */ /* 0x000fe400078e00de */
[----:B------:R-:W-:Y:S02]  /*c4c0*/  IMAD.MOV.U32 R222, RZ, RZ, R218 ;  /* 0x000000ffffde7224 */ /* 0x000fe400078e00da */
[----:B------:R-:W-:Y:S01]  /*c4d0*/  IMAD.MOV.U32 R53, RZ, RZ, R27 ;  /* 0x000000ffff357224 */ /* 0x000fe200078e001b */
[----:B------:R-:W-:Y:S01]  /*c4e0*/  LOP3.LUT R14, R17, R224, R24, 0x96, !PT ;  /* 0x000000e0110e7212 */ /* 0x000fe200078e9618 */
[----:B------:R-:W-:Y:S01]  /*c4f0*/  IMAD.MOV.U32 R27, RZ, RZ, R215 ;  /* 0x000000ffff1b7224 */ /* 0x000fe200078e00d7 */
[----:B------:R-:W-:Y:S01]  /*c500*/  PRMT R43, R46, 0x7632, R43 ;  /* 0x000076322e2b7816 */ /* 0x000fe2000000002b */
[----:B------:R-:W-:Y:S02]  /*c510*/  IMAD.MOV.U32 R218, RZ, RZ, R217 ;  /* 0x000000ffffda7224 */ /* 0x000fe400078e00d9 */
[----:B------:R-:W-:-:S02]  /*c520*/  IMAD.MOV.U32 R217, RZ, RZ, R240 ;  /* 0x000000ffffd97224 */ /* 0x000fc400078e00f0 */
[----:B------:R-:W-:Y:S01]  /*c530*/  IMAD.MOV.U32 R240, RZ, RZ, R210 ;  /* 0x000000fffff07224 */ /* 0x000fe200078e00d2 */
[----:B------:R-:W-:Y:S01]  /*c540*/  PRMT R210, R46, 0x5410, R43 ;  /* 0x000054102ed27816 */ /* 0x000fe2000000002b */
[----:B--2---:R-:W-:-:S05]  /*c550*/  @!P0 HADD2 R8, -R46.H0_H0, -RZ.H0_H0 ;  /* 0xa00000ff2e088230 */ /* 0x004fca0000000900 */
[----:B------:R-:W-:Y:S02]  /*c560*/  PRMT R0, R8, 0x7610, R0 ;  /* 0x0000761008007816 */ /* 0x000fe40000000000 */
[----:B------:R-:W-:Y:S01]  /*c570*/  LOP3.LUT R8, R25, R225, R52, 0x96, !PT ;  /* 0x000000e119087212 */ /* 0x000fe200078e9634 */
[----:B------:R-:W-:Y:S02]  /*c580*/  IMAD.MOV.U32 R52, RZ, RZ, R26 ;  /* 0x000000ffff347224 */ /* 0x000fe400078e001a */
[----:B------:R-:W-:Y:S02]  /*c590*/  IMAD.MOV.U32 R26, RZ, RZ, R222 ;  /* 0x000000ffff1a7224 */ /* 0x000fe400078e00de */
[----:B------:R-:W-:Y:S02]  /*c5a0*/  IMAD.MOV.U32 R222, RZ, RZ, R209 ;  /* 0x000000ffffde7224 */ /* 0x000fe400078e00d1 */
[----:B------:R1:W2:Y:S04]  /*c5b0*/  LDL.LU.S16 R209, [R1+0x124] ;  /* 0x0001240001d17983 */ /* 0x0002a80000300600 */
[----:B------:R1:W4:Y:S04]  /*c5c0*/  LDL.LU.S16 R215, [R1+0x12c] ;  /* 0x00012c0001d77983 */ /* 0x0003280000300600 */
[----:B------:R1:W4:Y:S01]  /*c5d0*/  LDL.LU.S16 R24, [R1+0x128] ;  /* 0x0001280001187983 */ /* 0x0003220000300600 */
[----:B------:R-:W-:-:S02]  /*c5e0*/  @!P0 PRMT R46, R0, 0x5410, RZ ;  /* 0x00005410002e8816 */ /* 0x000fc400000000ff */
[----:B------:R-:W-:-:S04]  /*c5f0*/  LOP3.LUT R0, R6, 0xffff, RZ, 0xc0, !PT ;  /* 0x0000ffff06007812 */ /* 0x000fc800078ec0ff */
[----:B------:R-:W-:-:S04]  /*c600*/  SHF.R.U32.HI R0, RZ, 0x8, R0 ;  /* 0x00000008ff007819 */ /* 0x000fc80000011600 */
[----:B------:R-:W-:-:S04]  /*c610*/  LOP3.LUT R0, R0, 0xffff, RZ, 0xc0, !PT ;  /* 0x0000ffff00007812 */ /* 0x000fc800078ec0ff */
[----:B------:R-:W-:-:S13]  /*c620*/  ISETP.GE.U32.AND P0, PT, R193, R0, PT ;  /* 0x00000000c100720c */ /* 0x000fda0003f06070 */
[----:B---3--:R-:W-:-:S05]  /*c630*/  @!P0 HADD2 R2, -R43.H0_H0, -RZ.H0_H0 ;  /* 0xa00000ff2b028230 */ /* 0x008fca0000000900 */
[----:B------:R-:W-:-:S04]  /*c640*/  PRMT R0, R2, 0x7610, R0 ;  /* 0x0000761002007816 */ /* 0x000fc80000000000 */
[----:B------:R-:W-:Y:S02]  /*c650*/  @!P0 PRMT R43, R0, 0x5410, RZ ;  /* 0x00005410002b8816 */ /* 0x000fe400000000ff */
[----:B------:R-:W-:-:S04]  /*c660*/  SHF.R.U32.HI R0, RZ, 0x10, R6 ;  /* 0x00000010ff007819 */ /* 0x000fc80000011606 */
[----:B------:R-:W-:Y:S01]  /*c670*/  LOP3.LUT R0, R0, 0xff, RZ, 0xc0, !PT ;  /* 0x000000ff00007812 */ /* 0x000fe200078ec0ff */
[----:B------:R-:W-:-:S03]  /*c680*/  IMAD.WIDE.U32 R8, R8, -0x2daee0ad, RZ ;  /* 0xd2511f5308087825 */ /* 0x000fc600078e00ff */
[----:B------:R-:W-:Y:S02]  /*c690*/  ISETP.GE.U32.AND P2, PT, R193, R0, PT ;  /* 0x00000000c100720c */ /* 0x000fe40003f46070 */
[----:B------:R-:W-:Y:S01]  /*c6a0*/  LOP3.LUT R10, R9, R232, R18, 0x96, !PT ;  /* 0x000000e8090a7212 */ /* 0x000fe200078e9612 */
[----:B------:R-:W-:-:S04]  /*c6b0*/  IMAD.WIDE.U32 R14, R14, -0x2daee0ad, RZ ;  /* 0xd2511f530e0e7825 */ /* 0x000fc800078e00ff */
[----:B------:R-:W-:Y:S01]  /*c6c0*/  IMAD.WIDE.U32 R10, R10, -0x326172a9, RZ ;  /* 0xcd9e8d570a0a7825 */ /* 0x000fe200078e00ff */
[----:B------:R-:W-:Y:S02]  /*c6d0*/  LOP3.LUT R15, R15, R241, R8, 0x96, !PT ;  /* 0x000000f10f0f7212 */ /* 0x000fe400078e9608 */
[----:B------:R-:W-:Y:S02]  /*c6e0*/  PRMT R41, R42, 0x7632, R41 ;  /* 0x000076322a297816 */ /* 0x000fe40000000029 */
[----:B------:R-:W-:-:S05]  /*c6f0*/  LOP3.LUT R8, R11, R219, R16, 0x96, !PT ;  /* 0x000000db0b087212 */ /* 0x000fca00078e9610 */
[----:B------:R-:W-:-:S05]  /*c700*/  IMAD.WIDE.U32 R8, R8, -0x2daee0ad, RZ ;  /* 0xd2511f5308087825 */ /* 0x000fca00078e00ff */
[----:B------:R-:W-:Y:S01]  /*c710*/  LOP3.LUT R9, R9, R239, R14, 0x96, !PT ;  /* 0x000000ef09097212 */ /* 0x000fe200078e960e */
[----:B------:R-:W-:-:S05]  /*c720*/  IMAD.WIDE.U32 R14, R15, -0x326172a9, RZ ;  /* 0xcd9e8d570f0e7825 */ /* 0x000fca00078e00ff */
[----:B------:R-:W-:-:S05]  /*c730*/  LOP3.LUT R10, R15, R237, R10, 0x96, !PT ;  /* 0x000000ed0f0a7212 */ /* 0x000fca00078e960a */
[----:B------:R-:W-:-:S05]  /*c740*/  IMAD.WIDE.U32 R10, R10, -0x2daee0ad, RZ ;  /* 0xd2511f530a0a7825 */ /* 0x000fca00078e00ff */
[----:B------:R-:W-:Y:S01]  /*c750*/  LOP3.LUT R7, R11, R233, R8, 0x96, !PT ;  /* 0x000000e90b077212 */ /* 0x000fe200078e9608 */
[----:B------:R-:W-:-:S05]  /*c760*/  IMAD.WIDE.U32 R8, R9, -0x326172a9, RZ ;  /* 0xcd9e8d5709087825 */ /* 0x000fca00078e00ff */
[----:B------:R-:W-:Y:S02]  /*c770*/  LOP3.LUT R14, R9, R235, R14, 0x96, !PT ;  /* 0x000000eb090e7212 */ /* 0x000fe400078e960e */
[----:B------:R-:W-:-:S04]  /*c780*/  SHF.R.U32.HI R0, RZ, 0x18, R6 ;  /* 0x00000018ff007819 */ /* 0x000fc80000011606 */
[----:B------:R-:W-:Y:S01]  /*c790*/  ISETP.GE.U32.AND P1, PT, R193, R0, PT ;  /* 0x00000000c100720c */ /* 0x000fe20003f26070 */
[----:B------:R-:W-:-:S05]  /*c7a0*/  IMAD.WIDE.U32 R6, R7, -0x326172a9, RZ ;  /* 0xcd9e8d5707067825 */ /* 0x000fca00078e00ff */
[----:B------:R-:W-:Y:S01]  /*c7b0*/  LOP3.LUT R2, R7, R135, R8, 0x96, !PT ;  /* 0x0000008707027212 */ /* 0x000fe200078e9608 */
[----:B--2---:R-:W-:-:S05]  /*c7c0*/  @!P2 HADD2 R209, -R42.H0_H0, -RZ.H0_H0 ;  /* 0xa00000ff2ad1a230 */ /* 0x004fca0000000900 */
[----:B------:R-:W-:Y:S02]  /*c7d0*/  PRMT R5, R209, 0x7610, R5 ;  /* 0x00007610d1057816 */ /* 0x000fe40000000005 */
[----:B------:R-:W-:Y:S02]  /*c7e0*/  PRMT R209, R42, 0x5410, R41 ;  /* 0x000054102ad17816 */ /* 0x000fe40000000029 */
[----:B------:R-:W-:Y:S02]  /*c7f0*/  @!P2 PRMT R42, R5, 0x5410, RZ ;  /* 0x00005410052aa816 */ /* 0x000fe400000000ff */
[----:B------:R1:W2:Y:S04]  /*c800*/  LDL.LU.S16 R5, [R1+0x130] ;  /* 0x0001300001057983 */ /* 0x0002a80000300600 */
[----:B------:R1:W3:Y:S01]  /*c810*/  LDL.LU.S16 R9, [R1+0x134] ;  /* 0x0001340001097983 */ /* 0x0002e20000300600 */
[----:B----4-:R-:W-:-:S05]  /*c820*/  @!P1 HADD2 R24, -R41.H0_H0, -RZ.H0_H0 ;  /* 0xa00000ff29189230 */ /* 0x010fca0000000900 */
[----:B------:R-:W-:-:S04]  /*c830*/  PRMT R8, R24, 0x7610, R8 ;  /* 0x0000761018087816 */ /* 0x000fc80000000008 */
[----:B------:R-:W-:Y:S02]  /*c840*/  @!P1 PRMT R41, R8, 0x5410, RZ ;  /* 0x0000541008299816 */ /* 0x000fe400000000ff */
[----:B------:R1:W4:Y:S01]  /*c850*/  LDL.LU.S16 R8, [R1+0x138] ;  /* 0x0001380001087983 */ /* 0x0003220000300600 */
[----:B------:R-:W-:-:S04]  /*c860*/  LOP3.LUT R0, R2, 0xff, RZ, 0xc0, !PT ;  /* 0x000000ff02007812 */ /* 0x000fc800078ec0ff */
[----:B------:R-:W-:Y:S02]  /*c870*/  ISETP.GE.U32.AND P0, PT, R193, R0, PT ;  /* 0x00000000c100720c */ /* 0x000fe40003f06070 */
[----:B------:R-:W-:-:S11]  /*c880*/  PRMT R39, R40, 0x7632, R39 ;  /* 0x0000763228277816 */ /* 0x000fd60000000027 */
[----:B------:R-:W-:-:S05]  /*c890*/  @!P0 HADD2 R215, -R40.H0_H0, -RZ.H0_H0 ;  /* 0xa00000ff28d78230 */ /* 0x000fca0000000900 */
[----:B------:R-:W-:Y:S02]  /*c8a0*/  PRMT R0, R215, 0x7610, R0 ;  /* 0x00007610d7007816 */ /* 0x000fe40000000000 */
[----:B------:R-:W-:Y:S02]  /*c8b0*/  PRMT R215, R40, 0x5410, R39 ;  /* 0x0000541028d77816 */ /* 0x000fe40000000027 */
[----:B------:R-:W-:Y:S02]  /*c8c0*/  @!P0 PRMT R40, R0, 0x5410, RZ ;  /* 0x0000541000288816 */ /* 0x000fe400000000ff */
[----:B------:R-:W-:-:S04]  /*c8d0*/  LOP3.LUT R0, R2, 0xffff, RZ, 0xc0, !PT ;  /* 0x0000ffff02007812 */ /* 0x000fc800078ec0ff */
[----:B------:R-:W-:-:S04]  /*c8e0*/  SHF.R.U32.HI R0, RZ, 0x8, R0 ;  /* 0x00000008ff007819 */ /* 0x000fc80000011600 */
[----:B------:R-:W-:-:S04]  /*c8f0*/  LOP3.LUT R0, R0, 0xffff, RZ, 0xc0, !PT ;  /* 0x0000ffff00007812 */ /* 0x000fc800078ec0ff */
[----:B------:R-:W-:Y:S02]  /*c900*/  ISETP.GE.U32.AND P0, PT, R193, R0, PT ;  /* 0x00000000c100720c */ /* 0x000fe40003f06070 */
[----:B------:R-:W-:-:S11]  /*c910*/  PRMT R37, R38, 0x7632, R37 ;  /* 0x0000763226257816 */ /* 0x000fd60000000025 */
[----:B--2---:R-:W-:-:S05]  /*c920*/  @!P0 HADD2 R5, -R39.H0_H0, -RZ.H0_H0 ;  /* 0xa00000ff27058230 */ /* 0x004fca0000000900 */
[----:B------:R-:W-:-:S04]  /*c930*/  PRMT R0, R5, 0x7610, R0 ;  /* 0x0000761005007816 */ /* 0x000fc80000000000 */
[----:B------:R-:W-:Y:S02]  /*c940*/  @!P0 PRMT R39, R0, 0x5410, RZ ;  /* 0x0000541000278816 */ /* 0x000fe400000000ff */
[----:B------:R-:W-:-:S04]  /*c950*/  LOP3.LUT R0, R6, 0xff, RZ, 0xc0, !PT ;  /* 0x000000ff06007812 */ /* 0x000fc800078ec0ff */
[----:B------:R-:W-:Y:S01]  /*c960*/  ISETP.GE.U32.AND P0, PT, R193, R0, PT ;  /* 0x00000000c100720c */ /* 0x000fe20003f06070 */
[----:B------:R-:W-:Y:S02]  /*c970*/  IMAD.MOV.U32 R5, RZ, RZ, R222 ;  /* 0x000000ffff057224 */ /* 0x000fe400078e00de */
[----:B------:R-:W-:Y:S02]  /*c980*/  IMAD.MOV.U32 R222, RZ, RZ, R249 ;  /* 0x000000ffffde7224 */ /* 0x000fe400078e00f9 */
[----:B------:R-:W-:-:S08]  /*c990*/  IMAD.MOV.U32 R249, RZ, RZ, R217 ;  /* 0x000000fffff97224 */ /* 0x000fd000078e00d9 */
[----:B---3--:R-:W-:Y:S02]  /*c9a0*/  @!P0 HADD2 R9, -R38.H0_H0, -RZ.H0_H0 ;  /* 0xa00000ff26098230 */ /* 0x008fe40000000900 */
[----:B------:R-:W-:Y:S01]  /*c9b0*/  IMAD.MOV.U32 R217, RZ, RZ, R214 ;  /* 0x000000ffffd97224 */ /* 0x000fe200078e00d6 */
[----:B------:R-:W-:Y:S02]  /*c9c0*/  PRMT R214, R38, 0x5410, R37 ;  /* 0x0000541026d67816 */ /* 0x000fe40000000025 */
[----:B------:R-:W-:Y:S02]  /*c9d0*/  PRMT R0, R9, 0x7610, R0 ;  /* 0x0000761009007816 */ /* 0x000fe40000000000 */
[----:B------:R1:W2:Y:S02]  /*c9e0*/  LDL.LU.S16 R9, [R1+0x13c] ;  /* 0x00013c0001097983 */ /* 0x0002a40000300600 */
[----:B------:R-:W-:Y:S02]  /*c9f0*/  @!P0 PRMT R38, R0, 0x5410, RZ ;  /* 0x0000541000268816 */ /* 0x000fe400000000ff */
[----:B------:R-:W-:-:S04]  /*ca00*/  LOP3.LUT R0, R6, 0xffff, RZ, 0xc0, !PT ;  /* 0x0000ffff06007812 */ /* 0x000fc800078ec0ff */
[----:B------:R-:W-:-:S04]  /*ca10*/  SHF.R.U32.HI R0, RZ, 0x8, R0 ;  /* 0x00000008ff007819 */ /* 0x000fc80000011600 */
[----:B------:R-:W-:-:S04]  /*ca20*/  LOP3.LUT R0, R0, 0xffff, RZ, 0xc0, !PT ;  /* 0x0000ffff00007812 */ /* 0x000fc800078ec0ff */
[----:B------:R-:W-:-:S13]  /*ca30*/  ISETP.GE.U32.AND P0, PT, R193, R0, PT ;  /* 0x00000000c100720c */ /* 0x000fda0003f06070 */
[----:B----4-:R-:W-:-:S05]  /*ca40*/  @!P0 HADD2 R8, -R37.H0_H0, -RZ.H0_H0 ;  /* 0xa00000ff25088230 */ /* 0x010fca0000000900 */
[----:B------:R-:W-:Y:S02]  /*ca50*/  PRMT R0, R8, 0x7610, R0 ;  /* 0x0000761008007816 */ /* 0x000fe40000000000 */
[----:B------:R1:W3:Y:S02]  /*ca60*/  LDL.LU.S16 R8, [R1+0x144] ;  /* 0x0001440001087983 */ /* 0x0002e40000300600 */
[----:B------:R-:W-:Y:S02]  /*ca70*/  @!P0 PRMT R37, R0, 0x5410, RZ ;  /* 0x0000541000258816 */ /* 0x000fe400000000ff */
[--C-:B------:R-:W-:Y:S02]  /*ca80*/  SHF.R.U32.HI R0, RZ, 0x10, R6.reuse ;  /* 0x00000010ff007819 */ /* 0x100fe40000011606 */
[----:B------:R-:W-:-:S04]  /*ca90*/  SHF.R.U32.HI R6, RZ, 0x18, R6 ;  /* 0x00000018ff067819 */ /* 0x000fc80000011606 */
[----:B------:R-:W-:Y:S02]  /*caa0*/  ISETP.GE.U32.AND P0, PT, R193, R6, PT ;  /* 0x00000006c100720c */ /* 0x000fe40003f06070 */
[----:B------:R-:W-:Y:S01]  /*cab0*/  PRMT R35, R36, 0x7632, R35 ;  /* 0x0000763224237816 */ /* 0x000fe20000000023 */
[----:B------:R-:W-:Y:S01]  /*cac0*/  IMAD.MOV.U32 R16, RZ, RZ, R52 ;  /* 0x000000ffff107224 */ /* 0x000fe200078e0034 */
[----:B------:R-:W-:-:S04]  /*cad0*/  LOP3.LUT R0, R0, 0xff, RZ, 0xc0, !PT ;  /* 0x000000ff00007812 */ /* 0x000fc800078ec0ff */
[----:B------:R-:W-:Y:S01]  /*cae0*/  ISETP.GE.U32.AND P1, PT, R193, R0, PT ;  /* 0x00000000c100720c */ /* 0x000fe20003f26070 */
        /* <DEDUP_REMOVED lines=9> */
[----:B---3--:R-:W-:-:S05]  /*cb80*/  @!P0 HADD2 R8, -R35.H0_H0, -RZ.H0_H0 ;  /* 0xa00000ff23088230 */ /* 0x008fca0000000900 */
[----:B------:R-:W-:Y:S01]  /*cb90*/  PRMT R0, R8, 0x7610, R0 ;  /* 0x0000761008007816 */ /* 0x000fe20000000000 */
[----:B------:R-:W-:Y:S02]  /*cba0*/  IMAD.MOV.U32 R8, RZ, RZ, R16 ;  /* 0x000000ffff087224 */ /* 0x000fe400078e0010 */
[----:B------:R1:W3:Y:S04]  /*cbb0*/  LDL.LU.S16 R16, [R1+0x148] ;  /* 0x0001480001107983 */ /* 0x0002e80000300600 */
[----:B------:R1:W4:Y:S04]  /*cbc0*/  LDL.LU.S16 R15, [R1+0x14c] ;  /* 0x00014c00010f7983 */ /* 0x0003280000300600 */
[----:B------:R-:W4:Y:S04]  /*cbd0*/  LDL R57, [R1+0x2b4] ;  /* 0x0002b40001397983 */ /* 0x000f280000100800 */
[----:B------:R1:W4:Y:S01]  /*cbe0*/  LDL.LU.S16 R11, [R1+0x150] ;  /* 0x00015000010b7983 */ /* 0x0003220000300600 */
[----:B--2---:R-:W-:-:S02]  /*cbf0*/  @!P1 HADD2 R9, -R36.H0_H0, -RZ.H0_H0 ;  /* 0xa00000ff24099230 */ /* 0x004fc40000000900 */
[----:B------:R-:W-:Y:S02]  /*cc00*/  IMAD.MOV.U32 R217, RZ, RZ, R240 ;  /* 0x000000ffffd97224 */ /* 0x000fe400078e00f0 */
[----:B------:R-:W-:Y:S01]  /*cc10*/  IMAD.MOV.U32 R240, RZ, RZ, R213 ;  /* 0x000000fffff07224 */ /* 0x000fe200078e00d5 */
[----:B------:R-:W-:Y:S02]  /*cc20*/  PRMT R6, R9, 0x7610, R6 ;  /* 0x0000761009067816 */ /* 0x000fe40000000006 */
[----:B------:R-:W-:Y:S02]  /*cc30*/  PRMT R213, R36, 0x5410, R35 ;  /* 0x0000541024d57816 */ /* 0x000fe40000000023 */
[----:B------:R-:W-:Y:S01]  /*cc40*/  @!P1 PRMT R36, R6, 0x5410, RZ ;  /* 0x0000541006249816 */ /* 0x000fe200000000ff */
[----:B------:R-:W-:Y:S01]  /*cc50*/  IMAD.WIDE.U32 R6, R14, -0x2daee0ad, RZ ;  /* 0xd2511f530e067825 */ /* 0x000fe200078e00ff */
[----:B------:R-:W-:-:S04]  /*cc60*/  @!P0 PRMT R35, R0, 0x5410, RZ ;  /* 0x0000541000238816 */ /* 0x000fc800000000ff */
[----:B------:R-:W-:Y:S01]  /*cc70*/  LOP3.LUT R0, R7, R155, R10, 0x96, !PT ;  /* 0x0000009b07007212 */ /* 0x000fe200078e960a */
[----:B------:R-:W-:Y:S01]  /*cc80*/  IMAD.MOV.U32 R9, RZ, RZ, R17 ;  /* 0x000000ffff097224 */ /* 0x000fe200078e0011 */
[----:B------:R-:W-:Y:S01]  /*cc90*/  PRMT R33, R34, 0x7632, R33 ;  /* 0x0000763222217816 */ /* 0x000fe20000000021 */
[----:B------:R-:W-:Y:S01]  /*cca0*/  IMAD.MOV.U32 R17, RZ, RZ, R5 ;  /* 0x000000ffff117224 */ /* 0x000fe200078e0005 */
[----:B------:R-:W-:Y:S01]  /*ccb0*/  LOP3.LUT R5, R0, 0xff, RZ, 0xc0, !PT ;  /* 0x000000ff00057812 */ /* 0x000fe200078ec0ff */
[----:B------:R-:W-:Y:S01]  /*ccc0*/  IMAD.MOV.U32 R52, RZ, RZ, R217 ;  /* 0x000000ffff347224 */ /* 0x000fe200078e00d9 */
[----:B------:R1:W2:Y:S02]  /*ccd0*/  LDL.LU.S16 R10, [R1+0x158] ;  /* 0x00015800010a7983 */ /* 0x0002a40000300600 */
[----:B------:R-:W-:Y:S02]  /*cce0*/  ISETP.GE.U32.AND P0, PT, R193, R5, PT ;  /* 0x00000005c100720c */ /* 0x000fe40003f06070 */
[----:B------:R-:W-:-:S11]  /*ccf0*/  PRMT R217, R34, 0x5410, R33 ;  /* 0x0000541022d97816 */ /* 0x000fd60000000021 */
[----:B---3--:R-:W-:-:S05]  /*cd00*/  @!P0 HADD2 R16, -R34.H0_H0, -RZ.H0_H0 ;  /* 0xa00000ff22108230 */ /* 0x008fca0000000900 */
[----:B------:R-:W-:-:S04]  /*cd10*/  PRMT R5, R16, 0x7610, R5 ;  /* 0x0000761010057816 */ /* 0x000fc80000000005 */
[----:B------:R-:W-:Y:S02]  /*cd20*/  @!P0 PRMT R34, R5, 0x5410, RZ ;  /* 0x0000541005228816 */ /* 0x000fe400000000ff */
[----:B------:R-:W-:-:S04]  /*cd30*/  LOP3.LUT R5, R0, 0xffff, RZ, 0xc0, !PT ;  /* 0x0000ffff00057812 */ /* 0x000fc800078ec0ff */
[----:B------:R-:W-:-:S04]  /*cd40*/  SHF.R.U32.HI R5, RZ, 0x8, R5 ;  /* 0x00000008ff057819 */ /* 0x000fc80000011605 */
[----:B------:R-:W-:-:S04]  /*cd50*/  LOP3.LUT R5, R5, 0xffff, RZ, 0xc0, !PT ;  /* 0x0000ffff05057812 */ /* 0x000fc800078ec0ff */
[----:B------:R-:W-:-:S13]  /*cd60*/  ISETP.GE.U32.AND P0, PT, R193, R5, PT ;  /* 0x00000005c100720c */ /* 0x000fda0003f06070 */
[----:B----4-:R-:W-:-:S05]  /*cd70*/  @!P0 HADD2 R15, -R33.H0_H0, -RZ.H0_H0 ;  /* 0xa00000ff210f8230 */ /* 0x010fca0000000900 */
[----:B------:R-:W-:-:S04]  /*cd80*/  PRMT R5, R15, 0x7610, R5 ;  /* 0x000076100f057816 */ /* 0x000fc80000000005 */
[----:B------:R-:W-:Y:S02]  /*cd90*/  @!P0 PRMT R33, R5, 0x5410, RZ ;  /* 0x0000541005218816 */ /* 0x000fe400000000ff */
[----:B------:R-:W-:-:S04]  /*cda0*/  LOP3.LUT R5, R6, 0xff, RZ, 0xc0, !PT ;  /* 0x000000ff06057812 */ /* 0x000fc800078ec0ff */
[----:B------:R-:W-:-:S13]  /*cdb0*/  ISETP.GE.U32.AND P0, PT, R193, R5, PT ;  /* 0x00000005c100720c */ /* 0x000fda0003f06070 */
[----:B------:R-:W-:-:S05]  /*cdc0*/  @!P0 HADD2 R11, -R32.H0_H0, -RZ.H0_H0 ;  /* 0xa00000ff200b8230 */ /* 0x000fca0000000900 */
[----:B------:R-:W-:Y:S01]  /*cdd0*/  PRMT R5, R11, 0x7610, R5 ;  /* 0x000076100b057816 */ /* 0x000fe20000000005 */
[----:B------:R-:W-:Y:S02]  /*cde0*/  IMAD.MOV.U32 R11, RZ, RZ, R216 ;  /* 0x000000ffff0b7224 */ /* 0x000fe400078e00d8 */
[----:B------:R1:W3:Y:S01]  /*cdf0*/  LDL.LU.S16 R216, [R1+0x15c] ;  /* 0x00015c0001d87983 */ /* 0x0002e20000300600 */
[C---:B------:R-:W-:Y:S01]  /*ce00*/  PRMT R31, R32.reuse, 0x7632, R31 ;  /* 0x00007632201f7816 */ /* 0x040fe2000000001f */
[----:B------:R-:W-:Y:S02]  /*ce10*/  IMAD.MOV.U32 R16, RZ, RZ, R17 ;  /* 0x000000ffff107224 */ /* 0x000fe400078e0011 */
[----:B------:R-:W-:Y:S02]  /*ce20*/  IMAD.MOV.U32 R17, RZ, RZ, R26 ;  /* 0x000000ffff117224 */ /* 0x000fe400078e001a */
[----:B------:R-:W-:Y:S01]  /*ce30*/  IMAD.MOV.U32 R26, RZ, RZ, R218 ;  /* 0x000000ffff1a7224 */ /* 0x000fe200078e00da */
[----:B------:R-:W-:-:S02]  /*ce40*/  PRMT R218, R32, 0x5410, R31 ;  /* 0x0000541020da7816 */ /* 0x000fc4000000001f */
[----:B------:R-:W-:Y:S02]  /*ce50*/  @!P0 PRMT R32, R5, 0x5410, RZ ;  /* 0x0000541005208816 */ /* 0x000fe400000000ff */
[----:B------:R-:W-:-:S04]  /*ce60*/  LOP3.LUT R5, R6, 0xffff, RZ, 0xc0, !PT ;  /* 0x0000ffff06057812 */ /* 0x000fc800078ec0ff */
[----:B------:R-:W-:-:S04]  /*ce70*/  SHF.R.U32.HI R5, RZ, 0x8, R5 ;  /* 0x00000008ff057819 */ /* 0x000fc80000011605 */
[----:B------:R-:W-:-:S04]  /*ce80*/  LOP3.LUT R5, R5, 0xffff, RZ, 0xc0, !PT ;  /* 0x0000ffff05057812 */ /* 0x000fc800078ec0ff */
[----:B------:R-:W-:-:S13]  /*ce90*/  ISETP.GE.U32.AND P0, PT, R193, R5, PT ;  /* 0x00000005c100720c */ /* 0x000fda0003f06070 */
[----:B--2---:R-:W-:-:S05]  /*cea0*/  @!P0 HADD2 R10, -R31.H0_H0, -RZ.H0_H0 ;  /* 0xa00000ff1f0a8230 */ /* 0x004fca0000000900 */
[----:B------:R-:W-:-:S04]  /*ceb0*/  PRMT R5, R10, 0x7610, R5 ;  /* 0x000076100a057816 */ /* 0x000fc80000000005 */
[----:B------:R-:W-:Y:S02]  /*cec0*/  @!P0 PRMT R31, R5, 0x5410, RZ ;  /* 0x00005410051f8816 */ /* 0x000fe400000000ff */
[----:B------:R-:W-:-:S04]  /*ced0*/  SHF.R.U32.HI R5, RZ, 0x10, R6 ;  /* 0x00000010ff057819 */ /* 0x000fc80000011606 */
[----:B------:R-:W-:-:S04]  /*cee0*/  LOP3.LUT R5, R5, 0xff, RZ, 0xc0, !PT ;  /* 0x000000ff05057812 */ /* 0x000fc800078ec0ff */
[----:B------:R-:W-:Y:S01]  /*cef0*/  ISETP.GE.U32.AND P1, PT, R193, R5, PT ;  /* 0x00000005c100720c */ /* 0x000fe20003f26070 */
[----:B------:R-:W-:Y:S01]  /*cf00*/  IMAD.MOV.U32 R14, RZ, RZ, R8 ;  /* 0x000000ffff0e7224 */ /* 0x000fe200078e0008 */
[----:B------:R-:W-:Y:S01]  /*cf10*/  SHF.R.U32.HI R6, RZ, 0x18, R6 ;  /* 0x00000018ff067819 */ /* 0x000fe20000011606 */
[----:B------:R-:W-:Y:S01]  /*cf20*/  IMAD.MOV.U32 R15, RZ, RZ, R9 ;  /* 0x000000ffff0f7224 */ /* 0x000fe200078e0009 */
[----:B------:R-:W-:Y:S01]  /*cf30*/  PRMT R22, R23, 0x7632, R22 ;  /* 0x0000763217167816 */ /* 0x000fe20000000016 */
[----:B------:R-:W-:Y:S02]  /*cf40*/  IMAD.MOV.U32 R10, RZ, RZ, R196 ;  /* 0x000000ffff0a7224 */ /* 0x000fe400078e00c4 */
[----:B------:R-:W-:Y:S02]  /*cf50*/  IMAD.MOV.U32 R8, RZ, RZ, R17 ;  /* 0x000000ffff087224 */ /* 0x000fe400078e0011 */
[----:B------:R-:W-:Y:S02]  /*cf60*/  IMAD.MOV.U32 R9, RZ, RZ, R137 ;  /* 0x000000ffff097224 */ /* 0x000fe400078e0089 */
[----:B------:R-:W-:Y:S01]  /*cf70*/  IMAD.MOV.U32 R196, RZ, RZ, R136 ;  /* 0x000000ffffc47224 */ /* 0x000fe200078e0088 */
[----:B------:R-:W-:Y:S01]  /*cf80*/  ISETP.GE.U32.AND P0, PT, R193, R6, PT ;  /* 0x00000006c100720c */ /* 0x000fe20003f06070 */
[----:B------:R-:W-:Y:S01]  /*cf90*/  IMAD.MOV.U32 R17, RZ, RZ, R26 ;  /* 0x000000ffff117224 */ /* 0x000fe200078e001a */
[----:B------:R-:W2:Y:S01]  /*cfa0*/  LDL.LU.64 R136, [R1+0x1a8] ;  /* 0x0001a80001887983 */ /* 0x000ea20000300a00 */
[----:B------:R-:W-:-:S02]  /*cfb0*/  IMAD.MOV.U32 R5, RZ, RZ, R139 ;  /* 0x000000ffff057224 */ /* 0x000fc400078e008b */
[----:B------:R-:W-:Y:S01]  /*cfc0*/  IMAD.MOV.U32 R6, RZ, RZ, R138 ;  /* 0x000000ffff067224 */ /* 0x000fe200078e008a */
[----:B------:R-:W2:Y:S04]  /*cfd0*/  LDL R26, [R1+0x164] ;  /* 0x00016400011a7983 */ /* 0x000ea80000100800 */
[----:B------:R1:W5:Y:S04]  /*cfe0*/  LDL.LU R139, [R1+0x30c] ;  /* 0x00030c00018b7983 */ /* 0x0003680000300800 */
[----:B------:R1:W5:Y:S01]  /*cff0*/  LDL.LU R138, [R1+0x308] ;  /* 0x00030800018a7983 */ /* 0x0003620000300800 */
[----:B---3--:R-:W-:-:S05]  /*d000*/  @!P1 HADD2 R216, -R23.H0_H0, -RZ.H0_H0 ;  /* 0xa00000ff17d89230 */ /* 0x008fca0000000900 */
[----:B------:R-:W-:Y:S02]  /*d010*/  PRMT R7, R216, 0x7610, R7 ;  /* 0x00007610d8077816 */ /* 0x000fe40000000007 */
[----:B------:R-:W-:Y:S02]  /*d020*/  PRMT R216, R23, 0x5410, R22 ;  /* 0x0000541017d87816 */ /* 0x000fe40000000016 */
[----:B------:R-:W-:Y:S01]  /*d030*/  @!P1 PRMT R23, R7, 0x5410, RZ ;  /* 0x0000541007179816 */ /* 0x000fe200000000ff */
[----:B------:R-:W-:Y:S02]  /*d040*/  IMAD.MOV.U32 R7, RZ, RZ, R52 ;  /* 0x000000ffff077224 */ /* 0x000fe400078e0034 */
[----:B------:R1:W3:Y:S02]  /*d050*/  LDL.LU.S16 R52, [R1+0x160] ;  /* 0x0001600001347983 */ /* 0x0002e40000300600 */
[----:B---3--:R-:W-:-:S05]  /*d060*/  @!P0 HADD2 R52, -R22.H0_H0, -RZ.H0_H0 ;  /* 0xa00000ff16348230 */ /* 0x008fca0000000900 */
[----:B------:R-:W-:-:S04]  /*d070*/  PRMT R25, R52, 0x7610, R25 ;  /* 0x0000761034197816 */ /* 0x000fc80000000019 */
[----:B------:R-:W-:Y:S01]  /*d080*/  @!P0 PRMT R22, R25, 0x5410, RZ ;  /* 0x0000541019168816 */ /* 0x000fe200000000ff */
[----:B------:R-:W-:Y:S02]  /*d090*/  IMAD.MOV.U32 R25, RZ, RZ, R53 ;  /* 0x000000ffff197224 */ /* 0x000fe400078e0035 */
[----:B------:R-:W3:Y:S01]  /*d0a0*/  LDL R53, [R1+0x16c] ;  /* 0x00016c0001357983 */ /* 0x000ee20000100800 */
[----:B--2---:R-:W-:-:S04]  /*d0b0*/  LEA R52, P0, R26, R136, 0x1 ;  /* 0x000000881a347211 */ /* 0x004fc800078008ff */
[----:B---3--:R-:W-:Y:S01]  /*d0c0*/  LEA.HI.X R53, R26, R137, R53, 0x1, P0 ;  /* 0x000000891a357211 */ /* 0x008fe200000f0c35 */
[----:B------:R-:W-:Y:S01]  /*d0d0*/  IMAD.SHL.U32 R26, R57, 0x8, RZ ;  /* 0x00000008391a7824 */ /* 0x000fe200078e00ff */
[----:B------:R1:W5:Y:S04]  /*d0e0*/  LDL.LU.64 R136, [R1+0x300] ;  /* 0x0003000001887983 */ /* 0x0003680000300a00 */
[----:B------:R2:W-:Y:S04]  /*d0f0*/  ST.E.U16 desc[UR4][R52.64], R168 ;  /* 0x000000a834007985 */ /* 0x0005e8000c101504 */
[----:B------:R3:W-:Y:S04]  /*d100*/  ST.E.U16 desc[UR4][R52.64+0x2], R167 ;  /* 0x000002a734007985 */ /* 0x0007e8000c101504 */
[----:B------:R4:W-:Y:S01]  /*d110*/  STL [R1+0x224], R26 ;  /* 0x0002241a01007387 */ /* 0x0009e20000100800 */
[----:B--2---:R-:W-:-:S02]  /*d120*/  IMAD.MOV.U32 R168, RZ, RZ, R27 ;  /* 0x000000ffffa87224 */ /* 0x004fc400078e001b */
[----:B---3--:R-:W-:Y:S02]  /*d130*/  IMAD.MOV.U32 R167, RZ, RZ, R10 ;  /* 0x000000ffffa77224 */ /* 0x008fe400078e000a */
[----:B----4-:R-:W-:-:S04]  /*d140*/  IMAD.WIDE R26, R26, 0x2, R52 ;  /* 0x000000021a1a7825 */ /* 0x010fc800078e0234 */
[----:B------:R-:W-:Y:S02]  /*d150*/  IMAD.MOV.U32 R10, RZ, RZ, R9 ;  /* 0x000000ffff0a7224 */ /* 0x000fe400078e0009 */
[----:B------:R-:W-:Y:S02]  /*d160*/  IMAD.MOV.U32 R9, RZ, RZ, R16 ;  /* 0x000000ffff097224 */ /* 0x000fe400078e0010 */
[----:B------:R-:W-:Y:S02]  /*d170*/  IMAD.MOV.U32 R16, RZ, RZ, R24 ;  /* 0x000000ffff107224 */ /* 0x000fe400078e0018 */
[----:B------:R-:W-:Y:S01]  /*d180*/  IMAD.SHL.U32 R24, R57, 0x40, RZ ;  /* 0x0000004039187824 */ /* 0x000fe200078e00ff */
[----:B------:R2:W-:Y:S04]  /*d190*/  ST.E.U16 desc[UR4][R26.64+0x2], R166 ;  /* 0x000002a61a007985 */ /* 0x0005e8000c101504 */
[----:B------:R3:W-:Y:S01]  /*d1a0*/  ST.E.U16 desc[UR4][R26.64], R165 ;  /* 0x000000a51a007985 */ /* 0x0007e2000c101504 */
[----:B--2---:R-:W-:-:S02]  /*d1b0*/  IMAD.MOV.U32 R166, RZ, RZ, R25 ;  /* 0x000000ffffa67224 */ /* 0x004fc400078e0019 */
[----:B------:R-:W-:-:S04]  /*d1c0*/  IMAD.WIDE R24, R24, 0x2, R52 ;  /* 0x0000000218187825 */ /* 0x000fc800078e0234 */
[----:B---3--:R-:W-:Y:S01]  /*d1d0*/  IMAD R165, R57, 0x48, RZ ;  /* 0x0000004839a57824 */ /* 0x008fe200078e02ff */
[----:B------:R-:W-:Y:S04]  /*d1e0*/  ST.E.U16 desc[UR4][R24.64], R29 ;  /* 0x0000001d18007985 */ /* 0x000fe8000c101504 */
[----:B------:R2:W-:Y:S04]  /*d1f0*/  ST.E.U16 desc[UR4][R24.64+0x2], R28 ;  /* 0x0000021c18007985 */ /* 0x0005e8000c101504 */
[----:B------:R1:W5:Y:S04]  /*d200*/  LDL.LU R57, [R1+0x2fc] ;  /* 0x0002fc0001397983 */ /* 0x0003680000300800 */
[----:B------:R3:W-:Y:S01]  /*d210*/  STL [R1+0x270], R165 ;  /* 0x000270a501007387 */ /* 0x0007e20000100800 */
[----:B--2---:R-:W-:-:S05]  /*d220*/  IMAD.WIDE R28, R165, 0x2, R52 ;  /* 0x00000002a51c7825 */ /* 0x004fca00078e0234 */
[----:B------:R2:W-:Y:S01]  /*d230*/  ST.E.U16 desc[UR4][R28.64+0x2], R78 ;  /* 0x0000024e1c007985 */ /* 0x0005e2000c101504 */
[----:B---3--:R-:W-:-:S03]  /*d240*/  IMAD.MOV.U32 R165, RZ, RZ, R10 ;  /* 0x000000ffffa57224 */ /* 0x008fc600078e000a */
[----:B------:R1:W3:Y:S04]  /*d250*/  LDL.LU.S16 R10, [R1+0x16c] ;  /* 0x00016c00010a7983 */ /* 0x0002e80000300600 */
[----:B--2---:R1:W2:Y:S04]  /*d260*/  LDL.LU.S16 R78, [R1+0x164] ;  /* 0x00016400014e7983 */ /* 0x0042a80000300600 */
[----:B------:R4:W-:Y:S01]  /*d270*/  ST.E.U16 desc[UR4][R28.64], R79 ;  /* 0x0000004f1c007985 */ /* 0x0009e2000c101504 */
[----:B------:R-:W-:Y:S01]  /*d280*/  PRMT R20, R21, 0x7632, R20 ;  /* 0x0000763215147816 */ /* 0x000fe20000000014 */
[----:B----4-:R-:W-:Y:S01]  /*d290*/  IMAD.MOV.U32 R79, RZ, RZ, R5 ;  /* 0x000000ffff4f7224 */ /* 0x010fe200078e0005 */
[----:B------:R-:W-:-:S02]  /*d2a0*/  SHF.R.U32.HI R5, RZ, 0x10, R2 ;  /* 0x00000010ff057819 */ /* 0x000fc40000011602 */
[----:B------:R-:W-:Y:S02]  /*d2b0*/  SHF.R.U32.HI R2, RZ, 0x18, R2 ;  /* 0x00000018ff027819 */ /* 0x000fe40000011602 */
[----:B------:R-:W-:Y:S02]  /*d2c0*/  LOP3.LUT R5, R5, 0xff, RZ, 0xc0, !PT ;  /* 0x000000ff05057812 */ /* 0x000fe400078ec0ff */
[C---:B------:R-:W-:Y:S02]  /*d2d0*/  ISETP.GE.U32.AND P0, PT, R193.reuse, R2, PT ;  /* 0x00000002c100720c */ /* 0x040fe40003f06070 */
[----:B------:R-:W-:Y:S01]  /*d2e0*/  ISETP.GE.U32.AND P1, PT, R193, R5, PT ;  /* 0x00000005c100720c */ /* 0x000fe20003f26070 */
[----:B------:R4:W-:Y:S02]  /*d2f0*/  ST.E.U16 desc[UR4][R52.64+0x10], R162 ;  /* 0x000010a234007985 */ /* 0x0009e4000c101504 */
[----:B----4-:R-:W-:-:S08]  /*d300*/  PRMT R162, R21, 0x5410, R20 ;  /* 0x0000541015a27816 */ /* 0x010fd00000000014 */
[----:B---3--:R-:W-:-:S05]  /*d310*/  @!P0 HADD2 R10, -R20.H0_H0, -RZ.H0_H0 ;  /* 0xa00000ff140a8230 */ /* 0x008fca0000000900 */
[----:B------:R-:W-:Y:S01]  /*d320*/  PRMT R2, R10, 0x7610, R2 ;  /* 0x000076100a027816 */ /* 0x000fe20000000002 */
[----:B------:R-:W-:Y:S02]  /*d330*/  IMAD.MOV.U32 R10, RZ, RZ, R17 ;  /* 0x000000ffff0a7224 */ /* 0x000fe400078e0011 */
[----:B------:R-:W-:Y:S02]  /*d340*/  IMAD.MOV.U32 R17, RZ, RZ, R252 ;  /* 0x000000ffff117224 */ /* 0x000fe400078e00fc */
[----:B------:R-:W-:Y:S02]  /*d350*/  IMAD.MOV.U32 R252, RZ, RZ, R226 ;  /* 0x000000fffffc7224 */ /* 0x000fe400078e00e2 */
[----:B------:R-:W3:Y:S01]  /*d360*/  LDL R226, [R1+0x1e0] ;  /* 0x0001e00001e27983 */ /* 0x000ee20000100800 */
[----:B--2---:R-:W-:-:S05]  /*d370*/  @!P1 HADD2 R78, -R21.H0_H0, -RZ.H0_H0 ;  /* 0xa00000ff154e9230 */ /* 0x004fca0000000900 */
[----:B------:R-:W-:Y:S01]  /*d380*/  PRMT R5, R78, 0x7610, R5 ;  /* 0x000076104e057816 */ /* 0x000fe20000000005 */
[----:B------:R-:W-:Y:S02]  /*d390*/  IMAD.MOV.U32 R78, RZ, RZ, R79 ;  /* 0x000000ffff4e7224 */ /* 0x000fe400078e004f */
[----:B------:R-:W-:Y:S01]  /*d3a0*/  IMAD.MOV.U32 R79, RZ, RZ, R166 ;  /* 0x000000ffff4f7224 */ /* 0x000fe200078e00a6 */
[----:B------:R-:W-:Y:S01]  /*d3b0*/  @!P1 PRMT R21, R5, 0x5410, RZ ;  /* 0x0000541005159816 */ /* 0x000fe200000000ff */
[----:B------:R-:W-:Y:S02]  /*d3c0*/  IMAD.MOV.U32 R166, RZ, RZ, R165 ;  /* 0x000000ffffa67224 */ /* 0x000fe400078e00a5 */
[----:B------:R1:W2:Y:S04]  /*d3d0*/  LDL.LU.S16 R165, [R1+0x174] ;  /* 0x0001740001a57983 */ /* 0x0002a80000300600 */
[----:B------:R1:W4:Y:S01]  /*d3e0*/  LDL.LU.S16 R5, [R1+0x178] ;  /* 0x0001780001057983 */ /* 0x0003220000300600 */
[----:B------:R-:W-:-:S02]  /*d3f0*/  @!P0 PRMT R20, R2, 0x5410, RZ ;  /* 0x0000541002148816 */ /* 0x000fc400000000ff */
[--C-:B------:R-:W-:Y:S02]  /*d400*/  SHF.R.U32.HI R2, RZ, 0x10, R0.reuse ;  /* 0x00000010ff027819 */ /* 0x100fe40000011600 */
[----:B------:R-:W-:-:S04]  /*d410*/  SHF.R.U32.HI R0, RZ, 0x18, R0 ;  /* 0x00000018ff007819 */ /* 0x000fc80000011600 */
[----:B------:R-:W-:Y:S02]  /*d420*/  ISETP.GE.U32.AND P0, PT, R193, R0, PT ;  /* 0x00000000c100720c */ /* 0x000fe40003f06070 */
[----:B------:R-:W-:Y:S02]  /*d430*/  PRMT R18, R92, 0x7632, R18 ;  /* 0x000076325c127816 */ /* 0x000fe40000000012 */
[----:B------:R-:W-:-:S04]  /*d440*/  LOP3.LUT R2, R2, 0xff, RZ, 0xc0, !PT ;  /* 0x000000ff02027812 */ /* 0x000fc800078ec0ff */
[----:B------:R-:W-:Y:S02]  /*d450*/  ISETP.GE.U32.AND P1, PT, R193, R2, PT ;  /* 0x00000002c100720c */ /* 0x000fe40003f26070 */
[----:B------:R-:W-:Y:S01]  /*d460*/  PRMT R19, R92, 0x7610, R19 ;  /* 0x000076105c137816 */ /* 0x000fe20000000013 */
[----:B------:R-:W-:Y:S04]  /*d470*/  ST.E.U16 desc[UR4][R52.64+0x12], R164 ;  /* 0x000012a434007985 */ /* 0x000fe8000c101504 */
        /* <DEDUP_REMOVED lines=14> */
[----:B------:R1:W-:Y:S04]  /*d560*/  ST.E.U16 desc[UR4][R52.64+0x30], R158 ;  /* 0x0000309e34007985 */ /* 0x0003e8000c101504 */
[----:B------:R-:W-:Y:S04]  /*d570*/  ST.E.U16 desc[UR4][R52.64+0x32], R157 ;  /* 0x0000329d34007985 */ /* 0x000fe8000c101504 */
[----:B------:R3:W-:Y:S04]  /*d580*/  ST.E.U16 desc[UR4][R26.64+0x32], R154 ;  /* 0x0000329a1a007985 */ /* 0x0007e8000c101504 */
[----:B------:R3:W-:Y:S01]  /*d590*/  ST.E.U16 desc[UR4][R26.64+0x30], R156 ;  /* 0x0000309c1a007985 */ /* 0x0007e2000c101504 */
[----:B-1----:R-:W-:-:S03]  /*d5a0*/  IMAD.MOV.U32 R158, RZ, RZ, R9 ;  /* 0x000000ffff9e7224 */ /* 0x002fc600078e0009 */
[----:B------:R-:W-:Y:S04]  /*d5b0*/  ST.E.U16 desc[UR4][R24.64+0x30], R82 ;  /* 0x0000305218007985 */ /* 0x000fe8000c101504 */
[----:B------:R-:W-:Y:S04]  /*d5c0*/  ST.E.U16 desc[UR4][R24.64+0x32], R81 ;  /* 0x0000325118007985 */ /* 0x000fe8000c101504 */
[----:B------:R1:W-:Y:S04]  /*d5d0*/  ST.E.U16 desc[UR4][R28.64+0x30], R91 ;  /* 0x0000305b1c007985 */ /* 0x0003e8000c101504 */
        /* <DEDUP_REMOVED lines=18> */
[----:B------:R1:W-:Y:S01]  /*d700*/  ST.E.U16 desc[UR4][R52.64+0x62], R142 ;  /* 0x0000628e34007985 */ /* 0x0003e2000c101504 */
[----:B----4-:R-:W-:-:S05]  /*d710*/  @!P0 HADD2 R5, -R18.H0_H0, -RZ.H0_H0 ;  /* 0xa00000ff12058230 */ /* 0x010fca0000000900 */
[----:B------:R-:W-:Y:S01]  /*d720*/  PRMT R0, R5, 0x7610, R0 ;  /* 0x0000761005007816 */ /* 0x000fe20000000000 */
[----:B------:R-:W-:Y:S02]  /*d730*/  IMAD.MOV.U32 R5, RZ, RZ, R78 ;  /* 0x000000ffff057224 */ /* 0x000fe400078e004e */
[----:B------:R-:W-:Y:S02]  /*d740*/  IMAD.MOV.U32 R78, RZ, RZ, R79 ;  /* 0x000000ffff4e7224 */ /* 0x000fe400078e004f */
[----:B------:R-:W-:Y:S02]  /*d750*/  IMAD.MOV.U32 R79, RZ, RZ, R166 ;  /* 0x000000ffff4f7224 */ /* 0x000fe400078e00a6 */
[----:B------:R-:W-:Y:S02]  /*d760*/  IMAD.MOV.U32 R166, RZ, RZ, R167 ;  /* 0x000000ffffa67224 */ /* 0x000fe400078e00a7 */
[----:B------:R-:W-:Y:S02]  /*d770*/  IMAD.MOV.U32 R167, RZ, RZ, R168 ;  /* 0x000000ffffa77224 */ /* 0x000fe400078e00a8 */
[----:B------:R-:W-:-:S02]  /*d780*/  IMAD.MOV.U32 R168, RZ, RZ, R6 ;  /* 0x000000ffffa87224 */ /* 0x000fc400078e0006 */
[----:B--2---:R-:W-:Y:S02]  /*d790*/  @!P1 HADD2 R165, -R19.H0_H0, -RZ.H0_H0 ;  /* 0xa00000ff13a59230 */ /* 0x004fe40000000900 */
[----:B------:R-:W-:Y:S02]  /*d7a0*/  IMAD.MOV.U32 R6, RZ, RZ, R7 ;  /* 0x000000ffff067224 */ /* 0x000fe400078e0007 */
[----:B------:R-:W-:Y:S02]  /*d7b0*/  IMAD.MOV.U32 R7, RZ, RZ, R10 ;  /* 0x000000ffff077224 */ /* 0x000fe400078e000a */
[----:B------:R-:W-:Y:S02]  /*d7c0*/  IMAD.MOV.U32 R10, RZ, RZ, R11 ;  /* 0x000000ffff0a7224 */ /* 0x000fe400078e000b */
[----:B------:R-:W-:Y:S02]  /*d7d0*/  IMAD.MOV.U32 R11, RZ, RZ, R8 ;  /* 0x000000ffff0b7224 */ /* 0x000fe400078e0008 */
[----:B------:R-:W-:Y:S01]  /*d7e0*/  IMAD.MOV.U32 R8, RZ, RZ, R221 ;  /* 0x000000ffff087224 */ /* 0x000fe200078e00dd */
[----:B------:R-:W-:Y:S01]  /*d7f0*/  PRMT R2, R165, 0x7610, R2 ;  /* 0x00007610a5027816 */ /* 0x000fe20000000002 */
[----:B------:R-:W-:-:S02]  /*d800*/  IMAD.MOV.U32 R221, RZ, RZ, R55 ;  /* 0x000000ffffdd7224 */ /* 0x000fc400078e0037 */
[----:B------:R-:W-:Y:S01]  /*d810*/  IMAD.WIDE.U32 R54, R54, -0x326172a9, RZ ;  /* 0xcd9e8d5736367825 */ /* 0x000fe200078e00ff */
[----:B------:R-:W-:Y:S02]  /*d820*/  PRMT R165, R19, 0x5410, R18 ;  /* 0x0000541013a57816 */ /* 0x000fe40000000012 */
[----:B------:R-:W-:Y:S01]  /*d830*/  @!P1 PRMT R19, R2, 0x5410, RZ ;  /* 0x0000541002139816 */ /* 0x000fe200000000ff */
[----:B------:R-:W-:Y:S01]  /*d840*/  IMAD.MOV.U32 R92, RZ, RZ, R78 ;  /* 0x000000ffff5c7224 */ /* 0x000fe200078e004e */
[----:B------:R-:W-:Y:S01]  /*d850*/  @!P0 PRMT R18, R0, 0x5410, RZ ;  /* 0x0000541000128816 */ /* 0x000fe200000000ff */
[----:B------:R-:W-:Y:S01]  /*d860*/  IMAD.MOV.U32 R2, RZ, RZ, R79 ;  /* 0x000000ffff027224 */ /* 0x000fe200078e004f */
[----:B------:R-:W-:Y:S01]  /*d870*/  LOP3.LUT R0, R56, R55, RZ, 0x3c, !PT ;  /* 0x0000003738007212 */ /* 0x000fe200078e3cff */
        /* <DEDUP_REMOVED lines=9> */
[----:B------:R-:W-:-:S04]  /*d910*/  IMAD.WIDE.U32 R246, R0, -0x2daee0ad, RZ ;  /* 0xd2511f5300f67825 */ /* 0x000fc800078e00ff */
[----:B------:R-:W-:Y:S02]  /*d920*/  IMAD.MOV.U32 R5, RZ, RZ, R166 ;  /* 0x000000ffff057224 */ /* 0x000fe400078e00a6 */
[----:B------:R-:W-:Y:S01]  /*d930*/  IMAD.MOV.U32 R166, RZ, RZ, R6 ;  /* 0x000000ffffa67224 */ /* 0x000fe200078e0006 */
[-C--:B------:R-:W-:Y:S01]  /*d940*/  LOP3.LUT R6, R190, R199.reuse, RZ, 0x3c, !PT ;  /* 0x000000c7be067212 */ /* 0x080fe200078e3cff */
[----:B---3--:R-:W-:Y:S01]  /*d950*/  IMAD R226, R226, 0x2, R4 ;  /* 0x00000002e2e27824 */ /* 0x008fe200078e0204 */
[----:B------:R-:W-:Y:S01]  /*d960*/  LOP3.LUT R0, R247, R192, R198, 0x96, !PT ;  /* 0x000000c0f7007212 */ /* 0x000fe200078e96c6 */
        /* <DEDUP_REMOVED lines=12> */
[----:B------:R-:W-:-:S04]  /*da30*/  IMAD.WIDE.U32 R196, R0, -0x326172a9, RZ ;  /* 0xcd9e8d5700c47825 */ /* 0x000fc800078e00ff */
[----:B------:R-:W-:Y:S02]  /*da40*/  IMAD.MOV.U32 R160, RZ, RZ, R5 ;  /* 0x000000ffffa07224 */ /* 0x000fe400078e0005 */
[----:B------:R-:W-:Y:S01]  /*da50*/  IMAD.WIDE.U32 R4, R4, -0x326172a9, RZ ;  /* 0xcd9e8d5704047825 */ /* 0x000fe200078e00ff */
[-C--:B------:R-:W-:Y:S02]  /*da60*/  LOP3.LUT R80, R109, R224.reuse, R6, 0x96, !PT ;  /* 0x000000e06d507212 */ /* 0x080fe400078e9606 */
[-C--:B------:R-:W-:Y:S01]  /*da70*/  LOP3.LUT R89, R7, R225.reuse, R54, 0x96, !PT ;  /* 0x000000e107597212 */ /* 0x080fe200078e9636 */
[----:B------:R-:W-:Y:S01]  /*da80*/  IMAD.MOV.U32 R159, RZ, RZ, R92 ;  /* 0x000000ffff9f7224 */ /* 0x000fe200078e005c */
[-C--:B------:R-:W-:Y:S01]  /*da90*/  LOP3.LUT R92, R197, R224.reuse, R6, 0x96, !PT ;  /* 0x000000e0c55c7212 */ /* 0x080fe200078e9606 */
[----:B------:R-:W-:Y:S01]  /*daa0*/  IMAD.MOV.U32 R163, RZ, RZ, R2 ;  /* 0x000000ffffa37224 */ /* 0x000fe200078e0002 */
[----:B------:R-:W-:Y:S01]  /*dab0*/  LOP3.LUT R2, R7, R225, R14, 0x96, !PT ;  /* 0x000000e107027212 */ /* 0x000fe200078e960e */
[----:B------:R-:W-:Y:S01]  /*dac0*/  IMAD.MOV.U32 R7, RZ, RZ, R94 ;  /* 0x000000ffff077224 */ /* 0x000fe200078e005e */
[-C--:B------:R-:W-:Y:S01]  /*dad0*/  LOP3.LUT R94, R197, R224.reuse, R4, 0x96, !PT ;  /* 0x000000e0c55e7212 */ /* 0x080fe200078e9604 */
[----:B------:R-:W-:Y:S01]  /*dae0*/  IMAD.MOV.U32 R6, RZ, RZ, R88 ;  /* 0x000000ffff067224 */ /* 0x000fe200078e0058 */
[----:B------:R-:W-:-:S02]  /*daf0*/  LOP3.LUT R88, R109, R224, R4, 0x96, !PT ;  /* 0x000000e06d587212 */ /* 0x000fc400078e9604 */
[----:B------:R-:W-:Y:S01]  /*db00*/  LOP3.LUT R4, R170, R199, RZ, 0x3c, !PT ;  /* 0x000000c7aa047212 */ /* 0x000fe200078e3cff */
[----:B------:R-:W-:Y:S01]  /*db10*/  IMAD.SHL.U32 R0, R194, 0x4, RZ ;  /* 0x00000004c2007824 */ /* 0x000fe200078e00ff */
[CC--:B------:R-:W-:Y:S01]  /*db20*/  LOP3.LUT R93, R5.reuse, R225.reuse, R54, 0x96, !PT ;  /* 0x000000e1055d7212 */ /* 0x0c0fe200078e9636 */
[----:B------:R-:W-:Y:S01]  /*db30*/  IMAD.MOV.U32 R169, RZ, RZ, R79 ;  /* 0x000000ffffa97224 */ /* 0x000fe200078e004f */
[----:B------:R-:W-:Y:S01]  /*db40*/  LOP3.LUT R79, R5, R225, R14, 0x96, !PT ;  /* 0x000000e1054f7212 */ /* 0x000fe200078e960e */
[----:B------:R-:W-:Y:S01]  /*db50*/  IMAD.WIDE.U32 R4, R4, -0x326172a9, RZ ;  /* 0xcd9e8d5704047825 */ /* 0x000fe200078e00ff */
[----:B------:R-:W-:-:S03]  /*db60*/  LOP3.LUT R0, R199, R229, R0, 0x96, !PT ;  /* 0x000000e5c7007212 */ /* 0x000fc600078e9600 */
[----:B------:R-:W-:Y:S01]  /*db70*/  IMAD.MOV.U32 R190, RZ, RZ, R159 ;  /* 0x000000ffffbe7224 */ /* 0x000fe200078e009f */
[-C--:B------:R-:W-:Y:S01]  /*db80*/  LOP3.LUT R87, R5, R225.reuse, R54, 0x96, !PT ;  /* 0x000000e105577212 */ /* 0x080fe200078e9636 */
[----:B------:R-:W-:Y:S01]  /*db90*/  IMAD.MOV.U32 R159, RZ, RZ, R83 ;  /* 0x000000ffff9f7224 */ /* 0x000fe200078e0053 */
[-C--:B------:R-:W-:Y:S01]  /*dba0*/  LOP3.LUT R83, R109, R224.reuse, R4, 0x96, !PT ;  /* 0x000000e06d537212 */ /* 0x080fe200078e9604 */
[----:B------:R-:W-:Y:S01]  /*dbb0*/  IMAD.MOV.U32 R161, RZ, RZ, R78 ;  /* 0x000000ffffa17224 */ /* 0x000fe200078e004e */
[----:B------:R-:W-:Y:S01]  /*dbc0*/  LOP3.LUT R78, R5, R225, R14, 0x96, !PT ;  /* 0x000000e1054e7212 */ /* 0x000fe200078e960e */
[----:B------:R-:W-:Y:S01]  /*dbd0*/  IMAD.MOV.U32 R5, RZ, RZ, R15 ;  /* 0x000000ffff057224 */ /* 0x000fe200078e000f */
[----:B------:R-:W-:Y:S01]  /*dbe0*/  LOP3.LUT R84, R197, R224, R4, 0x96, !PT ;  /* 0x000000e0c5547212 */ /* 0x000fe200078e9604 */
[----:B------:R-:W-:Y:S02]  /*dbf0*/  IMAD.MOV.U32 R4, RZ, RZ, R14 ;  /* 0x000000ffff047224 */ /* 0x000fe400078e000e */
[----:B------:R-:W-:-:S05]  /*dc00*/  IMAD.WIDE.U32 R14, R0, -0x326172a9, RZ ;  /* 0xcd9e8d57000e7825 */ /* 0x000fca00078e00ff */
[----:B------:R-:W-:Y:S01]  /*dc10*/  LOP3.LUT R4, R15, R225, R4, 0x96, !PT ;  /* 0x000000e10f047212 */ /* 0x000fe200078e9604 */
[----:B------:R-:W-:Y:S01]  /*dc20*/  IMAD.MOV.U32 R86, RZ, RZ, R6 ;  /* 0x000000ffff567224 */ /* 0x000fe200078e0006 */
[----:B------:R-:W-:-:S03]  /*dc30*/  LOP3.LUT R6, R109, R224, R14, 0x96, !PT ;  /* 0x000000e06d067212 */ /* 0x000fc600078e960e */
[----:B------:R-:W-:-:S04]  /*dc40*/  IMAD.WIDE.U32 R4, R4, -0x2daee0ad, RZ ;  /* 0xd2511f5304047825 */ /* 0x000fc800078e00ff */
[----:B------:R-:W-:Y:S02]  /*dc50*/  IMAD.MOV.U32 R85, RZ, RZ, R161 ;  /* 0x000000ffff557224 */ /* 0x000fe400078e00a1 */
[----:B------:R-:W-:Y:S02]  /*dc60*/  IMAD.MOV.U32 R154, RZ, RZ, R7 ;  /* 0x000000ffff9a7224 */ /* 0x000fe400078e0007 */
[----:B------:R-:W-:Y:S01]  /*dc70*/  IMAD.MOV.U32 R161, RZ, RZ, R10 ;  /* 0x000000ffffa17224 */ /* 0x000fe200078e000a */
[----:B------:R-:W-:Y:S01]  /*dc80*/  LOP3.LUT R10, R5, R232, R206, 0x96, !PT ;  /* 0x000000e8050a7212 */ /* 0x000fe200078e96ce */
[----:B------:R-:W-:-:S04]  /*dc90*/  IMAD.WIDE.U32 R6, R6, -0x2daee0ad, RZ ;  /* 0xd2511f5306067825 */ /* 0x000fc800078e00ff */
[----:B------:R-:W-:Y:S01]  /*dca0*/  IMAD.MOV.U32 R156, RZ, RZ, R8 ;  /* 0x000000ffff9c7224 */ /* 0x000fe200078e0008 */
[----:B------:R-:W-:Y:S01]  /*dcb0*/  LOP3.LUT R8, R7, R241, R4, 0x96, !PT ;  /* 0x000000f107087212 */ /* 0x000fe200078e9604 */
[----:B------:R-:W-:Y:S02]  /*dcc0*/  IMAD.MOV.U32 R157, RZ, RZ, R11 ;  /* 0x000000ffff9d7224 */ /* 0x000fe400078e000b */
[----:B------:R-:W-:-:S04]  /*dcd0*/  IMAD.WIDE.U32 R10, R10, -0x326172a9, RZ ;  /* 0xcd9e8d570a0a7825 */ /* 0x000fc800078e00ff */
[----:B------:R-:W-:Y:S01]  /*dce0*/  IMAD.WIDE.U32 R8, R8, -0x326172a9, RZ ;  /* 0xcd9e8d5708087825 */ /* 0x000fe200078e00ff */
[----:B------:R-:W-:-:S03]  /*dcf0*/  LOP3.LUT R4, R11, R219, R108, 0x96, !PT ;  /* 0x000000db0b047212 */ /* 0x000fc600078e966c */
[----:B------:R-:W-:Y:S01]  /*dd00*/  IMAD.MOV.U32 R170, RZ, RZ, R16 ;  /* 0x000000ffffaa7224 */ /* 0x000fe200078e0010 */
[----:B------:R-:W-:Y:S01]  /*dd10*/  LOP3.LUT R16, R9, R237, R10, 0x96, !PT ;  /* 0x000000ed09107212 */ /* 0x000fe200078e960a */
[----:B------:R-:W-:-:S04]  /*dd20*/  IMAD.WIDE.U32 R4, R4, -0x2daee0ad, RZ ;  /* 0xd2511f5304047825 */ /* 0x000fc800078e00ff */
[----:B------:R-:W-:Y:S01]  /*dd30*/  IMAD.MOV.U32 R11, RZ, RZ, R17 ;  /* 0x000000ffff0b7224 */ /* 0x000fe200078e0011 */
[----:B------:R-:W-:Y:S01]  /*dd40*/  LOP3.LUT R6, R5, R239, R6, 0x96, !PT ;  /* 0x000000ef05067212 */ /* 0x000fe200078e9606 */
[----:B------:R-:W-:-:S04]  /*dd50*/  IMAD.WIDE.U32 R16, R16, -0x2daee0ad, RZ ;  /* 0xd2511f5310107825 */ /* 0x000fc800078e00ff */
[----:B------:R-:W-:Y:S01]  /*dd60*/  IMAD.WIDE.U32 R6, R6, -0x326172a9, RZ ;  /* 0xcd9e8d5706067825 */ /* 0x000fe200078e00ff */
[----:B------:R-:W-:-:S03]  /*dd70*/  LOP3.LUT R4, R17, R233, R4, 0x96, !PT ;  /* 0x000000e911047212 */ /* 0x000fc600078e9604 */
[----:B-1----:R-:W-:Y:S01]  /*dd80*/  IMAD.MOV.U32 R91, RZ, RZ, R86 ;  /* 0x000000ffff5b7224 */ /* 0x002fe200078e0056 */
[----:B------:R-:W-:Y:S01]  /*dd90*/  LOP3.LUT R81, R7, R235, R8, 0x96, !PT ;  /* 0x000000eb07517212 */ /* 0x000fe200078e9608 */
[----:B------:R-:W-:-:S04]  /*dda0*/  IMAD.WIDE.U32 R4, R4, -0x326172a9, RZ ;  /* 0xcd9e8d5704047825 */ /* 0x000fc800078e00ff */
[----:B------:R-:W-:Y:S02]  /*ddb0*/  IMAD.MOV.U32 R8, RZ, RZ, R54 ;  /* 0x000000ffff087224 */ /* 0x000fe400078e0036 */
[----:B------:R-:W-:Y:S02]  /*ddc0*/  IMAD.MOV.U32 R9, RZ, RZ, R55 ;  /* 0x000000ffff097224 */ /* 0x000fe400078e0037 */
[----:B------:R-:W-:Y:S01]  /*ddd0*/  IMAD.MOV.U32 R9, RZ, RZ, R91 ;  /* 0x000000ffff097224 */ /* 0x000fe200078e005b */
[----:B------:R-:W-:Y:S01]  /*dde0*/  LOP3.LUT R17, R5, R135, R6, 0x96, !PT ;  /* 0x0000008705117212 */ /* 0x000fe200078e9606 */
[----:B------:R-:W-:Y:S01]  /*ddf0*/  IMAD.MOV.U32 R10, RZ, RZ, R85 ;  /* 0x000000ffff0a7224 */ /* 0x000fe200078e0055 */
[----:B------:R-:W-:Y:S01]  /*de00*/  LOP3.LUT R82, R4, 0xffff, RZ, 0xc0, !PT ;  /* 0x0000ffff04527812 */ /* 0x000fe200078ec0ff */
[----:B------:R-:W-:Y:S01]  /*de10*/  IMAD.WIDE.U32 R142, R80, -0x2daee0ad, RZ ;  /* 0xd2511f53508e7825 */ /* 0x000fe200078e00ff */
[----:B------:R-:W-:Y:S02]  /*de20*/  LOP3.LUT R90, R4, 0xff, RZ, 0xc0, !PT ;  /* 0x000000ff045a7812 */ /* 0x000fe400078ec0ff */
[----:B------:R-:W-:-:S02]  /*de30*/  SHF.R.U32.HI R85, RZ, 0x10, R4 ;  /* 0x00000010ff557819 */ /* 0x000fc40000011604 */
[----:B------:R-:W-:Y:S01]  /*de40*/  SHF.R.U32.HI R86, RZ, 0x18, R4 ;  /* 0x00000018ff567819 */ /* 0x000fe20000011604 */
[----:B------:R-:W-:Y:S01]  /*de50*/  IMAD.WIDE.U32 R4, R2, -0x2daee0ad, RZ ;  /* 0xd2511f5302047825 */ /* 0x000fe200078e00ff */
[----:B------:R-:W-:Y:S01]  /*de60*/  LOP3.LUT R0, R15, R225, R8, 0x96, !PT ;  /* 0x000000e10f007212 */ /* 0x000fe200078e9608 */
[----:B------:R-:W-:Y:S02]  /*de70*/  ST.E.U16 desc[UR4][R26.64+0x60], R140 ;  /* 0x0000608c1a007985 */ /* 0x000fe4000c101504 */
[----:B------:R-:W-:Y:S02]  /*de80*/  IMAD.MOV.U32 R77, RZ, RZ, R9 ;  /* 0x000000ffff4d7224 */ /* 0x000fe400078e0009 */
[----:B------:R1:W-:Y:S01]  /*de90*/  ST.E.U16 desc[UR4][R26.64+0x62], R132 ;  /* 0x000062841a007985 */ /* 0x0003e2000c101504 */
[----:B------:R-:W-:-:S03]  /*dea0*/  IMAD.WIDE.U32 R8, R78, -0x2daee0ad, RZ ;  /* 0xd2511f534e087825 */ /* 0x000fc600078e00ff */
[----:B------:R-:W-:Y:S01]  /*deb0*/  ST.E.U16 desc[UR4][R24.64+0x60], R69 ;  /* 0x0000604518007985 */ /* 0x000fe2000c101504 */
[----:B------:R-:W-:-:S03]  /*dec0*/  IMAD.WIDE.U32 R150, R83, -0x2daee0ad, RZ ;  /* 0xd2511f5353967825 */ /* 0x000fc600078e00ff */
[----:B------:R-:W-:Y:S01]  /*ded0*/  ST.E.U16 desc[UR4][R24.64+0x62], R66 ;  /* 0x0000624218007985 */ /* 0x000fe2000c101504 */
[----:B------:R-:W-:Y:S01]  /*dee0*/  IMAD.MOV.U32 R91, RZ, RZ, R10 ;  /* 0x000000ffff5b7224 */ /* 0x000fe200078e000a */
[----:B------:R-:W-:Y:S01]  /*def0*/  LOP3.LUT R10, R197, R224, R14, 0x96, !PT ;  /* 0x000000e0c50a7212 */ /* 0x000fe200078e960e */
[----:B------:R-:W-:Y:S01]  /*df00*/  IMAD.MOV.U32 R74, RZ, RZ, R11 ;  /* 0x000000ffff4a7224 */ /* 0x000fe200078e000b */
[----:B------:R-:W-:Y:S01]  /*df10*/  ST.E.U16 desc[UR4][R28.64+0x60], R64 ;  /* 0x000060401c007985 */ /* 0x000fe2000c101504 */
[----:B------:R-:W-:Y:S01]  /*df20*/  IMAD.MOV.U32 R147, RZ, RZ, R156 ;  /* 0x000000ffff937224 */ /* 0x000fe200078e009c */
[----:B------:R-:W-:Y:S01]  /*df30*/  LOP3.LUT R14, R5, R232, R206, 0x96, !PT ;  /* 0x000000e8050e7212 */ /* 0x000fe200078e96ce */
[----:B------:R-:W-:Y:S01]  /*df40*/  IMAD.MOV.U32 R73, RZ, RZ, R157 ;  /* 0x000000ffff497224 */ /* 0x000fe200078e009d */
[----:B------:R-:W-:Y:S01]  /*df50*/  ST.E.U16 desc[UR4][R28.64+0x62], R63 ;  /* 0x0000623f1c007985 */ /* 0x000fe2000c101504 */
[----:B------:R-:W-:Y:S01]  /*df60*/  LOP3.LUT R11, R143, R241, R4, 0x96, !PT ;  /* 0x000000f18f0b7212 */ /* 0x000fe200078e9604 */
[----:B------:R-:W-:-:S02]  /*df70*/  IMAD.WIDE.U32 R4, R79, -0x2daee0ad, RZ ;  /* 0xd2511f534f047825 */ /* 0x000fc400078e00ff */
[----:B------:R-:W-:Y:S02]  /*df80*/  ST.E.U16 desc[UR4][R52.64+0x70], R131 ;  /* 0x0000708334007985 */ /* 0x000fe4000c101504 */
[----:B------:R-:W-:Y:S02]  /*df90*/  IMAD.WIDE.U32 R156, R88, -0x2daee0ad, RZ ;  /* 0xd2511f53589c7825 */ /* 0x000fe400078e00ff */
[----:B------:R-:W-:Y:S02]  /*dfa0*/  ST.E.U16 desc[UR4][R52.64+0x72], R130 ;  /* 0x0000728234007985 */ /* 0x000fe4000c101504 */
[----:B------:R-:W-:Y:S01]  /*dfb0*/  IMAD.WIDE.U32 R6, R89, -0x2daee0ad, RZ ;  /* 0xd2511f5359067825 */ /* 0x000fe200078e00ff */
[-C--:B-1----:R-:W-:Y:S01]  /*dfc0*/  LOP3.LUT R132, R151, R241.reuse, R8, 0x96, !PT ;  /* 0x000000f197847212 */ /* 0x082fe200078e9608 */
[----:B------:R1:W-:Y:S02]  /*dfd0*/  ST.E.U16 desc[UR4][R26.64+0x70], R129 ;  /* 0x000070811a007985 */ /* 0x0003e4000c101504 */
[----:B------:R-:W-:Y:S01]  /*dfe0*/  IMAD.WIDE.U32 R70, R92, -0x2daee0ad, RZ ;  /* 0xd2511f535c467825 */ /* 0x000fe200078e00ff */
[-C--:B------:R-:W-:Y:S01]  /*dff0*/  LOP3.LUT R143, R5, R232.reuse, R206, 0x96, !PT ;  /* 0x000000e8058f7212 */ /* 0x080fe200078e96ce */
[----:B------:R2:W-:Y:S01]  /*e000*/  ST.E.U16 desc[UR4][R26.64+0x72], R141 ;  /* 0x0000728d1a007985 */ /* 0x0005e2000c101504 */
[-C--:B------:R-:W-:Y:S01]  /*e010*/  LOP3.LUT R144, R157, R241.reuse, R4, 0x96, !PT ;  /* 0x000000f19d907212 */ /* 0x080fe200078e9604 */
[----:B------:R-:W-:Y:S01]  /*e020*/  IMAD.MOV.U32 R72, RZ, RZ, R158 ;  /* 0x000000ffff487224 */ /* 0x000fe200078e009e */
[----:B------:R-:W-:Y:S01]  /*e030*/  LOP3.LUT R2, R7, R232, R246, 0x96, !PT ;  /* 0x000000e807027212 */ /* 0x000fe200078e96f6 */
[----:B------:R-:W-:Y:S01]  /*e040*/  IMAD.MOV.U32 R80, RZ, RZ, R159 ;  /* 0x000000ffff507224 */ /* 0x000fe200078e009f */
[----:B------:R-:W-:Y:S01]  /*e050*/  LOP3.LUT R15, R71, R241, R6, 0x96, !PT ;  /* 0x000000f1470f7212 */ /* 0x000fe200078e9606 */
[----:B------:R-:W-:Y:S01]  /*e060*/  ST.E.U16 desc[UR4][R24.64+0x70], R68 ;  /* 0x0000704418007985 */ /* 0x000fe2000c101504 */
[----:B------:R-:W-:-:S03]  /*e070*/  IMAD.WIDE.U32 R4, R93, -0x2daee0ad, RZ ;  /* 0xd2511f535d047825 */ /* 0x000fc600078e00ff */
[----:B------:R-:W-:Y:S01]  /*e080*/  ST.E.U16 desc[UR4][R24.64+0x72], R67 ;  /* 0x0000724318007985 */ /* 0x000fe2000c101504 */
[----:B------:R-:W-:-:S03]  /*e090*/  IMAD.WIDE.U32 R158, R94, -0x2daee0ad, RZ ;  /* 0xd2511f535e9e7825 */ /* 0x000fc600078e00ff */
[----:B------:R3:W-:Y:S01]  /*e0a0*/  ST.E.U16 desc[UR4][R28.64+0x70], R62 ;  /* 0x0000703e1c007985 */ /* 0x0007e2000c101504 */
[----:B------:R-:W-:Y:S01]  /*e0b0*/  IMAD.WIDE.U32 R6, R87, -0x2daee0ad, RZ ;  /* 0xd2511f5357067825 */ /* 0x000fe200078e00ff */
[----:B-1----:R-:W-:-:S03]  /*e0c0*/  LOP3.LUT R129, R9, R232, R206, 0x96, !PT ;  /* 0x000000e809817212 */ /* 0x002fc600078e96ce */
[----:B------:R-:W-:-:S04]  /*e0d0*/  IMAD.WIDE.U32 R8, R0, -0x2daee0ad, RZ ;  /* 0xd2511f5300087825 */ /* 0x000fc800078e00ff */
[----:B------:R-:W-:Y:S01]  /*e0e0*/  IMAD.WIDE.U32 R148, R84, -0x2daee0ad, RZ ;  /* 0xd2511f5354947825 */ /* 0x000fe200078e00ff */
[-CC-:B------:R-:W-:Y:S02]  /*e0f0*/  LOP3.LUT R0, R9, R232.reuse, R246.reuse, 0x96, !PT ;  /* 0x000000e809007212 */ /* 0x180fe400078e96f6 */
[-C--:B------:R-:W-:Y:S01]  /*e100*/  LOP3.LUT R145, R5, R232.reuse, R246, 0x96, !PT ;  /* 0x000000e805917212 */ /* 0x080fe200078e96f6 */
[----:B--2---:R-:W-:Y:S01]  /*e110*/  IMAD.WIDE.U32 R140, R11, -0x326172a9, RZ ;  /* 0xcd9e8d570b8c7825 */ /* 0x004fe200078e00ff */
[-C--:B------:R-:W-:Y:S02]  /*e120*/  LOP3.LUT R146, R159, R241.reuse, R4, 0x96, !PT ;  /* 0x000000f19f927212 */ /* 0x080fe400078e9604 */
[----:B------:R-:W-:Y:S01]  /*e130*/  LOP3.LUT R93, R7, R232, R246, 0x96, !PT ;  /* 0x000000e8075d7212 */ /* 0x000fe200078e96f6 */
[----:B------:R-:W-:Y:S01]  /*e140*/  IMAD.WIDE.U32 R4, R0, -0x326172a9, RZ ;  /* 0xcd9e8d5700047825 */ /* 0x000fe200078e00ff */
[----:B------:R-:W-:-:S03]  /*e150*/  LOP3.LUT R94, R149, R241, R6, 0x96, !PT ;  /* 0x000000f1955e7212 */ /* 0x000fc600078e9606 */
[----:B---3--:R-:W-:Y:S01]  /*e160*/  IMAD.WIDE.U32 R62, R10, -0x2daee0ad, RZ ;  /* 0xd2511f530a3e7825 */ /* 0x008fe200078e00ff */
[----:B------:R-:W-:Y:S03]  /*e170*/  ST.E.U16 desc[UR4][R28.64+0x72], R61 ;  /* 0x0000723d1c007985 */ /* 0x000fe6000c101504 */
[----:B------:R-:W-:Y:S01]  /*e180*/  IMAD.WIDE.U32 R6, R14, -0x326172a9, RZ ;  /* 0xcd9e8d570e067825 */ /* 0x000fe200078e00ff */
[----:B------:R-:W-:Y:S01]  /*e190*/  LOP3.LUT R0, R63, R241, R8, 0x96, !PT ;  /* 0x000000f13f007212 */ /* 0x000fe200078e9608 */
[----:B------:R-:W-:Y:S02]  /*e1a0*/  ST.E.U16 desc[UR4][R52.64+0x80], R119 ;  /* 0x0000807734007985 */ /* 0x000fe4000c101504 */
[----:B------:R-:W-:Y:S01]  /*e1b0*/  IMAD.MOV.U32 R76, RZ, RZ, R91 ;  /* 0x000000ffff4c7224 */ /* 0x000fe200078e005b */
[----:B------:R-:W-:Y:S01]  /*e1c0*/  LOP3.LUT R91, R7, R219, R108, 0x96, !PT ;  /* 0x000000db075b7212 */ /* 0x000fe200078e966c */
[----:B------:R-:W-:Y:S01]  /*e1d0*/  ST.E.U16 desc[UR4][R52.64+0x82], R118 ;  /* 0x0000827634007985 */ /* 0x000fe2000c101504 */
[----:B------:R-:W-:Y:S01]  /*e1e0*/  LOP3.LUT R92, R141, R237, R6, 0x96, !PT ;  /* 0x000000ed8d5c7212 */ /* 0x000fe200078e9606 */
[----:B------:R-:W-:-:S02]  /*e1f0*/  IMAD.WIDE.U32 R6, R0, -0x326172a9, RZ ;  /* 0xcd9e8d5700067825 */ /* 0x000fc400078e00ff */
[----:B------:R-:W-:Y:S04]  /*e200*/  ST.E.U16 desc[UR4][R26.64+0x80], R117 ;  /* 0x000080751a007985 */ /* 0x000fe8000c101504 */
[----:B------:R-:W-:Y:S01]  /*e210*/  ST.E.U16 desc[UR4][R26.64+0x82], R120 ;  /* 0x000082781a007985 */ /* 0x000fe2000c101504 */
[----:B------:R-:W-:-:S03]  /*e220*/  LOP3.LUT R10, R5, R219, R196, 0x96, !PT ;  /* 0x000000db050a7212 */ /* 0x000fc600078e96c4 */
[----:B------:R-:W-:Y:S04]  /*e230*/  ST.E.U16 desc[UR4][R24.64+0x80], R45 ;  /* 0x0000802d18007985 */ /* 0x000fe8000c101504 */
[----:B------:R1:W-:Y:S04]  /*e240*/  ST.E.U16 desc[UR4][R24.64+0x82], R44 ;  /* 0x0000822c18007985 */ /* 0x0003e8000c101504 */
[----:B------:R2:W-:Y:S04]  /*e250*/  ST.E.U16 desc[UR4][R28.64+0x80], R30 ;  /* 0x0000801e1c007985 */ /* 0x0005e8000c101504 */
[----:B------:R-:W-:Y:S04]  /*e260*/  ST.E.U16 desc[UR4][R28.64+0x82], R65 ;  /* 0x000082411c007985 */ /* 0x000fe8000c101504 */
[----:B------:R-:W-:Y:S04]  /*e270*/  ST.E.U16 desc[UR4][R52.64+0x90], R128 ;  /* 0x0000908034007985 */ /* 0x000fe8000c101504 */
[----:B------:R-:W-:Y:S04]  /*e280*/  ST.E.U16 desc[UR4][R52.64+0x92], R127 ;  /* 0x0000927f34007985 */ /* 0x000fe8000c101504 */
[----:B------:R-:W-:Y:S04]  /*e290*/  ST.E.U16 desc[UR4][R26.64+0x90], R125 ;  /* 0x0000907d1a007985 */ /* 0x000fe8000c101504 */
[----:B------:R-:W-:Y:S01]  /*e2a0*/  ST.E.U16 desc[UR4][R26.64+0x92], R126 ;  /* 0x0000927e1a007985 */ /* 0x000fe2000c101504 */
[----:B------:R-:W-:Y:S01]  /*e2b0*/  IMAD.WIDE.U32 R8, R2, -0x326172a9, RZ ;  /* 0xcd9e8d5702087825 */ /* 0x000fe200078e00ff */
[----:B-1----:R-:W-:-:S02]  /*e2c0*/  LOP3.LUT R44, R7, R237, R4, 0x96, !PT ;  /* 0x000000ed072c7212 */ /* 0x002fc400078e9604 */
[----:B------:R-:W-:Y:S04]  /*e2d0*/  ST.E.U16 desc[UR4][R24.64+0x90], R60 ;  /* 0x0000903c18007985 */ /* 0x000fe8000c101504 */
[----:B------:R-:W-:Y:S01]  /*e2e0*/  ST.E.U16 desc[UR4][R24.64+0x92], R59 ;  /* 0x0000923b18007985 */ /* 0x000fe2000c101504 */
[----:B------:R-:W-:-:S03]  /*e2f0*/  IMAD.WIDE.U32 R10, R10, -0x2daee0ad, RZ ;  /* 0xd2511f530a0a7825 */ /* 0x000fc600078e00ff */
[----:B------:R-:W-:Y:S04]  /*e300*/  ST.E.U16 desc[UR4][R28.64+0x90], R58 ;  /* 0x0000903a1c007985 */ /* 0x000fe8000c101504 */
[----:B------:R-:W-:Y:S01]  /*e310*/  ST.E.U16 desc[UR4][R28.64+0x92], R51 ;  /* 0x000092331c007985 */ /* 0x000fe2000c101504 */
[----:B------:R-:W-:-:S03]  /*e320*/  IMAD.WIDE.U32 R118, R15, -0x326172a9, RZ ;  /* 0xcd9e8d570f767825 */ /* 0x000fc600078e00ff */
[----:B------:R-:W-:Y:S04]  /*e330*/  ST.E.U16 desc[UR4][R52.64+0xa0], R124 ;  /* 0x0000a07c34007985 */ /* 0x000fe8000c101504 */
[----:B------:R-:W-:Y:S01]  /*e340*/  ST.E.U16 desc[UR4][R52.64+0xa2], R123 ;  /* 0x0000a27b34007985 */ /* 0x000fe2000c101504 */
[----:B------:R-:W-:-:S03]  /*e350*/  IMAD.WIDE.U32 R44, R44, -0x2daee0ad, RZ ;  /* 0xd2511f532c2c7825 */ /* 0x000fc600078e00ff */
[----:B------:R-:W-:Y:S04]  /*e360*/  ST.E.U16 desc[UR4][R26.64+0xa0], R122 ;  /* 0x0000a07a1a007985 */ /* 0x000fe8000c101504 */
[----:B------:R-:W-:Y:S04]  /*e370*/  ST.E.U16 desc[UR4][R26.64+0xa2], R121 ;  /* 0x0000a2791a007985 */ /* 0x000fe8000c101504 */
[----:B------:R-:W-:Y:S04]  /*e380*/  ST.E.U16 desc[UR4][R24.64+0xa0], R50 ;  /* 0x0000a03218007985 */ /* 0x000fe8000c101504 */
[----:B------:R-:W-:Y:S01]  /*e390*/  ST.E.U16 desc[UR4][R24.64+0xa2], R49 ;  /* 0x0000a23118007985 */ /* 0x000fe2000c101504 */
[----:B------:R-:W-:-:S03]  /*e3a0*/  LOP3.LUT R5, R9, R219, R196, 0x96, !PT ;  /* 0x000000db09057212 */ /* 0x000fc600078e96c4 */
        /* <DEDUP_REMOVED lines=10> */
[----:B------:R-:W-:Y:S04]  /*e450*/  ST.E.U16 desc[UR4][R24.64+0xb2], R43 ;  /* 0x0000b22b18007985 */ /* 0x000fe8000c101504 */
        /* <DEDUP_REMOVED lines=19> */
[----:B------:R-:W-:-:S03]  /*e590*/  IMAD.MOV.U32 R66, RZ, RZ, R223 ;  /* 0x000000ffff427224 */ /* 0x000fc600078e00df */
[----:B------:R-:W-:Y:S01]  /*e5a0*/  ST.E.U16 desc[UR4][R24.64+0xd0], R38 ;  /* 0x0000d02618007985 */ /* 0x000fe2000c101504 */
[----:B------:R-:W-:-:S03]  /*e5b0*/  LOP3.LUT R5, R15, R235, R6, 0x96, !PT ;  /* 0x000000eb0f057212 */ /* 0x000fc600078e9606 */
[----:B------:R-:W-:Y:S01]  /*e5c0*/  ST.E.U16 desc[UR4][R24.64+0xd2], R37 ;  /* 0x0000d22518007985 */ /* 0x000fe2000c101504 */
[----:B------:R-:W-:-:S03]  /*e5d0*/  IMAD.WIDE.U32 R6, R81, -0x2daee0ad, RZ ;  /* 0xd2511f5351067825 */ /* 0x000fc600078e00ff */
[----:B------:R-:W-:Y:S01]  /*e5e0*/  ST.E.U16 desc[UR4][R28.64+0xd0], R36 ;  /* 0x0000d0241c007985 */ /* 0x000fe2000c101504 */
[----:B------:R-:W-:-:S03]  /*e5f0*/  IMAD R223, R3, 0x2, R226 ;  /* 0x0000000203df7824 */ /* 0x000fc600078e02e2 */
[----:B------:R-:W-:Y:S01]  /*e600*/  ST.E.U16 desc[UR4][R28.64+0xd2], R35 ;  /* 0x0000d2231c007985 */ /* 0x000fe2000c101504 */
[----:B------:R-:W-:-:S03]  /*e610*/  LOP3.LUT R3, R8, 0xffff, RZ, 0xc0, !PT ;  /* 0x0000ffff08037812 */ /* 0x000fc600078ec0ff */
[----:B------:R-:W-:Y:S04]  /*e620*/  ST.E.U16 desc[UR4][R52.64+0xe0], R102 ;  /* 0x0000e06634007985 */ /* 0x000fe8000c101504 */
[----:B------:R-:W-:Y:S01]  /*e630*/  ST.E.U16 desc[UR4][R52.64+0xe2], R101 ;  /* 0x0000e26534007985 */ /* 0x000fe2000c101504 */
[----:B------:R-:W-:-:S03]  /*e640*/  LOP3.LUT R0, R9, R135, R14, 0x96, !PT ;  /* 0x0000008709007212 */ /* 0x000fc600078e960e */
[----:B------:R-:W-:Y:S04]  /*e650*/  ST.E.U16 desc[UR4][R26.64+0xe0], R100 ;  /* 0x0000e0641a007985 */ /* 0x000fe8000c101504 */
[----:B------:R-:W-:Y:S04]  /*e660*/  ST.E.U16 desc[UR4][R26.64+0xe2], R99 ;  /* 0x0000e2631a007985 */ /* 0x000fe8000c101504 */
[----:B------:R-:W-:Y:S04]  /*e670*/  ST.E.U16 desc[UR4][R24.64+0xe0], R34 ;  /* 0x0000e02218007985 */ /* 0x000fe8000c101504 */
[----:B------:R-:W-:Y:S01]  /*e680*/  ST.E.U16 desc[UR4][R24.64+0xe2], R33 ;  /* 0x0000e22118007985 */ /* 0x000fe2000c101504 */
[----:B------:R-:W-:-:S03]  /*e690*/  SHF.R.U32.HI R9, RZ, 0x10, R8 ;  /* 0x00000010ff097819 */ /* 0x000fc60000011608 */
[----:B------:R-:W-:Y:S04]  /*e6a0*/  ST.E.U16 desc[UR4][R28.64+0xe0], R19 ;  /* 0x0000e0131c007985 */ /* 0x000fe8000c101504 */
[----:B------:R1:W-:Y:S01]  /*e6b0*/  ST.E.U16 desc[UR4][R28.64+0xe2], R18 ;  /* 0x0000e2121c007985 */ /* 0x0003e2000c101504 */
[----:B--2---:R-:W-:-:S03]  /*e6c0*/  LOP3.LUT R30, R7, R155, R16, 0x96, !PT ;  /* 0x0000009b071e7212 */ /* 0x004fc600078e9610 */
[----:B------:R-:W-:Y:S01]  /*e6d0*/  ST.E.U16 desc[UR4][R52.64+0xf0], R98 ;  /* 0x0000f06234007985 */ /* 0x000fe2000c101504 */
[----:B------:R-:W-:-:S03]  /*e6e0*/  SHF.R.U32.HI R15, RZ, 0x8, R3 ;  /* 0x00000008ff0f7819 */ /* 0x000fc60000011603 */
[----:B------:R-:W-:Y:S01]  /*e6f0*/  ST.E.U16 desc[UR4][R52.64+0xf2], R97 ;  /* 0x0000f26134007985 */ /* 0x000fe2000c101504 */
[----:B------:R-:W-:-:S03]  /*e700*/  SHF.R.U32.HI R16, RZ, 0x18, R8 ;  /* 0x00000018ff107819 */ /* 0x000fc60000011608 */
[----:B------:R-:W-:Y:S01]  /*e710*/  ST.E.U16 desc[UR4][R26.64+0xf0], R96 ;  /* 0x0000f0601a007985 */ /* 0x000fe2000c101504 */
[----:B------:R-:W-:-:S03]  /*e720*/  LOP3.LUT R3, R0, 0xffff, RZ, 0xc0, !PT ;  /* 0x0000ffff00037812 */ /* 0x000fc600078ec0ff */
[----:B------:R-:W-:Y:S04]  /*e730*/  ST.E.U16 desc[UR4][R26.64+0xf2], R95 ;  /* 0x0000f25f1a007985 */ /* 0x000fe8000c101504 */
[----:B------:R-:W-:Y:S04]  /*e740*/  ST.E.U16 desc[UR4][R24.64+0xf0], R32 ;  /* 0x0000f02018007985 */ /* 0x000fe8000c101504 */
[----:B------:R2:W-:Y:S01]  /*e750*/  ST.E.U16 desc[UR4][R24.64+0xf2], R31 ;  /* 0x0000f21f18007985 */ /* 0x0005e2000c101504 */
[----:B------:R-:W-:Y:S02]  /*e760*/  LOP3.LUT R14, R9, 0xff, RZ, 0xc0, !PT ;  /* 0x000000ff090e7812 */ /* 0x000fe400078ec0ff */
[----:B-1----:R-:W-:Y:S01]  /*e770*/  LOP3.LUT R18, R8, 0xff, RZ, 0xc0, !PT ;  /* 0x000000ff08127812 */ /* 0x002fe200078ec0ff */
[----:B------:R-:W-:Y:S01]  /*e780*/  ST.E.U16 desc[UR4][R28.64+0xf0], R23 ;  /* 0x0000f0171c007985 */ /* 0x000fe2000c101504 */
[----:B------:R-:W-:-:S03]  /*e790*/  SHF.R.U32.HI R8, RZ, 0x10, R0 ;  /* 0x00000010ff087819 */ /* 0x000fc60000011600 */
[----:B------:R-:W-:Y:S04]  /*e7a0*/  ST.E.U16 desc[UR4][R28.64+0xf2], R22 ;  /* 0x0000f2161c007985 */ /* 0x000fe8000c101504 */
[----:B------:R-:W1:Y:S04]  /*e7b0*/  LDSM.16.MT88.4 R20, [R226+0x4000] ;  /* 0x00400000e214783b */ /* 0x000e680000004200 */
[----:B------:R-:W3:Y:S01]  /*e7c0*/  LDSM.16.MT88.4 R32, [R223+0x4000] ;  /* 0x00400000df20783b */ /* 0x000ee20000004200 */
[----:B------:R-:W-:Y:S01]  /*e7d0*/  IMAD.MOV.U32 R75, RZ, RZ, R154 ;  /* 0x000000ffff4b7224 */ /* 0x000fe200078e009a */
[----:B------:R-:W-:-:S02]  /*e7e0*/  LOP3.LUT R11, R0, 0xff, RZ, 0xc0, !PT ;  /* 0x000000ff000b7812 */ /* 0x000fc400078ec0ff */
[----:B------:R-:W-:Y:S01]  /*e7f0*/  SHF.R.U32.HI R10, RZ, 0x8, R3 ;  /* 0x00000008ff0a7819 */ /* 0x000fe20000011603 */
[----:B------:R-:W4:Y:S01]  /*e800*/  LDSM.16.MT88.4 R36, [R226+0x4400] ;  /* 0x00440000e224783b */ /* 0x000f220000004200 */
[----:B------:R-:W-:Y:S02]  /*e810*/  SHF.R.U32.HI R9, RZ, 0x18, R0 ;  /* 0x00000018ff097819 */ /* 0x000fe40000011600 */
[----:B------:R-:W-:Y:S02]  /*e820*/  LOP3.LUT R3, R8, 0xff, RZ, 0xc0, !PT ;  /* 0x000000ff08037812 */ /* 0x000fe400078ec0ff */
[----:B------:R-:W-:Y:S02]  /*e830*/  PRMT R0, R18, 0x5410, R15 ;  /* 0x0000541012007816 */ /* 0x000fe4000000000f */
[----:B------:R-:W-:Y:S02]  /*e840*/  PRMT R154, R193, 0x7054, R193 ;  /* 0x00007054c19a7816 */ /* 0x000fe400000000c1 */
[----:B------:R-:W-:-:S02]  /*e850*/  PRMT R8, R14, 0x5410, R16 ;  /* 0x000054100e087816 */ /* 0x000fc40000000010 */
[----:B------:R-:W-:Y:S01]  /*e860*/  LOP3.LUT R88, R131, R233, R4, 0x96, !PT ;  /* 0x000000e983587212 */ /* 0x000fe200078e9604 */
[----:B------:R-:W-:Y:S01]  /*e870*/  IMAD.WIDE.U32 R4, R5, -0x2daee0ad, RZ ;  /* 0xd2511f5305047825 */ /* 0x000fe200078e00ff */
[----:B------:R-:W-:Y:S02]  /*e880*/  PRMT R10, R11, 0x5410, R10 ;  /* 0x000054100b0a7816 */ /* 0x000fe4000000000a */
[----:B------:R-:W-:Y:S02]  /*e890*/  PRMT R9, R3, 0x5410, R9 ;  /* 0x0000541003097816 */ /* 0x000fe40000000009 */
[--C-:B------:R-:W-:Y:S02]  /*e8a0*/  HSET2.LE.AND R0, R0, R154.reuse, PT ;  /* 0x0000009a00007233 */ /* 0x100fe40003803000 */
[----:B------:R-:W-:Y:S02]  /*e8b0*/  HSET2.LE.AND R3, R8, R154, PT ;  /* 0x0000009a08037233 */ /* 0x000fe40003803000 */
[----:B------:R-:W-:-:S02]  /*e8c0*/  LOP3.LUT R2, R5, R155, R44, 0x96, !PT ;  /* 0x0000009b05027212 */ /* 0x000fc400078e962c */
[----:B--2---:R-:W-:Y:S01]  /*e8d0*/  LOP3.LUT R31, R4, 0xffff, RZ, 0xc0, !PT ;  /* 0x0000ffff041f7812 */ /* 0x004fe200078ec0ff */
[----:B------:R-:W2:Y:S01]  /*e8e0*/  LDSM.16.MT88.4 R44, [R223+0x4400] ;  /* 0x00440000df2c783b */ /* 0x000ea20000004200 */
[----:B------:R-:W-:Y:S02]  /*e8f0*/  HSET2.LE.AND R5, R10, R154, PT ;  /* 0x0000009a0a057233 */ /* 0x000fe40003803000 */
[----:B------:R-:W-:Y:S02]  /*e900*/  LOP3.LUT R10, R172, R0, RZ, 0xc0, !PT ;  /* 0x00000000ac0a7212 */ /* 0x000fe400078ec0ff */
[----:B------:R-:W-:Y:S02]  /*e910*/  LOP3.LUT R42, R4, 0xff, RZ, 0xc0, !PT ;  /* 0x000000ff042a7812 */ /* 0x000fe400078ec0ff */
[--C-:B------:R-:W-:Y:S02]  /*e920*/  SHF.R.U32.HI R40, RZ, 0x10, R4.reuse ;  /* 0x00000010ff287819 */ /* 0x100fe40000011604 */
[----:B------:R-:W-:-:S02]  /*e930*/  SHF.R.U32.HI R41, RZ, 0x18, R4 ;  /* 0x00000018ff297819 */ /* 0x000fc40000011604 */
[----:B------:R-:W-:Y:S02]  /*e940*/  LOP3.LUT R11, R171, R3, RZ, 0xc0, !PT ;  /* 0x00000003ab0b7212 */ /* 0x000fe400078ec0ff */
[----:B------:R-:W-:Y:S02]  /*e950*/  LOP3.LUT R0, R17, 0xffff, RZ, 0xc0, !PT ;  /* 0x0000ffff11007812 */ /* 0x000fe400078ec0ff */
[----:B------:R-:W-:Y:S02]  /*e960*/  SHF.R.U32.HI R4, RZ, 0x8, R82 ;  /* 0x00000008ff047819 */ /* 0x000fe40000011652 */
[----:B------:R-:W-:Y:S02]  /*e970*/  SHF.R.U32.HI R3, RZ, 0x10, R17 ;  /* 0x00000010ff037819 */ /* 0x000fe40000011611 */
[----:B------:R-:W-:Y:S02]  /*e980*/  LOP3.LUT R8, R174, R5, RZ, 0xc0, !PT ;  /* 0x00000005ae087212 */ /* 0x000fe400078ec0ff */
[----:B------:R-:W-:-:S02]  /*e990*/  LOP3.LUT R5, R85, 0xff, RZ, 0xc0, !PT ;  /* 0x000000ff55057812 */ /* 0x000fc400078ec0ff */
[----:B------:R-:W-:Y:S02]  /*e9a0*/  SHF.R.U32.HI R14, RZ, 0x8, R0 ;  /* 0x00000008ff0e7819 */ /* 0x000fe40000011600 */
[----:B------:R-:W-:Y:S02]  /*e9b0*/  LOP3.LUT R16, R17, 0xff, RZ, 0xc0, !PT ;  /* 0x000000ff11107812 */ /* 0x000fe400078ec0ff */
[----:B------:R-:W-:Y:S02]  /*e9c0*/  SHF.R.U32.HI R15, RZ, 0x18, R17 ;  /* 0x00000018ff0f7819 */ /* 0x000fe40000011611 */
[----:B------:R-:W-:Y:S02]  /*e9d0*/  LOP3.LUT R3, R3, 0xff, RZ, 0xc0, !PT ;  /* 0x000000ff03037812 */ /* 0x000fe400078ec0ff */
[----:B------:R-:W-:Y:S02]  /*e9e0*/  PRMT R0, R90, 0x5410, R4 ;  /* 0x000054105a007816 */ /* 0x000fe40000000004 */
[----:B------:R-:W-:-:S02]  /*e9f0*/  PRMT R4, R5, 0x5410, R86 ;  /* 0x0000541005047816 */ /* 0x000fc40000000056 */
[----:B------:R-:W-:Y:S02]  /*ea00*/  PRMT R14, R16, 0x5410, R14 ;  /* 0x00005410100e7816 */ /* 0x000fe4000000000e */
[----:B------:R-:W-:Y:S02]  /*ea10*/  PRMT R5, R3, 0x5410, R15 ;  /* 0x0000541003057816 */ /* 0x000fe4000000000f */
[--C-:B------:R-:W-:Y:S02]  /*ea20*/  HSET2.LE.AND R0, R0, R154.reuse, PT ;  /* 0x0000009a00007233 */ /* 0x100fe40003803000 */
[--C-:B------:R-:W-:Y:S02]  /*ea30*/  HSET2.LE.AND R9, R9, R154.reuse, PT ;  /* 0x0000009a09097233 */ /* 0x100fe40003803000 */
[--C-:B------:R-:W-:Y:S02]  /*ea40*/  HSET2.LE.AND R3, R4, R154.reuse, PT ;  /* 0x0000009a04037233 */ /* 0x100fe40003803000 */
[----:B------:R-:W-:-:S02]  /*ea50*/  HSET2.LE.AND R4, R14, R154, PT ;  /* 0x0000009a0e047233 */ /* 0x000fc40003803000 */
[----:B------:R-:W-:Y:S02]  /*ea60*/  HSET2.LE.AND R5, R5, R154, PT ;  /* 0x0000009a05057233 */ /* 0x000fe40003803000 */
[----:B------:R-:W-:Y:S02]  /*ea70*/  LOP3.LUT R18, R66, R0, RZ, 0xc0, !PT ;  /* 0x0000000042127212 */ /* 0x000fe400078ec0ff */
[----:B------:R-:W-:Y:S02]  /*ea80*/  LOP3.LUT R0, R2, 0xffff, RZ, 0xc0, !PT ;  /* 0x0000ffff02007812 */ /* 0x000fe400078ec0ff */
[----:B------:R-:W-:Y:S02]  /*ea90*/  LOP3.LUT R9, R173, R9, RZ, 0xc0, !PT ;  /* 0x00000009ad097212 */ /* 0x000fe400078ec0ff */
[----:B------:R-:W-:Y:S02]  /*eaa0*/  LOP3.LUT R16, R72, R4, RZ, 0xc0, !PT ;  /* 0x0000000448107212 */ /* 0x000fe400078ec0ff */
[----:B------:R-:W-:-:S02]  /*eab0*/  LOP3.LUT R17, R73, R5, RZ, 0xc0, !PT ;  /* 0x0000000549117212 */ /* 0x000fc400078ec0ff */
[----:B------:R-:W-:Y:S02]  /*eac0*/  SHF.R.U32.HI R15, RZ, 0x8, R31 ;  /* 0x00000008ff0f7819 */ /* 0x000fe4000001161f */
[----:B------:R-:W-:Y:S02]  /*ead0*/  SHF.R.U32.HI R14, RZ, 0x10, R2 ;  /* 0x00000010ff0e7819 */ /* 0x000fe40000011602 */
[----:B------:R-:W-:Y:S02]  /*eae0*/  LOP3.LUT R5, R2, 0xff, RZ, 0xc0, !PT ;  /* 0x000000ff02057812 */ /* 0x000fe400078ec0ff */
[----:B------:R-:W-:Y:S02]  /*eaf0*/  SHF.R.U32.HI R4, RZ, 0x8, R0 ;  /* 0x00000008ff047819 */ /* 0x000fe40000011600 */
[----:B------:R-:W-:Y:S02]  /*eb00*/  LOP3.LUT R31, R40, 0xff, RZ, 0xc0, !PT ;  /* 0x000000ff281f7812 */ /* 0x000fe400078ec0ff */
[----:B------:R-:W-:Y:S01]  /*eb10*/  LOP3.LUT R19, R80, R3, RZ, 0xc0, !PT ;  /* 0x0000000350137212 */ /* 0x000fe200078ec0ff */
[----:B-1----:R-:W-:Y:S01]  /*eb20*/  HMMA.16816.F32 R68, R8, R20, RZ ;  /* 0x000000140844723c */ /* 0x002fe200000018ff */
[----:B------:R-:W-:-:S02]  /*eb30*/  SHF.R.U32.HI R3, RZ, 0x18, R2 ;  /* 0x00000018ff037819 */ /* 0x000fc40000011602 */
[----:B------:R-:W-:Y:S02]  /*eb40*/  PRMT R0, R42, 0x5410, R15 ;  /* 0x000054102a007816 */ /* 0x000fe4000000000f */
[----:B------:R-:W-:Y:S01]  /*eb50*/  LOP3.LUT R2, R14, 0xff, RZ, 0xc0, !PT ;  /* 0x000000ff0e027812 */ /* 0x000fe200078ec0ff */
[----:B---3--:R-:W-:Y:S01]  /*eb60*/  HMMA.16816.F32 R48, R8, R32, RZ ;  /* 0x000000200830723c */ /* 0x008fe200000018ff */
[----:B------:R-:W-:-:S05]  /*eb70*/  PRMT R4, R5, 0x5410, R4 ;  /* 0x0000541005047816 */ /* 0x000fca0000000004 */
[----:B------:R-:W-:Y:S01]  /*eb80*/  HMMA.16816.F32 R64, R8, R22, RZ ;  /* 0x000000160840723c */ /* 0x000fe200000018ff */
[----:B------:R-:W-:-:S05]  /*eb90*/  PRMT R5, R2, 0x5410, R3 ;  /* 0x0000541002057816 */ /* 0x000fca0000000003 */
[----:B------:R-:W-:Y:S01]  /*eba0*/  HMMA.16816.F32 R60, R8, R34, RZ ;  /* 0x00000022083c723c */ /* 0x000fe200000018ff */
[--C-:B------:R-:W-:Y:S02]  /*ebb0*/  HSET2.LE.AND R0, R0, R154.reuse, PT ;  /* 0x0000009a00007233 */ /* 0x100fe40003803000 */
[----:B------:R-:W-:-:S04]  /*ebc0*/  HSET2.LE.AND R3, R4, R154, PT ;  /* 0x0000009a04037233 */ /* 0x000fc80003803000 */
[----:B------:R-:W-:Y:S02]  /*ebd0*/  PRMT R8, R31, 0x5410, R41 ;  /* 0x000054101f087816 */ /* 0x000fe40000000029 */
[----:B------:R-:W-:-:S03]  /*ebe0*/  LOP3.LUT R9, R6, 0xffff, RZ, 0xc0, !PT ;  /* 0x0000ffff06097812 */ /* 0x000fc600078ec0ff */
[----:B------:R-:W-:Y:S02]  /*ebf0*/  HSET2.LE.AND R2, R8, R154, PT ;  /* 0x0000009a08027233 */ /* 0x000fe40003803000 */
[----:B------:R-:W-:Y:S02]  /*ec00*/  LOP3.LUT R15, R6, 0xff, RZ, 0xc0, !PT ;  /* 0x000000ff060f7812 */ /* 0x000fe400078ec0ff */
[--C-:B------:R-:W-:Y:S02]  /*ec10*/  SHF.R.U32.HI R10, RZ, 0x10, R6.reuse ;  /* 0x00000010ff0a7819 */ /* 0x100fe40000011606 */
[----:B------:R-:W-:Y:S02]  /*ec20*/  SHF.R.U32.HI R14, RZ, 0x18, R6 ;  /* 0x00000018ff0e7819 */ /* 0x000fe40000011606 */
[----:B------:R-:W-:Y:S02]  /*ec30*/  LOP3.LUT R6, R175, R0, RZ, 0xc0, !PT ;  /* 0x00000000af067212 */ /* 0x000fe400078ec0ff */
[----:B------:R-:W-:-:S02]  /*ec40*/  LOP3.LUT R4, R178, R3, RZ, 0xc0, !PT ;  /* 0x00000003b2047212 */ /* 0x000fc400078ec0ff */
[----:B------:R-:W-:Y:S01]  /*ec50*/  LOP3.LUT R0, R30, 0xffff, RZ, 0xc0, !PT ;  /* 0x0000ffff1e007812 */ /* 0x000fe200078ec0ff */
[----:B------:R-:W-:Y:S01]  /*ec60*/  HMMA.16816.F32 R40, R16, R32, RZ ;  /* 0x000000201028723c */ /* 0x000fe200000018ff */
[----:B------:R-:W-:Y:S02]  /*ec70*/  LOP3.LUT R7, R176, R2, RZ, 0xc0, !PT ;  /* 0x00000002b0077212 */ /* 0x000fe400078ec0ff */
[----:B------:R-:W-:Y:S02]  /*ec80*/  SHF.R.U32.HI R3, RZ, 0x10, R30 ;  /* 0x00000010ff037819 */ /* 0x000fe4000001161e */
[----:B------:R-:W-:Y:S02]  /*ec90*/  SHF.R.U32.HI R2, RZ, 0x8, R9 ;  /* 0x00000008ff027819 */ /* 0x000fe40000011609 */
[----:B------:R-:W-:Y:S02]  /*eca0*/  LOP3.LUT R8, R10, 0xff, RZ, 0xc0, !PT ;  /* 0x000000ff0a087812 */ /* 0x000fe400078ec0ff */
[----:B------:R-:W-:-:S02]  /*ecb0*/  LOP3.LUT R11, R30, 0xff, RZ, 0xc0, !PT ;  /* 0x000000ff1e0b7812 */ /* 0x000fc400078ec0ff */
[----:B------:R-:W-:Y:S02]  /*ecc0*/  SHF.R.U32.HI R9, RZ, 0x8, R0 ;  /* 0x00000008ff097819 */ /* 0x000fe40000011600 */
[----:B------:R-:W-:Y:S02]  /*ecd0*/  SHF.R.U32.HI R10, RZ, 0x18, R30 ;  /* 0x00000018ff0a7819 */ /* 0x000fe4000001161e */
[----:B------:R-:W-:Y:S02]  /*ece0*/  LOP3.LUT R3, R3, 0xff, RZ, 0xc0, !PT ;  /* 0x000000ff03037812 */ /* 0x000fe400078ec0ff */
[----:B------:R-:W-:Y:S02]  /*ecf0*/  PRMT R0, R15, 0x5410, R2 ;  /* 0x000054100f007816 */ /* 0x000fe40000000002 */
[----:B------:R-:W-:Y:S02]  /*ed00*/  PRMT R2, R8, 0x5410, R14 ;  /* 0x0000541008027816 */ /* 0x000fe4000000000e */
[----:B------:R-:W-:-:S02]  /*ed10*/  PRMT R8, R11, 0x5410, R9 ;  /* 0x000054100b087816 */ /* 0x000fc40000000009 */
[--C-:B------:R-:W-:Y:S02]  /*ed20*/  HSET2.LE.AND R5, R5, R154.reuse, PT ;  /* 0x0000009a05057233 */ /* 0x100fe40003803000 */
[----:B------:R-:W-:Y:S01]  /*ed30*/  PRMT R9, R3, 0x5410, R10 ;  /* 0x0000541003097816 */ /* 0x000fe2000000000a */
[----:B------:R-:W-:Y:S01]  /*ed40*/  IMAD.MOV.U32 R117, RZ, RZ, R75 ;  /* 0x000000ffff757224 */ /* 0x000fe200078e004b */
[--C-:B------:R-:W-:Y:S01]  /*ed50*/  HSET2.LE.AND R0, R0, R154.reuse, PT ;  /* 0x0000009a00007233 */ /* 0x100fe20003803000 */
[----:B------:R-:W-:Y:S01]  /*ed60*/  IMAD.MOV.U32 R120, RZ, RZ, R74 ;  /* 0x000000ffff787224 */ /* 0x000fe200078e004a */
[----:B------:R-:W-:Y:S01]  /*ed70*/  LOP3.LUT R5, R177, R5, RZ, 0xc0, !PT ;  /* 0x00000005b1057212 */ /* 0x000fe200078ec0ff */
[----:B------:R-:W-:Y:S01]  /*ed80*/  IMAD.MOV.U32 R128, RZ, RZ, R76 ;  /* 0x000000ffff807224 */ /* 0x000fe200078e004c */
[--C-:B------:R-:W-:Y:S01]  /*ed90*/  HSET2.LE.AND R2, R2, R154.reuse, PT ;  /* 0x0000009a02027233 */ /* 0x100fe20003803000 */
[----:B------:R-:W-:Y:S01]  /*eda0*/  IMAD.MOV.U32 R127, RZ, RZ, R77 ;  /* 0x000000ffff7f7224 */ /* 0x000fe200078e004d */
[----:B------:R-:W-:-:S02]  /*edb0*/  HSET2.LE.AND R3, R8, R154, PT ;  /* 0x0000009a08037233 */ /* 0x000fc40003803000 */
[----:B------:R-:W-:Y:S02]  /*edc0*/  HSET2.LE.AND R9, R9, R154, PT ;  /* 0x0000009a09097233 */ /* 0x000fe40003803000 */
[----:B------:R-:W-:Y:S02]  /*edd0*/  LOP3.LUT R10, R127, R0, RZ, 0xc0, !PT ;  /* 0x000000007f0a7212 */ /* 0x000fe400078ec0ff */
[----:B------:R-:W-:Y:S02]  /*ede0*/  LOP3.LUT R11, R128, R2, RZ, 0xc0, !PT ;  /* 0x00000002800b7212 */ /* 0x000fe400078ec0ff */
[----:B------:R-:W-:Y:S02]  /*edf0*/  LOP3.LUT R8, R120, R3, RZ, 0xc0, !PT ;  /* 0x0000000378087212 */ /* 0x000fe400078ec0ff */
[----:B------:R-:W-:Y:S01]  /*ee00*/  LOP3.LUT R9, R117, R9, RZ, 0xc0, !PT ;  /* 0x0000000975097212 */ /* 0x000fe200078ec0ff */
[----:B----4-:R-:W-:Y:S01]  /*ee10*/  HMMA.16816.F32 R84, R4, R36, R68 ;  /* 0x000000240454723c */ /* 0x010fe20000001844 */
[----:B------:R-:W-:-:S05]  /*ee20*/  IMAD.WIDE.U32 R2, R88, -0x326172a9, RZ ;  /* 0xcd9e8d5758027825 */ /* 0x000fca00078e00ff */
[C---:B--2---:R-:W-:Y:S06]  /*ee30*/  HMMA.16816.F32 R68, R4.reuse, R44, R48 ;  /* 0x0000002c0444723c */ /* 0x044fec0000001830 */
[----:B------:R-:W-:Y:S01]  /*ee40*/  HMMA.16816.F32 R48, R4, R38, R64 ;  /* 0x000000260430723c */ /* 0x000fe20000001840 */
[----:B------:R-:W-:-:S05]  /*ee50*/  IMAD.WIDE.U32 R14, R93, -0x326172a9, RZ ;  /* 0xcd9e8d575d0e7825 */ /* 0x000fca00078e00ff */
[----:B------:R-:W-:Y:S01]  /*ee60*/  HMMA.16816.F32 R64, R4, R46, R60 ;  /* 0x0000002e0440723c */ /* 0x000fe2000000183c */
[----:B------:R-:W-:Y:S01]  /*ee70*/  IMAD.WIDE.U32 R100, R94, -0x326172a9, RZ ;  /* 0xcd9e8d575e647825 */ /* 0x000fe200078e00ff */
[----:B------:R-:W-:-:S04]  /*ee80*/  LOP3.LUT R0, R2, 0xffff, RZ, 0xc0, !PT ;  /* 0x0000ffff02007812 */ /* 0x000fc800078ec0ff */
[----:B------:R-:W-:Y:S01]  /*ee90*/  HMMA.16816.F32 R72, R16, R20, RZ ;  /* 0x000000141048723c */ /* 0x000fe200000018ff */
[----:B------:R-:W-:-:S04]  /*eea0*/  IMAD.WIDE.U32 R6, R91, -0x2daee0ad, RZ ;  /* 0xd2511f535b067825 */ /* 0x000fc800078e00ff */
[----:B------:R-:W-:Y:S01]  /*eeb0*/  IMAD.WIDE.U32 R4, R89, -0x326172a9, RZ ;  /* 0xcd9e8d5759047825 */ /* 0x000fe200078e00ff */
[----:B------:R-:W-:Y:S01]  /*eec0*/  HMMA.16816.F32 R80, R16, R22, RZ ;  /* 0x000000161050723c */ /* 0x000fe200000018ff */
[----:B------:R-:W1:Y:S05]  /*eed0*/  LDSM.16.MT88.4 R20, [R226+0x4800] ;  /* 0x00480000e214783b */ /* 0x000e6a0000004200 */
[----:B------:R-:W-:Y:S01]  /*eee0*/  HMMA.16816.F32 R88, R8, R44, R40 ;  /* 0x0000002c0858723c */ /* 0x000fe20000001828 */
[----:B------:R-:W2:Y:S01]  /*eef0*/  LDSM.16.MT88.4 R40, [R223+0x4800] ;  /* 0x00480000df28783b */ /* 0x000ea20000004200 */
[----:B------:R-:W-:-:S04]  /*ef00*/  IMAD.WIDE.U32 R92, R92, -0x2daee0ad, RZ ;  /* 0xd2511f535c5c7825 */ /* 0x000fc800078e00ff */
[----:B------:R-:W-:Y:S01]  /*ef10*/  HMMA.16816.F32 R76, R16, R34, RZ ;  /* 0x00000022104c723c */ /* 0x000fe200000018ff */
[----:B------:R-:W-:Y:S02]  /*ef20*/  LOP3.LUT R30, R5, R235, R118, 0x96, !PT ;  /* 0x000000eb051e7212 */ /* 0x000fe400078e9676 */
[----:B------:R-:W-:Y:S02]  /*ef30*/  LOP3.LUT R31, R101, R237, R14, 0x96, !PT ;  /* 0x000000ed651f7212 */ /* 0x000fe400078e960e */
[----:B------:R-:W-:Y:S02]  /*ef40*/  SHF.R.U32.HI R5, RZ, 0x8, R0 ;  /* 0x00000008ff057819 */ /* 0x000fe40000011600 */
[----:B------:R-:W-:Y:S02]  /*ef50*/  LOP3.LUT R14, R7, R239, R142, 0x96, !PT ;  /* 0x000000ef070e7212 */ /* 0x000fe400078e968e */
[----:B------:R-:W-:Y:S02]  /*ef60*/  LOP3.LUT R0, R3, R135, R4, 0x96, !PT ;  /* 0x0000008703007212 */ /* 0x000fe400078e9604 */
[----:B------:R-:W-:-:S02]  /*ef70*/  LOP3.LUT R7, R93, R233, R6, 0x96, !PT ;  /* 0x000000e95d077212 */ /* 0x000fc400078e9606 */
[----:B------:R-:W-:Y:S02]  /*ef80*/  LOP3.LUT R6, R2, 0xff, RZ, 0xc0, !PT ;  /* 0x000000ff02067812 */ /* 0x000fe400078ec0ff */
[--C-:B------:R-:W-:Y:S02]  /*ef90*/  SHF.R.U32.HI R4, RZ, 0x10, R2.reuse ;  /* 0x00000010ff047819 */ /* 0x100fe40000011602 */
[----:B------:R-:W-:Y:S02]  /*efa0*/  SHF.R.U32.HI R19, RZ, 0x18, R2 ;  /* 0x00000018ff137819 */ /* 0x000fe40000011602 */
[----:B------:R-:W-:Y:S02]  /*efb0*/  LOP3.LUT R2, R0, 0xffff, RZ, 0xc0, !PT ;  /* 0x0000ffff00027812 */ /* 0x000fe400078ec0ff */
[----:B------:R-:W-:Y:S02]  /*efc0*/  SHF.R.U32.HI R3, RZ, 0x10, R0 ;  /* 0x00000010ff037819 */ /* 0x000fe40000011600 */
[----:B------:R-:W-:-:S02]  /*efd0*/  LOP3.LUT R32, R15, R219, R196, 0x96, !PT ;  /* 0x000000db0f207212 */ /* 0x000fc400078e96c4 */
[----:B------:R-:W-:Y:S02]  /*efe0*/  PRMT R15, R6, 0x5410, R5 ;  /* 0x00005410060f7816 */ /* 0x000fe40000000005 */
[----:B------:R-:W-:Y:S02]  /*eff0*/  LOP3.LUT R6, R0, 0xff, RZ, 0xc0, !PT ;  /* 0x000000ff00067812 */ /* 0x000fe400078ec0ff */
[----:B------:R-:W-:Y:S02]  /*f000*/  SHF.R.U32.HI R5, RZ, 0x18, R0 ;  /* 0x00000018ff057819 */ /* 0x000fe40000011600 */
[----:B------:R-:W-:Y:S01]  /*f010*/  LOP3.LUT R18, R4, 0xff, RZ, 0xc0, !PT ;  /* 0x000000ff04127812 */ /* 0x000fe200078ec0ff */
[----:B------:R-:W-:Y:S01]  /*f020*/  IMAD.WIDE.U32 R16, R14, -0x326172a9, RZ ;  /* 0xcd9e8d570e107825 */ /* 0x000fe200078e00ff */
[----:B------:R-:W-:Y:S02]  /*f030*/  SHF.R.U32.HI R4, RZ, 0x8, R2 ;  /* 0x00000008ff047819 */ /* 0x000fe40000011602 */
[----:B------:R-:W-:Y:S01]  /*f040*/  LOP3.LUT R0, R3, 0xff, RZ, 0xc0, !PT ;  /* 0x000000ff03007812 */ /* 0x000fe200078ec0ff */
[----:B------:R-:W-:Y:S01]  /*f050*/  IMAD.WIDE.U32 R2, R7, -0x326172a9, RZ ;  /* 0xcd9e8d5707027825 */ /* 0x000fe200078e00ff */
[----:B------:R-:W-:-:S02]  /*f060*/  PRMT R4, R6, 0x5410, R4 ;  /* 0x0000541006047816 */ /* 0x000fc40000000004 */
[----:B------:R-:W-:Y:S02]  /*f070*/  PRMT R5, R0, 0x5410, R5 ;  /* 0x0000541000057816 */ /* 0x000fe40000000005 */
[----:B------:R-:W-:Y:S02]  /*f080*/  LOP3.LUT R0, R3, R135, R16, 0x96, !PT ;  /* 0x0000008703007212 */ /* 0x000fe400078e9610 */
[----:B------:R-:W-:Y:S01]  /*f090*/  PRMT R7, R18, 0x5410, R19 ;  /* 0x0000541012077816 */ /* 0x000fe20000000013 */
[C---:B------:R-:W-:Y:S01]  /*f0a0*/  HMMA.16816.F32 R72, R8.reuse, R36, R72 ;  /* 0x000000240848723c */ /* 0x040fe20000001848 */
[C---:B------:R-:W-:Y:S02]  /*f0b0*/  LOP3.LUT R14, R2.reuse, 0xffff, RZ, 0xc0, !PT ;  /* 0x0000ffff020e7812 */ /* 0x040fe400078ec0ff */
[----:B------:R-:W-:Y:S02]  /*f0c0*/  HSET2.LE.AND R6, R15, R154, PT ;  /* 0x0000009a0f067233 */ /* 0x000fe40003803000 */
[----:B------:R-:W-:Y:S01]  /*f0d0*/  LOP3.LUT R18, R2, 0xff, RZ, 0xc0, !PT ;  /* 0x000000ff02127812 */ /* 0x000fe200078ec0ff */
[----:B------:R-:W-:Y:S01]  /*f0e0*/  HMMA.16816.F32 R36, R8, R38, R80 ;  /* 0x000000260824723c */ /* 0x000fe20000001850 */
[----:B------:R-:W-:-:S02]  /*f0f0*/  SHF.R.U32.HI R16, RZ, 0x10, R2 ;  /* 0x00000010ff107819 */ /* 0x000fc40000011602 */
[----:B------:R-:W-:Y:S02]  /*f100*/  SHF.R.U32.HI R15, RZ, 0x18, R2 ;  /* 0x00000018ff0f7819 */ /* 0x000fe40000011602 */
[----:B------:R-:W-:Y:S01]  /*f110*/  LOP3.LUT R2, R0, 0xffff, RZ, 0xc0, !PT ;  /* 0x0000ffff00027812 */ /* 0x000fe200078ec0ff */
[----:B------:R-:W-:Y:S01]  /*f120*/  HMMA.16816.F32 R60, R8, R46, R76 ;  /* 0x0000002e083c723c */ /* 0x000fe2000000184c */
[--C-:B------:R-:W-:Y:S01]  /*f130*/  HSET2.LE.AND R3, R4, R154.reuse, PT ;  /* 0x0000009a04037233 */ /* 0x100fe20003803000 */
[----:B------:R-:W-:Y:S01]  /*f140*/  IMAD.WIDE.U32 R94, R31, -0x2daee0ad, RZ ;  /* 0xd2511f531f5e7825 */ /* 0x000fe200078e00ff */
[--C-:B------:R-:W-:Y:S01]  /*f150*/  HSET2.LE.AND R5, R5, R154.reuse, PT ;  /* 0x0000009a05057233 */ /* 0x100fe20003803000 */
[----:B------:R-:W-:Y:S01]  /*f160*/  LDSM.16.MT88.4 R44, [R223+0x4c00] ;  /* 0x004c0000df2c783b */ /* 0x000fe20000004200 */
[----:B------:R-:W-:Y:S02]  /*f170*/  HSET2.LE.AND R7, R7, R154, PT ;  /* 0x0000009a07077233 */ /* 0x000fe40003803000 */
[----:B------:R-:W-:-:S02]  /*f180*/  SHF.R.U32.HI R8, RZ, 0x10, R0 ;  /* 0x00000010ff087819 */ /* 0x000fc40000011600 */
[----:B------:R-:W-:Y:S02]  /*f190*/  SHF.R.U32.HI R11, RZ, 0x8, R14 ;  /* 0x00000008ff0b7819 */ /* 0x000fe4000001160e */
[----:B------:R-:W-:Y:S02]  /*f1a0*/  LOP3.LUT R14, R16, 0xff, RZ, 0xc0, !PT ;  /* 0x000000ff100e7812 */ /* 0x000fe400078ec0ff */
[----:B------:R-:W-:Y:S02]  /*f1b0*/  SHF.R.U32.HI R9, RZ, 0x8, R2 ;  /* 0x00000008ff097819 */ /* 0x000fe40000011602 */
[----:B------:R-:W-:Y:S02]  /*f1c0*/  LOP3.LUT R2, R8, 0xff, RZ, 0xc0, !PT ;  /* 0x000000ff08027812 */ /* 0x000fe400078ec0ff */
[----:B------:R-:W-:Y:S02]  /*f1d0*/  LOP3.LUT R4, R189, R3, RZ, 0xc0, !PT ;  /* 0x00000003bd047212 */ /* 0x000fe400078ec0ff */
[----:B------:R-:W-:-:S02]  /*f1e0*/  LOP3.LUT R10, R0, 0xff, RZ, 0xc0, !PT ;  /* 0x000000ff000a7812 */ /* 0x000fc400078ec0ff */
[----:B------:R-:W-:Y:S02]  /*f1f0*/  PRMT R8, R18, 0x5410, R11 ;  /* 0x0000541012087816 */ /* 0x000fe4000000000b */
[----:B------:R-:W-:Y:S02]  /*f200*/  LOP3.LUT R5, R188, R5, RZ, 0xc0, !PT ;  /* 0x00000005bc057212 */ /* 0x000fe400078ec0ff */
[----:B------:R-:W-:Y:S02]  /*f210*/  LOP3.LUT R6, R187, R6, RZ, 0xc0, !PT ;  /* 0x00000006bb067212 */ /* 0x000fe400078ec0ff */
[----:B------:R-:W-:Y:S02]  /*f220*/  LOP3.LUT R7, R179, R7, RZ, 0xc0, !PT ;  /* 0x00000007b3077212 */ /* 0x000fe400078ec0ff */
[----:B------:R-:W-:Y:S02]  /*f230*/  SHF.R.U32.HI R3, RZ, 0x18, R0 ;  /* 0x00000018ff037819 */ /* 0x000fe40000011600 */
[----:B------:R-:W-:-:S02]  /*f240*/  PRMT R11, R14, 0x5410, R15 ;  /* 0x000054100e0b7816 */ /* 0x000fc4000000000f */
[----:B------:R-:W-:Y:S02]  /*f250*/  PRMT R0, R10, 0x5410, R9 ;  /* 0x000054100a007816 */ /* 0x000fe40000000009 */
[----:B------:R-:W-:Y:S02]  /*f260*/  PRMT R9, R2, 0x5410, R3 ;  /* 0x0000541002097816 */ /* 0x000fe40000000003 */
[--C-:B------:R-:W-:Y:S02]  /*f270*/  HSET2.LE.AND R2, R8, R154.reuse, PT ;  /* 0x0000009a08027233 */ /* 0x100fe40003803000 */
[--C-:B------:R-:W-:Y:S01]  /*f280*/  HSET2.LE.AND R3, R11, R154.reuse, PT ;  /* 0x0000009a0b037233 */ /* 0x100fe20003803000 */
[----:B-1----:R-:W-:Y:S01]  /*f290*/  HMMA.16816.F32 R76, R4, R20, R84 ;  /* 0x00000014044c723c */ /* 0x002fe20000001854 */
[----:B------:R-:W-:Y:S02]  /*f2a0*/  HSET2.LE.AND R0, R0, R154, PT ;  /* 0x0000009a00007233 */ /* 0x000fe40003803000 */
[----:B------:R-:W-:-:S03]  /*f2b0*/  LOP3.LUT R10, R170, R2, RZ, 0xc0, !PT ;  /* 0x00000002aa0a7212 */ /* 0x000fc600078ec0ff */
[----:B--2---:R-:W-:Y:S01]  /*f2c0*/  HMMA.16816.F32 R80, R4, R40, R68 ;  /* 0x000000280450723c */ /* 0x004fe20000001844 */
[----:B------:R-:W-:Y:S01]  /*f2d0*/  LOP3.LUT R11, R161, R3, RZ, 0xc0, !PT ;  /* 0x00000003a10b7212 */ /* 0x000fe200078ec0ff */
[----:B------:R-:W-:-:S04]  /*f2e0*/  IMAD.WIDE.U32 R2, R30, -0x2daee0ad, RZ ;  /* 0xd2511f531e027825 */ /* 0x000fc800078e00ff */
[----:B------:R-:W-:Y:S01]  /*f2f0*/  HMMA.16816.F32 R48, R4, R22, R48 ;  /* 0x000000160430723c */ /* 0x000fe20000001830 */
[----:B------:R-:W-:-:S05]  /*f300*/  IMAD.WIDE.U32 R14, R129, -0x326172a9, RZ ;  /* 0xcd9e8d57810e7825 */ /* 0x000fca00078e00ff */
[----:B------:R-:W-:Y:S01]  /*f310*/  HMMA.16816.F32 R64, R4, R42, R64 ;  /* 0x0000002a0440723c */ /* 0x000fe20000001840 */
[----:B------:R-:W-:-:S06]  /*f320*/  IMAD.WIDE.U32 R96, R132, -0x326172a9, RZ ;  /* 0xcd9e8d5784607825 */ /* 0x000fcc00078e00ff */
[----:B------:R-:W-:Y:S01]  /*f330*/  IMAD.WIDE.U32 R4, R32, -0x2daee0ad, RZ ;  /* 0xd2511f5320047825 */ /* 0x000fe200078e00ff */
[----:B------:R-:W-:Y:S01]  /*f340*/  LOP3.LUT R8, R147, R0, RZ, 0xc0, !PT ;  /* 0x0000000093087212 */ /* 0x000fe200078ec0ff */
[----:B------:R-:W1:Y:S01]  /*f350*/  LDSM.16.MT88.4 R32, [R226+0x4c00] ;  /* 0x004c0000e220783b */ /* 0x000e620000004200 */
[----:B------:R-:W-:Y:S02]  /*f360*/  LOP3.LUT R19, R95, R233, R4, 0x96, !PT ;  /* 0x000000e95f137212 */ /* 0x000fe400078e9604 */
[----:B------:R-:W-:Y:S02]  /*f370*/  LOP3.LUT R4, R17, R235, R140, 0x96, !PT ;  /* 0x000000eb11047212 */ /* 0x000fe400078e968c */
[----:B------:R-:W-:Y:S02]  /*f380*/  LOP3.LUT R0, R3, R155, R130, 0x96, !PT ;  /* 0x0000009b03007212 */ /* 0x000fe400078e9682 */
[----:B------:R-:W-:Y:S02]  /*f390*/  LOP3.LUT R30, R97, R237, R14, 0x96, !PT ;  /* 0x000000ed611e7212 */ /* 0x000fe400078e960e */
[----:B------:R-:W-:-:S02]  /*f3a0*/  LOP3.LUT R58, R5, R239, R148, 0x96, !PT ;  /* 0x000000ef053a7212 */ /* 0x000fc400078e9694 */
[C---:B------:R-:W-:Y:S02]  /*f3b0*/  LOP3.LUT R6, R2.reuse, 0xffff, RZ, 0xc0, !PT ;  /* 0x0000ffff02067812 */ /* 0x040fe400078ec0ff */
[----:B------:R-:W-:Y:S02]  /*f3c0*/  LOP3.LUT R17, R2, 0xff, RZ, 0xc0, !PT ;  /* 0x000000ff02117812 */ /* 0x000fe400078ec0ff */
[--C-:B------:R-:W-:Y:S02]  /*f3d0*/  SHF.R.U32.HI R5, RZ, 0x10, R2.reuse ;  /* 0x00000010ff057819 */ /* 0x100fe40000011602 */
[----:B------:R-:W-:Y:S01]  /*f3e0*/  SHF.R.U32.HI R14, RZ, 0x18, R2 ;  /* 0x00000018ff0e7819 */ /* 0x000fe20000011602 */
[----:B------:R-:W-:Y:S01]  /*f3f0*/  IMAD.WIDE.U32 R2, R4, -0x2daee0ad, RZ ;  /* 0xd2511f5304027825 */ /* 0x000fe200078e00ff */
[----:B------:R-:W-:Y:S02]  /*f400*/  LOP3.LUT R4, R0, 0xffff, RZ, 0xc0, !PT ;  /* 0x0000ffff00047812 */ /* 0x000fe400078ec0ff */
[----:B------:R-:W-:-:S02]  /*f410*/  SHF.R.U32.HI R7, RZ, 0x10, R0 ;  /* 0x00000010ff077819 */ /* 0x000fc40000011600 */
[----:B------:R-:W-:Y:S02]  /*f420*/  LOP3.LUT R16, R0, 0xff, RZ, 0xc0, !PT ;  /* 0x000000ff00107812 */ /* 0x000fe400078ec0ff */
[----:B------:R-:W-:Y:S02]  /*f430*/  SHF.R.U32.HI R4, RZ, 0x8, R4 ;  /* 0x00000008ff047819 */ /* 0x000fe40000011604 */
[----:B------:R-:W-:Y:S02]  /*f440*/  HSET2.LE.AND R9, R9, R154, PT ;  /* 0x0000009a09097233 */ /* 0x000fe40003803000 */
[----:B------:R-:W-:Y:S02]  /*f450*/  LOP3.LUT R31, R15, R219, R108, 0x96, !PT ;  /* 0x000000db0f1f7212 */ /* 0x000fe400078e966c */
[----:B------:R-:W-:Y:S02]  /*f460*/  LOP3.LUT R5, R5, 0xff, RZ, 0xc0, !PT ;  /* 0x000000ff05057812 */ /* 0x000fe400078ec0ff */
[----:B------:R-:W-:-:S02]  /*f470*/  SHF.R.U32.HI R15, RZ, 0x18, R0 ;  /* 0x00000018ff0f7819 */ /* 0x000fc40000011600 */
[----:B------:R-:W-:Y:S02]  /*f480*/  LOP3.LUT R7, R7, 0xff, RZ, 0xc0, !PT ;  /* 0x000000ff07077812 */ /* 0x000fe400078ec0ff */
[----:B------:R-:W-:Y:S02]  /*f490*/  PRMT R4, R16, 0x5410, R4 ;  /* 0x0000541010047816 */ /* 0x000fe40000000004 */
[----:B------:R-:W-:Y:S02]  /*f4a0*/  PRMT R14, R5, 0x5410, R14 ;  /* 0x00005410050e7816 */ /* 0x000fe4000000000e */
[----:B------:R-:W-:Y:S02]  /*f4b0*/  LOP3.LUT R9, R169, R9, RZ, 0xc0, !PT ;  /* 0x00000009a9097212 */ /* 0x000fe400078ec0ff */
[----:B------:R-:W-:Y:S02]  /*f4c0*/  SHF.R.U32.HI R6, RZ, 0x8, R6 ;  /* 0x00000008ff067819 */ /* 0x000fe40000011606 */
[----:B------:R-:W-:-:S02]  /*f4d0*/  PRMT R5, R7, 0x5410, R15 ;  /* 0x0000541007057816 */ /* 0x000fc4000000000f */
[----:B------:R-:W-:Y:S02]  /*f4e0*/  LOP3.LUT R0, R3, R155, R92, 0x96, !PT ;  /* 0x0000009b03007212 */ /* 0x000fe400078e965c */
[C---:B------:R-:W-:Y:S02]  /*f4f0*/  LOP3.LUT R15, R2.reuse, 0xffff, RZ, 0xc0, !PT ;  /* 0x0000ffff020f7812 */ /* 0x040fe400078ec0ff */
[----:B------:R-:W-:Y:S02]  /*f500*/  HSET2.LE.AND R3, R4, R154, PT ;  /* 0x0000009a04037233 */ /* 0x000fe40003803000 */
[----:B------:R-:W-:Y:S02]  /*f510*/  PRMT R6, R17, 0x5410, R6 ;  /* 0x0000541011067816 */ /* 0x000fe40000000006 */
[----:B------:R-:W-:Y:S02]  /*f520*/  LOP3.LUT R18, R2, 0xff, RZ, 0xc0, !PT ;  /* 0x000000ff02127812 */ /* 0x000fe400078ec0ff */
[----:B------:R-:W-:-:S02]  /*f530*/  SHF.R.U32.HI R16, RZ, 0x10, R2 ;  /* 0x00000010ff107819 */ /* 0x000fc40000011602 */
[----:B------:R-:W-:Y:S01]  /*f540*/  SHF.R.U32.HI R17, RZ, 0x18, R2 ;  /* 0x00000018ff117819 */ /* 0x000fe20000011602 */
[C---:B------:R-:W-:Y:S01]  /*f550*/  HMMA.16816.F32 R68, R8.reuse, R20, R72 ;  /* 0x000000140844723c */ /* 0x040fe20000001848 */
[----:B------:R-:W-:Y:S02]  /*f560*/  LOP3.LUT R2, R0, 0xffff, RZ, 0xc0, !PT ;  /* 0x0000ffff00027812 */ /* 0x000fe400078ec0ff */
[----:B------:R-:W-:Y:S02]  /*f570*/  LOP3.LUT R4, R202, R3, RZ, 0xc0, !PT ;  /* 0x00000003ca047212 */ /* 0x000fe400078ec0ff */
[----:B------:R-:W-:Y:S01]  /*f580*/  SHF.R.U32.HI R3, RZ, 0x10, R0 ;  /* 0x00000010ff037819 */ /* 0x000fe20000011600 */
[C---:B------:R-:W-:Y:S01]  /*f590*/  HMMA.16816.F32 R36, R8.reuse, R22, R36 ;  /* 0x000000160824723c */ /* 0x040fe20000001824 */
[--C-:B------:R-:W-:Y:S01]  /*f5a0*/  HSET2.LE.AND R7, R14, R154.reuse, PT ;  /* 0x0000009a0e077233 */ /* 0x100fe20003803000 */
[----:B------:R-:W-:Y:S01]  /*f5b0*/  IMAD.WIDE.U32 R98, R144, -0x326172a9, RZ ;  /* 0xcd9e8d5790627825 */ /* 0x000fe200078e00ff */
[----:B------:R-:W-:Y:S01]  /*f5c0*/  LOP3.LUT R14, R0, 0xff, RZ, 0xc0, !PT ;  /* 0x000000ff000e7812 */ /* 0x000fe200078ec0ff */
[----:B------:R-:W2:Y:S02]  /*f5d0*/  LDSM.16.MT88.4 R20, [R226+0x5000] ;  /* 0x00500000e214783b */ /* 0x000ea40000004200 */
[C---:B------:R-:W-:Y:S06]  /*f5e0*/  HMMA.16816.F32 R88, R8.reuse, R40, R88 ;  /* 0x000000280858723c */ /* 0x040fec0000001858 */
[----:B------:R-:W-:Y:S01]  /*f5f0*/  HMMA.16816.F32 R72, R8, R42, R60 ;  /* 0x0000002a0848723c */ /* 0x000fe2000000183c */
[----:B------:R-:W-:-:S06]  /*f600*/  HSET2.LE.AND R5, R5, R154, PT ;  /* 0x0000009a05057233 */ /* 0x000fcc0003803000 */
[----:B------:R-:W-:Y:S02]  /*f610*/  SHF.R.U32.HI R8, RZ, 0x8, R15 ;  /* 0x00000008ff087819 */ /* 0x000fe4000001160f */
[----:B------:R-:W-:Y:S02]  /*f620*/  LOP3.LUT R9, R16, 0xff, RZ, 0xc0, !PT ;  /* 0x000000ff10097812 */ /* 0x000fe400078ec0ff */
[----:B------:R-:W-:Y:S02]  /*f630*/  SHF.R.U32.HI R11, RZ, 0x8, R2 ;  /* 0x00000008ff0b7819 */ /* 0x000fe40000011602 */
[----:B------:R-:W-:Y:S02]  /*f640*/  SHF.R.U32.HI R10, RZ, 0x18, R0 ;  /* 0x00000018ff0a7819 */ /* 0x000fe40000011600 */
[----:B------:R-:W-:Y:S02]  /*f650*/  LOP3.LUT R2, R3, 0xff, RZ, 0xc0, !PT ;  /* 0x000000ff03027812 */ /* 0x000fe400078ec0ff */
[----:B------:R-:W-:-:S02]  /*f660*/  PRMT R0, R18, 0x5410, R8 ;  /* 0x0000541012007816 */ /* 0x000fc40000000008 */
[----:B------:R-:W-:Y:S02]  /*f670*/  PRMT R3, R9, 0x5410, R17 ;  /* 0x0000541009037816 */ /* 0x000fe40000000011 */
[--C-:B------:R-:W-:Y:S02]  /*f680*/  HSET2.LE.AND R6, R6, R154.reuse, PT ;  /* 0x0000009a06067233 */ /* 0x100fe40003803000 */
[----:B------:R-:W-:Y:S02]  /*f690*/  PRMT R8, R14, 0x5410, R11 ;  /* 0x000054100e087816 */ /* 0x000fe4000000000b */
[----:B------:R-:W-:Y:S02]  /*f6a0*/  PRMT R9, R2, 0x5410, R10 ;  /* 0x0000541002097816 */ /* 0x000fe4000000000a */
[----:B------:R-:W-:Y:S02]  /*f6b0*/  HSET2.LE.AND R2, R3, R154, PT ;  /* 0x0000009a03027233 */ /* 0x000fe40003803000 */
[----:B------:R-:W-:-:S02]  /*f6c0*/  LOP3.LUT R5, R201, R5, RZ, 0xc0, !PT ;  /* 0x00000005c9057212 */ /* 0x000fc400078ec0ff */
[----:B------:R-:W-:Y:S02]  /*f6d0*/  LOP3.LUT R6, R191, R6, RZ, 0xc0, !PT ;  /* 0x00000006bf067212 */ /* 0x000fe400078ec0ff */
[----:B------:R-:W-:Y:S02]  /*f6e0*/  LOP3.LUT R7, R200, R7, RZ, 0xc0, !PT ;  /* 0x00000007c8077212 */ /* 0x000fe400078ec0ff */
[--C-:B------:R-:W-:Y:S02]  /*f6f0*/  HSET2.LE.AND R3, R8, R154.reuse, PT ;  /* 0x0000009a08037233 */ /* 0x100fe40003803000 */
[--C-:B------:R-:W-:Y:S02]  /*f700*/  HSET2.LE.AND R0, R0, R154.reuse, PT ;  /* 0x0000009a00007233 */ /* 0x100fe40003803000 */
[----:B------:R-:W-:Y:S02]  /*f710*/  HSET2.LE.AND R9, R9, R154, PT ;  /* 0x0000009a09097233 */ /* 0x000fe40003803000 */
[----:B------:R-:W-:-:S02]  /*f720*/  LOP3.LUT R11, R163, R2, RZ, 0xc0, !PT ;  /* 0x00000002a30b7212 */ /* 0x000fc400078ec0ff */
[----:B------:R-:W-:Y:S01]  /*f730*/  LOP3.LUT R8, R160, R3, RZ, 0xc0, !PT ;  /* 0x00000003a0087212 */ /* 0x000fe200078ec0ff */
[----:B------:R-:W-:Y:S01]  /*f740*/  IMAD.WIDE.U32 R2, R19, -0x326172a9, RZ ;  /* 0xcd9e8d5713027825 */ /* 0x000fe200078e00ff */
[----:B-1----:R-:W-:Y:S01]  /*f750*/  HMMA.16816.F32 R60, R4, R34, R48 ;  /* 0x00000022043c723c */ /* 0x002fe20000001830 */
[----:B------:R-:W-:Y:S02]  /*f760*/  LOP3.LUT R10, R190, R0, RZ, 0xc0, !PT ;  /* 0x00000000be0a7212 */ /* 0x000fe400078ec0ff */
[----:B------:R-:W-:-:S03]  /*f770*/  LOP3.LUT R9, R164, R9, RZ, 0xc0, !PT ;  /* 0x00000009a4097212 */ /* 0x000fc600078ec0ff */
[----:B------:R-:W-:Y:S01]  /*f780*/  HMMA.16816.F32 R76, R4, R32, R76 ;  /* 0x00000020044c723c */ /* 0x000fe2000000184c */
[----:B------:R-:W-:Y:S01]  /*f790*/  IMAD.WIDE.U32 R14, R143, -0x326172a9, RZ ;  /* 0xcd9e8d578f0e7825 */ /* 0x000fe200078e00ff */
[----:B------:R-:W-:-:S04]  /*f7a0*/  LOP3.LUT R0, R2, 0xffff, RZ, 0xc0, !PT ;  /* 0x0000ffff02007812 */ /* 0x000fc800078ec0ff */
[C---:B------:R-:W-:Y:S06]  /*f7b0*/  HMMA.16816.F32 R48, R4.reuse, R44, R80 ;  /* 0x0000002c0430723c */ /* 0x040fec0000001850 */
[----:B------:R-:W-:Y:S01]  /*f7c0*/  HMMA.16816.F32 R40, R4, R46, R64 ;  /* 0x0000002e0428723c */ /* 0x000fe20000001840 */
[----:B------:R-:W-:-:S06]  /*f7d0*/  IMAD.WIDE.U32 R80, R30, -0x2daee0ad, RZ ;  /* 0xd2511f531e507825 */ /* 0x000fcc00078e00ff */
[----:B------:R-:W-:-:S04]  /*f7e0*/  IMAD.WIDE.U32 R4, R58, -0x326172a9, RZ ;  /* 0xcd9e8d573a047825 */ /* 0x000fc800078e00ff */
[----:B------:R-:W-:Y:S01]  /*f7f0*/  IMAD.WIDE.U32 R6, R31, -0x2daee0ad, RZ ;  /* 0xd2511f531f067825 */ /* 0x000fe200078e00ff */
[----:B------:R-:W-:Y:S01]  /*f800*/  LOP3.LUT R30, R5, R235, R100, 0x96, !PT ;  /* 0x000000eb051e7212 */ /* 0x000fe200078e9664 */
[----:B------:R-:W-:Y:S01]  /*f810*/  HMMA.16816.F32 R64, R8, R34, R36 ;  /* 0x000000220840723c */ /* 0x000fe20000001824 */
[----:B------:R-:W-:Y:S01]  /*f820*/  SHF.R.U32.HI R5, RZ, 0x8, R0 ;  /* 0x00000008ff057819 */ /* 0x000fe20000011600 */
[----:B------:R-:W1:Y:S01]  /*f830*/  LDSM.16.MT88.4 R36, [R223+0x5000] ;  /* 0x00500000df24783b */ /* 0x000e620000004200 */
[----:B------:R-:W-:Y:S02]  /*f840*/  LOP3.LUT R31, R99, R237, R14, 0x96, !PT ;  /* 0x000000ed631f7212 */ /* 0x000fe400078e960e */
[----:B------:R-:W-:Y:S02]  /*f850*/  LOP3.LUT R0, R3, R135, R4, 0x96, !PT ;  /* 0x0000008703007212 */ /* 0x000fe400078e9604 */
[----:B------:R-:W-:Y:S02]  /*f860*/  LOP3.LUT R14, R7, R239, R150, 0x96, !PT ;  /* 0x000000ef070e7212 */ /* 0x000fe400078e9696 */
[----:B------:R-:W-:-:S02]  /*f870*/  LOP3.LUT R7, R81, R233, R6, 0x96, !PT ;  /* 0x000000e951077212 */ /* 0x000fc400078e9606 */
[----:B------:R-:W-:Y:S02]  /*f880*/  LOP3.LUT R6, R2, 0xff, RZ, 0xc0, !PT ;  /* 0x000000ff02067812 */ /* 0x000fe400078ec0ff */
[--C-:B------:R-:W-:Y:S02]  /*f890*/  SHF.R.U32.HI R4, RZ, 0x10, R2.reuse ;  /* 0x00000010ff047819 */ /* 0x100fe40000011602 */
[----:B------:R-:W-:Y:S02]  /*f8a0*/  SHF.R.U32.HI R19, RZ, 0x18, R2 ;  /* 0x00000018ff137819 */ /* 0x000fe40000011602 */
[----:B------:R-:W-:Y:S02]  /*f8b0*/  LOP3.LUT R2, R0, 0xffff, RZ, 0xc0, !PT ;  /* 0x0000ffff00027812 */ /* 0x000fe400078ec0ff */
[----:B------:R-:W-:Y:S02]  /*f8c0*/  LOP3.LUT R59, R15, R219, R108, 0x96, !PT ;  /* 0x000000db0f3b7212 */ /* 0x000fe400078e966c */
[----:B------:R-:W-:-:S02]  /*f8d0*/  SHF.R.U32.HI R3, RZ, 0x10, R0 ;  /* 0x00000010ff037819 */ /* 0x000fc40000011600 */
[----:B------:R-:W-:Y:S02]  /*f8e0*/  PRMT R15, R6, 0x5410, R5 ;  /* 0x00005410060f7816 */ /* 0x000fe40000000005 */
[----:B------:R-:W-:Y:S02]  /*f8f0*/  LOP3.LUT R18, R4, 0xff, RZ, 0xc0, !PT ;  /* 0x000000ff04127812 */ /* 0x000fe400078ec0ff */
[----:B------:R-:W-:Y:S02]  /*f900*/  LOP3.LUT R6, R0, 0xff, RZ, 0xc0, !PT ;  /* 0x000000ff00067812 */ /* 0x000fe400078ec0ff */
[----:B------:R-:W-:Y:S02]  /*f910*/  SHF.R.U32.HI R4, RZ, 0x8, R2 ;  /* 0x00000008ff047819 */ /* 0x000fe40000011602 */
[----:B------:R-:W-:Y:S01]  /*f920*/  SHF.R.U32.HI R5, RZ, 0x18, R0 ;  /* 0x00000018ff057819 */ /* 0x000fe20000011600 */
[----:B------:R-:W-:Y:S01]  /*f930*/  IMAD.WIDE.U32 R16, R14, -0x326172a9, RZ ;  /* 0xcd9e8d570e107825 */ /* 0x000fe200078e00ff */
[----:B------:R-:W-:-:S02]  /*f940*/  LOP3.LUT R0, R3, 0xff, RZ, 0xc0, !PT ;  /* 0x000000ff03007812 */ /* 0x000fc400078ec0ff */
[----:B------:R-:W-:Y:S01]  /*f950*/  PRMT R4, R6, 0x5410, R4 ;  /* 0x0000541006047816 */ /* 0x000fe20000000004 */
[----:B------:R-:W-:Y:S01]  /*f960*/  IMAD.WIDE.U32 R2, R7, -0x326172a9, RZ ;  /* 0xcd9e8d5707027825 */ /* 0x000fe200078e00ff */
[----:B------:R-:W-:-:S04]  /*f970*/  PRMT R5, R0, 0x5410, R5 ;  /* 0x0000541000057816 */ /* 0x000fc80000000005 */
[----:B------:R-:W-:Y:S02]  /*f980*/  LOP3.LUT R0, R3, R135, R16, 0x96, !PT ;  /* 0x0000008703007212 */ /* 0x000fe400078e9610 */
[----:B------:R-:W-:Y:S02]  /*f990*/  LOP3.LUT R14, R2, 0xffff, RZ, 0xc0, !PT ;  /* 0x0000ffff020e7812 */ /* 0x000fe400078ec0ff */
[--C-:B------:R-:W-:Y:S02]  /*f9a0*/  HSET2.LE.AND R3, R4, R154.reuse, PT ;  /* 0x0000009a04037233 */ /* 0x100fe40003803000 */
[----:B------:R-:W-:Y:S02]  /*f9b0*/  PRMT R7, R18, 0x5410, R19 ;  /* 0x0000541012077816 */ /* 0x000fe40000000013 */
[----:B------:R-:W-:Y:S02]  /*f9c0*/  HSET2.LE.AND R6, R15, R154, PT ;  /* 0x0000009a0f067233 */ /* 0x000fe40003803000 */
[----:B------:R-:W-:-:S02]  /*f9d0*/  LOP3.LUT R18, R2, 0xff, RZ, 0xc0, !PT ;  /* 0x000000ff02127812 */ /* 0x000fc400078ec0ff */
[--C-:B------:R-:W-:Y:S02]  /*f9e0*/  SHF.R.U32.HI R16, RZ, 0x10, R2.reuse ;  /* 0x00000010ff107819 */ /* 0x100fe40000011602 */
[----:B------:R-:W-:Y:S02]  /*f9f0*/  SHF.R.U32.HI R15, RZ, 0x18, R2 ;  /* 0x00000018ff0f7819 */ /* 0x000fe40000011602 */
[----:B------:R-:W-:Y:S02]  /*fa00*/  LOP3.LUT R2, R0, 0xffff, RZ, 0xc0, !PT ;  /* 0x0000ffff00027812 */ /* 0x000fe400078ec0ff */
[----:B------:R-:W-:Y:S01]  /*fa10*/  LOP3.LUT R4, R208, R3, RZ, 0xc0, !PT ;  /* 0x00000003d0047212 */ /* 0x000fe200078ec0ff */
[C---:B------:R-:W-:Y:S01]  /*fa20*/  HMMA.16816.F32 R68, R8.reuse, R32, R68 ;  /* 0x000000200844723c */ /* 0x040fe20000001844 */
[----:B------:R-:W-:Y:S01]  /*fa30*/  SHF.R.U32.HI R3, RZ, 0x10, R0 ;  /* 0x00000010ff037819 */ /* 0x000fe20000011600 */
[----:B------:R-:W-:Y:S01]  /*fa40*/  IMAD.WIDE.U32 R92, R146, -0x326172a9, RZ ;  /* 0xcd9e8d57925c7825 */ /* 0x000fe200078e00ff */
[--C-:B------:R-:W-:Y:S01]  /*fa50*/  HSET2.LE.AND R5, R5, R154.reuse, PT ;  /* 0x0000009a05057233 */ /* 0x100fe20003803000 */
[----:B------:R-:W-:Y:S02]  /*fa60*/  LDSM.16.MT88.4 R32, [R226+0x5400] ;  /* 0x00540000e220783b */ /* 0x000fe40000004200 */
[----:B------:R-:W-:Y:S01]  /*fa70*/  HMMA.16816.F32 R88, R8, R44, R88 ;  /* 0x0000002c0858723c */ /* 0x000fe20000001858 */
[----:B------:R-:W-:-:S05]  /*fa80*/  HSET2.LE.AND R7, R7, R154, PT ;  /* 0x0000009a07077233 */ /* 0x000fca0003803000 */
[----:B------:R-:W-:Y:S07]  /*fa90*/  HMMA.16816.F32 R72, R8, R46, R72 ;  /* 0x0000002e0848723c */ /* 0x000fee0000001848 */
[----:B------:R-:W-:Y:S02]  /*faa0*/  SHF.R.U32.HI R8, RZ, 0x8, R2 ;  /* 0x00000008ff087819 */ /* 0x000fe40000011602 */
[----:B------:R-:W-:Y:S02]  /*fab0*/  LOP3.LUT R9, R0, 0xff, RZ, 0xc0, !PT ;  /* 0x000000ff00097812 */ /* 0x000fe400078ec0ff */
[----:B------:R-:W-:-:S02]  /*fac0*/  SHF.R.U32.HI R2, RZ, 0x18, R0 ;  /* 0x00000018ff027819 */ /* 0x000fc40000011600 */
[----:B------:R-:W-:Y:S02]  /*fad0*/  SHF.R.U32.HI R10, RZ, 0x8, R14 ;  /* 0x00000008ff0a7819 */ /* 0x000fe4000001160e */
[----:B------:R-:W-:Y:S02]  /*fae0*/  LOP3.LUT R0, R3, 0xff, RZ, 0xc0, !PT ;  /* 0x000000ff03007812 */ /* 0x000fe400078ec0ff */
[----:B------:R-:W-:Y:S02]  /*faf0*/  PRMT R3, R9, 0x5410, R8 ;  /* 0x0000541009037816 */ /* 0x000fe40000000008 */
[----:B------:R-:W-:Y:S02]  /*fb00*/  PRMT R10, R18, 0x5410, R10 ;  /* 0x00005410120a7816 */ /* 0x000fe4000000000a */
[----:B------:R-:W-:Y:S02]  /*fb10*/  PRMT R2, R0, 0x5410, R2 ;  /* 0x0000541000027816 */ /* 0x000fe40000000002 */
[----:B------:R-:W-:-:S02]  /*fb20*/  LOP3.LUT R5, R205, R5, RZ, 0xc0, !PT ;  /* 0x00000005cd057212 */ /* 0x000fc400078ec0ff */
[----:B------:R-:W-:Y:S02]  /*fb30*/  LOP3.LUT R6, R204, R6, RZ, 0xc0, !PT ;  /* 0x00000006cc067212 */ /* 0x000fe400078ec0ff */
[----:B------:R-:W-:Y:S02]  /*fb40*/  LOP3.LUT R7, R203, R7, RZ, 0xc0, !PT ;  /* 0x00000007cb077212 */ /* 0x000fe400078ec0ff */
[--C-:B------:R-:W-:Y:S02]  /*fb50*/  HSET2.LE.AND R0, R3, R154.reuse, PT ;  /* 0x0000009a03007233 */ /* 0x100fe40003803000 */
[--C-:B------:R-:W-:Y:S02]  /*fb60*/  HSET2.LE.AND R2, R2, R154.reuse, PT ;  /* 0x0000009a02027233 */ /* 0x100fe40003803000 */
[----:B------:R-:W-:Y:S01]  /*fb70*/  HSET2.LE.AND R3, R10, R154, PT ;  /* 0x0000009a0a037233 */ /* 0x000fe20003803000 */
[----:B--2---:R-:W-:Y:S01]  /*fb80*/  HMMA.16816.F32 R84, R4, R20, R76 ;  /* 0x000000140454723c */ /* 0x004fe2000000184c */
[----:B------:R-:W-:-:S02]  /*fb90*/  LOP3.LUT R11, R16, 0xff, RZ, 0xc0, !PT ;  /* 0x000000ff100b7812 */ /* 0x000fc400078ec0ff */
[----:B------:R-:W-:Y:S02]  /*fba0*/  LOP3.LUT R9, R167, R2, RZ, 0xc0, !PT ;  /* 0x00000002a7097212 */ /* 0x000fe400078ec0ff */
[----:B------:R-:W-:Y:S01]  /*fbb0*/  LOP3.LUT R10, R168, R3, RZ, 0xc0, !PT ;  /* 0x00000003a80a7212 */ /* 0x000fe200078ec0ff */
[----:B------:R-:W-:Y:S01]  /*fbc0*/  HMMA.16816.F32 R76, R4, R22, R60 ;  /* 0x00000016044c723c */ /* 0x000fe2000000183c */
[----:B------:R-:W-:Y:S01]  /*fbd0*/  IMAD.WIDE.U32 R2, R30, -0x2daee0ad, RZ ;  /* 0xd2511f531e027825 */ /* 0x000fe200078e00ff */
[----:B------:R-:W-:-:S04]  /*fbe0*/  PRMT R11, R11, 0x5410, R15 ;  /* 0x000054100b0b7816 */ /* 0x000fc8000000000f */
[----:B-1----:R-:W-:Y:S01]  /*fbf0*/  HMMA.16816.F32 R60, R4, R36, R48 ;  /* 0x00000024043c723c */ /* 0x002fe20000001830 */
[----:B------:R-:W-:Y:S01]  /*fc00*/  LOP3.LUT R8, R166, R0, RZ, 0xc0, !PT ;  /* 0x00000000a6087212 */ /* 0x000fe200078ec0ff */
[----:B------:R-:W-:-:S04]  /*fc10*/  IMAD.WIDE.U32 R14, R145, -0x326172a9, RZ ;  /* 0xcd9e8d57910e7825 */ /* 0x000fc800078e00ff */
[----:B------:R-:W-:Y:S01]  /*fc20*/  HMMA.16816.F32 R48, R4, R38, R40 ;  /* 0x000000260430723c */ /* 0x000fe20000001828 */
[----:B------:R-:W-:Y:S01]  /*fc30*/  LOP3.LUT R0, R3, R155, R94, 0x96, !PT ;  /* 0x0000009b03007212 */ /* 0x000fe200078e965e */
[----:B------:R-:W1:Y:S05]  /*fc40*/  LDSM.16.MT88.4 R40, [R223+0x5400] ;  /* 0x00540000df28783b */ /* 0x000e6a0000004200 */
[----:B------:R-:W-:Y:S01]  /*fc50*/  IMAD.WIDE.U32 R4, R59, -0x2daee0ad, RZ ;  /* 0xd2511f533b047825 */ /* 0x000fe200078e00ff */
[----:B------:R-:W-:-:S03]  /*fc60*/  LOP3.LUT R6, R17, R235, R96, 0x96, !PT ;  /* 0x000000eb11067212 */ /* 0x000fc600078e9660 */
[----:B------:R-:W-:Y:S01]  /*fc70*/  IMAD.WIDE.U32 R58, R31, -0x2daee0ad, RZ ;  /* 0xd2511f531f3a7825 */ /* 0x000fe200078e00ff */
[----:B------:R-:W-:Y:S02]  /*fc80*/  LOP3.LUT R3, R2, 0xffff, RZ, 0xc0, !PT ;  /* 0x0000ffff02037812 */ /* 0x000fe400078ec0ff */
[----:B------:R-:W-:Y:S02]  /*fc90*/  LOP3.LUT R44, R5, R239, R156, 0x96, !PT ;  /* 0x000000ef052c7212 */ /* 0x000fe400078e969c */
[----:B------:R-:W-:Y:S01]  /*fca0*/  LOP3.LUT R31, R59, R233, R4, 0x96, !PT ;  /* 0x000000e93b1f7212 */ /* 0x000fe200078e9604 */
[----:B------:R-:W-:Y:S01]  /*fcb0*/  IMAD.WIDE.U32 R4, R6, -0x2daee0ad, RZ ;  /* 0xd2511f5306047825 */ /* 0x000fe200078e00ff */
[----:B------:R-:W-:Y:S02]  /*fcc0*/  LOP3.LUT R30, R93, R237, R14, 0x96, !PT ;  /* 0x000000ed5d1e7212 */ /* 0x000fe400078e960e */
[----:B------:R-:W-:Y:S02]  /*fcd0*/  SHF.R.U32.HI R6, RZ, 0x10, R2 ;  /* 0x00000010ff067819 */ /* 0x000fe40000011602 */
[----:B------:R-:W-:-:S02]  /*fce0*/  SHF.R.U32.HI R14, RZ, 0x8, R3 ;  /* 0x00000008ff0e7819 */ /* 0x000fc40000011603 */
[----:B------:R-:W-:Y:S02]  /*fcf0*/  LOP3.LUT R3, R0, 0xffff, RZ, 0xc0, !PT ;  /* 0x0000ffff00037812 */ /* 0x000fe400078ec0ff */
[----:B------:R-:W-:Y:S02]  /*fd00*/  LOP3.LUT R19, R15, R219, R196, 0x96, !PT ;  /* 0x000000db0f137212 */ /* 0x000fe400078e96c4 */
[----:B------:R-:W-:Y:S02]  /*fd10*/  LOP3.LUT R7, R6, 0xff, RZ, 0xc0, !PT ;  /* 0x000000ff06077812 */ /* 0x000fe400078ec0ff */
[--C-:B------:R-:W-:Y:S02]  /*fd20*/  SHF.R.U32.HI R6, RZ, 0x10, R0.reuse ;  /* 0x00000010ff067819 */ /* 0x100fe40000011600 */
[----:B------:R-:W-:Y:S02]  /*fd30*/  LOP3.LUT R16, R0, 0xff, RZ, 0xc0, !PT ;  /* 0x000000ff00107812 */ /* 0x000fe400078ec0ff */
[----:B------:R-:W-:-:S02]  /*fd40*/  SHF.R.U32.HI R15, RZ, 0x18, R0 ;  /* 0x00000018ff0f7819 */ /* 0x000fc40000011600 */
[----:B------:R-:W-:Y:S02]  /*fd50*/  LOP3.LUT R18, R2, 0xff, RZ, 0xc0, !PT ;  /* 0x000000ff02127812 */ /* 0x000fe400078ec0ff */
[----:B------:R-:W-:Y:S02]  /*fd60*/  SHF.R.U32.HI R0, RZ, 0x8, R3 ;  /* 0x00000008ff007819 */ /* 0x000fe40000011603 */
[----:B------:R-:W-:Y:S02]  /*fd70*/  HSET2.LE.AND R11, R11, R154, PT ;  /* 0x0000009a0b0b7233 */ /* 0x000fe40003803000 */
[----:B------:R-:W-:Y:S02]  /*fd80*/  LOP3.LUT R3, R6, 0xff, RZ, 0xc0, !PT ;  /* 0x000000ff06037812 */ /* 0x000fe400078ec0ff */
[----:B------:R-:W-:Y:S02]  /*fd90*/  PRMT R14, R18, 0x5410, R14 ;  /* 0x00005410120e7816 */ /* 0x000fe4000000000e */
[----:B------:R-:W-:-:S02]  /*fda0*/  PRMT R0, R16, 0x5410, R0 ;  /* 0x0000541010007816 */ /* 0x000fc40000000000 */
[----:B------:R-:W-:Y:S02]  /*fdb0*/  SHF.R.U32.HI R17, RZ, 0x18, R2 ;  /* 0x00000018ff117819 */ /* 0x000fe40000011602 */
[----:B------:R-:W-:Y:S02]  /*fdc0*/  PRMT R6, R3, 0x5410, R15 ;  /* 0x0000541003067816 */ /* 0x000fe4000000000f */
[----:B------:R-:W-:Y:S02]  /*fdd0*/  LOP3.LUT R11, R221, R11, RZ, 0xc0, !PT ;  /* 0x0000000bdd0b7212 */ /* 0x000fe400078ec0ff */
[--C-:B------:R-:W-:Y:S02]  /*fde0*/  HSET2.LE.AND R0, R0, R154.reuse, PT ;  /* 0x0000009a00007233 */ /* 0x100fe40003803000 */
[----:B------:R-:W-:Y:S02]  /*fdf0*/  HSET2.LE.AND R3, R14, R154, PT ;  /* 0x0000009a0e037233 */ /* 0x000fe40003803000 */
[----:B------:R-:W-:-:S02]  /*fe00*/  LOP3.LUT R2, R5, R155, R80, 0x96, !PT ;  /* 0x0000009b05027212 */ /* 0x000fc400078e9650 */
[----:B------:R-:W-:Y:S02]  /*fe10*/  PRMT R7, R7, 0x5410, R17 ;  /* 0x0000541007077816 */ /* 0x000fe40000000011 */
[C---:B------:R-:W-:Y:S02]  /*fe20*/  LOP3.LUT R15, R4.reuse, 0xffff, RZ, 0xc0, !PT ;  /* 0x0000ffff040f7812 */ /* 0x040fe400078ec0ff */
[----:B------:R-:W-:Y:S02]  /*fe30*/  LOP3.LUT R18, R4, 0xff, RZ, 0xc0, !PT ;  /* 0x000000ff04127812 */ /* 0x000fe400078ec0ff */
[--C-:B------:R-:W-:Y:S02]  /*fe40*/  SHF.R.U32.HI R16, RZ, 0x10, R4.reuse ;  /* 0x00000010ff107819 */ /* 0x100fe40000011604 */
[----:B------:R-:W-:Y:S02]  /*fe50*/  HSET2.LE.AND R5, R6, R154, PT ;  /* 0x0000009a06057233 */ /* 0x000fe40003803000 */
[----:B------:R-:W-:-:S02]  /*fe60*/  SHF.R.U32.HI R17, RZ, 0x18, R4 ;  /* 0x00000018ff117819 */ /* 0x000fc40000011604 */
[----:B------:R-:W-:Y:S02]  /*fe70*/  LOP3.LUT R4, R212, R0, RZ, 0xc0, !PT ;  /* 0x00000000d4047212 */ /* 0x000fe400078ec0ff */
[----:B------:R-:W-:Y:S01]  /*fe80*/  LOP3.LUT R6, R210, R3, RZ, 0xc0, !PT ;  /* 0x00000003d2067212 */ /* 0x000fe200078ec0ff */
[C---:B------:R-:W-:Y:S01]  /*fe90*/  HMMA.16816.F32 R68, R8.reuse, R20, R68 ;  /* 0x000000140844723c */ /* 0x040fe20000001844 */
[----:B------:R-:W-:Y:S02]  /*fea0*/  LOP3.LUT R0, R2, 0xffff, RZ, 0xc0, !PT ;  /* 0x0000ffff02007812 */ /* 0x000fe400078ec0ff */
[----:B------:R-:W-:Y:S02]  /*feb0*/  SHF.R.U32.HI R3, RZ, 0x10, R2 ;  /* 0x00000010ff037819 */ /* 0x000fe40000011602 */
[----:B------:R-:W-:Y:S01]  /*fec0*/  LOP3.LUT R14, R16, 0xff, RZ, 0xc0, !PT ;  /* 0x000000ff100e7812 */ /* 0x000fe200078ec0ff */
[----:B------:R-:W-:Y:S01]  /*fed0*/  HMMA.16816.F32 R80, R8, R22, R64 ;  /* 0x000000160850723c */ /* 0x000fe20000001840 */
[----:B------:R-:W-:-:S05]  /*fee0*/  LOP3.LUT R16, R2, 0xff, RZ, 0xc0, !PT ;  /* 0x000000ff02107812 */ /* 0x000fca00078ec0ff */
[C---:B------:R-:W-:Y:S06]  /*fef0*/  HMMA.16816.F32 R88, R8.reuse, R36, R88 ;  /* 0x000000240858723c */ /* 0x040fec0000001858 */
[----:B------:R-:W-:Y:S01]  /*ff00*/  HMMA.16816.F32 R72, R8, R38, R72 ;  /* 0x000000260848723c */ /* 0x000fe20000001848 */
[----:B------:R-:W-:Y:S01]  /*ff10*/  IMAD.WIDE.U32 R46, R30, -0x2daee0ad, RZ ;  /* 0xd2511f531e2e7825 */ /* 0x000fe200078e00ff */
[----:B------:R-:W-:Y:S01]  /*ff20*/  HSET2.LE.AND R7, R7, R154, PT ;  /* 0x0000009a07077233 */ /* 0x000fe20003803000 */
[----:B------:R-:W-:Y:S04]  /*ff30*/  LDSM.16.MT88.4 R36, [R223+0x5800] ;  /* 0x00580000df24783b */ /* 0x000fe80000004200 */
[----:B------:R-:W-:Y:S01]  /*ff40*/  IMAD.WIDE.U32 R8, R19, -0x2daee0ad, RZ ;  /* 0xd2511f5313087825 */ /* 0x000fe200078e00ff */
[----:B------:R-:W-:-:S02]  /*ff50*/  SHF.R.U32.HI R10, RZ, 0x8, R15 ;  /* 0x00000008ff0a7819 */ /* 0x000fc4000001160f */
[----:B------:R-:W-:Y:S02]  /*ff60*/  SHF.R.U32.HI R15, RZ, 0x18, R2 ;  /* 0x00000018ff0f7819 */ /* 0x000fe40000011602 */
[----:B------:R-:W-:Y:S02]  /*ff70*/  SHF.R.U32.HI R11, RZ, 0x8, R0 ;  /* 0x00000008ff0b7819 */ /* 0x000fe40000011600 */
[----:B------:R-:W-:Y:S02]  /*ff80*/  LOP3.LUT R2, R3, 0xff, RZ, 0xc0, !PT ;  /* 0x000000ff03027812 */ /* 0x000fe400078ec0ff */
[----:B------:R-:W-:Y:S02]  /*ff90*/  LOP3.LUT R20, R9, R239, R158, 0x96, !PT ;  /* 0x000000ef09147212 */ /* 0x000fe400078e969e */
[----:B------:R-:W-:Y:S02]  /*ffa0*/  PRMT R3, R14, 0x5410, R17 ;  /* 0x000054100e037816 */ /* 0x000fe40000000011 */
[----:B------:R-:W-:-:S02]  /*ffb0*/  PRMT R11, R16, 0x5410, R11 ;  /* 0x00005410100b7816 */ /* 0x000fc4000000000b */
[----:B------:R-:W-:Y:S02]  /*ffc0*/  PRMT R9, R2, 0x5410, R15 ;  /* 0x0000541002097816 */ /* 0x000fe4000000000f */
[--C-:B------:R-:W-:Y:S02]  /*ffd0*/  HSET2.LE.AND R2, R3, R154.reuse, PT ;  /* 0x0000009a03027233 */ /* 0x100fe40003803000 */
[----:B------:R-:W-:Y:S02]  /*ffe0*/  PRMT R0, R18, 0x5410, R10 ;  /* 0x0000541012007816 */ /* 0x000fe4000000000a */
[--C-:B------:R-:W-:Y:S02]  /*fff0*/  HSET2.LE.AND R3, R11, R154.reuse, PT ;  /* 0x0000009a0b037233 */ /* 0x100fe40003803000 */
[----:B------:R-:W-:Y:S02]  /*10000*/  HSET2.LE.AND R9, R9, R154, PT ;  /* 0x0000009a09097233 */ /* 0x000fe40003803000 */
[----:B------:R-:W-:-:S02]  /*10010*/  LOP3.LUT R10, R47, R233, R8, 0x96, !PT ;  /* 0x000000e92f0a7212 */ /* 0x000fc400078e9608 */
[----:B------:R-:W-:Y:S02]  /*10020*/  LOP3.LUT R7, R209, R7, RZ, 0xc0, !PT ;  /* 0x00000007d1077212 */ /* 0x000fe400078ec0ff */
[----:B------:R-:W-:Y:S02]  /*10030*/  LOP3.LUT R5, R211, R5, RZ, 0xc0, !PT ;  /* 0x00000005d3057212 */ /* 0x000fe400078ec0ff */
[----:B------:R-:W-:Y:S02]  /*10040*/  HSET2.LE.AND R0, R0, R154, PT ;  /* 0x0000009a00007233 */ /* 0x000fe40003803000 */
[----:B------:R-:W-:Y:S02]  /*10050*/  LOP3.LUT R19, R249, R2, RZ, 0xc0, !PT ;  /* 0x00000002f9137212 */ /* 0x000fe400078ec0ff */
[----:B------:R-:W-:Y:S01]  /*10060*/  LOP3.LUT R16, R240, R3, RZ, 0xc0, !PT ;  /* 0x00000003f0107212 */ /* 0x000fe200078ec0ff */
[----:B------:R-:W-:Y:S01]  /*10070*/  IMAD.WIDE.U32 R2, R10, -0x326172a9, RZ ;  /* 0xcd9e8d570a027825 */ /* 0x000fe200078e00ff */
[----:B------:R-:W-:-:S03]  /*10080*/  LOP3.LUT R17, R236, R9, RZ, 0xc0, !PT ;  /* 0x00000009ec117212 */ /* 0x000fc600078ec0ff */
[----:B------:R-:W-:Y:S01]  /*10090*/  IMAD.WIDE.U32 R8, R20, -0x326172a9, RZ ;  /* 0xcd9e8d5714087825 */ /* 0x000fe200078e00ff */
[----:B-1----:R-:W-:Y:S01]  /*100a0*/  HMMA.16816.F32 R64, R4, R40, R60 ;  /* 0x000000280440723c */ /* 0x002fe2000000183c */
[----:B------:R-:W-:Y:S01]  /*100b0*/  LOP3.LUT R18, R222, R0, RZ, 0xc0, !PT ;  /* 0x00000000de127212 */ /* 0x000fe200078ec0ff */
[----:B------:R-:W1:Y:S01]  /*100c0*/  LDSM.16.MT88.4 R20, [R226+0x5800] ;  /* 0x00580000e214783b */ /* 0x000e620000004200 */
[----:B------:R-:W-:-:S03]  /*100d0*/  LOP3.LUT R0, R3, R135, R8, 0x96, !PT ;  /* 0x0000008703007212 */ /* 0x000fc600078e9608 */
[----:B------:R-:W-:Y:S01]  /*100e0*/  HMMA.16816.F32 R84, R4, R32, R84 ;  /* 0x000000200454723c */ /* 0x000fe20000001854 */
[C---:B------:R-:W-:Y:S02]  /*100f0*/  LOP3.LUT R8, R2.reuse, 0xffff, RZ, 0xc0, !PT ;  /* 0x0000ffff02087812 */ /* 0x040fe400078ec0ff */
[----:B------:R-:W-:-:S03]  /*10100*/  LOP3.LUT R14, R2, 0xff, RZ, 0xc0, !PT ;  /* 0x000000ff020e7812 */ /* 0x000fc600078ec0ff */
[----:B------:R-:W-:Y:S01]  /*10110*/  HMMA.16816.F32 R76, R4, R34, R76 ;  /* 0x00000022044c723c */ /* 0x000fe2000000184c */
[----:B------:R-:W-:-:S05]  /*10120*/  SHF.R.U32.HI R10, RZ, 0x18, R2 ;  /* 0x00000018ff0a7819 */ /* 0x000fca0000011602 */
[----:B------:R-:W-:Y:S01]  /*10130*/  HMMA.16816.F32 R60, R4, R42, R48 ;  /* 0x0000002a043c723c */ /* 0x000fe20000001830 */
[----:B------:R-:W-:-:S06]  /*10140*/  SHF.R.U32.HI R3, RZ, 0x10, R0 ;  /* 0x00000010ff037819 */ /* 0x000fcc0000011600 */
[----:B------:R-:W-:Y:S01]  /*10150*/  IMAD.WIDE.U32 R6, R44, -0x326172a9, RZ ;  /* 0xcd9e8d572c067825 */ /* 0x000fe200078e00ff */
[----:B------:R-:W-:-:S03]  /*10160*/  LOP3.LUT R44, R9, R235, R92, 0x96, !PT ;  /* 0x000000eb092c7212 */ /* 0x000fc600078e965c */
[----:B------:R-:W-:Y:S01]  /*10170*/  IMAD.WIDE.U32 R4, R31, -0x326172a9, RZ ;  /* 0xcd9e8d571f047825 */ /* 0x000fe200078e00ff */
[----:B------:R-:W-:Y:S02]  /*10180*/  SHF.R.U32.HI R9, RZ, 0x10, R2 ;  /* 0x00000010ff097819 */ /* 0x000fe40000011602 */
[----:B------:R-:W-:Y:S02]  /*10190*/  LOP3.LUT R2, R0, 0xffff, RZ, 0xc0, !PT ;  /* 0x0000ffff00027812 */ /* 0x000fe400078ec0ff */
[----:B------:R-:W-:Y:S02]  /*101a0*/  LOP3.LUT R30, R7, R235, R98, 0x96, !PT ;  /* 0x000000eb071e7212 */ /* 0x000fe400078e9662 */
[----:B------:R-:W-:Y:S02]  /*101b0*/  LOP3.LUT R6, R5, R135, R6, 0x96, !PT ;  /* 0x0000008705067212 */ /* 0x000fe400078e9606 */
[----:B------:R-:W-:Y:S02]  /*101c0*/  LOP3.LUT R11, R4, 0xffff, RZ, 0xc0, !PT ;  /* 0x0000ffff040b7812 */ /* 0x000fe400078ec0ff */
[----:B------:R-:W-:-:S02]  /*101d0*/  LOP3.LUT R7, R0, 0xff, RZ, 0xc0, !PT ;  /* 0x000000ff00077812 */ /* 0x000fc400078ec0ff */
[----:B------:R-:W-:Y:S02]  /*101e0*/  SHF.R.U32.HI R5, RZ, 0x18, R0 ;  /* 0x00000018ff057819 */ /* 0x000fe40000011600 */
[----:B------:R-:W-:Y:S02]  /*101f0*/  SHF.R.U32.HI R0, RZ, 0x8, R2 ;  /* 0x00000008ff007819 */ /* 0x000fe40000011602 */
[----:B------:R-:W-:Y:S02]  /*10200*/  LOP3.LUT R2, R3, 0xff, RZ, 0xc0, !PT ;  /* 0x000000ff03027812 */ /* 0x000fe400078ec0ff */
[----:B------:R-:W-:Y:S02]  /*10210*/  SHF.R.U32.HI R8, RZ, 0x8, R8 ;  /* 0x00000008ff087819 */ /* 0x000fe40000011608 */
[----:B------:R-:W-:Y:S02]  /*10220*/  PRMT R0, R7, 0x5410, R0 ;  /* 0x0000541007007816 */ /* 0x000fe40000000000 */
[----:B------:R-:W-:-:S02]  /*10230*/  PRMT R2, R2, 0x5410, R5 ;  /* 0x0000541002027816 */ /* 0x000fc40000000005 */
[----:B------:R-:W-:Y:S02]  /*10240*/  PRMT R3, R14, 0x5410, R8 ;  /* 0x000054100e037816 */ /* 0x000fe40000000008 */
[----:B------:R-:W-:Y:S02]  /*10250*/  LOP3.LUT R9, R9, 0xff, RZ, 0xc0, !PT ;  /* 0x000000ff09097812 */ /* 0x000fe400078ec0ff */
[--C-:B------:R-:W-:Y:S02]  /*10260*/  HSET2.LE.AND R0, R0, R154.reuse, PT ;  /* 0x0000009a00007233 */ /* 0x100fe40003803000 */
[----:B------:R-:W-:Y:S01]  /*10270*/  HSET2.LE.AND R2, R2, R154, PT ;  /* 0x0000009a02027233 */ /* 0x000fe20003803000 */
[----:B------:R-:W-:Y:S01]  /*10280*/  HMMA.16816.F32 R48, R16, R32, R68 ;  /* 0x000000201030723c */ /* 0x000fe20000001844 */
[----:B------:R-:W-:Y:S02]  /*10290*/  LOP3.LUT R15, R4, 0xff, RZ, 0xc0, !PT ;  /* 0x000000ff040f7812 */ /* 0x000fe400078ec0ff */
[----:B------:R-:W-:-:S02]  /*102a0*/  SHF.R.U32.HI R31, RZ, 0x10, R4 ;  /* 0x00000010ff1f7819 */ /* 0x000fc40000011604 */
[----:B------:R-:W-:Y:S02]  /*102b0*/  HSET2.LE.AND R3, R3, R154, PT ;  /* 0x0000009a03037233 */ /* 0x000fe40003803000 */
[----:B------:R-:W-:Y:S02]  /*102c0*/  SHF.R.U32.HI R32, RZ, 0x18, R4 ;  /* 0x00000018ff207819 */ /* 0x000fe40000011604 */
[----:B------:R-:W-:Y:S02]  /*102d0*/  PRMT R4, R9, 0x5410, R10 ;  /* 0x0000541009047816 */ /* 0x000fe4000000000a */
[----:B------:R-:W-:Y:S02]  /*102e0*/  LOP3.LUT R8, R215, R0, RZ, 0xc0, !PT ;  /* 0x00000000d7087212 */ /* 0x000fe400078ec0ff */
[----:B------:R-:W-:Y:S02]  /*102f0*/  LOP3.LUT R9, R162, R2, RZ, 0xc0, !PT ;  /* 0x00000002a2097212 */ /* 0x000fe400078ec0ff */
[----:B------:R-:W-:-:S02]  /*10300*/  LOP3.LUT R0, R6, 0xffff, RZ, 0xc0, !PT ;  /* 0x0000ffff06007812 */ /* 0x000fc400078ec0ff */
[----:B------:R-:W-:Y:S02]  /*10310*/  SHF.R.U32.HI R2, RZ, 0x10, R6 ;  /* 0x00000010ff027819 */ /* 0x000fe40000011606 */
[----:B------:R-:W-:Y:S02]  /*10320*/  SHF.R.U32.HI R5, RZ, 0x8, R11 ;  /* 0x00000008ff057819 */ /* 0x000fe4000001160b */
[----:B------:R-:W-:Y:S02]  /*10330*/  LOP3.LUT R10, R214, R3, RZ, 0xc0, !PT ;  /* 0x00000003d60a7212 */ /* 0x000fe400078ec0ff */
[----:B------:R-:W-:Y:S02]  /*10340*/  LOP3.LUT R7, R6, 0xff, RZ, 0xc0, !PT ;  /* 0x000000ff06077812 */ /* 0x000fe400078ec0ff */
[----:B------:R-:W-:Y:S02]  /*10350*/  SHF.R.U32.HI R0, RZ, 0x8, R0 ;  /* 0x00000008ff007819 */ /* 0x000fe40000011600 */
[----:B------:R-:W-:-:S02]  /*10360*/  SHF.R.U32.HI R3, RZ, 0x18, R6 ;  /* 0x00000018ff037819 */ /* 0x000fc40000011606 */
[----:B------:R-:W-:Y:S02]  /*10370*/  LOP3.LUT R2, R2, 0xff, RZ, 0xc0, !PT ;  /* 0x000000ff02027812 */ /* 0x000fe400078ec0ff */
[----:B------:R-:W-:Y:S02]  /*10380*/  PRMT R14, R15, 0x5410, R5 ;  /* 0x000054100f0e7816 */ /* 0x000fe40000000005 */
[----:B------:R-:W-:Y:S02]  /*10390*/  LOP3.LUT R15, R31, 0xff, RZ, 0xc0, !PT ;  /* 0x000000ff1f0f7812 */ /* 0x000fe400078ec0ff */
[----:B------:R-:W-:Y:S02]  /*103a0*/  PRMT R0, R7, 0x5410, R0 ;  /* 0x0000541007007816 */ /* 0x000fe40000000000 */
[----:B------:R-:W-:Y:S02]  /*103b0*/  PRMT R2, R2, 0x5410, R3 ;  /* 0x0000541002027816 */ /* 0x000fe40000000003 */
[----:B------:R-:W-:-:S02]  /*103c0*/  HSET2.LE.AND R4, R4, R154, PT ;  /* 0x0000009a04047233 */ /* 0x000fc40003803000 */
[----:B------:R-:W-:Y:S01]  /*103d0*/  PRMT R15, R15, 0x5410, R32 ;  /* 0x000054100f0f7816 */ /* 0x000fe20000000020 */
[C---:B------:R-:W-:Y:S01]  /*103e0*/  HMMA.16816.F32 R80, R16.reuse, R34, R80 ;  /* 0x000000221050723c */ /* 0x040fe20000001850 */
[--C-:B------:R-:W-:Y:S01]  /*103f0*/  HSET2.LE.AND R0, R0, R154.reuse, PT ;  /* 0x0000009a00007233 */ /* 0x100fe20003803000 */
[----:B------:R-:W2:Y:S01]  /*10400*/  LDSM.16.MT88.4 R32, [R226+0x5c00] ;  /* 0x005c0000e220783b */ /* 0x000ea20000004200 */
[--C-:B------:R-:W-:Y:S01]  /*10410*/  HSET2.LE.AND R7, R2, R154.reuse, PT ;  /* 0x0000009a02077233 */ /* 0x100fe20003803000 */
[----:B------:R-:W-:Y:S01]  /*10420*/  IMAD.WIDE.U32 R2, R44, -0x2daee0ad, RZ ;  /* 0xd2511f532c027825 */ /* 0x000fe200078e00ff */
[----:B------:R-:W-:Y:S01]  /*10430*/  LOP3.LUT R11, R213, R4, RZ, 0xc0, !PT ;  /* 0x00000004d50b7212 */ /* 0x000fe200078ec0ff */
[----:B------:R-:W-:Y:S01]  /*10440*/  HMMA.16816.F32 R88, R16, R40, R88 ;  /* 0x000000281058723c */ /* 0x000fe20000001858 */
[----:B------:R-:W-:Y:S01]  /*10450*/  HSET2.LE.AND R15, R15, R154, PT ;  /* 0x0000009a0f0f7233 */ /* 0x000fe20003803000 */
[----:B------:R-:W-:-:S04]  /*10460*/  IMAD.WIDE.U32 R4, R30, -0x2daee0ad, RZ ;  /* 0xd2511f531e047825 */ /* 0x000fc800078e00ff */
[----:B------:R-:W-:Y:S01]  /*10470*/  HMMA.16816.F32 R68, R16, R42, R72 ;  /* 0x0000002a1044723c */ /* 0x000fe20000001848 */
[----:B------:R-:W-:-:S06]  /*10480*/  SHF.R.U32.HI R30, RZ, 0x10, R4 ;  /* 0x00000010ff1e7819 */ /* 0x000fcc0000011604 */
[----:B------:R-:W-:Y:S02]  /*10490*/  LOP3.LUT R16, R252, R0, RZ, 0xc0, !PT ;  /* 0x00000000fc107212 */ /* 0x000fe400078ec0ff */
[----:B------:R-:W-:Y:S01]  /*104a0*/  LOP3.LUT R0, R3, R155, R46, 0x96, !PT ;  /* 0x0000009b03007212 */ /* 0x000fe200078e962e */
[----:B-1----:R-:W-:Y:S01]  /*104b0*/  HMMA.16816.F32 R72, R8, R20, R84 ;  /* 0x000000140848723c */ /* 0x002fe20000001854 */
[----:B------:R-:W-:Y:S02]  /*104c0*/  LOP3.LUT R19, R227, R15, RZ, 0xc0, !PT ;  /* 0x0000000fe3137212 */ /* 0x000fe400078ec0ff */
[----:B------:R-:W-:-:S03]  /*104d0*/  LOP3.LUT R15, R4, 0xff, RZ, 0xc0, !PT ;  /* 0x000000ff040f7812 */ /* 0x000fc600078ec0ff */
[----:B------:R-:W-:Y:S01]  /*104e0*/  HMMA.16816.F32 R76, R8, R22, R76 ;  /* 0x00000016084c723c */ /* 0x000fe2000000184c */
[----:B------:R-:W-:-:S05]  /*104f0*/  SHF.R.U32.HI R31, RZ, 0x18, R4 ;  /* 0x00000018ff1f7819 */ /* 0x000fca0000011604 */
[----:B------:R-:W-:Y:S01]  /*10500*/  HMMA.16816.F32 R64, R8, R36, R64 ;  /* 0x000000240840723c */ /* 0x000fe20000001840 */
[----:B------:R-:W-:-:S05]  /*10510*/  LOP3.LUT R6, R5, R155, R58, 0x96, !PT ;  /* 0x0000009b05067212 */ /* 0x000fca00078e963a */
[----:B------:R-:W-:Y:S01]  /*10520*/  HMMA.16816.F32 R60, R8, R38, R60 ;  /* 0x00000026083c723c */ /* 0x000fe2000000183c */
[----:B------:R-:W-:Y:S02]  /*10530*/  HSET2.LE.AND R14, R14, R154, PT ;  /* 0x0000009a0e0e7233 */ /* 0x000fe40003803000 */
[----:B------:R-:W-:-:S04]  /*10540*/  LOP3.LUT R17, R248, R7, RZ, 0xc0, !PT ;  /* 0x00000007f8117212 */ /* 0x000fc800078ec0ff */
[----:B------:R-:W-:Y:S02]  /*10550*/  LOP3.LUT R10, R2, 0xffff, RZ, 0xc0, !PT ;  /* 0x0000ffff020a7812 */ /* 0x000fe400078ec0ff */
[----:B------:R-:W-:Y:S02]  /*10560*/  LOP3.LUT R9, R4, 0xffff, RZ, 0xc0, !PT ;  /* 0x0000ffff04097812 */ /* 0x000fe400078ec0ff */
[C---:B------:R-:W-:Y:S02]  /*10570*/  LOP3.LUT R3, R0.reuse, 0xffff, RZ, 0xc0, !PT ;  /* 0x0000ffff00037812 */ /* 0x040fe400078ec0ff */
[--C-:B------:R-:W-:Y:S02]  /*10580*/  SHF.R.U32.HI R4, RZ, 0x10, R0.reuse ;  /* 0x00000010ff047819 */ /* 0x100fe40000011600 */
[----:B------:R-:W-:Y:S02]  /*10590*/  LOP3.LUT R7, R0, 0xff, RZ, 0xc0, !PT ;  /* 0x000000ff00077812 */ /* 0x000fe400078ec0ff */
[----:B------:R-:W-:-:S02]  /*105a0*/  SHF.R.U32.HI R5, RZ, 0x18, R0 ;  /* 0x00000018ff057819 */ /* 0x000fc40000011600 */
[----:B------:R-:W-:Y:S02]  /*105b0*/  SHF.R.U32.HI R0, RZ, 0x8, R3 ;  /* 0x00000008ff007819 */ /* 0x000fe40000011603 */
[----:B------:R-:W-:Y:S02]  /*105c0*/  LOP3.LUT R3, R4, 0xff, RZ, 0xc0, !PT ;  /* 0x000000ff04037812 */ /* 0x000fe400078ec0ff */
[----:B------:R-:W-:Y:S02]  /*105d0*/  LOP3.LUT R18, R230, R14, RZ, 0xc0, !PT ;  /* 0x0000000ee6127212 */ /* 0x000fe400078ec0ff */
[--C-:B------:R-:W-:Y:S02]  /*105e0*/  SHF.R.U32.HI R8, RZ, 0x10, R2.reuse ;  /* 0x00000010ff087819 */ /* 0x100fe40000011602 */
[----:B------:R-:W-:Y:S02]  /*105f0*/  LOP3.LUT R14, R2, 0xff, RZ, 0xc0, !PT ;  /* 0x000000ff020e7812 */ /* 0x000fe400078ec0ff */
[----:B------:R-:W-:-:S02]  /*10600*/  SHF.R.U32.HI R11, RZ, 0x18, R2 ;  /* 0x00000018ff0b7819 */ /* 0x000fc40000011602 */
[----:B------:R-:W-:Y:S02]  /*10610*/  PRMT R0, R7, 0x5410, R0 ;  /* 0x0000541007007816 */ /* 0x000fe40000000000 */
[----:B------:R-:W-:Y:S02]  /*10620*/  PRMT R2, R3, 0x5410, R5 ;  /* 0x0000541003027816 */ /* 0x000fe40000000005 */
[----:B------:R-:W-:Y:S02]  /*10630*/  SHF.R.U32.HI R3, RZ, 0x8, R10 ;  /* 0x00000008ff037819 */ /* 0x000fe4000001160a */
[----:B------:R-:W-:Y:S02]  /*10640*/  LOP3.LUT R5, R8, 0xff, RZ, 0xc0, !PT ;  /* 0x000000ff08057812 */ /* 0x000fe400078ec0ff */
[----:B------:R-:W-:Y:S02]  /*10650*/  SHF.R.U32.HI R4, RZ, 0x8, R9 ;  /* 0x00000008ff047819 */ /* 0x000fe40000011609 */
[----:B------:R-:W-:-:S02]  /*10660*/  HSET2.LE.AND R0, R0, R154, PT ;  /* 0x0000009a00007233 */ /* 0x000fc40003803000 */
[----:B------:R-:W-:Y:S01]  /*10670*/  HSET2.LE.AND R2, R2, R154, PT ;  /* 0x0000009a02027233 */ /* 0x000fe20003803000 */
[----:B------:R-:W-:Y:S01]  /*10680*/  HMMA.16816.F32 R48, R16, R20, R48 ;  /* 0x000000141030723c */ /* 0x000fe20000001830 */
[----:B------:R-:W-:Y:S02]  /*10690*/  PRMT R3, R14, 0x5410, R3 ;  /* 0x000054100e037816 */ /* 0x000fe40000000003 */
[----:B------:R-:W-:-:S03]  /*106a0*/  PRMT R8, R5, 0x5410, R11 ;  /* 0x0000541005087816 */ /* 0x000fc6000000000b */
[----:B------:R-:W-:Y:S01]  /*106b0*/  HMMA.16816.F32 R44, R16, R22, R80 ;  /* 0x00000016102c723c */ /* 0x000fe20000001850 */
[----:B------:R-:W1:Y:S01]  /*106c0*/  LDSM.16.MT88.4 R20, [R223+0x5c00] ;  /* 0x005c0000df14783b */ /* 0x000e620000004200 */
[----:B------:R-:W-:Y:S02]  /*106d0*/  PRMT R15, R15, 0x5410, R4 ;  /* 0x000054100f0f7816 */ /* 0x000fe40000000004 */
[----:B------:R-:W-:Y:S02]  /*106e0*/  LOP3.LUT R4, R217, R0, RZ, 0xc0, !PT ;  /* 0x00000000d9047212 */ /* 0x000fe400078ec0ff */
[----:B------:R-:W-:Y:S02]  /*106f0*/  LOP3.LUT R5, R165, R2, RZ, 0xc0, !PT ;  /* 0x00000002a5057212 */ /* 0x000fe400078ec0ff */
[----:B------:R-:W-:Y:S02]  /*10700*/  LOP3.LUT R7, R6, 0xffff, RZ, 0xc0, !PT ;  /* 0x0000ffff06077812 */ /* 0x000fe400078ec0ff */
[----:B------:R-:W-:-:S02]  /*10710*/  HSET2.LE.AND R0, R3, R154, PT ;  /* 0x0000009a03007233 */ /* 0x000fc40003803000 */
[----:B------:R-:W-:Y:S02]  /*10720*/  HSET2.LE.AND R2, R8, R154, PT ;  /* 0x0000009a08027233 */ /* 0x000fe40003803000 */
[----:B------:R-:W-:Y:S02]  /*10730*/  LOP3.LUT R11, R6, 0xff, RZ, 0xc0, !PT ;  /* 0x000000ff060b7812 */ /* 0x000fe400078ec0ff */
[--C-:B------:R-:W-:Y:S02]  /*10740*/  SHF.R.U32.HI R9, RZ, 0x10, R6.reuse ;  /* 0x00000010ff097819 */ /* 0x100fe40000011606 */
[----:B------:R-:W-:Y:S02]  /*10750*/  SHF.R.U32.HI R10, RZ, 0x18, R6 ;  /* 0x00000018ff0a7819 */ /* 0x000fe40000011606 */
[----:B------:R-:W-:Y:S02]  /*10760*/  SHF.R.U32.HI R3, RZ, 0x8, R7 ;  /* 0x00000008ff037819 */ /* 0x000fe40000011607 */
[----:B------:R-:W-:-:S02]  /*10770*/  LOP3.LUT R6, R218, R0, RZ, 0xc0, !PT ;  /* 0x00000000da067212 */ /* 0x000fc400078ec0ff */
[----:B------:R-:W-:Y:S01]  /*10780*/  LOP3.LUT R7, R216, R2, RZ, 0xc0, !PT ;  /* 0x00000002d8077212 */ /* 0x000fe200078ec0ff */
[C---:B------:R-:W-:Y:S06]  /*10790*/  HMMA.16816.F32 R40, R16.reuse, R36, R88 ;  /* 0x000000241028723c */ /* 0x040fec0000001858 */
[----:B------:R-:W-:Y:S06]  /*107a0*/  HMMA.16816.F32 R16, R16, R38, R68 ;  /* 0x000000261010723c */ /* 0x000fec0000001844 */
[----:B--2---:R-:W-:Y:S01]  /*107b0*/  HMMA.16816.F32 R36, R4, R32, R72 ;  /* 0x000000200424723c */ /* 0x004fe20000001848 */
[----:B------:R-:W-:-:S02]  /*107c0*/  PRMT R0, R11, 0x5410, R3 ;  /* 0x000054100b007816 */ /* 0x000fc40000000003 */
[----:B------:R-:W-:Y:S02]  /*107d0*/  LOP3.LUT R8, R9, 0xff, RZ, 0xc0, !PT ;  /* 0x000000ff09087812 */ /* 0x000fe400078ec0ff */
[----:B------:R-:W-:Y:S02]  /*107e0*/  LOP3.LUT R11, R30, 0xff, RZ, 0xc0, !PT ;  /* 0x000000ff1e0b7812 */ /* 0x000fe400078ec0ff */
[----:B------:R-:W-:Y:S02]  /*107f0*/  PRMT R2, R8, 0x5410, R10 ;  /* 0x0000541008027816 */ /* 0x000fe4000000000a */
[----:B------:R-:W-:Y:S02]  /*10800*/  PRMT R11, R11, 0x5410, R31 ;  /* 0x000054100b0b7816 */ /* 0x000fe4000000001f */
[--C-:B------:R-:W-:Y:S02]  /*10810*/  HSET2.LE.AND R3, R15, R154.reuse, PT ;  /* 0x0000009a0f037233 */ /* 0x100fe40003803000 */
[----:B------:R-:W-:-:S02]  /*10820*/  HSET2.LE.AND R0, R0, R154, PT ;  /* 0x0000009a00007233 */ /* 0x000fc40003803000 */
[--C-:B------:R-:W-:Y:S02]  /*10830*/  HSET2.LE.AND R2, R2, R154.reuse, PT ;  /* 0x0000009a02027233 */ /* 0x100fe40003803000 */
[----:B------:R-:W-:Y:S01]  /*10840*/  HSET2.LE.AND R11, R11, R154, PT ;  /* 0x0000009a0b0b7233 */ /* 0x000fe20003803000 */
[----:B------:R2:W-:Y:S01]  /*10850*/  STL.64 [R1+0x118], R54 ;  /* 0x0001183601007387 */ /* 0x0005e20000100a00 */
[----:B------:R-:W-:Y:S01]  /*10860*/  LOP3.LUT R8, R238, R0, RZ, 0xc0, !PT ;  /* 0x00000000ee087212 */ /* 0x000fe200078ec0ff */
[C---:B------:R-:W-:Y:S01]  /*10870*/  HMMA.16816.F32 R68, R4.reuse, R34, R76 ;  /* 0x000000220444723c */ /* 0x040fe2000000184c */
[----:B------:R-:W-:Y:S01]  /*10880*/  LOP3.LUT R9, R234, R2, RZ, 0xc0, !PT ;  /* 0x00000002ea097212 */ /* 0x000fe200078ec0ff */
[----:B------:R3:W5:Y:S01]  /*10890*/  LDL.LU R56, [R1+0x2f8] ;  /* 0x0002f80001387983 */ /* 0x0007620000300800 */
[----:B------:R-:W-:Y:S02]  /*108a0*/  LOP3.LUT R10, R231, R3, RZ, 0xc0, !PT ;  /* 0x00000003e70a7212 */ /* 0x000fe400078ec0ff */
[----:B------:R-:W-:Y:S01]  /*108b0*/  LOP3.LUT R11, R220, R11, RZ, 0xc0, !PT ;  /* 0x0000000bdc0b7212 */ /* 0x000fe200078ec0ff */
[C---:B-1----:R-:W-:Y:S01]  /*108c0*/  HMMA.16816.F32 R60, R4.reuse, R22, R60 ;  /* 0x00000016043c723c */ /* 0x042fe2000000183c */
[----:B--2---:R3:W5:Y:S04]  /*108d0*/  LDL.LU.64 R54, [R1+0x2f0] ;  /* 0x0002f00001367983 */ /* 0x0047680000300a00 */
[----:B------:R-:W-:Y:S04]  /*108e0*/  STL.64 [R1+0x80], R36 ;  /* 0x0000802401007387 */ /* 0x000fe80000100a00 */
[----:B------:R1:W-:Y:S08]  /*108f0*/  STL.64 [R1+0x88], R38 ;  /* 0x0000882601007387 */ /* 0x0003f00000100a00 */
[----:B------:R-:W-:Y:S01]  /*10900*/  STL.64 [R1+0x70], R68 ;  /* 0x0000704401007387 */ /* 0x000fe20000100a00 */
[----:B-1----:R-:W-:Y:S06]  /*10910*/  HMMA.16816.F32 R36, R4, R20, R64 ;  /* 0x000000140424723c */ /* 0x002fec0000001840 */
[----:B------:R-:W-:Y:S01]  /*10920*/  HMMA.16816.F32 R4, R8, R32, R48 ;  /* 0x000000200804723c */ /* 0x000fe20000001830 */
[----:B------:R-:W-:-:S15]  /*10930*/  STL.64 [R1+0x78], R70 ;  /* 0x0000784601007387 */ /* 0x000fde0000100a00 */
[----:B------:R-:W-:-:S01]  /*10940*/  NOP ;  /* 0x0000000000007918 */ /* 0x000fc20000000000 */
[----:B------:R-:W-:Y:S04]  /*10950*/  STL.64 [R1+0x60], R36 ;  /* 0x0000602401007387 */ /* 0x000fe80000100a00 */
[----:B------:R1:W-:Y:S04]  /*10960*/  STL.64 [R1+0x68], R38 ;  /* 0x0000682601007387 */ /* 0x0003e80000100a00 */
[----:B------:R-:W-:Y:S04]  /*10970*/  STL.64 [R1+0x50], R60 ;  /* 0x0000503c01007387 */ /* 0x000fe80000100a00 */
[----:B------:R-:W-:Y:S04]  /*10980*/  STL.64 [R1+0x58], R62 ;  /* 0x0000583e01007387 */ /* 0x000fe80000100a00 */
[----:B------:R-:W-:Y:S04]  /*10990*/  STL.64 [R1+0x40], R4 ;  /* 0x0000400401007387 */ /* 0x000fe80000100a00 */
[----:B------:R2:W-:Y:S01]  /*109a0*/  STL.64 [R1+0x48], R6 ;  /* 0x0000480601007387 */ /* 0x0005e20000100a00 */
[C---:B-1----:R-:W-:Y:S06]  /*109b0*/  HMMA.16816.F32 R36, R8.reuse, R34, R44 ;  /* 0x000000220824723c */ /* 0x042fec000000182c */
[C---:B------:R-:W-:Y:S01]  /*109c0*/  HMMA.16816.F32 R32, R8.reuse, R20, R40 ;  /* 0x000000140820723c */ /* 0x040fe20000001828 */
[----:B------:R-:W1:Y:S05]  /*109d0*/  S2R R192, SR_TID.X ;  /* 0x0000000000c07919 */ /* 0x000e6a0000002100 */
[----:B--2---:R-:W-:Y:S11]  /*109e0*/  HMMA.16816.F32 R4, R8, R22, R16 ;  /* 0x000000160804723c */ /* 0x004ff60000001810 */
[----:B------:R3:W-:Y:S04]  /*109f0*/  STL.64 [R1+0x30], R36 ;  /* 0x0000302401007387 */ /* 0x0007e80000100a00 */
[----:B------:R3:W-:Y:S04]  /*10a00*/  STL.64 [R1+0x38], R38 ;  /* 0x0000382601007387 */ /* 0x0007e80000100a00 */
[----:B------:R3:W-:Y:S04]  /*10a10*/  STL.64 [R1+0x20], R32 ;  /* 0x0000202001007387 */ /* 0x0007e80000100a00 */
[----:B------:R3:W-:Y:S04]  /*10a20*/  STL.64 [R1+0x28], R34 ;  /* 0x0000282201007387 */ /* 0x0007e80000100a00 */
[----:B------:R3:W-:Y:S04]  /*10a30*/  STL.64 [R1], R4 ;  /* 0x0000000401007387 */ /* 0x0007e80000100a00 */
[----:B------:R3:W-:Y:S01]  /*10a40*/  STL.64 [R1+0x8], R6 ;  /* 0x0000080601007387 */ /* 0x0007e20000100a00 */
[----:B-1----:R-:W-:Y:S01]  /*10a50*/  IMAD.SHL.U32 R192, R192, 0x2, RZ ;  /* 0x00000002c0c07824 */ /* 0x002fe200078e00ff */
[----:B------:R-:W-:Y:S01]  /*10a60*/  IADD3 R217, P0, R52, -0x100, RZ ;  /* 0xffffff0034d97810 */ /* 0x000fe20007f1e0ff */
[----:B------:R-:W-:Y:S01]  /*10a70*/  BSSY B2, `(.L_x_599) ;  /* 0x0000eb3000027945 */ /* 0x000fe20003800000 */
[----:B------:R-:W-:-:S02]  /*10a80*/  IMAD.MOV.U32 R0, RZ, RZ, R194 ;  /* 0x000000ffff007224 */ /* 0x000fc400078e00c2 */
[----:B------:R-:W-:Y:S02]  /*10a90*/  LOP3.LUT R192, R192, 0x6, RZ, 0xc0, !PT ;  /* 0x00000006c0c07812 */ /* 0x000fe400078ec0ff */
[----:B------:R-:W-:Y:S01]  /*10aa0*/  IADD3.X R216, R53, -0x1, RZ, P0, !PT ;  /* 0xffffffff35d87810 */ /* 0x000fe200007fe4ff */
[----:B------:R-:W-:Y:S06]  /*10ab0*/  @!P6 BRA `(.L_x_600) ;  /* 0x000000e800b4e947 */ /* 0x000fec0003800000 */
[----:B------:R-:W2:Y:S04]  /*10ac0*/  LDL R238, [R1+0x1b0] ;  /* 0x0001b00001ee7983 */ /* 0x000ea80000100800 */
[----:B------:R-:W4:Y:S04]  /*10ad0*/  LDL.64 R168, [R1+0x2c0] ;  /* 0x0002c00001a87983 */ /* 0x000f280000100a00 */
[----:B------:R-:W4:Y:S01]  /*10ae0*/  LDL.64 R166, [R1+0x10] ;  /* 0x0000100001a67983 */ /* 0x000f220000100a00 */
[----:B-----5:R-:W-:Y:S01]  /*10af0*/  SHF.L.U64.HI R240, R244, 0x7, R245 ;  /* 0x00000007f4f07819 */ /* 0x020fe200000102f5 */
[----:B------:R-:W-:-:S04]  /*10b00*/  DEPBAR.LE SB0, 0x0 ;  /* 0x000080000000791a */ /* 0x000fc80000000000 */
[----:B------:R-:W-:Y:S01]  /*10b10*/  ISETP.GE.AND P0, PT, R152, R153, PT ;  /* 0x000000999800720c */ /* 0x000fe20003f06270 */
[----:B------:R-:W-:Y:S01]  /*10b20*/  IMAD.SHL.U32 R252, R244, 0x80, RZ ;  /* 0x00000080f4fc7824 */ /* 0x000fe200078e00ff */
[----:B------:R-:W-:Y:S05]  /*10b30*/  WARPSYNC.ALL ;  /* 0x0000000000007948 */ /* 0x000fea0003800000 */
[----:B------:R-:W-:Y:S06]  /*10b40*/  BAR.SYNC.DEFER_BLOCKING 0x0 ;  /* 0x0000000000007b1d */ /* 0x000fec0000010000 */
[----:B------:R-:W-:Y:S04]  /*10b50*/  @P0 STS [R195+0x4000], RZ ;  /* 0x004000ffc3000388 */ /* 0x000fe80000000800 */
[----:B------:R-:W-:Y:S04]  /*10b60*/  @P0 STS [R195+0x4004], RZ ;  /* 0x004004ffc3000388 */ /* 0x000fe80000000800 */
[----:B------:R-:W-:Y:S01]  /*10b70*/  @P0 STS.64 [R195+0x4008], RZ ;  /* 0x004008ffc3000388 */ /* 0x000fe20000000a00 */
[----:B--2---:R-:W-:-:S04]  /*10b80*/  VIADD R236, R238, 0xfffffffe ;  /* 0xfffffffeeeec7836 */ /* 0x004fc80000000000 */
[----:B------:R-:W-:Y:S01]  /*10b90*/  IMAD R0, R240, R236, RZ ;  /* 0x000000ecf0007224 */ /* 0x000fe200078e02ff */
[----:B---3--:R-:W-:Y:S01]  /*10ba0*/  SHF.R.S32.HI R4, RZ, 0x1f, R236 ;  /* 0x0000001fff047819 */ /* 0x008fe200000114ec */
[----:B----4-:R-:W-:-:S04]  /*10bb0*/  IMAD.WIDE.U32 R2, R236, R252, R168 ;  /* 0x000000fcec027225 */ /* 0x010fc800078e00a8 */
[----:B------:R-:W-:Y:S01]  /*10bc0*/  IMAD R5, R4, R252, R0 ;  /* 0x000000fc04057224 */ /* 0x000fe200078e0200 */
[----:B------:R-:W-:-:S03]  /*10bd0*/  @!P0 LEA R0, P4, R244, R2, 0x5 ;  /* 0x00000002f4008211 */ /* 0x000fc600078828ff */
[----:B------:R-:W-:Y:S01]  /*10be0*/  IMAD.IADD R3, R3, 0x1, R5 ;  /* 0x0000000103037824 */ /* 0x000fe200078e0205 */
[----:B------:R-:W-:Y:S02]  /*10bf0*/  @!P0 LEA R4, P2, R244, R2, 0x6 ;  /* 0x00000002f4048211 */ /* 0x000fe400078430ff */
[-C--:B------:R-:W-:Y:S02]  /*10c00*/  @!P0 LEA R10, P5, R2, R166.reuse, 0x1 ;  /* 0x000000a6020a8211 */ /* 0x080fe400078a08ff */
[----:B------:R-:W-:Y:S02]  /*10c10*/  @!P0 LEA R8, P3, R0, R166, 0x1 ;  /* 0x000000a600088211 */ /* 0x000fe400078608ff */
[CCC-:B------:R-:W-:Y:S02]  /*10c20*/  @!P0 LEA.HI.X R5, R244.reuse, R3.reuse, R245.reuse, 0x5, P4 ;  /* 0x00000003f4058211 */ /* 0x1c0fe400020f2cf5 */
[----:B------:R-:W-:Y:S02]  /*10c30*/  @!P0 LEA.HI.X R7, R244, R3, R245, 0x6, P2 ;  /* 0x00000003f4078211 */ /* 0x000fe400010f34f5 */
[-CC-:B------:R-:W-:Y:S01]  /*10c40*/  @!P0 LEA.HI.X R11, R2, R167.reuse, R3.reuse, 0x1, P5 ;  /* 0x000000a7020b8211 */ /* 0x180fe200028f0c03 */
[----:B------:R-:W-:Y:S01]  /*10c50*/  @!P0 IMAD.WIDE.U32 R2, R244, 0x60, R2 ;  /* 0x00000060f4028825 */ /* 0x000fe200078e0002 */
[----:B------:R-:W-:-:S02]  /*10c60*/  @!P0 LEA.HI.X R9, R0, R167, R5, 0x1, P3 ;  /* 0x000000a700098211 */ /* 0x000fc400018f0c05 */
[CC--:B------:R-:W-:Y:S01]  /*10c70*/  @!P0 LEA R6, P1, R4.reuse, R166.reuse, 0x1 ;  /* 0x000000a604068211 */ /* 0x0c0fe200078208ff */
[----:B------:R-:W-:Y:S01]  /*10c80*/  @!P0 IMAD R0, R245, 0x60, RZ ;  /* 0x00000060f5008824 */ /* 0x000fe200078e02ff */
[----:B------:R-:W-:Y:S01]  /*10c90*/  @!PT LDS RZ, [RZ] ;  /* 0x00000000fffff984 */ /* 0x000fe20000000800 */
[----:B------:R-:W-:Y:S01]  /*10ca0*/  @!PT LDS RZ, [RZ] ;  /* 0x00000000fffff984 */ /* 0x000fe20000000800 */
[----:B------:R-:W-:Y:S01]  /*10cb0*/  @!PT LDS RZ, [RZ] ;  /* 0x00000000fffff984 */ /* 0x000fe20000000800 */
[----:B------:R-:W-:Y:S02]  /*10cc0*/  @!P0 LDGSTS.E.BYPASS.LTC128B.128 [R195+0x4000], desc[UR4][R10.64] ;  /* 0x040000000ac38fae */ /* 0x000fe4000b901d44 */
[-C--:B------:R-:W-:Y:S01]  /*10cd0*/  @!P0 LEA.HI.X R7, R4, R167.reuse, R7, 0x1, P1 ;  /* 0x000000a704078211 */ /* 0x080fe200008f0c07 */
[----:B------:R-:W-:Y:S01]  /*10ce0*/  @!P0 IMAD.IADD R0, R0, 0x1, R3 ;  /* 0x0000000100008824 */ /* 0x000fe200078e0203 */
[C---:B------:R-:W-:Y:S01]  /*10cf0*/  @!P0 LEA R4, P1, R2.reuse, R166, 0x1 ;  /* 0x000000a602048211 */ /* 0x040fe200078208ff */
[----:B------:R-:W-:Y:S03]  /*10d00*/  @P0 STS.128 [R195+0x4800], RZ ;  /* 0x004800ffc3000388 */ /* 0x000fe60000000c00 */
[----:B------:R-:W-:Y:S01]  /*10d10*/  @!P0 LEA.HI.X R5, R2, R167, R0, 0x1, P1 ;  /* 0x000000a702058211 */ /* 0x000fe200008f0c00 */
        /* <DEDUP_REMOVED lines=14> */
[----:B------:R-:W-:Y:S04]  /*10e00*/  LDSM.16.M88.4 R92, [R136+0x2000] ;  /* 0x00200000885c783b */ /* 0x000fe80000000200 */
[----:B------:R-:W-:Y:S04]  /*10e10*/  LDSM.16.M88.4 R72, [R136+0x3400] ;  /* 0x003400008848783b */ /* 0x000fe80000000200 */
[----:B-1----:R-:W1:Y:S04]  /*10e20*/  LDSM.16.M88.4 R8, [R138+0x1000] ;  /* 0x001000008a08783b */ /* 0x002e680000000200 */
[----:B------:R-:W-:Y:S04]  /*10e30*/  LDSM.16.M88.4 R60, [R137] ;  /* 0x00000000893c783b */ /* 0x000fe80000000200 */
[----:B------:R-:W-:Y:S04]  /*10e40*/  LDSM.16.M88.4 R32, [R137+0x1400] ;  /* 0x001400008920783b */ /* 0x000fe80000000200 */
[----:B------:R-:W3:Y:S04]  /*10e50*/  LDSM.16.M88.4 R68, [R136+0x3800] ;  /* 0x003800008844783b */ /* 0x000ee80000000200 */
[----:B--2---:R-:W2:Y:S04]  /*10e60*/  LDSM.16.M88.4 R4, [R139+0x1000] ;  /* 0x001000008b04783b */ /* 0x004ea80000000200 */
[----:B------:R-:W4:Y:S04]  /*10e70*/  LDSM.16.M88.4 R84, [R136+0x2800] ;  /* 0x002800008854783b */ /* 0x000f280000000200 */
[----:B------:R-:W4:Y:S04]  /*10e80*/  LDSM.16.M88.4 R80, [R136+0x2c00] ;  /* 0x002c00008850783b */ /* 0x000f280000000200 */
[----:B------:R-:W-:Y:S04]  /*10e90*/  LDSM.16.M88.4 R96, [R137+0x1800] ;  /* 0x001800008960783b */ /* 0x000fe80000000200 */
[----:B------:R-:W4:Y:S04]  /*10ea0*/  LDSM.16.M88.4 R64, [R136+0x3c00] ;  /* 0x003c00008840783b */ /* 0x000f280000000200 */
[----:B------:R-:W4:Y:S01]  /*10eb0*/  LDSM.16.M88.4 R88, [R136+0x2400] ;  /* 0x002400008858783b */ /* 0x000f220000000200 */
[C---:B-1----:R-:W-:Y:S03]  /*10ec0*/  HMMA.16816.F32 R124, R8.reuse, R92, RZ ;  /* 0x0000005c087c723c */ /* 0x042fe600000018ff */
[----:B------:R-:W1:Y:S04]  /*10ed0*/  LDSM.16.M88.4 R76, [R136+0x3000] ;  /* 0x00300000884c783b */ /* 0x000e680000000200 */
[----:B------:R-:W1:Y:S01]  /*10ee0*/  LDSM.16.M88.4 R44, [R137+0x800] ;  /* 0x00080000892c783b */ /* 0x000e620000000200 */
[C---:B------:R-:W-:Y:S03]  /*10ef0*/  HMMA.16816.F32 R160, R8.reuse, R72, RZ ;  /* 0x0000004808a0723c */ /* 0x040fe600000018ff */
[----:B------:R-:W1:Y:S03]  /*10f00*/  LDSM.16.M88.4 R40, [R137+0xc00] ;  /* 0x000c00008928783b */ /* 0x000e660000000200 */
[----:B---3--:R-:W-:Y:S01]  /*10f10*/  HMMA.16816.F32 R148, R8, R68, RZ ;  /* 0x000000440894723c */ /* 0x008fe200000018ff */
[----:B------:R-:W3:Y:S04]  /*10f20*/  LDSM.16.M88.4 R100, [R137+0x1c00] ;  /* 0x001c00008964783b */ /* 0x000ee80000000200 */
[----:B------:R-:W3:Y:S04]  /*10f30*/  LDSM.16.M88.4 R36, [R137+0x1000] ;  /* 0x001000008924783b */ /* 0x000ee80000000200 */
[----:B------:R-:W3:Y:S01]  /*10f40*/  LDSM.16.M88.4 R16, [R138] ;  /* 0x000000008a10783b */ /* 0x000ee20000000200 */
[C---:B--2---:R-:W-:Y:S03]  /*10f50*/  HMMA.16816.F32 R200, R4.reuse, R60, R124 ;  /* 0x0000003c04c8723c */ /* 0x044fe6000000187c */
[----:B------:R-:W2:Y:S04]  /*10f60*/  LDSM.16.M88.4 R48, [R137+0x400] ;  /* 0x000400008930783b */ /* 0x000ea80000000200 */
[----:B------:R-:W2:Y:S01]  /*10f70*/  LDSM.16.M88.4 R20, [R139] ;  /* 0x000000008b14783b */ /* 0x000ea20000000200 */
[----:B------:R-:W-:Y:S03]  /*10f80*/  HMMA.16816.F32 R124, R4, R32, R160 ;  /* 0x00000020047c723c */ /* 0x000fe600000018a0 */
[----:B------:R-:W0:Y:S03]  /*10f90*/  LDGDEPBAR ;  /* 0x00000000000079af */ /* 0x000e260000000000 */
[C---:B----4-:R-:W-:Y:S06]  /*10fa0*/  HMMA.16816.F32 R116, R8.reuse, R84, RZ ;  /* 0x000000540874723c */ /* 0x050fec00000018ff */
[C---:B------:R-:W-:Y:S06]  /*10fb0*/  HMMA.16816.F32 R112, R8.reuse, R80, RZ ;  /* 0x000000500870723c */ /* 0x040fec00000018ff */
[----:B------:R-:W-:Y:S06]  /*10fc0*/  HMMA.16816.F32 R140, R8, R64, RZ ;  /* 0x00000040088c723c */ /* 0x000fec00000018ff */
[----:B------:R-:W-:-:S02]  /*10fd0*/  IMAD.MOV.U32 R204, RZ, RZ, R127 ;  /* 0x000000ffffcc7224 */ /* 0x000fc400078e007f */
[----:B------:R-:W-:Y:S01]  /*10fe0*/  IMAD.MOV.U32 R111, RZ, RZ, R124 ;  /* 0x000000ffff6f7224 */ /* 0x000fe200078e007c */
[----:B------:R-:W-:Y:S01]  /*10ff0*/  HMMA.16816.F32 R120, R8, R88, RZ ;  /* 0x000000580878723c */ /* 0x000fe200000018ff */
[----:B------:R-:W-:Y:S01]  /*11000*/  IMAD.MOV.U32 R31, RZ, RZ, R125 ;  /* 0x000000ffff1f7224 */ /* 0x000fe200078e007d */
[----:B------:R-:W-:-:S04]  /*11010*/  DEPBAR.LE SB0, 0x0 ;  /* 0x000080000000791a */ /* 0x000fc80000000000 */
[----:B------:R-:W-:Y:S02]  /*11020*/  IMAD.MOV.U32 R15, RZ, RZ, R126 ;  /* 0x000000ffff0f7224 */ /* 0x000fe400078e007e */
[----:B------:R-:W-:Y:S06]  /*11030*/  HMMA.16816.F32 R124, R4, R96, R148 ;  /* 0x00000060047c723c */ /* 0x000fec0000001894 */
[C---:B-1----:R-:W-:Y:S06]  /*11040*/  HMMA.16816.F32 R104, R8.reuse, R76, RZ ;  /* 0x0000004c0868723c */ /* 0x042fec00000018ff */
        /* <DEDUP_REMOVED lines=8> */
[C---:B------:R-:W-:Y:S06]  /*110d0*/  HMMA.16816.F32 R212, R4.reuse, R44, R116 ;  /* 0x0000002c04d4723c */ /* 0x040fec0000001874 */
[----:B------:R-:W-:Y:S01]  /*110e0*/  HMMA.16816.F32 R8, R4, R40, R112 ;  /* 0x000000280408723c */ /* 0x000fe20000001870 */
[----:B------:R-:W-:-:S02]  /*110f0*/  IMAD.MOV.U32 R150, RZ, RZ, R126 ;  /* 0x000000ffff967224 */ /* 0x000fc400078e007e */
[----:B------:R-:W-:Y:S02]  /*11100*/  IMAD.MOV.U32 R149, RZ, RZ, R125 ;  /* 0x000000ffff957224 */ /* 0x000fe400078e007d */
[----:B------:R-:W-:Y:S02]  /*11110*/  IMAD.MOV.U32 R148, RZ, RZ, R124 ;  /* 0x000000ffff947224 */ /* 0x000fe400078e007c */
[----:B------:R-:W-:Y:S02]  /*11120*/  IMAD.MOV.U32 R59, RZ, RZ, R127 ;  /* 0x000000ffff3b7224 */ /* 0x000fe400078e007f */
[----:B---3--:R-:W-:Y:S09]  /*11130*/  HMMA.16816.F32 R124, R4, R100, R140 ;  /* 0x00000064047c723c */ /* 0x008ff2000000188c */
[----:B------:R-:W-:-:S06]  /*11140*/  IMAD.MOV.U32 R0, RZ, RZ, R214 ;  /* 0x000000ffff007224 */ /* 0x000fcc00078e00d6 */
[----:B------:R-:W-:Y:S02]  /*11150*/  IMAD.MOV.U32 R214, RZ, RZ, R11 ;  /* 0x000000ffffd67224 */ /* 0x000fe400078e000b */
[----:B------:R-:W-:Y:S02]  /*11160*/  IMAD.MOV.U32 R132, RZ, RZ, R8 ;  /* 0x000000ffff847224 */ /* 0x000fe400078e0008 */
[----:B------:R-:W-:Y:S02]  /*11170*/  IMAD.MOV.U32 R110, RZ, RZ, R10 ;  /* 0x000000ffff6e7224 */ /* 0x000fe400078e000a */
[----:B------:R-:W-:Y:S02]  /*11180*/  IMAD.MOV.U32 R194, RZ, RZ, R9 ;  /* 0x000000ffffc27224 */ /* 0x000fe400078e0009 */
[----:B------:R-:W-:Y:S01]  /*11190*/  HMMA.16816.F32 R8, R4, R36, R104 ;  /* 0x000000240408723c */ /* 0x000fe20000001868 */
[----:B------:R-:W-:Y:S02]  /*111a0*/  IMAD.MOV.U32 R2, RZ, RZ, R213 ;  /* 0x000000ffff027224 */ /* 0x000fe400078e00d5 */
[----:B------:R-:W-:-:S02]  /*111b0*/  IMAD.MOV.U32 R140, RZ, RZ, R127 ;  /* 0x000000ffff8c7224 */ /* 0x000fc400078e007f */
[----:B------:R-:W-:Y:S01]  /*111c0*/  IMAD.MOV.U32 R213, RZ, RZ, R126 ;  /* 0x000000ffffd57224 */ /* 0x000fe200078e007e */
[----:B------:R-:W-:Y:S01]  /*111d0*/  HMMA.16816.F32 R104, R16, R80, RZ ;  /* 0x000000501068723c */ /* 0x000fe200000018ff */
[----:B------:R-:W-:Y:S02]  /*111e0*/  IMAD.MOV.U32 R154, RZ, RZ, R125 ;  /* 0x000000ffff9a7224 */ /* 0x000fe400078e007d */
[----:B------:R-:W-:-:S03]  /*111f0*/  IMAD.MOV.U32 R14, RZ, RZ, R124 ;  /* 0x000000ffff0e7224 */ /* 0x000fc600078e007c */
[C---:B--2---:R-:W-:Y:S06]  /*11200*/  HMMA.16816.F32 R208, R4.reuse, R48, R120 ;  /* 0x0000003004d0723c */ /* 0x044fec0000001878 */
        /* <DEDUP_REMOVED lines=8> */
[----:B------:R-:W-:-:S02]  /*11290*/  IMAD.MOV.U32 R3, RZ, RZ, R215 ;  /* 0x000000ffff037224 */ /* 0x000fc400078e00d7 */
[----:B------:R-:W-:Y:S02]  /*112a0*/  IMAD.MOV.U32 R215, RZ, RZ, R9 ;  /* 0x000000ffffd77224 */ /* 0x000fe400078e0009 */
[----:B------:R-:W-:Y:S02]  /*112b0*/  IMAD.MOV.U32 R205, RZ, RZ, R11 ;  /* 0x000000ffffcd7224 */ /* 0x000fe400078e000b */
[----:B------:R-:W-:Y:S02]  /*112c0*/  IMAD.MOV.U32 R30, RZ, RZ, R10 ;  /* 0x000000ffff1e7224 */ /* 0x000fe400078e000a */
[----:B------:R-:W-:Y:S02]  /*112d0*/  IMAD.MOV.U32 R187, RZ, RZ, R8 ;  /* 0x000000ffffbb7224 */ /* 0x000fe400078e0008 */
[C---:B------:R-:W-:Y:S06]  /*112e0*/  HMMA.16816.F32 R8, R16.reuse, R76, RZ ;  /* 0x0000004c1008723c */ /* 0x040fec00000018ff */
[----:B------:R-:W-:Y:S06]  /*112f0*/  HMMA.16816.F32 R120, R16, R92, RZ ;  /* 0x0000005c1078723c */ /* 0x000fec00000018ff */
[----:B------:R-:W-:Y:S01]  /*11300*/  HMMA.16816.F32 R128, R20, R40, R104 ;  /* 0x000000281480723c */ /* 0x000fe20000001868 */
[----:B------:R-:W-:-:S02]  /*11310*/  IMAD.MOV.U32 R252, RZ, RZ, R4 ;  /* 0x000000fffffc7224 */ /* 0x000fc400078e0004 */
[----:B------:R-:W-:-:S03]  /*11320*/  IMAD.MOV.U32 R249, RZ, RZ, R6 ;  /* 0x000000fffff97224 */ /* 0x000fc600078e0006 */
[----:B------:R-:W-:Y:S01]  /*11330*/  HMMA.16816.F32 R92, R16, R94, RZ ;  /* 0x0000005e105c723c */ /* 0x000fe200000018ff */
[----:B------:R-:W-:Y:S02]  /*11340*/  IMAD.MOV.U32 R248, RZ, RZ, R5 ;  /* 0x000000fffff87224 */ /* 0x000fe400078e0005 */
[----:B------:R-:W-:-:S03]  /*11350*/  IMAD.MOV.U32 R240, RZ, RZ, R7 ;  /* 0x000000fffff07224 */ /* 0x000fc600078e0007 */
[C---:B------:R-:W-:Y:S06]  /*11360*/  HMMA.16816.F32 R104, R16.reuse, R78, RZ ;  /* 0x0000004e1068723c */ /* 0x040fec00000018ff */
[C---:B------:R-:W-:Y:S06]  /*11370*/  HMMA.16816.F32 R76, R16.reuse, R72, RZ ;  /* 0x00000048104c723c */ /* 0x040fec00000018ff */
[C---:B------:R-:W-:Y:S06]  /*11380*/  HMMA.16816.F32 R4, R16.reuse, R64, RZ ;  /* 0x000000401004723c */ /* 0x040fec00000018ff */
[C---:B------:R-:W-:Y:S06]  /*11390*/  HMMA.16816.F32 R80, R16.reuse, R82, RZ ;  /* 0x000000521050723c */ /* 0x040fec00000018ff */
[----:B------:R-:W-:Y:S06]  /*113a0*/  HMMA.16816.F32 R116, R16, R88, RZ ;  /* 0x000000581074723c */ /* 0x000fec00000018ff */
[----:B------:R-:W-:Y:S06]  /*113b0*/  HMMA.16816.F32 R144, R20, R36, R8 ;  /* 0x000000241490723c */ /* 0x000fec0000001808 */
[C---:B------:R-:W-:Y:S06]  /*113c0*/  HMMA.16816.F32 R88, R16.reuse, R90, RZ ;  /* 0x0000005a1058723c */ /* 0x040fec00000018ff */
[----:B------:R-:W-:Y:S06]  /*113d0*/  HMMA.16816.F32 R8, R16, R68, RZ ;  /* 0x000000441008723c */ /* 0x000fec00000018ff */
[----:B------:R-:W-:Y:S01]  /*113e0*/  HMMA.16816.F32 R120, R20, R60, R120 ;  /* 0x0000003c1478723c */ /* 0x000fe20000001878 */
[----:B------:R-:W-:-:S02]  /*113f0*/  IMAD.MOV.U32 R141, RZ, RZ, R126 ;  /* 0x000000ffff8d7224 */ /* 0x000fc400078e007e */
[----:B------:R-:W-:Y:S02]  /*11400*/  IMAD.MOV.U32 R58, RZ, RZ, R124 ;  /* 0x000000ffff3a7224 */ /* 0x000fe400078e007c */
[----:B------:R-:W-:Y:S01]  /*11410*/  IMAD.MOV.U32 R159, RZ, RZ, R125 ;  /* 0x000000ffff9f7224 */ /* 0x000fe200078e007d */
[----:B------:R-:W-:Y:S01]  /*11420*/  HMMA.16816.F32 R112, R16, R84, RZ ;  /* 0x000000541070723c */ /* 0x000fe200000018ff */
[----:B------:R-:W-:Y:S02]  /*11430*/  IMAD.MOV.U32 R158, RZ, RZ, R127 ;  /* 0x000000ffff9e7224 */ /* 0x000fe400078e007f */
[----:B------:R-:W-:-:S03]  /*11440*/  IMAD.MOV.U32 R64, RZ, RZ, R148 ;  /* 0x000000ffff407224 */ /* 0x000fc600078e0094 */
[C---:B------:R-:W-:Y:S06]  /*11450*/  HMMA.16816.F32 R84, R16.reuse, R86, RZ ;  /* 0x000000561054723c */ /* 0x040fec00000018ff */
[C---:B------:R-:W-:Y:S06]  /*11460*/  HMMA.16816.F32 R72, R16.reuse, R74, RZ ;  /* 0x0000004a1048723c */ /* 0x040fec00000018ff */
[----:B------:R-:W-:Y:S06]  /*11470*/  HMMA.16816.F32 R68, R16, R70, RZ ;  /* 0x000000461044723c */ /* 0x000fec00000018ff */
[----:B------:R-:W-:Y:S06]  /*11480*/  HMMA.16816.F32 R60, R20, R62, R92 ;  /* 0x0000003e143c723c */ /* 0x000fec000000185c */
[----:B------:R-:W-:Y:S06]  /*11490*/  HMMA.16816.F32 R16, R16, R66, RZ ;  /* 0x000000421010723c */ /* 0x000fec00000018ff */
[----:B------:R-:W-:Y:S01]  /*114a0*/  HMMA.16816.F32 R124, R20, R32, R76 ;  /* 0x00000020147c723c */ /* 0x000fe2000000184c */
[----:B------:R-:W-:-:S06]  /*114b0*/  IMAD.MOV.U32 R66, RZ, RZ, R149 ;  /* 0x000000ffff427224 */ /* 0x000fcc00078e0095 */
[----:B------:R-:W-:Y:S02]  /*114c0*/  IMAD.MOV.U32 R78, RZ, RZ, R150 ;  /* 0x000000ffff4e7224 */ /* 0x000fe400078e0096 */
[C---:B------:R-:W-:Y:S06]  /*114d0*/  HMMA.16816.F32 R148, R20.reuse, R100, R4 ;  /* 0x000000641494723c */ /* 0x040fec0000001804 */
[C---:B------:R-:W-:Y:S06]  /*114e0*/  HMMA.16816.F32 R4, R20.reuse, R42, R80 ;  /* 0x0000002a1404723c */ /* 0x040fec0000001850 */
[----:B------:R-:W-:Y:S01]  /*114f0*/  HMMA.16816.F32 R116, R20, R48, R116 ;  /* 0x000000301474723c */ /* 0x000fe20000001874 */
[----:B------:R-:W-:-:S02]  /*11500*/  IMAD.MOV.U32 R81, RZ, RZ, R0 ;  /* 0x000000ffff517224 */ /* 0x000fc400078e0000 */
[----:B------:R-:W-:Y:S02]  /*11510*/  IMAD R0, R236, 0x80, R192 ;  /* 0x00000080ec007824 */ /* 0x000fe400078e02c0 */
[----:B------:R-:W-:Y:S02]  /*11520*/  IMAD.MOV.U32 R100, RZ, RZ, R3 ;  /* 0x000000ffff647224 */ /* 0x000fe400078e0003 */
[C---:B------:R-:W-:Y:S01]  /*11530*/  VIADD R41, R0.reuse, 0x1 ;  /* 0x0000000100297836 */ /* 0x040fe20000000000 */
[----:B------:R-:W-:Y:S01]  /*11540*/  I2FP.F32.S32 R3, R0 ;  /* 0x0000000000037245 */ /* 0x000fe20000201400 */
[----:B------:R-:W-:Y:S01]  /*11550*/  IMAD.MOV.U32 R32, RZ, RZ, R141 ;  /* 0x000000ffff207224 */ /* 0x000fe200078e008d */
[C---:B------:R-:W-:Y:S01]  /*11560*/  HMMA.16816.F32 R48, R20.reuse, R50, R88 ;  /* 0x000000321430723c */ /* 0x040fe20000001858 */
[----:B------:R-:W-:Y:S02]  /*11570*/  IMAD.MOV.U32 R65, RZ, RZ, R140 ;  /* 0x000000ffff417224 */ /* 0x000fe400078e008c */
[----:B------:R-:W-:Y:S01]  /*11580*/  IMAD.MOV.U32 R95, RZ, RZ, R2 ;  /* 0x000000ffff5f7224 */ /* 0x000fe200078e0002 */
[----:B------:R-:W-:Y:S01]  /*11590*/  I2FP.F32.S32 R2, R41 ;  /* 0x0000002900027245 */ /* 0x000fe20000201400 */
[----:B------:R-:W-:Y:S01]  /*115a0*/  VIADD R40, R0, 0x8 ;  /* 0x0000000800287836 */ /* 0x000fe20000000000 */
[----:B------:R-:W-:Y:S01]  /*115b0*/  HMMA.16816.F32 R140, R20, R96, R8 ;  /* 0x00000060148c723c */ /* 0x000fe20000001808 */
[----:B------:R-:W-:-:S02]  /*115c0*/  IMAD.MOV.U32 R77, RZ, RZ, R132 ;  /* 0x000000ffff4d7224 */ /* 0x000fc400078e0084 */
[CC--:B------:R-:W-:Y:S01]  /*115d0*/  FFMA.FTZ R94, R3.reuse, R182.reuse, R120 ;  /* 0x000000b6035e7223 */ /* 0x0c0fe20000010078 */
[CC--:B------:R-:W-:Y:S02]  /*115e0*/  FFMA.FTZ R132, R3.reuse, R182.reuse, R122 ;  /* 0x000000b603847223 */ /* 0x0c0fe4000001007a */
[----:B------:R-:W-:Y:S01]  /*115f0*/  HMMA.16816.F32 R8, R20, R38, R104 ;  /* 0x000000261408723c */ /* 0x000fe20000001868 */
[CC--:B------:R-:W-:Y:S01]  /*11600*/  FFMA.FTZ R234, R3.reuse, R182.reuse, R200 ;  /* 0x000000b603ea7223 */ /* 0x0c0fe200000100c8 */
[----:B------:R-:W-:Y:S01]  /*11610*/  FFMA.FTZ R231, R3, R182, R202 ;  /* 0x000000b603e77223 */ /* 0x000fe200000100ca */
[----:B------:R-:W-:-:S04]  /*11620*/  I2FP.F32.S32 R3, R40 ;  /* 0x0000002800037245 */ /* 0x000fc80000201400 */
[----:B------:R-:W-:Y:S02]  /*11630*/  VIADD R39, R0, 0x9 ;  /* 0x0000000900277836 */ /* 0x000fe40000000000 */
[CC--:B------:R-:W-:Y:S01]  /*11640*/  FFMA.FTZ R93, R2.reuse, R182.reuse, R121 ;  /* 0x000000b6025d7223 */ /* 0x0c0fe20000010079 */
[CC--:B------:R-:W-:Y:S01]  /*11650*/  FFMA.FTZ R123, R2.reuse, R182.reuse, R123 ;  /* 0x000000b6027b7223 */ /* 0x0c0fe2000001007b */
[CC--:B------:R-:W-:Y:S01]  /*11660*/  FFMA.FTZ R230, R2.reuse, R182.reuse, R201 ;  /* 0x000000b602e67223 */ /* 0x0c0fe200000100c9 */
[-C--:B------:R-:W-:Y:S01]  /*11670*/  FFMA.FTZ R222, R2, R182.reuse, R203 ;  /* 0x000000b602de7223 */ /* 0x080fe200000100cb */
[C---:B------:R-:W-:Y:S01]  /*11680*/  VIADD R38, R0.reuse, 0x10 ;  /* 0x0000001000267836 */ /* 0x040fe20000000000 */
[----:B------:R-:W-:Y:S01]  /*11690*/  I2FP.F32.S32 R2, R39 ;  /* 0x0000002700027245 */ /* 0x000fe20000201400 */
[----:B------:R-:W-:Y:S02]  /*116a0*/  VIADD R37, R0, 0x11 ;  /* 0x0000001100257836 */ /* 0x000fe40000000000 */
[CC--:B------:R-:W-:Y:S01]  /*116b0*/  FFMA.FTZ R227, R3.reuse, R182.reuse, R188 ;  /* 0x000000b603e37223 */ /* 0x0c0fe200000100bc */
[CC--:B------:R-:W-:Y:S01]  /*116c0*/  FFMA.FTZ R92, R3.reuse, R182.reuse, R60 ;  /* 0x000000b6035c7223 */ /* 0x0c0fe2000001003c */
[CC--:B------:R-:W-:Y:S01]  /*116d0*/  FFMA.FTZ R122, R3.reuse, R182.reuse, R62 ;  /* 0x000000b6037a7223 */ /* 0x0c0fe2000001003e */
[----:B------:R-:W-:Y:S01]  /*116e0*/  FFMA.FTZ R221, R3, R182, R190 ;  /* 0x000000b603dd7223 */ /* 0x000fe200000100be */
[C---:B------:R-:W-:Y:S01]  /*116f0*/  HMMA.16816.F32 R112, R20.reuse, R44, R112 ;  /* 0x0000002c1470723c */ /* 0x040fe20000001870 */
[----:B------:R-:W-:Y:S01]  /*11700*/  I2FP.F32.S32 R3, R38 ;  /* 0x0000002600037245 */ /* 0x000fe20000201400 */
[CC--:B------:R-:W-:Y:S01]  /*11710*/  FFMA.FTZ R91, R2.reuse, R182.reuse, R61 ;  /* 0x000000b6025b7223 */ /* 0x0c0fe2000001003d */
[CC--:B------:R-:W-:Y:S01]  /*11720*/  FFMA.FTZ R121, R2.reuse, R182.reuse, R63 ;  /* 0x000000b602797223 */ /* 0x0c0fe2000001003f */
[CC--:B------:R-:W-:Y:S01]  /*11730*/  FFMA.FTZ R220, R2.reuse, R182.reuse, R189 ;  /* 0x000000b602dc7223 */ /* 0x0c0fe200000100bd */
[-C--:B------:R-:W-:Y:S01]  /*11740*/  FFMA.FTZ R218, R2, R182.reuse, R191 ;  /* 0x000000b602da7223 */ /* 0x080fe200000100bf */
[----:B------:R-:W-:Y:S01]  /*11750*/  HMMA.16816.F32 R44, R20, R46, R84 ;  /* 0x0000002e142c723c */ /* 0x000fe20000001854 */
[----:B------:R-:W-:Y:S01]  /*11760*/  I2FP.F32.S32 R2, R37 ;  /* 0x0000002500027245 */ /* 0x000fe20000201400 */
[----:B------:R-:W-:-:S04]  /*11770*/  FFMA.FTZ R90, R3, R182, R116 ;  /* 0x000000b6035a7223 */ /* 0x000fc80000010074 */
[----:B------:R-:W-:Y:S01]  /*11780*/  HMMA.16816.F32 R84, R20, R34, R72 ;  /* 0x000000221454723c */ /* 0x000fe20000001848 */
[-C--:B------:R-:W-:Y:S01]  /*11790*/  FFMA.FTZ R116, R3, R182.reuse, R118 ;  /* 0x000000b603747223 */ /* 0x080fe20000010076 */
[CC--:B------:R-:W-:Y:S01]  /*117a0*/  FFMA.FTZ R89, R2.reuse, R182.reuse, R117 ;  /* 0x000000b602597223 */ /* 0x0c0fe20000010075 */
[----:B------:R-:W-:-:S04]  /*117b0*/  FFMA.FTZ R118, R2, R182, R119 ;  /* 0x000000b602767223 */ /* 0x000fc80000010077 */
[----:B------:R-:W-:Y:S02]  /*117c0*/  VIADD R35, R0, 0x19 ;  /* 0x0000001900237836 */ /* 0x000fe40000000000 */
[CC--:B------:R-:W-:Y:S01]  /*117d0*/  FFMA.FTZ R157, R2.reuse, R182.reuse, R209 ;  /* 0x000000b6029d7223 */ /* 0x0c0fe200000100d1 */
[-C--:B------:R-:W-:Y:S01]  /*117e0*/  FFMA.FTZ R156, R2, R182.reuse, R211 ;  /* 0x000000b6029c7223 */ /* 0x080fe200000100d3 */
[C---:B------:R-:W-:Y:S01]  /*117f0*/  VIADD R36, R0.reuse, 0x18 ;  /* 0x0000001800247836 */ /* 0x040fe20000000000 */
[----:B------:R-:W-:Y:S01]  /*11800*/  I2FP.F32.S32 R2, R35 ;  /* 0x0000002300027245 */ /* 0x000fe20000201400 */
[----:B------:R-:W-:Y:S02]  /*11810*/  VIADD R33, R0, 0x21 ;  /* 0x0000002100217836 */ /* 0x000fe40000000000 */
[CC--:B------:R-:W-:Y:S01]  /*11820*/  FFMA.FTZ R217, R3.reuse, R182.reuse, R208 ;  /* 0x000000b603d97223 */ /* 0x0c0fe200000100d0 */
[----:B------:R-:W-:Y:S02]  /*11830*/  IMAD.MOV.U32 R101, RZ, RZ, R213 ;  /* 0x000000ffff657224 */ /* 0x000fe400078e00d5 */
[----:B------:R-:W-:Y:S01]  /*11840*/  FFMA.FTZ R216, R3, R182, R210 ;  /* 0x000000b603d87223 */ /* 0x000fe200000100d2 */
[----:B------:R-:W-:Y:S01]  /*11850*/  IMAD.MOV.U32 R67, RZ, RZ, R154 ;  /* 0x000000ffff437224 */ /* 0x000fe200078e009a */
[----:B------:R-:W-:Y:S01]  /*11860*/  I2FP.F32.S32 R3, R36 ;  /* 0x0000002400037245 */ /* 0x000fe20000201400 */
[CC--:B------:R-:W-:Y:S01]  /*11870*/  FFMA.FTZ R83, R2.reuse, R182.reuse, R49 ;  /* 0x000000b602537223 */ /* 0x0c0fe20000010031 */
[CC--:B------:R-:W-:Y:S01]  /*11880*/  FFMA.FTZ R119, R2.reuse, R182.reuse, R51 ;  /* 0x000000b602777223 */ /* 0x0c0fe20000010033 */
[CC--:B------:R-:W-:Y:S01]  /*11890*/  FFMA.FTZ R154, R2.reuse, R182.reuse, R177 ;  /* 0x000000b6029a7223 */ /* 0x0c0fe200000100b1 */
[----:B------:R-:W-:Y:S01]  /*118a0*/  FFMA.FTZ R213, R2, R182, R179 ;  /* 0x000000b602d57223 */ /* 0x000fe200000100b3 */
[----:B------:R-:W-:Y:S01]  /*118b0*/  VIADD R34, R0, 0x20 ;  /* 0x0000002000227836 */ /* 0x000fe20000000000 */
[----:B------:R-:W-:Y:S01]  /*118c0*/  I2FP.F32.S32 R2, R33 ;  /* 0x0000002100027245 */ /* 0x000fe20000201400 */
[----:B------:R-:W-:-:S02]  /*118d0*/  IMAD.MOV.U32 R79, RZ, RZ, R215 ;  /* 0x000000ffff4f7224 */ /* 0x000fc400078e00d7 */
[CC--:B------:R-:W-:Y:S01]  /*118e0*/  FFMA.FTZ R215, R3.reuse, R182.reuse, R176 ;  /* 0x000000b603d77223 */ /* 0x0c0fe200000100b0 */
[----:B------:R-:W-:Y:S02]  /*118f0*/  IMAD.MOV.U32 R76, RZ, RZ, R214 ;  /* 0x000000ffff4c7224 */ /* 0x000fe400078e00d6 */
[CC--:B------:R-:W-:Y:S01]  /*11900*/  FFMA.FTZ R88, R3.reuse, R182.reuse, R48 ;  /* 0x000000b603587223 */ /* 0x0c0fe20000010030 */
[CC--:B------:R-:W-:Y:S01]  /*11910*/  FFMA.FTZ R120, R3.reuse, R182.reuse, R50 ;  /* 0x000000b603787223 */ /* 0x0c0fe20000010032 */
[----:B------:R-:W-:Y:S01]  /*11920*/  FFMA.FTZ R214, R3, R182, R178 ;  /* 0x000000b603d67223 */ /* 0x000fe200000100b2 */
[----:B------:R-:W-:Y:S01]  /*11930*/  I2FP.F32.S32 R3, R34 ;  /* 0x0000002200037245 */ /* 0x000fe20000201400 */
[----:B------:R-:W-:Y:S01]  /*11940*/  FFMA.FTZ R210, R2, R182, R95 ;  /* 0x000000b602d27223 */ /* 0x000fe2000001005f */
[----:B------:R-:W-:Y:S02]  /*11950*/  IMAD.MOV.U32 R95, RZ, RZ, R32 ;  /* 0x000000ffff5f7224 */ /* 0x000fe400078e0020 */
[----:B------:R-:W-:-:S02]  /*11960*/  VIADD R32, R0, 0x28 ;  /* 0x0000002800207836 */ /* 0x000fc40000000000 */
[-C--:B------:R-:W-:Y:S01]  /*11970*/  FFMA.FTZ R211, R3, R182.reuse, R81 ;  /* 0x000000b603d37223 */ /* 0x080fe20000010051 */
[CC--:B------:R-:W-:Y:S01]  /*11980*/  FFMA.FTZ R81, R2.reuse, R182.reuse, R113 ;  /* 0x000000b602517223 */ /* 0x0c0fe20000010071 */
[CC--:B------:R-:W-:Y:S01]  /*11990*/  FFMA.FTZ R115, R2.reuse, R182.reuse, R115 ;  /* 0x000000b602737223 */ /* 0x0c0fe20000010073 */
[----:B------:R-:W-:Y:S01]  /*119a0*/  FFMA.FTZ R208, R2, R182, R100 ;  /* 0x000000b602d07223 */ /* 0x000fe20000010064 */
[----:B------:R-:W-:Y:S01]  /*119b0*/  IMAD.MOV.U32 R42, RZ, RZ, R31 ;  /* 0x000000ffff2a7224 */ /* 0x000fe200078e001f */
[----:B------:R-:W-:Y:S01]  /*119c0*/  I2FP.F32.S32 R2, R32 ;  /* 0x0000002000027245 */ /* 0x000fe20000201400 */
[----:B------:R-:W-:Y:S02]  /*119d0*/  VIADD R31, R0, 0x29 ;  /* 0x00000029001f7836 */ /* 0x000fe40000000000 */
[----:B------:R-:W-:Y:S02]  /*119e0*/  IMAD.MOV.U32 R75, RZ, RZ, R205 ;  /* 0x000000ffff4b7224 */ /* 0x000fe400078e00cd */
[CC--:B------:R-:W-:Y:S01]  /*119f0*/  FFMA.FTZ R209, R2.reuse, R182.reuse, R172 ;  /* 0x000000b602d17223 */ /* 0x0c0fe200000100ac */
[CC--:B------:R-:W-:Y:S01]  /*11a00*/  FFMA.FTZ R80, R2.reuse, R182.reuse, R44 ;  /* 0x000000b602507223 */ /* 0x0c0fe2000001002c */
[CC--:B------:R-:W-:Y:S01]  /*11a10*/  FFMA.FTZ R113, R2.reuse, R182.reuse, R46 ;  /* 0x000000b602717223 */ /* 0x0c0fe2000001002e */
[----:B------:R-:W-:Y:S01]  /*11a20*/  FFMA.FTZ R205, R2, R182, R174 ;  /* 0x000000b602cd7223 */ /* 0x000fe200000100ae */
[----:B------:R-:W-:Y:S01]  /*11a30*/  IMAD.MOV.U32 R100, RZ, RZ, R30 ;  /* 0x000000ffff647224 */ /* 0x000fe200078e001e */
[----:B------:R-:W-:Y:S01]  /*11a40*/  I2FP.F32.S32 R2, R31 ;  /* 0x0000001f00027245 */ /* 0x000fe20000201400 */
[----:B------:R-:W-:-:S02]  /*11a50*/  VIADD R30, R0, 0x30 ;  /* 0x00000030001e7836 */ /* 0x000fc40000000000 */
[-C--:B------:R-:W-:Y:S01]  /*11a60*/  FFMA.FTZ R82, R3, R182.reuse, R112 ;  /* 0x000000b603527223 */ /* 0x080fe20000010070 */
[----:B------:R-:W-:Y:S02]  /*11a70*/  IMAD.MOV.U32 R73, RZ, RZ, R79 ;  /* 0x000000ffff497224 */ /* 0x000fe400078e004f */
[----:B------:R-:W-:Y:S02]  /*11a80*/  IMAD.MOV.U32 R43, RZ, RZ, R204 ;  /* 0x000000ffff2b7224 */ /* 0x000fe400078e00cc */
[CC--:B------:R-:W-:Y:S01]  /*11a90*/  FFMA.FTZ R79, R2.reuse, R182.reuse, R45 ;  /* 0x000000b6024f7223 */ /* 0x0c0fe2000001002d */
[CC--:B------:R-:W-:Y:S01]  /*11aa0*/  FFMA.FTZ R112, R2.reuse, R182.reuse, R47 ;  /* 0x000000b602707223 */ /* 0x0c0fe2000001002f */
[CC--:B------:R-:W-:Y:S01]  /*11ab0*/  FFMA.FTZ R204, R2.reuse, R182.reuse, R173 ;  /* 0x000000b602cc7223 */ /* 0x0c0fe200000100ad */
[----:B------:R-:W-:Y:S01]  /*11ac0*/  FFMA.FTZ R203, R2, R182, R175 ;  /* 0x000000b602cb7223 */ /* 0x000fe200000100af */
[----:B------:R-:W-:Y:S01]  /*11ad0*/  HMMA.16816.F32 R96, R20, R98, R68 ;  /* 0x000000621460723c */ /* 0x000fe20000001844 */
[----:B------:R-:W-:Y:S01]  /*11ae0*/  I2FP.F32.S32 R2, R30 ;  /* 0x0000001e00027245 */ /* 0x000fe20000201400 */
[----:B------:R-:W-:-:S04]  /*11af0*/  IMAD.MOV.U32 R72, RZ, RZ, R76 ;  /* 0x000000ffff487224 */ /* 0x000fc800078e004c */
[----:B------:R-:W-:Y:S01]  /*11b00*/  HMMA.16816.F32 R104, R20, R102, R16 ;  /* 0x000000661468723c */ /* 0x000fe20000001810 */
[----:B------:R-:W-:Y:S02]  /*11b10*/  IMAD.MOV.U32 R74, RZ, RZ, R78 ;  /* 0x000000ffff4a7224 */ /* 0x000fe400078e004e */
[----:B------:R-:W-:Y:S01]  /*11b20*/  FFMA.FTZ R78, R2, R182, R128 ;  /* 0x000000b6024e7223 */ /* 0x000fe20000010080 */
[----:B------:R-:W-:-:S03]  /*11b30*/  IMAD.MOV.U32 R76, RZ, RZ, R111 ;  /* 0x000000ffff4c7224 */ /* 0x000fc600078e006f */
[----:B------:R-:W-:Y:S02]  /*11b40*/  VIADD R23, R0, 0x31 ;  /* 0x0000003100177836 */ /* 0x000fe40000000000 */
[CC--:B------:R-:W-:Y:S01]  /*11b50*/  FFMA.FTZ R111, R2.reuse, R182.reuse, R130 ;  /* 0x000000b6026f7223 */ /* 0x0c0fe20000010082 */
[CC--:B------:R-:W-:Y:S01]  /*11b60*/  FFMA.FTZ R202, R2.reuse, R182.reuse, R77 ;  /* 0x000000b602ca7223 */ /* 0x0c0fe2000001004d */
[----:B------:R-:W-:Y:S01]  /*11b70*/  FFMA.FTZ R200, R2, R182, R110 ;  /* 0x000000b602c87223 */ /* 0x000fe2000001006e */
[C---:B------:R-:W-:Y:S01]  /*11b80*/  VIADD R22, R0.reuse, 0x38 ;  /* 0x0000003800167836 */ /* 0x040fe20000000000 */
[----:B------:R-:W-:Y:S01]  /*11b90*/  I2FP.F32.S32 R2, R23 ;  /* 0x0000001700027245 */ /* 0x000fe20000201400 */
[----:B------:R-:W-:-:S04]  /*11ba0*/  VIADD R21, R0, 0x39 ;  /* 0x0000003900157836 */ /* 0x000fc80000000000 */
[CC--:B------:R-:W-:Y:S01]  /*11bb0*/  FFMA.FTZ R77, R2.reuse, R182.reuse, R129 ;  /* 0x000000b6024d7223 */ /* 0x0c0fe20000010081 */
[CC--:B------:R-:W-:Y:S01]  /*11bc0*/  FFMA.FTZ R110, R2.reuse, R182.reuse, R131 ;  /* 0x000000b6026e7223 */ /* 0x0c0fe20000010083 */
[CC--:B------:R-:W-:Y:S01]  /*11bd0*/  FFMA.FTZ R194, R2.reuse, R182.reuse, R194 ;  /* 0x000000b602c27223 */ /* 0x0c0fe200000100c2 */
[----:B------:R-:W-:Y:S01]  /*11be0*/  FFMA.FTZ R191, R2, R182, R72 ;  /* 0x000000b602bf7223 */ /* 0x000fe20000010048 */
[----:B------:R-:W-:Y:S01]  /*11bf0*/  I2FP.F32.S32 R2, R22 ;  /* 0x0000001600027245 */ /* 0x000fe20000201400 */
[----:B------:R-:W-:Y:S02]  /*11c00*/  IMAD.MOV.U32 R69, RZ, RZ, R76 ;  /* 0x000000ffff457224 */ /* 0x000fe400078e004c */
[----:B------:R-:W-:Y:S02]  /*11c10*/  VIADD R20, R0, 0x40 ;  /* 0x0000004000147836 */ /* 0x000fe40000000000 */
[CC--:B------:R-:W-:Y:S01]  /*11c20*/  FFMA.FTZ R201, R2.reuse, R182.reuse, R168 ;  /* 0x000000b602c97223 */ /* 0x0c0fe200000100a8 */
[CC--:B------:R-:W-:Y:S01]  /*11c30*/  FFMA.FTZ R76, R2.reuse, R182.reuse, R4 ;  /* 0x000000b6024c7223 */ /* 0x0c0fe20000010004 */
[CC--:B------:R-:W-:Y:S01]  /*11c40*/  FFMA.FTZ R103, R2.reuse, R182.reuse, R6 ;  /* 0x000000b602677223 */ /* 0x0c0fe20000010006 */
[----:B------:R-:W-:Y:S01]  /*11c50*/  FFMA.FTZ R190, R2, R182, R170 ;  /* 0x000000b602be7223 */ /* 0x000fe200000100aa */
[----:B------:R-:W-:Y:S01]  /*11c60*/  I2FP.F32.S32 R2, R21 ;  /* 0x0000001500027245 */ /* 0x000fe20000201400 */
[----:B------:R-:W-:-:S02]  /*11c70*/  IMAD.MOV.U32 R71, RZ, RZ, R75 ;  /* 0x000000ffff477224 */ /* 0x000fc400078e004b */
[----:B------:R-:W-:Y:S02]  /*11c80*/  IMAD.MOV.U32 R68, RZ, RZ, R73 ;  /* 0x000000ffff447224 */ /* 0x000fe400078e0049 */
[CC--:B------:R-:W-:Y:S01]  /*11c90*/  FFMA.FTZ R75, R2.reuse, R182.reuse, R5 ;  /* 0x000000b6024b7223 */ /* 0x0c0fe20000010005 */
[CC--:B------:R-:W-:Y:S01]  /*11ca0*/  FFMA.FTZ R102, R2.reuse, R182.reuse, R7 ;  /* 0x000000b602667223 */ /* 0x0c0fe20000010007 */
[CC--:B------:R-:W-:Y:S01]  /*11cb0*/  FFMA.FTZ R189, R2.reuse, R182.reuse, R169 ;  /* 0x000000b602bd7223 */ /* 0x0c0fe200000100a9 */
[----:B------:R-:W-:Y:S01]  /*11cc0*/  FFMA.FTZ R188, R2, R182, R171 ;  /* 0x000000b602bc7223 */ /* 0x000fe200000100ab */
[----:B------:R-:W-:Y:S01]  /*11cd0*/  I2FP.F32.S32 R2, R20 ;  /* 0x0000001400027245 */ /* 0x000fe20000201400 */
[----:B------:R-:W-:Y:S02]  /*11ce0*/  IMAD.MOV.U32 R73, RZ, RZ, R42 ;  /* 0x000000ffff497224 */ /* 0x000fe400078e002a */
[----:B------:R-:W-:Y:S02]  /*11cf0*/  VIADD R19, R0, 0x41 ;  /* 0x0000004100137836 */ /* 0x000fe40000000000 */
[----:B------:R-:W-:-:S02]  /*11d00*/  IMAD.MOV.U32 R42, RZ, RZ, R43 ;  /* 0x000000ffff2a7224 */ /* 0x000fc400078e002b */
[----:B------:R-:W-:Y:S02]  /*11d10*/  IMAD.MOV.U32 R43, RZ, RZ, R95 ;  /* 0x000000ffff2b7224 */ /* 0x000fe400078e005f */
[CC--:B------:R-:W-:Y:S01]  /*11d20*/  FFMA.FTZ R72, R2.reuse, R182.reuse, R144 ;  /* 0x000000b602487223 */ /* 0x0c0fe20000010090 */
[----:B------:R-:W-:Y:S02]  /*11d30*/  IMAD.MOV.U32 R95, RZ, RZ, R101 ;  /* 0x000000ffff5f7224 */ /* 0x000fe400078e0065 */
[CC--:B------:R-:W-:Y:S01]  /*11d40*/  FFMA.FTZ R101, R2.reuse, R182.reuse, R146 ;  /* 0x000000b602657223 */ /* 0x0c0fe20000010092 */
[CC--:B------:R-:W-:Y:S01]  /*11d50*/  FFMA.FTZ R187, R2.reuse, R182.reuse, R187 ;  /* 0x000000b602bb7223 */ /* 0x0c0fe200000100bb */
[----:B------:R-:W-:Y:S01]  /*11d60*/  FFMA.FTZ R178, R2, R182, R100 ;  /* 0x000000b602b27223 */ /* 0x000fe20000010064 */
[----:B------:R-:W-:Y:S01]  /*11d70*/  I2FP.F32.S32 R2, R19 ;  /* 0x0000001300027245 */ /* 0x000fe20000201400 */
[C---:B------:R-:W-:Y:S02]  /*11d80*/  VIADD R18, R0.reuse, 0x48 ;  /* 0x0000004800127836 */ /* 0x040fe40000000000 */
[----:B------:R-:W-:-:S02]  /*11d90*/  VIADD R17, R0, 0x49 ;  /* 0x0000004900117836 */ /* 0x000fc40000000000 */
        /* <DEDUP_REMOVED lines=19> */
[----:B------:R-:W-:-:S04]  /*11ed0*/  IMAD.MOV.U32 R49, RZ, RZ, R64 ;  /* 0x000000ffff317224 */ /* 0x000fc800078e0040 */
[-C--:B------:R-:W-:Y:S01]  /*11ee0*/  FFMA.FTZ R174, R2, R182.reuse, R15 ;  /* 0x000000b602ae7223 */ /* 0x080fe2000001000f */
[----:B------:R-:W-:Y:S02]  /*11ef0*/  VIADD R15, R0, 0x51 ;  /* 0x00000051000f7836 */ /* 0x000fe40000000000 */
[CC--:B------:R-:W-:Y:S01]  /*11f00*/  FFMA.FTZ R64, R2.reuse, R182.reuse, R124 ;  /* 0x000000b602407223 */ /* 0x0c0fe2000001007c */
[CC--:B------:R-:W-:Y:S01]  /*11f10*/  FFMA.FTZ R71, R2.reuse, R182.reuse, R126 ;  /* 0x000000b602477223 */ /* 0x0c0fe2000001007e */
[----:B------:R-:W-:Y:S01]  /*11f20*/  FFMA.FTZ R128, R2, R182, R69 ;  /* 0x000000b602807223 */ /* 0x000fe20000010045 */
[----:B------:R-:W-:Y:S01]  /*11f30*/  IMAD.MOV.U32 R46, RZ, RZ, R14 ;  /* 0x000000ffff2e7224 */ /* 0x000fe200078e000e */
[----:B------:R-:W-:Y:S01]  /*11f40*/  I2FP.F32.S32 R2, R15 ;  /* 0x0000000f00027245 */ /* 0x000fe20000201400 */
[----:B------:R-:W-:-:S04]  /*11f50*/  VIADD R14, R0, 0x58 ;  /* 0x00000058000e7836 */ /* 0x000fc80000000000 */
[CC--:B------:R-:W-:Y:S01]  /*11f60*/  FFMA.FTZ R62, R2.reuse, R182.reuse, R125 ;  /* 0x000000b6023e7223 */ /* 0x0c0fe2000001007d */
[CC--:B------:R-:W-:Y:S01]  /*11f70*/  FFMA.FTZ R69, R2.reuse, R182.reuse, R127 ;  /* 0x000000b602457223 */ /* 0x0c0fe2000001007f */
[CC--:B------:R-:W-:Y:S01]  /*11f80*/  FFMA.FTZ R126, R2.reuse, R182.reuse, R60 ;  /* 0x000000b6027e7223 */ /* 0x0c0fe2000001003c */
[----:B------:R-:W-:Y:S01]  /*11f90*/  FFMA.FTZ R125, R2, R182, R42 ;  /* 0x000000b6027d7223 */ /* 0x000fe2000001002a */
[----:B------:R-:W-:Y:S01]  /*11fa0*/  I2FP.F32.S32 R2, R14 ;  /* 0x0000000e00027245 */ /* 0x000fe20000201400 */
[----:B------:R-:W-:Y:S02]  /*11fb0*/  VIADD R11, R0, 0x59 ;  /* 0x00000059000b7836 */ /* 0x000fe40000000000 */
[-C--:B------:R-:W-:Y:S01]  /*11fc0*/  FFMA.FTZ R117, R3, R182.reuse, R114 ;  /* 0x000000b603757223 */ /* 0x080fe20000010072 */
[----:B------:R-:W-:Y:S02]  /*11fd0*/  IMAD.MOV.U32 R114, RZ, RZ, R67 ;  /* 0x000000ffff727224 */ /* 0x000fe400078e0043 */
[CC--:B------:R-:W-:Y:S01]  /*11fe0*/  FFMA.FTZ R175, R2.reuse, R182.reuse, R160 ;  /* 0x000000b602af7223 */ /* 0x0c0fe200000100a0 */
[CC--:B------:R-:W-:Y:S01]  /*11ff0*/  FFMA.FTZ R60, R2.reuse, R182.reuse, R84 ;  /* 0x000000b6023c7223 */ /* 0x0c0fe20000010054 */
[CC--:B------:R-:W-:Y:S01]  /*12000*/  FFMA.FTZ R67, R2.reuse, R182.reuse, R86 ;  /* 0x000000b602437223 */ /* 0x0c0fe20000010056 */
[----:B------:R-:W-:Y:S01]  /*12010*/  FFMA.FTZ R173, R2, R182, R162 ;  /* 0x000000b602ad7223 */ /* 0x000fe200000100a2 */
[----:B------:R-:W-:Y:S01]  /*12020*/  I2FP.F32.S32 R2, R11 ;  /* 0x0000000b00027245 */ /* 0x000fe20000201400 */
[----:B------:R-:W-:-:S02]  /*12030*/  VIADD R10, R0, 0x60 ;  /* 0x00000060000a7836 */ /* 0x000fc40000000000 */
[----:B------:R-:W-:Y:S02]  /*12040*/  IMAD.MOV.U32 R44, RZ, RZ, R95 ;  /* 0x000000ffff2c7224 */ /* 0x000fe400078e005f */
[----:B------:R-:W-:Y:S02]  /*12050*/  IMAD.MOV.U32 R48, RZ, RZ, R43 ;  /* 0x000000ffff307224 */ /* 0x000fe400078e002b */
[CC--:B------:R-:W-:Y:S01]  /*12060*/  FFMA.FTZ R43, R2.reuse, R182.reuse, R85 ;  /* 0x000000b6022b7223 */ /* 0x0c0fe20000010055 */
[----:B------:R-:W-:Y:S02]  /*12070*/  IMAD.MOV.U32 R95, RZ, RZ, R65 ;  /* 0x000000ffff5f7224 */ /* 0x000fe400078e0041 */
[CC--:B------:R-:W-:Y:S01]  /*12080*/  FFMA.FTZ R65, R2.reuse, R182.reuse, R87 ;  /* 0x000000b602417223 */ /* 0x0c0fe20000010057 */
[CC--:B------:R-:W-:Y:S01]  /*12090*/  FFMA.FTZ R124, R2.reuse, R182.reuse, R161 ;  /* 0x000000b6027c7223 */ /* 0x0c0fe200000100a1 */
[----:B------:R-:W-:Y:S01]  /*120a0*/  FFMA.FTZ R172, R2, R182, R163 ;  /* 0x000000b602ac7223 */ /* 0x000fe200000100a3 */
[----:B------:R-:W-:Y:S01]  /*120b0*/  I2FP.F32.S32 R2, R10 ;  /* 0x0000000a00027245 */ /* 0x000fe20000201400 */
[----:B------:R-:W-:-:S02]  /*120c0*/  VIADD R9, R0, 0x61 ;  /* 0x0000006100097836 */ /* 0x000fc40000000000 */
[----:B------:R-:W-:Y:S02]  /*120d0*/  VIADD R8, R0, 0x68 ;  /* 0x0000006800087836 */ /* 0x000fe40000000000 */
[CC--:B------:R-:W-:Y:S01]  /*120e0*/  FFMA.FTZ R42, R2.reuse, R182.reuse, R140 ;  /* 0x000000b6022a7223 */ /* 0x0c0fe2000001008c */
[CC--:B------:R-:W-:Y:S01]  /*120f0*/  FFMA.FTZ R63, R2.reuse, R182.reuse, R142 ;  /* 0x000000b6023f7223 */ /* 0x0c0fe2000001008e */
[CC--:B------:R-:W-:Y:S01]  /*12100*/  FFMA.FTZ R171, R2.reuse, R182.reuse, R49 ;  /* 0x000000b602ab7223 */ /* 0x0c0fe20000010031 */
[-C--:B------:R-:W-:Y:S01]  /*12110*/  FFMA.FTZ R169, R2, R182.reuse, R61 ;  /* 0x000000b602a97223 */ /* 0x080fe2000001003d */
[----:B------:R-:W-:Y:S01]  /*12120*/  I2FP.F32.S32 R2, R9 ;  /* 0x0000000900027245 */ /* 0x000fe20000201400 */
[----:B------:R-:W-:Y:S01]  /*12130*/  FFMA.FTZ R212, R3, R182, R212 ;  /* 0x000000b603d47223 */ /* 0x000fe200000100d4 */
[----:B------:R-:W-:-:S03]  /*12140*/  VIADD R7, R0, 0x69 ;  /* 0x0000006900077836 */ /* 0x000fc60000000000 */
[CC--:B------:R-:W-:Y:S01]  /*12150*/  FFMA.FTZ R3, R2.reuse, R182.reuse, R141 ;  /* 0x000000b602037223 */ /* 0x0c0fe2000001008d */
[CC--:B------:R-:W-:Y:S01]  /*12160*/  FFMA.FTZ R61, R2.reuse, R182.reuse, R143 ;  /* 0x000000b6023d7223 */ /* 0x0c0fe2000001008f */
[CC--:B------:R-:W-:Y:S01]  /*12170*/  FFMA.FTZ R167, R2.reuse, R182.reuse, R50 ;  /* 0x000000b602a77223 */ /* 0x0c0fe20000010032 */
[----:B------:R-:W-:Y:S01]  /*12180*/  FFMA.FTZ R165, R2, R182, R59 ;  /* 0x000000b602a57223 */ /* 0x000fe2000001003b */
[----:B------:R-:W-:Y:S01]  /*12190*/  I2FP.F32.S32 R2, R8 ;  /* 0x0000000800027245 */ /* 0x000fe20000201400 */
[----:B------:R-:W-:-:S04]  /*121a0*/  VIADD R6, R0, 0x70 ;  /* 0x0000007000067836 */ /* 0x000fc80000000000 */
        /* <DEDUP_REMOVED lines=10> */
[----:B------:R-:W-:Y:S02]  /*12250*/  I2FP.F32.S32 R2, R6 ;  /* 0x0000000600027245 */ /* 0x000fe40000201400 */
[----:B------:R-:W-:-:S03]  /*12260*/  ISETP.GE.AND P1, PT, R41, R54, PT ;  /* 0x000000362900720c */ /* 0x000fc60003f26270 */
[CC--:B------:R-:W-:Y:S01]  /*12270*/  FFMA.FTZ R49, R2.reuse, R182.reuse, R148 ;  /* 0x000000b602317223 */ /* 0x0c0fe20000010094 */
[CC--:B------:R-:W-:Y:S01]  /*12280*/  FFMA.FTZ R48, R2.reuse, R182.reuse, R150 ;  /* 0x000000b602307223 */ /* 0x0c0fe20000010096 */
[CC--:B------:R-:W-:Y:S01]  /*12290*/  FFMA.FTZ R162, R2.reuse, R182.reuse, R46 ;  /* 0x000000b602a27223 */ /* 0x0c0fe2000001002e */
[----:B------:R-:W-:Y:S01]  /*122a0*/  FFMA.FTZ R160, R2, R182, R44 ;  /* 0x000000b602a07223 */ /* 0x000fe2000001002c */
[----:B------:R-:W-:Y:S02]  /*122b0*/  I2FP.F32.S32 R2, R5 ;  /* 0x0000000500027245 */ /* 0x000fe40000201400 */
[-C--:B------:R-:W-:Y:S02]  /*122c0*/  ISETP.GE.AND P2, PT, R0, R54.reuse, PT ;  /* 0x000000360000720c */ /* 0x080fe40003f46270 */
[----:B------:R-:W-:Y:S02]  /*122d0*/  ISETP.GE.AND P5, PT, R38, R54, PT ;  /* 0x000000362600720c */ /* 0x000fe40003fa6270 */
[----:B------:R-:W-:-:S02]  /*122e0*/  FSEL R96, R93, -INF , !P1 ;  /* 0xff8000005d607808 */ /* 0x000fc40004800000 */
[-C--:B------:R-:W-:Y:S02]  /*122f0*/  ISETP.GE.AND P6, PT, R40, R54.reuse, PT ;  /* 0x000000362800720c */ /* 0x080fe40003fc6270 */
[----:B------:R-:W-:Y:S01]  /*12300*/  ISETP.GE.AND P1, PT, R35, R54, PT ;  /* 0x000000362300720c */ /* 0x000fe20003f26270 */
[----:B------:R-:W-:Y:S01]  /*12310*/  FFMA.FTZ R164, R2, R182, R95 ;  /* 0x000000b602a47223 */ /* 0x000fe2000001005f */
[-C--:B------:R-:W-:Y:S01]  /*12320*/  ISETP.GE.AND P3, PT, R39, R54.reuse, PT ;  /* 0x000000362700720c */ /* 0x080fe20003f66270 */
[----:B------:R-:W-:Y:S01]  /*12330*/  VIADD R4, R0, 0x78 ;  /* 0x0000007800047836 */ /* 0x000fe20000000000 */
[----:B------:R-:W-:Y:S02]  /*12340*/  ISETP.GE.AND P4, PT, R37, R54, PT ;  /* 0x000000362500720c */ /* 0x000fe40003f86270 */
[----:B------:R-:W-:Y:S02]  /*12350*/  FSEL R84, R94, -INF , !P2 ;  /* 0xff8000005e547808 */ /* 0x000fe40005000000 */
[----:B------:R-:W-:-:S02]  /*12360*/  FSEL R93, R90, -INF , !P5 ;  /* 0xff8000005a5d7808 */ /* 0x000fc40006800000 */
[-C--:B------:R-:W-:Y:S02]  /*12370*/  ISETP.GE.AND P2, PT, R36, R54.reuse, PT ;  /* 0x000000362400720c */ /* 0x080fe40003f46270 */
[----:B------:R-:W-:Y:S02]  /*12380*/  FSEL R95, R92, -INF , !P6 ;  /* 0xff8000005c5f7808 */ /* 0x000fe40007000000 */
[----:B------:R-:W-:Y:S02]  /*12390*/  FSEL R90, R83, -INF , !P1 ;  /* 0xff800000535a7808 */ /* 0x000fe40004800000 */
[-C--:B------:R-:W-:Y:S02]  /*123a0*/  ISETP.GE.AND P6, PT, R34, R54.reuse, PT ;  /* 0x000000362200720c */ /* 0x080fe40003fc6270 */
[----:B------:R-:W-:Y:S02]  /*123b0*/  ISETP.GE.AND P1, PT, R23, R54, PT ;  /* 0x000000361700720c */ /* 0x000fe40003f26270 */
[----:B------:R-:W-:Y:S01]  /*123c0*/  FSEL R94, R91, -INF , !P3 ;  /* 0xff8000005b5e7808 */ /* 0x000fe20005800000 */
[C---:B------:R-:W-:Y:S01]  /*123d0*/  FFMA.FTZ R47, R2.reuse, R182, R149 ;  /* 0x000000b6022f7223 */ /* 0x040fe20000010095 */
[----:B------:R-:W-:Y:S01]  /*123e0*/  ISETP.GE.AND P3, PT, R33, R54, PT ;  /* 0x000000362100720c */ /* 0x000fe20003f66270 */
[CC--:B------:R-:W-:Y:S01]  /*123f0*/  FFMA.FTZ R46, R2.reuse, R182.reuse, R151 ;  /* 0x000000b6022e7223 */ /* 0x0c0fe20000010097 */
[----:B------:R-:W-:Y:S01]  /*12400*/  FSEL R92, R89, -INF , !P4 ;  /* 0xff800000595c7808 */ /* 0x000fe20006000000 */
[----:B------:R-:W-:Y:S01]  /*12410*/  FFMA.FTZ R166, R2, R182, R114 ;  /* 0x000000b602a67223 */ /* 0x000fe20000010072 */
[----:B------:R-:W-:Y:S01]  /*12420*/  BAR.SYNC.DEFER_BLOCKING 0x0 ;  /* 0x0000000000007b1d */ /* 0x000fe20000010000 */
[----:B------:R-:W-:-:S02]  /*12430*/  ISETP.GE.AND P5, PT, R32, R54, PT ;  /* 0x000000362000720c */ /* 0x000fc40003fa6270 */
[----:B------:R-:W-:Y:S02]  /*12440*/  ISETP.GE.AND P4, PT, R31, R54, PT ;  /* 0x000000361f00720c */ /* 0x000fe40003f86270 */
[----:B------:R-:W-:Y:S02]  /*12450*/  FSEL R91, R88, -INF , !P2 ;  /* 0xff800000585b7808 */ /* 0x000fe40005000000 */
[----:B------:R-:W-:Y:S02]  /*12460*/  I2FP.F32.S32 R2, R4 ;  /* 0x0000000400027245 */ /* 0x000fe40000201400 */
[----:B------:R-:W-:Y:S02]  /*12470*/  ISETP.GE.AND P2, PT, R30, R54, PT ;  /* 0x000000361e00720c */ /* 0x000fe40003f46270 */
[----:B------:R-:W-:Y:S02]  /*12480*/  FSEL R89, R82, -INF , !P6 ;  /* 0xff80000052597808 */ /* 0x000fe40007000000 */
[----:B------:R-:W-:-:S02]  /*12490*/  FSEL R83, R77, -INF , !P1 ;  /* 0xff8000004d537808 */ /* 0x000fc40004800000 */
[-C--:B------:R-:W-:Y:S02]  /*124a0*/  ISETP.GE.AND P6, PT, R22, R54.reuse, PT ;  /* 0x000000361600720c */ /* 0x080fe40003fc6270 */
[-C--:B------:R-:W-:Y:S02]  /*124b0*/  ISETP.GE.AND P1, PT, R17, R54.reuse, PT ;  /* 0x000000361100720c */ /* 0x080fe40003f26270 */
[----:B------:R-:W-:Y:S02]  /*124c0*/  FSEL R88, R81, -INF , !P3 ;  /* 0xff80000051587808 */ /* 0x000fe40005800000 */
[----:B------:R-:W-:Y:S02]  /*124d0*/  ISETP.GE.AND P3, PT, R21, R54, PT ;  /* 0x000000361500720c */ /* 0x000fe40003f66270 */
[----:B------:R-:W-:Y:S02]  /*124e0*/  FSEL R87, R80, -INF , !P5 ;  /* 0xff80000050577808 */ /* 0x000fe40006800000 */
[----:B------:R-:W-:Y:S01]  /*124f0*/  FSEL R86, R79, -INF , !P4 ;  /* 0xff8000004f567808 */ /* 0x000fe20006000000 */
[----:B------:R-:W-:Y:S01]  /*12500*/  FFMA.FTZ R168, R2, R182, R252 ;  /* 0x000000b602a87223 */ /* 0x000fe200000100fc */
[----:B------:R-:W-:Y:S01]  /*12510*/  ISETP.GE.AND P5, PT, R20, R54, PT ;  /* 0x000000361400720c */ /* 0x000fe20003fa6270 */
[C---:B------:R-:W-:Y:S01]  /*12520*/  FFMA.FTZ R45, R2.reuse, R182, R104 ;  /* 0x000000b6022d7223 */ /* 0x040fe20000010068 */
[----:B------:R-:W-:Y:S01]  /*12530*/  ISETP.GE.AND P4, PT, R19, R54, PT ;  /* 0x000000361300720c */ /* 0x000fe20003f86270 */
[-C--:B------:R-:W-:Y:S01]  /*12540*/  FFMA.FTZ R44, R2, R182.reuse, R106 ;  /* 0x000000b6022c7223 */ /* 0x080fe2000001006a */
[----:B------:R-:W-:Y:S01]  /*12550*/  FSEL R85, R78, -INF , !P2 ;  /* 0xff8000004e557808 */ /* 0x000fe20005000000 */
[----:B------:R-:W-:Y:S01]  /*12560*/  FFMA.FTZ R163, R2, R182, R249 ;  /* 0x000000b602a37223 */ /* 0x000fe200000100f9 */
[----:B------:R-:W-:Y:S01]  /*12570*/  ISETP.GE.AND P2, PT, R18, R54, PT ;  /* 0x000000361200720c */ /* 0x000fe20003f46270 */
[----:B------:R-:W-:Y:S01]  /*12580*/  VIADD R2, R0, 0x79 ;  /* 0x0000007900027836 */ /* 0x000fe20000000000 */
        /* <DEDUP_REMOVED lines=14> */
[----:B------:R-:W-:Y:S02]  /*12670*/  ISETP.GE.AND P6, PT, R8, R54, PT ;  /* 0x000000360800720c */ /* 0x000fe40003fc6270 */
[----:B------:R-:W-:Y:S02]  /*12680*/  I2FP.F32.S32 R3, R2 ;  /* 0x0000000200037245 */ /* 0x000fe40000201400 */
[----:B------:R-:W-:Y:S02]  /*12690*/  FSEL R75, R62, -INF , !P3 ;  /* 0xff8000003e4b7808 */ /* 0x000fe40005800000 */
[----:B------:R-:W-:Y:S02]  /*126a0*/  ISETP.GE.AND P3, PT, R7, R54, PT ;  /* 0x000000360700720c */ /* 0x000fe40003f66270 */
[----:B------:R-:W-:-:S02]  /*126b0*/  FSEL R72, R60, -INF , !P5 ;  /* 0xff8000003c487808 */ /* 0x000fc40006800000 */
[----:B------:R-:W-:Y:S02]  /*126c0*/  FSEL R70, R43, -INF , !P4 ;  /* 0xff8000002b467808 */ /* 0x000fe40006000000 */
[-C--:B------:R-:W-:Y:S02]  /*126d0*/  ISETP.GE.AND P5, PT, R6, R54.reuse, PT ;  /* 0x000000360600720c */ /* 0x080fe40003fa6270 */
[----:B------:R-:W-:Y:S02]  /*126e0*/  ISETP.GE.AND P4, PT, R5, R54, PT ;  /* 0x000000360500720c */ /* 0x000fe40003f86270 */
[----:B------:R-:W-:Y:S01]  /*126f0*/  FSEL R68, R42, -INF , !P2 ;  /* 0xff8000002a447808 */ /* 0x000fe20005000000 */
[----:B------:R-:W-:Y:S01]  /*12700*/  FFMA.FTZ R43, R3, R182, R105 ;  /* 0x000000b6032b7223 */ /* 0x000fe20000010069 */
[----:B------:R-:W-:Y:S02]  /*12710*/  ISETP.GE.AND P2, PT, R4, R54, PT ;  /* 0x000000360400720c */ /* 0x000fe40003f46270 */
        /* <DEDUP_REMOVED lines=27> */
[----:B------:R-:W-:Y:S01]  /*128d0*/  FSEL R119, R119, -INF , !P3 ;  /* 0xff80000077777808 */ /* 0x000fe20005800000 */
[----:B------:R-:W-:Y:S01]  /*128e0*/  FFMA.FTZ R42, R3, R182, R107 ;  /* 0x000000b6032a7223 */ /* 0x000fe2000001006b */
        /* <DEDUP_REMOVED lines=40> */
[----:B------:R-:W-:Y:S02]  /*12b70*/  FSEL R50, R44, -INF , !P6 ;  /* 0xff8000002c327808 */ /* 0x000fe40007000000 */
[----:B------:R-:W-:Y:S02]  /*12b80*/  FSEL R58, R48, -INF , !P2 ;  /* 0xff800000303a7808 */ /* 0x000fe40005000000 */
[----:B------:R-:W-:Y:S02]  /*12b90*/  ISETP.GE.AND P6, PT, R40, R57, PT ;  /* 0x000000392800720c */ /* 0x000fe40003fc6270 */
[----:B------:R-:W-:Y:S02]  /*12ba0*/  ISETP.GE.AND P1, PT, R5, R55, PT ;  /* 0x000000370500720c */ /* 0x000fe40003f26270 */
        /* <DEDUP_REMOVED lines=8> */
[----:B------:R-:W-:Y:S02]  /*12c30*/  FSEL R55, R46, -INF , !P1 ;  /* 0xff8000002e377808 */ /* 0x000fe40004800000 */
[----:B------:R-:W-:Y:S02]  /*12c40*/  ISETP.GE.AND P6, PT, R37, R57, PT ;  /* 0x000000392500720c */ /* 0x000fe40003fc6270 */
[----:B------:R-:W-:Y:S02]  /*12c50*/  FSEL R46, R221, -INF , !P3 ;  /* 0xff800000dd2e7808 */ /* 0x000fe40005800000 */
[----:B------:R-:W-:Y:S02]  /*12c60*/  FSEL R150, R230, -INF , !P2 ;  /* 0xff800000e6967808 */ /* 0x000fe40005000000 */
        /* <DEDUP_REMOVED lines=8> */
[-C--:B------:R-:W-:Y:S02]  /*12cf0*/  ISETP.GE.AND P1, PT, R41, R56.reuse, PT ;  /* 0x000000382900720c */ /* 0x080fe40003f26270 */
[----:B------:R-:W-:Y:S02]  /*12d00*/  FSEL R43, R156, -INF , !P3 ;  /* 0xff8000009c2b7808 */ /* 0x000fe40005800000 */
[----:B------:R-:W-:Y:S02]  /*12d10*/  FSEL R147, R217, -INF , !P2 ;  /* 0xff800000d9937808 */ /* 0x000fe40005000000 */
[----:B------:R-:W-:Y:S02]  /*12d20*/  ISETP.GE.AND P3, PT, R34, R56, PT ;  /* 0x000000382200720c */ /* 0x000fe40003f66270 */
[----:B------:R-:W-:-:S02]  /*12d30*/  FSEL R156, R215, -INF , !P5 ;  /* 0xff800000d79c7808 */ /* 0x000fc40006800000 */
[----:B------:R-:W-:Y:S02]  /*12d40*/  FSEL R41, R214, -INF , !P4 ;  /* 0xff800000d6297808 */ /* 0x000fe40006000000 */
[-C--:B------:R-:W-:Y:S02]  /*12d50*/  ISETP.GE.AND P2, PT, R35, R57.reuse, PT ;  /* 0x000000392300720c */ /* 0x080fe40003f46270 */
[C---:B------:R-:W-:Y:S02]  /*12d60*/  ISETP.GE.AND P5, PT, R33.reuse, R57, PT ;  /* 0x000000392100720c */ /* 0x040fe40003fa6270 */
[----:B------:R-:W-:Y:S02]  /*12d70*/  ISETP.GE.AND P4, PT, R33, R56, PT ;  /* 0x000000382100720c */ /* 0x000fe40003f86270 */
[----:B------:R-:W-:Y:S02]  /*12d80*/  FSEL R151, R212, -INF , !P6 ;  /* 0xff800000d4977808 */ /* 0x000fe40007000000 */
        /* <DEDUP_REMOVED lines=13> */
[C---:B------:R-:W-:Y:S02]  /*12e60*/  ISETP.GE.AND P6, PT, R22.reuse, R57, PT ;  /* 0x000000391600720c */ /* 0x040fe40003fc6270 */
        /* <DEDUP_REMOVED lines=24> */
[----:B------:R-:W-:Y:S02]  /*12ff0*/  ISETP.GE.AND P1, PT, R23, R56, PT ;  /* 0x000000381700720c */ /* 0x000fe40003f26270 */
[----:B------:R-:W-:Y:S02]  /*13000*/  FSEL R30, R130, -INF , !P3 ;  /* 0xff800000821e7808 */ /* 0x000fe40005800000 */
        /* <DEDUP_REMOVED lines=15> */
[-C--:B------:R-:W-:Y:S02]  /*13100*/  ISETP.GE.AND P4, PT, R10, R56.reuse, PT ;  /* 0x000000380a00720c */ /* 0x080fe40003f86270 */
[----:B------:R-:W-:Y:S02]  /*13110*/  FSEL R124, R124, -INF , !P6 ;  /* 0xff8000007c7c7808 */ /* 0x000fe40007000000 */
[----:B------:R-:W-:Y:S02]  /*13120*/  FSEL R31, R178, -INF , !P1 ;  /* 0xff800000b21f7808 */ /* 0x000fe40004800000 */
        /* <DEDUP_REMOVED lines=10> */
[----:B------:R-:W-:Y:S02]  /*131d0*/  ISETP.GE.AND P6, PT, R5, R57, PT ;  /* 0x000000390500720c */ /* 0x000fe40003fc6270 */
[-C--:B------:R-:W-:Y:S02]  /*131e0*/  ISETP.GE.AND P3, PT, R16, R56.reuse, PT ;  /* 0x000000381000720c */ /* 0x080fe40003f66270 */
[----:B------:R-:W-:Y:S02]  /*131f0*/  ISETP.GE.AND P1, PT, R14, R56, PT ;  /* 0x000000380e00720c */ /* 0x000fe40003f26270 */
[----:B------:R-:W-:Y:S02]  /*13200*/  FSEL R122, R167, -INF , !P2 ;  /* 0xff800000a77a7808 */ /* 0x000fe40005000000 */
[----:B------:R-:W-:-:S02]  /*13210*/  FSEL R111, R159, -INF , !P5 ;  /* 0xff8000009f6f7808 */ /* 0x000fc40006800000 */
[----:B------:R-:W-:Y:S02]  /*13220*/  FSEL R14, R158, -INF , !P4 ;  /* 0xff8000009e0e7808 */ /* 0x000fe40006000000 */
[-C--:B------:R-:W-:Y:S02]  /*13230*/  ISETP.GE.AND P2, PT, R6, R57.reuse, PT ;  /* 0x000000390600720c */ /* 0x080fe40003f46270 */
[-C--:B------:R-:W-:Y:S02]  /*13240*/  ISETP.GE.AND P5, PT, R4, R57.reuse, PT ;  /* 0x000000390400720c */ /* 0x080fe40003fa6270 */
[----:B------:R-:W-:Y:S02]  /*13250*/  ISETP.GE.AND P4, PT, R2, R57, PT ;  /* 0x000000390200720c */ /* 0x000fe40003f86270 */
[----:B------:R-:W-:Y:S02]  /*13260*/  FSEL R57, R166, -INF , !P6 ;  /* 0xff800000a6397808 */ /* 0x000fe40007000000 */
[----:B------:R-:W-:-:S02]  /*13270*/  FSEL R21, R174, -INF , !P3 ;  /* 0xff800000ae157808 */ /* 0x000fc40005800000 */
[----:B------:R-:W-:Y:S02]  /*13280*/  FSEL R19, R173, -INF , !P1 ;  /* 0xff800000ad137808 */ /* 0x000fe40004800000 */
[----:B------:R-:W-:Y:S02]  /*13290*/  ISETP.GE.AND P6, PT, R238, 0x3, PT ;  /* 0x00000003ee00780c */ /* 0x000fe40003fc6270 */
[-C--:B------:R-:W-:Y:S02]  /*132a0*/  ISETP.GE.AND P3, PT, R11, R56.reuse, PT ;  /* 0x000000380b00720c */ /* 0x080fe40003f66270 */
[----:B------:R-:W-:Y:S02]  /*132b0*/  ISETP.GE.AND P1, PT, R9, R56, PT ;  /* 0x000000380900720c */ /* 0x000fe40003f26270 */
[----:B------:R-:W-:Y:S02]  /*132c0*/  FSEL R18, R172, -INF , !P3 ;  /* 0xff800000ac127808 */ /* 0x000fe40005800000 */
[----:B------:R-:W-:-:S02]  /*132d0*/  FSEL R16, R165, -INF , !P1 ;  /* 0xff800000a5107808 */ /* 0x000fc40004800000 */
[-C--:B------:R-:W-:Y:S02]  /*132e0*/  ISETP.GE.AND P3, PT, R8, R56.reuse, PT ;  /* 0x000000380800720c */ /* 0x080fe40003f66270 */
[----:B------:R-:W-:Y:S01]  /*132f0*/  ISETP.GE.AND P1, PT, R6, R56, PT ;  /* 0x000000380600720c */ /* 0x000fe20003f26270 */
[CC--:B------:R-:W-:Y:S01]  /*13300*/  FFMA.FTZ R54, R3.reuse, R182.reuse, R248 ;  /* 0x000000b603367223 */ /* 0x0c0fe200000100f8 */
[----:B------:R-:W-:Y:S01]  /*13310*/  FFMA.FTZ R3, R3, R182, R240 ;  /* 0x000000b603037223 */ /* 0x000fe200000100f0 */
[----:B------:R-:W-:Y:S02]  /*13320*/  FSEL R15, R161, -INF , !P3 ;  /* 0xff800000a10f7808 */ /* 0x000fe40005800000 */
[----:B------:R-:W-:Y:S02]  /*13330*/  FSEL R110, R162, -INF , !P2 ;  /* 0xff800000a26e7808 */ /* 0x000fe40005000000 */
[----:B------:R-:W-:Y:S01]  /*13340*/  FSEL R11, R160, -INF , !P1 ;  /* 0xff800000a00b7808 */ /* 0x000fe20004800000 */
[----:B------:R-:W-:Y:S01]  /*13350*/  BSSY B1, `(.L_x_601) ;  /* 0x000003d000017945 */ /* 0x000fe20003800000 */
        /* <DEDUP_REMOVED lines=9> */
[----:B------:R-:W2:Y:S01]  /*133f0*/  LDL.64 R248, [R1+0x2b8] ;  /* 0x0002b80001f87983 */ /* 0x000ea20000100a00 */
[C---:B------:R-:W-:Y:S01]  /*13400*/  SHF.L.U64.HI R240, R242.reuse, 0x7, R243 ;  /* 0x00000007f2f07819 */ /* 0x040fe200000102f3 */
[----:B------:R-:W-:Y:S01]  /*13410*/  IMAD.SHL.U32 R252, R242, 0x80, RZ ;  /* 0x00000080f2fc7824 */ /* 0x000fe200078e00ff */
[----:B------:R-:W-:Y:S01]  /*13420*/  BSSY B0, `(.L_x_603) ;  /* 0x000002e000007945 */ /* 0x000fe20003800000 */
[----:B------:R-:W-:Y:S01]  /*13430*/  VIADD R0, R238, 0xfffffffd ;  /* 0xfffffffdee007836 */ /* 0x000fe20000000000 */
[----:B------:R1:W-:Y:S03]  /*13440*/  @P0 STS [R195+0x2000], RZ ;  /* 0x002000ffc3000388 */ /* 0x0003e60000000800 */
[----:B------:R-:W-:Y:S01]  /*13450*/  IMAD R2, R240, R0, RZ ;  /* 0x00000000f0027224 */ /* 0x000fe200078e02ff */
[----:B------:R1:W-:Y:S04]  /*13460*/  @P0 STS [R195+0x2004], RZ ;  /* 0x002004ffc3000388 */ /* 0x0003e80000000800 */
[----:B------:R1:W-:Y:S01]  /*13470*/  @P0 STS.64 [R195+0x2008], RZ ;  /* 0x002008ffc3000388 */ /* 0x0003e20000000a00 */
[----:B--2---:R-:W-:Y:S01]  /*13480*/  IMAD.WIDE.U32 R4, R0, R252, R248 ;  /* 0x000000fc00047225 */ /* 0x004fe200078e00f8 */
[----:B------:R-:W-:-:S02]  /*13490*/  SHF.R.S32.HI R0, RZ, 0x1f, R0 ;  /* 0x0000001fff007819 */ /* 0x000fc40000011400 */
[----:B------:R-:W-:-:S03]  /*134a0*/  @!P0 LEA R6, P1, R4, R250, 0x1 ;  /* 0x000000fa04068211 */ /* 0x000fc600078208ff */
[----:B------:R-:W-:Y:S01]  /*134b0*/  IMAD R2, R0, R252, R2 ;  /* 0x000000fc00027224 */ /* 0x000fe200078e0202 */
[----:B------:R-:W-:-:S03]  /*134c0*/  @!P0 LEA R0, P2, R242, R4, 0x5 ;  /* 0x00000004f2008211 */ /* 0x000fc600078428ff */
[----:B------:R-:W-:-:S05]  /*134d0*/  IMAD.IADD R3, R5, 0x1, R2 ;  /* 0x0000000105037824 */ /* 0x000fca00078e0202 */
[----:B------:R-:W-:-:S05]  /*134e0*/  @!P0 LEA.HI.X R7, R4, R251, R3, 0x1, P1 ;  /* 0x000000fb04078211 */ /* 0x000fca00008f0c03 */
[----:B------:R-:W-:Y:S01]  /*134f0*/  @!PT LDS RZ, [RZ] ;  /* 0x00000000fffff984 */ /* 0x000fe20000000800 */
[----:B------:R-:W-:Y:S01]  /*13500*/  @!PT LDS RZ, [RZ] ;  /* 0x00000000fffff984 */ /* 0x000fe20000000800 */
[----:B------:R-:W-:Y:S01]  /*13510*/  @!PT LDS RZ, [RZ] ;  /* 0x00000000fffff984 */ /* 0x000fe20000000800 */
[----:B------:R2:W-:Y:S04]  /*13520*/  @!P0 LDGSTS.E.BYPASS.LTC128B.128 [R195+0x2000], desc[UR4][R6.64] ;  /* 0x0200000006c38fae */ /* 0x0005e8000b901d44 */
[----:B------:R1:W-:Y:S01]  /*13530*/  @P0 STS.128 [R195+0x2800], RZ ;  /* 0x002800ffc3000388 */ /* 0x0003e20000000c00 */
[----:B--2---:R-:W-:Y:S02]  /*13540*/  @!P0 LEA R6, P1, R0, R250, 0x1 ;  /* 0x000000fa00068211 */ /* 0x004fe400078208ff */
[----:B------:R-:W-:-:S04]  /*13550*/  @!P0 LEA.HI.X R7, R242, R3, R243, 0x5, P2 ;  /* 0x00000003f2078211 */ /* 0x000fc800010f2cf3 */
[----:B------:R-:W-:Y:S02]  /*13560*/  @!P0 LEA.HI.X R7, R0, R251, R7, 0x1, P1 ;  /* 0x000000fb00078211 */ /* 0x000fe400008f0c07 */
[----:B------:R-:W-:-:S03]  /*13570*/  @!P0 LEA R0, P2, R242, R4, 0x6 ;  /* 0x00000004f2008211 */ /* 0x000fc600078430ff */
[----:B------:R-:W-:Y:S01]  /*13580*/  @!PT LDS RZ, [RZ] ;  /* 0x00000000fffff984 */ /* 0x000fe20000000800 */
[----:B------:R-:W-:Y:S01]  /*13590*/  @!PT LDS RZ, [RZ] ;  /* 0x00000000fffff984 */ /* 0x000fe20000000800 */
[----:B------:R-:W-:Y:S01]  /*135a0*/  @!PT LDS RZ, [RZ] ;  /* 0x00000000fffff984 */ /* 0x000fe20000000800 */
[----:B------:R2:W-:Y:S04]  /*135b0*/  @!P0 LDGSTS.E.BYPASS.LTC128B.128 [R195+0x2800], desc[UR4][R6.64] ;  /* 0x0280000006c38fae */ /* 0x0005e8000b901d44 */
[----:B------:R1:W-:Y:S01]  /*135c0*/  @P0 STS.128 [R195+0x3000], RZ ;  /* 0x003000ffc3000388 */ /* 0x0003e20000000c00 */
[----:B--2---:R-:W-:Y:S02]  /*135d0*/  @!P0 LEA R6, P1, R0, R250, 0x1 ;  /* 0x000000fa00068211 */ /* 0x004fe400078208ff */
[----:B------:R-:W-:-:S04]  /*135e0*/  @!P0 LEA.HI.X R7, R242, R3, R243, 0x6, P2 ;  /* 0x00000003f2078211 */ /* 0x000fc800010f34f3 */
[----:B------:R-:W-:-:S05]  /*135f0*/  @!P0 LEA.HI.X R7, R0, R251, R7, 0x1, P1 ;  /* 0x000000fb00078211 */ /* 0x000fca00008f0c07 */
        /* <DEDUP_REMOVED lines=16> */
.L_x_604:
[----:B------:R-:W-:Y:S05]  /*13700*/  BSYNC B0 ;  /* 0x0000000000007941 */ /* 0x000fea0003800000 */
.L_x_603:
[----:B------:R-:W0:Y:S02]  /*13710*/  LDGDEPBAR ;  /* 0x00000000000079af */ /* 0x000e240000000000 */
.L_x_602:
[----:B------:R-:W-:Y:S05]  /*13720*/  BSYNC B1 ;  /* 0x0000000000017941 */ /* 0x000fea0003800000 */
.L_x_601:
[----:B------:R-:W-:Y:S01]  /*13730*/  FMNMX.FTZ R0, R12, R42, !PT ;  /* 0x0000002a0c007209 */ /* 0x000fe20007810000 */
[----:B------:R-:W3:Y:S03]  /*13740*/  LDL.LU R173, [R1+0x88] ;  /* 0x0000880001ad7983 */ /* 0x000ee60000300800 */
[----:B------:R-:W-:Y:S01]  /*13750*/  FMNMX.FTZ R0, R47, R0, !PT ;  /* 0x000000002f007209 */ /* 0x000fe20007810000 */
[----:B------:R-:W4:Y:S03]  /*13760*/  LDL.LU R169, [R1+0x8c] ;  /* 0x00008c0001a97983 */ /* 0x000f260000300800 */
[----:B------:R-:W-:Y:S01]  /*13770*/  FMNMX.FTZ R0, R46, R0, !PT ;  /* 0x000000002e007209 */ /* 0x000fe20007810000 */
[----:B------:R-:W4:Y:S03]  /*13780*/  LDL.LU R167, [R1+0x78] ;  /* 0x0000780001a77983 */ /* 0x000f260000300800 */
[----:B------:R-:W-:Y:S01]  /*13790*/  FMNMX.FTZ R0, R45, R0, !PT ;  /* 0x000000002d007209 */ /* 0x000fe20007810000 */
[----:B------:R-:W4:Y:S03]  /*137a0*/  LDL.LU R165, [R1+0x7c] ;  /* 0x00007c0001a57983 */ /* 0x000f260000300800 */
[----:B------:R-:W-:Y:S01]  /*137b0*/  FMNMX.FTZ R0, R44, R0, !PT ;  /* 0x000000002c007209 */ /* 0x000fe20007810000 */
[----:B------:R-:W4:Y:S03]  /*137c0*/  LDL.LU R158, [R1+0x68] ;  /* 0x00006800019e7983 */ /* 0x000f260000300800 */
[----:B------:R-:W-:Y:S01]  /*137d0*/  FMNMX.FTZ R0, R43, R0, !PT ;  /* 0x000000002b007209 */ /* 0x000fe20007810000 */
[----:B-1----:R-:W4:Y:S03]  /*137e0*/  LDL.LU R7, [R1+0x6c] ;  /* 0x00006c0001077983 */ /* 0x002f260000300800 */
[----:B------:R-:W-:Y:S01]  /*137f0*/  FMNMX.FTZ R0, R41, R0, !PT ;  /* 0x0000000029007209 */ /* 0x000fe20007810000 */
[----:B------:R-:W4:Y:S03]  /*13800*/  LDL R6, [R1+0x58] ;  /* 0x0000580001067983 */ /* 0x000f260000100800 */
[----:B------:R-:W-:Y:S01]  /*13810*/  FMNMX.FTZ R0, R40, R0, !PT ;  /* 0x0000000028007209 */ /* 0x000fe20007810000 */
[----:B------:R-:W4:Y:S03]  /*13820*/  LDL.LU R5, [R1+0x5c] ;  /* 0x00005c0001057983 */ /* 0x000f260000300800 */
[----:B------:R-:W-:Y:S01]  /*13830*/  FMNMX.FTZ R0, R39, R0, !PT ;  /* 0x0000000027007209 */ /* 0x000fe20007810000 */
[----:B------:R-:W-:Y:S03]  /*13840*/  STL [R1+0x40c], R170 ;  /* 0x00040caa01007387 */ /* 0x000fe60000100800 */
        /* <DEDUP_REMOVED lines=45> */
[----:B------:R-:W-:Y:S04]  /*13b20*/  STL [R1+0x384], R26 ;  /* 0x0003841a01007387 */ /* 0x000fe80000100800 */
[----:B--2---:R-:W1:Y:S04]  /*13b30*/  SHFL.BFLY PT, R2, R0, 0x2, 0x1f ;  /* 0x0c401f0000027f89 */ /* 0x004e6800000e0000 */
[----:B------:R-:W-:Y:S04]  /*13b40*/  STL [R1+0x390], R26 ;  /* 0x0003901a01007387 */ /* 0x000fe80000100800 */
[----:B------:R-:W-:Y:S04]  /*13b50*/  STL [R1+0x380], R27 ;  /* 0x0003801b01007387 */ /* 0x000fe80000100800 */
[----:B------:R-:W-:Y:S04]  /*13b60*/  STL [R1+0x37c], R24 ;  /* 0x00037c1801007387 */ /* 0x000fe80000100800 */
[----:B------:R-:W-:Y:S04]  /*13b70*/  STL [R1+0x378], R25 ;  /* 0x0003781901007387 */ /* 0x000fe80000100800 */
[----:B------:R-:W-:Y:S01]  /*13b80*/  STL [R1+0x394], R25 ;  /* 0x0003941901007387 */ /* 0x000fe20000100800 */
[----:B-1----:R-:W-:-:S03]  /*13b90*/  FMNMX.FTZ R0, R0, R2, !PT ;  /* 0x0000000200007209 */ /* 0x002fc60007810000 */
[----:B------:R-:W-:Y:S04]  /*13ba0*/  STL [R1+0x374], R28 ;  /* 0x0003741c01007387 */ /* 0x000fe80000100800 */
[----:B------:R-:W1:Y:S04]  /*13bb0*/  SHFL.BFLY PT, R2, R0, 0x1, 0x1f ;  /* 0x0c201f0000027f89 */ /* 0x000e6800000e0000 */
[----:B------:R2:W-:Y:S04]  /*13bc0*/  STL [R1+0x370], R29 ;  /* 0x0003701d01007387 */ /* 0x0005e80000100800 */
[----:B------:R-:W-:Y:S04]  /*13bd0*/  STL [R1+0x34c], R226 ;  /* 0x00034ce201007387 */ /* 0x000fe80000100800 */
[----:B------:R-:W-:Y:S04]  /*13be0*/  STL [R1+0x348], R223 ;  /* 0x000348df01007387 */ /* 0x000fe80000100800 */
[----:B------:R-:W-:Y:S04]  /*13bf0*/  STL [R1+0x324], R251 ;  /* 0x000324fb01007387 */ /* 0x000fe80000100800 */
[----:B------:R-:W-:Y:S01]  /*13c00*/  STL [R1+0x320], R250 ;  /* 0x000320fa01007387 */ /* 0x000fe20000100800 */
[----:B-1----:R-:W-:-:S03]  /*13c10*/  FMNMX.FTZ R210, R0, R2, !PT ;  /* 0x0000000200d27209 */ /* 0x002fc60007810000 */
[----:B------:R-:W-:Y:S01]  /*13c20*/  STL [R1+0x31c], R245 ;  /* 0x00031cf501007387 */ /* 0x000fe20000100800 */
[----:B------:R-:W-:-:S03]  /*13c30*/  FSETP.NEU.FTZ.AND P0, PT, R210, -INF , PT ;  /* 0xff800000d200780b */ /* 0x000fc60003f1d000 */
[----:B------:R-:W-:Y:S01]  /*13c40*/  STL [R1+0x318], R244 ;  /* 0x000318f401007387 */ /* 0x000fe20000100800 */
[----:B------:R-:W-:-:S03]  /*13c50*/  FSEL R0, R210, RZ, P0 ;  /* 0x000000ffd2007208 */ /* 0x000fc60000000000 */
[----:B------:R-:W-:Y:S02]  /*13c60*/  STL [R1+0x314], R243 ;  /* 0x000314f301007387 */ /* 0x000fe40000100800 */
[----:B------:R-:W-:Y:S02]  /*13c70*/  FADD.FTZ R4, R12, -R0 ;  /* 0x800000000c047221 */ /* 0x000fe40000010000 */
[----:B------:R-:W-:Y:S04]  /*13c80*/  STL [R1+0x310], R242 ;  /* 0x000310f201007387 */ /* 0x000fe80000100800 */
[----:B------:R-:W2:Y:S04]  /*13c90*/  LD.E R0, desc[UR4][R180.64+0xdc] ;  /* 0x0000dc04b4007980 */ /* 0x000ea8000c101900 */
        /* <DEDUP_REMOVED lines=10> */
[----:B------:R-:W-:Y:S01]  /*13d40*/  STL [R1+0x330], R210 ;  /* 0x000330d201007387 */ /* 0x000fe20000100800 */
[----:B--2---:R-:W-:-:S05]  /*13d50*/  FMUL.FTZ R2, R0, R210 ;  /* 0x000000d200027220 */ /* 0x004fca0000410000 */
[----:B------:R-:W-:-:S05]  /*13d60*/  FSEL R2, R2, RZ, P0 ;  /* 0x000000ff02027208 */ /* 0x000fca0000000000 */
        /* <DEDUP_REMOVED lines=31> */
[----:B------:R-:W-:Y:S01]  /*13f60*/  FFMA.FTZ R188, R8, R0, -R2 ;  /* 0x0000000008bc7223 */ /* 0x000fe20000010802 */
[----:B------:R-:W-:-:S06]  /*13f70*/  FMUL.FTZ R2, R0, R4 ;  /* 0x0000000400027220 */ /* 0x000fcc0000410000 */
[----:B------:R-:W3:Y:S01]  /*13f80*/  MUFU.EX2 R2, R2 ;  /* 0x0000000200027308 */ /* 0x000ee20000000800 */
[----:B------:R-:W-:Y:S04]  /*13f90*/  STL [R1+0x12c], R24 ;  /* 0x00012c1801007387 */ /* 0x000fe80000100800 */
[----:B------:R-:W-:Y:S04]  /*13fa0*/  STL [R1+0x174], R23 ;  /* 0x0001741701007387 */ /* 0x000fe80000100800 */
[----:B------:R-:W-:Y:S01]  /*13fb0*/  STL [R1+0x398], R26 ;  /* 0x0003981a01007387 */ /* 0x000fe20000100800 */
[----:B------:R1:W2:Y:S01]  /*13fc0*/  MUFU.EX2 R174, R3 ;  /* 0x0000000300ae7308 */ /* 0x0002a20000000800 */
[-C--:B---3--:R-:W-:Y:S01]  /*13fd0*/  FMUL.FTZ R226, R173, R2.reuse ;  /* 0x00000002ade27220 */ /* 0x088fe20000410000 */
[-C--:B----4-:R-:W-:Y:S01]  /*13fe0*/  FMUL.FTZ R223, R169, R2.reuse ;  /* 0x00000002a9df7220 */ /* 0x090fe20000410000 */
[----:B------:R-:W-:-:S03]  /*13ff0*/  FMUL.FTZ R4, R167, R2 ;  /* 0x00000002a7047220 */ /* 0x000fc60000410000 */
[----:B------:R-:W-:Y:S04]  /*14000*/  STL [R1+0x350], R226 ;  /* 0x000350e201007387 */ /* 0x000fe80000100800 */
[----:B------:R3:W-:Y:S01]  /*14010*/  STL [R1+0x354], R223 ;  /* 0x000354df01007387 */ /* 0x0007e20000100800 */
[----:B-1----:R-:W-:-:S03]  /*14020*/  FMUL.FTZ R3, R165, R2 ;  /* 0x00000002a5037220 */ /* 0x002fc60000410000 */
[----:B------:R1:W-:Y:S01]  /*14030*/  STL [R1+0x188], R4 ;  /* 0x0001880401007387 */ /* 0x0003e20000100800 */
[-C--:B---3--:R-:W-:Y:S01]  /*14040*/  FMUL.FTZ R223, R158, R2.reuse ;  /* 0x000000029edf7220 */ /* 0x088fe20000410000 */
[----:B-1----:R-:W-:-:S04]  /*14050*/  FMUL.FTZ R4, R7, R2 ;  /* 0x0000000207047220 */ /* 0x002fc80000410000 */
[----:B------:R-:W-:Y:S04]  /*14060*/  STL [R1+0x358], R223 ;  /* 0x000358df01007387 */ /* 0x000fe80000100800 */
[----:B------:R1:W-:Y:S04]  /*14070*/  STL [R1+0x18c], R3 ;  /* 0x00018c0301007387 */ /* 0x0003e80000100800 */
[----:B------:R-:W-:Y:S04]  /*14080*/  STL [R1+0x19c], R4 ;  /* 0x00019c0401007387 */ /* 0x000fe80000100800 */
[----:B------:R-:W3:Y:S01]  /*14090*/  LDL.LU R191, [R1+0x40] ;  /* 0x0000400001bf7983 */ /* 0x000ee20000300800 */
[----:B-1----:R-:W-:-:S05]  /*140a0*/  FMUL.FTZ R3, R6, R2 ;  /* 0x0000000206037220 */ /* 0x002fca0000410000 */
[----:B------:R-:W-:Y:S04]  /*140b0*/  STL [R1+0x1a8], R3 ;  /* 0x0001a80301007387 */ /* 0x000fe80000100800 */
[----:B------:R-:W4:Y:S04]  /*140c0*/  LDL R187, [R1+0x44] ;  /* 0x0000440001bb7983 */ /* 0x000f280000100800 */
[----:B------:R-:W4:Y:S04]  /*140d0*/  LDL R179, [R1+0x30] ;  /* 0x0000300001b37983 */ /* 0x000f280000100800 */
[----:B------:R-:W4:Y:S04]  /*140e0*/  LDL.LU R176, [R1+0x34] ;  /* 0x0000340001b07983 */ /* 0x000f280000300800 */
[----:B------:R-:W4:Y:S04]  /*140f0*/  LDL R178, [R1+0x20] ;  /* 0x0000200001b27983 */ /* 0x000f280000100800 */
[----:B------:R-:W4:Y:S04]  /*14100*/  LDL R177, [R1+0x24] ;  /* 0x0000240001b17983 */ /* 0x000f280000100800 */
[----:B------:R-:W4:Y:S01]  /*14110*/  LDL R7, [R1] ;  /* 0x0000000001077983 */ /* 0x000f220000100800 */
[-C--:B------:R-:W-:Y:S01]  /*14120*/  FMUL.FTZ R223, R5, R2.reuse ;  /* 0x0000000205df7220 */ /* 0x080fe20000410000 */
[----:B--2---:R-:W-:Y:S01]  /*14130*/  FFMA.FTZ R158, R186, R2, R174 ;  /* 0x00000002ba9e7223 */ /* 0x004fe200000100ae */
[----:B------:R-:W-:Y:S01]  /*14140*/  FMNMX.FTZ R2, R134, R84, !PT ;  /* 0x0000005486027209 */ /* 0x000fe20007810000 */
[----:B------:R-:W2:Y:S03]  /*14150*/  LDL.LU R6, [R1+0x4] ;  /* 0x0000040001067983 */ /* 0x000ea60000300800 */
        /* <DEDUP_REMOVED lines=35> */
[----:B------:R-:W-:-:S04]  /*14390*/  FSETP.NEU.FTZ.AND P0, PT, R201, -INF , PT ;  /* 0xff800000c900780b */ /* 0x000fc80003f1d000 */
[----:B------:R-:W-:-:S05]  /*143a0*/  FSEL R2, R201, RZ, P0 ;  /* 0x000000ffc9027208 */ /* 0x000fca0000000000 */
[----:B------:R-:W-:-:S04]  /*143b0*/  FADD.FTZ R3, R134, -R2 ;  /* 0x8000000286037221 */ /* 0x000fc80000010000 */
[C---:B------:R-:W-:Y:S01]  /*143c0*/  FMUL.FTZ R3, R0.reuse, R3 ;  /* 0x0000000300037220 */ /* 0x040fe20000410000 */
[----:B------:R-:W-:-:S05]  /*143d0*/  FMUL.FTZ R2, R0, R201 ;  /* 0x000000c900027220 */ /* 0x000fca0000410000 */
[----:B------:R-:W3:Y:S01]  /*143e0*/  MUFU.EX2 R3, R3 ;  /* 0x0000000300037308 */ /* 0x000ee20000000800 */
        /* <DEDUP_REMOVED lines=33> */
[----:B------:R-:W-:Y:S04]  /*14600*/  STL [R1+0x39c], R223 ;  /* 0x00039cdf01007387 */ /* 0x000fe80000100800 */
[----:B------:R-:W-:Y:S01]  /*14610*/  STL [R1+0x334], R201 ;  /* 0x000334c901007387 */ /* 0x000fe20000100800 */
[----:B---3--:R-:W-:-:S05]  /*14620*/  FMUL.FTZ R2, R191, R3 ;  /* 0x00000003bf027220 */ /* 0x008fca0000410000 */
[----:B------:R1:W-:Y:S01]  /*14630*/  STL [R1+0x230], R2 ;  /* 0x0002300201007387 */ /* 0x0003e20000100800 */
[-C--:B----4-:R-:W-:Y:S01]  /*14640*/  FMUL.FTZ R11, R187, R3.reuse ;  /* 0x00000003bb0b7220 */ /* 0x090fe20000410000 */
[----:B------:R-:W-:-:S04]  /*14650*/  FMUL.FTZ R10, R179, R3 ;  /* 0x00000003b30a7220 */ /* 0x000fc80000410000 */
[----:B------:R-:W-:Y:S01]  /*14660*/  STL [R1+0x234], R11 ;  /* 0x0002340b01007387 */ /* 0x000fe20000100800 */
[----:B-1----:R-:W-:-:S03]  /*14670*/  FMUL.FTZ R2, R176, R3 ;  /* 0x00000003b0027220 */ /* 0x002fc60000410000 */
[----:B------:R-:W3:Y:S01]  /*14680*/  LDL R176, [R1+0xc] ;  /* 0x00000c0001b07983 */ /* 0x000ee20000100800 */
[----:B------:R-:W-:-:S03]  /*14690*/  FMUL.FTZ R180, R178, R3 ;  /* 0x00000003b2b47220 */ /* 0x000fc60000410000 */
[----:B------:R-:W-:Y:S01]  /*146a0*/  STL [R1+0x240], R10 ;  /* 0x0002400a01007387 */ /* 0x000fe20000100800 */
[----:B------:R-:W-:-:S03]  /*146b0*/  FMUL.FTZ R181, R177, R3 ;  /* 0x00000003b1b57220 */ /* 0x000fc60000410000 */
[----:B------:R1:W-:Y:S01]  /*146c0*/  STL [R1+0x244], R2 ;  /* 0x0002440201007387 */ /* 0x0003e20000100800 */
[----:B------:R-:W-:-:S03]  /*146d0*/  FMUL.FTZ R245, R7, R3 ;  /* 0x0000000307f57220 */ /* 0x000fc60000410000 */
[----:B------:R-:W-:Y:S04]  /*146e0*/  STL [R1+0x338], R180 ;  /* 0x000338b401007387 */ /* 0x000fe80000100800 */
[----:B------:R-:W-:Y:S04]  /*146f0*/  STL [R1+0x33c], R181 ;  /* 0x00033cb501007387 */ /* 0x000fe80000100800 */
[----:B------:R-:W-:Y:S04]  /*14700*/  STL [R1+0x340], R245 ;  /* 0x000340f501007387 */ /* 0x000fe80000100800 */
[----:B------:R-:W4:Y:S04]  /*14710*/  LDL.LU R238, [R1+0x48] ;  /* 0x0000480001ee7983 */ /* 0x000f280000300800 */
[----:B------:R-:W3:Y:S04]  /*14720*/  LDL R234, [R1+0x4c] ;  /* 0x00004c0001ea7983 */ /* 0x000ee80000100800 */
[----:B------:R-:W3:Y:S04]  /*14730*/  LDL.LU R221, [R1+0x38] ;  /* 0x0000380001dd7983 */ /* 0x000ee80000300800 */
[----:B------:R-:W3:Y:S04]  /*14740*/  LDL R220, [R1+0x3c] ;  /* 0x00003c0001dc7983 */ /* 0x000ee80000100800 */
[----:B------:R-:W3:Y:S04]  /*14750*/  LDL.LU R179, [R1+0x28] ;  /* 0x0000280001b37983 */ /* 0x000ee80000300800 */
[----:B------:R-:W3:Y:S04]  /*14760*/  LDL R178, [R1+0x2c] ;  /* 0x00002c0001b27983 */ /* 0x000ee80000100800 */
[----:B------:R-:W3:Y:S01]  /*14770*/  LDL R177, [R1+0x8] ;  /* 0x0000080001b17983 */ /* 0x000ee20000100800 */
[----:B------:R-:W2:Y:S08]  /*14780*/  MUFU.EX2 R4, R4 ;  /* 0x0000000400047308 */ /* 0x000eb00000000800 */
[----:B-1----:R-:W1:Y:S01]  /*14790*/  MUFU.EX2 R2, R5 ;  /* 0x0000000500027308 */ /* 0x002e620000000800 */
[-C--:B--2---:R-:W-:Y:S01]  /*147a0*/  FMUL.FTZ R244, R6, R3.reuse ;  /* 0x0000000306f47220 */ /* 0x084fe20000410000 */
[----:B------:R-:W-:-:S04]  /*147b0*/  FFMA.FTZ R3, R183, R3, R4 ;  /* 0x00000003b7037223 */ /* 0x000fc80000010004 */
[C---:B-1----:R-:W-:Y:S01]  /*147c0*/  FADD.FTZ R79, R2.reuse, R3 ;  /* 0x00000003024f7221 */ /* 0x042fe20000010000 */
[----:B------:R-:W-:Y:S02]  /*147d0*/  F2FP.F16.F32.PACK_AB R59, R2, R4 ;  /* 0x00000004023b723e */ /* 0x000fe400000000ff */
        /* <DEDUP_REMOVED lines=38> */
[----:B------:R-:W-:Y:S01]  /*14a40*/  FADD.FTZ R3, R133, -R2 ;  /* 0x8000000285037221 */ /* 0x000fe20000010000 */
[----:B------:R-:W-:-:S03]  /*14a50*/  FMUL.FTZ R2, R0, R187 ;  /* 0x000000bb00027220 */ /* 0x000fc60000410000 */
[----:B------:R-:W-:Y:S02]  /*14a60*/  FMUL.FTZ R3, R0, R3 ;  /* 0x0000000300037220 */ /* 0x000fe40000410000 */
[----:B------:R-:W-:-:S04]  /*14a70*/  FSEL R2, R2, RZ, P0 ;  /* 0x000000ff02027208 */ /* 0x000fc80000000000 */
[----:B------:R-:W4:Y:S01]  /*14a80*/  MUFU.EX2 R3, R3 ;  /* 0x0000000300037308 */ /* 0x000f220000000800 */
        /* <DEDUP_REMOVED lines=32> */
[----:B------:R-:W-:-:S04]  /*14c90*/  FMNMX.FTZ R2, R13, R127, !PT ;  /* 0x0000007f0d027209 */ /* 0x000fc80007810000 */
[----:B------:R-:W-:-:S04]  /*14ca0*/  FMNMX.FTZ R2, R150, R2, !PT ;  /* 0x0000000296027209 */ /* 0x000fc80007810000 */
[----:B------:R-:W-:-:S04]  /*14cb0*/  FMNMX.FTZ R2, R149, R2, !PT ;  /* 0x0000000295027209 */ /* 0x000fc80007810000 */
[----:B------:R-:W-:Y:S01]  /*14cc0*/  FMNMX.FTZ R2, R148, R2, !PT ;  /* 0x0000000294027209 */ /* 0x000fe20007810000 */
[-C--:B----4-:R-:W-:Y:S01]  /*14cd0*/  FMUL.FTZ R245, R238, R3.reuse ;  /* 0x00000003eef57220 */ /* 0x090fe20000410000 */
[-C--:B---3--:R-:W-:Y:S02]  /*14ce0*/  FMUL.FTZ R181, R234, R3.reuse ;  /* 0x00000003eab57220 */ /* 0x088fe40000410000 */
[----:B------:R-:W-:Y:S01]  /*14cf0*/  FMNMX.FTZ R2, R147, R2, !PT ;  /* 0x0000000293027209 */ /* 0x000fe20007810000 */
[-C--:B------:R-:W-:Y:S01]  /*14d00*/  FMUL.FTZ R201, R221, R3.reuse ;  /* 0x00000003ddc97220 */ /* 0x080fe20000410000 */
[----:B------:R-:W-:Y:S01]  /*14d10*/  STL [R1+0x344], R244 ;  /* 0x000344f401007387 */ /* 0x000fe20000100800 */
[-C--:B------:R-:W-:Y:S01]  /*14d20*/  FMUL.FTZ R242, R176, R3.reuse ;  /* 0x00000003b0f27220 */ /* 0x080fe20000410000 */
[----:B------:R-:W-:Y:S01]  /*14d30*/  FMNMX.FTZ R2, R157, R2, !PT ;  /* 0x000000029d027209 */ /* 0x000fe20007810000 */
[-C--:B------:R-:W-:Y:S01]  /*14d40*/  FMUL.FTZ R210, R220, R3.reuse ;  /* 0x00000003dcd27220 */ /* 0x080fe20000410000 */
[----:B------:R-:W-:Y:S01]  /*14d50*/  STL [R1+0x35c], R187 ;  /* 0x00035cbb01007387 */ /* 0x000fe20000100800 */
[----:B------:R-:W-:-:S03]  /*14d60*/  FMUL.FTZ R251, R179, R3 ;  /* 0x00000003b3fb7220 */ /* 0x000fc60000410000 */
[----:B------:R-:W-:Y:S01]  /*14d70*/  STL [R1+0x360], R245 ;  /* 0x000360f501007387 */ /* 0x000fe20000100800 */
[----:B------:R-:W-:-:S03]  /*14d80*/  FMUL.FTZ R250, R178, R3 ;  /* 0x00000003b2fa7220 */ /* 0x000fc60000410000 */
[----:B------:R-:W-:Y:S01]  /*14d90*/  STL [R1+0x364], R181 ;  /* 0x000364b501007387 */ /* 0x000fe20000100800 */
[----:B------:R-:W-:-:S03]  /*14da0*/  FMUL.FTZ R243, R177, R3 ;  /* 0x00000003b1f37220 */ /* 0x000fc60000410000 */
[----:B------:R-:W-:Y:S01]  /*14db0*/  STL [R1+0x3a0], R201 ;  /* 0x0003a0c901007387 */ /* 0x000fe20000100800 */
[----:B------:R-:W-:-:S03]  /*14dc0*/  FMNMX.FTZ R2, R156, R2, !PT ;  /* 0x000000029c027209 */ /* 0x000fc60007810000 */
[----:B------:R-:W-:Y:S01]  /*14dd0*/  STL [R1+0x3c0], R210 ;  /* 0x0003c0d201007387 */ /* 0x000fe20000100800 */
[----:B------:R-:W-:-:S03]  /*14de0*/  FMNMX.FTZ R2, R154, R2, !PT ;  /* 0x000000029a027209 */ /* 0x000fc60007810000 */
[----:B------:R1:W-:Y:S04]  /*14df0*/  STL.64 [R1+0x368], R250 ;  /* 0x000368fa01007387 */ /* 0x0003e80000100a00 */
[----:B------:R-:W-:Y:S01]  /*14e00*/  STL.64 [R1+0x3a8], R242 ;  /* 0x0003a8f201007387 */ /* 0x000fe20000100a00 */
[----:B------:R-:W-:-:S04]  /*14e10*/  FMNMX.FTZ R2, R151, R2, !PT ;  /* 0x0000000297027209 */ /* 0x000fc80007810000 */
[----:B------:R-:W-:-:S04]  /*14e20*/  FMNMX.FTZ R2, R146, R2, !PT ;  /* 0x0000000292027209 */ /* 0x000fc80007810000 */
[----:B------:R-:W-:Y:S01]  /*14e30*/  FMNMX.FTZ R2, R145, R2, !PT ;  /* 0x0000000291027209 */ /* 0x000fe20007810000 */
[----:B-1----:R-:W2:Y:S03]  /*14e40*/  LDL.LU.64 R250, [R1+0x228] ;  /* 0x0002280001fa7983 */ /* 0x002ea60000300a00 */
        /* <DEDUP_REMOVED lines=15> */
[----:B------:R-:W1:Y:S03]  /*14f40*/  MUFU.EX2 R7, R4 ;  /* 0x0000000400077308 */ /* 0x000e660000000800 */
[----:B------:R-:W-:-:S04]  /*14f50*/  FMNMX.FTZ R2, R121, R2, !PT ;  /* 0x0000000279027209 */ /* 0x000fc80007810000 */
[----:B------:R-:W-:Y:S01]  /*14f60*/  FMNMX.FTZ R2, R111, R2, !PT ;  /* 0x000000026f027209 */ /* 0x000fe20007810000 */
[----:B------:R-:W3:Y:S03]  /*14f70*/  MUFU.EX2 R4, R5 ;  /* 0x0000000500047308 */ /* 0x000ee60000000800 */
[----:B------:R-:W-:-:S04]  /*14f80*/  FMNMX.FTZ R2, R110, R2, !PT ;  /* 0x000000026e027209 */ /* 0x000fc80007810000 */
[----:B------:R-:W-:-:S04]  /*14f90*/  FMNMX.FTZ R2, R57, R2, !PT ;  /* 0x0000000239027209 */ /* 0x000fc80007810000 */
[----:B------:R-:W-:Y:S01]  /*14fa0*/  FMNMX.FTZ R2, R56, R2, !PT ;  /* 0x0000000238027209 */ /* 0x000fe20007810000 */
[----:B-1----:R-:W-:-:S03]  /*14fb0*/  FFMA.FTZ R3, R184, R3, R7 ;  /* 0x00000003b8037223 */ /* 0x002fc60000010007 */
[----:B------:R-:W-:Y:S01]  /*14fc0*/  FMNMX.FTZ R2, R54, R2, !PT ;  /* 0x0000000236027209 */ /* 0x000fe20007810000 */
[----:B---3--:R-:W-:-:S04]  /*14fd0*/  FADD.FTZ R17, R4, R3 ;  /* 0x0000000304117221 */ /* 0x008fc80000010000 */
[----:B------:R-:W1:Y:S02]  /*14fe0*/  SHFL.BFLY PT, R3, R2, 0x2, 0x1f ;  /* 0x0c401f0002037f89 */ /* 0x000e6400000e0000 */
[----:B-1----:R-:W-:-:S05]  /*14ff0*/  FMNMX.FTZ R2, R2, R3, !PT ;  /* 0x0000000302027209 */ /* 0x002fca0007810000 */
[----:B------:R-:W1:Y:S01]  /*15000*/  SHFL.BFLY PT, R3, R2, 0x1, 0x1f ;  /* 0x0c201f0002037f89 */ /* 0x000e6200000e0000 */
[----:B------:R-:W-:Y:S02]  /*15010*/  F2FP.F16.F32.PACK_AB R21, R4, R7 ;  /* 0x000000070415723e */ /* 0x000fe400000000ff */
[----:B-1----:R-:W-:-:S04]  /*15020*/  FMNMX.FTZ R179, R2, R3, !PT ;  /* 0x0000000302b37209 */ /* 0x002fc80007810000 */
[----:B------:R-:W-:-:S04]  /*15030*/  FSETP.NEU.FTZ.AND P0, PT, R179, -INF , PT ;  /* 0xff800000b300780b */ /* 0x000fc80003f1d000 */
[----:B------:R-:W-:-:S05]  /*15040*/  FSEL R2, R179, RZ, P0 ;  /* 0x000000ffb3027208 */ /* 0x000fca0000000000 */
[----:B------:R-:W-:Y:S01]  /*15050*/  FADD.FTZ R7, R13, -R2 ;  /* 0x800000020d077221 */ /* 0x000fe20000010000 */
[----:B------:R-:W-:-:S05]  /*15060*/  FMUL.FTZ R2, R0, R179 ;  /* 0x000000b300027220 */ /* 0x000fca0000410000 */
[----:B------:R-:W-:Y:S01]  /*15070*/  FSEL R2, R2, RZ, P0 ;  /* 0x000000ff02027208 */ /* 0x000fe20000000000 */
[----:B------:R-:W-:Y:S01]  /*15080*/  FMUL.FTZ R7, R0, R7 ;  /* 0x0000000700077220 */ /* 0x000fe20000410000 */
[----:B------:R-:W-:Y:S03]  /*15090*/  MUFU.EX2 R20, R159 ;  /* 0x0000009f00147308 */ /* 0x000fe60000000800 */
[-CC-:B------:R-:W-:Y:S01]  /*150a0*/  FFMA.FTZ R5, R127, R0.reuse, -R2.reuse ;  /* 0x000000007f057223 */ /* 0x180fe20000010802 */
[----:B------:R-:W-:-:S04]  /*150b0*/  FFMA.FTZ R4, R150, R0, -R2 ;  /* 0x0000000096047223 */ /* 0x000fc80000010802 */
[----:B------:R-:W-:Y:S08]  /*150c0*/  MUFU.EX2 R16, R8 ;  /* 0x0000000800107308 */ /* 0x000ff00000000800 */
[----:B------:R-:W-:Y:S08]  /*150d0*/  MUFU.EX2 R8, R5 ;  /* 0x0000000500087308 */ /* 0x000ff00000000800 */
[----:B------:R-:W1:Y:S08]  /*150e0*/  MUFU.EX2 R159, R7 ;  /* 0x00000007009f7308 */ /* 0x000e700000000800 */
[----:B------:R3:W4:Y:S08]  /*150f0*/  MUFU.EX2 R5, R4 ;  /* 0x0000000400057308 */ /* 0x0007300000000800 */
[----:B------:R1:W4:Y:S01]  /*15100*/  MUFU.EX2 R14, R160 ;  /* 0x000000a0000e7308 */ /* 0x0003220000000800 */
[----:B------:R-:W-:-:S02]  /*15110*/  IMAD.MOV.U32 R226, RZ, RZ, R52 ;  /* 0x000000ffffe27224 */ /* 0x000fc400078e0034 */
[-CC-:B------:R-:W-:Y:S01]  /*15120*/  FFMA.FTZ R3, R149, R0.reuse, -R2.reuse ;  /* 0x0000000095037223 */ /* 0x180fe20000010802 */
[----:B------:R-:W-:Y:S02]  /*15130*/  IMAD.MOV.U32 R244, RZ, RZ, R27 ;  /* 0x000000fffff47224 */ /* 0x000fe400078e001b */
[-CC-:B------:R-:W-:Y:S01]  /*15140*/  FFMA.FTZ R11, R147, R0.reuse, -R2.reuse ;  /* 0x00000000930b7223 */ /* 0x180fe20000010802 */
[----:B------:R-:W-:Y:S02]  /*15150*/  IMAD.MOV.U32 R245, RZ, RZ, R25 ;  /* 0x000000fffff57224 */ /* 0x000fe400078e0019 */
[-C--:B------:R-:W-:Y:S01]  /*15160*/  FFMA.FTZ R23, R156, R0.reuse, -R2 ;  /* 0x000000009c177223 */ /* 0x080fe20000010802 */
[----:B------:R-:W-:Y:S01]  /*15170*/  IMAD.MOV.U32 R187, RZ, RZ, R24 ;  /* 0x000000ffffbb7224 */ /* 0x000fe200078e0018 */
[----:B------:R4:W-:Y:S01]  /*15180*/  MUFU.EX2 R19, R12 ;  /* 0x0000000c00137308 */ /* 0x0009e20000000800 */
[-CC-:B---3--:R-:W-:Y:S01]  /*15190*/  FFMA.FTZ R4, R128, R0.reuse, -R2.reuse ;  /* 0x0000000080047223 */ /* 0x188fe20000010802 */
[-CC-:B------:R-:W-:Y:S01]  /*151a0*/  FFMA.FTZ R30, R154, R0.reuse, -R2.reuse ;  /* 0x000000009a1e7223 */ /* 0x180fe20000010802 */
[-CC-:B------:R-:W-:Y:S01]  /*151b0*/  FFMA.FTZ R50, R151, R0.reuse, -R2.reuse ;  /* 0x0000000097327223 */ /* 0x180fe20000010802 */
[-CC-:B------:R-:W-:Y:S01]  /*151c0*/  FFMA.FTZ R55, R146, R0.reuse, -R2.reuse ;  /* 0x0000000092377223 */ /* 0x180fe20000010802 */
[-CC-:B------:R-:W-:Y:S01]  /*151d0*/  FFMA.FTZ R58, R145, R0.reuse, -R2.reuse ;  /* 0x00000000913a7223 */ /* 0x180fe20000010802 */
[-CC-:B------:R-:W-:Y:S01]  /*151e0*/  FFMA.FTZ R61, R144, R0.reuse, -R2.reuse ;  /* 0x00000000903d7223 */ /* 0x180fe20000010802 */
[-CC-:B------:R-:W-:Y:S01]  /*151f0*/  FFMA.FTZ R176, R142, R0.reuse, -R2.reuse ;  /* 0x000000008eb07223 */ /* 0x180fe20000010802 */
[----:B------:R3:W3:Y:S01]  /*15200*/  MUFU.EX2 R13, R6 ;  /* 0x00000006000d7308 */ /* 0x0006e20000000800 */
        /* <DEDUP_REMOVED lines=9> */
[-CC-:B------:R-:W-:Y:S01]  /*152a0*/  FFMA.FTZ R26, R125, R0.reuse, -R2.reuse ;  /* 0x000000007d1a7223 */ /* 0x180fe20000010802 */
[-CC-:B------:R-:W-:Y:S01]  /*152b0*/  FFMA.FTZ R25, R124, R0.reuse, -R2.reuse ;  /* 0x000000007c197223 */ /* 0x180fe20000010802 */
[-CC-:B------:R-:W-:Y:S01]  /*152c0*/  FFMA.FTZ R52, R123, R0.reuse, -R2.reuse ;  /* 0x000000007b347223 */ /* 0x180fe20000010802 */
[-CC-:B------:R-:W-:Y:S01]  /*152d0*/  FFMA.FTZ R53, R122, R0.reuse, -R2.reuse ;  /* 0x000000007a357223 */ /* 0x180fe20000010802 */
[-CC-:B------:R-:W-:Y:S01]  /*152e0*/  FFMA.FTZ R180, R121, R0.reuse, -R2.reuse ;  /* 0x0000000079b47223 */ /* 0x180fe20000010802 */
[-CC-:B------:R-:W-:Y:S01]  /*152f0*/  FFMA.FTZ R152, R111, R0.reuse, -R2.reuse ;  /* 0x000000006f987223 */ /* 0x180fe20000010802 */
[-CC-:B------:R-:W-:Y:S01]  /*15300*/  FFMA.FTZ R192, R110, R0.reuse, -R2.reuse ;  /* 0x000000006ec07223 */ /* 0x180fe20000010802 */
[-CC-:B---3--:R-:W-:Y:S01]  /*15310*/  FFMA.FTZ R6, R148, R0.reuse, -R2.reuse ;  /* 0x0000000094067223 */ /* 0x188fe20000010802 */
[-CC-:B------:R-:W-:Y:S01]  /*15320*/  FFMA.FTZ R181, R57, R0.reuse, -R2.reuse ;  /* 0x0000000039b57223 */ /* 0x180fe20000010802 */
[-CC-:B------:R-:W-:Y:S01]  /*15330*/  FFMA.FTZ R27, R56, R0.reuse, -R2.reuse ;  /* 0x00000000381b7223 */ /* 0x180fe20000010802 */
[----:B------:R-:W-:Y:S01]  /*15340*/  FFMA.FTZ R24, R54, R0, -R2 ;  /* 0x0000000036187223 */ /* 0x000fe20000010802 */
[----:B------:R-:W-:Y:S01]  /*15350*/  FFMA.FTZ R0, R185, R159, R8 ;  /* 0x0000009fb9007223 */ /* 0x000fe20000010008 */
[----:B------:R-:W-:Y:S04]  /*15360*/  STL [R1+0x3c4], R179 ;  /* 0x0003c4b301007387 */ /* 0x000fe80000100800 */
[----:B------:R1:W-:Y:S04]  /*15370*/  STL [R1+0x34], R4 ;  /* 0x0000340401007387 */ /* 0x0003e80000100800 */
[----:B------:R3:W-:Y:S01]  /*15380*/  STL [R1+0x3c8], R210 ;  /* 0x0003c8d201007387 */ /* 0x0007e20000100800 */
[----:B-1----:R-:W-:Y:S01]  /*15390*/  FADD.FTZ R4, R5, R0 ;  /* 0x0000000005047221 */ /* 0x002fe20000010000 */
[----:B------:R-:W-:Y:S01]  /*153a0*/  F2FP.F16.F32.PACK_AB R0, R14, R174 ;  /* 0x000000ae0e00723e */ /* 0x000fe200000000ff */
[----:B------:R-:W-:-:S02]  /*153b0*/  IMAD.MOV.U32 R174, RZ, RZ, R205 ;  /* 0x000000ffffae7224 */ /* 0x000fc400078e00cd */
[----:B------:R-:W4:Y:S01]  /*153c0*/  LDL R205, [R1+0x110] ;  /* 0x0001100001cd7983 */ /* 0x000f220000100800 */
[----:B------:R-:W1:Y:S08]  /*153d0*/  MUFU.EX2 R15, R9 ;  /* 0x00000009000f7308 */ /* 0x000e700000000800 */
[----:B------:R-:W2:Y:S08]  /*153e0*/  MUFU.EX2 R10, R10 ;  /* 0x0000000a000a7308 */ /* 0x000eb00000000800 */
[----:B------:R2:W2:Y:S01]  /*153f0*/  MUFU.EX2 R9, R3 ;  /* 0x0000000300097308 */ /* 0x0004a20000000800 */
[----:B---3--:R-:W-:-:S02]  /*15400*/  PRMT R210, R0, 0x7610, R210 ;  /* 0x0000761000d27816 */ /* 0x008fc400000000d2 */
[----:B------:R-:W-:Y:S01]  /*15410*/  PRMT R231, R0, 0x7632, R231 ;  /* 0x0000763200e77816 */ /* 0x000fe200000000e7 */
[----:B------:R-:W-:Y:S01]  /*15420*/  FADD.FTZ R0, R13, R17 ;  /* 0x000000110d007221 */ /* 0x000fe20000010000 */
[----:B------:R-:W-:Y:S01]  /*15430*/  F2FP.F16.F32.PACK_AB R7, R5, R8 ;  /* 0x000000080507723e */ /* 0x000fe200000000ff */
[----:B------:R-:W-:Y:S01]  /*15440*/  FADD.FTZ R5, R14, R158 ;  /* 0x0000009e0e057221 */ /* 0x000fe20000010000 */
[----:B------:R-:W-:Y:S01]  /*15450*/  FADD.FTZ R2, R16, R79 ;  /* 0x0000004f10027221 */ /* 0x000fe20000010000 */
[----:B------:R-:W3:Y:S01]  /*15460*/  MUFU.EX2 R6, R6 ;  /* 0x0000000600067308 */ /* 0x000ee20000000800 */
[----:B-1----:R-:W-:Y:S01]  /*15470*/  F2FP.F16.F32.PACK_AB R17, R15, R16 ;  /* 0x000000100f11723e */ /* 0x002fe200000000ff */
[----:B--2---:R-:W-:Y:S01]  /*15480*/  FADD.FTZ R16, R10, R0 ;  /* 0x000000000a107221 */ /* 0x004fe20000010000 */
[----:B------:R-:W-:Y:S01]  /*15490*/  FADD.FTZ R0, R20, R5 ;  /* 0x0000000514007221 */ /* 0x000fe20000010000 */
[C---:B------:R-:W-:Y:S02]  /*154a0*/  PRMT R249, R7.reuse, 0x7610, R249 ;  /* 0x0000761007f97816 */ /* 0x040fe400000000f9 */
[----:B------:R-:W-:-:S02]  /*154b0*/  PRMT R252, R7, 0x7632, R252 ;  /* 0x0000763207fc7816 */ /* 0x000fc400000000fc */
[----:B------:R1:W2:Y:S01]  /*154c0*/  MUFU.EX2 R7, R18 ;  /* 0x0000001200077308 */ /* 0x0002a20000000800 */
[----:B------:R-:W-:Y:S01]  /*154d0*/  FADD.FTZ R3, R15, R2 ;  /* 0x000000020f037221 */ /* 0x000fe20000010000 */
[----:B------:R-:W-:-:S06]  /*154e0*/  FADD.FTZ R2, R9, R4 ;  /* 0x0000000409027221 */ /* 0x000fcc0000010000 */
[----:B------:R3:W2:Y:S01]  /*154f0*/  MUFU.EX2 R4, R32 ;  /* 0x0000002000047308 */ /* 0x0006a20000000800 */
[----:B------:R-:W-:Y:S02]  /*15500*/  IMAD.MOV.U32 R243, RZ, RZ, R244 ;  /* 0x000000fffff37224 */ /* 0x000fe400078e00f4 */
[----:B------:R-:W-:Y:S01]  /*15510*/  IMAD.MOV.U32 R242, RZ, RZ, R226 ;  /* 0x000000fffff27224 */ /* 0x000fe200078e00e2 */
[----:B-1----:R-:W-:Y:S01]  /*15520*/  F2FP.F16.F32.PACK_AB R18, R10, R13 ;  /* 0x0000000d0a12723e */ /* 0x002fe200000000ff */
[----:B---3--:R-:W-:Y:S01]  /*15530*/  FADD.FTZ R32, R19, R0 ;  /* 0x0000000013207221 */ /* 0x008fe20000010000 */
[----:B------:R-:W-:Y:S02]  /*15540*/  IMAD.SHL.U32 R0, R236, 0x4, RZ ;  /* 0x00000004ec007824 */ /* 0x000fe400078e00ff */
[----:B------:R-:W-:-:S03]  /*15550*/  FADD.FTZ R10, R6, R2 ;  /* 0x00000002060a7221 */ /* 0x000fc60000010000 */
[----:B------:R-:W-:Y:S02]  /*15560*/  LOP3.LUT R0, R229, R0, RZ, 0x3c, !PT ;  /* 0x00000000e5007212 */ /* 0x000fe400078e3cff */
[----:B------:R-:W-:Y:S02]  /*15570*/  F2FP.F16.F32.PACK_AB R2, R19, R20 ;  /* 0x000000141302723e */ /* 0x000fe400000000ff */
[----:B------:R-:W-:Y:S01]  /*15580*/  LOP3.LUT R0, R0, R199, RZ, 0x3c, !PT ;  /* 0x000000c700007212 */ /* 0x000fe200078e3cff */
[----:B------:R-:W-:Y:S01]  /*15590*/  IMAD.MOV.U32 R226, RZ, RZ, R189 ;  /* 0x000000ffffe27224 */ /* 0x000fe200078e00bd */
[C---:B------:R-:W-:Y:S01]  /*155a0*/  PRMT R179, R2.reuse, 0x7632, R179 ;  /* 0x0000763202b37816 */ /* 0x040fe200000000b3 */
[----:B------:R-:W-:Y:S01]  /*155b0*/  IMAD.MOV.U32 R244, RZ, RZ, R188 ;  /* 0x000000fffff47224 */ /* 0x000fe200078e00bc */
[----:B------:R-:W-:Y:S01]  /*155c0*/  PRMT R223, R2, 0x7610, R223 ;  /* 0x0000761002df7816 */ /* 0x000fe200000000df */
[----:B--2---:R-:W-:Y:S01]  /*155d0*/  FADD.FTZ R2, R7, R3 ;  /* 0x0000000307027221 */ /* 0x004fe20000010000 */
[----:B------:R-:W-:-:S04]  /*155e0*/  IMAD.WIDE.U32 R188, R0, -0x326172a9, RZ ;  /* 0xcd9e8d5700bc7825 */ /* 0x000fc800078e00ff */
[----:B------:R-:W-:Y:S01]  /*155f0*/  FADD.FTZ R13, R4, R2 ;  /* 0x00000002040d7221 */ /* 0x000fe20000010000 */
[----:B------:R-:W-:-:S05]  /*15600*/  LOP3.LUT R2, R189, R225, R250, 0x96, !PT ;  /* 0x000000e1bd027212 */ /* 0x000fca00078e96fa */
[----:B------:R-:W-:-:S05]  /*15610*/  IMAD.WIDE.U32 R2, R2, -0x2daee0ad, RZ ;  /* 0xd2511f5302027825 */ /* 0x000fca00078e00ff */
[----:B------:R-:W-:Y:S02]  /*15620*/  LOP3.LUT R0, R3, R232, R206, 0x96, !PT ;  /* 0x000000e803007212 */ /* 0x000fe400078e96ce */
[----:B------:R-:W-:Y:S02]  /*15630*/  LOP3.LUT R3, R109, R224, R188, 0x96, !PT ;  /* 0x000000e06d037212 */ /* 0x000fe400078e96bc */
[----:B------:R-:W-:Y:S02]  /*15640*/  F2FP.F16.F32.PACK_AB R8, R6, R9 ;  /* 0x000000090608723e */ /* 0x000fe400000000ff */
[----:B------:R-:W-:Y:S01]  /*15650*/  F2FP.F16.F32.PACK_AB R15, R4, R7 ;  /* 0x00000007040f723e */ /* 0x000fe200000000ff */
[----:B------:R-:W-:Y:S01]  /*15660*/  IMAD.WIDE.U32 R4, R3, -0x2daee0ad, RZ ;  /* 0xd2511f5303047825 */ /* 0x000fe200078e00ff */
[C---:B------:R-:W-:Y:S02]  /*15670*/  PRMT R248, R8.reuse, 0x7610, R248 ;  /* 0x0000761008f87816 */ /* 0x040fe400000000f8 */
[----:B------:R-:W-:Y:S01]  /*15680*/  PRMT R201, R8, 0x7632, R201 ;  /* 0x0000763208c97816 */ /* 0x000fe200000000c9 */
        /* <DEDUP_REMOVED lines=11> */
[----:B------:R-:W-:-:S04]  /*15740*/  LOP3.LUT R0, R3, R135, R4, 0x96, !PT ;  /* 0x0000008703007212 */ /* 0x000fc800078e9604 */
[----:B------:R-:W-:-:S04]  /*15750*/  LOP3.LUT R4, R0, 0xff, RZ, 0xc0, !PT ;  /* 0x000000ff00047812 */ /* 0x000fc800078ec0ff */
[----:B------:R-:W-:Y:S02]  /*15760*/  ISETP.GE.U32.AND P5, PT, R193, R4, PT ;  /* 0x00000004c100720c */ /* 0x000fe40003fa6070 */
[----:B------:R-:W-:-:S04]  /*15770*/  LOP3.LUT R4, R0, 0xffff, RZ, 0xc0, !PT ;  /* 0x0000ffff00047812 */ /* 0x000fc800078ec0ff */
[----:B------:R-:W-:-:S04]  /*15780*/  SHF.R.U32.HI R4, RZ, 0x8, R4 ;  /* 0x00000008ff047819 */ /* 0x000fc80000011604 */
[----:B------:R-:W-:-:S04]  /*15790*/  LOP3.LUT R4, R4, 0xffff, RZ, 0xc0, !PT ;  /* 0x0000ffff04047812 */ /* 0x000fc800078ec0ff */
[----:B------:R-:W-:Y:S02]  /*157a0*/  ISETP.GE.U32.AND P4, PT, R193, R4, PT ;  /* 0x00000004c100720c */ /* 0x000fe40003f86070 */
[--C-:B------:R-:W-:Y:S01]  /*157b0*/  SHF.R.U32.HI R4, RZ, 0x10, R0.reuse ;  /* 0x00000010ff047819 */ /* 0x100fe20000011600 */
[----:B------:R-:W1:Y:S03]  /*157c0*/  MUFU.EX2 R7, R11 ;  /* 0x0000000b00077308 */ /* 0x000e660000000800 */
[----:B------:R-:W-:Y:S02]  /*157d0*/  LOP3.LUT R4, R4, 0xff, RZ, 0xc0, !PT ;  /* 0x000000ff04047812 */ /* 0x000fe400078ec0ff */
[----:B------:R-:W-:-:S03]  /*157e0*/  SHF.R.U32.HI R0, RZ, 0x18, R0 ;  /* 0x00000018ff007819 */ /* 0x000fc60000011600 */
[----:B------:R-:W2:Y:S01]  /*157f0*/  MUFU.EX2 R14, R22 ;  /* 0x00000016000e7308 */ /* 0x000ea20000000800 */
[C---:B------:R-:W-:Y:S02]  /*15800*/  ISETP.GE.U32.AND P2, PT, R193.reuse, R4, PT ;  /* 0x00000004c100720c */ /* 0x040fe40003f46070 */
[----:B------:R-:W-:Y:S02]  /*15810*/  ISETP.GE.U32.AND P3, PT, R193, R0, PT ;  /* 0x00000000c100720c */ /* 0x000fe40003f66070 */
[----:B------:R-:W-:-:S03]  /*15820*/  LOP3.LUT R0, R2, 0xff, RZ, 0xc0, !PT ;  /* 0x000000ff02007812 */ /* 0x000fc600078ec0ff */
[----:B------:R-:W3:Y:S01]  /*15830*/  MUFU.EX2 R4, R12 ;  /* 0x0000000c00047308 */ /* 0x000ee20000000800 */
[----:B------:R-:W-:-:S07]  /*15840*/  ISETP.GE.U32.AND P1, PT, R193, R0, PT ;  /* 0x00000000c100720c */ /* 0x000fce0003f26070 */
[----:B------:R-:W3:Y:S01]  /*15850*/  MUFU.EX2 R9, R31 ;  /* 0x0000001f00097308 */ /* 0x000ee20000000800 */
[----:B------:R-:W-:Y:S02]  /*15860*/  SHF.R.U32.HI R0, RZ, 0x18, R2 ;  /* 0x00000018ff007819 */ /* 0x000fe40000011602 */
[----:B------:R-:W-:Y:S02]  /*15870*/  LOP3.LUT R6, R5, R235, R6, 0x96, !PT ;  /* 0x000000eb05067212 */ /* 0x000fe400078e9606 */
[----:B------:R-:W-:Y:S02]  /*15880*/  LOP3.LUT R5, R2, 0xffff, RZ, 0xc0, !PT ;  /* 0x0000ffff02057812 */ /* 0x000fe400078ec0ff */
[----:B------:R-:W-:Y:S01]  /*15890*/  ISETP.GE.U32.AND P0, PT, R193, R0, PT ;  /* 0x00000000c100720c */ /* 0x000fe20003f06070 */
[----:B-1----:R-:W-:Y:S01]  /*158a0*/  FADD.FTZ R0, R7, R10 ;  /* 0x0000000a07007221 */ /* 0x002fe20000010000 */
[C---:B------:R-:W-:Y:S02]  /*158b0*/  PRMT R88, R59.reuse, 0x7610, R88 ;  /* 0x000076103b587816 */ /* 0x040fe40000000058 */
[----:B------:R-:W-:Y:S01]  /*158c0*/  SHF.R.U32.HI R3, RZ, 0x10, R2 ;  /* 0x00000010ff037819 */ /* 0x000fe20000011602 */
[----:B--2---:R-:W-:Y:S01]  /*158d0*/  FADD.FTZ R2, R14, R16 ;  /* 0x000000100e027221 */ /* 0x004fe20000010000 */
[----:B---3--:R-:W-:Y:S01]  /*158e0*/  FADD.FTZ R11, R4, R0 ;  /* 0x00000000040b7221 */ /* 0x008fe20000010000 */
[----:B------:R-:W-:Y:S01]  /*158f0*/  @!P5 HADD2 R33, -R88.H0_H0, -RZ.H0_H0 ;  /* 0xa00000ff5821d230 */ /* 0x000fe20000000900 */
[----:B------:R-:W-:Y:S01]  /*15900*/  PRMT R87, R59, 0x7632, R87 ;  /* 0x000076323b577816 */ /* 0x000fe20000000057 */
[----:B------:R-:W-:Y:S01]  /*15910*/  FADD.FTZ R10, R9, R2 ;  /* 0x00000002090a7221 */ /* 0x000fe20000010000 */
[----:B------:R-:W-:Y:S01]  /*15920*/  LOP3.LUT R0, R3, 0xff, RZ, 0xc0, !PT ;  /* 0x000000ff03007812 */ /* 0x000fe200078ec0ff */
[----:B------:R-:W-:Y:S01]  /*15930*/  IMAD.WIDE.U32 R2, R6, -0x2daee0ad, RZ ;  /* 0xd2511f5306027825 */ /* 0x000fe200078e00ff */
[----:B------:R-:W-:-:S03]  /*15940*/  F2FP.F16.F32.PACK_AB R240, R4, R7 ;  /* 0x0000000704f0723e */ /* 0x000fc600000000ff */
[----:B------:R-:W-:Y:S01]  /*15950*/  IMAD.MOV.U32 R12, RZ, RZ, R244 ;  /* 0x000000ffff0c7224 */ /* 0x000fe200078e00f4 */
[----:B------:R-:W-:Y:S02]  /*15960*/  PRMT R244, R88, 0x5410, R87 ;  /* 0x0000541058f47816 */ /* 0x000fe40000000057 */
[----:B------:R-:W-:Y:S02]  /*15970*/  @!P5 PRMT R88, R33, 0x5410, RZ ;  /* 0x000054102158d816 */ /* 0x000fe400000000ff */
[----:B------:R-:W-:Y:S02]  /*15980*/  ISETP.GE.U32.AND P5, PT, R193, R0, PT ;  /* 0x00000000c100720c */ /* 0x000fe40003fa6070 */
[----:B------:R-:W-:Y:S02]  /*15990*/  PRMT R86, R21, 0x7632, R86 ;  /* 0x0000763215567816 */ /* 0x000fe40000000056 */
[----:B------:R-:W-:Y:S02]  /*159a0*/  LOP3.LUT R0, R3, R155, R8, 0x96, !PT ;  /* 0x0000009b03007212 */ /* 0x000fe400078e9608 */
[----:B------:R-:W-:-:S02]  /*159b0*/  LOP3.LUT R7, R2, 0xffff, RZ, 0xc0, !PT ;  /* 0x0000ffff02077812 */ /* 0x000fc400078ec0ff */
[----:B------:R-:W-:Y:S02]  /*159c0*/  LOP3.LUT R4, R2, 0xff, RZ, 0xc0, !PT ;  /* 0x000000ff02047812 */ /* 0x000fe400078ec0ff */
[--C-:B------:R-:W-:Y:S02]  /*159d0*/  SHF.R.U32.HI R6, RZ, 0x10, R2.reuse ;  /* 0x00000010ff067819 */ /* 0x100fe40000011602 */
[----:B------:R-:W-:Y:S02]  /*159e0*/  SHF.R.U32.HI R3, RZ, 0x18, R2 ;  /* 0x00000018ff037819 */ /* 0x000fe40000011602 */
[----:B------:R-:W-:Y:S01]  /*159f0*/  SHF.R.U32.HI R2, RZ, 0x8, R5 ;  /* 0x00000008ff027819 */ /* 0x000fe20000011605 */
[----:B------:R-:W-:Y:S01]  /*15a00*/  @!P4 HADD2 R34, -R87.H0_H0, -RZ.H0_H0 ;  /* 0xa00000ff5722c230 */ /* 0x000fe20000000900 */
[----:B------:R-:W-:Y:S01]  /*15a10*/  PRMT R80, R21, 0x7610, R80 ;  /* 0x0000761015507816 */ /* 0x000fe20000000050 */
[----:B------:R-:W-:Y:S01]  /*15a20*/  @!P3 HADD2 R35, -R86.H0_H0, -RZ.H0_H0 ;  /* 0xa00000ff5623b230 */ /* 0x000fe20000000900 */
[----:B------:R1:W-:Y:S01]  /*15a30*/  MUFU.EX2 R22, R161 ;  /* 0x000000a100167308 */ /* 0x0003e20000000800 */
[----:B------:R-:W-:-:S02]  /*15a40*/  LOP3.LUT R2, R2, 0xffff, RZ, 0xc0, !PT ;  /* 0x0000ffff02027812 */ /* 0x000fc400078ec0ff */
[----:B------:R-:W-:Y:S02]  /*15a50*/  @!P4 PRMT R87, R34, 0x5410, RZ ;  /* 0x000054102257c816 */ /* 0x000fe400000000ff */
[----:B------:R-:W-:-:S03]  /*15a60*/  ISETP.GE.U32.AND P4, PT, R193, R2, PT ;  /* 0x00000002c100720c */ /* 0x000fc60003f86070 */
[----:B------:R-:W2:Y:S01]  /*15a70*/  MUFU.EX2 R8, R84 ;  /* 0x0000005400087308 */ /* 0x000ea20000000800 */
[----:B------:R-:W-:Y:S01]  /*15a80*/  LOP3.LUT R2, R0, 0xffff, RZ, 0xc0, !PT ;  /* 0x0000ffff00027812 */ /* 0x000fe200078ec0ff */
[----:B-1----:R-:W-:Y:S01]  /*15a90*/  IMAD.MOV.U32 R161, RZ, RZ, R180 ;  /* 0x000000ffffa17224 */ /* 0x002fe200078e00b4 */
[----:B------:R-:W-:Y:S02]  /*15aa0*/  PRMT R180, R80, 0x5410, R86 ;  /* 0x0000541050b47816 */ /* 0x000fe40000000056 */
[----:B------:R-:W-:Y:S02]  /*15ab0*/  @!P3 PRMT R86, R35, 0x5410, RZ ;  /* 0x000054102356b816 */ /* 0x000fe400000000ff */
[----:B------:R-:W-:Y:S02]  /*15ac0*/  ISETP.GE.U32.AND P3, PT, R193, R4, PT ;  /* 0x00000004c100720c */ /* 0x000fe40003f66070 */
[----:B------:R-:W1:Y:S01]  /*15ad0*/  MUFU.EX2 R4, R90 ;  /* 0x0000005a00047308 */ /* 0x000e620000000800 */
[----:B------:R-:W-:Y:S01]  /*15ae0*/  SHF.R.U32.HI R2, RZ, 0x8, R2 ;  /* 0x00000008ff027819 */ /* 0x000fe20000011602 */
[----:B------:R-:W-:-:S03]  /*15af0*/  @!P2 HADD2 R36, -R80.H0_H0, -RZ.H0_H0 ;  /* 0xa00000ff5024a230 */ /* 0x000fc60000000900 */
[----:B------:R-:W-:Y:S02]  /*15b00*/  LOP3.LUT R2, R2, 0xffff, RZ, 0xc0, !PT ;  /* 0x0000ffff02027812 */ /* 0x000fe400078ec0ff */
[----:B------:R-:W-:Y:S02]  /*15b10*/  @!P2 PRMT R80, R36, 0x5410, RZ ;  /* 0x000054102450a816 */ /* 0x000fe400000000ff */
[----:B------:R-:W-:Y:S02]  /*15b20*/  PRMT R79, R17, 0x7610, R79 ;  /* 0x00007610114f7816 */ /* 0x000fe4000000004f */
[----:B------:R-:W-:Y:S01]  /*15b30*/  ISETP.GE.U32.AND P2, PT, R193, R2, PT ;  /* 0x00000002c100720c */ /* 0x000fe20003f46070 */
[----:B--2---:R-:W-:Y:S01]  /*15b40*/  FADD.FTZ R2, R8, R13 ;  /* 0x0000000d08027221 */ /* 0x004fe20000010000 */
[----:B------:R-:W-:Y:S01]  /*15b50*/  PRMT R158, R17, 0x7632, R158 ;  /* 0x00007632119e7816 */ /* 0x000fe2000000009e */
[----:B------:R-:W-:Y:S01]  /*15b60*/  @!P1 HADD2 R37, -R79.H0_H0, -RZ.H0_H0 ;  /* 0xa00000ff4f259230 */ /* 0x000fe20000000900 */
[----:B------:R-:W-:Y:S01]  /*15b70*/  F2FP.F16.F32.PACK_AB R9, R9, R14 ;  /* 0x0000000e0909723e */ /* 0x000fe200000000ff */
[----:B-1----:R-:W-:Y:S01]  /*15b80*/  FADD.FTZ R5, R4, R2 ;  /* 0x0000000204057221 */ /* 0x002fe20000010000 */
[----:B------:R-:W-:Y:S01]  /*15b90*/  LOP3.LUT R2, R0, 0xff, RZ, 0xc0, !PT ;  /* 0x000000ff00027812 */ /* 0x000fe200078ec0ff */
[----:B------:R-:W-:Y:S01]  /*15ba0*/  IMAD.MOV.U32 R14, RZ, RZ, R181 ;  /* 0x000000ffff0e7224 */ /* 0x000fe200078e00b5 */
[----:B------:R-:W-:-:S02]  /*15bb0*/  PRMT R181, R79, 0x5410, R158 ;  /* 0x000054104fb57816 */ /* 0x000fc4000000009e */
[----:B------:R-:W-:Y:S02]  /*15bc0*/  @!P1 PRMT R79, R37, 0x5410, RZ ;  /* 0x00005410254f9816 */ /* 0x000fe400000000ff */
[----:B------:R-:W-:Y:S02]  /*15bd0*/  ISETP.GE.U32.AND P1, PT, R193, R2, PT ;  /* 0x00000002c100720c */ /* 0x000fe40003f26070 */
[C---:B------:R-:W-:Y:S02]  /*15be0*/  PRMT R156, R18.reuse, 0x7610, R156 ;  /* 0x00007610129c7816 */ /* 0x040fe4000000009c */
[--C-:B------:R-:W-:Y:S02]  /*15bf0*/  SHF.R.U32.HI R2, RZ, 0x18, R0.reuse ;  /* 0x00000018ff027819 */ /* 0x100fe40000011600 */
[----:B------:R-:W-:Y:S01]  /*15c00*/  SHF.R.U32.HI R0, RZ, 0x10, R0 ;  /* 0x00000010ff007819 */ /* 0x000fe20000011600 */
[----:B------:R-:W-:Y:S01]  /*15c10*/  @!P5 HADD2 R40, -R156.H0_H0, -RZ.H0_H0 ;  /* 0xa00000ff9c28d230 */ /* 0x000fe20000000900 */
[----:B------:R-:W-:Y:S01]  /*15c20*/  PRMT R157, R18, 0x7632, R157 ;  /* 0x00007632129d7816 */ /* 0x000fe2000000009d */
[----:B------:R-:W-:Y:S01]  /*15c30*/  @!P4 HADD2 R38, -R158.H0_H0, -RZ.H0_H0 ;  /* 0xa00000ff9e26c230 */ /* 0x000fe20000000900 */
[----:B------:R-:W-:Y:S01]  /*15c40*/  PRMT R154, R15, 0x7610, R154 ;  /* 0x000076100f9a7816 */ /* 0x000fe2000000009a */
[----:B------:R1:W-:Y:S01]  /*15c50*/  MUFU.EX2 R13, R89 ;  /* 0x00000059000d7308 */ /* 0x0003e20000000800 */
[----:B------:R-:W-:-:S02]  /*15c60*/  LOP3.LUT R0, R0, 0xff, RZ, 0xc0, !PT ;  /* 0x000000ff00007812 */ /* 0x000fc400078ec0ff */
[----:B------:R-:W-:Y:S01]  /*15c70*/  PRMT R151, R15, 0x7632, R151 ;  /* 0x000076320f977816 */ /* 0x000fe20000000097 */
[----:B------:R-:W-:Y:S01]  /*15c80*/  @!P1 HADD2 R42, -R154.H0_H0, -RZ.H0_H0 ;  /* 0xa00000ff9a2a9230 */ /* 0x000fe20000000900 */
[----:B------:R-:W-:Y:S01]  /*15c90*/  @!P4 PRMT R158, R38, 0x5410, RZ ;  /* 0x00005410269ec816 */ /* 0x000fe200000000ff */
[----:B------:R-:W-:Y:S01]  /*15ca0*/  IMAD.MOV.U32 R38, RZ, RZ, R174 ;  /* 0x000000ffff267224 */ /* 0x000fe200078e00ae */
[----:B------:R-:W-:Y:S01]  /*15cb0*/  F2FP.F16.F32.PACK_AB R4, R4, R8 ;  /* 0x000000080404723e */ /* 0x000fe200000000ff */
[----:B------:R-:W-:Y:S01]  /*15cc0*/  IMAD.MOV.U32 R174, RZ, RZ, R153 ;  /* 0x000000ffffae7224 */ /* 0x000fe200078e0099 */
[----:B------:R-:W2:Y:S01]  /*15cd0*/  MUFU.EX2 R8, R49 ;  /* 0x0000003100087308 */ /* 0x000ea20000000800 */
[----:B------:R-:W-:Y:S01]  /*15ce0*/  PRMT R153, R154, 0x5410, R151 ;  /* 0x000054109a997816 */ /* 0x000fe20000000097 */
[----:B-1----:R-:W-:Y:S02]  /*15cf0*/  IMAD.MOV.U32 R89, RZ, RZ, R161 ;  /* 0x000000ffff597224 */ /* 0x002fe400078e00a1 */
[----:B------:R-:W-:Y:S01]  /*15d00*/  IMAD.MOV.U32 R161, RZ, RZ, R245 ;  /* 0x000000ffffa17224 */ /* 0x000fe200078e00f5 */
[----:B------:R-:W-:-:S02]  /*15d10*/  PRMT R245, R156, 0x5410, R157 ;  /* 0x000054109cf57816 */ /* 0x000fc4000000009d */
[----:B------:R-:W-:Y:S02]  /*15d20*/  @!P5 PRMT R156, R40, 0x5410, RZ ;  /* 0x00005410289cd816 */ /* 0x000fe400000000ff */
[C---:B------:R-:W-:Y:S02]  /*15d30*/  ISETP.GE.U32.AND P5, PT, R193.reuse, R0, PT ;  /* 0x00000000c100720c */ /* 0x040fe40003fa6070 */
[----:B------:R-:W-:Y:S02]  /*15d40*/  LOP3.LUT R0, R6, 0xff, RZ, 0xc0, !PT ;  /* 0x000000ff06007812 */ /* 0x000fe400078ec0ff */
[----:B------:R-:W-:Y:S02]  /*15d50*/  @!P1 PRMT R154, R42, 0x5410, RZ ;  /* 0x000054102a9a9816 */ /* 0x000fe400000000ff */
[C---:B------:R-:W-:Y:S02]  /*15d60*/  ISETP.GE.U32.AND P4, PT, R193.reuse, R2, PT ;  /* 0x00000002c100720c */ /* 0x040fe40003f86070 */
[----:B------:R-:W-:Y:S01]  /*15d70*/  ISETP.GE.U32.AND P1, PT, R193, R0, PT ;  /* 0x00000000c100720c */ /* 0x000fe20003f26070 */
[----:B------:R-:W1:Y:S01]  /*15d80*/  MUFU.EX2 R2, R51 ;  /* 0x0000003300027308 */ /* 0x000e620000000800 */
[----:B------:R-:W-:Y:S01]  /*15d90*/  SHF.R.U32.HI R0, RZ, 0x8, R7 ;  /* 0x00000008ff007819 */ /* 0x000fe20000011607 */
[----:B------:R-:W-:-:S03]  /*15da0*/  @!P2 HADD2 R41, -R151.H0_H0, -RZ.H0_H0 ;  /* 0xa00000ff9729a230 */ /* 0x000fc60000000900 */
[----:B------:R-:W-:Y:S02]  /*15db0*/  LOP3.LUT R0, R0, 0xffff, RZ, 0xc0, !PT ;  /* 0x0000ffff00007812 */ /* 0x000fe400078ec0ff */
[----:B------:R-:W-:Y:S02]  /*15dc0*/  @!P2 PRMT R151, R41, 0x5410, RZ ;  /* 0x000054102997a816 */ /* 0x000fe400000000ff */
[----:B------:R-:W-:Y:S01]  /*15dd0*/  ISETP.GE.U32.AND P2, PT, R193, R0, PT ;  /* 0x00000000c100720c */ /* 0x000fe20003f46070 */
[----:B------:R-:W-:Y:S01]  /*15de0*/  @!P0 HADD2 R39, -R157.H0_H0, -RZ.H0_H0 ;  /* 0xa00000ff9d278230 */ /* 0x000fe20000000900 */
[----:B------:R-:W-:Y:S01]  /*15df0*/  PRMT R150, R9, 0x7610, R150 ;  /* 0x0000761009967816 */ /* 0x000fe20000000096 */
[----:B------:R-:W3:Y:S01]  /*15e00*/  MUFU.EX2 R6, R23 ;  /* 0x0000001700067308 */ /* 0x000ee20000000800 */
[----:B--2---:R-:W-:Y:S01]  /*15e10*/  FADD.FTZ R0, R8, R10 ;  /* 0x0000000a08007221 */ /* 0x004fe20000010000 */
[----:B------:R-:W-:Y:S02]  /*15e20*/  PRMT R148, R4, 0x7610, R148 ;  /* 0x0000761004947816 */ /* 0x000fe40000000094 */
[----:B------:R-:W-:-:S02]  /*15e30*/  @!P0 PRMT R157, R39, 0x5410, RZ ;  /* 0x00005410279d8816 */ /* 0x000fc400000000ff */
[----:B------:R-:W-:Y:S01]  /*15e40*/  PRMT R147, R4, 0x7632, R147 ;  /* 0x0000763204937816 */ /* 0x000fe20000000093 */
[----:B------:R-:W-:Y:S01]  /*15e50*/  @!P5 HADD2 R46, -R150.H0_H0, -RZ.H0_H0 ;  /* 0xa00000ff962ed230 */ /* 0x000fe20000000900 */
[----:B------:R-:W-:Y:S01]  /*15e60*/  ISETP.GE.U32.AND P0, PT, R193, R3, PT ;  /* 0x00000003c100720c */ /* 0x000fe20003f06070 */
[----:B------:R-:W2:Y:S01]  /*15e70*/  MUFU.EX2 R4, R30 ;  /* 0x0000001e00047308 */ /* 0x000ea20000000800 */
[----:B------:R-:W-:Y:S01]  /*15e80*/  PRMT R149, R9, 0x7632, R149 ;  /* 0x0000763209957816 */ /* 0x000fe20000000095 */
[C---:B-1----:R-:W-:Y:S01]  /*15e90*/  FADD.FTZ R3, R2.reuse, R0 ;  /* 0x0000000002037221 */ /* 0x042fe20000010000 */
[----:B------:R-:W-:Y:S01]  /*15ea0*/  F2FP.F16.F32.PACK_AB R0, R2, R8 ;  /* 0x000000080200723e */ /* 0x000fe200000000ff */
[----:B------:R-:W-:-:S04]  /*15eb0*/  IMAD.MOV.U32 R21, RZ, RZ, R152 ;  /* 0x000000ffff157224 */ /* 0x000fc800078e0098 */
[----:B------:R-:W1:Y:S01]  /*15ec0*/  MUFU.EX2 R19, R162 ;  /* 0x000000a200137308 */ /* 0x000e620000000800 */
[----:B------:R-:W-:Y:S01]  /*15ed0*/  PRMT R152, R150, 0x5410, R149 ;  /* 0x0000541096987816 */ /* 0x000fe20000000095 */
[----:B------:R-:W-:Y:S01]  /*15ee0*/  @!P2 HADD2 R47, -R147.H0_H0, -RZ.H0_H0 ;  /* 0xa00000ff932fa230 */ /* 0x000fe20000000900 */
[----:B------:R-:W-:Y:S01]  /*15ef0*/  @!P5 PRMT R150, R46, 0x5410, RZ ;  /* 0x000054102e96d816 */ /* 0x000fe200000000ff */
[----:B------:R-:W-:Y:S01]  /*15f00*/  IMAD.MOV.U32 R46, RZ, RZ, R21 ;  /* 0x000000ffff2e7224 */ /* 0x000fe200078e0015 */
[----:B------:R-:W-:-:S03]  /*15f10*/  PRMT R146, R0, 0x7610, R146 ;  /* 0x0000761000927816 */ /* 0x000fc60000000092 */
[----:B------:R4:W1:Y:S01]  /*15f20*/  MUFU.EX2 R20, R163 ;  /* 0x000000a300147308 */ /* 0x0008620000000800 */
[----:B------:R-:W-:Y:S01]  /*15f30*/  IMAD.MOV.U32 R21, RZ, RZ, R195 ;  /* 0x000000ffff157224 */ /* 0x000fe200078e00c3 */
[----:B------:R-:W-:Y:S01]  /*15f40*/  PRMT R195, R148, 0x5410, R147 ;  /* 0x0000541094c37816 */ /* 0x000fe20000000093 */
[----:B------:R-:W-:Y:S01]  /*15f50*/  @!P1 HADD2 R45, -R146.H0_H0, -RZ.H0_H0 ;  /* 0xa00000ff922d9230 */ /* 0x000fe20000000900 */
[----:B------:R-:W-:Y:S01]  /*15f60*/  @!P2 PRMT R147, R47, 0x5410, RZ ;  /* 0x000054102f93a816 */ /* 0x000fe200000000ff */
[----:B------:R-:W-:Y:S01]  /*15f70*/  IMAD.MOV.U32 R47, RZ, RZ, R38 ;  /* 0x000000ffff2f7224 */ /* 0x000fe200078e0026 */
[----:B------:R-:W-:Y:S02]  /*15f80*/  PRMT R145, R0, 0x7632, R145 ;  /* 0x0000763200917816 */ /* 0x000fe40000000091 */
[----:B------:R2:W-:Y:S01]  /*15f90*/  MUFU.EX2 R16, R164 ;  /* 0x000000a400107308 */ /* 0x0005e20000000800 */
[----:B----4-:R-:W-:-:S07]  /*15fa0*/  IMAD.MOV.U32 R163, RZ, RZ, R12 ;  /* 0x000000ffffa37224 */ /* 0x010fce00078e000c */
[----:B------:R-:W4:Y:S01]  /*15fb0*/  MUFU.EX2 R12, R91 ;  /* 0x0000005b000c7308 */ /* 0x000f220000000800 */
[----:B---3--:R-:W-:Y:S01]  /*15fc0*/  FADD.FTZ R2, R6, R11 ;  /* 0x0000000b06027221 */ /* 0x008fe20000010000 */
[----:B------:R-:W-:Y:S02]  /*15fd0*/  IMAD.MOV.U32 R38, RZ, RZ, R163 ;  /* 0x000000ffff267224 */ /* 0x000fe400078e00a3 */
[----:B------:R-:W-:Y:S01]  /*15fe0*/  FADD.FTZ R0, R22, R32 ;  /* 0x0000002016007221 */ /* 0x000fe20000010000 */
[----:B------:R-:W-:-:S03]  /*15ff0*/  IMAD.MOV.U32 R163, RZ, RZ, R226 ;  /* 0x000000ffffa37224 */ /* 0x000fc600078e00e2 */
[----:B------:R-:W3:Y:S01]  /*16000*/  MUFU.EX2 R17, R92 ;  /* 0x0000005c00117308 */ /* 0x000ee20000000800 */
[----:B--2---:R-:W-:Y:S02]  /*16010*/  IMAD.MOV.U32 R164, RZ, RZ, R14 ;  /* 0x000000ffffa47224 */ /* 0x004fe400078e000e */
[----:B------:R-:W-:-:S05]  /*16020*/  IMAD.MOV.U32 R226, RZ, RZ, R182 ;  /* 0x000000ffffe27224 */ /* 0x000fca00078e00b6 */
[----:B------:R-:W2:Y:S01]  /*16030*/  MUFU.EX2 R8, R62 ;  /* 0x0000003e00087308 */ /* 0x000ea20000000800 */
[----:B------:R-:W-:Y:S01]  /*16040*/  PRMT R182, R146, 0x5410, R145 ;  /* 0x0000541092b67816 */ /* 0x000fe20000000091 */
[----:B------:R-:W-:Y:S01]  /*16050*/  FADD.FTZ R23, R4, R2 ;  /* 0x0000000204177221 */ /* 0x000fe20000010000 */
[----:B------:R-:W-:-:S05]  /*16060*/  @!P1 PRMT R146, R45, 0x5410, RZ ;  /* 0x000054102d929816 */ /* 0x000fca00000000ff */
[----:B------:R-:W2:Y:S01]  /*16070*/  MUFU.EX2 R14, R93 ;  /* 0x0000005d000e7308 */ /* 0x000ea20000000800 */
[----:B------:R-:W-:Y:S01]  /*16080*/  F2FP.F16.F32.PACK_AB R45, R4, R6 ;  /* 0x00000006042d723e */ /* 0x000fe200000000ff */
[----:B-1----:R-:W-:Y:S01]  /*16090*/  FADD.FTZ R0, R19, R0 ;  /* 0x0000000013007221 */ /* 0x002fe20000010000 */
[----:B------:R-:W-:-:S05]  /*160a0*/  FADD.FTZ R2, R13, R5 ;  /* 0x000000050d027221 */ /* 0x000fca0000010000 */
[----:B------:R-:W1:Y:S01]  /*160b0*/  MUFU.EX2 R7, R60 ;  /* 0x0000003c00077308 */ /* 0x000e620000000800 */
[----:B------:R-:W-:Y:S01]  /*160c0*/  FADD.FTZ R0, R20, R0 ;  /* 0x0000000014007221 */ /* 0x000fe20000010000 */
[----:B----4-:R-:W-:-:S06]  /*160d0*/  FADD.FTZ R2, R12, R2 ;  /* 0x000000020c027221 */ /* 0x010fcc0000010000 */
[----:B------:R-:W4:Y:S01]  /*160e0*/  MUFU.EX2 R6, R64 ;  /* 0x0000004000067308 */ /* 0x000f220000000800 */
[----:B------:R-:W-:Y:S01]  /*160f0*/  F2FP.F16.F32.PACK_AB R32, R19, R22 ;  /* 0x000000161320723e */ /* 0x000fe200000000ff */
[----:B------:R-:W-:Y:S01]  /*16100*/  FADD.FTZ R22, R16, R0 ;  /* 0x0000000010167221 */ /* 0x000fe20000010000 */
[----:B---3--:R-:W-:-:S05]  /*16110*/  FADD.FTZ R2, R17, R2 ;  /* 0x0000000211027221 */ /* 0x008fca0000010000 */
[----:B------:R-:W3:Y:S01]  /*16120*/  MUFU.EX2 R4, R66 ;  /* 0x0000004200047308 */ /* 0x000ee20000000800 */
[----:B--2---:R-:W-:Y:S01]  /*16130*/  FADD.FTZ R0, R8, R3 ;  /* 0x0000000308007221 */ /* 0x004fe20000010000 */
[----:B------:R-:W-:Y:S01]  /*16140*/  FADD.FTZ R11, R14, R2 ;  /* 0x000000020e0b7221 */ /* 0x000fe20000010000 */
[----:B------:R-:W-:Y:S02]  /*16150*/  VIADD R2, R205, 0xfffffffd ;  /* 0xfffffffdcd027836 */ /* 0x000fe40000000000 */
[----:B-1----:R-:W-:Y:S01]  /*16160*/  FADD.FTZ R0, R7, R0 ;  /* 0x0000000007007221 */ /* 0x002fe20000010000 */
[----:B------:R-:W-:Y:S01]  /*16170*/  F2FP.F16.F32.PACK_AB R34, R16, R20 ;  /* 0x000000141022723e */ /* 0x000fe200000000ff */
[----:B------:R-:W-:Y:S02]  /*16180*/  IMAD.MOV.U32 R20, RZ, RZ, R21 ;  /* 0x000000ffff147224 */ /* 0x000fe400078e0015 */
[----:B------:R-:W-:Y:S02]  /*16190*/  IMAD.MOV.U32 R21, RZ, RZ, R174 ;  /* 0x000000ffff157224 */ /* 0x000fe400078e00ae */
[----:B----4-:R-:W-:Y:S01]  /*161a0*/  FADD.FTZ R0, R6, R0 ;  /* 0x0000000006007221 */ /* 0x010fe20000010000 */
[----:B------:R-:W-:-:S03]  /*161b0*/  LOP3.LUT R174, R229, R2, RZ, 0x3c, !PT ;  /* 0x00000002e5ae7212 */ /* 0x000fc600078e3cff */
[----:B---3--:R-:W-:Y:S01]  /*161c0*/  FADD.FTZ R10, R4, R0 ;  /* 0x00000000040a7221 */ /* 0x008fe20000010000 */
[----:B------:R-:W-:-:S05]  /*161d0*/  LOP3.LUT R0, R174, R199, RZ, 0x3c, !PT ;  /* 0x000000c7ae007212 */ /* 0x000fca00078e3cff */
[----:B------:R-:W-:-:S05]  /*161e0*/  IMAD.WIDE.U32 R18, R0, -0x326172a9, RZ ;  /* 0xcd9e8d5700127825 */ /* 0x000fca00078e00ff */
[----:B------:R-:W-:-:S05]  /*161f0*/  LOP3.LUT R2, R19, R225, R250, 0x96, !PT ;  /* 0x000000e113027212 */ /* 0x000fca00078e96fa */
[----:B------:R-:W-:-:S05]  /*16200*/  IMAD.WIDE.U32 R2, R2, -0x2daee0ad, RZ ;  /* 0xd2511f5302027825 */ /* 0x000fca00078e00ff */
[----:B------:R-:W-:Y:S02]  /*16210*/  LOP3.LUT R0, R3, R232, R206, 0x96, !PT ;  /* 0x000000e803007212 */ /* 0x000fe400078e96ce */
[----:B------:R-:W-:Y:S02]  /*16220*/  LOP3.LUT R3, R109, R224, R18, 0x96, !PT ;  /* 0x000000e06d037212 */ /* 0x000fe400078e9612 */
[----:B------:R-:W-:-:S03]  /*16230*/  F2FP.F16.F32.PACK_AB R16, R4, R6 ;  /* 0x000000060410723e */ /* 0x000fc600000000ff */
[----:B------:R-:W-:Y:S01]  /*16240*/  IMAD.WIDE.U32 R4, R3, -0x2daee0ad, RZ ;  /* 0xd2511f5303047825 */ /* 0x000fe200078e00ff */
[----:B------:R-:W-:Y:S02]  /*16250*/  F2FP.F16.F32.PACK_AB R12, R12, R13 ;  /* 0x0000000d0c0c723e */ /* 0x000fe400000000ff */
[----:B------:R-:W-:Y:S01]  /*16260*/  F2FP.F16.F32.PACK_AB R13, R7, R8 ;  /* 0x00000008070d723e */ /* 0x000fe200000000ff */
        /* <DEDUP_REMOVED lines=14> */
[----:B------:R-:W-:Y:S01]  /*16350*/  LOP3.LUT R4, R0, 0xffff, RZ, 0xc0, !PT ;  /* 0x0000ffff00047812 */ /* 0x000fe200078ec0ff */
[----:B------:R-:W-:-:S03]  /*16360*/  @!P4 HADD2 R44, -R149.H0_H0, -RZ.H0_H0 ;  /* 0xa00000ff952cc230 */ /* 0x000fc60000000900 */
[----:B------:R-:W-:-:S04]  /*16370*/  SHF.R.U32.HI R4, RZ, 0x8, R4 ;  /* 0x00000008ff047819 */ /* 0x000fc80000011604 */
[----:B------:R-:W-:Y:S02]  /*16380*/  LOP3.LUT R4, R4, 0xffff, RZ, 0xc0, !PT ;  /* 0x0000ffff04047812 */ /* 0x000fe400078ec0ff */
[----:B------:R-:W-:Y:S02]  /*16390*/  @!P4 PRMT R149, R44, 0x5410, RZ ;  /* 0x000054102c95c816 */ /* 0x000fe400000000ff */
[----:B------:R-:W-:Y:S02]  /*163a0*/  ISETP.GE.U32.AND P4, PT, R193, R4, PT ;  /* 0x00000004c100720c */ /* 0x000fe40003f86070 */
[--C-:B------:R-:W-:Y:S01]  /*163b0*/  SHF.R.U32.HI R4, RZ, 0x10, R0.reuse ;  /* 0x00000010ff047819 */ /* 0x100fe20000011600 */
[----:B------:R-:W-:Y:S01]  /*163c0*/  @!P3 HADD2 R48, -R148.H0_H0, -RZ.H0_H0 ;  /* 0xa00000ff9430b230 */ /* 0x000fe20000000900 */
[----:B------:R-:W-:Y:S02]  /*163d0*/  F2FP.F16.F32.PACK_AB R17, R14, R17 ;  /* 0x000000110e11723e */ /* 0x000fe400000000ff */
[----:B------:R-:W-:Y:S01]  /*163e0*/  LOP3.LUT R4, R4, 0xff, RZ, 0xc0, !PT ;  /* 0x000000ff04047812 */ /* 0x000fe200078ec0ff */
[----:B------:R-:W1:Y:S01]  /*163f0*/  MUFU.EX2 R14, R68 ;  /* 0x00000044000e7308 */ /* 0x000e620000000800 */
[----:B------:R-:W-:-:S02]  /*16400*/  SHF.R.U32.HI R0, RZ, 0x18, R0 ;  /* 0x00000018ff007819 */ /* 0x000fc40000011600 */
[----:B------:R-:W-:-:S05]  /*16410*/  ISETP.GE.U32.AND P2, PT, R193, R4, PT ;  /* 0x00000004c100720c */ /* 0x000fca0003f46070 */
[----:B------:R-:W2:Y:S01]  /*16420*/  MUFU.EX2 R15, R94 ;  /* 0x0000005e000f7308 */ /* 0x000ea20000000800 */
[----:B------:R-:W-:Y:S02]  /*16430*/  @!P3 PRMT R148, R48, 0x5410, RZ ;  /* 0x000054103094b816 */ /* 0x000fe400000000ff */
[----:B------:R-:W-:Y:S02]  /*16440*/  ISETP.GE.U32.AND P3, PT, R193, R0, PT ;  /* 0x00000000c100720c */ /* 0x000fe40003f66070 */
[----:B------:R-:W-:-:S03]  /*16450*/  LOP3.LUT R0, R2, 0xff, RZ, 0xc0, !PT ;  /* 0x000000ff02007812 */ /* 0x000fc600078ec0ff */
[----:B------:R-:W3:Y:S01]  /*16460*/  MUFU.EX2 R4, R70 ;  /* 0x0000004600047308 */ /* 0x000ee20000000800 */
[----:B------:R-:W-:Y:S01]  /*16470*/  @!P0 HADD2 R43, -R145.H0_H0, -RZ.H0_H0 ;  /* 0xa00000ff912b8230 */ /* 0x000fe20000000900 */
[----:B------:R-:W-:-:S06]  /*16480*/  ISETP.GE.U32.AND P1, PT, R193, R0, PT ;  /* 0x00000000c100720c */ /* 0x000fcc0003f26070 */
[----:B------:R-:W4:Y:S01]  /*16490*/  MUFU.EX2 R9, R95 ;  /* 0x0000005f00097308 */ /* 0x000f220000000800 */
[----:B------:R-:W-:Y:S02]  /*164a0*/  SHF.R.U32.HI R0, RZ, 0x18, R2 ;  /* 0x00000018ff007819 */ /* 0x000fe40000011602 */
[----:B------:R-:W-:Y:S02]  /*164b0*/  @!P0 PRMT R145, R43, 0x5410, RZ ;  /* 0x000054102b918816 */ /* 0x000fe400000000ff */
[----:B------:R-:W-:Y:S02]  /*164c0*/  LOP3.LUT R7, R5, R235, R6, 0x96, !PT ;  /* 0x000000eb05077212 */ /* 0x000fe400078e9606 */
[----:B------:R-:W-:Y:S02]  /*164d0*/  LOP3.LUT R5, R2, 0xffff, RZ, 0xc0, !PT ;  /* 0x0000ffff02057812 */ /* 0x000fe400078ec0ff */
[----:B------:R-:W-:Y:S01]  /*164e0*/  ISETP.GE.U32.AND P0, PT, R193, R0, PT ;  /* 0x00000000c100720c */ /* 0x000fe20003f06070 */
[----:B-1----:R-:W-:Y:S01]  /*164f0*/  FADD.FTZ R0, R14, R10 ;  /* 0x0000000a0e007221 */ /* 0x002fe20000010000 */
[----:B------:R-:W-:-:S02]  /*16500*/  PRMT R131, R12, 0x7610, R131 ;  /* 0x000076100c837816 */ /* 0x000fc40000000083 */
[----:B------:R-:W-:Y:S01]  /*16510*/  SHF.R.U32.HI R3, RZ, 0x10, R2 ;  /* 0x00000010ff037819 */ /* 0x000fe20000011602 */
[----:B--2---:R-:W-:Y:S01]  /*16520*/  FADD.FTZ R2, R15, R11 ;  /* 0x0000000b0f027221 */ /* 0x004fe20000010000 */
[----:B---3--:R-:W-:Y:S01]  /*16530*/  FADD.FTZ R11, R4, R0 ;  /* 0x00000000040b7221 */ /* 0x008fe20000010000 */
[----:B------:R-:W-:Y:S01]  /*16540*/  @!P5 HADD2 R54, -R131.H0_H0, -RZ.H0_H0 ;  /* 0xa00000ff8336d230 */ /* 0x000fe20000000900 */
[----:B------:R-:W-:Y:S01]  /*16550*/  PRMT R129, R12, 0x7632, R129 ;  /* 0x000076320c817816 */ /* 0x000fe20000000081 */
[----:B----4-:R-:W-:Y:S01]  /*16560*/  FADD.FTZ R6, R9, R2 ;  /* 0x0000000209067221 */ /* 0x010fe20000010000 */
[----:B------:R-:W-:Y:S01]  /*16570*/  LOP3.LUT R0, R3, 0xff, RZ, 0xc0, !PT ;  /* 0x000000ff03007812 */ /* 0x000fe200078ec0ff */
[----:B------:R-:W-:Y:S01]  /*16580*/  IMAD.WIDE.U32 R2, R7, -0x2daee0ad, RZ ;  /* 0xd2511f5307027825 */ /* 0x000fe200078e00ff */
[----:B------:R-:W-:-:S03]  /*16590*/  F2FP.F16.F32.PACK_AB R10, R4, R14 ;  /* 0x0000000e040a723e */ /* 0x000fc600000000ff */
[----:B------:R-:W-:Y:S01]  /*165a0*/  IMAD.MOV.U32 R14, RZ, RZ, R137 ;  /* 0x000000ffff0e7224 */ /* 0x000fe200078e0089 */
[----:B------:R-:W-:Y:S02]  /*165b0*/  PRMT R137, R131, 0x5410, R129 ;  /* 0x0000541083897816 */ /* 0x000fe40000000081 */
[----:B------:R-:W-:Y:S02]  /*165c0*/  @!P5 PRMT R131, R54, 0x5410, RZ ;  /* 0x000054103683d816 */ /* 0x000fe400000000ff */
[----:B------:R-:W-:Y:S02]  /*165d0*/  ISETP.GE.U32.AND P5, PT, R193, R0, PT ;  /* 0x00000000c100720c */ /* 0x000fe40003fa6070 */
[----:B------:R-:W-:Y:S02]  /*165e0*/  LOP3.LUT R0, R3, R155, R8, 0x96, !PT ;  /* 0x0000009b03007212 */ /* 0x000fe400078e9608 */
[----:B------:R-:W-:Y:S02]  /*165f0*/  PRMT R126, R13, 0x7632, R126 ;  /* 0x000076320d7e7816 */ /* 0x000fe4000000007e */
[----:B------:R-:W-:-:S02]  /*16600*/  LOP3.LUT R8, R2, 0xffff, RZ, 0xc0, !PT ;  /* 0x0000ffff02087812 */ /* 0x000fc400078ec0ff */
[----:B------:R-:W-:Y:S02]  /*16610*/  LOP3.LUT R4, R2, 0xff, RZ, 0xc0, !PT ;  /* 0x000000ff02047812 */ /* 0x000fe400078ec0ff */
[--C-:B------:R-:W-:Y:S02]  /*16620*/  SHF.R.U32.HI R7, RZ, 0x10, R2.reuse ;  /* 0x00000010ff077819 */ /* 0x100fe40000011602 */
[----:B------:R-:W-:Y:S02]  /*16630*/  SHF.R.U32.HI R3, RZ, 0x18, R2 ;  /* 0x00000018ff037819 */ /* 0x000fe40000011602 */
[----:B------:R-:W-:Y:S01]  /*16640*/  SHF.R.U32.HI R2, RZ, 0x8, R5 ;  /* 0x00000008ff027819 */ /* 0x000fe20000011605 */
[----:B------:R-:W-:Y:S01]  /*16650*/  @!P4 HADD2 R56, -R129.H0_H0, -RZ.H0_H0 ;  /* 0xa00000ff8138c230 */ /* 0x000fe20000000900 */
[----:B------:R-:W-:Y:S01]  /*16660*/  F2FP.F16.F32.PACK_AB R9, R9, R15 ;  /* 0x0000000f0909723e */ /* 0x000fe200000000ff */
[----:B------:R-:W-:Y:S01]  /*16670*/  @!P3 HADD2 R57, -R126.H0_H0, -RZ.H0_H0 ;  /* 0xa00000ff7e39b230 */ /* 0x000fe20000000900 */
[----:B------:R-:W-:Y:S01]  /*16680*/  PRMT R124, R13, 0x7610, R124 ;  /* 0x000076100d7c7816 */ /* 0x000fe2000000007c */
[----:B------:R-:W-:Y:S01]  /*16690*/  IMAD.MOV.U32 R15, RZ, RZ, R21 ;  /* 0x000000ffff0f7224 */ /* 0x000fe200078e0015 */
[----:B------:R-:W-:Y:S01]  /*166a0*/  LOP3.LUT R2, R2, 0xffff, RZ, 0xc0, !PT ;  /* 0x0000ffff02027812 */ /* 0x000fe200078ec0ff */
[----:B------:R1:W-:Y:S01]  /*166b0*/  MUFU.EX2 R21, R190 ;  /* 0x000000be00157308 */ /* 0x0003e20000000800 */
[----:B------:R-:W-:-:S02]  /*166c0*/  @!P4 PRMT R129, R56, 0x5410, RZ ;  /* 0x000054103881c816 */ /* 0x000fc400000000ff */
[----:B------:R-:W-:-:S05]  /*166d0*/  ISETP.GE.U32.AND P4, PT, R193, R2, PT ;  /* 0x00000002c100720c */ /* 0x000fca0003f86070 */
        /* <DEDUP_REMOVED lines=15> */
[----:B------:R-:W-:Y:S02]  /*167d0*/  @!P1 HADD2 R65, -R130.H0_H0, -RZ.H0_H0 ;  /* 0xa00000ff82419230 */ /* 0x000fe40000000900 */
[----:B------:R-:W-:-:S02]  /*167e0*/  IMAD.MOV.U32 R6, RZ, RZ, R139 ;  /* 0x000000ffff067224 */ /* 0x000fc400078e008b */
[----:B-1----:R-:W-:Y:S01]  /*167f0*/  FADD.FTZ R5, R4, R2 ;  /* 0x0000000204057221 */ /* 0x002fe20000010000 */
[----:B------:R-:W-:Y:S02]  /*16800*/  LOP3.LUT R2, R0, 0xff, RZ, 0xc0, !PT ;  /* 0x000000ff00027812 */ /* 0x000fe400078ec0ff */
[----:B------:R-:W-:Y:S02]  /*16810*/  PRMT R139, R130, 0x5410, R128 ;  /* 0x00005410828b7816 */ /* 0x000fe40000000080 */
[----:B------:R-:W-:Y:S02]  /*16820*/  @!P1 PRMT R130, R65, 0x5410, RZ ;  /* 0x0000541041829816 */ /* 0x000fe400000000ff */
[----:B------:R-:W-:Y:S01]  /*16830*/  ISETP.GE.U32.AND P1, PT, R193, R2, PT ;  /* 0x00000002c100720c */ /* 0x000fe20003f26070 */
[----:B------:R-:W-:Y:S01]  /*16840*/  IMAD.MOV.U32 R165, RZ, RZ, R14 ;  /* 0x000000ffffa57224 */ /* 0x000fe200078e000e */
[----:B------:R-:W-:Y:S01]  /*16850*/  PRMT R125, R16, 0x7610, R125 ;  /* 0x00007610107d7816 */ /* 0x000fe2000000007d */
[----:B------:R1:W-:Y:S01]  /*16860*/  MUFU.EX2 R14, R194 ;  /* 0x000000c2000e7308 */ /* 0x0003e20000000800 */
[----:B------:R-:W-:-:S02]  /*16870*/  SHF.R.U32.HI R2, RZ, 0x18, R0 ;  /* 0x00000018ff027819 */ /* 0x000fc40000011600 */
[----:B------:R-:W-:Y:S01]  /*16880*/  SHF.R.U32.HI R0, RZ, 0x10, R0 ;  /* 0x00000010ff007819 */ /* 0x000fe20000011600 */
[----:B------:R-:W-:Y:S01]  /*16890*/  @!P5 HADD2 R71, -R125.H0_H0, -RZ.H0_H0 ;  /* 0xa00000ff7d47d230 */ /* 0x000fe20000000900 */
[----:B------:R-:W-:Y:S01]  /*168a0*/  PRMT R127, R16, 0x7632, R127 ;  /* 0x00007632107f7816 */ /* 0x000fe2000000007f */
[----:B------:R-:W-:Y:S01]  /*168b0*/  @!P4 HADD2 R67, -R128.H0_H0, -RZ.H0_H0 ;  /* 0xa00000ff8043c230 */ /* 0x000fe20000000900 */
[----:B------:R-:W-:Y:S01]  /*168c0*/  PRMT R133, R9, 0x7610, R133 ;  /* 0x0000761009857816 */ /* 0x000fe20000000085 */
[----:B------:R2:W-:Y:S01]  /*168d0*/  MUFU.EX2 R17, R175 ;  /* 0x000000af00117308 */ /* 0x0005e20000000800 */
[----:B------:R-:W-:Y:S01]  /*168e0*/  LOP3.LUT R0, R0, 0xff, RZ, 0xc0, !PT ;  /* 0x000000ff00007812 */ /* 0x000fe200078ec0ff */
[----:B-1----:R-:W-:-:S06]  /*168f0*/  IMAD.MOV.U32 R194, RZ, RZ, R15 ;  /* 0x000000ffffc27224 */ /* 0x002fcc00078e000f */
[----:B------:R1:W-:Y:S01]  /*16900*/  MUFU.EX2 R15, R167 ;  /* 0x000000a7000f7308 */ /* 0x0003e20000000800 */
[----:B------:R-:W-:Y:S01]  /*16910*/  PRMT R132, R9, 0x7632, R132 ;  /* 0x0000763209847816 */ /* 0x000fe20000000084 */
[----:B------:R-:W-:Y:S02]  /*16920*/  @!P1 HADD2 R73, -R133.H0_H0, -RZ.H0_H0 ;  /* 0xa00000ff85499230 */ /* 0x000fe40000000900 */
[----:B--2---:R-:W-:Y:S02]  /*16930*/  IMAD.MOV.U32 R175, RZ, RZ, R194 ;  /* 0x000000ffffaf7224 */ /* 0x004fe400078e00c2 */
[----:B------:R-:W-:Y:S01]  /*16940*/  IMAD.MOV.U32 R194, RZ, RZ, R138 ;  /* 0x000000ffffc27224 */ /* 0x000fe200078e008a */
[----:B------:R-:W-:Y:S01]  /*16950*/  PRMT R138, R125, 0x5410, R127 ;  /* 0x000054107d8a7816 */ /* 0x000fe2000000007f */
[----:B------:R2:W-:Y:S01]  /*16960*/  MUFU.EX2 R13, R169 ;  /* 0x000000a9000d7308 */ /* 0x0005e20000000800 */
[----:B------:R-:W-:Y:S01]  /*16970*/  @!P5 PRMT R125, R71, 0x5410, RZ ;  /* 0x00005410477dd816 */ /* 0x000fe200000000ff */
[----:B-1----:R-:W-:-:S06]  /*16980*/  IMAD.MOV.U32 R167, RZ, RZ, R20 ;  /* 0x000000ffffa77224 */ /* 0x002fcc00078e0014 */
[----:B------:R1:W-:Y:S01]  /*16990*/  MUFU.EX2 R20, R173 ;  /* 0x000000ad00147308 */ /* 0x0003e20000000800 */
[----:B------:R-:W-:Y:S02]  /*169a0*/  @!P4 PRMT R128, R67, 0x5410, RZ ;  /* 0x000054104380c816 */ /* 0x000fe400000000ff */
[C---:B------:R-:W-:Y:S02]  /*169b0*/  ISETP.GE.U32.AND P5, PT, R193.reuse, R0, PT ;  /* 0x00000000c100720c */ /* 0x040fe40003fa6070 */
[----:B------:R-:W-:Y:S02]  /*169c0*/  ISETP.GE.U32.AND P4, PT, R193, R2, PT ;  /* 0x00000002c100720c */ /* 0x000fe40003f86070 */
[----:B------:R-:W-:Y:S01]  /*169d0*/  LOP3.LUT R0, R7, 0xff, RZ, 0xc0, !PT ;  /* 0x000000ff07007812 */ /* 0x000fe200078ec0ff */
[----:B--2---:R-:W-:Y:S01]  /*169e0*/  IMAD.MOV.U32 R169, RZ, RZ, R167 ;  /* 0x000000ffffa97224 */ /* 0x004fe200078e00a7 */
[----:B------:R-:W-:Y:S01]  /*169f0*/  MUFU.EX2 R2, R83 ;  /* 0x0000005300027308 */ /* 0x000fe20000000800 */
[----:B------:R-:W-:-:S02]  /*16a00*/  IMAD.MOV.U32 R167, RZ, RZ, R165 ;  /* 0x000000ffffa77224 */ /* 0x000fc400078e00a5 */
[----:B------:R-:W-:Y:S02]  /*16a10*/  IMAD.MOV.U32 R165, RZ, RZ, R226 ;  /* 0x000000ffffa57224 */ /* 0x000fe400078e00e2 */
[----:B-1----:R-:W-:-:S03]  /*16a20*/  IMAD.MOV.U32 R173, RZ, RZ, R6 ;  /* 0x000000ffffad7224 */ /* 0x002fc600078e0006 */
[----:B------:R-:W1:Y:S01]  /*16a30*/  MUFU.EX2 R6, R82 ;  /* 0x0000005200067308 */ /* 0x000e620000000800 */
[----:B------:R-:W-:Y:S02]  /*16a40*/  PRMT R226, R133, 0x5410, R132 ;  /* 0x0000541085e27816 */ /* 0x000fe40000000084 */
[----:B------:R-:W-:Y:S02]  /*16a50*/  @!P1 PRMT R133, R73, 0x5410, RZ ;  /* 0x0000541049859816 */ /* 0x000fe400000000ff */
[----:B------:R-:W-:Y:S02]  /*16a60*/  ISETP.GE.U32.AND P1, PT, R193, R0, PT ;  /* 0x00000000c100720c */ /* 0x000fe40003f26070 */
[----:B------:R-:W-:Y:S01]  /*16a70*/  SHF.R.U32.HI R0, RZ, 0x8, R8 ;  /* 0x00000008ff007819 */ /* 0x000fe20000011608 */
[----:B------:R-:W-:-:S03]  /*16a80*/  @!P2 HADD2 R72, -R132.H0_H0, -RZ.H0_H0 ;  /* 0xa00000ff8448a230 */ /* 0x000fc60000000900 */
[----:B------:R-:W-:Y:S01]  /*16a90*/  LOP3.LUT R0, R0, 0xffff, RZ, 0xc0, !PT ;  /* 0x0000ffff00007812 */ /* 0x000fe200078ec0ff */
[----:B------:R-:W-:Y:S01]  /*16aa0*/  @!P0 HADD2 R69, -R127.H0_H0, -RZ.H0_H0 ;  /* 0xa00000ff7f458230 */ /* 0x000fe20000000900 */
[----:B------:R-:W-:Y:S01]  /*16ab0*/  @!P2 PRMT R132, R72, 0x5410, RZ ;  /* 0x000054104884a816 */ /* 0x000fe200000000ff */
[----:B------:R-:W2:Y:S01]  /*16ac0*/  MUFU.EX2 R9, R50 ;  /* 0x0000003200097308 */ /* 0x000ea20000000800 */
[----:B------:R-:W-:Y:S01]  /*16ad0*/  ISETP.GE.U32.AND P2, PT, R193, R0, PT ;  /* 0x00000000c100720c */ /* 0x000fe20003f46070 */
[----:B-1----:R-:W-:Y:S01]  /*16ae0*/  FADD.FTZ R0, R6, R11 ;  /* 0x0000000b06007221 */ /* 0x002fe20000010000 */
[----:B------:R-:W-:Y:S02]  /*16af0*/  @!P0 PRMT R127, R69, 0x5410, RZ ;  /* 0x00005410457f8816 */ /* 0x000fe400000000ff */
[----:B------:R-:W-:-:S03]  /*16b00*/  ISETP.GE.U32.AND P0, PT, R193, R3, PT ;  /* 0x00000003c100720c */ /* 0x000fc60003f06070 */
[----:B------:R-:W1:Y:S01]  /*16b10*/  MUFU.EX2 R7, R55 ;  /* 0x0000003700077308 */ /* 0x000e620000000800 */
[----:B------:R-:W-:Y:S01]  /*16b20*/  F2FP.F16.F32.PACK_AB R4, R4, R12 ;  /* 0x0000000c0404723e */ /* 0x000fe200000000ff */
[C---:B------:R-:W-:Y:S01]  /*16b30*/  FADD.FTZ R3, R2.reuse, R0 ;  /* 0x0000000002037221 */ /* 0x040fe20000010000 */
[----:B------:R-:W-:Y:S02]  /*16b40*/  F2FP.F16.F32.PACK_AB R0, R2, R6 ;  /* 0x000000060200723e */ /* 0x000fe400000000ff */
[----:B------:R-:W-:-:S03]  /*16b50*/  PRMT R142, R4, 0x7610, R142 ;  /* 0x00007610048e7816 */ /* 0x000fc6000000008e */
[----:B------:R3:W4:Y:S01]  /*16b60*/  MUFU.EX2 R6, R58 ;  /* 0x0000003a00067308 */ /* 0x0007220000000800 */
[----:B------:R-:W-:Y:S01]  /*16b70*/  PRMT R141, R4, 0x7632, R141 ;  /* 0x00007632048d7816 */ /* 0x000fe2000000008d */
[----:B------:R-:W-:Y:S01]  /*16b80*/  IMAD.MOV.U32 R8, RZ, RZ, R192 ;  /* 0x000000ffff087224 */ /* 0x000fe200078e00c0 */
[----:B------:R-:W-:-:S05]  /*16b90*/  PRMT R140, R0, 0x7610, R140 ;  /* 0x00007610008c7816 */ /* 0x000fca000000008c */
[----:B------:R-:W4:Y:S01]  /*16ba0*/  MUFU.EX2 R4, R61 ;  /* 0x0000003d00047308 */ /* 0x000f220000000800 */
[----:B------:R-:W-:Y:S01]  /*16bb0*/  PRMT R134, R0, 0x7632, R134 ;  /* 0x0000763200867816 */ /* 0x000fe20000000086 */
[----:B--2---:R-:W-:Y:S01]  /*16bc0*/  FADD.FTZ R0, R9, R23 ;  /* 0x0000001709007221 */ /* 0x004fe20000010000 */
[----:B------:R-:W-:-:S05]  /*16bd0*/  FADD.FTZ R2, R21, R22 ;  /* 0x0000001615027221 */ /* 0x000fca0000010000 */
[----:B------:R-:W2:Y:S01]  /*16be0*/  MUFU.EX2 R12, R85 ;  /* 0x00000055000c7308 */ /* 0x000ea20000000800 */
[----:B---3--:R-:W-:Y:S02]  /*16bf0*/  IMAD.MOV.U32 R58, RZ, RZ, R8 ;  /* 0x000000ffff3a7224 */ /* 0x008fe400078e0008 */
[C---:B-1----:R-:W-:Y:S01]  /*16c00*/  FADD.FTZ R0, R7.reuse, R0 ;  /* 0x0000000007007221 */ /* 0x042fe20000010000 */
[----:B------:R-:W-:Y:S01]  /*16c10*/  F2FP.F16.F32.PACK_AB R42, R7, R9 ;  /* 0x00000009072a723e */ /* 0x000fe200000000ff */
[----:B------:R-:W-:-:S03]  /*16c20*/  FADD.FTZ R23, R14, R2 ;  /* 0x000000020e177221 */ /* 0x000fc60000010000 */
[----:B------:R-:W1:Y:S01]  /*16c30*/  MUFU.EX2 R8, R97 ;  /* 0x0000006100087308 */ /* 0x000e620000000800 */
[----:B----4-:R-:W-:Y:S01]  /*16c40*/  FADD.FTZ R0, R6, R0 ;  /* 0x0000000006007221 */ /* 0x010fe20000010000 */
[----:B------:R-:W-:Y:S01]  /*16c50*/  FADD.FTZ R2, R15, R5 ;  /* 0x000000050f027221 */ /* 0x000fe20000010000 */
[C---:B------:R-:W-:Y:S02]  /*16c60*/  F2FP.F16.F32.PACK_AB R44, R4.reuse, R6 ;  /* 0x00000006042c723e */ /* 0x040fe400000000ff */
[----:B------:R-:W-:-:S03]  /*16c70*/  FADD.FTZ R22, R4, R0 ;  /* 0x0000000004167221 */ /* 0x000fc60000010000 */
[----:B------:R-:W3:Y:S01]  /*16c80*/  MUFU.EX2 R7, R99 ;  /* 0x0000006300077308 */ /* 0x000ee20000000800 */
[----:B------:R-:W-:Y:S01]  /*16c90*/  FADD.FTZ R2, R13, R2 ;  /* 0x000000020d027221 */ /* 0x000fe20000010000 */
[----:B------:R-:W-:Y:S02]  /*16ca0*/  IMAD.MOV.U32 R11, RZ, RZ, R175 ;  /* 0x000000ffff0b7224 */ /* 0x000fe400078e00af */
[----:B--2---:R-:W-:-:S04]  /*16cb0*/  FADD.FTZ R0, R12, R3 ;  /* 0x000000030c007221 */ /* 0x004fc80000010000 */
[----:B------:R-:W2:Y:S01]  /*16cc0*/  MUFU.EX2 R4, R102 ;  /* 0x0000006600047308 */ /* 0x000ea20000000800 */
[----:B------:R-:W-:Y:S01]  /*16cd0*/  FADD.FTZ R2, R20, R2 ;  /* 0x0000000214027221 */ /* 0x000fe20000010000 */
[----:B------:R-:W-:Y:S01]  /*16ce0*/  F2FP.F16.F32.PACK_AB R43, R14, R21 ;  /* 0x000000150e2b723e */ /* 0x000fe200000000ff */
[----:B------:R-:W-:Y:S02]  /*16cf0*/  IMAD.MOV.U32 R14, RZ, RZ, R11 ;  /* 0x000000ffff0e7224 */ /* 0x000fe400078e000b */
[----:B-1----:R-:W-:Y:S01]  /*16d00*/  FADD.FTZ R0, R8, R0 ;  /* 0x0000000008007221 */ /* 0x002fe20000010000 */
[----:B------:R-:W-:Y:S01]  /*16d10*/  FADD.FTZ R11, R17, R2 ;  /* 0x00000002110b7221 */ /* 0x000fe20000010000 */
[----:B------:R-:W-:Y:S01]  /*16d20*/  VIADD R2, R205, 0xfffffffe ;  /* 0xfffffffecd027836 */ /* 0x000fe20000000000 */
[C---:B------:R-:W-:Y:S02]  /*16d30*/  PRMT R144, R10.reuse, 0x7610, R144 ;  /* 0x000076100a907816 */ /* 0x040fe40000000090 */
[----:B------:R-:W-:Y:S01]  /*16d40*/  PRMT R143, R10, 0x7632, R143 ;  /* 0x000076320a8f7816 */ /* 0x000fe2000000008f */
[----:B------:R-:W-:Y:S01]  /*16d50*/  IMAD.MOV.U32 R10, RZ, RZ, R47 ;  /* 0x000000ffff0a7224 */ /* 0x000fe200078e002f */
[----:B------:R-:W-:Y:S01]  /*16d60*/  F2FP.F16.F32.PACK_AB R13, R13, R15 ;  /* 0x0000000f0d0d723e */ /* 0x000fe200000000ff */
[----:B------:R-:W-:-:S02]  /*16d70*/  IMAD.MOV.U32 R15, RZ, RZ, R89 ;  /* 0x000000ffff0f7224 */ /* 0x000fc400078e0059 */
[----:B---3--:R-:W-:Y:S01]  /*16d80*/  FADD.FTZ R0, R7, R0 ;  /* 0x0000000007007221 */ /* 0x008fe20000010000 */
[----:B------:R-:W-:Y:S01]  /*16d90*/  LOP3.LUT R89, R229, R2, RZ, 0x3c, !PT ;  /* 0x00000002e5597212 */ /* 0x000fe200078e3cff */
[----:B------:R-:W-:Y:S02]  /*16da0*/  IMAD.MOV.U32 R6, RZ, RZ, R10 ;  /* 0x000000ffff067224 */ /* 0x000fe400078e000a */
[----:B--2---:R-:W-:Y:S01]  /*16db0*/  FADD.FTZ R10, R4, R0 ;  /* 0x00000000040a7221 */ /* 0x004fe20000010000 */
[----:B------:R-:W-:Y:S02]  /*16dc0*/  LOP3.LUT R0, R89, R199, RZ, 0x3c, !PT ;  /* 0x000000c759007212 */ /* 0x000fe400078e3cff */
[----:B------:R-:W-:-:S03]  /*16dd0*/  F2FP.F16.F32.PACK_AB R17, R17, R20 ;  /* 0x000000141111723e */ /* 0x000fc600000000ff */
[----:B------:R-:W-:-:S05]  /*16de0*/  IMAD.WIDE.U32 R20, R0, -0x326172a9, RZ ;  /* 0xcd9e8d5700147825 */ /* 0x000fca00078e00ff */
[----:B------:R-:W-:-:S05]  /*16df0*/  LOP3.LUT R2, R21, R225, R250, 0x96, !PT ;  /* 0x000000e115027212 */ /* 0x000fca00078e96fa */
[----:B------:R-:W-:-:S05]  /*16e00*/  IMAD.WIDE.U32 R2, R2, -0x2daee0ad, RZ ;  /* 0xd2511f5302027825 */ /* 0x000fca00078e00ff */
[----:B------:R-:W-:Y:S02]  /*16e10*/  LOP3.LUT R0, R3, R232, R206, 0x96, !PT ;  /* 0x000000e803007212 */ /* 0x000fe400078e96ce */
[----:B------:R-:W-:Y:S02]  /*16e20*/  LOP3.LUT R3, R109, R224, R20, 0x96, !PT ;  /* 0x000000e06d037212 */ /* 0x000fe400078e9614 */
[----:B------:R-:W-:-:S03]  /*16e30*/  F2FP.F16.F32.PACK_AB R16, R4, R7 ;  /* 0x000000070410723e */ /* 0x000fc600000000ff */
[----:B------:R-:W-:Y:S01]  /*16e40*/  IMAD.WIDE.U32 R4, R3, -0x2daee0ad, RZ ;  /* 0xd2511f5303047825 */ /* 0x000fe200078e00ff */
[----:B------:R-:W-:-:S03]  /*16e50*/  F2FP.F16.F32.PACK_AB R12, R8, R12 ;  /* 0x0000000c080c723e */ /* 0x000fc600000000ff */
[----:B------:R-:W-:Y:S01]  /*16e60*/  IMAD.WIDE.U32 R8, R0, -0x326172a9, RZ ;  /* 0xcd9e8d5700087825 */ /* 0x000fe200078e00ff */
[----:B------:R-:W-:-:S03]  /*16e70*/  LOP3.LUT R0, R5, R241, R2, 0x96, !PT ;  /* 0x000000f105007212 */ /* 0x000fc600078e9602 */
[----:B------:R-:W-:Y:S02]  /*16e80*/  IMAD.MOV.U32 R5, RZ, RZ, R6 ;  /* 0x000000ffff057224 */ /* 0x000fe400078e0006 */
        /* <DEDUP_REMOVED lines=9> */
[----:B------:R-:W-:-:S04]  /*16f20*/  IMAD.WIDE.U32 R2, R2, -0x326172a9, RZ ;  /* 0xcd9e8d5702027825 */ /* 0x000fc800078e00ff */
[----:B------:R-:W-:Y:S01]  /*16f30*/  @!P5 HADD2 R75, -R144.H0_H0, -RZ.H0_H0 ;  /* 0xa00000ff904bd230 */ /* 0x000fe20000000900 */
[----:B------:R-:W-:Y:S02]  /*16f40*/  LOP3.LUT R0, R3, R135, R4, 0x96, !PT ;  /* 0x0000008703007212 */ /* 0x000fe400078e9604 */
[----:B------:R-:W-:Y:S02]  /*16f50*/  PRMT R192, R144, 0x5410, R143 ;  /* 0x0000541090c07816 */ /* 0x000fe4000000008f */
[C---:B------:R-:W-:Y:S02]  /*16f60*/  LOP3.LUT R4, R0.reuse, 0xff, RZ, 0xc0, !PT ;  /* 0x000000ff00047812 */ /* 0x040fe400078ec0ff */
[----:B------:R-:W-:Y:S02]  /*16f70*/  @!P5 PRMT R144, R75, 0x5410, RZ ;  /* 0x000054104b90d816 */ /* 0x000fe400000000ff */
[----:B------:R-:W-:Y:S02]  /*16f80*/  ISETP.GE.U32.AND P5, PT, R193, R4, PT ;  /* 0x00000004c100720c */ /* 0x000fe40003fa6070 */
[----:B------:R-:W-:Y:S01]  /*16f90*/  LOP3.LUT R4, R0, 0xffff, RZ, 0xc0, !PT ;  /* 0x0000ffff00047812 */ /* 0x000fe200078ec0ff */
[----:B------:R-:W-:-:S03]  /*16fa0*/  @!P4 HADD2 R74, -R143.H0_H0, -RZ.H0_H0 ;  /* 0xa00000ff8f4ac230 */ /* 0x000fc60000000900 */
[----:B------:R-:W-:Y:S01]  /*16fb0*/  SHF.R.U32.HI R4, RZ, 0x8, R4 ;  /* 0x00000008ff047819 */ /* 0x000fe20000011604 */
[----:B------:R-:W-:Y:S02]  /*16fc0*/  IMAD.MOV.U32 R7, RZ, RZ, R15 ;  /* 0x000000ffff077224 */ /* 0x000fe400078e000f */
[----:B------:R1:W2:Y:S01]  /*16fd0*/  MUFU.EX2 R15, R208 ;  /* 0x000000d0000f7308 */ /* 0x0002a20000000800 */
[----:B------:R-:W-:Y:S01]  /*16fe0*/  LOP3.LUT R4, R4, 0xffff, RZ, 0xc0, !PT ;  /* 0x0000ffff04047812 */ /* 0x000fe200078ec0ff */
[----:B------:R-:W-:Y:S01]  /*16ff0*/  @!P3 HADD2 R81, -R142.H0_H0, -RZ.H0_H0 ;  /* 0xa00000ff8e51b230 */ /* 0x000fe20000000900 */
[----:B------:R-:W-:Y:S02]  /*17000*/  @!P4 PRMT R143, R74, 0x5410, RZ ;  /* 0x000054104a8fc816 */ /* 0x000fe400000000ff */
[----:B------:R-:W-:Y:S02]  /*17010*/  ISETP.GE.U32.AND P4, PT, R193, R4, PT ;  /* 0x00000004c100720c */ /* 0x000fe40003f86070 */
[--C-:B------:R-:W-:Y:S01]  /*17020*/  SHF.R.U32.HI R4, RZ, 0x10, R0.reuse ;  /* 0x00000010ff047819 */ /* 0x100fe20000011600 */
[----:B------:R-:W-:Y:S01]  /*17030*/  IMAD.MOV.U32 R175, RZ, RZ, R187 ;  /* 0x000000ffffaf7224 */ /* 0x000fe200078e00bb */
[----:B------:R-:W-:Y:S01]  /*17040*/  SHF.R.U32.HI R0, RZ, 0x18, R0 ;  /* 0x00000018ff007819 */ /* 0x000fe20000011600 */
[----:B------:R-:W-:Y:S01]  /*17050*/  @!P2 HADD2 R78, -R141.H0_H0, -RZ.H0_H0 ;  /* 0xa00000ff8d4ea230 */ /* 0x000fe20000000900 */
[----:B------:R-:W-:Y:S01]  /*17060*/  PRMT R187, R142, 0x5410, R141 ;  /* 0x000054108ebb7816 */ /* 0x000fe2000000008d */
[----:B------:R-:W-:-:S02]  /*17070*/  @!P1 HADD2 R77, -R140.H0_H0, -RZ.H0_H0 ;  /* 0xa00000ff8c4d9230 */ /* 0x000fc40000000900 */
[----:B-1----:R-:W-:Y:S02]  /*17080*/  IMAD.MOV.U32 R208, RZ, RZ, R9 ;  /* 0x000000ffffd07224 */ /* 0x002fe400078e0009 */
[----:B------:R-:W1:Y:S01]  /*17090*/  MUFU.EX2 R9, R209 ;  /* 0x000000d100097308 */ /* 0x000e620000000800 */
[----:B------:R-:W-:Y:S02]  /*170a0*/  @!P3 PRMT R142, R81, 0x5410, RZ ;  /* 0x00005410518eb816 */ /* 0x000fe400000000ff */
[----:B------:R-:W-:Y:S02]  /*170b0*/  LOP3.LUT R4, R4, 0xff, RZ, 0xc0, !PT ;  /* 0x000000ff04047812 */ /* 0x000fe400078ec0ff */
[----:B------:R-:W-:Y:S01]  /*170c0*/  ISETP.GE.U32.AND P3, PT, R193, R0, PT ;  /* 0x00000000c100720c */ /* 0x000fe20003f66070 */
[----:B------:R-:W-:Y:S01]  /*170d0*/  IMAD.MOV.U32 R47, RZ, RZ, R46 ;  /* 0x000000ffff2f7224 */ /* 0x000fe200078e002e */
[----:B------:R-:W-:Y:S02]  /*170e0*/  LOP3.LUT R0, R2, 0xff, RZ, 0xc0, !PT ;  /* 0x000000ff02007812 */ /* 0x000fe400078ec0ff */
[----:B------:R-:W-:-:S02]  /*170f0*/  @!P2 PRMT R141, R78, 0x5410, RZ ;  /* 0x000054104e8da816 */ /* 0x000fc400000000ff */
[----:B------:R-:W-:Y:S02]  /*17100*/  PRMT R46, R140, 0x5410, R134 ;  /* 0x000054108c2e7816 */ /* 0x000fe40000000086 */
[----:B------:R-:W-:Y:S02]  /*17110*/  @!P1 PRMT R140, R77, 0x5410, RZ ;  /* 0x000054104d8c9816 */ /* 0x000fe400000000ff */
[C---:B------:R-:W-:Y:S02]  /*17120*/  ISETP.GE.U32.AND P2, PT, R193.reuse, R4, PT ;  /* 0x00000004c100720c */ /* 0x040fe40003f46070 */
[----:B------:R-:W-:Y:S02]  /*17130*/  ISETP.GE.U32.AND P1, PT, R193, R0, PT ;  /* 0x00000000c100720c */ /* 0x000fe40003f26070 */
[----:B------:R-:W-:Y:S02]  /*17140*/  LOP3.LUT R4, R2, 0xffff, RZ, 0xc0, !PT ;  /* 0x0000ffff02047812 */ /* 0x000fe400078ec0ff */
[----:B------:R-:W-:-:S02]  /*17150*/  SHF.R.U32.HI R0, RZ, 0x18, R2 ;  /* 0x00000018ff007819 */ /* 0x000fc40000011602 */
[----:B------:R-:W-:Y:S01]  /*17160*/  SHF.R.U32.HI R3, RZ, 0x10, R2 ;  /* 0x00000010ff037819 */ /* 0x000fe20000011602 */
[----:B--2---:R-:W-:Y:S01]  /*17170*/  FADD.FTZ R2, R15, R11 ;  /* 0x0000000b0f027221 */ /* 0x004fe20000010000 */
[----:B------:R-:W-:-:S03]  /*17180*/  IMAD.MOV.U32 R11, RZ, RZ, R7 ;  /* 0x000000ffff0b7224 */ /* 0x000fc600078e0007 */
[----:B-1----:R-:W-:Y:S02]  /*17190*/  FADD.FTZ R7, R9, R2 ;  /* 0x0000000209077221 */ /* 0x002fe40000010000 */
[----:B------:R-:W2:Y:S01]  /*171a0*/  LDL.LU R2, [R1+0x12c] ;  /* 0x00012c0001027983 */ /* 0x000ea20000300800 */
[----:B------:R-:W-:Y:S02]  /*171b0*/  IMAD.MOV.U32 R209, RZ, RZ, R14 ;  /* 0x000000ffffd17224 */ /* 0x000fe400078e000e */
[----:B------:R-:W1:Y:S01]  /*171c0*/  MUFU.EX2 R14, R112 ;  /* 0x00000070000e7308 */ /* 0x000e620000000800 */
[----:B------:R-:W-:Y:S01]  /*171d0*/  LOP3.LUT R6, R5, R235, R6, 0x96, !PT ;  /* 0x000000eb05067212 */ /* 0x000fe200078e9606 */
[----:B------:R-:W-:-:S06]  /*171e0*/  @!P0 HADD2 R76, -R134.H0_H0, -RZ.H0_H0 ;  /* 0xa00000ff864c8230 */ /* 0x000fcc0000000900 */
[----:B------:R-:W3:Y:S01]  /*171f0*/  MUFU.EX2 R5, R113 ;  /* 0x0000007100057308 */ /* 0x000ee20000000800 */
[----:B------:R-:W-:Y:S02]  /*17200*/  @!P0 PRMT R134, R76, 0x5410, RZ ;  /* 0x000054104c868816 */ /* 0x000fe400000000ff */
[----:B------:R-:W-:Y:S02]  /*17210*/  ISETP.GE.U32.AND P0, PT, R193, R0, PT ;  /* 0x00000000c100720c */ /* 0x000fe40003f06070 */
[----:B------:R-:W-:Y:S01]  /*17220*/  F2FP.F16.F32.PACK_AB R9, R9, R15 ;  /* 0x0000000f0909723e */ /* 0x000fe200000000ff */
[----:B------:R-:W-:Y:S02]  /*17230*/  IMAD.MOV.U32 R15, RZ, RZ, R11 ;  /* 0x000000ffff0f7224 */ /* 0x000fe400078e000b */
[----:B-1----:R-:W-:Y:S01]  /*17240*/  FADD.FTZ R0, R14, R10 ;  /* 0x0000000a0e007221 */ /* 0x002fe20000010000 */
[C---:B------:R-:W-:Y:S02]  /*17250*/  PRMT R123, R13.reuse, 0x7610, R123 ;  /* 0x000076100d7b7816 */ /* 0x040fe4000000007b */
[----:B------:R-:W-:Y:S01]  /*17260*/  PRMT R122, R13, 0x7632, R122 ;  /* 0x000076320d7a7816 */ /* 0x000fe2000000007a */
[C---:B---3--:R-:W-:Y:S01]  /*17270*/  FADD.FTZ R11, R5.reuse, R0 ;  /* 0x00000000050b7221 */ /* 0x048fe20000010000 */
[----:B------:R-:W-:Y:S01]  /*17280*/  IMAD.MOV.U32 R0, RZ, RZ, R170 ;  /* 0x000000ffff007224 */ /* 0x000fe200078e00aa */
[----:B------:R-:W-:Y:S01]  /*17290*/  F2FP.F16.F32.PACK_AB R10, R5, R14 ;  /* 0x0000000e050a723e */ /* 0x000fe200000000ff */
[----:B------:R-:W-:Y:S01]  /*172a0*/  @!P5 HADD2 R96, -R123.H0_H0, -RZ.H0_H0 ;  /* 0xa00000ff7b60d230 */ /* 0x000fe20000000900 */
[C---:B------:R-:W-:Y:S01]  /*172b0*/  PRMT R121, R12.reuse, 0x7632, R121 ;  /* 0x000076320c797816 */ /* 0x040fe20000000079 */
[----:B------:R-:W-:Y:S01]  /*172c0*/  IMAD.MOV.U32 R14, RZ, RZ, R0 ;  /* 0x000000ffff0e7224 */ /* 0x000fe200078e0000 */
[----:B------:R-:W-:Y:S01]  /*172d0*/  LOP3.LUT R0, R3, 0xff, RZ, 0xc0, !PT ;  /* 0x000000ff03007812 */ /* 0x000fe200078ec0ff */
[----:B------:R-:W-:Y:S01]  /*172e0*/  IMAD.MOV.U32 R5, RZ, RZ, R15 ;  /* 0x000000ffff057224 */ /* 0x000fe200078e000f */
[----:B------:R-:W-:Y:S01]  /*172f0*/  PRMT R120, R12, 0x7610, R120 ;  /* 0x000076100c787816 */ /* 0x000fe20000000078 */
[----:B------:R-:W-:Y:S01]  /*17300*/  IMAD.MOV.U32 R15, RZ, RZ, R28 ;  /* 0x000000ffff0f7224 */ /* 0x000fe200078e001c */
[----:B------:R-:W-:-:S02]  /*17310*/  PRMT R28, R123, 0x5410, R122 ;  /* 0x000054107b1c7816 */ /* 0x000fc4000000007a */
[----:B------:R-:W-:Y:S01]  /*17320*/  SHF.R.U32.HI R4, RZ, 0x8, R4 ;  /* 0x00000008ff047819 */ /* 0x000fe20000011604 */
[----:B------:R-:W-:Y:S01]  /*17330*/  @!P4 HADD2 R98, -R122.H0_H0, -RZ.H0_H0 ;  /* 0xa00000ff7a62c230 */ /* 0x000fe20000000900 */
[----:B------:R-:W-:Y:S01]  /*17340*/  @!P5 PRMT R123, R96, 0x5410, RZ ;  /* 0x00005410607bd816 */ /* 0x000fe200000000ff */
[----:B------:R-:W-:Y:S01]  /*17350*/  @!P3 HADD2 R100, -R121.H0_H0, -RZ.H0_H0 ;  /* 0xa00000ff7964b230 */ /* 0x000fe20000000900 */
[C---:B------:R-:W-:Y:S01]  /*17360*/  ISETP.GE.U32.AND P5, PT, R193.reuse, R0, PT ;  /* 0x00000000c100720c */ /* 0x040fe20003fa6070 */
[----:B------:R-:W-:Y:S01]  /*17370*/  IMAD.MOV.U32 R12, RZ, RZ, R5 ;  /* 0x000000ffff0c7224 */ /* 0x000fe200078e0005 */
[----:B------:R-:W-:Y:S01]  /*17380*/  LOP3.LUT R4, R4, 0xffff, RZ, 0xc0, !PT ;  /* 0x0000ffff04047812 */ /* 0x000fe200078ec0ff */
[----:B------:R1:W3:Y:S01]  /*17390*/  LDL.LU R170, [R1+0x40c] ;  /* 0x00040c0001aa7983 */ /* 0x0002e20000300800 */
[----:B------:R-:W-:Y:S02]  /*173a0*/  @!P4 PRMT R122, R98, 0x5410, RZ ;  /* 0x00005410627ac816 */ /* 0x000fe400000000ff */
[----:B------:R-:W-:-:S02]  /*173b0*/  ISETP.GE.U32.AND P4, PT, R193, R4, PT ;  /* 0x00000004c100720c */ /* 0x000fc40003f86070 */
[----:B------:R4:W-:Y:S01]  /*173c0*/  MUFU.EX2 R4, R218 ;  /* 0x000000da00047308 */ /* 0x0009e20000000800 */
[----:B------:R-:W-:Y:S01]  /*173d0*/  @!P2 HADD2 R101, -R120.H0_H0, -RZ.H0_H0 ;  /* 0xa00000ff7865a230 */ /* 0x000fe20000000900 */
[C---:B------:R-:W-:Y:S02]  /*173e0*/  PRMT R119, R17.reuse, 0x7610, R119 ;  /* 0x0000761011777816 */ /* 0x040fe40000000077 */
[----:B------:R-:W-:-:S03]  /*173f0*/  PRMT R118, R17, 0x7632, R118 ;  /* 0x0000763211767816 */ /* 0x000fc60000000076 */
[----:B------:R-:W-:Y:S01]  /*17400*/  @!P1 HADD2 R103, -R119.H0_H0, -RZ.H0_H0 ;  /* 0xa00000ff77679230 */ /* 0x000fe20000000900 */
[----:B------:R-:W-:-:S03]  /*17410*/  PRMT R117, R16, 0x7632, R117 ;  /* 0x0000763210757816 */ /* 0x000fc60000000075 */
[----:B------:R-:W-:Y:S01]  /*17420*/  @!P4 HADD2 R104, -R118.H0_H0, -RZ.H0_H0 ;  /* 0xa00000ff7668c230 */ /* 0x000fe20000000900 */
[----:B------:R-:W-:Y:S02]  /*17430*/  PRMT R116, R16, 0x7610, R116 ;  /* 0x0000761010747816 */ /* 0x000fe40000000074 */
[----:B----4-:R-:W-:Y:S02]  /*17440*/  PRMT R218, R119, 0x5410, R118 ;  /* 0x0000541077da7816 */ /* 0x010fe40000000076 */
[----:B------:R-:W-:Y:S01]  /*17450*/  @!P1 PRMT R119, R103, 0x5410, RZ ;  /* 0x0000541067779816 */ /* 0x000fe200000000ff */
[----:B------:R-:W-:Y:S01]  /*17460*/  @!P0 HADD2 R105, -R117.H0_H0, -RZ.H0_H0 ;  /* 0xa00000ff75698230 */ /* 0x000fe20000000900 */
[----:B------:R-:W-:Y:S01]  /*17470*/  @!P4 PRMT R118, R104, 0x5410, RZ ;  /* 0x000054106876c816 */ /* 0x000fe200000000ff */
[----:B------:R-:W-:Y:S01]  /*17480*/  MUFU.EX2 R16, R196 ;  /* 0x000000c400107308 */ /* 0x000fe20000000800 */
[----:B------:R-:W-:Y:S01]  /*17490*/  PRMT R115, R9, 0x7610, R115 ;  /* 0x0000761009737816 */ /* 0x000fe20000000073 */
[----:B--2---:R-:W-:-:S02]  /*174a0*/  IMAD.MOV.U32 R13, RZ, RZ, R2 ;  /* 0x000000ffff0d7224 */ /* 0x004fc400078e0002 */
[----:B------:R-:W-:-:S05]  /*174b0*/  IMAD.WIDE.U32 R2, R6, -0x2daee0ad, RZ ;  /* 0xd2511f5306027825 */ /* 0x000fca00078e00ff */
[----:B------:R-:W-:Y:S02]  /*174c0*/  LOP3.LUT R0, R3, R155, R8, 0x96, !PT ;  /* 0x0000009b03007212 */ /* 0x000fe400078e9608 */
[C---:B------:R-:W-:Y:S02]  /*174d0*/  LOP3.LUT R8, R2.reuse, 0xffff, RZ, 0xc0, !PT ;  /* 0x0000ffff02087812 */ /* 0x040fe400078ec0ff */
[----:B------:R-:W-:Y:S02]  /*174e0*/  LOP3.LUT R5, R2, 0xff, RZ, 0xc0, !PT ;  /* 0x000000ff02057812 */ /* 0x000fe400078ec0ff */
[--C-:B------:R-:W-:Y:S02]  /*174f0*/  SHF.R.U32.HI R6, RZ, 0x10, R2.reuse ;  /* 0x00000010ff067819 */ /* 0x100fe40000011602 */
[----:B------:R-:W-:Y:S01]  /*17500*/  SHF.R.U32.HI R3, RZ, 0x18, R2 ;  /* 0x00000018ff037819 */ /* 0x000fe20000011602 */
[----:B------:R-:W-:Y:S01]  /*17510*/  IMAD.MOV.U32 R2, RZ, RZ, R29 ;  /* 0x000000ffff027224 */ /* 0x000fe200078e001d */
[----:B------:R-:W-:-:S02]  /*17520*/  PRMT R29, R120, 0x5410, R121 ;  /* 0x00005410781d7816 */ /* 0x000fc40000000079 */
[----:B------:R-:W-:Y:S02]  /*17530*/  @!P3 PRMT R121, R100, 0x5410, RZ ;  /* 0x000054106479b816 */ /* 0x000fe400000000ff */
[----:B------:R-:W-:Y:S01]  /*17540*/  ISETP.GE.U32.AND P3, PT, R193, R5, PT ;  /* 0x00000005c100720c */ /* 0x000fe20003f66070 */
[----:B------:R-:W-:Y:S02]  /*17550*/  IMAD.MOV.U32 R5, RZ, RZ, R12 ;  /* 0x000000ffff057224 */ /* 0x000fe400078e000c */
[----:B------:R2:W4:Y:S01]  /*17560*/  MUFU.EX2 R12, R217 ;  /* 0x000000d9000c7308 */ /* 0x0005220000000800 */
[----:B------:R-:W-:Y:S01]  /*17570*/  @!P2 PRMT R120, R101, 0x5410, RZ ;  /* 0x000054106578a816 */ /* 0x000fe200000000ff */
[----:B--2---:R-:W-:Y:S01]  /*17580*/  IMAD.MOV.U32 R217, RZ, RZ, R2 ;  /* 0x000000ffffd97224 */ /* 0x004fe200078e0002 */
[----:B------:R-:W-:-:S04]  /*17590*/  LOP3.LUT R2, R0, 0xffff, RZ, 0xc0, !PT ;  /* 0x0000ffff00027812 */ /* 0x000fc800078ec0ff */
[----:B------:R-:W-:-:S04]  /*175a0*/  SHF.R.U32.HI R2, RZ, 0x8, R2 ;  /* 0x00000008ff027819 */ /* 0x000fc80000011602 */
[----:B------:R-:W-:-:S04]  /*175b0*/  LOP3.LUT R2, R2, 0xffff, RZ, 0xc0, !PT ;  /* 0x0000ffff02027812 */ /* 0x000fc800078ec0ff */
[----:B------:R-:W-:Y:S01]  /*175c0*/  ISETP.GE.U32.AND P2, PT, R193, R2, PT ;  /* 0x00000002c100720c */ /* 0x000fe20003f46070 */
[----:B----4-:R-:W-:Y:S01]  /*175d0*/  FADD.FTZ R2, R12, R7 ;  /* 0x000000070c027221 */ /* 0x010fe20000010000 */
[----:B------:R-:W-:-:S03]  /*175e0*/  IMAD.MOV.U32 R7, RZ, RZ, R5 ;  /* 0x000000ffff077224 */ /* 0x000fc600078e0005 */
[----:B------:R-:W-:Y:S01]  /*175f0*/  FADD.FTZ R5, R4, R2 ;  /* 0x0000000204057221 */ /* 0x000fe20000010000 */
[----:B------:R-:W-:-:S04]  /*17600*/  LOP3.LUT R2, R0, 0xff, RZ, 0xc0, !PT ;  /* 0x000000ff00027812 */ /* 0x000fc800078ec0ff */
[C---:B------:R-:W-:Y:S02]  /*17610*/  ISETP.GE.U32.AND P1, PT, R193.reuse, R2, PT ;  /* 0x00000002c100720c */ /* 0x040fe40003f26070 */
[----:B------:R-:W-:Y:S01]  /*17620*/  SHF.R.U32.HI R2, RZ, 0x18, R0 ;  /* 0x00000018ff027819 */ /* 0x000fe20000011600 */
[----:B------:R-:W-:Y:S01]  /*17630*/  IMAD.MOV.U32 R17, RZ, RZ, R7 ;  /* 0x000000ffff117224 */ /* 0x000fe200078e0007 */
[----:B------:R-:W-:Y:S02]  /*17640*/  F2FP.F16.F32.PACK_AB R4, R4, R12 ;  /* 0x0000000c0404723e */ /* 0x000fe400000000ff */
[----:B------:R-:W-:Y:S01]  /*17650*/  ISETP.GE.U32.AND P4, PT, R193, R2, PT ;  /* 0x00000002c100720c */ /* 0x000fe20003f86070 */
[----:B------:R-:W-:Y:S01]  /*17660*/  IMAD.MOV.U32 R2, RZ, RZ, R217 ;  /* 0x000000ffff027224 */ /* 0x000fe200078e00d9 */
[----:B------:R-:W-:Y:S01]  /*17670*/  PRMT R217, R116, 0x5410, R117 ;  /* 0x0000541074d97816 */ /* 0x000fe20000000075 */
[----:B------:R2:W-:Y:S01]  /*17680*/  MUFU.EX2 R12, R168 ;  /* 0x000000a8000c7308 */ /* 0x0005e20000000800 */
[----:B------:R-:W-:Y:S01]  /*17690*/  @!P0 PRMT R117, R105, 0x5410, RZ ;  /* 0x0000541069758816 */ /* 0x000fe200000000ff */
[----:B------:R-:W-:Y:S01]  /*176a0*/  IMAD.MOV.U32 R7, RZ, RZ, R14 ;  /* 0x000000ffff077224 */ /* 0x000fe200078e000e */
[----:B------:R-:W-:-:S05]  /*176b0*/  ISETP.GE.U32.AND P0, PT, R193, R3, PT ;  /* 0x00000003c100720c */ /* 0x000fca0003f06070 */
[----:B------:R4:W-:Y:S08]  /*176c0*/  MUFU.EX2 R14, R197 ;  /* 0x000000c5000e7308 */ /* 0x0009f00000000800 */
[----:B------:R1:W3:Y:S01]  /*176d0*/  MUFU.EX2 R3, R114 ;  /* 0x0000007200037308 */ /* 0x0002e20000000800 */
[----:B--2---:R2:W2:Y:S04]  /*176e0*/  LDL.LU R168, [R1+0x408] ;  /* 0x0004080001a87983 */ /* 0x0044a80000300800 */
[----:B------:R-:W2:Y:S04]  /*176f0*/  LDL.LU R196, [R1+0x404] ;  /* 0x0004040001c47983 */ /* 0x000ea80000300800 */
[----:B----4-:R-:W4:Y:S01]  /*17700*/  LDL.LU R197, [R1+0x400] ;  /* 0x0004000001c57983 */ /* 0x010f220000300800 */
[----:B-1----:R-:W-:-:S03]  /*17710*/  PRMT R114, R9, 0x7632, R114 ;  /* 0x0000763209727816 */ /* 0x002fc60000000072 */
[----:B------:R-:W4:Y:S01]  /*17720*/  LDL.LU R9, [R1+0x1b0] ;  /* 0x0001b00001097983 */ /* 0x000f220000300800 */
[----:B------:R-:W-:Y:S01]  /*17730*/  SHF.R.U32.HI R0, RZ, 0x10, R0 ;  /* 0x00000010ff007819 */ /* 0x000fe20000011600 */
[----:B------:R-:W-:-:S03]  /*17740*/  @!P5 HADD2 R106, -R116.H0_H0, -RZ.H0_H0 ;  /* 0xa00000ff746ad230 */ /* 0x000fc60000000900 */
[----:B------:R-:W-:Y:S02]  /*17750*/  LOP3.LUT R0, R0, 0xff, RZ, 0xc0, !PT ;  /* 0x000000ff00007812 */ /* 0x000fe400078ec0ff */
[----:B------:R-:W-:Y:S02]  /*17760*/  @!P5 PRMT R116, R106, 0x5410, RZ ;  /* 0x000054106a74d816 */ /* 0x000fe400000000ff */
[----:B------:R-:W-:Y:S01]  /*17770*/  ISETP.GE.U32.AND P5, PT, R193, R0, PT ;  /* 0x00000000c100720c */ /* 0x000fe20003fa6070 */
[----:B------:R-:W-:Y:S02]  /*17780*/  IMAD.MOV.U32 R0, RZ, RZ, R2 ;  /* 0x000000ffff007224 */ /* 0x000fe400078e0002 */
[----:B------:R1:W3:Y:S01]  /*17790*/  MUFU.EX2 R2, R191 ;  /* 0x000000bf00027308 */ /* 0x0002e20000000800 */
[----:B------:R-:W-:Y:S02]  /*177a0*/  @!P1 HADD2 R110, -R115.H0_H0, -RZ.H0_H0 ;  /* 0xa00000ff736e9230 */ /* 0x000fe40000000900 */
[----:B------:R-:W-:-:S02]  /*177b0*/  @!P2 HADD2 R107, -R114.H0_H0, -RZ.H0_H0 ;  /* 0xa00000ff726ba230 */ /* 0x000fc40000000900 */
[----:B-1----:R-:W-:Y:S01]  /*177c0*/  IMAD.MOV.U32 R191, RZ, RZ, R0 ;  /* 0x000000ffffbf7224 */ /* 0x002fe200078e0000 */
[----:B------:R-:W-:-:S03]  /*177d0*/  LOP3.LUT R0, R6, 0xff, RZ, 0xc0, !PT ;  /* 0x000000ff06007812 */ /* 0x000fc600078ec0ff */
[----:B------:R-:W-:Y:S01]  /*177e0*/  IMAD.MOV.U32 R6, RZ, RZ, R191 ;  /* 0x000000ffff067224 */ /* 0x000fe200078e00bf */
[----:B------:R-:W-:Y:S02]  /*177f0*/  PRMT R191, R115, 0x5410, R114 ;  /* 0x0000541073bf7816 */ /* 0x000fe40000000072 */
[----:B------:R-:W-:Y:S02]  /*17800*/  @!P1 PRMT R115, R110, 0x5410, RZ ;  /* 0x000054106e739816 */ /* 0x000fe400000000ff */
[----:B------:R-:W-:Y:S02]  /*17810*/  ISETP.GE.U32.AND P1, PT, R193, R0, PT ;  /* 0x00000000c100720c */ /* 0x000fe40003f26070 */
[----:B------:R-:W-:-:S04]  /*17820*/  SHF.R.U32.HI R0, RZ, 0x8, R8 ;  /* 0x00000008ff007819 */ /* 0x000fc80000011608 */
[----:B------:R-:W-:Y:S02]  /*17830*/  LOP3.LUT R0, R0, 0xffff, RZ, 0xc0, !PT ;  /* 0x0000ffff00007812 */ /* 0x000fe400078ec0ff */
[----:B------:R-:W-:Y:S02]  /*17840*/  @!P2 PRMT R114, R107, 0x5410, RZ ;  /* 0x000054106b72a816 */ /* 0x000fe400000000ff */
[C---:B------:R-:W-:Y:S02]  /*17850*/  PRMT R113, R10.reuse, 0x7610, R113 ;  /* 0x000076100a717816 */ /* 0x040fe40000000071 */
[----:B------:R-:W-:Y:S01]  /*17860*/  ISETP.GE.U32.AND P2, PT, R193, R0, PT ;  /* 0x00000000c100720c */ /* 0x000fe20003f46070 */
[----:B------:R-:W-:Y:S01]  /*17870*/  IMAD.MOV.U32 R0, RZ, RZ, R7 ;  /* 0x000000ffff007224 */ /* 0x000fe200078e0007 */
[----:B------:R-:W-:Y:S01]  /*17880*/  PRMT R112, R10, 0x7632, R112 ;  /* 0x000076320a707816 */ /* 0x000fe20000000070 */
[----:B------:R-:W-:Y:S01]  /*17890*/  @!P5 HADD2 R166, -R113.H0_H0, -RZ.H0_H0 ;  /* 0xa00000ff71a6d230 */ /* 0x000fe20000000900 */
[----:B------:R1:W-:Y:S03]  /*178a0*/  MUFU.EX2 R7, R160 ;  /* 0x000000a000077308 */ /* 0x0003e60000000800 */
[----:B------:R-:W-:-:S05]  /*178b0*/  @!P4 HADD2 R111, -R112.H0_H0, -RZ.H0_H0 ;  /* 0xa00000ff706fc230 */ /* 0x000fca0000000900 */
[----:B------:R-:W3:Y:S01]  /*178c0*/  MUFU.EX2 R15, R15 ;  /* 0x0000000f000f7308 */ /* 0x000ee20000000800 */
[----:B------:R-:W-:Y:S01]  /*178d0*/  PRMT R110, R4, 0x7632, R110 ;  /* 0x00007632046e7816 */ /* 0x000fe2000000006e */
[----:B-1----:R-:W-:Y:S02]  /*178e0*/  IMAD.MOV.U32 R160, RZ, RZ, R0 ;  /* 0x000000ffffa07224 */ /* 0x002fe400078e0000 */
[----:B---3--:R-:W-:Y:S01]  /*178f0*/  FADD.FTZ R0, R3, R11 ;  /* 0x0000000b03007221 */ /* 0x008fe20000010000 */
[----:B------:R-:W-:Y:S01]  /*17900*/  IMAD.MOV.U32 R11, RZ, RZ, R190 ;  /* 0x000000ffff0b7224 */ /* 0x000fe200078e00be */
[----:B------:R-:W-:Y:S02]  /*17910*/  PRMT R190, R113, 0x5410, R112 ;  /* 0x0000541071be7816 */ /* 0x000fe40000000070 */
[----:B------:R-:W-:Y:S01]  /*17920*/  @!P5 PRMT R113, R166, 0x5410, RZ ;  /* 0x00005410a671d816 */ /* 0x000fe200000000ff */
[----:B------:R-:W-:Y:S01]  /*17930*/  IMAD.MOV.U32 R166, RZ, RZ, R13 ;  /* 0x000000ffffa67224 */ /* 0x000fe200078e000d */
[----:B------:R-:W-:Y:S01]  /*17940*/  @!P4 PRMT R112, R111, 0x5410, RZ ;  /* 0x000054106f70c816 */ /* 0x000fe200000000ff */
[C---:B------:R-:W-:Y:S01]  /*17950*/  FADD.FTZ R13, R2.reuse, R0 ;  /* 0x00000000020d7221 */ /* 0x040fe20000010000 */
[----:B------:R-:W-:Y:S01]  /*17960*/  F2FP.F16.F32.PACK_AB R0, R2, R3 ;  /* 0x000000030200723e */ /* 0x000fe200000000ff */
[----:B------:R-:W-:Y:S01]  /*17970*/  IMAD.MOV.U32 R2, RZ, RZ, R6 ;  /* 0x000000ffff027224 */ /* 0x000fe200078e0006 */
[----:B------:R-:W-:Y:S01]  /*17980*/  PRMT R111, R4, 0x7610, R111 ;  /* 0x00007610046f7816 */ /* 0x000fe2000000006f */
[----:B------:R1:W3:Y:S01]  /*17990*/  MUFU.EX2 R6, R176 ;  /* 0x000000b000067308 */ /* 0x0002e20000000800 */
[----:B------:R-:W-:Y:S01]  /*179a0*/  PRMT R107, R0, 0x7610, R107 ;  /* 0x00007610006b7816 */ /* 0x000fe2000000006b */
[----:B------:R-:W-:-:S02]  /*179b0*/  @!P2 HADD2 R171, -R110.H0_H0, -RZ.H0_H0 ;  /* 0xa00000ff6eaba230 */ /* 0x000fc40000000900 */
[----:B------:R-:W-:-:S04]  /*179c0*/  @!P3 HADD2 R172, -R111.H0_H0, -RZ.H0_H0 ;  /* 0xa00000ff6facb230 */ /* 0x000fc80000000900 */
[----:B------:R3:W3:Y:S01]  /*179d0*/  MUFU.EX2 R4, R178 ;  /* 0x000000b200047308 */ /* 0x0006e20000000800 */
[----:B------:R-:W-:Y:S01]  /*179e0*/  IMAD.MOV.U32 R3, RZ, RZ, R202 ;  /* 0x000000ffff037224 */ /* 0x000fe200078e00ca */
[----:B------:R-:W-:Y:S01]  /*179f0*/  PRMT R106, R0, 0x7632, R106 ;  /* 0x00007632006a7816 */ /* 0x000fe2000000006a */
[----:B------:R-:W-:Y:S02]  /*17a00*/  @!P1 HADD2 R170, -R107.H0_H0, -RZ.H0_H0 ;  /* 0xa00000ff6baa9230 */ /* 0x000fe40000000900 */
[----:B------:R-:W-:-:S03]  /*17a10*/  FADD.FTZ R0, R15, R23 ;  /* 0x000000170f007221 */ /* 0x000fc60000010000 */
[----:B------:R3:W-:Y:S01]  /*17a20*/  MUFU.EX2 R8, R230 ;  /* 0x000000e600087308 */ /* 0x0007e20000000800 */
[----:B-1----:R-:W-:Y:S02]  /*17a30*/  IMAD.MOV.U32 R176, RZ, RZ, R3 ;  /* 0x000000ffffb07224 */ /* 0x002fe400078e0003 */
[----:B---3--:R-:W-:Y:S02]  /*17a40*/  IMAD.MOV.U32 R178, RZ, RZ, R166 ;  /* 0x000000ffffb27224 */ /* 0x008fe400078e00a6 */
[----:B------:R-:W-:Y:S02]  /*17a50*/  IMAD.MOV.U32 R166, RZ, RZ, R11 ;  /* 0x000000ffffa67224 */ /* 0x000fe400078e000b */
[----:B------:R-:W-:Y:S01]  /*17a60*/  IMAD.MOV.U32 R11, RZ, RZ, R194 ;  /* 0x000000ffff0b7224 */ /* 0x000fe200078e00c2 */
[----:B------:R-:W-:Y:S01]  /*17a70*/  PRMT R194, R111, 0x5410, R110 ;  /* 0x000054106fc27816 */ /* 0x000fe2000000006e */
[----:B------:R-:W-:Y:S01]  /*17a80*/  IMAD.MOV.U32 R230, RZ, RZ, R200 ;  /* 0x000000ffffe67224 */ /* 0x000fe200078e00c8 */
[----:B------:R-:W-:Y:S01]  /*17a90*/  @!P3 PRMT R111, R172, 0x5410, RZ ;  /* 0x00005410ac6fb816 */ /* 0x000fe200000000ff */
[----:B------:R-:W-:Y:S01]  /*17aa0*/  IMAD.MOV.U32 R172, RZ, RZ, R2 ;  /* 0x000000ffffac7224 */ /* 0x000fe200078e0002 */
[----:B------:R-:W-:Y:S01]  /*17ab0*/  @!P2 PRMT R110, R171, 0x5410, RZ ;  /* 0x00005410ab6ea816 */ /* 0x000fe200000000ff */
[----:B------:R-:W-:Y:S01]  /*17ac0*/  IMAD.MOV.U32 R171, RZ, RZ, R230 ;  /* 0x000000ffffab7224 */ /* 0x000fe200078e00e6 */
[----:B------:R-:W-:Y:S01]  /*17ad0*/  PRMT R230, R107, 0x5410, R106 ;  /* 0x000054106be67816 */ /* 0x000fe2000000006a */
[----:B------:R-:W-:Y:S01]  /*17ae0*/  FADD.FTZ R0, R12, R0 ;  /* 0x000000000c007221 */ /* 0x000fe20000010000 */
[----:B------:R-:W-:Y:S01]  /*17af0*/  @!P1 PRMT R107, R170, 0x5410, RZ ;  /* 0x00005410aa6b9816 */ /* 0x000fe200000000ff */
[----:B------:R-:W-:Y:S01]  /*17b00*/  IMAD.MOV.U32 R10, RZ, RZ, R203 ;  /* 0x000000ffff0a7224 */ /* 0x000fe200078e00cb */
[----:B------:R-:W1:Y:S01]  /*17b10*/  MUFU.EX2 R3, R177 ;  /* 0x000000b100037308 */ /* 0x000e620000000800 */
[----:B------:R-:W-:Y:S01]  /*17b20*/  FADD.FTZ R2, R7, R22 ;  /* 0x0000001607027221 */ /* 0x000fe20000010000 */
[----:B------:R-:W-:Y:S01]  /*17b30*/  IMAD.MOV.U32 R170, RZ, RZ, R172 ;  /* 0x000000ffffaa7224 */ /* 0x000fe200078e00ac */
[----:B------:R-:W-:Y:S01]  /*17b40*/  F2FP.F16.F32.PACK_AB R39, R6, R7 ;  /* 0x000000070627723e */ /* 0x000fe200000000ff */
[----:B------:R-:W-:-:S02]  /*17b50*/  IMAD.MOV.U32 R172, RZ, RZ, R178 ;  /* 0x000000ffffac7224 */ /* 0x000fc400078e00b2 */
[----:B------:R-:W-:Y:S01]  /*17b60*/  FADD.FTZ R0, R16, R0 ;  /* 0x0000000010007221 */ /* 0x000fe20000010000 */
[----:B------:R-:W-:Y:S02]  /*17b70*/  IMAD.MOV.U32 R178, RZ, RZ, R176 ;  /* 0x000000ffffb27224 */ /* 0x000fe400078e00b0 */
[----:B------:R-:W-:Y:S01]  /*17b80*/  FADD.FTZ R2, R6, R2 ;  /* 0x0000000206027221 */ /* 0x000fe20000010000 */
[----:B------:R-:W-:Y:S01]  /*17b90*/  IMAD.MOV.U32 R176, RZ, RZ, R160 ;  /* 0x000000ffffb07224 */ /* 0x000fe200078e00a0 */
[----:B------:R-:W3:Y:S01]  /*17ba0*/  MUFU.EX2 R6, R204 ;  /* 0x000000cc00067308 */ /* 0x000ee20000000800 */
[----:B------:R-:W-:Y:S02]  /*17bb0*/  IMAD.MOV.U32 R160, RZ, RZ, R10 ;  /* 0x000000ffffa07224 */ /* 0x000fe400078e000a */
[----:B------:R-:W-:Y:S01]  /*17bc0*/  FADD.FTZ R2, R4, R2 ;  /* 0x0000000204027221 */ /* 0x000fe20000010000 */
[----:B------:R-:W-:Y:S01]  /*17bd0*/  F2FP.F16.F32.PACK_AB R40, R14, R16 ;  /* 0x000000100e28723e */ /* 0x000fe200000000ff */
[----:B------:R2:W4:Y:S01]  /*17be0*/  LDL.LU R200, [R1+0x3fc] ;  /* 0x0003fc0001c87983 */ /* 0x0005220000300800 */
[----:B------:R-:W-:-:S02]  /*17bf0*/  IMAD.MOV.U32 R16, RZ, RZ, R160 ;  /* 0x000000ffff107224 */ /* 0x000fc400078e00a0 */
[C---:B-1----:R-:W-:Y:S01]  /*17c00*/  FADD.FTZ R22, R3.reuse, R2 ;  /* 0x0000000203167221 */ /* 0x042fe20000010000 */
[----:B------:R-:W-:Y:S01]  /*17c10*/  FADD.FTZ R2, R8, R5 ;  /* 0x0000000508027221 */ /* 0x000fe20000010000 */
[----:B------:R-:W-:Y:S01]  /*17c20*/  F2FP.F16.F32.PACK_AB R41, R3, R4 ;  /* 0x000000040329723e */ /* 0x000fe200000000ff */
[----:B------:R1:W4:Y:S01]  /*17c30*/  LDL.LU R203, [R1+0x3f8] ;  /* 0x0003f80001cb7983 */ /* 0x0003220000300800 */
[----:B------:R-:W-:Y:S01]  /*17c40*/  F2FP.F16.F32.PACK_AB R37, R12, R15 ;  /* 0x0000000f0c25723e */ /* 0x000fe200000000ff */
[----:B------:R-:W-:Y:S02]  /*17c50*/  IMAD.MOV.U32 R15, RZ, RZ, R178 ;  /* 0x000000ffff0f7224 */ /* 0x000fe400078e00b2 */
[----:B------:R1:W4:Y:S01]  /*17c60*/  LDL.LU R202, [R1+0x3f4] ;  /* 0x0003f40001ca7983 */ /* 0x0003220000300800 */
[----:B---3--:R-:W-:-:S03]  /*17c70*/  F2FP.F16.F32.PACK_AB R12, R6, R8 ;  /* 0x00000008060c723e */ /* 0x008fc600000000ff */
[----:B------:R1:W3:Y:S01]  /*17c80*/  LDL.LU R204, [R1+0x3f0] ;  /* 0x0003f00001cc7983 */ /* 0x0002e20000300800 */
[----:B--2---:R-:W-:Y:S02]  /*17c90*/  @!P0 HADD2 R168, -R106.H0_H0, -RZ.H0_H0 ;  /* 0xa00000ff6aa88230 */ /* 0x004fe40000000900 */
[----:B----4-:R-:W-:Y:S02]  /*17ca0*/  IMAD.MOV.U32 R10, RZ, RZ, R9 ;  /* 0x000000ffff0a7224 */ /* 0x010fe400078e0009 */
[----:B------:R-:W-:Y:S02]  /*17cb0*/  IMAD.MOV.U32 R9, RZ, RZ, R17 ;  /* 0x000000ffff097224 */ /* 0x000fe400078e0011 */
[----:B------:R-:W-:Y:S01]  /*17cc0*/  FADD.FTZ R17, R14, R0 ;  /* 0x000000000e117221 */ /* 0x000fe20000010000 */
[----:B------:R-:W-:Y:S02]  /*17cd0*/  VIADD R0, R205, 0xffffffff ;  /* 0xffffffffcd007836 */ /* 0x000fe40000000000 */
[----:B------:R-:W-:Y:S01]  /*17ce0*/  IMAD.MOV.U32 R14, RZ, RZ, R176 ;  /* 0x000000ffff0e7224 */ /* 0x000fe200078e00b0 */
[----:B------:R-:W-:Y:S01]  /*17cf0*/  @!P0 PRMT R106, R168, 0x5410, RZ ;  /* 0x00005410a86a8816 */ /* 0x000fe200000000ff */
[----:B------:R-:W-:Y:S01]  /*17d00*/  IMAD.MOV.U32 R178, RZ, RZ, R9 ;  /* 0x000000ffffb27224 */ /* 0x000fe200078e0009 */
[----:B------:R-:W-:Y:S01]  /*17d10*/  LOP3.LUT R0, R199, R229, R0, 0x96, !PT ;  /* 0x000000e5c7007212 */ /* 0x000fe200078e9600 */
[----:B------:R-:W-:Y:S01]  /*17d20*/  IMAD.MOV.U32 R176, RZ, RZ, R161 ;  /* 0x000000ffffb07224 */ /* 0x000fe200078e00a1 */
[----:B------:R1:W2:Y:S01]  /*17d30*/  LDL.LU R205, [R1+0x3ec] ;  /* 0x0003ec0001cd7983 */ /* 0x0002a20000300800 */
[----:B------:R-:W-:-:S02]  /*17d40*/  IMAD.MOV.U32 R168, RZ, RZ, R172 ;  /* 0x000000ffffa87224 */ /* 0x000fc400078e00ac */
[----:B------:R-:W-:-:S04]  /*17d50*/  IMAD.WIDE.U32 R160, R0, -0x326172a9, RZ ;  /* 0xcd9e8d5700a07825 */ /* 0x000fc800078e00ff */
[----:B------:R-:W-:Y:S02]  /*17d60*/  IMAD.MOV.U32 R172, RZ, RZ, R10 ;  /* 0x000000ffffac7224 */ /* 0x000fe400078e000a */
[----:B------:R-:W-:Y:S01]  /*17d70*/  FADD.FTZ R10, R6, R2 ;  /* 0x00000002060a7221 */ /* 0x000fe20000010000 */
[----:B------:R-:W-:-:S05]  /*17d80*/  LOP3.LUT R2, R161, R225, R250, 0x96, !PT ;  /* 0x000000e1a1027212 */ /* 0x000fca00078e96fa */
        /* <DEDUP_REMOVED lines=13> */
[----:B------:R-:W-:Y:S01]  /*17e60*/  LOP3.LUT R2, R9, R233, R2, 0x96, !PT ;  /* 0x000000e909027212 */ /* 0x000fe200078e9602 */
[----:B------:R-:W-:Y:S01]  /*17e70*/  IMAD.MOV.U32 R9, RZ, RZ, R11 ;  /* 0x000000ffff097224 */ /* 0x000fe200078e000b */
[----:B------:R-:W-:Y:S01]  /*17e80*/  LOP3.LUT R11, R5, R235, R6, 0x96, !PT ;  /* 0x000000eb050b7212 */ /* 0x000fe200078e9606 */
        /* <DEDUP_REMOVED lines=10> */
[----:B------:R-:W4:Y:S01]  /*17f30*/  LDL.64 R242, [R1+0x118] ;  /* 0x0001180001f27983 */ /* 0x000f220000100a00 */
[----:B------:R-:W-:-:S05]  /*17f40*/  IMAD.WIDE.U32 R2, R2, -0x326172a9, RZ ;  /* 0xcd9e8d5702027825 */ /* 0x000fca00078e00ff */
[----:B------:R-:W-:-:S04]  /*17f50*/  LOP3.LUT R0, R3, R135, R4, 0x96, !PT ;  /* 0x0000008703007212 */ /* 0x000fc800078e9604 */
        /* <DEDUP_REMOVED lines=8> */
[----:B------:R-:W3:Y:S01]  /*17fe0*/  MUFU.EX2 R6, R227 ;  /* 0x000000e300067308 */ /* 0x000ee20000000800 */
[----:B-1----:R-:W-:Y:S01]  /*17ff0*/  IMAD.MOV.U32 R222, RZ, RZ, R4 ;  /* 0x000000ffffde7224 */ /* 0x002fe200078e0004 */
[----:B------:R-:W-:-:S06]  /*18000*/  SHF.R.U32.HI R4, RZ, 0x10, R0 ;  /* 0x00000010ff047819 */ /* 0x000fcc0000011600 */
[----:B------:R-:W1:Y:S01]  /*18010*/  MUFU.EX2 R9, R9 ;  /* 0x0000000900097308 */ /* 0x000e620000000800 */
[----:B------:R-:W-:Y:S02]  /*18020*/  SHF.R.U32.HI R0, RZ, 0x18, R0 ;  /* 0x00000018ff007819 */ /* 0x000fe40000011600 */
[----:B------:R-:W-:Y:S02]  /*18030*/  LOP3.LUT R4, R4, 0xff, RZ, 0xc0, !PT ;  /* 0x000000ff04047812 */ /* 0x000fe400078ec0ff */
[C---:B------:R-:W-:Y:S02]  /*18040*/  ISETP.GE.U32.AND P3, PT, R193.reuse, R0, PT ;  /* 0x00000000c100720c */ /* 0x040fe40003f66070 */
[----:B------:R-:W-:Y:S02]  /*18050*/  ISETP.GE.U32.AND P0, PT, R193, R4, PT ;  /* 0x00000004c100720c */ /* 0x000fe40003f06070 */
[----:B------:R3:W1:Y:S01]  /*18060*/  MUFU.EX2 R4, R222 ;  /* 0x000000de00047308 */ /* 0x0006620000000800 */
[----:B------:R-:W-:-:S04]  /*18070*/  LOP3.LUT R0, R2, 0xff, RZ, 0xc0, !PT ;  /* 0x000000ff02007812 */ /* 0x000fc800078ec0ff */
[----:B------:R-:W-:Y:S02]  /*18080*/  ISETP.GE.U32.AND P2, PT, R193, R0, PT ;  /* 0x00000000c100720c */ /* 0x000fe40003f46070 */
[----:B------:R-:W-:-:S04]  /*18090*/  SHF.R.U32.HI R0, RZ, 0x18, R2 ;  /* 0x00000018ff007819 */ /* 0x000fc80000011602 */
[----:B------:R-:W-:Y:S01]  /*180a0*/  ISETP.GE.U32.AND P1, PT, R193, R0, PT ;  /* 0x00000000c100720c */ /* 0x000fe20003f26070 */
[----:B---3--:R-:W-:Y:S01]  /*180b0*/  IMAD.MOV.U32 R222, RZ, RZ, R7 ;  /* 0x000000ffffde7224 */ /* 0x008fe200078e0007 */
[----:B------:R-:W-:Y:S02]  /*180c0*/  LOP3.LUT R7, R2, 0xffff, RZ, 0xc0, !PT ;  /* 0x0000ffff02077812 */ /* 0x000fe400078ec0ff */
[----:B------:R-:W-:Y:S01]  /*180d0*/  SHF.R.U32.HI R3, RZ, 0x10, R2 ;  /* 0x00000010ff037819 */ /* 0x000fe20000011602 */
[----:B------:R-:W-:Y:S02]  /*180e0*/  IMAD.MOV.U32 R2, RZ, RZ, R211 ;  /* 0x000000ffff027224 */ /* 0x000fe400078e00d3 */
[----:B------:R-:W-:Y:S01]  /*180f0*/  FADD.FTZ R0, R6, R13 ;  /* 0x0000000d06007221 */ /* 0x000fe20000010000 */
[----:B------:R-:W-:Y:S01]  /*18100*/  PRMT R105, R12, 0x7610, R105 ;  /* 0x000076100c697816 */ /* 0x000fe20000000069 */
[----:B------:R-:W-:Y:S02]  /*18110*/  IMAD.MOV.U32 R13, RZ, RZ, R2 ;  /* 0x000000ffff0d7224 */ /* 0x000fe400078e0002 */
[----:B-1----:R-:W-:Y:S01]  /*18120*/  FADD.FTZ R2, R9, R10 ;  /* 0x0000000a09027221 */ /* 0x002fe20000010000 */
[C---:B------:R-:W-:Y:S01]  /*18130*/  FADD.FTZ R10, R5.reuse, R0 ;  /* 0x00000000050a7221 */ /* 0x040fe20000010000 */
[----:B------:R-:W-:Y:S01]  /*18140*/  F2FP.F16.F32.PACK_AB R5, R5, R6 ;  /* 0x000000060505723e */ /* 0x000fe200000000ff */
[----:B------:R-:W-:-:S02]  /*18150*/  @!P4 HADD2 R183, -R105.H0_H0, -RZ.H0_H0 ;  /* 0xa00000ff69b7c230 */ /* 0x000fc40000000900 */
[C---:B------:R-:W-:Y:S01]  /*18160*/  FADD.FTZ R6, R4.reuse, R2 ;  /* 0x0000000204067221 */ /* 0x040fe20000010000 */
[----:B------:R-:W-:Y:S01]  /*18170*/  F2FP.F16.F32.PACK_AB R9, R4, R9 ;  /* 0x000000090409723e */ /* 0x000fe200000000ff */
[----:B------:R-:W-:Y:S01]  /*18180*/  IMAD.MOV.U32 R4, RZ, RZ, R209 ;  /* 0x000000ffff047224 */ /* 0x000fe200078e00d1 */
[----:B------:R-:W-:Y:S02]  /*18190*/  PRMT R104, R12, 0x7632, R104 ;  /* 0x000076320c687816 */ /* 0x000fe40000000068 */
[----:B------:R-:W-:Y:S01]  /*181a0*/  LOP3.LUT R0, R3, 0xff, RZ, 0xc0, !PT ;  /* 0x000000ff03007812 */ /* 0x000fe200078ec0ff */
[----:B------:R-:W-:Y:S01]  /*181b0*/  IMAD.WIDE.U32 R2, R11, -0x2daee0ad, RZ ;  /* 0xd2511f530b027825 */ /* 0x000fe200078e00ff */
[----:B------:R-:W-:Y:S01]  /*181c0*/  PRMT R209, R105, 0x5410, R104 ;  /* 0x0000541069d17816 */ /* 0x000fe20000000068 */
[----:B------:R-:W-:Y:S01]  /*181d0*/  MUFU.EX2 R15, R15 ;  /* 0x0000000f000f7308 */ /* 0x000fe20000000800 */
[----:B------:R-:W-:Y:S01]  /*181e0*/  @!P4 PRMT R105, R183, 0x5410, RZ ;  /* 0x00005410b769c816 */ /* 0x000fe200000000ff */
[----:B------:R-:W-:Y:S01]  /*181f0*/  IMAD.MOV.U32 R12, RZ, RZ, R4 ;  /* 0x000000ffff0c7224 */ /* 0x000fe200078e0004 */
[----:B------:R-:W-:-:S02]  /*18200*/  ISETP.GE.U32.AND P4, PT, R193, R0, PT ;  /* 0x00000000c100720c */ /* 0x000fc40003f86070 */
[----:B------:R-:W-:Y:S02]  /*18210*/  LOP3.LUT R0, R3, R155, R8, 0x96, !PT ;  /* 0x0000009b03007212 */ /* 0x000fe400078e9608 */
[C---:B------:R-:W-:Y:S02]  /*18220*/  LOP3.LUT R11, R2.reuse, 0xffff, RZ, 0xc0, !PT ;  /* 0x0000ffff020b7812 */ /* 0x040fe400078ec0ff */
[----:B------:R-:W-:Y:S02]  /*18230*/  LOP3.LUT R4, R2, 0xff, RZ, 0xc0, !PT ;  /* 0x000000ff02047812 */ /* 0x000fe400078ec0ff */
[--C-:B------:R-:W-:Y:S02]  /*18240*/  SHF.R.U32.HI R8, RZ, 0x10, R2.reuse ;  /* 0x00000010ff087819 */ /* 0x100fe40000011602 */
[----:B------:R-:W-:Y:S01]  /*18250*/  SHF.R.U32.HI R3, RZ, 0x18, R2 ;  /* 0x00000018ff037819 */ /* 0x000fe20000011602 */
[----:B------:R-:W-:Y:S01]  /*18260*/  IMAD.MOV.U32 R2, RZ, RZ, R14 ;  /* 0x000000ffff027224 */ /* 0x000fe200078e000e */
[----:B------:R-:W-:Y:S01]  /*18270*/  MUFU.EX2 R12, R12 ;  /* 0x0000000c000c7308 */ /* 0x000fe20000000800 */
[----:B------:R-:W-:Y:S01]  /*18280*/  IMAD.MOV.U32 R183, RZ, RZ, R13 ;  /* 0x000000ffffb77224 */ /* 0x000fe200078e000d */
[C---:B------:R-:W-:Y:S01]  /*18290*/  PRMT R103, R5.reuse, 0x7632, R103 ;  /* 0x0000763205677816 */ /* 0x040fe20000000067 */
[----:B------:R-:W-:Y:S01]  /*182a0*/  @!P5 HADD2 R184, -R104.H0_H0, -RZ.H0_H0 ;  /* 0xa00000ff68b8d230 */ /* 0x000fe20000000900 */
[----:B------:R-:W-:-:S03]  /*182b0*/  PRMT R102, R5, 0x7610, R102 ;  /* 0x0000761005667816 */ /* 0x000fc60000000066 */
[----:B------:R-:W-:Y:S01]  /*182c0*/  @!P3 HADD2 R185, -R103.H0_H0, -RZ.H0_H0 ;  /* 0xa00000ff67b9b230 */ /* 0x000fe20000000900 */
[----:B------:R-:W-:Y:S01]  /*182d0*/  @!P5 PRMT R104, R184, 0x5410, RZ ;  /* 0x00005410b868d816 */ /* 0x000fe200000000ff */
[----:B------:R-:W-:Y:S01]  /*182e0*/  IMAD.MOV.U32 R227, RZ, RZ, R212 ;  /* 0x000000ffffe37224 */ /* 0x000fe200078e00d4 */
[C---:B------:R-:W-:Y:S01]  /*182f0*/  PRMT R101, R9.reuse, 0x7610, R101 ;  /* 0x0000761009657816 */ /* 0x040fe20000000065 */
[----:B------:R1:W3:Y:S01]  /*18300*/  MUFU.EX2 R5, R183 ;  /* 0x000000b700057308 */ /* 0x0002e20000000800 */
[----:B------:R-:W-:Y:S01]  /*18310*/  PRMT R100, R9, 0x7632, R100 ;  /* 0x0000763209647816 */ /* 0x000fe20000000064 */
[----:B------:R-:W-:Y:S01]  /*18320*/  @!P0 HADD2 R186, -R102.H0_H0, -RZ.H0_H0 ;  /* 0xa00000ff66ba8230 */ /* 0x000fe20000000900 */
[----:B------:R2:W2:Y:S01]  /*18330*/  LDL.LU R212, [R1+0x3e8] ;  /* 0x0003e80001d47983 */ /* 0x0004a20000300800 */
[----:B------:R-:W-:-:S03]  /*18340*/  @!P2 HADD2 R200, -R101.H0_H0, -RZ.H0_H0 ;  /* 0xa00000ff65c8a230 */ /* 0x000fc60000000900 */
[----:B------:R2:W2:Y:S01]  /*18350*/  LDL.LU R211, [R1+0x3e4] ;  /* 0x0003e40001d37983 */ /* 0x0004a20000300800 */
[----:B-1----:R-:W-:Y:S02]  /*18360*/  IMAD.MOV.U32 R183, RZ, RZ, R227 ;  /* 0x000000ffffb77224 */ /* 0x002fe400078e00e3 */
[----:B------:R-:W-:Y:S02]  /*18370*/  IMAD.MOV.U32 R227, RZ, RZ, R168 ;  /* 0x000000ffffe37224 */ /* 0x000fe400078e00a8 */
[----:B------:R-:W-:Y:S02]  /*18380*/  IMAD.MOV.U32 R168, RZ, RZ, R170 ;  /* 0x000000ffffa87224 */ /* 0x000fe400078e00aa */
[----:B------:R-:W-:Y:S02]  /*18390*/  IMAD.MOV.U32 R170, RZ, RZ, R171 ;  /* 0x000000ffffaa7224 */ /* 0x000fe400078e00ab */
[----:B------:R-:W-:Y:S02]  /*183a0*/  IMAD.MOV.U32 R171, RZ, RZ, R178 ;  /* 0x000000ffffab7224 */ /* 0x000fe400078e00b2 */
[----:B------:R-:W-:-:S02]  /*183b0*/  IMAD.MOV.U32 R178, RZ, RZ, R176 ;  /* 0x000000ffffb27224 */ /* 0x000fc400078e00b0 */
[----:B------:R-:W-:Y:S02]  /*183c0*/  IMAD.MOV.U32 R176, RZ, RZ, R47 ;  /* 0x000000ffffb07224 */ /* 0x000fe400078e002f */
[----:B------:R1:W2:Y:S08]  /*183d0*/  MUFU.EX2 R47, R214 ;  /* 0x000000d6002f7308 */ /* 0x0002b00000000800 */
[----:B------:R3:W-:Y:S01]  /*183e0*/  MUFU.EX2 R9, R183 ;  /* 0x000000b700097308 */ /* 0x0007e20000000800 */
[----:B-1----:R1:W2:Y:S01]  /*183f0*/  LDL.LU R214, [R1+0x3e0] ;  /* 0x0003e00001d67983 */ /* 0x0022a20000300800 */
[----:B---3--:R-:W-:-:S02]  /*18400*/  IMAD.MOV.U32 R183, RZ, RZ, R168 ;  /* 0x000000ffffb77224 */ /* 0x008fc400078e00a8 */
[----:B------:R-:W-:Y:S02]  /*18410*/  IMAD.MOV.U32 R168, RZ, RZ, R170 ;  /* 0x000000ffffa87224 */ /* 0x000fe400078e00aa */
[----:B------:R-:W-:Y:S02]  /*18420*/  IMAD.MOV.U32 R170, RZ, RZ, R171 ;  /* 0x000000ffffaa7224 */ /* 0x000fe400078e00ab */
[----:B------:R-:W-:Y:S02]  /*18430*/  IMAD.MOV.U32 R171, RZ, RZ, R178 ;  /* 0x000000ffffab7224 */ /* 0x000fe400078e00b2 */
[----:B------:R-:W-:Y:S02]  /*18440*/  IMAD.MOV.U32 R178, RZ, RZ, R176 ;  /* 0x000000ffffb27224 */ /* 0x000fe400078e00b0 */
[----:B------:R-:W-:Y:S02]  /*18450*/  IMAD.MOV.U32 R176, RZ, RZ, R38 ;  /* 0x000000ffffb07224 */ /* 0x000fe400078e0026 */
[----:B------:R-:W-:Y:S01]  /*18460*/  FADD.FTZ R38, R5, R10 ;  /* 0x0000000a05267221 */ /* 0x000fe20000010000 */
[----:B----4-:R-:W-:Y:S01]  /*18470*/  LOP3.LUT R13, R189, R225, R242, 0x96, !PT ;  /* 0x000000e1bd0d7212 */ /* 0x010fe200078e96f2 */
[----:B------:R-:W-:Y:S01]  /*18480*/  IMAD.MOV.U32 R189, RZ, RZ, R2 ;  /* 0x000000ffffbd7224 */ /* 0x000fe200078e0002 */
[----:B------:R-:W-:-:S04]  /*18490*/  SHF.R.U32.HI R2, RZ, 0x8, R7 ;  /* 0x00000008ff027819 */ /* 0x000fc80000011607 */
[----:B------:R-:W-:Y:S01]  /*184a0*/  LOP3.LUT R2, R2, 0xffff, RZ, 0xc0, !PT ;  /* 0x0000ffff02027812 */ /* 0x000fe200078ec0ff */
[----:B------:R-:W-:Y:S01]  /*184b0*/  IMAD.MOV.U32 R184, RZ, RZ, R189 ;  /* 0x000000ffffb87224 */ /* 0x000fe200078e00bd */
[----:B------:R-:W-:Y:S02]  /*184c0*/  PRMT R189, R102, 0x5410, R103 ;  /* 0x0000541066bd7816 */ /* 0x000fe40000000067 */
[----:B------:R-:W-:Y:S01]  /*184d0*/  ISETP.GE.U32.AND P5, PT, R193, R2, PT ;  /* 0x00000002c100720c */ /* 0x000fe20003fa6070 */
[----:B------:R-:W-:Y:S01]  /*184e0*/  FADD.FTZ R2, R15, R6 ;  /* 0x000000060f027221 */ /* 0x000fe20000010000 */
[----:B------:R-:W-:Y:S02]  /*184f0*/  @!P3 PRMT R103, R185, 0x5410, RZ ;  /* 0x00005410b967b816 */ /* 0x000fe400000000ff */
[----:B------:R-:W-:Y:S01]  /*18500*/  ISETP.GE.U32.AND P3, PT, R193, R4, PT ;  /* 0x00000004c100720c */ /* 0x000fe20003f66070 */
[----:B------:R-:W-:Y:S01]  /*18510*/  FADD.FTZ R4, R12, R2 ;  /* 0x000000020c047221 */ /* 0x000fe20000010000 */
[----:B------:R-:W-:-:S04]  /*18520*/  LOP3.LUT R2, R0, 0xffff, RZ, 0xc0, !PT ;  /* 0x0000ffff00027812 */ /* 0x000fc800078ec0ff */
[----:B------:R-:W-:Y:S01]  /*18530*/  SHF.R.U32.HI R2, RZ, 0x8, R2 ;  /* 0x00000008ff027819 */ /* 0x000fe20000011602 */
[----:B------:R-:W-:Y:S02]  /*18540*/  IMAD.MOV.U32 R7, RZ, RZ, R184 ;  /* 0x000000ffff077224 */ /* 0x000fe400078e00b8 */
[----:B------:R-:W-:Y:S01]  /*18550*/  IMAD.MOV.U32 R184, RZ, RZ, R227 ;  /* 0x000000ffffb87224 */ /* 0x000fe200078e00e3 */
[----:B------:R-:W-:Y:S02]  /*18560*/  LOP3.LUT R2, R2, 0xffff, RZ, 0xc0, !PT ;  /* 0x0000ffff02027812 */ /* 0x000fe400078ec0ff */
[----:B------:R-:W-:Y:S02]  /*18570*/  PRMT R227, R101, 0x5410, R100 ;  /* 0x0000541065e37816 */ /* 0x000fe40000000064 */
[----:B------:R-:W-:Y:S02]  /*18580*/  @!P2 PRMT R101, R200, 0x5410, RZ ;  /* 0x00005410c865a816 */ /* 0x000fe400000000ff */
[----:B------:R-:W-:-:S02]  /*18590*/  ISETP.GE.U32.AND P2, PT, R193, R2, PT ;  /* 0x00000002c100720c */ /* 0x000fc40003f46070 */
[----:B------:R-:W-:Y:S02]  /*185a0*/  @!P0 PRMT R102, R186, 0x5410, RZ ;  /* 0x00005410ba668816 */ /* 0x000fe400000000ff */
[----:B------:R-:W-:Y:S02]  /*185b0*/  ISETP.GE.U32.AND P0, PT, R193, R3, PT ;  /* 0x00000003c100720c */ /* 0x000fe40003f06070 */
[----:B------:R-:W-:-:S04]  /*185c0*/  F2FP.F16.F32.PACK_AB R3, R12, R15 ;  /* 0x0000000f0c03723e */ /* 0x000fc800000000ff */
[C---:B------:R-:W-:Y:S01]  /*185d0*/  PRMT R96, R3.reuse, 0x7632, R96 ;  /* 0x0000763203607816 */ /* 0x040fe20000000060 */
[----:B------:R-:W-:Y:S01]  /*185e0*/  IMAD.MOV.U32 R186, RZ, RZ, R168 ;  /* 0x000000ffffba7224 */ /* 0x000fe200078e00a8 */
[----:B------:R-:W-:Y:S01]  /*185f0*/  PRMT R97, R3, 0x7610, R97 ;  /* 0x0000761003617816 */ /* 0x000fe20000000061 */
[----:B------:R3:W-:Y:S01]  /*18600*/  MUFU.EX2 R12, R7 ;  /* 0x00000007000c7308 */ /* 0x0007e20000000800 */
[----:B------:R-:W-:Y:S02]  /*18610*/  IMAD.MOV.U32 R168, RZ, RZ, R170 ;  /* 0x000000ffffa87224 */ /* 0x000fe400078e00aa */
[----:B--2---:R-:W-:Y:S01]  /*18620*/  @!P2 HADD2 R205, -R96.H0_H0, -RZ.H0_H0 ;  /* 0xa00000ff60cda230 */ /* 0x004fe20000000900 */
[----:B------:R-:W-:Y:S01]  /*18630*/  F2FP.F16.F32.PACK_AB R2, R47, R5 ;  /* 0x000000052f02723e */ /* 0x000fe200000000ff */
[----:B------:R-:W-:Y:S02]  /*18640*/  IMAD.MOV.U32 R170, RZ, RZ, R178 ;  /* 0x000000ffffaa7224 */ /* 0x000fe400078e00b2 */
[----:B------:R-:W-:Y:S01]  /*18650*/  IMAD.MOV.U32 R178, RZ, RZ, R176 ;  /* 0x000000ffffb27224 */ /* 0x000fe200078e00b0 */
[----:B------:R-:W-:Y:S01]  /*18660*/  MUFU.EX2 R5, R184 ;  /* 0x000000b800057308 */ /* 0x000fe20000000800 */
[----:B------:R-:W-:Y:S01]  /*18670*/  IMAD.MOV.U32 R10, RZ, RZ, R186 ;  /* 0x000000ffff0a7224 */ /* 0x000fe200078e00ba */
[----:B------:R-:W-:Y:S01]  /*18680*/  PRMT R186, R97, 0x5410, R96 ;  /* 0x0000541061ba7816 */ /* 0x000fe20000000060 */
[----:B------:R-:W-:Y:S01]  /*18690*/  IMAD.MOV.U32 R176, RZ, RZ, R208 ;  /* 0x000000ffffb07224 */ /* 0x000fe200078e00d0 */
[----:B------:R-:W-:Y:S01]  /*186a0*/  @!P2 PRMT R96, R205, 0x5410, RZ ;  /* 0x00005410cd60a816 */ /* 0x000fe200000000ff */
[----:B---3--:R-:W-:-:S03]  /*186b0*/  IMAD.MOV.U32 R7, RZ, RZ, R46 ;  /* 0x000000ffff077224 */ /* 0x008fc600078e002e */
[----:B------:R-:W-:Y:S08]  /*186c0*/  MUFU.EX2 R184, R216 ;  /* 0x000000d800b87308 */ /* 0x000ff00000000800 */
[----:B------:R2:W-:Y:S08]  /*186d0*/  MUFU.EX2 R46, R213 ;  /* 0x000000d5002e7308 */ /* 0x0005f00000000800 */
[----:B------:R3:W-:Y:S01]  /*186e0*/  MUFU.EX2 R208, R215 ;  /* 0x000000d700d07308 */ /* 0x0007e20000000800 */
[----:B--2---:R1:W2:Y:S07]  /*186f0*/  LDL.LU R213, [R1+0x3dc] ;  /* 0x0003dc0001d57983 */ /* 0x0042ae0000300800 */
[----:B------:R4:W-:Y:S01]  /*18700*/  MUFU.EX2 R205, R246 ;  /* 0x000000f600cd7308 */ /* 0x0009e20000000800 */
[----:B------:R1:W2:Y:S04]  /*18710*/  LDL.LU R216, [R1+0x3d8] ;  /* 0x0003d80001d87983 */ /* 0x0002a80000300800 */
[----:B---3--:R1:W3:Y:S04]  /*18720*/  LDL.LU R215, [R1+0x3d4] ;  /* 0x0003d40001d77983 */ /* 0x0082e80000300800 */
[----:B----4-:R-:W4:Y:S01]  /*18730*/  LDL.LU R246, [R1+0x3d0] ;  /* 0x0003d00001f67983 */ /* 0x010f220000300800 */
[----:B------:R-:W-:-:S02]  /*18740*/  PRMT R99, R2, 0x7632, R99 ;  /* 0x0000763202637816 */ /* 0x000fc40000000063 */
[----:B------:R-:W-:-:S03]  /*18750*/  PRMT R98, R2, 0x7610, R98 ;  /* 0x0000761002627816 */ /* 0x000fc60000000062 */
[----:B------:R-:W-:Y:S01]  /*18760*/  @!P1 HADD2 R202, -R99.H0_H0, -RZ.H0_H0 ;  /* 0xa00000ff63ca9230 */ /* 0x000fe20000000900 */
[----:B------:R-:W-:Y:S01]  /*18770*/  LOP3.LUT R2, R0, 0xff, RZ, 0xc0, !PT ;  /* 0x000000ff00027812 */ /* 0x000fe200078ec0ff */
[----:B------:R1:W1:Y:S01]  /*18780*/  MUFU.EX2 R6, R222 ;  /* 0x000000de00067308 */ /* 0x0002620000000800 */
[----:B------:R-:W-:Y:S01]  /*18790*/  @!P5 HADD2 R203, -R100.H0_H0, -RZ.H0_H0 ;  /* 0xa00000ff64cbd230 */ /* 0x000fe20000000900 */
[----:B-1----:R-:W-:Y:S02]  /*187a0*/  PRMT R222, R98, 0x5410, R99 ;  /* 0x0000541062de7816 */ /* 0x002fe40000000063 */
[----:B------:R-:W-:Y:S02]  /*187b0*/  @!P1 PRMT R99, R202, 0x5410, RZ ;  /* 0x00005410ca639816 */ /* 0x000fe400000000ff */
[----:B------:R-:W-:Y:S02]  /*187c0*/  ISETP.GE.U32.AND P1, PT, R193, R2, PT ;  /* 0x00000002c100720c */ /* 0x000fe40003f26070 */
[----:B------:R-:W-:-:S02]  /*187d0*/  SHF.R.U32.HI R2, RZ, 0x18, R0 ;  /* 0x00000018ff027819 */ /* 0x000fc40000011600 */
[----:B------:R-:W-:-:S04]  /*187e0*/  SHF.R.U32.HI R0, RZ, 0x10, R0 ;  /* 0x00000010ff007819 */ /* 0x000fc80000011600 */
[----:B------:R-:W-:Y:S02]  /*187f0*/  LOP3.LUT R0, R0, 0xff, RZ, 0xc0, !PT ;  /* 0x000000ff00007812 */ /* 0x000fe400078ec0ff */
[----:B------:R-:W-:Y:S02]  /*18800*/  @!P5 PRMT R100, R203, 0x5410, RZ ;  /* 0x00005410cb64d816 */ /* 0x000fe400000000ff */
[----:B------:R-:W-:Y:S01]  /*18810*/  ISETP.GE.U32.AND P5, PT, R193, R0, PT ;  /* 0x00000000c100720c */ /* 0x000fe20003fa6070 */
[----:B------:R-:W-:Y:S01]  /*18820*/  @!P1 HADD2 R207, -R97.H0_H0, -RZ.H0_H0 ;  /* 0xa00000ff61cf9230 */ /* 0x000fe20000000900 */
[----:B------:R-:W-:Y:S01]  /*18830*/  LOP3.LUT R0, R8, 0xff, RZ, 0xc0, !PT ;  /* 0x000000ff08007812 */ /* 0x000fe200078ec0ff */
[----:B------:R-:W-:Y:S01]  /*18840*/  @!P4 HADD2 R204, -R98.H0_H0, -RZ.H0_H0 ;  /* 0xa00000ff62ccc230 */ /* 0x000fe20000000900 */
[----:B------:R-:W1:Y:S02]  /*18850*/  MUFU.EX2 R16, R16 ;  /* 0x0000001000107308 */ /* 0x000e640000000800 */
[----:B------:R-:W-:-:S02]  /*18860*/  @!P1 PRMT R97, R207, 0x5410, RZ ;  /* 0x00005410cf619816 */ /* 0x000fc400000000ff */
[----:B------:R-:W-:Y:S01]  /*18870*/  ISETP.GE.U32.AND P1, PT, R193, R0, PT ;  /* 0x00000000c100720c */ /* 0x000fe20003f26070 */
[----:B------:R-:W-:Y:S01]  /*18880*/  FADD.FTZ R0, R6, R4 ;  /* 0x0000000406007221 */ /* 0x000fe20000010000 */
[----:B------:R-:W-:Y:S01]  /*18890*/  @!P4 PRMT R98, R204, 0x5410, RZ ;  /* 0x00005410cc62c816 */ /* 0x000fe200000000ff */
[----:B------:R-:W-:Y:S02]  /*188a0*/  IMAD.MOV.U32 R203, RZ, RZ, R7 ;  /* 0x000000ffffcb7224 */ /* 0x000fe400078e0007 */
[----:B------:R-:W-:Y:S01]  /*188b0*/  IMAD.MOV.U32 R204, RZ, RZ, R183 ;  /* 0x000000ffffcc7224 */ /* 0x000fe200078e00b7 */
[----:B------:R-:W1:Y:S01]  /*188c0*/  MUFU.EX2 R7, R220 ;  /* 0x000000dc00077308 */ /* 0x000e620000000800 */
[----:B------:R-:W-:Y:S01]  /*188d0*/  FADD.FTZ R183, R5, R0 ;  /* 0x0000000005b77221 */ /* 0x000fe20000010000 */
[----:B------:R-:W-:Y:S02]  /*188e0*/  ISETP.GE.U32.AND P4, PT, R193, R2, PT ;  /* 0x00000002c100720c */ /* 0x000fe40003f86070 */
[----:B------:R-:W-:-:S02]  /*188f0*/  F2FP.F16.F32.PACK_AB R0, R184, R46 ;  /* 0x0000002eb800723e */ /* 0x000fc400000000ff */
[----:B------:R-:W-:Y:S02]  /*18900*/  SHF.R.U32.HI R2, RZ, 0x8, R11 ;  /* 0x00000008ff027819 */ /* 0x000fe4000001160b */
[----:B------:R-:W1:Y:S01]  /*18910*/  MUFU.EX2 R4, R221 ;  /* 0x000000dd00047308 */ /* 0x000e620000000800 */
[C---:B------:R-:W-:Y:S02]  /*18920*/  PRMT R95, R0.reuse, 0x7610, R95 ;  /* 0x00007610005f7816 */ /* 0x040fe4000000005f */
[----:B------:R-:W-:Y:S02]  /*18930*/  PRMT R94, R0, 0x7632, R94 ;  /* 0x00007632005e7816 */ /* 0x000fe4000000005e */
[----:B------:R-:W-:-:S04]  /*18940*/  LOP3.LUT R0, R2, 0xffff, RZ, 0xc0, !PT ;  /* 0x0000ffff02007812 */ /* 0x000fc800078ec0ff */
[----:B------:R-:W-:Y:S01]  /*18950*/  ISETP.GE.U32.AND P2, PT, R193, R0, PT ;  /* 0x00000000c100720c */ /* 0x000fe20003f46070 */
[----:B-1----:R-:W-:Y:S01]  /*18960*/  FADD.FTZ R0, R16, R17 ;  /* 0x0000001110007221 */ /* 0x002fe20000010000 */
[----:B------:R-:W-:-:S03]  /*18970*/  F2FP.F16.F32.PACK_AB R3, R5, R6 ;  /* 0x000000060503723e */ /* 0x000fc600000000ff */
[----:B------:R-:W-:Y:S01]  /*18980*/  FADD.FTZ R2, R9, R0 ;  /* 0x0000000009027221 */ /* 0x000fe20000010000 */
[----:B------:R-:W-:Y:S01]  /*18990*/  FADD.FTZ R0, R7, R22 ;  /* 0x0000001607007221 */ /* 0x000fe20000010000 */
[----:B------:R-:W1:Y:S01]  /*189a0*/  MUFU.EX2 R5, R234 ;  /* 0x000000ea00057308 */ /* 0x000e620000000800 */
[C---:B------:R-:W-:Y:S02]  /*189b0*/  PRMT R93, R3.reuse, 0x7610, R93 ;  /* 0x00007610035d7816 */ /* 0x040fe4000000005d */
[----:B------:R-:W-:Y:S01]  /*189c0*/  PRMT R92, R3, 0x7632, R92 ;  /* 0x00007632035c7816 */ /* 0x000fe2000000005c */
[C---:B------:R-:W-:Y:S01]  /*189d0*/  FADD.FTZ R3, R4.reuse, R0 ;  /* 0x0000000004037221 */ /* 0x040fe20000010000 */
[----:B------:R-:W-:-:S03]  /*189e0*/  F2FP.F16.F32.PACK_AB R33, R4, R7 ;  /* 0x000000070421723e */ /* 0x000fc600000000ff */
[----:B------:R-:W1:Y:S01]  /*189f0*/  MUFU.EX2 R6, R247 ;  /* 0x000000f700067308 */ /* 0x000e620000000800 */
[----:B------:R-:W-:-:S07]  /*18a00*/  F2FP.F16.F32.PACK_AB R0, R205, R208 ;  /* 0x000000d0cd00723e */ /* 0x000fce00000000ff */
[----:B------:R-:W1:Y:S01]  /*18a10*/  MUFU.EX2 R4, R238 ;  /* 0x000000ee00047308 */ /* 0x000e620000000800 */
[C---:B------:R-:W-:Y:S02]  /*18a20*/  PRMT R91, R0.reuse, 0x7610, R91 ;  /* 0x00007610005b7816 */ /* 0x040fe4000000005b */
[----:B------:R-:W-:Y:S01]  /*18a30*/  PRMT R90, R0, 0x7632, R90 ;  /* 0x00007632005a7816 */ /* 0x000fe2000000005a */
[----:B------:R-:W-:Y:S01]  /*18a40*/  FADD.FTZ R0, R12, R2 ;  /* 0x000000020c007221 */ /* 0x000fe20000010000 */
[----:B-1----:R-:W-:Y:S01]  /*18a50*/  FADD.FTZ R2, R5, R3 ;  /* 0x0000000305027221 */ /* 0x002fe20000010000 */
[C---:B------:R-:W-:Y:S01]  /*18a60*/  F2FP.F16.F32.PACK_AB R35, R6.reuse, R12 ;  /* 0x0000000c0623723e */ /* 0x040fe200000000ff */
[----:B------:R-:W-:Y:S02]  /*18a70*/  IMAD.MOV.U32 R8, RZ, RZ, R10 ;  /* 0x000000ffff087224 */ /* 0x000fe400078e000a */
[----:B------:R-:W-:Y:S01]  /*18a80*/  FADD.FTZ R10, R6, R0 ;  /* 0x00000000060a7221 */ /* 0x000fe20000010000 */
[----:B------:R-:W-:Y:S01]  /*18a90*/  LOP3.LUT R14, R197, R224, R188, 0x96, !PT ;  /* 0x000000e0c50e7212 */ /* 0x000fe200078e96bc */
[----:B------:R1:W2:Y:S01]  /*18aa0*/  LDL.LU R247, [R1+0x3cc] ;  /* 0x0003cc0001f77983 */ /* 0x0002a20000300800 */
[C---:B------:R-:W-:Y:S01]  /*18ab0*/  FADD.FTZ R12, R4.reuse, R2 ;  /* 0x00000002040c7221 */ /* 0x040fe20000010000 */
[----:B------:R-:W-:Y:S01]  /*18ac0*/  IMAD.WIDE.U32 R2, R13, -0x2daee0ad, RZ ;  /* 0xd2511f530d027825 */ /* 0x000fe200078e00ff */
[----:B------:R-:W-:Y:S01]  /*18ad0*/  F2FP.F16.F32.PACK_AB R36, R4, R5 ;  /* 0x000000050424723e */ /* 0x000fe200000000ff */
[----:B------:R-:W2:Y:S02]  /*18ae0*/  LDL.LU R13, [R1+0x174] ;  /* 0x00017400010d7983 */ /* 0x000ea40000300800 */
[----:B------:R-:W-:Y:S01]  /*18af0*/  IMAD.WIDE.U32 R6, R14, -0x2daee0ad, RZ ;  /* 0xd2511f530e067825 */ /* 0x000fe200078e00ff */
[----:B------:R-:W-:-:S03]  /*18b00*/  F2FP.F16.F32.PACK_AB R23, R9, R16 ;  /* 0x000000100917723e */ /* 0x000fc600000000ff */
[----:B------:R-:W-:Y:S01]  /*18b10*/  @!P5 HADD2 R212, -R95.H0_H0, -RZ.H0_H0 ;  /* 0xa00000ff5fd4d230 */ /* 0x000fe20000000900 */
[----:B------:R-:W-:-:S04]  /*18b20*/  PRMT R220, R95, 0x5410, R94 ;  /* 0x000054105fdc7816 */ /* 0x000fc8000000005e */
[----:B------:R-:W-:Y:S02]  /*18b30*/  @!P5 PRMT R95, R212, 0x5410, RZ ;  /* 0x00005410d45fd816 */ /* 0x000fe400000000ff */
[----:B------:R-:W-:Y:S02]  /*18b40*/  PRMT R212, R91, 0x5410, R90 ;  /* 0x000054105bd47816 */ /* 0x000fe4000000005a */
[----:B----4-:R-:W-:-:S05]  /*18b50*/  LOP3.LUT R0, R3, R232, R246, 0x96, !PT ;  /* 0x000000e803007212 */ /* 0x010fca00078e96f6 */
[----:B------:R-:W-:Y:S01]  /*18b60*/  IMAD.WIDE.U32 R4, R0, -0x326172a9, RZ ;  /* 0xcd9e8d5700047825 */ /* 0x000fe200078e00ff */
[----:B------:R-:W-:-:S04]  /*18b70*/  LOP3.LUT R0, R7, R241, R2, 0x96, !PT ;  /* 0x000000f107007212 */ /* 0x000fc800078e9602 */
[----:B------:R-:W-:-:S05]  /*18b80*/  LOP3.LUT R3, R5, R219, R196, 0x96, !PT ;  /* 0x000000db05037212 */ /* 0x000fca00078e96c4 */
[----:B------:R-:W-:-:S05]  /*18b90*/  IMAD.WIDE.U32 R2, R3, -0x2daee0ad, RZ ;  /* 0xd2511f5303027825 */ /* 0x000fca00078e00ff */
[----:B------:R-:W-:Y:S01]  /*18ba0*/  LOP3.LUT R3, R3, R239, R6, 0x96, !PT ;  /* 0x000000ef03037212 */ /* 0x000fe200078e9606 */
[----:B------:R-:W-:-:S05]  /*18bb0*/  IMAD.WIDE.U32 R6, R0, -0x326172a9, RZ ;  /* 0xcd9e8d5700067825 */ /* 0x000fca00078e00ff */
[----:B------:R-:W-:Y:S01]  /*18bc0*/  LOP3.LUT R0, R7, R237, R4, 0x96, !PT ;  /* 0x000000ed07007212 */ /* 0x000fe200078e9604 */
[----:B------:R-:W-:Y:S02]  /*18bd0*/  IMAD.MOV.U32 R5, RZ, RZ, R8 ;  /* 0x000000ffff057224 */ /* 0x000fe400078e0008 */
[----:B---3--:R-:W-:Y:S01]  /*18be0*/  @!P0 HADD2 R215, -R90.H0_H0, -RZ.H0_H0 ;  /* 0xa00000ff5ad78230 */ /* 0x008fe20000000900 */
[----:B------:R-:W3:Y:S01]  /*18bf0*/  LDL.LU R7, [R1+0x34] ;  /* 0x0000340001077983 */ /* 0x000ee20000300800 */
[----:B------:R-:W-:-:S05]  /*18c00*/  IMAD.WIDE.U32 R8, R0, -0x2daee0ad, RZ ;  /* 0xd2511f5300087825 */ /* 0x000fca00078e00ff */
[----:B------:R-:W-:Y:S01]  /*18c10*/  LOP3.LUT R2, R9, R233, R2, 0x96, !PT ;  /* 0x000000e909027212 */ /* 0x000fe200078e9602 */
[----:B------:R-:W-:Y:S02]  /*18c20*/  IMAD.MOV.U32 R9, RZ, RZ, R5 ;  /* 0x000000ffff097224 */ /* 0x000fe400078e0005 */
[----:B------:R-:W-:-:S04]  /*18c30*/  IMAD.WIDE.U32 R4, R3, -0x326172a9, RZ ;  /* 0xcd9e8d5703047825 */ /* 0x000fc800078e00ff */
[----:B------:R-:W-:-:S05]  /*18c40*/  IMAD.WIDE.U32 R2, R2, -0x326172a9, RZ ;  /* 0xcd9e8d5702027825 */ /* 0x000fca00078e00ff */
[----:B------:R-:W-:-:S04]  /*18c50*/  LOP3.LUT R0, R3, R135, R4, 0x96, !PT ;  /* 0x0000008703007212 */ /* 0x000fc800078e9604 */
[----:B------:R-:W-:Y:S02]  /*18c60*/  LOP3.LUT R4, R0, 0xff, RZ, 0xc0, !PT ;  /* 0x000000ff00047812 */ /* 0x000fe400078ec0ff */
[----:B------:R-:W-:Y:S02]  /*18c70*/  @!P0 PRMT R90, R215, 0x5410, RZ ;  /* 0x00005410d75a8816 */ /* 0x000fe400000000ff */
[----:B------:R-:W-:Y:S02]  /*18c80*/  ISETP.GE.U32.AND P0, PT, R193, R4, PT ;  /* 0x00000004c100720c */ /* 0x000fe40003f06070 */
[----:B------:R-:W-:Y:S02]  /*18c90*/  PRMT R4, R210, 0x7610, R4 ;  /* 0x00007610d2047816 */ /* 0x000fe40000000004 */
[----:B------:R-:W4:Y:S02]  /*18ca0*/  LDL.LU R210, [R1+0x3c8] ;  /* 0x0003c80001d27983 */ /* 0x000f240000300800 */
[----:B------:R-:W-:-:S02]  /*18cb0*/  PRMT R11, R4, 0x7610, R11 ;  /* 0x00007610040b7816 */ /* 0x000fc4000000000b */
[----:B------:R-:W-:Y:S01]  /*18cc0*/  LOP3.LUT R4, R0, 0xffff, RZ, 0xc0, !PT ;  /* 0x0000ffff00047812 */ /* 0x000fe200078ec0ff */
[----:B------:R-:W-:-:S03]  /*18cd0*/  @!P4 HADD2 R211, -R94.H0_H0, -RZ.H0_H0 ;  /* 0xa00000ff5ed3c230 */ /* 0x000fc60000000900 */
[----:B------:R-:W-:-:S04]  /*18ce0*/  SHF.R.U32.HI R4, RZ, 0x8, R4 ;  /* 0x00000008ff047819 */ /* 0x000fc80000011604 */
[----:B------:R-:W-:Y:S02]  /*18cf0*/  LOP3.LUT R4, R4, 0xffff, RZ, 0xc0, !PT ;  /* 0x0000ffff04047812 */ /* 0x000fe400078ec0ff */
[----:B------:R-:W-:Y:S02]  /*18d00*/  @!P4 PRMT R94, R211, 0x5410, RZ ;  /* 0x00005410d35ec816 */ /* 0x000fe400000000ff */
[----:B------:R-:W-:Y:S02]  /*18d10*/  ISETP.GE.U32.AND P4, PT, R193, R4, PT ;  /* 0x00000004c100720c */ /* 0x000fe40003f86070 */
[----:B------:R-:W-:Y:S01]  /*18d20*/  PRMT R4, R179, 0x7610, R4 ;  /* 0x00007610b3047816 */ /* 0x000fe20000000004 */
[----:B------:R-:W-:Y:S01]  /*18d30*/  @!P3 HADD2 R214, -R93.H0_H0, -RZ.H0_H0 ;  /* 0xa00000ff5dd6b230 */ /* 0x000fe20000000900 */
[----:B------:R-:W-:Y:S01]  /*18d40*/  LOP3.LUT R6, R5, R235, R6, 0x96, !PT ;  /* 0x000000eb05067212 */ /* 0x000fe200078e9606 */
[----:B------:R-:W-:Y:S01]  /*18d50*/  MUFU.EX2 R9, R9 ;  /* 0x0000000900097308 */ /* 0x000fe20000000800 */
[----:B------:R-:W-:Y:S01]  /*18d60*/  PRMT R5, R4, 0x7610, R5 ;  /* 0x0000761004057816 */ /* 0x000fe20000000005 */
[----:B--2---:R-:W-:Y:S01]  /*18d70*/  @!P2 HADD2 R213, -R92.H0_H0, -RZ.H0_H0 ;  /* 0xa00000ff5cd5a230 */ /* 0x004fe20000000900 */
[--C-:B------:R-:W-:Y:S01]  /*18d80*/  SHF.R.U32.HI R4, RZ, 0x10, R0.reuse ;  /* 0x00000010ff047819 */ /* 0x100fe20000011600 */
[----:B------:R-:W-:Y:S01]  /*18d90*/  @!P1 HADD2 R216, -R91.H0_H0, -RZ.H0_H0 ;  /* 0xa00000ff5bd89230 */ /* 0x000fe20000000900 */
[----:B------:R-:W-:Y:S01]  /*18da0*/  SHF.R.U32.HI R0, RZ, 0x18, R0 ;  /* 0x00000018ff007819 */ /* 0x000fe20000011600 */
[----:B------:R-:W2:Y:S01]  /*18db0*/  LDL.LU R179, [R1+0x3c4] ;  /* 0x0003c40001b37983 */ /* 0x000ea20000300800 */
[----:B------:R-:W-:-:S02]  /*18dc0*/  PRMT R211, R93, 0x5410, R92 ;  /* 0x000054105dd37816 */ /* 0x000fc4000000005c */
[----:B------:R-:W-:Y:S02]  /*18dd0*/  @!P3 PRMT R93, R214, 0x5410, RZ ;  /* 0x00005410d65db816 */ /* 0x000fe400000000ff */
[----:B------:R-:W-:Y:S02]  /*18de0*/  ISETP.GE.U32.AND P3, PT, R193, R0, PT ;  /* 0x00000000c100720c */ /* 0x000fe40003f66070 */
[----:B------:R-:W-:Y:S02]  /*18df0*/  LOP3.LUT R0, R2, 0xff, RZ, 0xc0, !PT ;  /* 0x000000ff02007812 */ /* 0x000fe400078ec0ff */
[----:B------:R-:W-:Y:S02]  /*18e00*/  @!P2 PRMT R92, R213, 0x5410, RZ ;  /* 0x00005410d55ca816 */ /* 0x000fe400000000ff */
[----:B------:R-:W-:Y:S02]  /*18e10*/  LOP3.LUT R4, R4, 0xff, RZ, 0xc0, !PT ;  /* 0x000000ff04047812 */ /* 0x000fe400078ec0ff */
[----:B------:R-:W-:-:S02]  /*18e20*/  ISETP.GE.U32.AND P2, PT, R193, R0, PT ;  /* 0x00000000c100720c */ /* 0x000fc40003f46070 */
[----:B------:R-:W-:Y:S01]  /*18e30*/  SHF.R.U32.HI R0, RZ, 0x18, R2 ;  /* 0x00000018ff007819 */ /* 0x000fe20000011602 */
[----:B------:R-:W1:Y:S01]  /*18e40*/  MUFU.EX2 R13, R13 ;  /* 0x0000000d000d7308 */ /* 0x000e620000000800 */
[----:B------:R-:W-:Y:S02]  /*18e50*/  @!P1 PRMT R91, R216, 0x5410, RZ ;  /* 0x00005410d85b9816 */ /* 0x000fe400000000ff */
[C---:B------:R-:W-:Y:S02]  /*18e60*/  ISETP.GE.U32.AND P5, PT, R193.reuse, R4, PT ;  /* 0x00000004c100720c */ /* 0x040fe40003fa6070 */
[----:B------:R-:W-:Y:S02]  /*18e70*/  ISETP.GE.U32.AND P1, PT, R193, R0, PT ;  /* 0x00000000c100720c */ /* 0x000fe40003f26070 */
[----:B------:R-:W-:Y:S01]  /*18e80*/  PRMT R234, R11, 0x7610, R234 ;  /* 0x000076100bea7816 */ /* 0x000fe200000000ea */
[--C-:B-1----:R-:W-:Y:S01]  /*18e90*/  FADD.FTZ R0, R13, R10.reuse ;  /* 0x0000000a0d007221 */ /* 0x102fe20000010000 */
[----:B------:R-:W-:-:S03]  /*18ea0*/  PRMT R10, R5, 0x7610, R10 ;  /* 0x00007610050a7816 */ /* 0x000fc6000000000a */
[--C-:B------:R-:W-:Y:S01]  /*18eb0*/  FADD.FTZ R5, R9, R0.reuse ;  /* 0x0000000009057221 */ /* 0x100fe20000010000 */
[----:B------:R-:W-:Y:S02]  /*18ec0*/  PRMT R0, R231, 0x7610, R0 ;  /* 0x00007610e7007816 */ /* 0x000fe40000000000 */
[----:B------:R-:W-:Y:S02]  /*18ed0*/  LOP3.LUT R11, R2, 0xffff, RZ, 0xc0, !PT ;  /* 0x0000ffff020b7812 */ /* 0x000fe400078ec0ff */
[----:B------:R-:W-:Y:S02]  /*18ee0*/  SHF.R.U32.HI R3, RZ, 0x10, R2 ;  /* 0x00000010ff037819 */ /* 0x000fe40000011602 */
[----:B------:R-:W-:Y:S02]  /*18ef0*/  F2FP.F16.F32.PACK_AB R31, R9, R13 ;  /* 0x0000000d091f723e */ /* 0x000fe400000000ff */
[----:B------:R-:W-:Y:S01]  /*18f00*/  PRMT R51, R249, 0x7610, R51 ;  /* 0x00007610f9337816 */ /* 0x000fe20000000033 */
[----:B---3--:R-:W1:Y:S02]  /*18f10*/  MUFU.EX2 R7, R7 ;  /* 0x0000000700077308 */ /* 0x008e640000000800 */
[----:B-1----:R-:W-:-:S06]  /*18f20*/  FADD.FTZ R2, R7, R12 ;  /* 0x0000000c07027221 */ /* 0x002fcc0000010000 */
[----:B----4-:R1:W3:Y:S02]  /*18f30*/  MUFU.EX2 R4, R210 ;  /* 0x000000d200047308 */ /* 0x0102e40000000800 */
[----:B-1----:R-:W4:Y:S04]  /*18f40*/  LDL.LU R210, [R1+0x3c0] ;  /* 0x0003c00001d27983 */ /* 0x002f280000300800 */
[----:B------:R1:W2:Y:S01]  /*18f50*/  LDL.LU R231, [R1+0x3bc] ;  /* 0x0003bc0001e77983 */ /* 0x0002a20000300800 */
[--C-:B---3--:R-:W-:Y:S01]  /*18f60*/  FADD.FTZ R9, R4, R2.reuse ;  /* 0x0000000204097221 */ /* 0x108fe20000010000 */
[----:B------:R-:W-:Y:S02]  /*18f70*/  PRMT R2, R248, 0x7610, R2 ;  /* 0x00007610f8027816 */ /* 0x000fe40000000002 */
[----:B------:R1:W3:Y:S04]  /*18f80*/  LDL.LU R248, [R1+0x3b8] ;  /* 0x0003b80001f87983 */ /* 0x0002e80000300800 */
[----:B------:R1:W4:Y:S01]  /*18f90*/  LDL.LU R249, [R1+0x3b4] ;  /* 0x0003b40001f97983 */ /* 0x0003220000300800 */
[----:B------:R-:W-:-:S02]  /*18fa0*/  PRMT R50, R252, 0x7610, R50 ;  /* 0x00007610fc327816 */ /* 0x000fc40000000032 */
[----:B------:R-:W-:Y:S01]  /*18fb0*/  PRMT R12, R0, 0x7610, R12 ;  /* 0x00007610000c7816 */ /* 0x000fe2000000000c */
[----:B------:R1:W3:Y:S01]  /*18fc0*/  LDL.LU R252, [R1+0x3b0] ;  /* 0x0003b00001fc7983 */ /* 0x0002e20000300800 */
[----:B------:R-:W-:Y:S02]  /*18fd0*/  PRMT R202, R2, 0x7610, R202 ;  /* 0x0000761002ca7816 */ /* 0x000fe400000000ca */
[----:B------:R-:W-:Y:S01]  /*18fe0*/  LOP3.LUT R0, R3, 0xff, RZ, 0xc0, !PT ;  /* 0x000000ff03007812 */ /* 0x000fe200078ec0ff */
[----:B------:R-:W-:Y:S01]  /*18ff0*/  IMAD.WIDE.U32 R2, R6, -0x2daee0ad, RZ ;  /* 0xd2511f5306027825 */ /* 0x000fe200078e00ff */
[----:B------:R-:W-:-:S03]  /*19000*/  PRMT R238, R234, 0x7610, R238 ;  /* 0x00007610eaee7816 */ /* 0x000fc600000000ee */
[----:B------:R-:W-:Y:S01]  /*19010*/  IMAD.MOV.U32 R234, RZ, RZ, R166 ;  /* 0x000000ffffea7224 */ /* 0x000fe200078e00a6 */
[----:B------:R-:W-:Y:S02]  /*19020*/  PRMT R166, R51, 0x5410, R50 ;  /* 0x0000541033a67816 */ /* 0x000fe40000000032 */
[----:B------:R-:W-:Y:S02]  /*19030*/  PRMT R207, R10, 0x7610, R207 ;  /* 0x000076100acf7816 */ /* 0x000fe400000000cf */
[--C-:B------:R-:W-:Y:S02]  /*19040*/  LOP3.LUT R10, R197, R224, R18.reuse, 0x96, !PT ;  /* 0x000000e0c50a7212 */ /* 0x100fe400078e9612 */
[----:B------:R-:W-:Y:S02]  /*19050*/  PRMT R18, R238, 0x7610, R18 ;  /* 0x00007610ee127816 */ /* 0x000fe40000000012 */
[----:B------:R-:W-:Y:S02]  /*19060*/  F2FP.F16.F32.PACK_AB R30, R4, R7 ;  /* 0x00000007041e723e */ /* 0x000fe400000000ff */
[----:B------:R-:W-:-:S02]  /*19070*/  LOP3.LUT R6, R2, 0xffff, RZ, 0xc0, !PT ;  /* 0x0000ffff02067812 */ /* 0x000fc400078ec0ff */
[----:B------:R-:W-:Y:S02]  /*19080*/  LOP3.LUT R4, R2, 0xff, RZ, 0xc0, !PT ;  /* 0x000000ff02047812 */ /* 0x000fe400078ec0ff */
[----:B------:R-:W-:Y:S01]  /*19090*/  SHF.R.U32.HI R7, RZ, 0x10, R2 ;  /* 0x00000010ff077819 */ /* 0x000fe20000011602 */
[----:B--2---:R-:W-:-:S05]  /*190a0*/  @!P0 HADD2 R231, -R51.H0_H0, -RZ.H0_H0 ;  /* 0xa00000ff33e78230 */ /* 0x004fca0000000900 */
[----:B------:R-:W-:Y:S02]  /*190b0*/  @!P0 PRMT R51, R231, 0x5410, RZ ;  /* 0x00005410e7338816 */ /* 0x000fe400000000ff */
[----:B------:R-:W-:Y:S02]  /*190c0*/  ISETP.GE.U32.AND P0, PT, R193, R0, PT ;  /* 0x00000000c100720c */ /* 0x000fe40003f06070 */
[----:B------:R-:W-:Y:S02]  /*190d0*/  LOP3.LUT R0, R3, R155, R8, 0x96, !PT ;  /* 0x0000009b03007212 */ /* 0x000fe400078e9608 */
[----:B------:R-:W-:Y:S02]  /*190e0*/  LOP3.LUT R8, R19, R225, R242, 0x96, !PT ;  /* 0x000000e113087212 */ /* 0x000fe400078e96f2 */
[----:B------:R-:W-:Y:S01]  /*190f0*/  PRMT R19, R12, 0x7610, R19 ;  /* 0x000076100c137816 */ /* 0x000fe20000000013 */
[----:B----4-:R-:W-:Y:S01]  /*19100*/  @!P5 HADD2 R249, -R18.H0_H0, -RZ.H0_H0 ;  /* 0xa00000ff12f9d230 */ /* 0x010fe20000000900 */
[----:B------:R2:W4:Y:S03]  /*19110*/  MUFU.EX2 R12, R204 ;  /* 0x000000cc000c7308 */ /* 0x0005260000000800 */
[----:B---3--:R-:W-:Y:S01]  /*19120*/  @!P3 HADD2 R248, -R19.H0_H0, -RZ.H0_H0 ;  /* 0xa00000ff13f8b230 */ /* 0x008fe20000000900 */
[----:B------:R-:W-:-:S02]  /*19130*/  SHF.R.U32.HI R3, RZ, 0x18, R2 ;  /* 0x00000018ff037819 */ /* 0x000fc40000011602 */
[----:B------:R-:W-:Y:S02]  /*19140*/  SHF.R.U32.HI R2, RZ, 0x8, R11 ;  /* 0x00000008ff027819 */ /* 0x000fe4000001160b */
[----:B------:R3:W1:Y:S01]  /*19150*/  MUFU.EX2 R11, R234 ;  /* 0x000000ea000b7308 */ /* 0x0006620000000800 */
[----:B--2---:R-:W-:Y:S02]  /*19160*/  IMAD.MOV.U32 R204, RZ, RZ, R203 ;  /* 0x000000ffffcc7224 */ /* 0x004fe400078e00cb */
[----:B------:R-:W-:Y:S02]  /*19170*/  IMAD.MOV.U32 R203, RZ, RZ, R175 ;  /* 0x000000ffffcb7224 */ /* 0x000fe400078e00af */
[----:B------:R-:W-:Y:S02]  /*19180*/  IMAD.MOV.U32 R175, RZ, RZ, R167 ;  /* 0x000000ffffaf7224 */ /* 0x000fe400078e00a7 */
[----:B------:R-:W-:Y:S01]  /*19190*/  IMAD.MOV.U32 R167, RZ, RZ, R165 ;  /* 0x000000ffffa77224 */ /* 0x000fe200078e00a5 */
[----:B------:R-:W-:-:S02]  /*191a0*/  PRMT R165, R18, 0x5410, R19 ;  /* 0x0000541012a57816 */ /* 0x000fc40000000013 */
[----:B------:R-:W-:Y:S01]  /*191b0*/  @!P3 PRMT R19, R248, 0x5410, RZ ;  /* 0x00005410f813b816 */ /* 0x000fe200000000ff */
[----:B------:R-:W-:Y:S01]  /*191c0*/  IMAD.MOV.U32 R248, RZ, RZ, R242 ;  /* 0x000000fffff87224 */ /* 0x000fe200078e00f2 */
[----:B------:R-:W-:Y:S01]  /*191d0*/  @!P5 PRMT R18, R249, 0x5410, RZ ;  /* 0x00005410f912d816 */ /* 0x000fe200000000ff */
[----:B------:R-:W-:Y:S02]  /*191e0*/  IMAD.MOV.U32 R249, RZ, RZ, R243 ;  /* 0x000000fffff97224 */ /* 0x000fe400078e00f3 */
[----:B------:R-:W2:Y:S04]  /*191f0*/  LDL.LU.64 R242, [R1+0x3a8] ;  /* 0x0003a80001f27983 */ /* 0x000ea80000300a00 */
[----:B---3--:R3:W3:Y:S01]  /*19200*/  LDL.LU.S16 R234, [R1] ;  /* 0x0000000001ea7983 */ /* 0x0086e20000300600 */
[----:B------:R-:W-:Y:S01]  /*19210*/  @!P4 HADD2 R247, -R50.H0_H0, -RZ.H0_H0 ;  /* 0xa00000ff32f7c230 */ /* 0x000fe20000000900 */
[----:B------:R-:W-:-:S04]  /*19220*/  LOP3.LUT R2, R2, 0xffff, RZ, 0xc0, !PT ;  /* 0x0000ffff02027812 */ /* 0x000fc800078ec0ff */
[----:B------:R-:W-:Y:S02]  /*19230*/  @!P4 PRMT R50, R247, 0x5410, RZ ;  /* 0x00005410f732c816 */ /* 0x000fe400000000ff */
[----:B------:R-:W-:Y:S02]  /*19240*/  ISETP.GE.U32.AND P4, PT, R193, R2, PT ;  /* 0x00000002c100720c */ /* 0x000fe40003f86070 */
[----:B------:R-:W-:Y:S02]  /*19250*/  SHF.R.U32.HI R2, RZ, 0x10, R0 ;  /* 0x00000010ff027819 */ /* 0x000fe40000011600 */
[----:B------:R-:W-:Y:S02]  /*19260*/  PRMT R84, R201, 0x7610, R84 ;  /* 0x00007610c9547816 */ /* 0x000fe40000000054 */
[----:B------:R-:W-:Y:S01]  /*19270*/  LOP3.LUT R2, R2, 0xff, RZ, 0xc0, !PT ;  /* 0x000000ff02027812 */ /* 0x000fe200078ec0ff */
[----:B------:R-:W2:Y:S03]  /*19280*/  LDL.LU R201, [R1+0x3a0] ;  /* 0x0003a00001c97983 */ /* 0x000ea60000300800 */
[C---:B------:R-:W-:Y:S01]  /*19290*/  ISETP.GE.U32.AND P5, PT, R193.reuse, R2, PT ;  /* 0x00000002c100720c */ /* 0x040fe20003fa6070 */
[----:B----4-:R-:W-:Y:S01]  /*192a0*/  FADD.FTZ R2, R12, R5 ;  /* 0x000000050c027221 */ /* 0x010fe20000010000 */
[----:B------:R-:W-:-:S02]  /*192b0*/  ISETP.GE.U32.AND P3, PT, R193, R4, PT ;  /* 0x00000004c100720c */ /* 0x000fc40003f66070 */
[C---:B-1----:R-:W-:Y:S01]  /*192c0*/  F2FP.F16.F32.PACK_AB R17, R11.reuse, R12 ;  /* 0x0000000c0b11723e */ /* 0x042fe200000000ff */
[----:B------:R-:W-:Y:S01]  /*192d0*/  FADD.FTZ R4, R11, R2 ;  /* 0x000000020b047221 */ /* 0x000fe20000010000 */
[----:B------:R-:W-:Y:S02]  /*192e0*/  PRMT R85, R202, 0x7610, R85 ;  /* 0x00007610ca557816 */ /* 0x000fe40000000055 */
[----:B------:R-:W-:Y:S01]  /*192f0*/  PRMT R200, R207, 0x7610, R200 ;  /* 0x00007610cfc87816 */ /* 0x000fe200000000c8 */
[----:B------:R-:W-:Y:S01]  /*19300*/  IMAD.MOV.U32 R207, RZ, RZ, R175 ;  /* 0x000000ffffcf7224 */ /* 0x000fe200078e00af */
[----:B------:R1:W4:Y:S01]  /*19310*/  LDL.LU.S16 R202, [R1+0x8] ;  /* 0x0000080001ca7983 */ /* 0x0003220000300600 */
[----:B------:R-:W-:Y:S01]  /*19320*/  IMAD.MOV.U32 R175, RZ, RZ, R164 ;  /* 0x000000ffffaf7224 */ /* 0x000fe200078e00a4 */
[----:B------:R-:W-:Y:S02]  /*19330*/  PRMT R164, R85, 0x5410, R84 ;  /* 0x0000541055a47816 */ /* 0x000fe40000000054 */
[----:B------:R-:W-:-:S02]  /*19340*/  PRMT R83, R223, 0x7610, R83 ;  /* 0x00007610df537816 */ /* 0x000fc40000000053 */
[----:B------:R-:W2:Y:S01]  /*19350*/  LDL.LU R223, [R1+0x39c] ;  /* 0x00039c0001df7983 */ /* 0x000ea20000300800 */
[----:B---3--:R-:W-:-:S05]  /*19360*/  @!P4 HADD2 R234, -R84.H0_H0, -RZ.H0_H0 ;  /* 0xa00000ff54eac230 */ /* 0x008fca0000000900 */
[----:B------:R-:W-:-:S04]  /*19370*/  PRMT R11, R234, 0x7610, R11 ;  /* 0x00007610ea0b7816 */ /* 0x000fc8000000000b */
[----:B------:R-:W-:Y:S02]  /*19380*/  @!P4 PRMT R84, R11, 0x5410, RZ ;  /* 0x000054100b54c816 */ /* 0x000fe400000000ff */
[----:B------:R1:W3:Y:S01]  /*19390*/  LDL.LU.S16 R11, [R1+0xc] ;  /* 0x00000c00010b7983 */ /* 0x0002e20000300600 */
[----:B------:R-:W-:Y:S01]  /*193a0*/  @!P2 HADD2 R252, -R85.H0_H0, -RZ.H0_H0 ;  /* 0xa00000ff55fca230 */ /* 0x000fe20000000900 */
[----:B------:R-:W-:Y:S02]  /*193b0*/  LOP3.LUT R2, R0, 0xff, RZ, 0xc0, !PT ;  /* 0x000000ff00027812 */ /* 0x000fe400078ec0ff */
[----:B------:R-:W-:Y:S02]  /*193c0*/  PRMT R82, R200, 0x7610, R82 ;  /* 0x00007610c8527816 */ /* 0x000fe40000000052 */
[----:B------:R-:W-:Y:S02]  /*193d0*/  @!P2 PRMT R85, R252, 0x5410, RZ ;  /* 0x00005410fc55a816 */ /* 0x000fe400000000ff */
[----:B------:R-:W-:-:S02]  /*193e0*/  ISETP.GE.U32.AND P2, PT, R193, R2, PT ;  /* 0x00000002c100720c */ /* 0x000fc40003f46070 */
[----:B------:R-:W-:Y:S01]  /*193f0*/  SHF.R.U32.HI R2, RZ, 0x18, R0 ;  /* 0x00000018ff027819 */ /* 0x000fe20000011600 */
[----:B------:R-:W-:Y:S02]  /*19400*/  IMAD.MOV.U32 R200, RZ, RZ, R168 ;  /* 0x000000ffffc87224 */ /* 0x000fe400078e00a8 */
[----:B----4-:R-:W-:Y:S02]  /*19410*/  @!P0 HADD2 R202, -R83.H0_H0, -RZ.H0_H0 ;  /* 0xa00000ff53ca8230 */ /* 0x010fe40000000900 */
[----:B------:R-:W-:Y:S01]  /*19420*/  IMAD.MOV.U32 R168, RZ, RZ, R172 ;  /* 0x000000ffffa87224 */ /* 0x000fe200078e00ac */
[----:B------:R-:W-:Y:S01]  /*19430*/  ISETP.GE.U32.AND P4, PT, R193, R2, PT ;  /* 0x00000002c100720c */ /* 0x000fe20003f86070 */
[----:B------:R-:W-:Y:S01]  /*19440*/  IMAD.MOV.U32 R172, RZ, RZ, R58 ;  /* 0x000000ffffac7224 */ /* 0x000fe200078e003a */
[----:B------:R-:W-:Y:S01]  /*19450*/  PRMT R221, R202, 0x7610, R221 ;  /* 0x00007610cadd7816 */ /* 0x000fe200000000dd */
[----:B------:R-:W-:Y:S01]  /*19460*/  IMAD.MOV.U32 R58, RZ, RZ, R163 ;  /* 0x000000ffff3a7224 */ /* 0x000fe200078e00a3 */
[----:B------:R-:W-:Y:S01]  /*19470*/  PRMT R163, R83, 0x5410, R82 ;  /* 0x0000541053a37816 */ /* 0x000fe20000000052 */
[----:B------:R1:W4:Y:S01]  /*19480*/  LDL.LU.S16 R202, [R1+0x20] ;  /* 0x0000200001ca7983 */ /* 0x0003220000300600 */
[----:B------:R-:W-:-:S02]  /*19490*/  @!P0 PRMT R83, R221, 0x5410, RZ ;  /* 0x00005410dd538816 */ /* 0x000fc400000000ff */
[----:B------:R-:W-:Y:S02]  /*194a0*/  ISETP.GE.U32.AND P0, PT, R193, R3, PT ;  /* 0x00000003c100720c */ /* 0x000fe40003f06070 */
[----:B------:R2:W1:Y:S01]  /*194b0*/  MUFU.EX2 R3, R26 ;  /* 0x0000001a00037308 */ /* 0x0004620000000800 */
[----:B------:R-:W-:Y:S01]  /*194c0*/  IMAD.MOV.U32 R221, RZ, RZ, R207 ;  /* 0x000000ffffdd7224 */ /* 0x000fe200078e00cf */
[----:B--2---:R-:W2:Y:S01]  /*194d0*/  LDL.LU R26, [R1+0x398] ;  /* 0x00039800011a7983 */ /* 0x004ea20000300800 */
[----:B---3--:R-:W-:-:S05]  /*194e0*/  @!P1 HADD2 R11, -R82.H0_H0, -RZ.H0_H0 ;  /* 0xa00000ff520b9230 */ /* 0x008fca0000000900 */
[----:B------:R-:W-:-:S04]  /*194f0*/  PRMT R2, R11, 0x7610, R2 ;  /* 0x000076100b027816 */ /* 0x000fc80000000002 */
[----:B------:R-:W-:Y:S02]  /*19500*/  @!P1 PRMT R82, R2, 0x5410, RZ ;  /* 0x0000541002529816 */ /* 0x000fe400000000ff */
[----:B------:R3:W3:Y:S01]  /*19510*/  LDL.LU.S16 R2, [R1+0x24] ;  /* 0x0000240001027983 */ /* 0x0006e20000300600 */
[----:B------:R1:W-:Y:S03]  /*19520*/  MUFU.EX2 R11, R204 ;  /* 0x000000cc000b7308 */ /* 0x0003e60000000800 */
[----:B------:R2:W2:Y:S01]  /*19530*/  LDL.LU.S16 R207, [R1+0x30] ;  /* 0x0000300001cf7983 */ /* 0x0004a20000300600 */
[----:B-1----:R-:W-:Y:S02]  /*19540*/  IMAD.MOV.U32 R204, RZ, RZ, R200 ;  /* 0x000000ffffcc7224 */ /* 0x002fe400078e00c8 */
[----:B------:R-:W-:Y:S02]  /*19550*/  IMAD.MOV.U32 R200, RZ, RZ, R168 ;  /* 0x000000ffffc87224 */ /* 0x000fe400078e00a8 */
[----:B------:R-:W-:-:S02]  /*19560*/  IMAD.MOV.U32 R168, RZ, RZ, R169 ;  /* 0x000000ffffa87224 */ /* 0x000fc400078e00a9 */
[----:B------:R1:W2:Y:S01]  /*19570*/  LDL.LU.S16 R169, [R1+0x2c] ;  /* 0x00002c0001a97983 */ /* 0x0002a20000300600 */
[----:B------:R-:W-:-:S04]  /*19580*/  LOP3.LUT R0, R0, 0xffff, RZ, 0xc0, !PT ;  /* 0x0000ffff00007812 */ /* 0x000fc800078ec0ff */
[----:B------:R-:W-:-:S04]  /*19590*/  SHF.R.U32.HI R0, RZ, 0x8, R0 ;  /* 0x00000008ff007819 */ /* 0x000fc80000011600 */
[----:B------:R-:W-:-:S04]  /*195a0*/  LOP3.LUT R0, R0, 0xffff, RZ, 0xc0, !PT ;  /* 0x0000ffff00007812 */ /* 0x000fc800078ec0ff */
[----:B------:R-:W-:Y:S02]  /*195b0*/  ISETP.GE.U32.AND P1, PT, R193, R0, PT ;  /* 0x00000000c100720c */ /* 0x000fe40003f26070 */
[C---:B------:R-:W-:Y:S02]  /*195c0*/  PRMT R78, R240.reuse, 0x7632, R78 ;  /* 0x00007632f04e7816 */ /* 0x040fe4000000004e */
[----:B------:R-:W-:Y:S02]  /*195d0*/  PRMT R81, R240, 0x7610, R81 ;  /* 0x00007610f0517816 */ /* 0x000fe40000000051 */
[C---:B------:R-:W-:Y:S02]  /*195e0*/  PRMT R77, R32.reuse, 0x7610, R77 ;  /* 0x00007610204d7816 */ /* 0x040fe4000000004d */
[----:B------:R-:W-:Y:S01]  /*195f0*/  PRMT R63, R32, 0x7632, R63 ;  /* 0x00007632203f7816 */ /* 0x000fe2000000003f */
[----:B----4-:R-:W-:-:S05]  /*19600*/  @!P2 HADD2 R202, -R81.H0_H0, -RZ.H0_H0 ;  /* 0xa00000ff51caa230 */ /* 0x010fca0000000900 */
[----:B------:R-:W-:Y:S01]  /*19610*/  PRMT R216, R202, 0x7610, R216 ;  /* 0x00007610cad87816 */ /* 0x000fe200000000d8 */
[----:B------:R-:W-:Y:S01]  /*19620*/  IMAD.MOV.U32 R202, RZ, RZ, R170 ;  /* 0x000000ffffca7224 */ /* 0x000fe200078e00aa */
[----:B------:R-:W-:Y:S01]  /*19630*/  PRMT R170, R81, 0x5410, R78 ;  /* 0x0000541051aa7816 */ /* 0x000fe2000000004e */
[----:B------:R-:W-:Y:S01]  /*19640*/  IMAD.MOV.U32 R234, RZ, RZ, R203 ;  /* 0x000000ffffea7224 */ /* 0x000fe200078e00cb */
[----:B------:R-:W-:Y:S02]  /*19650*/  SHF.R.U32.HI R0, RZ, 0x8, R6 ;  /* 0x00000008ff007819 */ /* 0x000fe40000011606 */
[----:B------:R-:W-:Y:S01]  /*19660*/  @!P2 PRMT R81, R216, 0x5410, RZ ;  /* 0x00005410d851a816 */ /* 0x000fe200000000ff */
[----:B------:R-:W-:Y:S02]  /*19670*/  IMAD.MOV.U32 R203, RZ, RZ, R167 ;  /* 0x000000ffffcb7224 */ /* 0x000fe400078e00a7 */
[----:B---3--:R-:W-:Y:S02]  /*19680*/  @!P1 HADD2 R2, -R78.H0_H0, -RZ.H0_H0 ;  /* 0xa00000ff4e029230 */ /* 0x008fe40000000900 */
[----:B--2---:R-:W-:-:S03]  /*19690*/  @!P5 HADD2 R207, -R77.H0_H0, -RZ.H0_H0 ;  /* 0xa00000ff4dcfd230 */ /* 0x004fc60000000900 */
[----:B------:R-:W-:Y:S02]  /*196a0*/  PRMT R5, R2, 0x7610, R5 ;  /* 0x0000761002057816 */ /* 0x000fe40000000005 */
[----:B------:R2:W3:Y:S01]  /*196b0*/  MUFU.EX2 R2, R25 ;  /* 0x0000001900027308 */ /* 0x0004e20000000800 */
[----:B------:R-:W-:Y:S02]  /*196c0*/  PRMT R13, R207, 0x7610, R13 ;  /* 0x00007610cf0d7816 */ /* 0x000fe4000000000d */
[----:B------:R-:W-:Y:S01]  /*196d0*/  @!P1 PRMT R78, R5, 0x5410, RZ ;  /* 0x00005410054e9816 */ /* 0x000fe200000000ff */
[----:B------:R-:W-:-:S04]  /*196e0*/  IMAD.MOV.U32 R207, RZ, RZ, R202 ;  /* 0x000000ffffcf7224 */ /* 0x000fc800078e00ca */
[----:B------:R4:W-:Y:S01]  /*196f0*/  MUFU.EX2 R5, R26 ;  /* 0x0000001a00057308 */ /* 0x0009e20000000800 */
[----:B------:R-:W-:Y:S02]  /*19700*/  IMAD.MOV.U32 R202, RZ, RZ, R168 ;  /* 0x000000ffffca7224 */ /* 0x000fe400078e00a8 */
[----:B------:R-:W-:Y:S01]  /*19710*/  @!P4 HADD2 R169, -R63.H0_H0, -RZ.H0_H0 ;  /* 0xa00000ff3fa9c230 */ /* 0x000fe20000000900 */
[----:B--2---:R-:W2:Y:S04]  /*19720*/  LDL.LU R25, [R1+0x394] ;  /* 0x0003940001197983 */ /* 0x004ea80000300800 */
[----:B------:R-:W-:Y:S01]  /*19730*/  PRMT R6, R169, 0x7610, R6 ;  /* 0x00007610a9067816 */ /* 0x000fe20000000006 */
[----:B----4-:R-:W4:Y:S01]  /*19740*/  LDL.LU R26, [R1+0x390] ;  /* 0x00039000011a7983 */ /* 0x010f220000300800 */
[----:B------:R-:W-:-:S03]  /*19750*/  PRMT R169, R77, 0x5410, R63 ;  /* 0x000054104da97816 */ /* 0x000fc6000000003f */
[----:B------:R1:W2:Y:S01]  /*19760*/  LDL.LU.S16 R216, [R1+0x44] ;  /* 0x0000440001d87983 */ /* 0x0002a20000300600 */
[----:B------:R-:W-:-:S03]  /*19770*/  @!P5 PRMT R77, R13, 0x5410, RZ ;  /* 0x000054100d4dd816 */ /* 0x000fc600000000ff */
[----:B------:R1:W4:Y:S04]  /*19780*/  LDL.LU.S16 R168, [R1+0x3c] ;  /* 0x00003c0001a87983 */ /* 0x0003280000300600 */
[----:B------:R1:W4:Y:S04]  /*19790*/  LDL.LU.S16 R167, [R1+0x58] ;  /* 0x0000580001a77983 */ /* 0x0003280000300600 */
[----:B------:R1:W4:Y:S01]  /*197a0*/  LDL.LU.S16 R13, [R1+0x4c] ;  /* 0x00004c00010d7983 */ /* 0x0003220000300600 */
[----:B------:R-:W-:-:S04]  /*197b0*/  LOP3.LUT R0, R0, 0xffff, RZ, 0xc0, !PT ;  /* 0x0000ffff00007812 */ /* 0x000fc800078ec0ff */
[----:B------:R-:W-:Y:S02]  /*197c0*/  ISETP.GE.U32.AND P2, PT, R193, R0, PT ;  /* 0x00000000c100720c */ /* 0x000fe40003f46070 */
[----:B------:R-:W-:Y:S02]  /*197d0*/  LOP3.LUT R0, R7, 0xff, RZ, 0xc0, !PT ;  /* 0x000000ff07007812 */ /* 0x000fe400078ec0ff */
[----:B------:R-:W-:Y:S02]  /*197e0*/  @!P4 PRMT R63, R6, 0x5410, RZ ;  /* 0x00005410063fc816 */ /* 0x000fe400000000ff */
[----:B------:R-:W-:Y:S01]  /*197f0*/  ISETP.GE.U32.AND P1, PT, R193, R0, PT ;  /* 0x00000000c100720c */ /* 0x000fe20003f26070 */
[----:B------:R-:W1:Y:S01]  /*19800*/  MUFU.EX2 R6, R52 ;  /* 0x0000003400067308 */ /* 0x000e620000000800 */
[----:B------:R-:W-:Y:S01]  /*19810*/  PRMT R54, R34, 0x7632, R54 ;  /* 0x0000763222367816 */ /* 0x000fe20000000036 */
[----:B------:R-:W-:Y:S01]  /*19820*/  FADD.FTZ R0, R3, R9 ;  /* 0x0000000903007221 */ /* 0x000fe20000010000 */
[----:B---3--:R-:W-:-:S02]  /*19830*/  F2FP.F16.F32.PACK_AB R32, R2, R3 ;  /* 0x000000030220723e */ /* 0x008fc400000000ff */
[----:B------:R-:W-:-:S03]  /*19840*/  PRMT R56, R45, 0x7632, R56 ;  /* 0x000076322d387816 */ /* 0x000fc60000000038 */
[----:B------:R-:W3:Y:S01]  /*19850*/  MUFU.EX2 R3, R53 ;  /* 0x0000003500037308 */ /* 0x000ee20000000800 */
[----:B------:R-:W-:Y:S02]  /*19860*/  PRMT R57, R45, 0x7610, R57 ;  /* 0x000076102d397816 */ /* 0x000fe40000000039 */
[----:B------:R-:W-:Y:S01]  /*19870*/  PRMT R55, R34, 0x7610, R55 ;  /* 0x0000761022377816 */ /* 0x000fe20000000037 */
[----:B------:R-:W-:-:S04]  /*19880*/  FADD.FTZ R0, R2, R0 ;  /* 0x0000000002007221 */ /* 0x000fc80000010000 */
[----:B-1----:R-:W-:Y:S01]  /*19890*/  FADD.FTZ R0, R6, R0 ;  /* 0x0000000006007221 */ /* 0x002fe20000010000 */
[----:B------:R-:W4:Y:S01]  /*198a0*/  LDL.LU R52, [R1+0x38c] ;  /* 0x00038c0001347983 */ /* 0x000f220000300800 */
[----:B---3--:R-:W-:-:S03]  /*198b0*/  F2FP.F16.F32.PACK_AB R59, R3, R6 ;  /* 0x00000006033b723e */ /* 0x008fc600000000ff */
[----:B------:R-:W3:Y:S01]  /*198c0*/  LDL.LU R53, [R1+0x388] ;  /* 0x0003880001357983 */ /* 0x000ee20000300800 */
[----:B------:R-:W-:Y:S01]  /*198d0*/  F2FP.F16.F32.PACK_AB R34, R5, R11 ;  /* 0x0000000b0522723e */ /* 0x000fe200000000ff */
[----:B--2---:R-:W-:Y:S02]  /*198e0*/  @!P3 HADD2 R216, -R57.H0_H0, -RZ.H0_H0 ;  /* 0xa00000ff39d8b230 */ /* 0x004fe40000000900 */
[----:B----4-:R-:W-:Y:S02]  /*198f0*/  @!P2 HADD2 R168, -R56.H0_H0, -RZ.H0_H0 ;  /* 0xa00000ff38a8a230 */ /* 0x010fe40000000900 */
[----:B------:R-:W-:-:S03]  /*19900*/  @!P0 HADD2 R13, -R54.H0_H0, -RZ.H0_H0 ;  /* 0xa00000ff360d8230 */ /* 0x000fc60000000900 */
[----:B------:R-:W-:Y:S01]  /*19910*/  PRMT R9, R168, 0x7610, R9 ;  /* 0x00007610a8097816 */ /* 0x000fe20000000009 */
[----:B------:R-:W-:Y:S01]  /*19920*/  @!P1 HADD2 R167, -R55.H0_H0, -RZ.H0_H0 ;  /* 0xa00000ff37a79230 */ /* 0x000fe20000000900 */
[----:B------:R-:W-:Y:S02]  /*19930*/  PRMT R2, R13, 0x7610, R2 ;  /* 0x000076100d027816 */ /* 0x000fe40000000002 */
[----:B------:R-:W-:Y:S02]  /*19940*/  PRMT R168, R55, 0x5410, R54 ;  /* 0x0000541037a87816 */ /* 0x000fe40000000036 */
[----:B------:R-:W-:Y:S02]  /*19950*/  PRMT R12, R216, 0x7610, R12 ;  /* 0x00007610d80c7816 */ /* 0x000fe4000000000c */
[----:B------:R-:W-:Y:S01]  /*19960*/  @!P0 PRMT R54, R2, 0x5410, RZ ;  /* 0x0000541002368816 */ /* 0x000fe200000000ff */
[----:B------:R-:W-:Y:S01]  /*19970*/  FADD.FTZ R2, R11, R4 ;  /* 0x000000040b027221 */ /* 0x000fe20000010000 */
[----:B------:R-:W-:-:S02]  /*19980*/  PRMT R7, R167, 0x7610, R7 ;  /* 0x00007610a7077816 */ /* 0x000fc40000000007 */
[----:B------:R-:W-:Y:S01]  /*19990*/  PRMT R167, R57, 0x5410, R56 ;  /* 0x0000541039a77816 */ /* 0x000fe20000000038 */
[----:B------:R-:W-:Y:S01]  /*199a0*/  FADD.FTZ R13, R3, R0 ;  /* 0x00000000030d7221 */ /* 0x000fe20000010000 */
[----:B------:R-:W-:Y:S01]  /*199b0*/  @!P3 PRMT R57, R12, 0x5410, RZ ;  /* 0x000054100c39b816 */ /* 0x000fe200000000ff */
[----:B------:R-:W-:Y:S01]  /*199c0*/  FADD.FTZ R12, R5, R2 ;  /* 0x00000002050c7221 */ /* 0x000fe20000010000 */
[----:B------:R-:W-:-:S05]  /*199d0*/  IMAD.WIDE.U32 R2, R8, -0x2daee0ad, RZ ;  /* 0xd2511f5308027825 */ /* 0x000fca00078e00ff */
[----:B------:R-:W-:Y:S02]  /*199e0*/  LOP3.LUT R0, R3, R232, R246, 0x96, !PT ;  /* 0x000000e803007212 */ /* 0x000fe400078e96f6 */
[----:B------:R-:W-:-:S03]  /*199f0*/  @!P1 PRMT R55, R7, 0x5410, RZ ;  /* 0x0000541007379816 */ /* 0x000fc600000000ff */
[----:B------:R-:W-:-:S04]  /*19a00*/  IMAD.WIDE.U32 R4, R0, -0x326172a9, RZ ;  /* 0xcd9e8d5700047825 */ /* 0x000fc800078e00ff */
[----:B------:R-:W-:Y:S01]  /*19a10*/  IMAD.WIDE.U32 R6, R10, -0x2daee0ad, RZ ;  /* 0xd2511f530a067825 */ /* 0x000fe200078e00ff */
[----:B------:R-:W-:-:S04]  /*19a20*/  LOP3.LUT R3, R5, R219, R196, 0x96, !PT ;  /* 0x000000db05037212 */ /* 0x000fc800078e96c4 */
[----:B------:R-:W-:Y:S01]  /*19a30*/  LOP3.LUT R0, R7, R241, R2, 0x96, !PT ;  /* 0x000000f107007212 */ /* 0x000fe200078e9602 */
[----:B------:R-:W-:-:S05]  /*19a40*/  IMAD.WIDE.U32 R2, R3, -0x2daee0ad, RZ ;  /* 0xd2511f5303027825 */ /* 0x000fca00078e00ff */
[----:B------:R-:W-:Y:S01]  /*19a50*/  LOP3.LUT R3, R3, R239, R6, 0x96, !PT ;  /* 0x000000ef03037212 */ /* 0x000fe200078e9606 */
[----:B------:R-:W-:Y:S01]  /*19a60*/  IMAD.WIDE.U32 R6, R0, -0x326172a9, RZ ;  /* 0xcd9e8d5700067825 */ /* 0x000fe200078e00ff */
[----:B------:R-:W-:-:S04]  /*19a70*/  @!P2 PRMT R56, R9, 0x5410, RZ ;  /* 0x000054100938a816 */ /* 0x000fc800000000ff */
[----:B------:R-:W-:Y:S02]  /*19a80*/  LOP3.LUT R0, R7, R237, R4, 0x96, !PT ;  /* 0x000000ed07007212 */ /* 0x000fe400078e9604 */
[----:B------:R1:W-:Y:S03]  /*19a90*/  MUFU.EX2 R7, R204 ;  /* 0x000000cc00077308 */ /* 0x0003e60000000800 */
[----:B------:R-:W-:-:S05]  /*19aa0*/  IMAD.WIDE.U32 R8, R0, -0x2daee0ad, RZ ;  /* 0xd2511f5300087825 */ /* 0x000fca00078e00ff */
[----:B------:R-:W-:Y:S01]  /*19ab0*/  LOP3.LUT R2, R9, R233, R2, 0x96, !PT ;  /* 0x000000e909027212 */ /* 0x000fe200078e9602 */
[----:B------:R-:W-:-:S04]  /*19ac0*/  IMAD.WIDE.U32 R4, R3, -0x326172a9, RZ ;  /* 0xcd9e8d5703047825 */ /* 0x000fc800078e00ff */
[----:B-1----:R-:W-:Y:S02]  /*19ad0*/  IMAD.MOV.U32 R204, RZ, RZ, R203 ;  /* 0x000000ffffcc7224 */ /* 0x002fe400078e00cb */
[----:B------:R-:W-:Y:S02]  /*19ae0*/  IMAD.MOV.U32 R203, RZ, RZ, R176 ;  /* 0x000000ffffcb7224 */ /* 0x000fe400078e00b0 */
[----:B------:R-:W-:Y:S02]  /*19af0*/  IMAD.MOV.U32 R176, RZ, RZ, R175 ;  /* 0x000000ffffb07224 */ /* 0x000fe400078e00af */
[----:B------:R1:W2:Y:S04]  /*19b00*/  LDL.LU.S16 R175, [R1+0xa0] ;  /* 0x0000a00001af7983 */ /* 0x0002a80000300600 */
[----:B------:R1:W4:Y:S01]  /*19b10*/  LDL.LU.S16 R216, [R1+0xa8] ;  /* 0x0000a80001d87983 */ /* 0x0003220000300600 */
[----:B------:R-:W-:-:S05]  /*19b20*/  IMAD.WIDE.U32 R2, R2, -0x326172a9, RZ ;  /* 0xcd9e8d5702027825 */ /* 0x000fca00078e00ff */
[----:B------:R-:W-:-:S04]  /*19b30*/  LOP3.LUT R0, R3, R135, R4, 0x96, !PT ;  /* 0x0000008703007212 */ /* 0x000fc800078e9604 */
[----:B------:R-:W-:-:S04]  /*19b40*/  LOP3.LUT R4, R0, 0xff, RZ, 0xc0, !PT ;  /* 0x000000ff00047812 */ /* 0x000fc800078ec0ff */
[----:B------:R-:W-:Y:S02]  /*19b50*/  ISETP.GE.U32.AND P0, PT, R193, R4, PT ;  /* 0x00000004c100720c */ /* 0x000fe40003f06070 */
[----:B------:R-:W-:-:S04]  /*19b60*/  LOP3.LUT R4, R0, 0xffff, RZ, 0xc0, !PT ;  /* 0x0000ffff00047812 */ /* 0x000fc800078ec0ff */
[----:B------:R-:W-:-:S04]  /*19b70*/  SHF.R.U32.HI R4, RZ, 0x8, R4 ;  /* 0x00000008ff047819 */ /* 0x000fc80000011604 */
[----:B------:R-:W-:Y:S01]  /*19b80*/  LOP3.LUT R4, R4, 0xffff, RZ, 0xc0, !PT ;  /* 0x0000ffff04047812 */ /* 0x000fe200078ec0ff */
[----:B------:R-:W3:Y:S03]  /*19b90*/  MUFU.EX2 R10, R234 ;  /* 0x000000ea000a7308 */ /* 0x000ee60000000800 */
[----:B------:R-:W-:Y:S02]  /*19ba0*/  ISETP.GE.U32.AND P4, PT, R193, R4, PT ;  /* 0x00000004c100720c */ /* 0x000fe40003f86070 */
[--C-:B------:R-:W-:Y:S02]  /*19bb0*/  SHF.R.U32.HI R4, RZ, 0x10, R0.reuse ;  /* 0x00000010ff047819 */ /* 0x100fe40000011600 */
[----:B------:R-:W-:-:S04]  /*19bc0*/  SHF.R.U32.HI R0, RZ, 0x18, R0 ;  /* 0x00000018ff007819 */ /* 0x000fc80000011600 */
[----:B------:R-:W-:Y:S02]  /*19bd0*/  ISETP.GE.U32.AND P3, PT, R193, R0, PT ;  /* 0x00000000c100720c */ /* 0x000fe40003f66070 */
[----:B------:R-:W-:-:S04]  /*19be0*/  LOP3.LUT R0, R2, 0xff, RZ, 0xc0, !PT ;  /* 0x000000ff02007812 */ /* 0x000fc800078ec0ff */
[C---:B------:R-:W-:Y:S02]  /*19bf0*/  ISETP.GE.U32.AND P1, PT, R193.reuse, R0, PT ;  /* 0x00000000c100720c */ /* 0x040fe40003f26070 */
[----:B------:R-:W-:Y:S02]  /*19c00*/  SHF.R.U32.HI R0, RZ, 0x18, R2 ;  /* 0x00000018ff007819 */ /* 0x000fe40000011602 */
[----:B------:R-:W-:Y:S02]  /*19c10*/  LOP3.LUT R4, R4, 0xff, RZ, 0xc0, !PT ;  /* 0x000000ff04047812 */ /* 0x000fe400078ec0ff */
[C---:B------:R-:W-:Y:S01]  /*19c20*/  ISETP.GE.U32.AND P2, PT, R193.reuse, R0, PT ;  /* 0x00000000c100720c */ /* 0x040fe20003f46070 */
[----:B---3--:R-:W-:Y:S02]  /*19c30*/  FADD.FTZ R0, R10, R12 ;  /* 0x0000000c0a007221 */ /* 0x008fe40000010000 */
[----:B------:R1:W3:Y:S01]  /*19c40*/  LDL.LU.S16 R12, [R1+0xb0] ;  /* 0x0000b000010c7983 */ /* 0x0002e20000300600 */
[----:B------:R-:W-:-:S02]  /*19c50*/  ISETP.GE.U32.AND P5, PT, R193, R4, PT ;  /* 0x00000004c100720c */ /* 0x000fc40003fa6070 */
[----:B------:R1:W-:Y:S02]  /*19c60*/  MUFU.EX2 R4, R207 ;  /* 0x000000cf00047308 */ /* 0x0003e40000000800 */
[----:B-1----:R1:W3:Y:S06]  /*19c70*/  LDL.LU.S16 R207, [R1+0xb4] ;  /* 0x0000b40001cf7983 */ /* 0x0022ec0000300600 */
[----:B------:R-:W1:Y:S01]  /*19c80*/  MUFU.EX2 R9, R221 ;  /* 0x000000dd00097308 */ /* 0x000e620000000800 */
[C---:B------:R-:W-:Y:S02]  /*19c90*/  PRMT R66, R42.reuse, 0x7632, R66 ;  /* 0x000076322a427816 */ /* 0x040fe40000000042 */
[----:B------:R-:W-:-:S02]  /*19ca0*/  PRMT R67, R42, 0x7610, R67 ;  /* 0x000076102a437816 */ /* 0x000fc40000000043 */
[----:B------:R-:W-:Y:S02]  /*19cb0*/  LOP3.LUT R11, R2, 0xffff, RZ, 0xc0, !PT ;  /* 0x0000ffff020b7812 */ /* 0x000fe400078ec0ff */
[----:B------:R-:W-:Y:S01]  /*19cc0*/  SHF.R.U32.HI R3, RZ, 0x10, R2 ;  /* 0x00000010ff037819 */ /* 0x000fe20000011602 */
[----:B------:R-:W-:Y:S01]  /*19cd0*/  FADD.FTZ R2, R7, R13 ;  /* 0x0000000d07027221 */ /* 0x000fe20000010000 */
[----:B------:R-:W-:Y:S01]  /*19ce0*/  LOP3.LUT R6, R5, R235, R6, 0x96, !PT ;  /* 0x000000eb05067212 */ /* 0x000fe200078e9606 */
[C---:B-1----:R-:W-:Y:S01]  /*19cf0*/  FADD.FTZ R5, R9.reuse, R0 ;  /* 0x0000000009057221 */ /* 0x042fe20000010000 */
[----:B------:R-:W-:Y:S01]  /*19d00*/  F2FP.F16.F32.PACK_AB R16, R9, R10 ;  /* 0x0000000a0910723e */ /* 0x000fe200000000ff */
[----:B------:R-:W-:Y:S01]  /*19d10*/  FADD.FTZ R9, R4, R2 ;  /* 0x0000000204097221 */ /* 0x000fe20000010000 */
[----:B------:R-:W-:Y:S02]  /*19d20*/  PRMT R64, R43, 0x7632, R64 ;  /* 0x000076322b407816 */ /* 0x000fe40000000040 */
[----:B------:R-:W-:-:S02]  /*19d30*/  LOP3.LUT R0, R3, 0xff, RZ, 0xc0, !PT ;  /* 0x000000ff03007812 */ /* 0x000fc400078ec0ff */
[----:B------:R-:W-:Y:S02]  /*19d40*/  F2FP.F16.F32.PACK_AB R22, R4, R7 ;  /* 0x000000070416723e */ /* 0x000fe400000000ff */
[----:B------:R-:W-:Y:S01]  /*19d50*/  PRMT R62, R43, 0x7610, R62 ;  /* 0x000076102b3e7816 */ /* 0x000fe2000000003e */
[----:B--2---:R-:W-:Y:S02]  /*19d60*/  @!P0 HADD2 R175, -R67.H0_H0, -RZ.H0_H0 ;  /* 0xa00000ff43af8230 */ /* 0x004fe40000000900 */
[----:B----4-:R-:W-:-:S03]  /*19d70*/  @!P4 HADD2 R216, -R66.H0_H0, -RZ.H0_H0 ;  /* 0xa00000ff42d8c230 */ /* 0x010fc60000000900 */
[----:B------:R-:W-:Y:S02]  /*19d80*/  PRMT R2, R175, 0x7610, R2 ;  /* 0x00007610af027816 */ /* 0x000fe40000000002 */
[----:B------:R-:W-:Y:S02]  /*19d90*/  PRMT R177, R216, 0x7610, R177 ;  /* 0x00007610d8b17816 */ /* 0x000fe400000000b1 */
[----:B------:R-:W-:Y:S02]  /*19da0*/  PRMT R175, R67, 0x5410, R66 ;  /* 0x0000541043af7816 */ /* 0x000fe40000000042 */
[----:B------:R-:W-:Y:S01]  /*19db0*/  @!P4 PRMT R66, R177, 0x5410, RZ ;  /* 0x00005410b142c816 */ /* 0x000fe200000000ff */
[----:B------:R-:W-:Y:S02]  /*19dc0*/  IMAD.MOV.U32 R177, RZ, RZ, R172 ;  /* 0x000000ffffb17224 */ /* 0x000fe400078e00ac */
[----:B------:R1:W2:Y:S01]  /*19dd0*/  LDL.LU.S16 R172, [R1+0xc0] ;  /* 0x0000c00001ac7983 */ /* 0x0002a20000300600 */
[----:B------:R-:W-:Y:S01]  /*19de0*/  @!P0 PRMT R67, R2, 0x5410, RZ ;  /* 0x0000541002438816 */ /* 0x000fe200000000ff */
[----:B------:R-:W-:Y:S01]  /*19df0*/  IMAD.WIDE.U32 R2, R6, -0x2daee0ad, RZ ;  /* 0xd2511f5306027825 */ /* 0x000fe200078e00ff */
[----:B------:R-:W-:Y:S01]  /*19e00*/  ISETP.GE.U32.AND P0, PT, R193, R0, PT ;  /* 0x00000000c100720c */ /* 0x000fe20003f06070 */
[----:B------:R1:W4:Y:S03]  /*19e10*/  LDL.LU.S16 R216, [R1+0xc4] ;  /* 0x0000c40001d87983 */ /* 0x0003260000300600 */
[----:B------:R-:W-:-:S02]  /*19e20*/  LOP3.LUT R0, R3, R155, R8, 0x96, !PT ;  /* 0x0000009b03007212 */ /* 0x000fc400078e9608 */
[C---:B------:R-:W-:Y:S02]  /*19e30*/  LOP3.LUT R7, R2.reuse, 0xffff, RZ, 0xc0, !PT ;  /* 0x0000ffff02077812 */ /* 0x040fe400078ec0ff */
[----:B------:R-:W-:Y:S02]  /*19e40*/  LOP3.LUT R4, R2, 0xff, RZ, 0xc0, !PT ;  /* 0x000000ff02047812 */ /* 0x000fe400078ec0ff */
[--C-:B------:R-:W-:Y:S02]  /*19e50*/  SHF.R.U32.HI R6, RZ, 0x10, R2.reuse ;  /* 0x00000010ff067819 */ /* 0x100fe40000011602 */
[----:B------:R-:W-:Y:S02]  /*19e60*/  SHF.R.U32.HI R3, RZ, 0x18, R2 ;  /* 0x00000018ff037819 */ /* 0x000fe40000011602 */
[----:B------:R-:W-:Y:S01]  /*19e70*/  SHF.R.U32.HI R2, RZ, 0x8, R11 ;  /* 0x00000008ff027819 */ /* 0x000fe2000001160b */
[----:B---3--:R-:W-:-:S05]  /*19e80*/  @!P3 HADD2 R12, -R64.H0_H0, -RZ.H0_H0 ;  /* 0xa00000ff400cb230 */ /* 0x008fca0000000900 */
[----:B------:R-:W-:Y:S02]  /*19e90*/  PRMT R11, R12, 0x7610, R11 ;  /* 0x000076100c0b7816 */ /* 0x000fe4000000000b */
[----:B------:R3:W1:Y:S01]  /*19ea0*/  MUFU.EX2 R12, R173 ;  /* 0x000000ad000c7308 */ /* 0x0006620000000800 */
[----:B------:R-:W-:Y:S01]  /*19eb0*/  @!P5 HADD2 R207, -R62.H0_H0, -RZ.H0_H0 ;  /* 0xa00000ff3ecfd230 */ /* 0x000fe20000000900 */
[----:B---3--:R-:W-:Y:S02]  /*19ec0*/  PRMT R173, R62, 0x5410, R64 ;  /* 0x000054103ead7816 */ /* 0x008fe40000000040 */
[----:B------:R-:W-:Y:S02]  /*19ed0*/  @!P3 PRMT R64, R11, 0x5410, RZ ;  /* 0x000054100b40b816 */ /* 0x000fe400000000ff */
[----:B------:R-:W-:Y:S02]  /*19ee0*/  ISETP.GE.U32.AND P3, PT, R193, R4, PT ;  /* 0x00000004c100720c */ /* 0x000fe40003f66070 */
[----:B------:R-:W-:Y:S01]  /*19ef0*/  PRMT R4, R207, 0x7610, R4 ;  /* 0x00007610cf047816 */ /* 0x000fe20000000004 */
[----:B------:R-:W-:-:S02]  /*19f00*/  IMAD.MOV.U32 R207, RZ, RZ, R171 ;  /* 0x000000ffffcf7224 */ /* 0x000fc400078e00ab */
[----:B------:R3:W3:Y:S01]  /*19f10*/  LDL.LU.S16 R171, [R1+0xc8] ;  /* 0x0000c80001ab7983 */ /* 0x0006e20000300600 */
[----:B------:R1:W3:Y:S03]  /*19f20*/  MUFU.EX2 R11, R204 ;  /* 0x000000cc000b7308 */ /* 0x0002e60000000800 */
[----:B-1----:R1:W4:Y:S01]  /*19f30*/  LDL.LU.S16 R204, [R1+0xcc] ;  /* 0x0000cc0001cc7983 */ /* 0x0023220000300600 */
[C---:B------:R-:W-:Y:S02]  /*19f40*/  PRMT R60, R44.reuse, 0x7610, R60 ;  /* 0x000076102c3c7816 */ /* 0x040fe4000000003c */
[----:B------:R-:W-:Y:S02]  /*19f50*/  PRMT R61, R44, 0x7632, R61 ;  /* 0x000076322c3d7816 */ /* 0x000fe4000000003d */
[C---:B------:R-:W-:Y:S02]  /*19f60*/  PRMT R68, R37.reuse, 0x7610, R68 ;  /* 0x0000761025447816 */ /* 0x040fe40000000044 */
[----:B------:R-:W-:Y:S01]  /*19f70*/  PRMT R65, R37, 0x7632, R65 ;  /* 0x0000763225417816 */ /* 0x000fe20000000041 */
[----:B------:R-:W-:-:S02]  /*19f80*/  IMAD.MOV.U32 R221, RZ, RZ, R58 ;  /* 0x000000ffffdd7224 */ /* 0x000fc400078e003a */
[----:B------:R-:W-:Y:S02]  /*19f90*/  IMAD.MOV.U32 R238, RZ, RZ, R207 ;  /* 0x000000ffffee7224 */ /* 0x000fe400078e00cf */
[----:B------:R-:W-:Y:S02]  /*19fa0*/  IMAD.MOV.U32 R234, RZ, RZ, R202 ;  /* 0x000000ffffea7224 */ /* 0x000fe400078e00ca */
[----:B--2---:R-:W-:-:S05]  /*19fb0*/  @!P1 HADD2 R172, -R60.H0_H0, -RZ.H0_H0 ;  /* 0xa00000ff3cac9230 */ /* 0x004fca0000000900 */
[----:B------:R-:W-:Y:S02]  /*19fc0*/  PRMT R185, R172, 0x7610, R185 ;  /* 0x00007610acb97816 */ /* 0x000fe400000000b9 */
[----:B------:R-:W-:Y:S02]  /*19fd0*/  PRMT R172, R60, 0x5410, R61 ;  /* 0x000054103cac7816 */ /* 0x000fe4000000003d */
[----:B------:R-:W-:Y:S02]  /*19fe0*/  @!P1 PRMT R60, R185, 0x5410, RZ ;  /* 0x00005410b93c9816 */ /* 0x000fe400000000ff */
[----:B------:R1:W2:Y:S01]  /*19ff0*/  LDL.LU.S16 R185, [R1+0xd0] ;  /* 0x0000d00001b97983 */ /* 0x0002a20000300600 */
[----:B---3--:R-:W-:-:S05]  /*1a000*/  @!P0 HADD2 R171, -R68.H0_H0, -RZ.H0_H0 ;  /* 0xa00000ff44ab8230 */ /* 0x008fca0000000900 */
[----:B------:R-:W-:Y:S02]  /*1a010*/  PRMT R213, R171, 0x7610, R213 ;  /* 0x00007610abd57816 */ /* 0x000fe400000000d5 */
[----:B------:R-:W-:Y:S02]  /*1a020*/  PRMT R171, R68, 0x5410, R65 ;  /* 0x0000541044ab7816 */ /* 0x000fe40000000041 */
[----:B------:R-:W-:Y:S02]  /*1a030*/  @!P0 PRMT R68, R213, 0x5410, RZ ;  /* 0x00005410d5448816 */ /* 0x000fe400000000ff */
[----:B------:R1:W3:Y:S01]  /*1a040*/  LDL.LU.S16 R213, [R1+0xd8] ;  /* 0x0000d80001d57983 */ /* 0x0002e20000300600 */
[----:B------:R-:W-:-:S03]  /*1a050*/  ISETP.GE.U32.AND P0, PT, R193, R3, PT ;  /* 0x00000003c100720c */ /* 0x000fc60003f06070 */
[----:B------:R1:W3:Y:S01]  /*1a060*/  LDL.LU.S16 R58, [R1+0xe4] ;  /* 0x0000e400013a7983 */ /* 0x0002e20000300600 */
[----:B----4-:R-:W-:-:S05]  /*1a070*/  @!P2 HADD2 R204, -R65.H0_H0, -RZ.H0_H0 ;  /* 0xa00000ff41cca230 */ /* 0x010fca0000000900 */
[----:B------:R-:W-:Y:S01]  /*1a080*/  PRMT R3, R204, 0x7610, R3 ;  /* 0x00007610cc037816 */ /* 0x000fe20000000003 */
[----:B------:R-:W-:Y:S02]  /*1a090*/  IMAD.MOV.U32 R204, RZ, RZ, R178 ;  /* 0x000000ffffcc7224 */ /* 0x000fe400078e00b2 */
[----:B------:R1:W4:Y:S01]  /*1a0a0*/  LDL.LU.S16 R178, [R1+0xec] ;  /* 0x0000ec0001b27983 */ /* 0x0003220000300600 */
[----:B------:R-:W-:-:S03]  /*1a0b0*/  @!P2 PRMT R65, R3, 0x5410, RZ ;  /* 0x000054100341a816 */ /* 0x000fc600000000ff */
[----:B------:R1:W4:Y:S01]  /*1a0c0*/  LDL.LU.S16 R207, [R1+0xf0] ;  /* 0x0000f00001cf7983 */ /* 0x0003220000300600 */
[----:B------:R1:W-:Y:S03]  /*1a0d0*/  MUFU.EX2 R3, R177 ;  /* 0x000000b100037308 */ /* 0x0003e60000000800 */
[----:B------:R2:W4:Y:S04]  /*1a0e0*/  LDL.LU.S16 R202, [R1+0xf4] ;  /* 0x0000f40001ca7983 */ /* 0x0005280000300600 */
[----:B-1----:R1:W4:Y:S01]  /*1a0f0*/  LDL.LU.S16 R177, [R1+0xfc] ;  /* 0x0000fc0001b17983 */ /* 0x0023220000300600 */
[----:B------:R-:W-:-:S04]  /*1a100*/  LOP3.LUT R2, R2, 0xffff, RZ, 0xc0, !PT ;  /* 0x0000ffff02027812 */ /* 0x000fc800078ec0ff */
[----:B------:R-:W-:Y:S02]  /*1a110*/  ISETP.GE.U32.AND P4, PT, R193, R2, PT ;  /* 0x00000002c100720c */ /* 0x000fe40003f86070 */
[----:B------:R-:W-:-:S04]  /*1a120*/  SHF.R.U32.HI R2, RZ, 0x10, R0 ;  /* 0x00000010ff027819 */ /* 0x000fc80000011600 */
[----:B------:R-:W-:Y:S02]  /*1a130*/  LOP3.LUT R2, R2, 0xff, RZ, 0xc0, !PT ;  /* 0x000000ff02027812 */ /* 0x000fe400078ec0ff */
[----:B------:R-:W-:Y:S02]  /*1a140*/  @!P5 PRMT R62, R4, 0x5410, RZ ;  /* 0x00005410043ed816 */ /* 0x000fe400000000ff */
[----:B------:R-:W-:Y:S01]  /*1a150*/  ISETP.GE.U32.AND P5, PT, R193, R2, PT ;  /* 0x00000002c100720c */ /* 0x000fe20003fa6070 */
[----:B------:R-:W-:-:S04]  /*1a160*/  FADD.FTZ R2, R12, R5 ;  /* 0x000000050c027221 */ /* 0x000fc80000010000 */
[----:B------:R-:W-:Y:S01]  /*1a170*/  FADD.FTZ R4, R11, R2 ;  /* 0x000000020b047221 */ /* 0x000fe20000010000 */
[----:B------:R-:W-:-:S04]  /*1a180*/  LOP3.LUT R2, R0, 0xff, RZ, 0xc0, !PT ;  /* 0x000000ff00027812 */ /* 0x000fc800078ec0ff */
[----:B------:R-:W-:Y:S01]  /*1a190*/  ISETP.GE.U32.AND P1, PT, R193, R2, PT ;  /* 0x00000002c100720c */ /* 0x000fe20003f26070 */
[----:B------:R-:W-:Y:S01]  /*1a1a0*/  @!P4 HADD2 R216, -R61.H0_H0, -RZ.H0_H0 ;  /* 0xa00000ff3dd8c230 */ /* 0x000fe20000000900 */
[C---:B------:R-:W-:Y:S02]  /*1a1b0*/  PRMT R76, R39.reuse, 0x7610, R76 ;  /* 0x00007610274c7816 */ /* 0x040fe4000000004c */
[----:B------:R-:W-:Y:S02]  /*1a1c0*/  SHF.R.U32.HI R2, RZ, 0x18, R0 ;  /* 0x00000018ff027819 */ /* 0x000fe40000011600 */
[----:B------:R-:W-:Y:S02]  /*1a1d0*/  PRMT R214, R216, 0x7610, R214 ;  /* 0x00007610d8d67816 */ /* 0x000fe400000000d6 */
[----:B------:R-:W-:Y:S02]  /*1a1e0*/  PRMT R75, R39, 0x7632, R75 ;  /* 0x00007632274b7816 */ /* 0x000fe4000000004b */
[----:B------:R-:W-:-:S02]  /*1a1f0*/  @!P4 PRMT R61, R214, 0x5410, RZ ;  /* 0x00005410d63dc816 */ /* 0x000fc400000000ff */
[----:B------:R-:W-:Y:S02]  /*1a200*/  ISETP.GE.U32.AND P4, PT, R193, R2, PT ;  /* 0x00000002c100720c */ /* 0x000fe40003f86070 */
[----:B------:R-:W-:-:S04]  /*1a210*/  LOP3.LUT R0, R0, 0xffff, RZ, 0xc0, !PT ;  /* 0x0000ffff00007812 */ /* 0x000fc800078ec0ff */
[----:B------:R-:W-:-:S04]  /*1a220*/  SHF.R.U32.HI R0, RZ, 0x8, R0 ;  /* 0x00000008ff007819 */ /* 0x000fc80000011600 */
[----:B------:R-:W-:-:S04]  /*1a230*/  LOP3.LUT R0, R0, 0xffff, RZ, 0xc0, !PT ;  /* 0x0000ffff00007812 */ /* 0x000fc800078ec0ff */
[----:B------:R-:W-:Y:S02]  /*1a240*/  ISETP.GE.U32.AND P2, PT, R193, R0, PT ;  /* 0x00000000c100720c */ /* 0x000fe40003f46070 */
[----:B------:R-:W-:Y:S02]  /*1a250*/  LOP3.LUT R0, R6, 0xff, RZ, 0xc0, !PT ;  /* 0x000000ff06007812 */ /* 0x000fe400078ec0ff */
[----:B------:R-:W-:Y:S02]  /*1a260*/  PRMT R74, R40, 0x7610, R74 ;  /* 0x00007610284a7816 */ /* 0x000fe4000000004a */
[C---:B------:R-:W-:Y:S02]  /*1a270*/  PRMT R69, R41.reuse, 0x7632, R69 ;  /* 0x0000763229457816 */ /* 0x040fe40000000045 */
[----:B------:R-:W-:Y:S02]  /*1a280*/  PRMT R70, R41, 0x7610, R70 ;  /* 0x0000761029467816 */ /* 0x000fe40000000046 */
[----:B------:R-:W-:-:S02]  /*1a290*/  PRMT R72, R23, 0x7610, R72 ;  /* 0x0000761017487816 */ /* 0x000fc40000000048 */
[----:B------:R-:W-:Y:S01]  /*1a2a0*/  F2FP.F16.F32.PACK_AB R15, R11, R12 ;  /* 0x0000000c0b0f723e */ /* 0x000fe200000000ff */
[----:B------:R-:W-:Y:S02]  /*1a2b0*/  IMAD.MOV.U32 R216, RZ, RZ, R203 ;  /* 0x000000ffffd87224 */ /* 0x000fe400078e00cb */
[----:B------:R-:W-:Y:S02]  /*1a2c0*/  IMAD.MOV.U32 R214, RZ, RZ, R245 ;  /* 0x000000ffffd67224 */ /* 0x000fe400078e00f5 */
[----:B--2---:R-:W-:-:S05]  /*1a2d0*/  @!P1 HADD2 R185, -R76.H0_H0, -RZ.H0_H0 ;  /* 0xa00000ff4cb99230 */ /* 0x004fca0000000900 */
[----:B------:R-:W-:Y:S02]  /*1a2e0*/  PRMT R2, R185, 0x7610, R2 ;  /* 0x00007610b9027816 */ /* 0x000fe40000000002 */
[----:B------:R-:W-:Y:S02]  /*1a2f0*/  PRMT R185, R76, 0x5410, R75 ;  /* 0x000054104cb97816 */ /* 0x000fe4000000004b */
[----:B------:R-:W-:Y:S02]  /*1a300*/  @!P1 PRMT R76, R2, 0x5410, RZ ;  /* 0x00005410024c9816 */ /* 0x000fe400000000ff */
[----:B------:R2:W1:Y:S02]  /*1a310*/  MUFU.EX2 R2, R176 ;  /* 0x000000b000027308 */ /* 0x0004640000000800 */
[----:B--2---:R2:W2:Y:S01]  /*1a320*/  LDL.LU.S16 R176, [R1+0xf8] ;  /* 0x0000f80001b07983 */ /* 0x0044a20000300600 */
[----:B------:R-:W-:Y:S02]  /*1a330*/  ISETP.GE.U32.AND P1, PT, R193, R0, PT ;  /* 0x00000000c100720c */ /* 0x000fe40003f26070 */
[----:B------:R-:W-:Y:S01]  /*1a340*/  SHF.R.U32.HI R0, RZ, 0x8, R7 ;  /* 0x00000008ff007819 */ /* 0x000fe20000011607 */
[----:B------:R-:W2:Y:S03]  /*1a350*/  LDL R203, [R1+0x80] ;  /* 0x0000800001cb7983 */ /* 0x000ea60000100800 */
[----:B------:R-:W-:Y:S01]  /*1a360*/  LOP3.LUT R0, R0, 0xffff, RZ, 0xc0, !PT ;  /* 0x0000ffff00007812 */ /* 0x000fe200078ec0ff */
[----:B------:R-:W2:Y:S01]  /*1a370*/  LDL R245, [R1+0x74] ;  /* 0x0000740001f57983 */ /* 0x000ea20000100800 */
[----:B-1----:R-:W-:Y:S01]  /*1a380*/  F2FP.F16.F32.PACK_AB R14, R2, R3 ;  /* 0x00000003020e723e */ /* 0x002fe200000000ff */
[----:B---3--:R-:W-:-:S05]  /*1a390*/  @!P2 HADD2 R213, -R75.H0_H0, -RZ.H0_H0 ;  /* 0xa00000ff4bd5a230 */ /* 0x008fca0000000900 */
[----:B------:R-:W-:-:S04]  /*1a3a0*/  PRMT R6, R213, 0x7610, R6 ;  /* 0x00007610d5067816 */ /* 0x000fc80000000006 */
[----:B------:R-:W-:Y:S02]  /*1a3b0*/  @!P2 PRMT R75, R6, 0x5410, RZ ;  /* 0x00005410064ba816 */ /* 0x000fe400000000ff */
[----:B------:R-:W-:Y:S01]  /*1a3c0*/  ISETP.GE.U32.AND P2, PT, R193, R0, PT ;  /* 0x00000000c100720c */ /* 0x000fe20003f46070 */
[----:B------:R-:W-:Y:S02]  /*1a3d0*/  @!P5 HADD2 R58, -R74.H0_H0, -RZ.H0_H0 ;  /* 0xa00000ff4a3ad230 */ /* 0x000fe40000000900 */
[----:B------:R-:W-:Y:S01]  /*1a3e0*/  FADD.FTZ R0, R3, R9 ;  /* 0x0000000903007221 */ /* 0x000fe20000010000 */
[----:B----4-:R-:W-:-:S09]  /*1a3f0*/  @!P3 HADD2 R207, -R70.H0_H0, -RZ.H0_H0 ;  /* 0xa00000ff46cfb230 */ /* 0x010fd20000000900 */
[----:B------:R-:W-:Y:S01]  /*1a400*/  @!P2 HADD2 R202, -R69.H0_H0, -RZ.H0_H0 ;  /* 0xa00000ff45caa230 */ /* 0x000fe20000000900 */
[----:B------:R-:W-:Y:S01]  /*1a410*/  PRMT R5, R58, 0x7610, R5 ;  /* 0x000076103a057816 */ /* 0x000fe20000000005 */
[----:B------:R-:W-:Y:S01]  /*1a420*/  FADD.FTZ R58, R2, R0 ;  /* 0x00000000023a7221 */ /* 0x000fe20000010000 */
[----:B------:R-:W-:Y:S02]  /*1a430*/  PRMT R13, R207, 0x7610, R13 ;  /* 0x00007610cf0d7816 */ /* 0x000fe4000000000d */
[----:B------:R-:W-:Y:S01]  /*1a440*/  PRMT R12, R202, 0x7610, R12 ;  /* 0x00007610ca0c7816 */ /* 0x000fe2000000000c */
[----:B------:R1:W-:Y:S01]  /*1a450*/  MUFU.EX2 R2, R234 ;  /* 0x000000ea00027308 */ /* 0x0003e20000000800 */
[----:B------:R-:W-:Y:S02]  /*1a460*/  IMAD.MOV.U32 R202, RZ, RZ, R200 ;  /* 0x000000ffffca7224 */ /* 0x000fe400078e00c8 */
[----:B------:R-:W-:-:S05]  /*1a470*/  @!P1 HADD2 R177, -R72.H0_H0, -RZ.H0_H0 ;  /* 0xa00000ff48b19230 */ /* 0x000fca0000000900 */
[----:B------:R3:W-:Y:S01]  /*1a480*/  MUFU.EX2 R3, R204 ;  /* 0x000000cc00037308 */ /* 0x0007e20000000800 */
[----:B------:R-:W-:Y:S02]  /*1a490*/  IMAD.MOV.U32 R207, RZ, RZ, R189 ;  /* 0x000000ffffcf7224 */ /* 0x000fe400078e00bd */
[----:B------:R-:W-:Y:S01]  /*1a4a0*/  IMAD.MOV.U32 R213, RZ, RZ, R226 ;  /* 0x000000ffffd57224 */ /* 0x000fe200078e00e2 */
[----:B------:R-:W-:Y:S01]  /*1a4b0*/  PRMT R9, R177, 0x7610, R9 ;  /* 0x00007610b1097816 */ /* 0x000fe20000000009 */
[----:B------:R-:W-:Y:S01]  /*1a4c0*/  IMAD.MOV.U32 R200, RZ, RZ, R187 ;  /* 0x000000ffffc87224 */ /* 0x000fe200078e00bb */
[----:B------:R-:W-:Y:S01]  /*1a4d0*/  PRMT R177, R70, 0x5410, R69 ;  /* 0x0000541046b17816 */ /* 0x000fe20000000045 */
[----:B------:R-:W-:Y:S01]  /*1a4e0*/  IMAD.MOV.U32 R189, RZ, RZ, R181 ;  /* 0x000000ffffbd7224 */ /* 0x000fe200078e00b5 */
[----:B------:R4:W4:Y:S01]  /*1a4f0*/  MUFU.EX2 R6, R238 ;  /* 0x000000ee00067308 */ /* 0x0009220000000800 */
[----:B-1----:R-:W-:Y:S01]  /*1a500*/  IMAD.MOV.U32 R234, RZ, RZ, R194 ;  /* 0x000000ffffea7224 */ /* 0x002fe200078e00c2 */
[----:B------:R-:W-:Y:S01]  /*1a510*/  @!P2 PRMT R69, R12, 0x5410, RZ ;  /* 0x000054100c45a816 */ /* 0x000fe200000000ff */
[----:B------:R-:W-:Y:S01]  /*1a520*/  IMAD.MOV.U32 R194, RZ, RZ, R223 ;  /* 0x000000ffffc27224 */ /* 0x000fe200078e00df */
[----:B------:R-:W2:Y:S04]  /*1a530*/  LDL R226, [R1+0x60] ;  /* 0x0000600001e27983 */ /* 0x000ea80000100800 */
[----:B------:R-:W2:Y:S01]  /*1a540*/  LDL R223, [R1+0x70] ;  /* 0x0000700001df7983 */ /* 0x000ea20000100800 */
[----:B---3--:R-:W-:-:S03]  /*1a550*/  IMAD.MOV.U32 R204, RZ, RZ, R190 ;  /* 0x000000ffffcc7224 */ /* 0x008fc600078e00be */
[----:B------:R-:W3:Y:S04]  /*1a560*/  LDL R187, [R1+0x64] ;  /* 0x0000640001bb7983 */ /* 0x000ee80000100800 */
[----:B------:R-:W3:Y:S04]  /*1a570*/  LDL R190, [R1+0x50] ;  /* 0x0000500001be7983 */ /* 0x000ee80000100800 */
[----:B----4-:R-:W4:Y:S04]  /*1a580*/  LDL R238, [R1+0x84] ;  /* 0x0000840001ee7983 */ /* 0x010f280000100800 */
[----:B------:R-:W4:Y:S04]  /*1a590*/  LDL R181, [R1+0x54] ;  /* 0x0000540001b57983 */ /* 0x000f280000100800 */
[----:B------:R1:W4:Y:S01]  /*1a5a0*/  LDL.LU.S16 R12, [R1+0x50] ;  /* 0x00005000010c7983 */ /* 0x0003220000300600 */
[----:B------:R-:W-:-:S05]  /*1a5b0*/  PRMT R73, R40, 0x7632, R73 ;  /* 0x0000763228497816 */ /* 0x000fca0000000049 */
[----:B------:R-:W-:-:S05]  /*1a5c0*/  @!P4 HADD2 R178, -R73.H0_H0, -RZ.H0_H0 ;  /* 0xa00000ff49b2c230 */ /* 0x000fca0000000900 */
[----:B------:R-:W-:Y:S02]  /*1a5d0*/  PRMT R0, R178, 0x7610, R0 ;  /* 0x00007610b2007816 */ /* 0x000fe40000000000 */
[----:B------:R-:W-:Y:S02]  /*1a5e0*/  PRMT R178, R74, 0x5410, R73 ;  /* 0x000054104ab27816 */ /* 0x000fe40000000049 */
[----:B------:R-:W-:Y:S02]  /*1a5f0*/  @!P5 PRMT R74, R5, 0x5410, RZ ;  /* 0x00005410054ad816 */ /* 0x000fe400000000ff */
[----:B------:R-:W1:Y:S01]  /*1a600*/  MUFU.EX2 R5, R221 ;  /* 0x000000dd00057308 */ /* 0x000e620000000800 */
[----:B------:R-:W-:Y:S01]  /*1a610*/  @!P4 PRMT R73, R0, 0x5410, RZ ;  /* 0x000054100049c816 */ /* 0x000fe200000000ff */
[----:B------:R-:W-:-:S04]  /*1a620*/  FADD.FTZ R0, R6, R4 ;  /* 0x0000000406007221 */ /* 0x000fc80000010000 */
[C---:B------:R-:W-:Y:S01]  /*1a630*/  FADD.FTZ R0, R2.reuse, R0 ;  /* 0x0000000002007221 */ /* 0x040fe20000010000 */
[----:B------:R-:W-:Y:S02]  /*1a640*/  LOP3.LUT R8, R21, R225, R248, 0x96, !PT ;  /* 0x000000e115087212 */ /* 0x000fe400078e96f8 */
[----:B------:R-:W-:Y:S02]  /*1a650*/  PRMT R71, R23, 0x7632, R71 ;  /* 0x0000763217477816 */ /* 0x000fe40000000047 */
[----:B------:R-:W-:Y:S01]  /*1a660*/  F2FP.F16.F32.PACK_AB R37, R2, R6 ;  /* 0x000000060225723e */ /* 0x000fe200000000ff */
[----:B-1----:R-:W-:Y:S01]  /*1a670*/  FADD.FTZ R0, R5, R0 ;  /* 0x0000000005007221 */ /* 0x002fe20000010000 */
[----:B------:R-:W-:Y:S01]  /*1a680*/  IMAD.MOV.U32 R221, RZ, RZ, R186 ;  /* 0x000000ffffdd7224 */ /* 0x000fe200078e00ba */
[C---:B------:R-:W-:Y:S02]  /*1a690*/  F2FP.F16.F32.PACK_AB R162, R3.reuse, R5 ;  /* 0x0000000503a2723e */ /* 0x040fe400000000ff */
[----:B------:R-:W-:Y:S01]  /*1a6a0*/  FADD.FTZ R186, R3, R0 ;  /* 0x0000000003ba7221 */ /* 0x000fe20000010000 */
[----:B------:R-:W-:Y:S01]  /*1a6b0*/  IMAD.WIDE.U32 R2, R8, -0x2daee0ad, RZ ;  /* 0xd2511f5308027825 */ /* 0x000fe200078e00ff */
[----:B------:R-:W-:-:S04]  /*1a6c0*/  LOP3.LUT R10, R197, R224, R20, 0x96, !PT ;  /* 0x000000e0c50a7212 */ /* 0x000fc800078e9614 */
[----:B------:R-:W-:-:S05]  /*1a6d0*/  LOP3.LUT R0, R3, R232, R246, 0x96, !PT ;  /* 0x000000e803007212 */ /* 0x000fca00078e96f6 */
[----:B------:R-:W-:-:S05]  /*1a6e0*/  IMAD.WIDE.U32 R4, R0, -0x326172a9, RZ ;  /* 0xcd9e8d5700047825 */ /* 0x000fca00078e00ff */
[----:B------:R-:W-:Y:S02]  /*1a6f0*/  LOP3.LUT R3, R5, R219, R196, 0x96, !PT ;  /* 0x000000db05037212 */ /* 0x000fe400078e96c4 */
[----:B------:R-:W-:Y:S02]  /*1a700*/  PRMT R49, R33, 0x7610, R49 ;  /* 0x0000761021317816 */ /* 0x000fe40000000031 */
[----:B------:R-:W-:Y:S02]  /*1a710*/  @!P3 PRMT R70, R13, 0x5410, RZ ;  /* 0x000054100d46b816 */ /* 0x000fe400000000ff */
[----:B------:R1:W4:Y:S01]  /*1a720*/  LDL.LU.S16 R13, [R1+0x54] ;  /* 0x00005400010d7983 */ /* 0x0003220000300600 */
[----:B------:R-:W-:Y:S01]  /*1a730*/  PRMT R48, R33, 0x7632, R48 ;  /* 0x0000763221307816 */ /* 0x000fe20000000030 */
[----:B--2---:R-:W-:-:S05]  /*1a740*/  @!P0 HADD2 R176, -R71.H0_H0, -RZ.H0_H0 ;  /* 0xa00000ff47b08230 */ /* 0x004fca0000000900 */
[----:B------:R-:W-:Y:S02]  /*1a750*/  PRMT R7, R176, 0x7610, R7 ;  /* 0x00007610b0077816 */ /* 0x000fe40000000007 */
[----:B------:R-:W-:Y:S02]  /*1a760*/  PRMT R176, R72, 0x5410, R71 ;  /* 0x0000541048b07816 */ /* 0x000fe40000000047 */
[----:B------:R-:W-:Y:S01]  /*1a770*/  @!P0 PRMT R71, R7, 0x5410, RZ ;  /* 0x0000541007478816 */ /* 0x000fe200000000ff */
[----:B------:R-:W-:-:S05]  /*1a780*/  IMAD.WIDE.U32 R6, R10, -0x2daee0ad, RZ ;  /* 0xd2511f530a067825 */ /* 0x000fca00078e00ff */
[----:B------:R-:W-:Y:S01]  /*1a790*/  LOP3.LUT R0, R7, R241, R2, 0x96, !PT ;  /* 0x000000f107007212 */ /* 0x000fe200078e9602 */
[----:B------:R-:W-:-:S05]  /*1a7a0*/  IMAD.WIDE.U32 R2, R3, -0x2daee0ad, RZ ;  /* 0xd2511f5303027825 */ /* 0x000fca00078e00ff */
[----:B------:R-:W-:Y:S01]  /*1a7b0*/  LOP3.LUT R3, R3, R239, R6, 0x96, !PT ;  /* 0x000000ef03037212 */ /* 0x000fe200078e9606 */
[----:B------:R-:W-:Y:S01]  /*1a7c0*/  IMAD.WIDE.U32 R6, R0, -0x326172a9, RZ ;  /* 0xcd9e8d5700067825 */ /* 0x000fe200078e00ff */
[----:B------:R-:W-:-:S04]  /*1a7d0*/  @!P1 PRMT R72, R9, 0x5410, RZ ;  /* 0x0000541009489816 */ /* 0x000fc800000000ff */
[----:B------:R-:W-:-:S05]  /*1a7e0*/  LOP3.LUT R0, R7, R237, R4, 0x96, !PT ;  /* 0x000000ed07007212 */ /* 0x000fca00078e9604 */
[----:B------:R-:W-:-:S05]  /*1a7f0*/  IMAD.WIDE.U32 R8, R0, -0x2daee0ad, RZ ;  /* 0xd2511f5300087825 */ /* 0x000fca00078e00ff */
        /* <DEDUP_REMOVED lines=10> */
[----:B------:R-:W-:-:S04]  /*1a8a0*/  SHF.R.U32.HI R4, RZ, 0x10, R0 ;  /* 0x00000010ff047819 */ /* 0x000fc80000011600 */
[----:B------:R-:W-:-:S04]  /*1a8b0*/  LOP3.LUT R4, R4, 0xff, RZ, 0xc0, !PT ;  /* 0x000000ff04047812 */ /* 0x000fc800078ec0ff */
[----:B------:R-:W-:Y:S01]  /*1a8c0*/  ISETP.GE.U32.AND P0, PT, R193, R4, PT ;  /* 0x00000004c100720c */ /* 0x000fe20003f06070 */
[----:B---3--:R-:W-:Y:S01]  /*1a8d0*/  FMUL.FTZ R252, R190, R159 ;  /* 0x0000009fbefc7220 */ /* 0x008fe20000410000 */
[----:B------:R-:W-:Y:S01]  /*1a8e0*/  PRMT R190, R49, 0x5410, R48 ;  /* 0x0000541031be7816 */ /* 0x000fe20000000030 */
[----:B----4-:R-:W-:-:S05]  /*1a8f0*/  @!P5 HADD2 R12, -R49.H0_H0, -RZ.H0_H0 ;  /* 0xa00000ff310cd230 */ /* 0x010fca0000000900 */
[----:B------:R-:W-:-:S04]  /*1a900*/  PRMT R4, R12, 0x7610, R4 ;  /* 0x000076100c047816 */ /* 0x000fc80000000004 */
[----:B------:R-:W-:Y:S02]  /*1a910*/  @!P5 PRMT R49, R4, 0x5410, RZ ;  /* 0x000054100431d816 */ /* 0x000fe400000000ff */
[----:B------:R1:W2:Y:S04]  /*1a920*/  LDL.LU.S16 R4, [R1+0x60] ;  /* 0x0000600001047983 */ /* 0x0002a80000300600 */
[----:B------:R1:W3:Y:S01]  /*1a930*/  LDL.LU.S16 R12, [R1+0x64] ;  /* 0x00006400010c7983 */ /* 0x0002e20000300600 */
[----:B------:R-:W-:-:S04]  /*1a940*/  SHF.R.U32.HI R0, RZ, 0x18, R0 ;  /* 0x00000018ff007819 */ /* 0x000fc80000011600 */
[C---:B------:R-:W-:Y:S02]  /*1a950*/  ISETP.GE.U32.AND P3, PT, R193.reuse, R0, PT ;  /* 0x00000000c100720c */ /* 0x040fe40003f66070 */
[C---:B------:R-:W-:Y:S02]  /*1a960*/  LOP3.LUT R0, R2.reuse, 0xff, RZ, 0xc0, !PT ;  /* 0x000000ff02007812 */ /* 0x040fe400078ec0ff */
[----:B------:R-:W-:Y:S02]  /*1a970*/  LOP3.LUT R3, R2, 0xffff, RZ, 0xc0, !PT ;  /* 0x0000ffff02037812 */ /* 0x000fe400078ec0ff */
[----:B------:R-:W-:Y:S02]  /*1a980*/  ISETP.GE.U32.AND P1, PT, R193, R0, PT ;  /* 0x00000000c100720c */ /* 0x000fe40003f26070 */
[--C-:B------:R-:W-:Y:S02]  /*1a990*/  SHF.R.U32.HI R0, RZ, 0x18, R2.reuse ;  /* 0x00000018ff007819 */ /* 0x100fe40000011602 */
[----:B------:R-:W-:-:S02]  /*1a9a0*/  SHF.R.U32.HI R2, RZ, 0x10, R2 ;  /* 0x00000010ff027819 */ /* 0x000fc40000011602 */
[----:B------:R-:W-:Y:S02]  /*1a9b0*/  ISETP.GE.U32.AND P4, PT, R193, R0, PT ;  /* 0x00000000c100720c */ /* 0x000fe40003f86070 */
[----:B------:R-:W-:Y:S01]  /*1a9c0*/  LOP3.LUT R2, R2, 0xff, RZ, 0xc0, !PT ;  /* 0x000000ff02027812 */ /* 0x000fe200078ec0ff */
[----:B------:R-:W-:Y:S01]  /*1a9d0*/  FADD.FTZ R0, R47, R38 ;  /* 0x000000262f007221 */ /* 0x000fe20000010000 */
[----:B------:R-:W-:Y:S02]  /*1a9e0*/  PRMT R47, R35, 0x7632, R47 ;  /* 0x00007632232f7816 */ /* 0x000fe4000000002f */
[----:B------:R-:W-:Y:S02]  /*1a9f0*/  ISETP.GE.U32.AND P5, PT, R193, R2, PT ;  /* 0x00000002c100720c */ /* 0x000fe40003fa6070 */
[----:B------:R-:W-:Y:S02]  /*1aa00*/  SHF.R.U32.HI R2, RZ, 0x8, R3 ;  /* 0x00000008ff027819 */ /* 0x000fe40000011603 */
[----:B------:R-:W-:-:S02]  /*1aa10*/  LOP3.LUT R6, R5, R235, R6, 0x96, !PT ;  /* 0x000000eb05067212 */ /* 0x000fc400078e9606 */
[----:B------:R-:W-:Y:S01]  /*1aa20*/  LOP3.LUT R5, R161, R225, R248, 0x96, !PT ;  /* 0x000000e1a1057212 */ /* 0x000fe200078e96f8 */
[----:B------:R-:W-:-:S05]  /*1aa30*/  @!P2 HADD2 R13, -R48.H0_H0, -RZ.H0_H0 ;  /* 0xa00000ff300da230 */ /* 0x000fca0000000900 */
[----:B------:R-:W-:Y:S01]  /*1aa40*/  PRMT R3, R13, 0x7610, R3 ;  /* 0x000076100d037816 */ /* 0x000fe20000000003 */
[----:B------:R-:W-:Y:S01]  /*1aa50*/  FADD.FTZ R13, R46, R0 ;  /* 0x000000002e0d7221 */ /* 0x000fe20000010000 */
[----:B------:R-:W-:Y:S01]  /*1aa60*/  PRMT R46, R35, 0x7610, R46 ;  /* 0x00007610232e7816 */ /* 0x000fe2000000002e */
[----:B------:R-:W-:Y:S02]  /*1aa70*/  IMAD.MOV.U32 R248, RZ, RZ, R200 ;  /* 0x000000fffff87224 */ /* 0x000fe400078e00c8 */
[----:B------:R-:W-:Y:S01]  /*1aa80*/  IMAD.MOV.U32 R200, RZ, RZ, R189 ;  /* 0x000000ffffc87224 */ /* 0x000fe200078e00bd */
[----:B------:R-:W-:Y:S01]  /*1aa90*/  PRMT R189, R46, 0x5410, R47 ;  /* 0x000054102ebd7816 */ /* 0x000fe2000000002f */
[----:B--2---:R-:W-:Y:S02]  /*1aaa0*/  @!P3 HADD2 R4, -R47.H0_H0, -RZ.H0_H0 ;  /* 0xa00000ff2f04b230 */ /* 0x004fe40000000900 */
[----:B---3--:R-:W-:-:S03]  /*1aab0*/  @!P0 HADD2 R12, -R46.H0_H0, -RZ.H0_H0 ;  /* 0xa00000ff2e0c8230 */ /* 0x008fc60000000900 */
[----:B------:R-:W-:Y:S02]  /*1aac0*/  PRMT R188, R4, 0x7610, R188 ;  /* 0x0000761004bc7816 */ /* 0x000fe400000000bc */
[----:B------:R-:W-:Y:S02]  /*1aad0*/  PRMT R9, R12, 0x7610, R9 ;  /* 0x000076100c097816 */ /* 0x000fe40000000009 */
[----:B------:R-:W-:Y:S02]  /*1aae0*/  @!P3 PRMT R47, R188, 0x5410, RZ ;  /* 0x00005410bc2fb816 */ /* 0x000fe400000000ff */
[----:B------:R1:W2:Y:S01]  /*1aaf0*/  LDL.LU.S16 R188, [R1+0x70] ;  /* 0x0000700001bc7983 */ /* 0x0002a20000300600 */
[----:B------:R-:W-:-:S03]  /*1ab00*/  @!P0 PRMT R46, R9, 0x5410, RZ ;  /* 0x00005410092e8816 */ /* 0x000fc600000000ff */
[----:B------:R1:W3:Y:S04]  /*1ab10*/  LDL.LU.S16 R12, [R1+0x74] ;  /* 0x00007400010c7983 */ /* 0x0002e80000300600 */
[----:B------:R1:W4:Y:S01]  /*1ab20*/  LDL.LU.S16 R9, [R1+0x80] ;  /* 0x0000800001097983 */ /* 0x0003220000300600 */
[----:B------:R-:W-:Y:S02]  /*1ab30*/  LOP3.LUT R2, R2, 0xffff, RZ, 0xc0, !PT ;  /* 0x0000ffff02027812 */ /* 0x000fe400078ec0ff */
[----:B------:R-:W-:Y:S02]  /*1ab40*/  @!P2 PRMT R48, R3, 0x5410, RZ ;  /* 0x000054100330a816 */ /* 0x000fe400000000ff */
[----:B------:R-:W-:Y:S02]  /*1ab50*/  ISETP.GE.U32.AND P2, PT, R193, R2, PT ;  /* 0x00000002c100720c */ /* 0x000fe40003f46070 */
[----:B------:R-:W-:-:S02]  /*1ab60*/  PRMT R44, R36, 0x7632, R44 ;  /* 0x00007632242c7816 */ /* 0x000fc4000000002c */
[----:B------:R-:W-:Y:S02]  /*1ab70*/  PRMT R45, R36, 0x7610, R45 ;  /* 0x00007610242d7816 */ /* 0x000fe4000000002d */
[----:B------:R-:W-:Y:S01]  /*1ab80*/  PRMT R43, R31, 0x7610, R43 ;  /* 0x000076101f2b7816 */ /* 0x000fe2000000002b */
[----:B------:R-:W-:-:S04]  /*1ab90*/  IMAD.WIDE.U32 R2, R6, -0x2daee0ad, RZ ;  /* 0xd2511f5306027825 */ /* 0x000fc800078e00ff */
[-C--:B------:R-:W-:Y:S01]  /*1aba0*/  FMUL.FTZ R203, R203, R159.reuse ;  /* 0x0000009fcbcb7220 */ /* 0x080fe20000410000 */
[-C--:B------:R-:W-:Y:S01]  /*1abb0*/  FMUL.FTZ R238, R238, R159.reuse ;  /* 0x0000009feeee7220 */ /* 0x080fe20000410000 */
[-C--:B------:R-:W-:Y:S01]  /*1abc0*/  FMUL.FTZ R223, R223, R159.reuse ;  /* 0x0000009fdfdf7220 */ /* 0x080fe20000410000 */
[-C--:B------:R-:W-:Y:S01]  /*1abd0*/  FMUL.FTZ R245, R245, R159.reuse ;  /* 0x0000009ff5f57220 */ /* 0x080fe20000410000 */
[-C--:B------:R-:W-:Y:S01]  /*1abe0*/  FMUL.FTZ R226, R226, R159.reuse ;  /* 0x0000009fe2e27220 */ /* 0x080fe20000410000 */
[-C--:B------:R-:W-:Y:S01]  /*1abf0*/  FMUL.FTZ R187, R187, R159.reuse ;  /* 0x0000009fbbbb7220 */ /* 0x080fe20000410000 */
[----:B------:R-:W-:Y:S01]  /*1ac00*/  FMUL.FTZ R181, R181, R159 ;  /* 0x0000009fb5b57220 */ /* 0x000fe20000410000 */
[----:B------:R-:W-:Y:S01]  /*1ac10*/  LOP3.LUT R0, R3, R155, R8, 0x96, !PT ;  /* 0x0000009b03007212 */ /* 0x000fe200078e9608 */
[----:B------:R-:W-:Y:S01]  /*1ac20*/  IMAD.MOV.U32 R249, RZ, RZ, R248 ;  /* 0x000000fffff97224 */ /* 0x000fe200078e00f8 */
[----:B------:R-:W-:Y:S01]  /*1ac30*/  PRMT R42, R31, 0x7632, R42 ;  /* 0x000076321f2a7816 */ /* 0x000fe2000000002a */
[----:B------:R-:W-:-:S02]  /*1ac40*/  IMAD.MOV.U32 R248, RZ, RZ, R216 ;  /* 0x000000fffff87224 */ /* 0x000fc400078e00d8 */
[----:B------:R-:W-:Y:S02]  /*1ac50*/  IMAD.MOV.U32 R216, RZ, RZ, R200 ;  /* 0x000000ffffd87224 */ /* 0x000fe400078e00c8 */
[----:B------:R1:W4:Y:S01]  /*1ac60*/  LDL.LU.S16 R200, [R1+0x84] ;  /* 0x0000840001c87983 */ /* 0x0003220000300600 */
[----:B--2---:R-:W-:Y:S02]  /*1ac70*/  @!P1 HADD2 R188, -R45.H0_H0, -RZ.H0_H0 ;  /* 0xa00000ff2dbc9230 */ /* 0x004fe40000000900 */
[----:B---3--:R-:W-:Y:S02]  /*1ac80*/  @!P2 HADD2 R12, -R44.H0_H0, -RZ.H0_H0 ;  /* 0xa00000ff2c0ca230 */ /* 0x008fe40000000900 */
[----:B----4-:R-:W-:-:S03]  /*1ac90*/  @!P5 HADD2 R9, -R43.H0_H0, -RZ.H0_H0 ;  /* 0xa00000ff2b09d230 */ /* 0x010fc60000000900 */
[----:B------:R-:W-:Y:S02]  /*1aca0*/  PRMT R11, R12, 0x7610, R11 ;  /* 0x000076100c0b7816 */ /* 0x000fe4000000000b */
[----:B------:R-:W-:Y:S01]  /*1acb0*/  PRMT R159, R188, 0x7610, R159 ;  /* 0x00007610bc9f7816 */ /* 0x000fe2000000009f */
[----:B------:R1:W2:Y:S01]  /*1acc0*/  LDL.LU.S16 R12, [R1+0x114] ;  /* 0x00011400010c7983 */ /* 0x0002a20000300600 */
[----:B------:R-:W-:Y:S02]  /*1acd0*/  PRMT R8, R9, 0x7610, R8 ;  /* 0x0000761009087816 */ /* 0x000fe40000000008 */
[----:B------:R-:W-:Y:S02]  /*1ace0*/  PRMT R188, R45, 0x5410, R44 ;  /* 0x000054102dbc7816 */ /* 0x000fe4000000002c */
[----:B------:R-:W-:Y:S02]  /*1acf0*/  @!P1 PRMT R45, R159, 0x5410, RZ ;  /* 0x000054109f2d9816 */ /* 0x000fe400000000ff */
[----:B------:R-:W-:-:S02]  /*1ad00*/  @!P2 PRMT R44, R11, 0x5410, RZ ;  /* 0x000054100b2ca816 */ /* 0x000fc400000000ff */
[----:B------:R-:W-:Y:S01]  /*1ad10*/  PRMT R159, R43, 0x5410, R42 ;  /* 0x000054102b9f7816 */ /* 0x000fe2000000002a */
[----:B------:R1:W3:Y:S01]  /*1ad20*/  LDL.LU.S16 R11, [R1+0x110] ;  /* 0x00011000010b7983 */ /* 0x0002e20000300600 */
[----:B------:R-:W-:-:S03]  /*1ad30*/  @!P5 PRMT R43, R8, 0x5410, RZ ;  /* 0x00005410082bd816 */ /* 0x000fc600000000ff */
[----:B------:R1:W4:Y:S04]  /*1ad40*/  LDL.LU.S16 R9, [R1+0x10c] ;  /* 0x00010c0001097983 */ /* 0x0003280000300600 */
[----:B------:R1:W4:Y:S01]  /*1ad50*/  LDL.LU.S16 R8, [R1+0x108] ;  /* 0x0001080001087983 */ /* 0x0003220000300600 */
[----:B------:R-:W-:-:S04]  /*1ad60*/  LOP3.LUT R4, R0, 0xff, RZ, 0xc0, !PT ;  /* 0x000000ff00047812 */ /* 0x000fc800078ec0ff */
[----:B------:R-:W-:Y:S02]  /*1ad70*/  ISETP.GE.U32.AND P3, PT, R193, R4, PT ;  /* 0x00000004c100720c */ /* 0x000fe40003f66070 */
[----:B------:R-:W-:-:S04]  /*1ad80*/  SHF.R.U32.HI R4, RZ, 0x18, R0 ;  /* 0x00000018ff047819 */ /* 0x000fc80000011600 */
[C---:B------:R-:W-:Y:S02]  /*1ad90*/  ISETP.GE.U32.AND P0, PT, R193.reuse, R4, PT ;  /* 0x00000004c100720c */ /* 0x040fe40003f06070 */
[----:B------:R-:W-:Y:S02]  /*1ada0*/  SHF.R.U32.HI R4, RZ, 0x10, R0 ;  /* 0x00000010ff047819 */ /* 0x000fe40000011600 */
[----:B------:R-:W-:Y:S02]  /*1adb0*/  LOP3.LUT R0, R0, 0xffff, RZ, 0xc0, !PT ;  /* 0x0000ffff00007812 */ /* 0x000fe400078ec0ff */
[----:B------:R-:W-:Y:S02]  /*1adc0*/  LOP3.LUT R4, R4, 0xff, RZ, 0xc0, !PT ;  /* 0x000000ff04047812 */ /* 0x000fe400078ec0ff */
[----:B------:R-:W-:Y:S02]  /*1add0*/  SHF.R.U32.HI R0, RZ, 0x8, R0 ;  /* 0x00000008ff007819 */ /* 0x000fe40000011600 */
[----:B------:R-:W-:-:S02]  /*1ade0*/  ISETP.GE.U32.AND P1, PT, R193, R4, PT ;  /* 0x00000004c100720c */ /* 0x000fc40003f26070 */
[----:B------:R-:W-:-:S04]  /*1adf0*/  LOP3.LUT R0, R0, 0xffff, RZ, 0xc0, !PT ;  /* 0x0000ffff00007812 */ /* 0x000fc800078ec0ff */
[----:B------:R-:W-:Y:S02]  /*1ae00*/  ISETP.GE.U32.AND P2, PT, R193, R0, PT ;  /* 0x00000000c100720c */ /* 0x000fe40003f46070 */
[C---:B------:R-:W-:Y:S02]  /*1ae10*/  PRMT R41, R17.reuse, 0x7610, R41 ;  /* 0x0000761011297816 */ /* 0x040fe40000000029 */
[----:B------:R-:W-:Y:S01]  /*1ae20*/  PRMT R40, R17, 0x7632, R40 ;  /* 0x0000763211287816 */ /* 0x000fe20000000028 */
[----:B------:R-:W-:Y:S01]  /*1ae30*/  @!P4 HADD2 R200, -R42.H0_H0, -RZ.H0_H0 ;  /* 0xa00000ff2ac8c230 */ /* 0x000fe20000000900 */
[C---:B------:R-:W-:Y:S02]  /*1ae40*/  PRMT R39, R30.reuse, 0x7610, R39 ;  /* 0x000076101e277816 */ /* 0x040fe40000000027 */
[----:B------:R-:W-:Y:S01]  /*1ae50*/  PRMT R38, R30, 0x7632, R38 ;  /* 0x000076321e267816 */ /* 0x000fe20000000026 */
[----:B------:R-:W-:Y:S01]  /*1ae60*/  IMAD.MOV.U32 R240, RZ, RZ, R249 ;  /* 0x000000fffff07224 */ /* 0x000fe200078e00f9 */
[----:B------:R-:W-:Y:S01]  /*1ae70*/  PRMT R10, R200, 0x7610, R10 ;  /* 0x00007610c80a7816 */ /* 0x000fe2000000000a */
[----:B------:R-:W-:-:S02]  /*1ae80*/  IMAD.MOV.U32 R249, RZ, RZ, R248 ;  /* 0x000000fffff97224 */ /* 0x000fc400078e00f8 */
[----:B------:R-:W-:Y:S02]  /*1ae90*/  IMAD.MOV.U32 R248, RZ, RZ, R234 ;  /* 0x000000fffff87224 */ /* 0x000fe400078e00ea */
[----:B------:R-:W-:Y:S02]  /*1aea0*/  IMAD.MOV.U32 R234, RZ, RZ, R221 ;  /* 0x000000ffffea7224 */ /* 0x000fe400078e00dd */
[----:B------:R-:W-:Y:S01]  /*1aeb0*/  IMAD.MOV.U32 R221, RZ, RZ, R202 ;  /* 0x000000ffffdd7224 */ /* 0x000fe200078e00ca */
[----:B------:R-:W-:Y:S02]  /*1aec0*/  PRMT R202, R41, 0x5410, R40 ;  /* 0x0000541029ca7816 */ /* 0x000fe40000000028 */
[----:B------:R-:W-:Y:S02]  /*1aed0*/  @!P4 PRMT R42, R10, 0x5410, RZ ;  /* 0x000054100a2ac816 */ /* 0x000fe400000000ff */
[----:B------:R-:W-:Y:S02]  /*1aee0*/  SHF.R.U32.HI R10, RZ, 0x18, R2 ;  /* 0x00000018ff0a7819 */ /* 0x000fe40000011602 */
[----:B------:R-:W-:Y:S01]  /*1aef0*/  PRMT R200, R39, 0x5410, R38 ;  /* 0x0000541027c87816 */ /* 0x000fe20000000026 */
[----:B------:R-:W-:-:S02]  /*1af00*/  IMAD.MOV.U32 R247, RZ, RZ, R240 ;  /* 0x000000fffff77224 */ /* 0x000fc400078e00f0 */
[----:B------:R-:W-:Y:S02]  /*1af10*/  IMAD.MOV.U32 R240, RZ, RZ, R214 ;  /* 0x000000fffff07224 */ /* 0x000fe400078e00d6 */
[----:B------:R-:W-:Y:S02]  /*1af20*/  IMAD.MOV.U32 R214, RZ, RZ, R207 ;  /* 0x000000ffffd67224 */ /* 0x000fe400078e00cf */
[----:B------:R-:W-:Y:S02]  /*1af30*/  IMAD.MOV.U32 R207, RZ, RZ, R191 ;  /* 0x000000ffffcf7224 */ /* 0x000fe400078e00bf */
[----:B------:R1:W4:Y:S01]  /*1af40*/  LDL.LU.S16 R191, [R1+0x118] ;  /* 0x0001180001bf7983 */ /* 0x0003220000300600 */
[----:B--2---:R-:W-:-:S05]  /*1af50*/  @!P3 HADD2 R12, -R39.H0_H0, -RZ.H0_H0 ;  /* 0xa00000ff270cb230 */ /* 0x004fca0000000900 */
[----:B------:R-:W-:Y:S01]  /*1af60*/  PRMT R7, R12, 0x7610, R7 ;  /* 0x000076100c077816 */ /* 0x000fe20000000007 */
[----:B---3--:R-:W-:Y:S02]  /*1af70*/  @!P2 HADD2 R11, -R38.H0_H0, -RZ.H0_H0 ;  /* 0xa00000ff260ba230 */ /* 0x008fe40000000900 */
[----:B----4-:R-:W-:Y:S02]  /*1af80*/  @!P1 HADD2 R9, -R41.H0_H0, -RZ.H0_H0 ;  /* 0xa00000ff29099230 */ /* 0x010fe40000000900 */
[----:B------:R-:W-:-:S03]  /*1af90*/  @!P0 HADD2 R8, -R40.H0_H0, -RZ.H0_H0 ;  /* 0xa00000ff28088230 */ /* 0x000fc60000000900 */
[----:B------:R-:W-:Y:S02]  /*1afa0*/  PRMT R4, R9, 0x7610, R4 ;  /* 0x0000761009047816 */ /* 0x000fe40000000004 */
[----:B------:R-:W-:Y:S02]  /*1afb0*/  PRMT R0, R8, 0x7610, R0 ;  /* 0x0000761008007816 */ /* 0x000fe40000000000 */
[----:B------:R-:W-:Y:S02]  /*1afc0*/  PRMT R6, R11, 0x7610, R6 ;  /* 0x000076100b067816 */ /* 0x000fe40000000006 */
[----:B------:R-:W-:Y:S01]  /*1afd0*/  @!P1 PRMT R41, R4, 0x5410, RZ ;  /* 0x0000541004299816 */ /* 0x000fe200000000ff */
[----:B------:R-:W-:Y:S01]  /*1afe0*/  IMAD.WIDE.U32 R4, R5, -0x2daee0ad, RZ ;  /* 0xd2511f5305047825 */ /* 0x000fe200078e00ff */
[----:B------:R-:W-:Y:S02]  /*1aff0*/  @!P0 PRMT R40, R0, 0x5410, RZ ;  /* 0x0000541000288816 */ /* 0x000fe400000000ff */
[----:B------:R-:W-:-:S02]  /*1b000*/  LOP3.LUT R0, R2, 0xff, RZ, 0xc0, !PT ;  /* 0x000000ff02007812 */ /* 0x000fc400078ec0ff */
[----:B------:R-:W-:Y:S02]  /*1b010*/  LOP3.LUT R11, R2, 0xffff, RZ, 0xc0, !PT ;  /* 0x0000ffff020b7812 */ /* 0x000fe400078ec0ff */
[----:B------:R-:W-:Y:S02]  /*1b020*/  SHF.R.U32.HI R12, RZ, 0x10, R2 ;  /* 0x00000010ff0c7819 */ /* 0x000fe40000011602 */
[----:B------:R-:W-:Y:S02]  /*1b030*/  LOP3.LUT R2, R197, R224, R160, 0x96, !PT ;  /* 0x000000e0c5027212 */ /* 0x000fe400078e96a0 */
[----:B------:R-:W-:Y:S02]  /*1b040*/  ISETP.GE.U32.AND P4, PT, R193, R0, PT ;  /* 0x00000000c100720c */ /* 0x000fe40003f86070 */
[----:B------:R-:W-:Y:S01]  /*1b050*/  LOP3.LUT R0, R5, R232, R246, 0x96, !PT ;  /* 0x000000e805007212 */ /* 0x000fe200078e96f6 */
[----:B------:R-:W-:-:S04]  /*1b060*/  IMAD.WIDE.U32 R2, R2, -0x2daee0ad, RZ ;  /* 0xd2511f5302027825 */ /* 0x000fc800078e00ff */
[----:B------:R-:W-:Y:S01]  /*1b070*/  IMAD.WIDE.U32 R8, R0, -0x326172a9, RZ ;  /* 0xcd9e8d5700087825 */ /* 0x000fe200078e00ff */
[----:B------:R-:W-:-:S04]  /*1b080*/  LOP3.LUT R3, R3, R241, R4, 0x96, !PT ;  /* 0x000000f103037212 */ /* 0x000fc800078e9604 */
[----:B------:R-:W-:Y:S01]  /*1b090*/  LOP3.LUT R0, R9, R219, R196, 0x96, !PT ;  /* 0x000000db09007212 */ /* 0x000fe200078e96c4 */
[----:B------:R-:W-:Y:S01]  /*1b0a0*/  IMAD.WIDE.U32 R4, R3, -0x326172a9, RZ ;  /* 0xcd9e8d5703047825 */ /* 0x000fe200078e00ff */
[----:B------:R-:W-:Y:S02]  /*1b0b0*/  @!P3 PRMT R39, R7, 0x5410, RZ ;  /* 0x000054100727b816 */ /* 0x000fe400000000ff */
[----:B------:R-:W-:Y:S01]  /*1b0c0*/  @!P2 PRMT R38, R6, 0x5410, RZ ;  /* 0x000054100626a816 */ /* 0x000fe200000000ff */
[----:B------:R-:W-:Y:S01]  /*1b0d0*/  IMAD.WIDE.U32 R6, R0, -0x2daee0ad, RZ ;  /* 0xd2511f5300067825 */ /* 0x000fe200078e00ff */
[----:B------:R-:W-:-:S05]  /*1b0e0*/  LOP3.LUT R0, R5, R237, R8, 0x96, !PT ;  /* 0x000000ed05007212 */ /* 0x000fca00078e9608 */
[----:B------:R-:W-:Y:S01]  /*1b0f0*/  IMAD.WIDE.U32 R8, R0, -0x2daee0ad, RZ ;  /* 0xd2511f5300087825 */ /* 0x000fe200078e00ff */
[----:B------:R-:W-:-:S04]  /*1b100*/  LOP3.LUT R7, R7, R239, R2, 0x96, !PT ;  /* 0x000000ef07077212 */ /* 0x000fc800078e9602 */
[----:B------:R-:W-:Y:S01]  /*1b110*/  LOP3.LUT R2, R9, R233, R6, 0x96, !PT ;  /* 0x000000e909027212 */ /* 0x000fe200078e9606 */
[----:B------:R-:W-:-:S04]  /*1b120*/  IMAD.WIDE.U32 R6, R7, -0x326172a9, RZ ;  /* 0xcd9e8d5707067825 */ /* 0x000fc800078e00ff */
[----:B------:R-:W-:Y:S01]  /*1b130*/  IMAD.WIDE.U32 R2, R2, -0x326172a9, RZ ;  /* 0xcd9e8d5702027825 */ /* 0x000fe200078e00ff */
[----:B------:R-:W-:Y:S02]  /*1b140*/  LOP3.LUT R7, R7, R235, R4, 0x96, !PT ;  /* 0x000000eb07077212 */ /* 0x000fe400078e9604 */
[----:B------:R-:W-:Y:S01]  /*1b150*/  LOP3.LUT R4, R2, 0xff, RZ, 0xc0, !PT ;  /* 0x000000ff02047812 */ /* 0x000fe200078ec0ff */
[----:B------:R-:W-:Y:S01]  /*1b160*/  FADD.FTZ R9, R184, R13 ;  /* 0x0000000db8097221 */ /* 0x000fe20000010000 */
[----:B------:R-:W-:Y:S01]  /*1b170*/  LOP3.LUT R0, R3, R135, R6, 0x96, !PT ;  /* 0x0000008703007212 */ /* 0x000fe200078e9606 */
[----:B------:R1:W2:Y:S01]  /*1b180*/  LDL.LU.S16 R184, [R1+0x128] ;  /* 0x0001280001b87983 */ /* 0x0002a20000300600 */
[----:B------:R-:W-:Y:S02]  /*1b190*/  ISETP.GE.U32.AND P1, PT, R193, R4, PT ;  /* 0x00000004c100720c */ /* 0x000fe40003f26070 */
[----:B------:R-:W-:Y:S02]  /*1b1a0*/  SHF.R.U32.HI R4, RZ, 0x18, R2 ;  /* 0x00000018ff047819 */ /* 0x000fe40000011602 */
[----:B------:R-:W-:-:S02]  /*1b1b0*/  LOP3.LUT R6, R2, 0xffff, RZ, 0xc0, !PT ;  /* 0x0000ffff02067812 */ /* 0x000fc400078ec0ff */
[----:B------:R-:W-:Y:S02]  /*1b1c0*/  SHF.R.U32.HI R5, RZ, 0x10, R2 ;  /* 0x00000010ff057819 */ /* 0x000fe40000011602 */
[----:B------:R-:W-:Y:S02]  /*1b1d0*/  SHF.R.U32.HI R2, RZ, 0x8, R11 ;  /* 0x00000008ff027819 */ /* 0x000fe4000001160b */
[----:B------:R1:W3:Y:S01]  /*1b1e0*/  LDL.LU.S16 R11, [R1+0x120] ;  /* 0x00012000010b7983 */ /* 0x0002e20000300600 */
[----:B------:R-:W-:Y:S02]  /*1b1f0*/  LOP3.LUT R3, R12, 0xff, RZ, 0xc0, !PT ;  /* 0x000000ff0c037812 */ /* 0x000fe400078ec0ff */
[----:B------:R-:W-:Y:S02]  /*1b200*/  LOP3.LUT R2, R2, 0xffff, RZ, 0xc0, !PT ;  /* 0x0000ffff02027812 */ /* 0x000fe400078ec0ff */
[C---:B------:R-:W-:Y:S02]  /*1b210*/  ISETP.GE.U32.AND P3, PT, R193.reuse, R3, PT ;  /* 0x00000003c100720c */ /* 0x040fe40003f66070 */
[----:B------:R-:W-:-:S02]  /*1b220*/  ISETP.GE.U32.AND P5, PT, R193, R2, PT ;  /* 0x00000002c100720c */ /* 0x000fc40003fa6070 */
[----:B------:R-:W-:Y:S02]  /*1b230*/  LOP3.LUT R2, R0, 0xffff, RZ, 0xc0, !PT ;  /* 0x0000ffff00027812 */ /* 0x000fe400078ec0ff */
[C---:B------:R-:W-:Y:S02]  /*1b240*/  PRMT R36, R32.reuse, 0x7610, R36 ;  /* 0x0000761020247816 */ /* 0x040fe40000000024 */
[----:B------:R-:W-:Y:S02]  /*1b250*/  SHF.R.U32.HI R2, RZ, 0x8, R2 ;  /* 0x00000008ff027819 */ /* 0x000fe40000011602 */
[----:B------:R-:W-:Y:S01]  /*1b260*/  ISETP.GE.U32.AND P0, PT, R193, R10, PT ;  /* 0x0000000ac100720c */ /* 0x000fe20003f06070 */
[----:B------:R-:W-:Y:S01]  /*1b270*/  @!P4 HADD2 R196, -R36.H0_H0, -RZ.H0_H0 ;  /* 0xa00000ff24c4c230 */ /* 0x000fe20000000900 */
[----:B------:R-:W-:Y:S01]  /*1b280*/  PRMT R35, R32, 0x7632, R35 ;  /* 0x0000763220237816 */ /* 0x000fe20000000023 */
[----:B------:R-:W-:Y:S01]  /*1b290*/  IMAD.MOV.U32 R10, RZ, RZ, R194 ;  /* 0x000000ffff0a7224 */ /* 0x000fe200078e00c2 */
[----:B------:R-:W-:Y:S01]  /*1b2a0*/  LOP3.LUT R2, R2, 0xffff, RZ, 0xc0, !PT ;  /* 0x0000ffff02027812 */ /* 0x000fe200078ec0ff */
[----:B------:R-:W-:Y:S01]  /*1b2b0*/  @!P3 HADD2 R191, -R34.H0_H0, -RZ.H0_H0 ;  /* 0xa00000ff22bfb230 */ /* 0x000fe20000000900 */
[----:B------:R-:W-:-:S02]  /*1b2c0*/  PRMT R194, R36, 0x5410, R35 ;  /* 0x0000541024c27816 */ /* 0x000fc40000000023 */
[----:B------:R-:W-:Y:S02]  /*1b2d0*/  @!P4 PRMT R36, R196, 0x5410, RZ ;  /* 0x00005410c424c816 */ /* 0x000fe400000000ff */
[----:B------:R-:W-:Y:S02]  /*1b2e0*/  ISETP.GE.U32.AND P4, PT, R193, R2, PT ;  /* 0x00000002c100720c */ /* 0x000fe40003f86070 */
[C---:B------:R-:W-:Y:S02]  /*1b2f0*/  PRMT R33, R34.reuse, 0x7632, R33 ;  /* 0x0000763222217816 */ /* 0x040fe40000000021 */
[----:B------:R-:W-:Y:S02]  /*1b300*/  PRMT R2, R191, 0x7610, R2 ;  /* 0x00007610bf027816 */ /* 0x000fe40000000002 */
[----:B------:R-:W-:Y:S01]  /*1b310*/  PRMT R191, R34, 0x5410, R33 ;  /* 0x0000541022bf7816 */ /* 0x000fe20000000021 */
[----:B------:R-:W-:Y:S01]  /*1b320*/  @!P0 HADD2 R246, -R33.H0_H0, -RZ.H0_H0 ;  /* 0xa00000ff21f68230 */ /* 0x000fe20000000900 */
[----:B------:R-:W-:-:S02]  /*1b330*/  @!P3 PRMT R34, R2, 0x5410, RZ ;  /* 0x000054100222b816 */ /* 0x000fc400000000ff */
[----:B------:R-:W-:Y:S02]  /*1b340*/  LOP3.LUT R2, R0, 0xff, RZ, 0xc0, !PT ;  /* 0x000000ff00027812 */ /* 0x000fe400078ec0ff */
[----:B------:R-:W-:Y:S01]  /*1b350*/  PRMT R31, R59, 0x7632, R31 ;  /* 0x000076323b1f7816 */ /* 0x000fe2000000001f */
[----:B------:R-:W-:Y:S01]  /*1b360*/  @!P5 HADD2 R197, -R35.H0_H0, -RZ.H0_H0 ;  /* 0xa00000ff23c5d230 */ /* 0x000fe20000000900 */
[----:B------:R-:W-:Y:S02]  /*1b370*/  @!P0 PRMT R33, R246, 0x5410, RZ ;  /* 0x00005410f6218816 */ /* 0x000fe400000000ff */
[----:B------:R-:W-:Y:S02]  /*1b380*/  ISETP.GE.U32.AND P0, PT, R193, R2, PT ;  /* 0x00000002c100720c */ /* 0x000fe40003f06070 */
[----:B------:R-:W-:Y:S02]  /*1b390*/  SHF.R.U32.HI R2, RZ, 0x18, R0 ;  /* 0x00000018ff027819 */ /* 0x000fe40000011600 */
[----:B------:R-:W-:-:S02]  /*1b3a0*/  @!P5 PRMT R35, R197, 0x5410, RZ ;  /* 0x00005410c523d816 */ /* 0x000fc400000000ff */
[----:B------:R-:W-:Y:S01]  /*1b3b0*/  ISETP.GE.U32.AND P5, PT, R193, R2, PT ;  /* 0x00000002c100720c */ /* 0x000fe20003fa6070 */
[----:B---3--:R-:W-:-:S05]  /*1b3c0*/  @!P4 HADD2 R11, -R31.H0_H0, -RZ.H0_H0 ;  /* 0xa00000ff1f0bc230 */ /* 0x008fca0000000900 */
[----:B------:R-:W-:Y:S01]  /*1b3d0*/  PRMT R2, R11, 0x7610, R2 ;  /* 0x000076100b027816 */ /* 0x000fe20000000002 */
[----:B------:R-:W-:Y:S02]  /*1b3e0*/  IMAD.MOV.U32 R11, RZ, RZ, R203 ;  /* 0x000000ffff0b7224 */ /* 0x000fe400078e00cb */
[----:B------:R1:W3:Y:S01]  /*1b3f0*/  LDL.LU.S16 R203, [R1+0x134] ;  /* 0x0001340001cb7983 */ /* 0x0002e20000300600 */
[----:B------:R-:W-:-:S04]  /*1b400*/  SHF.R.U32.HI R0, RZ, 0x10, R0 ;  /* 0x00000010ff007819 */ /* 0x000fc80000011600 */
[----:B------:R-:W-:-:S04]  /*1b410*/  LOP3.LUT R0, R0, 0xff, RZ, 0xc0, !PT ;  /* 0x000000ff00007812 */ /* 0x000fc800078ec0ff */
[----:B------:R-:W-:Y:S02]  /*1b420*/  ISETP.GE.U32.AND P3, PT, R193, R0, PT ;  /* 0x00000000c100720c */ /* 0x000fe40003f66070 */
[C---:B------:R-:W-:Y:S02]  /*1b430*/  PRMT R30, R16.reuse, 0x7610, R30 ;  /* 0x00007610101e7816 */ /* 0x040fe4000000001e */
[----:B------:R-:W-:Y:S02]  /*1b440*/  LOP3.LUT R0, R5, 0xff, RZ, 0xc0, !PT ;  /* 0x000000ff05007812 */ /* 0x000fe400078ec0ff */
[----:B------:R1:W4:Y:S01]  /*1b450*/  LDL.LU.S16 R5, [R1+0x130] ;  /* 0x0001300001057983 */ /* 0x0003220000300600 */
[----:B------:R-:W-:-:S03]  /*1b460*/  PRMT R23, R16, 0x7632, R23 ;  /* 0x0000763210177816 */ /* 0x000fc60000000017 */
[----:B------:R1:W4:Y:S01]  /*1b470*/  LDL.LU.S16 R197, [R1+0x13c] ;  /* 0x00013c0001c57983 */ /* 0x0003220000300600 */
[----:B------:R-:W-:Y:S02]  /*1b480*/  PRMT R32, R59, 0x7610, R32 ;  /* 0x000076103b207816 */ /* 0x000fe40000000020 */
[----:B---3--:R-:W-:-:S05]  /*1b490*/  @!P3 HADD2 R203, -R30.H0_H0, -RZ.H0_H0 ;  /* 0xa00000ff1ecbb230 */ /* 0x008fca0000000900 */
[----:B------:R-:W-:Y:S02]  /*1b4a0*/  PRMT R246, R203, 0x7610, R246 ;  /* 0x00007610cbf67816 */ /* 0x000fe400000000f6 */
[----:B------:R-:W-:Y:S02]  /*1b4b0*/  PRMT R203, R30, 0x5410, R23 ;  /* 0x000054101ecb7816 */ /* 0x000fe40000000017 */
[----:B------:R-:W-:Y:S02]  /*1b4c0*/  @!P3 PRMT R30, R246, 0x5410, RZ ;  /* 0x00005410f61eb816 */ /* 0x000fe400000000ff */
[----:B------:R1:W3:Y:S01]  /*1b4d0*/  LDL.LU.S16 R246, [R1+0x140] ;  /* 0x0001400001f67983 */ /* 0x0002e20000300600 */
[----:B--2---:R-:W-:Y:S01]  /*1b4e0*/  @!P0 HADD2 R184, -R32.H0_H0, -RZ.H0_H0 ;  /* 0xa00000ff20b88230 */ /* 0x004fe20000000900 */
[----:B------:R-:W-:Y:S01]  /*1b4f0*/  ISETP.GE.U32.AND P2, PT, R193, R4, PT ;  /* 0x00000004c100720c */ /* 0x000fe20003f46070 */
[----:B------:R-:W-:-:S03]  /*1b500*/  IMAD.MOV.U32 R4, RZ, RZ, R240 ;  /* 0x000000ffff047224 */ /* 0x000fc600078e00f0 */
[----:B------:R-:W-:Y:S01]  /*1b510*/  PRMT R3, R184, 0x7610, R3 ;  /* 0x00007610b8037816 */ /* 0x000fe20000000003 */
[----:B------:R-:W-:Y:S01]  /*1b520*/  IMAD.MOV.U32 R184, RZ, RZ, R4 ;  /* 0x000000ffffb87224 */ /* 0x000fe200078e0004 */
[----:B------:R-:W-:Y:S01]  /*1b530*/  SHF.R.U32.HI R4, RZ, 0x8, R6 ;  /* 0x00000008ff047819 */ /* 0x000fe20000011606 */
[----:B------:R-:W-:Y:S02]  /*1b540*/  IMAD.MOV.U32 R240, RZ, RZ, R213 ;  /* 0x000000fffff07224 */ /* 0x000fe400078e00d5 */
[----:B------:R-:W-:Y:S01]  /*1b550*/  IMAD.MOV.U32 R213, RZ, RZ, R204 ;  /* 0x000000ffffd57224 */ /* 0x000fe200078e00cc */
[----:B------:R-:W-:Y:S02]  /*1b560*/  PRMT R204, R32, 0x5410, R31 ;  /* 0x0000541020cc7816 */ /* 0x000fe4000000001f */
[----:B------:R-:W-:Y:S02]  /*1b570*/  @!P0 PRMT R32, R3, 0x5410, RZ ;  /* 0x0000541003208816 */ /* 0x000fe400000000ff */
[----:B------:R-:W-:Y:S01]  /*1b580*/  @!P4 PRMT R31, R2, 0x5410, RZ ;  /* 0x00005410021fc816 */ /* 0x000fe200000000ff */
[----:B------:R-:W-:Y:S01]  /*1b590*/  IMAD.WIDE.U32 R2, R7, -0x2daee0ad, RZ ;  /* 0xd2511f5307027825 */ /* 0x000fe200078e00ff */
[----:B------:R-:W-:-:S03]  /*1b5a0*/  LOP3.LUT R4, R4, 0xffff, RZ, 0xc0, !PT ;  /* 0x0000ffff04047812 */ /* 0x000fc600078ec0ff */
[----:B----4-:R-:W-:Y:S01]  /*1b5b0*/  @!P5 HADD2 R5, -R23.H0_H0, -RZ.H0_H0 ;  /* 0xa00000ff1705d230 */ /* 0x010fe20000000900 */
[C---:B------:R-:W-:Y:S02]  /*1b5c0*/  ISETP.GE.U32.AND P0, PT, R193.reuse, R0, PT ;  /* 0x00000000c100720c */ /* 0x040fe40003f06070 */
[----:B------:R-:W-:Y:S02]  /*1b5d0*/  ISETP.GE.U32.AND P4, PT, R193, R4, PT ;  /* 0x00000004c100720c */ /* 0x000fe40003f86070 */
[----:B------:R-:W-:Y:S02]  /*1b5e0*/  LOP3.LUT R0, R3, R155, R8, 0x96, !PT ;  /* 0x0000009b03007212 */ /* 0x000fe400078e9608 */
[----:B------:R-:W-:Y:S02]  /*1b5f0*/  PRMT R196, R5, 0x7610, R196 ;  /* 0x0000761005c47816 */ /* 0x000fe400000000c4 */
[C---:B------:R-:W-:Y:S02]  /*1b600*/  LOP3.LUT R7, R2.reuse, 0xffff, RZ, 0xc0, !PT ;  /* 0x0000ffff02077812 */ /* 0x040fe400078ec0ff */
[----:B------:R-:W-:-:S02]  /*1b610*/  LOP3.LUT R5, R2, 0xff, RZ, 0xc0, !PT ;  /* 0x000000ff02057812 */ /* 0x000fc400078ec0ff */
[--C-:B------:R-:W-:Y:S02]  /*1b620*/  SHF.R.U32.HI R6, RZ, 0x10, R2.reuse ;  /* 0x00000010ff067819 */ /* 0x100fe40000011602 */
[----:B------:R-:W-:Y:S02]  /*1b630*/  SHF.R.U32.HI R3, RZ, 0x18, R2 ;  /* 0x00000018ff037819 */ /* 0x000fe40000011602 */
[----:B------:R-:W-:Y:S01]  /*1b640*/  SHF.R.U32.HI R2, RZ, 0x10, R0 ;  /* 0x00000010ff027819 */ /* 0x000fe20000011600 */
[----:B------:R-:W-:Y:S01]  /*1b650*/  @!P1 HADD2 R197, -R22.H0_H0, -RZ.H0_H0 ;  /* 0xa00000ff16c59230 */ /* 0x000fe20000000900 */
[----:B------:R-:W-:Y:S02]  /*1b660*/  PRMT R21, R22, 0x7632, R21 ;  /* 0x0000763216157816 */ /* 0x000fe40000000015 */
[----:B------:R-:W-:Y:S02]  /*1b670*/  LOP3.LUT R2, R2, 0xff, RZ, 0xc0, !PT ;  /* 0x000000ff02027812 */ /* 0x000fe400078ec0ff */
[----:B------:R-:W-:-:S02]  /*1b680*/  @!P5 PRMT R23, R196, 0x5410, RZ ;  /* 0x00005410c417d816 */ /* 0x000fc400000000ff */
[----:B------:R-:W-:Y:S01]  /*1b690*/  PRMT R26, R197, 0x7610, R26 ;  /* 0x00007610c51a7816 */ /* 0x000fe2000000001a */
[----:B------:R1:W2:Y:S01]  /*1b6a0*/  LDL.LU.S16 R196, [R1+0x148] ;  /* 0x0001480001c47983 */ /* 0x0002a20000300600 */
[C---:B------:R-:W-:Y:S02]  /*1b6b0*/  ISETP.GE.U32.AND P5, PT, R193.reuse, R2, PT ;  /* 0x00000002c100720c */ /* 0x040fe40003fa6070 */
[----:B------:R-:W-:Y:S02]  /*1b6c0*/  LOP3.LUT R2, R0, 0xff, RZ, 0xc0, !PT ;  /* 0x000000ff00027812 */ /* 0x000fe400078ec0ff */
[----:B------:R-:W-:Y:S02]  /*1b6d0*/  PRMT R197, R22, 0x5410, R21 ;  /* 0x0000541016c57816 */ /* 0x000fe40000000015 */
[----:B------:R-:W-:Y:S02]  /*1b6e0*/  @!P1 PRMT R22, R26, 0x5410, RZ ;  /* 0x000054101a169816 */ /* 0x000fe400000000ff */
[----:B------:R-:W-:Y:S01]  /*1b6f0*/  ISETP.GE.U32.AND P1, PT, R193, R2, PT ;  /* 0x00000002c100720c */ /* 0x000fe20003f26070 */
[----:B------:R-:W4:Y:S01]  /*1b700*/  LDL.LU R26, [R1+0x384] ;  /* 0x00038400011a7983 */ /* 0x000f220000300800 */
[----:B------:R-:W-:Y:S01]  /*1b710*/  SHF.R.U32.HI R2, RZ, 0x18, R0 ;  /* 0x00000018ff027819 */ /* 0x000fe20000011600 */
[----:B---3--:R-:W-:-:S05]  /*1b720*/  @!P4 HADD2 R246, -R21.H0_H0, -RZ.H0_H0 ;  /* 0xa00000ff15f6c230 */ /* 0x008fca0000000900 */
[----:B------:R-:W-:-:S04]  /*1b730*/  PRMT R231, R246, 0x7610, R231 ;  /* 0x00007610f6e77816 */ /* 0x000fc800000000e7 */
[----:B------:R-:W-:Y:S02]  /*1b740*/  @!P4 PRMT R21, R231, 0x5410, RZ ;  /* 0x00005410e715c816 */ /* 0x000fe400000000ff */
[----:B------:R1:W3:Y:S01]  /*1b750*/  LDL.LU.S16 R231, [R1+0x14c] ;  /* 0x00014c0001e77983 */ /* 0x0002e20000300600 */
[----:B------:R-:W-:-:S03]  /*1b760*/  ISETP.GE.U32.AND P4, PT, R193, R2, PT ;  /* 0x00000002c100720c */ /* 0x000fc60003f86070 */
[----:B------:R1:W4:Y:S01]  /*1b770*/  LDL.LU.S16 R2, [R1+0x150] ;  /* 0x0001500001027983 */ /* 0x0003220000300600 */
[C---:B------:R-:W-:Y:S02]  /*1b780*/  PRMT R20, R15.reuse, 0x7610, R20 ;  /* 0x000076100f147816 */ /* 0x040fe40000000014 */
[----:B------:R-:W-:Y:S02]  /*1b790*/  PRMT R17, R15, 0x7632, R17 ;  /* 0x000076320f117816 */ /* 0x000fe40000000011 */
[----:B------:R-:W-:Y:S01]  /*1b7a0*/  PRMT R16, R14, 0x7610, R16 ;  /* 0x000076100e107816 */ /* 0x000fe20000000010 */
[----:B------:R-:W-:Y:S01]  /*1b7b0*/  FADD.FTZ R4, R208, R9 ;  /* 0x00000009d0047221 */ /* 0x000fe20000010000 */
[----:B------:R-:W-:Y:S01]  /*1b7c0*/  PRMT R15, R14, 0x7632, R15 ;  /* 0x000076320e0f7816 */ /* 0x000fe2000000000f */
[----:B------:R-:W-:Y:S02]  /*1b7d0*/  IMAD.MOV.U32 R246, RZ, RZ, R184 ;  /* 0x000000fffff67224 */ /* 0x000fe400078e00b8 */
[----:B------:R-:W-:-:S02]  /*1b7e0*/  IMAD.MOV.U32 R184, RZ, RZ, R247 ;  /* 0x000000ffffb87224 */ /* 0x000fc400078e00f7 */
[----:B------:R-:W-:Y:S02]  /*1b7f0*/  IMAD.MOV.U32 R247, RZ, RZ, R249 ;  /* 0x000000fffff77224 */ /* 0x000fe400078e00f9 */
[----:B------:R-:W-:Y:S02]  /*1b800*/  IMAD.MOV.U32 R249, RZ, RZ, R216 ;  /* 0x000000fffff97224 */ /* 0x000fe400078e00d8 */
[----:B------:R-:W-:Y:S02]  /*1b810*/  IMAD.MOV.U32 R216, RZ, RZ, R209 ;  /* 0x000000ffffd87224 */ /* 0x000fe400078e00d1 */
[----:B--2---:R-:W-:-:S05]  /*1b820*/  @!P0 HADD2 R196, -R20.H0_H0, -RZ.H0_H0 ;  /* 0xa00000ff14c48230 */ /* 0x004fca0000000900 */
[----:B------:R-:W-:Y:S02]  /*1b830*/  PRMT R9, R196, 0x7610, R9 ;  /* 0x00007610c4097816 */ /* 0x000fe40000000009 */
[----:B------:R-:W-:Y:S02]  /*1b840*/  PRMT R196, R20, 0x5410, R17 ;  /* 0x0000541014c47816 */ /* 0x000fe40000000011 */
[----:B------:R-:W-:Y:S02]  /*1b850*/  @!P0 PRMT R20, R9, 0x5410, RZ ;  /* 0x0000541009148816 */ /* 0x000fe400000000ff */
[----:B------:R1:W2:Y:S01]  /*1b860*/  LDL.LU.S16 R9, [R1+0x154] ;  /* 0x0001540001097983 */ /* 0x0002a20000300600 */
[----:B---3--:R-:W-:Y:S02]  /*1b870*/  @!P2 HADD2 R231, -R17.H0_H0, -RZ.H0_H0 ;  /* 0xa00000ff11e7a230 */ /* 0x008fe40000000900 */
[----:B----4-:R-:W-:-:S03]  /*1b880*/  @!P1 HADD2 R2, -R16.H0_H0, -RZ.H0_H0 ;  /* 0xa00000ff10029230 */ /* 0x010fc60000000900 */
[----:B------:R-:W-:Y:S02]  /*1b890*/  PRMT R208, R231, 0x7610, R208 ;  /* 0x00007610e7d07816 */ /* 0x000fe400000000d0 */
[----:B------:R-:W-:Y:S02]  /*1b8a0*/  PRMT R215, R2, 0x7610, R215 ;  /* 0x0000761002d77816 */ /* 0x000fe400000000d7 */
[----:B------:R-:W-:Y:S02]  /*1b8b0*/  @!P2 PRMT R17, R208, 0x5410, RZ ;  /* 0x00005410d011a816 */ /* 0x000fe400000000ff */
[----:B------:R-:W-:Y:S01]  /*1b8c0*/  PRMT R208, R16, 0x5410, R15 ;  /* 0x0000541010d07816 */ /* 0x000fe2000000000f */
[----:B------:R3:W4:Y:S01]  /*1b8d0*/  MUFU.EX2 R2, R27 ;  /* 0x0000001b00027308 */ /* 0x0007220000000800 */
[----:B------:R-:W-:Y:S01]  /*1b8e0*/  @!P1 PRMT R16, R215, 0x5410, RZ ;  /* 0x00005410d7109816 */ /* 0x000fe200000000ff */
[----:B------:R-:W-:Y:S02]  /*1b8f0*/  IMAD.MOV.U32 R215, RZ, RZ, R213 ;  /* 0x000000ffffd77224 */ /* 0x000fe400078e00d5 */
[----:B------:R-:W-:-:S04]  /*1b900*/  IMAD.MOV.U32 R231, RZ, RZ, R207 ;  /* 0x000000ffffe77224 */ /* 0x000fc800078e00cf */
[----:B------:R1:W4:Y:S01]  /*1b910*/  MUFU.EX2 R213, R24 ;  /* 0x0000001800d57308 */ /* 0x0003220000000800 */
[----:B---3--:R-:W3:Y:S04]  /*1b920*/  LDL.LU R27, [R1+0x380] ;  /* 0x00038000011b7983 */ /* 0x008ee80000300800 */
[----:B-1----:R-:W3:Y:S04]  /*1b930*/  LDL.LU R24, [R1+0x37c] ;  /* 0x00037c0001187983 */ /* 0x002ee80000300800 */
[----:B------:R1:W4:Y:S04]  /*1b940*/  LDL.LU.S16 R209, [R1+0x15c] ;  /* 0x00015c0001d17983 */ /* 0x0003280000300600 */
[----:B------:R1:W3:Y:S01]  /*1b950*/  LDL.LU.S16 R207, [R1+0x158] ;  /* 0x0001580001cf7983 */ /* 0x0002e20000300600 */
[----:B------:R-:W-:-:S04]  /*1b960*/  LOP3.LUT R0, R0, 0xffff, RZ, 0xc0, !PT ;  /* 0x0000ffff00007812 */ /* 0x000fc800078ec0ff */
[----:B------:R-:W-:-:S04]  /*1b970*/  SHF.R.U32.HI R0, RZ, 0x8, R0 ;  /* 0x00000008ff007819 */ /* 0x000fc80000011600 */
[----:B------:R-:W-:-:S04]  /*1b980*/  LOP3.LUT R0, R0, 0xffff, RZ, 0xc0, !PT ;  /* 0x0000ffff00007812 */ /* 0x000fc800078ec0ff */
[----:B------:R-:W-:Y:S02]  /*1b990*/  ISETP.GE.U32.AND P2, PT, R193, R0, PT ;  /* 0x00000000c100720c */ /* 0x000fe40003f46070 */
[C---:B------:R-:W-:Y:S02]  /*1b9a0*/  PRMT R14, R37.reuse, 0x7610, R14 ;  /* 0x00007610250e7816 */ /* 0x040fe4000000000e */
[----:B------:R-:W-:Y:S02]  /*1b9b0*/  PRMT R13, R37, 0x7632, R13 ;  /* 0x00007632250d7816 */ /* 0x000fe4000000000d */
[----:B------:R-:W-:-:S07]  /*1b9c0*/  LOP3.LUT R0, R6, 0xff, RZ, 0xc0, !PT ;  /* 0x000000ff06007812 */ /* 0x000fce00078ec0ff */
[----:B--2---:R-:W-:Y:S01]  /*1b9d0*/  @!P2 HADD2 R9, -R15.H0_H0, -RZ.H0_H0 ;  /* 0xa00000ff0f09a230 */ /* 0x004fe20000000900 */
[----:B------:R-:W-:-:S04]  /*1b9e0*/  ISETP.GE.U32.AND P1, PT, R193, R0, PT ;  /* 0x00000000c100720c */ /* 0x000fc80003f26070 */
[----:B------:R-:W-:Y:S01]  /*1b9f0*/  PRMT R8, R9, 0x7610, R8 ;  /* 0x0000761009087816 */ /* 0x000fe20000000008 */
[----:B------:R-:W-:Y:S01]  /*1ba00*/  IMAD.MOV.U32 R9, RZ, RZ, R10 ;  /* 0x000000ffff097224 */ /* 0x000fe200078e000a */
[----:B------:R-:W-:Y:S01]  /*1ba10*/  SHF.R.U32.HI R0, RZ, 0x8, R7 ;  /* 0x00000008ff007819 */ /* 0x000fe20000011607 */
[----:B------:R-:W-:Y:S01]  /*1ba20*/  IMAD.MOV.U32 R10, RZ, RZ, R252 ;  /* 0x000000ffff0a7224 */ /* 0x000fe200078e00fc */
[----:B------:R-:W-:Y:S01]  /*1ba30*/  @!P2 PRMT R15, R8, 0x5410, RZ ;  /* 0x00005410080fa816 */ /* 0x000fe200000000ff */
[----:B------:R-:W-:Y:S02]  /*1ba40*/  IMAD.MOV.U32 R8, RZ, RZ, R246 ;  /* 0x000000ffff087224 */ /* 0x000fe400078e00f6 */
[----:B------:R-:W-:Y:S02]  /*1ba50*/  IMAD.MOV.U32 R252, RZ, RZ, R28 ;  /* 0x000000fffffc7224 */ /* 0x000fe400078e001c */
[----:B------:R-:W-:Y:S01]  /*1ba60*/  IMAD.MOV.U32 R246, RZ, RZ, R249 ;  /* 0x000000fffff67224 */ /* 0x000fe200078e00f9 */
[----:B------:R1:W2:Y:S01]  /*1ba70*/  LDL.LU.S16 R28, [R1+0x164] ;  /* 0x00016400011c7983 */ /* 0x0002a20000300600 */
[----:B------:R-:W-:-:S03]  /*1ba80*/  IMAD.MOV.U32 R249, RZ, RZ, R29 ;  /* 0x000000fffff97224 */ /* 0x000fc600078e001d */
[----:B------:R1:W2:Y:S01]  /*1ba90*/  LDL.LU.S16 R29, [R1+0x160] ;  /* 0x00016000011d7983 */ /* 0x0002a20000300600 */
[----:B----4-:R-:W-:Y:S02]  /*1baa0*/  @!P5 HADD2 R209, -R14.H0_H0, -RZ.H0_H0 ;  /* 0xa00000ff0ed1d230 */ /* 0x010fe40000000900 */
[----:B---3--:R-:W-:-:S03]  /*1bab0*/  @!P4 HADD2 R207, -R13.H0_H0, -RZ.H0_H0 ;  /* 0xa00000ff0dcfc230 */ /* 0x008fc60000000900 */
[----:B------:R-:W-:Y:S01]  /*1bac0*/  PRMT R7, R209, 0x7610, R7 ;  /* 0x00007610d1077816 */ /* 0x000fe20000000007 */
[----:B------:R-:W-:Y:S02]  /*1bad0*/  FADD.FTZ R209, R2, R58 ;  /* 0x0000003a02d17221 */ /* 0x000fe40000010000 */
[----:B------:R1:W3:Y:S01]  /*1bae0*/  LDL.LU.S16 R58, [R1+0x16c] ;  /* 0x00016c00013a7983 */ /* 0x0002e20000300600 */
[----:B------:R-:W-:Y:S02]  /*1baf0*/  PRMT R25, R207, 0x7610, R25 ;  /* 0x00007610cf197816 */ /* 0x000fe40000000019 */
[----:B------:R-:W-:Y:S02]  /*1bb00*/  PRMT R207, R14, 0x5410, R13 ;  /* 0x000054100ecf7816 */ /* 0x000fe4000000000d */
[----:B------:R-:W-:Y:S02]  /*1bb10*/  @!P5 PRMT R14, R7, 0x5410, RZ ;  /* 0x00005410070ed816 */ /* 0x000fe400000000ff */
[----:B------:R1:W4:Y:S01]  /*1bb20*/  LDL.LU.S16 R7, [R1+0x168] ;  /* 0x0001680001077983 */ /* 0x0003220000300600 */
[----:B------:R-:W-:-:S02]  /*1bb30*/  LOP3.LUT R0, R0, 0xffff, RZ, 0xc0, !PT ;  /* 0x0000ffff00007812 */ /* 0x000fc400078ec0ff */
[C---:B------:R-:W-:Y:S02]  /*1bb40*/  ISETP.GE.U32.AND P0, PT, R193.reuse, R3, PT ;  /* 0x00000003c100720c */ /* 0x040fe40003f06070 */
[C---:B------:R-:W-:Y:S02]  /*1bb50*/  ISETP.GE.U32.AND P3, PT, R193.reuse, R5, PT ;  /* 0x00000005c100720c */ /* 0x040fe40003f66070 */
[----:B------:R-:W-:Y:S02]  /*1bb60*/  ISETP.GE.U32.AND P2, PT, R193, R0, PT ;  /* 0x00000000c100720c */ /* 0x000fe40003f46070 */
[----:B------:R-:W-:-:S04]  /*1bb70*/  F2FP.F16.F32.PACK_AB R0, R213, R2 ;  /* 0x00000002d500723e */ /* 0x000fc800000000ff */
[C---:B------:R-:W-:Y:S02]  /*1bb80*/  PRMT R12, R0.reuse, 0x7610, R12 ;  /* 0x00007610000c7816 */ /* 0x040fe4000000000c */
[----:B------:R-:W-:Y:S02]  /*1bb90*/  PRMT R0, R0, 0x7632, R0 ;  /* 0x0000763200007816 */ /* 0x000fe40000000000 */
[----:B------:R-:W-:Y:S02]  /*1bba0*/  @!P4 PRMT R13, R25, 0x5410, RZ ;  /* 0x00005410190dc816 */ /* 0x000fe400000000ff */
[----:B------:R-:W4:Y:S01]  /*1bbb0*/  LDL.LU R25, [R1+0x378] ;  /* 0x0003780001197983 */ /* 0x000f220000300800 */
[----:B------:R-:W-:Y:S01]  /*1bbc0*/  @P1 PRMT R37, R162, 0x7610, R37 ;  /* 0x00007610a2251816 */ /* 0x000fe20000000025 */
[C---:B--2---:R-:W-:Y:S02]  /*1bbd0*/  @!P1 HADD2 R28, -R162.reuse.H0_H0, -RZ.H0_H0 ;  /* 0xa00000ffa21c9230 */ /* 0x044fe40000000900 */
[----:B------:R-:W-:-:S03]  /*1bbe0*/  @!P0 HADD2 R29, -R162.H1_H1, -RZ.H0_H0 ;  /* 0xa00000ffa21d8230 */ /* 0x000fc60000000d00 */
[----:B------:R-:W-:Y:S02]  /*1bbf0*/  PRMT R6, R28, 0x7610, R6 ;  /* 0x000076101c067816 */ /* 0x000fe40000000006 */
[----:B------:R-:W2:Y:S01]  /*1bc00*/  LDL.LU R28, [R1+0x374] ;  /* 0x00037400011c7983 */ /* 0x000ea20000300800 */
[----:B------:R-:W-:-:S03]  /*1bc10*/  PRMT R3, R29, 0x7610, R3 ;  /* 0x000076101d037816 */ /* 0x000fc60000000003 */
[----:B------:R-:W2:Y:S01]  /*1bc20*/  LDL.LU R29, [R1+0x370] ;  /* 0x00037000011d7983 */ /* 0x000ea20000300800 */
[----:B------:R-:W-:Y:S01]  /*1bc30*/  @!P1 PRMT R37, R6, 0x5410, RZ ;  /* 0x0000541006259816 */ /* 0x000fe200000000ff */
[----:B------:R-:W-:Y:S02]  /*1bc40*/  IMAD.MOV.U32 R6, RZ, RZ, R246 ;  /* 0x000000ffff067224 */ /* 0x000fe400078e00f6 */
[----:B------:R-:W-:Y:S02]  /*1bc50*/  IMAD.MOV.U32 R246, RZ, RZ, R184 ;  /* 0x000000fffff67224 */ /* 0x000fe400078e00b8 */
[----:B------:R-:W-:Y:S01]  /*1bc60*/  FADD.FTZ R184, R205, R4 ;  /* 0x00000004cdb87221 */ /* 0x000fe20000010000 */
[----:B------:R-:W-:Y:S02]  /*1bc70*/  PRMT R205, R12, 0x5410, R0 ;  /* 0x000054100ccd7816 */ /* 0x000fe40000000000 */
[----:B------:R-:W-:Y:S02]  /*1bc80*/  @P0 PRMT R59, R162, 0x7632, R59 ;  /* 0x00007632a23b0816 */ /* 0x000fe4000000003b */
[----:B------:R-:W-:Y:S01]  /*1bc90*/  @!P0 PRMT R59, R3, 0x5410, RZ ;  /* 0x00005410033b8816 */ /* 0x000fe200000000ff */
[----:B------:R-:W-:-:S02]  /*1bca0*/  IMAD.MOV.U32 R3, RZ, RZ, R9 ;  /* 0x000000ffff037224 */ /* 0x000fc400078e0009 */
[----:B------:R-:W-:Y:S02]  /*1bcb0*/  IMAD.MOV.U32 R9, RZ, RZ, R8 ;  /* 0x000000ffff097224 */ /* 0x000fe400078e0008 */
[----:B------:R-:W2:Y:S01]  /*1bcc0*/  LDL R8, [R1+0x2ac] ;  /* 0x0002ac0001087983 */ /* 0x000ea20000100800 */
[----:B---3--:R-:W-:Y:S02]  /*1bcd0*/  @!P3 HADD2 R58, -R12.H0_H0, -RZ.H0_H0 ;  /* 0xa00000ff0c3ab230 */ /* 0x008fe40000000900 */
[----:B----4-:R-:W-:-:S03]  /*1bce0*/  @!P2 HADD2 R7, -R0.H0_H0, -RZ.H0_H0 ;  /* 0xa00000ff0007a230 */ /* 0x010fc60000000900 */
[----:B------:R-:W-:Y:S02]  /*1bcf0*/  PRMT R5, R58, 0x7610, R5 ;  /* 0x000076103a057816 */ /* 0x000fe40000000005 */
[----:B------:R-:W-:Y:S02]  /*1bd00*/  PRMT R2, R7, 0x7610, R2 ;  /* 0x0000761007027816 */ /* 0x000fe40000000002 */
[----:B------:R-:W3:Y:S01]  /*1bd10*/  LDL R7, [R1+0x2b0] ;  /* 0x0002b00001077983 */ /* 0x000ee20000100800 */
[----:B------:R-:W-:-:S03]  /*1bd20*/  @!P3 PRMT R12, R5, 0x5410, RZ ;  /* 0x00005410050cb816 */ /* 0x000fc600000000ff */
[----:B------:R-:W4:Y:S04]  /*1bd30*/  LDL R5, [R1+0x2a8] ;  /* 0x0002a80001057983 */ /* 0x000f280000100800 */
[----:B------:R1:W-:Y:S04]  /*1bd40*/  ST.E.U16 desc[UR4][R52.64+-0x100], R88 ;  /* 0xffff005834007985 */ /* 0x0003e8000c101504 */
[----:B------:R-:W-:Y:S04]  /*1bd50*/  ST.E.U16 desc[UR4][R52.64+-0xfe], R87 ;  /* 0xffff025734007985 */ /* 0x000fe8000c101504 */
[----:B------:R-:W-:Y:S01]  /*1bd60*/  ST.E.U16 desc[UR4][R26.64+-0xfe], R86 ;  /* 0xffff02561a007985 */ /* 0x000fe2000c101504 */
[----:B------:R-:W-:-:S03]  /*1bd70*/  @!P2 PRMT R0, R2, 0x5410, RZ ;  /* 0x000054100200a816 */ /* 0x000fc600000000ff */
[----:B------:R2:W-:Y:S04]  /*1bd80*/  ST.E.U16 desc[UR4][R26.64+-0x100], R80 ;  /* 0xffff00501a007985 */ /* 0x0005e8000c101504 */
[----:B------:R-:W-:Y:S01]  /*1bd90*/  ST.E.U16 desc[UR4][R24.64+-0x100], R51 ;  /* 0xffff003318007985 */ /* 0x000fe2000c101504 */
[----:B-1----:R-:W-:Y:S02]  /*1bda0*/  IMAD.MOV.U32 R88, RZ, RZ, R3 ;  /* 0x000000ffff587224 */ /* 0x002fe400078e0003 */
[----:B------:R-:W-:Y:S01]  /*1bdb0*/  IMAD.SHL.U32 R3, R236, 0x4, RZ ;  /* 0x00000004ec037824 */ /* 0x000fe200078e00ff */
[----:B------:R1:W-:Y:S04]  /*1bdc0*/  ST.E.U16 desc[UR4][R24.64+-0xfe], R50 ;  /* 0xffff023218007985 */ /* 0x0003e8000c101504 */
[----:B------:R-:W-:Y:S01]  /*1bdd0*/  LOP3.LUT R3, R199, R229, R3, 0x96, !PT ;  /* 0x000000e5c7037212 */ /* 0x000fe200078e9603 */
[----:B--2---:R-:W-:Y:S01]  /*1bde0*/  ST.E.U16 desc[UR4][R28.64+-0x100], R18 ;  /* 0xffff00121c007985 */ /* 0x004fe2000c101504 */
[----:B------:R-:W-:Y:S01]  /*1bdf0*/  IMAD.MOV.U32 R80, RZ, RZ, R6 ;  /* 0x000000ffff507224 */ /* 0x000fe200078e0006 */
[----:B------:R-:W-:-:S02]  /*1be00*/  LOP3.LUT R6, R89, R199, RZ, 0x3c, !PT ;  /* 0x000000c759067212 */ /* 0x000fc400078e3cff */
[----:B------:R-:W-:Y:S04]  /*1be10*/  ST.E.U16 desc[UR4][R28.64+-0xfe], R19 ;  /* 0xffff02131c007985 */ /* 0x000fe8000c101504 */
[----:B------:R2:W-:Y:S01]  /*1be20*/  ST.E.U16 desc[UR4][R52.64+-0xf0], R79 ;  /* 0xffff104f34007985 */ /* 0x0005e2000c101504 */
[----:B-1----:R-:W-:-:S03]  /*1be30*/  IMAD.WIDE.U32 R50, R3, -0x326172a9, RZ ;  /* 0xcd9e8d5703327825 */ /* 0x002fc600078e00ff */
[----:B------:R-:W-:Y:S01]  /*1be40*/  ST.E.U16 desc[UR4][R52.64+-0xee], R158 ;  /* 0xffff129e34007985 */ /* 0x000fe2000c101504 */
[----:B--2---:R-:W-:Y:S01]  /*1be50*/  IMAD.MOV.U32 R79, RZ, RZ, R11 ;  /* 0x000000ffff4f7224 */ /* 0x004fe200078e000b */
[-CC-:B------:R-:W-:Y:S02]  /*1be60*/  LOP3.LUT R19, R51, R225.reuse, R250.reuse, 0x96, !PT ;  /* 0x000000e133137212 */ /* 0x180fe400078e96fa */
[----:B------:R-:W-:Y:S01]  /*1be70*/  LOP3.LUT R11, R161, R225, R250, 0x96, !PT ;  /* 0x000000e1a10b7212 */ /* 0x000fe200078e96fa */
[----:B------:R1:W-:Y:S04]  /*1be80*/  ST.E.U16 desc[UR4][R26.64+-0xf0], R156 ;  /* 0xffff109c1a007985 */ /* 0x0003e8000c101504 */
[----:B------:R-:W-:Y:S04]  /*1be90*/  ST.E.U16 desc[UR4][R26.64+-0xee], R157 ;  /* 0xffff129d1a007985 */ /* 0x000fe8000c101504 */
[----:B------:R-:W-:Y:S04]  /*1bea0*/  ST.E.U16 desc[UR4][R24.64+-0xf0], R85 ;  /* 0xffff105518007985 */ /* 0x000fe8000c101504 */
[----:B------:R2:W-:Y:S01]  /*1beb0*/  ST.E.U16 desc[UR4][R24.64+-0xee], R84 ;  /* 0xffff125418007985 */ /* 0x0005e2000c101504 */
[----:B-1----:R-:W-:-:S02]  /*1bec0*/  IMAD.MOV.U32 R156, RZ, RZ, R187 ;  /* 0x000000ffff9c7224 */ /* 0x002fc400078e00bb */
[----:B--2---:R-:W-:Y:S02]  /*1bed0*/  IMAD.MOV.U32 R84, RZ, RZ, R223 ;  /* 0x000000ffff547224 */ /* 0x004fe400078e00df */
[----:B---3--:R-:W-:-:S05]  /*1bee0*/  IMAD.WIDE.U32 R86, R7, -0x326172a9, RZ ;  /* 0xcd9e8d5707567825 */ /* 0x008fca00078e00ff */
[----:B----4-:R-:W-:-:S05]  /*1bef0*/  LOP3.LUT R2, R5, R87, RZ, 0x3c, !PT ;  /* 0x0000005705027212 */ /* 0x010fca00078e3cff */
[----:B------:R-:W-:Y:S01]  /*1bf00*/  IMAD.WIDE.U32 R4, R2, -0x2daee0ad, RZ ;  /* 0xd2511f5302047825 */ /* 0x000fe200078e00ff */
[----:B------:R-:W-:-:S04]  /*1bf10*/  LOP3.LUT R2, R174, R199, RZ, 0x3c, !PT ;  /* 0x000000c7ae027212 */ /* 0x000fc800078e3cff */
[----:B------:R-:W-:Y:S01]  /*1bf20*/  LOP3.LUT R5, R5, R8, R198, 0x96, !PT ;  /* 0x0000000805057212 */ /* 0x000fe200078e96c6 */
[----:B------:R-:W-:Y:S02]  /*1bf30*/  IMAD.MOV.U32 R174, RZ, RZ, R9 ;  /* 0x000000ffffae7224 */ /* 0x000fe400078e0009 */
[----:B------:R-:W-:-:S04]  /*1bf40*/  IMAD.WIDE.U32 R8, R2, -0x326172a9, RZ ;  /* 0xcd9e8d5702087825 */ /* 0x000fc800078e00ff */
[----:B------:R-:W-:-:S04]  /*1bf50*/  IMAD.WIDE.U32 R2, R5, -0x326172a9, RZ ;  /* 0xcd9e8d5705027825 */ /* 0x000fc800078e00ff */
[----:B------:R-:W-:Y:S01]  /*1bf60*/  IMAD.MOV.U32 R5, RZ, RZ, R10 ;  /* 0x000000ffff057224 */ /* 0x000fe200078e000a */
[-CC-:B------:R-:W-:Y:S01]  /*1bf70*/  LOP3.LUT R10, R109, R224.reuse, R50.reuse, 0x96, !PT ;  /* 0x000000e06d0a7212 */ /* 0x180fe200078e9632 */
[----:B------:R-:W-:Y:S01]  /*1bf80*/  IMAD.WIDE.U32 R6, R6, -0x326172a9, RZ ;  /* 0xcd9e8d5706067825 */ /* 0x000fe200078e00ff */
[-C--:B------:R-:W-:Y:S02]  /*1bf90*/  LOP3.LUT R89, R3, R224.reuse, R50, 0x96, !PT ;  /* 0x000000e003597212 */ /* 0x080fe400078e9632 */
[-C--:B------:R-:W-:Y:S01]  /*1bfa0*/  LOP3.LUT R50, R109, R224.reuse, R8, 0x96, !PT ;  /* 0x000000e06d327212 */ /* 0x080fe200078e9608 */
[----:B------:R-:W-:Y:S01]  /*1bfb0*/  IMAD.MOV.U32 R198, RZ, RZ, R88 ;  /* 0x000000ffffc67224 */ /* 0x000fe200078e0058 */
[----:B------:R-:W-:Y:S01]  /*1bfc0*/  LOP3.LUT R88, R3, R224, R8, 0x96, !PT ;  /* 0x000000e003587212 */ /* 0x000fe200078e9608 */
[----:B------:R-:W-:Y:S01]  /*1bfd0*/  IMAD.MOV.U32 R8, RZ, RZ, R79 ;  /* 0x000000ffff087224 */ /* 0x000fe200078e004f */
[CC--:B------:R-:W-:Y:S01]  /*1bfe0*/  LOP3.LUT R58, R7.reuse, R225.reuse, R250, 0x96, !PT ;  /* 0x000000e1073a7212 */ /* 0x0c0fe200078e96fa */
[----:B------:R-:W-:Y:S01]  /*1bff0*/  IMAD.MOV.U32 R199, RZ, RZ, R80 ;  /* 0x000000ffffc77224 */ /* 0x000fe200078e0050 */
[-C--:B------:R-:W-:Y:S01]  /*1c000*/  LOP3.LUT R79, R7, R225.reuse, R86, 0x96, !PT ;  /* 0x000000e1074f7212 */ /* 0x080fe200078e9656 */
[----:B------:R-:W-:Y:S01]  /*1c010*/  IMAD.MOV.U32 R7, RZ, RZ, R8 ;  /* 0x000000ffff077224 */ /* 0x000fe200078e0008 */
[----:B------:R-:W-:-:S02]  /*1c020*/  LOP3.LUT R18, R9, R225, R250, 0x96, !PT ;  /* 0x000000e109127212 */ /* 0x000fc400078e96fa */
[-CC-:B------:R-:W-:Y:S01]  /*1c030*/  LOP3.LUT R51, R51, R225.reuse, R86.reuse, 0x96, !PT ;  /* 0x000000e133337212 */ /* 0x180fe200078e9656 */
[----:B------:R-:W2:Y:S01]  /*1c040*/  LDL.LU.64 R250, [R1+0x368] ;  /* 0x0003680001fa7983 */ /* 0x000ea20000300a00 */
[-CC-:B------:R-:W-:Y:S02]  /*1c050*/  LOP3.LUT R80, R9, R225.reuse, R86.reuse, 0x96, !PT ;  /* 0x000000e109507212 */ /* 0x180fe400078e9656 */
[----:B------:R-:W-:Y:S02]  /*1c060*/  LOP3.LUT R8, R161, R225, R86, 0x96, !PT ;  /* 0x000000e1a1087212 */ /* 0x000fe400078e9656 */
[-CC-:B------:R-:W-:Y:S02]  /*1c070*/  LOP3.LUT R9, R109, R224.reuse, R6.reuse, 0x96, !PT ;  /* 0x000000e06d097212 */ /* 0x180fe400078e9606 */
[CC--:B------:R-:W-:Y:S01]  /*1c080*/  LOP3.LUT R87, R3.reuse, R224.reuse, R6, 0x96, !PT ;  /* 0x000000e003577212 */ /* 0x0c0fe200078e9606 */
[----:B------:R-:W-:Y:S01]  /*1c090*/  IMAD.MOV.U32 R6, RZ, RZ, R5 ;  /* 0x000000ffff067224 */ /* 0x000fe200078e0005 */
[-CC-:B------:R-:W-:Y:S01]  /*1c0a0*/  LOP3.LUT R86, R3, R224.reuse, R160.reuse, 0x96, !PT ;  /* 0x000000e003567212 */ /* 0x180fe200078e96a0 */
[----:B------:R-:W-:Y:S01]  /*1c0b0*/  IMAD.MOV.U32 R3, RZ, RZ, R181 ;  /* 0x000000ffff037224 */ /* 0x000fe200078e00b5 */
[----:B------:R-:W-:Y:S01]  /*1c0c0*/  LOP3.LUT R5, R109, R224, R160, 0x96, !PT ;  /* 0x000000e06d057212 */ /* 0x000fe200078e96a0 */
[----:B------:R-:W3:Y:S01]  /*1c0d0*/  LDL.LU R181, [R1+0x364] ;  /* 0x0003640001b57983 */ /* 0x000ee20000300800 */
[----:B------:R-:W-:-:S03]  /*1c0e0*/  IMAD.MOV.U32 R161, RZ, RZ, R245 ;  /* 0x000000ffffa17224 */ /* 0x000fc600078e00f5 */
[----:B------:R-:W4:Y:S04]  /*1c0f0*/  LDL.LU R160, [R1+0x188] ;  /* 0x0001880001a07983 */ /* 0x000f280000300800 */
[----:B------:R-:W2:Y:S04]  /*1c100*/  LDL.LU R245, [R1+0x360] ;  /* 0x0003600001f57983 */ /* 0x000ea80000300800 */
[----:B------:R-:W3:Y:S04]  /*1c110*/  LDL.LU R158, [R1+0x1a8] ;  /* 0x0001a800019e7983 */ /* 0x000ee80000300800 */
[----:B------:R-:W2:Y:S04]  /*1c120*/  LDL.LU R187, [R1+0x35c] ;  /* 0x00035c0001bb7983 */ /* 0x000ea80000300800 */
[----:B------:R-:W4:Y:S04]  /*1c130*/  LDL.LU R157, [R1+0x19c] ;  /* 0x00019c00019d7983 */ /* 0x000f280000300800 */
[----:B------:R-:W3:Y:S04]  /*1c140*/  LDL.LU R85, [R1+0x18c] ;  /* 0x00018c0001557983 */ /* 0x000ee80000300800 */
[----:B------:R-:W2:Y:S04]  /*1c150*/  LDL.LU R223, [R1+0x358] ;  /* 0x0003580001df7983 */ /* 0x000ea80000300800 */
[----:B------:R-:W-:Y:S04]  /*1c160*/  ST.E.U16 desc[UR4][R28.64+-0xf0], R83 ;  /* 0xffff10531c007985 */ /* 0x000fe8000c101504 */
[----:B------:R1:W-:Y:S02]  /*1c170*/  ST.E.U16 desc[UR4][R28.64+-0xee], R82 ;  /* 0xffff12521c007985 */ /* 0x0003e4000c101504 */
[----:B-1----:R-:W-:-:S02]  /*1c180*/  IMAD.MOV.U32 R82, RZ, RZ, R226 ;  /* 0x000000ffff527224 */ /* 0x002fc400078e00e2 */
[----:B--2---:R-:W-:Y:S02]  /*1c190*/  IMAD.MOV.U32 R83, RZ, RZ, R223 ;  /* 0x000000ffff537224 */ /* 0x004fe400078e00df */
[----:B------:R-:W2:Y:S04]  /*1c1a0*/  LDL.LU R223, [R1+0x354] ;  /* 0x0003540001df7983 */ /* 0x000ea80000300800 */
[----:B------:R-:W2:Y:S04]  /*1c1b0*/  LDL.LU R226, [R1+0x350] ;  /* 0x0003500001e27983 */ /* 0x000ea80000300800 */
        /* <DEDUP_REMOVED lines=12> */
[----:B------:R-:W-:Y:S04]  /*1c280*/  ST.E.U16 desc[UR4][R24.64+-0xd0], R57 ;  /* 0xffff303918007985 */ /* 0x000fe8000c101504 */
[----:B------:R4:W-:Y:S04]  /*1c290*/  ST.E.U16 desc[UR4][R24.64+-0xce], R56 ;  /* 0xffff323818007985 */ /* 0x0009e8000c101504 */
[----:B------:R-:W-:Y:S04]  /*1c2a0*/  ST.E.U16 desc[UR4][R28.64+-0xd0], R55 ;  /* 0xffff30371c007985 */ /* 0x000fe8000c101504 */
[----:B------:R-:W-:Y:S04]  /*1c2b0*/  ST.E.U16 desc[UR4][R28.64+-0xce], R54 ;  /* 0xffff32361c007985 */ /* 0x000fe8000c101504 */
[----:B------:R3:W-:Y:S04]  /*1c2c0*/  ST.E.U16 desc[UR4][R52.64+-0xc0], R131 ;  /* 0xffff408334007985 */ /* 0x0007e8000c101504 */
[----:B------:R3:W-:Y:S01]  /*1c2d0*/  ST.E.U16 desc[UR4][R52.64+-0xbe], R129 ;  /* 0xffff428134007985 */ /* 0x0007e2000c101504 */
[----:B-1----:R-:W-:-:S04]  /*1c2e0*/  IMAD.WIDE.U32 R146, R50, -0x2daee0ad, RZ ;  /* 0xd2511f5332927825 */ /* 0x002fc800078e00ff */
[----:B------:R-:W-:Y:S02]  /*1c2f0*/  IMAD.MOV.U32 R151, RZ, RZ, R82 ;  /* 0x000000ffff977224 */ /* 0x000fe400078e0052 */
[----:B------:R-:W-:Y:S02]  /*1c300*/  IMAD.MOV.U32 R150, RZ, RZ, R83 ;  /* 0x000000ffff967224 */ /* 0x000fe400078e0053 */
[----:B------:R-:W-:-:S04]  /*1c310*/  IMAD.WIDE.U32 R82, R10, -0x2daee0ad, RZ ;  /* 0xd2511f530a527825 */ /* 0x000fc800078e00ff */
[----:B----4-:R-:W-:Y:S01]  /*1c320*/  IMAD.WIDE.U32 R56, R19, -0x2daee0ad, RZ ;  /* 0xd2511f5313387825 */ /* 0x010fe200078e00ff */
[----:B------:R-:W-:Y:S03]  /*1c330*/  ST.E.U16 desc[UR4][R26.64+-0xc0], R124 ;  /* 0xffff407c1a007985 */ /* 0x000fe6000c101504 */
[----:B------:R-:W-:Y:S02]  /*1c340*/  IMAD.MOV.U32 R81, RZ, RZ, R157 ;  /* 0x000000ffff517224 */ /* 0x000fe400078e009d */
[----:B---3--:R-:W-:Y:S02]  /*1c350*/  IMAD.MOV.U32 R131, RZ, RZ, R6 ;  /* 0x000000ffff837224 */ /* 0x008fe400078e0006 */
[----:B------:R-:W-:Y:S02]  /*1c360*/  IMAD.MOV.U32 R129, RZ, RZ, R7 ;  /* 0x000000ffff817224 */ /* 0x000fe400078e0007 */
[----:B------:R-:W-:Y:S01]  /*1c370*/  IMAD.WIDE.U32 R6, R18, -0x2daee0ad, RZ ;  /* 0xd2511f5312067825 */ /* 0x000fe200078e00ff */
[----:B------:R-:W-:Y:S03]  /*1c380*/  ST.E.U16 desc[UR4][R26.64+-0xbe], R126 ;  /* 0xffff427e1a007985 */ /* 0x000fe6000c101504 */
[----:B------:R-:W-:Y:S01]  /*1c390*/  IMAD.MOV.U32 R145, RZ, RZ, R156 ;  /* 0x000000ffff917224 */ /* 0x000fe200078e009c */
[----:B------:R-:W-:Y:S01]  /*1c3a0*/  LOP3.LUT R78, R7, R232, R206, 0x96, !PT ;  /* 0x000000e8074e7212 */ /* 0x000fe200078e96ce */
[----:B------:R-:W-:Y:S01]  /*1c3b0*/  IMAD.WIDE.U32 R54, R11, -0x2daee0ad, RZ ;  /* 0xd2511f530b367825 */ /* 0x000fe200078e00ff */
[----:B------:R-:W-:-:S03]  /*1c3c0*/  LOP3.LUT R77, R147, R241, R6, 0x96, !PT ;  /* 0x000000f1934d7212 */ /* 0x000fc600078e9606 */
[----:B------:R-:W-:Y:S01]  /*1c3d0*/  IMAD.WIDE.U32 R148, R5, -0x2daee0ad, RZ ;  /* 0xd2511f5305947825 */ /* 0x000fe200078e00ff */
[-C--:B------:R-:W-:Y:S01]  /*1c3e0*/  LOP3.LUT R10, R57, R232.reuse, R206, 0x96, !PT ;  /* 0x000000e8390a7212 */ /* 0x080fe200078e96ce */
[----:B------:R-:W-:Y:S02]  /*1c3f0*/  ST.E.U16 desc[UR4][R24.64+-0xc0], R67 ;  /* 0xffff404318007985 */ /* 0x000fe4000c101504 */
[----:B------:R-:W-:Y:S01]  /*1c400*/  IMAD.WIDE.U32 R6, R58, -0x2daee0ad, RZ ;  /* 0xd2511f533a067825 */ /* 0x000fe200078e00ff */
[-C--:B------:R-:W-:Y:S01]  /*1c410*/  LOP3.LUT R5, R83, R241.reuse, R56, 0x96, !PT ;  /* 0x000000f153057212 */ /* 0x080fe200078e9638 */
[----:B------:R1:W-:Y:S02]  /*1c420*/  ST.E.U16 desc[UR4][R24.64+-0xbe], R66 ;  /* 0xffff424218007985 */ /* 0x0003e4000c101504 */
[----:B------:R-:W-:Y:S01]  /*1c430*/  IMAD.WIDE.U32 R156, R9, -0x2daee0ad, RZ ;  /* 0xd2511f53099c7825 */ /* 0x000fe200078e00ff */
[-C--:B------:R-:W-:Y:S01]  /*1c440*/  LOP3.LUT R50, R149, R241.reuse, R54, 0x96, !PT ;  /* 0x000000f195327212 */ /* 0x080fe200078e9636 */
[----:B------:R-:W-:Y:S02]  /*1c450*/  ST.E.U16 desc[UR4][R28.64+-0xc0], R62 ;  /* 0xffff403e1c007985 */ /* 0x000fe4000c101504 */
[----:B------:R-:W-:Y:S01]  /*1c460*/  IMAD.MOV.U32 R154, RZ, RZ, R3 ;  /* 0x000000ffff9a7224 */ /* 0x000fe200078e0003 */
[-CC-:B------:R-:W-:Y:S01]  /*1c470*/  LOP3.LUT R3, R55, R232.reuse, R206.reuse, 0x96, !PT ;  /* 0x000000e837037212 */ /* 0x180fe200078e96ce */
[----:B------:R3:W-:Y:S01]  /*1c480*/  ST.E.U16 desc[UR4][R28.64+-0xbe], R64 ;  /* 0xffff42401c007985 */ /* 0x0007e2000c101504 */
[----:B------:R-:W-:Y:S01]  /*1c490*/  LOP3.LUT R63, R7, R232, R206, 0x96, !PT ;  /* 0x000000e8073f7212 */ /* 0x000fe200078e96ce */
[----:B------:R-:W-:Y:S01]  /*1c4a0*/  IMAD.WIDE.U32 R54, R8, -0x2daee0ad, RZ ;  /* 0xd2511f5308367825 */ /* 0x000fe200078e00ff */
[----:B------:R-:W-:Y:S01]  /*1c4b0*/  LOP3.LUT R58, R157, R241, R6, 0x96, !PT ;  /* 0x000000f19d3a7212 */ /* 0x000fe200078e9606 */
[----:B------:R-:W-:Y:S02]  /*1c4c0*/  ST.E.U16 desc[UR4][R52.64+-0xb0], R130 ;  /* 0xffff508234007985 */ /* 0x000fe4000c101504 */
[----:B------:R-:W-:-:S02]  /*1c4d0*/  IMAD.WIDE.U32 R56, R51, -0x2daee0ad, RZ ;  /* 0xd2511f5333387825 */ /* 0x000fc400078e00ff */
[----:B------:R-:W-:Y:S02]  /*1c4e0*/  ST.E.U16 desc[UR4][R52.64+-0xae], R128 ;  /* 0xffff528034007985 */ /* 0x000fe4000c101504 */
[----:B------:R-:W-:Y:S02]  /*1c4f0*/  IMAD.WIDE.U32 R8, R80, -0x2daee0ad, RZ ;  /* 0xd2511f5350087825 */ /* 0x000fe400078e00ff */
[----:B------:R-:W-:Y:S02]  /*1c500*/  ST.E.U16 desc[UR4][R26.64+-0xb0], R125 ;  /* 0xffff507d1a007985 */ /* 0x000fe4000c101504 */
[----:B------:R-:W-:Y:S02]  /*1c510*/  IMAD.WIDE.U32 R6, R79, -0x2daee0ad, RZ ;  /* 0xd2511f534f067825 */ /* 0x000fe400078e00ff */
[----:B------:R-:W-:Y:S02]  /*1c520*/  ST.E.U16 desc[UR4][R26.64+-0xae], R127 ;  /* 0xffff527f1a007985 */ /* 0x000fe4000c101504 */
[----:B------:R-:W-:-:S02]  /*1c530*/  IMAD.WIDE.U32 R18, R10, -0x326172a9, RZ ;  /* 0xcd9e8d570a127825 */ /* 0x000fc400078e00ff */
[----:B------:R-:W-:Y:S02]  /*1c540*/  ST.E.U16 desc[UR4][R24.64+-0xb0], R60 ;  /* 0xffff503c18007985 */ /* 0x000fe4000c101504 */
[----:B------:R-:W-:Y:S02]  /*1c550*/  IMAD.MOV.U32 R206, RZ, RZ, R131 ;  /* 0x000000ffffce7224 */ /* 0x000fe400078e0083 */
[----:B------:R4:W-:Y:S01]  /*1c560*/  ST.E.U16 desc[UR4][R24.64+-0xae], R61 ;  /* 0xffff523d18007985 */ /* 0x0009e2000c101504 */
[----:B------:R-:W-:Y:S02]  /*1c570*/  IMAD.MOV.U32 R131, RZ, RZ, R81 ;  /* 0x000000ffff837224 */ /* 0x000fe400078e0051 */
[----:B-1----:R-:W-:Y:S02]  /*1c580*/  IMAD.MOV.U32 R66, RZ, RZ, R85 ;  /* 0x000000ffff427224 */ /* 0x002fe400078e0055 */
[----:B---3--:R-:W-:Y:S01]  /*1c590*/  IMAD.MOV.U32 R64, RZ, RZ, R161 ;  /* 0x000000ffff407224 */ /* 0x008fe200078e00a1 */
[-CC-:B------:R-:W-:Y:S01]  /*1c5a0*/  LOP3.LUT R51, R57, R232.reuse, R4.reuse, 0x96, !PT ;  /* 0x000000e839337212 */ /* 0x180fe200078e9604 */
[----:B------:R-:W-:Y:S01]  /*1c5b0*/  IMAD.MOV.U32 R67, RZ, RZ, R129 ;  /* 0x000000ffff437224 */ /* 0x000fe200078e0081 */
[-C--:B------:R-:W-:Y:S01]  /*1c5c0*/  LOP3.LUT R83, R9, R232.reuse, R4, 0x96, !PT ;  /* 0x000000e809537212 */ /* 0x080fe200078e9604 */
[----:B------:R-:W-:Y:S01]  /*1c5d0*/  IMAD.MOV.U32 R81, RZ, RZ, R84 ;  /* 0x000000ffff517224 */ /* 0x000fe200078e0054 */
[-C--:B------:R-:W-:Y:S01]  /*1c5e0*/  LOP3.LUT R84, R55, R232.reuse, R4, 0x96, !PT ;  /* 0x000000e837547212 */ /* 0x080fe200078e9604 */
[----:B------:R-:W-:Y:S01]  /*1c5f0*/  IMAD.MOV.U32 R62, RZ, RZ, R160 ;  /* 0x000000ffff3e7224 */ /* 0x000fe200078e00a0 */
[----:B------:R-:W-:Y:S01]  /*1c600*/  LOP3.LUT R85, R7, R232, R4, 0x96, !PT ;  /* 0x000000e807557212 */ /* 0x000fe200078e9604 */
[----:B------:R-:W-:-:S04]  /*1c610*/  IMAD.WIDE.U32 R160, R50, -0x326172a9, RZ ;  /* 0xcd9e8d5732a07825 */ /* 0x000fc800078e00ff */
[----:B----4-:R-:W-:-:S04]  /*1c620*/  IMAD.WIDE.U32 R60, R5, -0x326172a9, RZ ;  /* 0xcd9e8d57053c7825 */ /* 0x010fc800078e00ff */
[----:B------:R-:W-:Y:S01]  /*1c630*/  IMAD.WIDE.U32 R4, R63, -0x326172a9, RZ ;  /* 0xcd9e8d573f047825 */ /* 0x000fe200078e00ff */
[----:B------:R-:W-:-:S03]  /*1c640*/  LOP3.LUT R50, R61, R237, R18, 0x96, !PT ;  /* 0x000000ed3d327212 */ /* 0x000fc600078e9612 */
[----:B------:R-:W-:Y:S02]  /*1c650*/  IMAD.MOV.U32 R61, RZ, RZ, R64 ;  /* 0x000000ffff3d7224 */ /* 0x000fe400078e0040 */
[----:B------:R-:W-:Y:S02]  /*1c660*/  IMAD.MOV.U32 R63, RZ, RZ, R66 ;  /* 0x000000ffff3f7224 */ /* 0x000fe400078e0042 */
[----:B------:R-:W-:Y:S02]  /*1c670*/  IMAD.MOV.U32 R64, RZ, RZ, R67 ;  /* 0x000000ffff407224 */ /* 0x000fe400078e0043 */
[----:B--2---:R-:W-:Y:S02]  /*1c680*/  IMAD.MOV.U32 R67, RZ, RZ, R223 ;  /* 0x000000ffff437224 */ /* 0x004fe400078e00df */
[----:B------:R-:W-:Y:S02]  /*1c690*/  IMAD.MOV.U32 R66, RZ, RZ, R226 ;  /* 0x000000ffff427224 */ /* 0x000fe400078e00e2 */
[----:B------:R-:W2:Y:S04]  /*1c6a0*/  LDL.LU R226, [R1+0x34c] ;  /* 0x00034c0001e27983 */ /* 0x000ea80000300800 */
[----:B------:R-:W3:Y:S01]  /*1c6b0*/  LDL.LU R223, [R1+0x348] ;  /* 0x0003480001df7983 */ /* 0x000ee20000300800 */
[----:B------:R-:W-:-:S03]  /*1c6c0*/  IMAD.WIDE.U32 R10, R3, -0x326172a9, RZ ;  /* 0xcd9e8d57030a7825 */ /* 0x000fc600078e00ff */
[----:B------:R-:W-:Y:S04]  /*1c6d0*/  ST.E.U16 desc[UR4][R28.64+-0xb0], R68 ;  /* 0xffff50441c007985 */ /* 0x000fe8000c101504 */
[----:B------:R-:W-:Y:S01]  /*1c6e0*/  ST.E.U16 desc[UR4][R28.64+-0xae], R65 ;  /* 0xffff52411c007985 */ /* 0x000fe2000c101504 */
[----:B------:R-:W-:-:S03]  /*1c6f0*/  IMAD.WIDE.U32 R124, R87, -0x2daee0ad, RZ ;  /* 0xd2511f53577c7825 */ /* 0x000fc600078e00ff */
[----:B------:R-:W-:Y:S04]  /*1c700*/  ST.E.U16 desc[UR4][R52.64+-0xa0], R133 ;  /* 0xffff608534007985 */ /* 0x000fe8000c101504 */
[----:B------:R-:W-:Y:S01]  /*1c710*/  ST.E.U16 desc[UR4][R52.64+-0x9e], R132 ;  /* 0xffff628434007985 */ /* 0x000fe2000c101504 */
[----:B------:R-:W-:-:S03]  /*1c720*/  LOP3.LUT R128, R11, R219, R108, 0x96, !PT ;  /* 0x000000db0b807212 */ /* 0x000fc600078e966c */
[----:B------:R-:W-:Y:S01]  /*1c730*/  ST.E.U16 desc[UR4][R26.64+-0xa0], R144 ;  /* 0xffff60901a007985 */ /* 0x000fe2000c101504 */
[----:B------:R-:W-:-:S03]  /*1c740*/  LOP3.LUT R129, R161, R237, R10, 0x96, !PT ;  /* 0x000000eda1817212 */ /* 0x000fc600078e960a */
[----:B------:R-:W-:Y:S01]  /*1c750*/  ST.E.U16 desc[UR4][R26.64+-0x9e], R143 ;  /* 0xffff628f1a007985 */ /* 0x000fe2000c101504 */
[----:B------:R-:W-:-:S03]  /*1c760*/  IMAD.WIDE.U32 R10, R89, -0x2daee0ad, RZ ;  /* 0xd2511f53590a7825 */ /* 0x000fc600078e00ff */
[----:B------:R-:W-:Y:S04]  /*1c770*/  ST.E.U16 desc[UR4][R24.64+-0xa0], R76 ;  /* 0xffff604c18007985 */ /* 0x000fe8000c101504 */
[----:B------:R-:W-:Y:S01]  /*1c780*/  ST.E.U16 desc[UR4][R24.64+-0x9e], R75 ;  /* 0xffff624b18007985 */ /* 0x000fe2000c101504 */
[----:B------:R-:W-:-:S03]  /*1c790*/  IMAD.MOV.U32 R89, RZ, RZ, R81 ;  /* 0x000000ffff597224 */ /* 0x000fc600078e0051 */
[----:B------:R-:W-:Y:S04]  /*1c7a0*/  ST.E.U16 desc[UR4][R28.64+-0xa0], R74 ;  /* 0xffff604a1c007985 */ /* 0x000fe8000c101504 */
[----:B------:R-:W-:Y:S01]  /*1c7b0*/  ST.E.U16 desc[UR4][R28.64+-0x9e], R73 ;  /* 0xffff62491c007985 */ /* 0x000fe2000c101504 */
[----:B------:R-:W-:-:S03]  /*1c7c0*/  IMAD.WIDE.U32 R80, R88, -0x2daee0ad, RZ ;  /* 0xd2511f5358507825 */ /* 0x000fc600078e00ff */
        /* <DEDUP_REMOVED lines=8> */
[----:B------:R-:W-:-:S03]  /*1c850*/  IMAD.WIDE.U32 R130, R77, -0x326172a9, RZ ;  /* 0xcd9e8d574d827825 */ /* 0x000fc600078e00ff */
        /* <DEDUP_REMOVED lines=8> */
[----:B------:R-:W-:Y:S04]  /*1c8e0*/  ST.E.U16 desc[UR4][R26.64+-0x7e], R121 ;  /* 0xffff82791a007985 */ /* 0x000fe8000c101504 */
[----:B------:R-:W-:Y:S04]  /*1c8f0*/  ST.E.U16 desc[UR4][R24.64+-0x80], R49 ;  /* 0xffff803118007985 */ /* 0x000fe8000c101504 */
[----:B------:R-:W-:Y:S01]  /*1c900*/  ST.E.U16 desc[UR4][R24.64+-0x7e], R48 ;  /* 0xffff823018007985 */ /* 0x000fe2000c101504 */
[----:B------:R-:W-:-:S03]  /*1c910*/  LOP3.LUT R55, R7, R219, R108, 0x96, !PT ;  /* 0x000000db07377212 */ /* 0x000fc600078e966c */
[----:B------:R-:W-:Y:S01]  /*1c920*/  ST.E.U16 desc[UR4][R28.64+-0x80], R46 ;  /* 0xffff802e1c007985 */ /* 0x000fe2000c101504 */
[----:B------:R-:W-:-:S03]  /*1c930*/  LOP3.LUT R109, R131, R237, R6, 0x96, !PT ;  /* 0x000000ed836d7212 */ /* 0x000fc600078e9606 */
[----:B------:R-:W-:Y:S01]  /*1c940*/  ST.E.U16 desc[UR4][R28.64+-0x7e], R47 ;  /* 0xffff822f1c007985 */ /* 0x000fe2000c101504 */
[----:B------:R-:W-:-:S03]  /*1c950*/  LOP3.LUT R81, R81, R241, R8, 0x96, !PT ;  /* 0x000000f151517212 */ /* 0x000fc600078e9608 */
[----:B------:R-:W-:Y:S01]  /*1c960*/  ST.E.U16 desc[UR4][R52.64+-0x70], R119 ;  /* 0xffff907734007985 */ /* 0x000fe2000c101504 */
[----:B------:R-:W-:-:S03]  /*1c970*/  IMAD.WIDE.U32 R6, R9, -0x2daee0ad, RZ ;  /* 0xd2511f5309067825 */ /* 0x000fc600078e00ff */
[----:B------:R-:W-:Y:S01]  /*1c980*/  ST.E.U16 desc[UR4][R52.64+-0x6e], R118 ;  /* 0xffff927634007985 */ /* 0x000fe2000c101504 */
[----:B------:R-:W-:-:S03]  /*1c990*/  IMAD.WIDE.U32 R18, R51, -0x326172a9, RZ ;  /* 0xcd9e8d5733127825 */ /* 0x000fc600078e00ff */
[----:B------:R-:W-:Y:S01]  /*1c9a0*/  ST.E.U16 desc[UR4][R26.64+-0x70], R116 ;  /* 0xffff90741a007985 */ /* 0x000fe2000c101504 */
[----:B------:R-:W-:-:S03]  /*1c9b0*/  IMAD.WIDE.U32 R8, R3, -0x326172a9, RZ ;  /* 0xcd9e8d5703087825 */ /* 0x000fc600078e00ff */
[----:B------:R-:W-:Y:S04]  /*1c9c0*/  ST.E.U16 desc[UR4][R26.64+-0x6e], R117 ;  /* 0xffff92751a007985 */ /* 0x000fe8000c101504 */
[----:B------:R-:W-:Y:S04]  /*1c9d0*/  ST.E.U16 desc[UR4][R24.64+-0x70], R45 ;  /* 0xffff902d18007985 */ /* 0x000fe8000c101504 */
[----:B------:R-:W-:Y:S01]  /*1c9e0*/  ST.E.U16 desc[UR4][R24.64+-0x6e], R44 ;  /* 0xffff922c18007985 */ /* 0x000fe2000c101504 */
[----:B------:R-:W-:-:S03]  /*1c9f0*/  IMAD.MOV.U32 R57, RZ, RZ, R150 ;  /* 0x000000ffff397224 */ /* 0x000fc600078e0096 */
[----:B------:R-:W-:Y:S01]  /*1ca00*/  ST.E.U16 desc[UR4][R28.64+-0x70], R43 ;  /* 0xffff902b1c007985 */ /* 0x000fe2000c101504 */
[----:B------:R-:W-:-:S03]  /*1ca10*/  IMAD.MOV.U32 R87, RZ, RZ, R151 ;  /* 0x000000ffff577224 */ /* 0x000fc600078e0097 */
[----:B------:R-:W-:Y:S01]  /*1ca20*/  ST.E.U16 desc[UR4][R28.64+-0x6e], R42 ;  /* 0xffff922a1c007985 */ /* 0x000fe2000c101504 */
[----:B------:R-:W-:-:S03]  /*1ca30*/  IMAD.WIDE.U32 R126, R86, -0x2daee0ad, RZ ;  /* 0xd2511f53567e7825 */ /* 0x000fc600078e00ff */
[----:B------:R-:W-:Y:S01]  /*1ca40*/  ST.E.U16 desc[UR4][R52.64+-0x60], R115 ;  /* 0xffffa07334007985 */ /* 0x000fe2000c101504 */
[----:B------:R-:W-:-:S03]  /*1ca50*/  IMAD.WIDE.U32 R150, R58, -0x326172a9, RZ ;  /* 0xcd9e8d573a967825 */ /* 0x000fc600078e00ff */
[----:B------:R-:W-:Y:S01]  /*1ca60*/  ST.E.U16 desc[UR4][R52.64+-0x5e], R114 ;  /* 0xffffa27234007985 */ /* 0x000fe2000c101504 */
[----:B------:R-:W-:-:S03]  /*1ca70*/  LOP3.LUT R11, R7, R239, R82, 0x96, !PT ;  /* 0x000000ef070b7212 */ /* 0x000fc600078e9652 */
[----:B------:R-:W-:Y:S01]  /*1ca80*/  ST.E.U16 desc[UR4][R26.64+-0x60], R113 ;  /* 0xffffa0711a007985 */ /* 0x000fe2000c101504 */
[----:B------:R-:W-:-:S03]  /*1ca90*/  LOP3.LUT R3, R19, R219, R2, 0x96, !PT ;  /* 0x000000db13037212 */ /* 0x000fc600078e9602 */
[----:B------:R-:W-:Y:S01]  /*1caa0*/  ST.E.U16 desc[UR4][R26.64+-0x5e], R112 ;  /* 0xffffa2701a007985 */ /* 0x000fe2000c101504 */
[----:B------:R-:W-:-:S03]  /*1cab0*/  LOP3.LUT R7, R9, R237, R18, 0x96, !PT ;  /* 0x000000ed09077212 */ /* 0x000fc600078e9612 */
[----:B------:R-:W-:Y:S04]  /*1cac0*/  ST.E.U16 desc[UR4][R24.64+-0x60], R39 ;  /* 0xffffa02718007985 */ /* 0x000fe8000c101504 */
[----:B------:R-:W-:Y:S01]  /*1cad0*/  ST.E.U16 desc[UR4][R24.64+-0x5e], R38 ;  /* 0xffffa22618007985 */ /* 0x000fe2000c101504 */
[----:B------:R-:W-:-:S03]  /*1cae0*/  IMAD.MOV.U32 R56, RZ, RZ, R145 ;  /* 0x000000ffff387224 */ /* 0x000fc600078e0091 */
[----:B------:R-:W-:Y:S04]  /*1caf0*/  ST.E.U16 desc[UR4][R28.64+-0x60], R41 ;  /* 0xffffa0291c007985 */ /* 0x000fe8000c101504 */
[----:B------:R-:W-:Y:S01]  /*1cb00*/  ST.E.U16 desc[UR4][R28.64+-0x5e], R40 ;  /* 0xffffa2281c007985 */ /* 0x000fe2000c101504 */
[----:B------:R-:W-:-:S03]  /*1cb10*/  LOP3.LUT R145, R127, R241, R54, 0x96, !PT ;  /* 0x000000f17f917212 */ /* 0x000fc600078e9636 */
[----:B------:R-:W-:Y:S04]  /*1cb20*/  ST.E.U16 desc[UR4][R52.64+-0x50], R111 ;  /* 0xffffb06f34007985 */ /* 0x000fe8000c101504 */
        /* <DEDUP_REMOVED lines=12> */
[----:B------:R-:W-:Y:S04]  /*1cbf0*/  ST.E.U16 desc[UR4][R52.64+-0x40], R105 ;  /* 0xffffc06934007985 */ /* 0x000fe8000c101504 */
[----:B------:R-:W-:Y:S04]  /*1cc00*/  ST.E.U16 desc[UR4][R52.64+-0x3e], R104 ;  /* 0xffffc26834007985 */ /* 0x000fe8000c101504 */
        /* <DEDUP_REMOVED lines=27> */
[----:B------:R1:W-:Y:S04]  /*1cdc0*/  ST.E.U16 desc[UR4][R28.64+-0x1e], R13 ;  /* 0xffffe20d1c007985 */ /* 0x0003e8000c101504 */
[----:B------:R-:W-:Y:S04]  /*1cdd0*/  ST.E.U16 desc[UR4][R52.64+-0x10], R93 ;  /* 0xfffff05d34007985 */ /* 0x000fe8000c101504 */
[----:B------:R-:W-:Y:S04]  /*1cde0*/  ST.E.U16 desc[UR4][R52.64+-0xe], R92 ;  /* 0xfffff25c34007985 */ /* 0x000fe8000c101504 */
[----:B------:R-:W-:Y:S04]  /*1cdf0*/  ST.E.U16 desc[UR4][R26.64+-0x10], R91 ;  /* 0xfffff05b1a007985 */ /* 0x000fe8000c101504 */
[----:B------:R-:W-:Y:S04]  /*1ce00*/  ST.E.U16 desc[UR4][R26.64+-0xe], R90 ;  /* 0xfffff25a1a007985 */ /* 0x000fe8000c101504 */
[----:B------:R4:W-:Y:S04]  /*1ce10*/  ST.E.U16 desc[UR4][R24.64+-0x10], R12 ;  /* 0xfffff00c18007985 */ /* 0x0009e8000c101504 */
[----:B------:R2:W-:Y:S04]  /*1ce20*/  ST.E.U16 desc[UR4][R24.64+-0xe], R0 ;  /* 0xfffff20018007985 */ /* 0x0005e8000c101504 */
[----:B------:R-:W-:Y:S04]  /*1ce30*/  ST.E.U16 desc[UR4][R28.64+-0x10], R37 ;  /* 0xfffff0251c007985 */ /* 0x000fe8000c101504 */
[----:B------:R2:W-:Y:S01]  /*1ce40*/  ST.E.U16 desc[UR4][R28.64+-0xe], R59 ;  /* 0xfffff23b1c007985 */ /* 0x0005e2000c101504 */
[----:B------:R-:W-:-:S03]  /*1ce50*/  IMAD.WIDE.U32 R6, R6, -0x326172a9, RZ ;  /* 0xcd9e8d5706067825 */ /* 0x000fc600078e00ff */
[----:B---3--:R-:W3:Y:S01]  /*1ce60*/  LDSM.16.MT88.4 R24, [R223+0x4000] ;  /* 0x00400000df18783b */ /* 0x008ee20000004200 */
[----:B-1----:R-:W-:Y:S01]  /*1ce70*/  LOP3.LUT R13, R4, 0xff, RZ, 0xc0, !PT ;  /* 0x000000ff040d7812 */ /* 0x002fe200078ec0ff */
[----:B------:R-:W-:Y:S01]  /*1ce80*/  IMAD.MOV.U32 R65, RZ, RZ, R238 ;  /* 0x000000ffff417224 */ /* 0x000fe200078e00ee */
[-C--:B------:R-:W-:Y:S01]  /*1ce90*/  LOP3.LUT R3, R7, R135.reuse, R18, 0x96, !PT ;  /* 0x0000008707037212 */ /* 0x080fe200078e9612 */
[----:B------:R-:W-:Y:S01]  /*1cea0*/  IMAD.MOV.U32 R72, RZ, RZ, R87 ;  /* 0x000000ffff487224 */ /* 0x000fe200078e0057 */
[----:B------:R-:W-:Y:S01]  /*1ceb0*/  LOP3.LUT R14, R6, 0xffff, RZ, 0xc0, !PT ;  /* 0x0000ffff060e7812 */ /* 0x000fe200078ec0ff */
[----:B------:R-:W-:Y:S01]  /*1cec0*/  IMAD.MOV.U32 R73, RZ, RZ, R56 ;  /* 0x000000ffff497224 */ /* 0x000fe200078e0038 */
[----:B----4-:R-:W-:Y:S01]  /*1ced0*/  SHF.R.U32.HI R12, RZ, 0x18, R4 ;  /* 0x00000018ff0c7819 */ /* 0x010fe20000011604 */
[----:B------:R-:W-:Y:S01]  /*1cee0*/  IMAD.MOV.U32 R74, RZ, RZ, R57 ;  /* 0x000000ffff4a7224 */ /* 0x000fe200078e0039 */
[----:B--2---:R-:W-:Y:S01]  /*1cef0*/  LOP3.LUT R0, R5, R135, R10, 0x96, !PT ;  /* 0x0000008705007212 */ /* 0x004fe200078e960a */
[----:B------:R-:W-:Y:S01]  /*1cf00*/  IMAD.MOV.U32 R75, RZ, RZ, R88 ;  /* 0x000000ffff4b7224 */ /* 0x000fe200078e0058 */
[----:B------:R-:W-:Y:S01]  /*1cf10*/  LOP3.LUT R5, R4, 0xffff, RZ, 0xc0, !PT ;  /* 0x0000ffff04057812 */ /* 0x000fe200078ec0ff */
[----:B------:R-:W-:Y:S01]  /*1cf20*/  IMAD.MOV.U32 R140, RZ, RZ, R206 ;  /* 0x000000ffff8c7224 */ /* 0x000fe200078e00ce */
[----:B------:R-:W1:Y:S02]  /*1cf30*/  LDSM.16.MT88.4 R20, [R226+0x4000] ;  /* 0x00400000e214783b */ /* 0x000e640000004200 */
[----:B------:R-:W-:-:S02]  /*1cf40*/  SHF.R.U32.HI R9, RZ, 0x8, R5 ;  /* 0x00000008ff097819 */ /* 0x000fc40000011605 */
[----:B------:R-:W-:Y:S01]  /*1cf50*/  LOP3.LUT R28, R11, R235, R8, 0x96, !PT ;  /* 0x000000eb0b1c7212 */ /* 0x000fe200078e9608 */
[----:B------:R-:W-:Y:S01]  /*1cf60*/  IMAD.MOV.U32 R141, RZ, RZ, R154 ;  /* 0x000000ffff8d7224 */ /* 0x000fe200078e009a */
[----:B------:R-:W-:Y:S01]  /*1cf70*/  SHF.R.U32.HI R8, RZ, 0x10, R4 ;  /* 0x00000010ff087819 */ /* 0x000fe20000011604 */
[----:B------:R-:W-:Y:S01]  /*1cf80*/  IMAD.MOV.U32 R142, RZ, RZ, R158 ;  /* 0x000000ffff8e7224 */ /* 0x000fe200078e009e */
[----:B------:R-:W-:Y:S01]  /*1cf90*/  LOP3.LUT R4, R0, 0xffff, RZ, 0xc0, !PT ;  /* 0x0000ffff00047812 */ /* 0x000fe200078ec0ff */
[----:B------:R-:W-:Y:S01]  /*1cfa0*/  IMAD.MOV.U32 R143, RZ, RZ, R198 ;  /* 0x000000ffff8f7224 */ /* 0x000fe200078e00c6 */
[----:B------:R-:W-:Y:S01]  /*1cfb0*/  LOP3.LUT R7, R8, 0xff, RZ, 0xc0, !PT ;  /* 0x000000ff08077812 */ /* 0x000fe200078ec0ff */
[----:B------:R-:W-:Y:S01]  /*1cfc0*/  LDSM.16.MT88.4 R36, [R223+0x4400] ;  /* 0x00440000df24783b */ /* 0x000fe20000004200 */
[----:B------:R-:W-:Y:S02]  /*1cfd0*/  SHF.R.U32.HI R5, RZ, 0x10, R0 ;  /* 0x00000010ff057819 */ /* 0x000fe40000011600 */
[----:B------:R-:W-:-:S02]  /*1cfe0*/  LOP3.LUT R11, R0, 0xff, RZ, 0xc0, !PT ;  /* 0x000000ff000b7812 */ /* 0x000fc400078ec0ff */
[----:B------:R-:W-:Y:S02]  /*1cff0*/  SHF.R.U32.HI R10, RZ, 0x18, R0 ;  /* 0x00000018ff0a7819 */ /* 0x000fe40000011600 */
[----:B------:R-:W-:Y:S02]  /*1d000*/  SHF.R.U32.HI R8, RZ, 0x8, R4 ;  /* 0x00000008ff087819 */ /* 0x000fe40000011604 */
[----:B------:R-:W-:Y:S02]  /*1d010*/  PRMT R0, R13, 0x5410, R9 ;  /* 0x000054100d007816 */ /* 0x000fe40000000009 */
[----:B------:R-:W-:Y:S02]  /*1d020*/  PRMT R238, R193, 0x7054, R193 ;  /* 0x00007054c1ee7816 */ /* 0x000fe400000000c1 */
[----:B------:R-:W-:Y:S02]  /*1d030*/  LOP3.LUT R15, R6, 0xff, RZ, 0xc0, !PT ;  /* 0x000000ff060f7812 */ /* 0x000fe400078ec0ff */
[----:B------:R-:W-:-:S02]  /*1d040*/  SHF.R.U32.HI R17, RZ, 0x10, R6 ;  /* 0x00000010ff117819 */ /* 0x000fc40000011606 */
[----:B------:R-:W-:Y:S02]  /*1d050*/  SHF.R.U32.HI R16, RZ, 0x18, R6 ;  /* 0x00000018ff107819 */ /* 0x000fe40000011606 */
[----:B------:R-:W-:Y:S02]  /*1d060*/  LOP3.LUT R4, R5, 0xff, RZ, 0xc0, !PT ;  /* 0x000000ff05047812 */ /* 0x000fe400078ec0ff */
[----:B------:R-:W-:Y:S02]  /*1d070*/  PRMT R6, R11, 0x5410, R8 ;  /* 0x000054100b067816 */ /* 0x000fe40000000008 */
[--C-:B------:R-:W-:Y:S02]  /*1d080*/  HSET2.LE.AND R0, R0, R238.reuse, PT ;  /* 0x000000ee00007233 */ /* 0x100fe40003803000 */
[----:B------:R-:W-:Y:S02]  /*1d090*/  PRMT R5, R4, 0x5410, R10 ;  /* 0x0000541004057816 */ /* 0x000fe4000000000a */
[----:B------:R-:W-:-:S02]  /*1d0a0*/  HSET2.LE.AND R4, R6, R238, PT ;  /* 0x000000ee06047233 */ /* 0x000fc40003803000 */
[----:B------:R-:W-:Y:S02]  /*1d0b0*/  LOP3.LUT R6, R164, R0, RZ, 0xc0, !PT ;  /* 0x00000000a4067212 */ /* 0x000fe400078ec0ff */
[----:B------:R-:W-:Y:S02]  /*1d0c0*/  LOP3.LUT R0, R3, 0xffff, RZ, 0xc0, !PT ;  /* 0x0000ffff03007812 */ /* 0x000fe400078ec0ff */
[----:B------:R-:W-:Y:S02]  /*1d0d0*/  PRMT R7, R7, 0x5410, R12 ;  /* 0x0000541007077816 */ /* 0x000fe4000000000c */
[----:B------:R-:W-:Y:S02]  /*1d0e0*/  SHF.R.U32.HI R10, RZ, 0x8, R14 ;  /* 0x00000008ff0a7819 */ /* 0x000fe4000001160e */
[----:B------:R-:W-:Y:S02]  /*1d0f0*/  LOP3.LUT R9, R3, 0xff, RZ, 0xc0, !PT ;  /* 0x000000ff03097812 */ /* 0x000fe400078ec0ff */
[----:B------:R-:W-:-:S02]  /*1d100*/  SHF.R.U32.HI R8, RZ, 0x10, R3 ;  /* 0x00000010ff087819 */ /* 0x000fc40000011603 */
[----:B------:R-:W-:Y:S02]  /*1d110*/  SHF.R.U32.HI R0, RZ, 0x8, R0 ;  /* 0x00000008ff007819 */ /* 0x000fe40000011600 */
[--C-:B------:R-:W-:Y:S02]  /*1d120*/  HSET2.LE.AND R7, R7, R238.reuse, PT ;  /* 0x000000ee07077233 */ /* 0x100fe40003803000 */
[----:B------:R-:W-:Y:S02]  /*1d130*/  HSET2.LE.AND R5, R5, R238, PT ;  /* 0x000000ee05057233 */ /* 0x000fe40003803000 */
[----:B------:R-:W-:Y:S02]  /*1d140*/  PRMT R10, R15, 0x5410, R10 ;  /* 0x000054100f0a7816 */ /* 0x000fe4000000000a */
[----:B------:R-:W-:Y:S02]  /*1d150*/  SHF.R.U32.HI R11, RZ, 0x18, R3 ;  /* 0x00000018ff0b7819 */ /* 0x000fe40000011603 */
[----:B------:R-:W-:-:S02]  /*1d160*/  LOP3.LUT R8, R8, 0xff, RZ, 0xc0, !PT ;  /* 0x000000ff08087812 */ /* 0x000fc400078ec0ff */
[----:B------:R-:W-:Y:S02]  /*1d170*/  PRMT R9, R9, 0x5410, R0 ;  /* 0x0000541009097816 */ /* 0x000fe40000000000 */
[----:B------:R-:W-:Y:S02]  /*1d180*/  LOP3.LUT R7, R163, R7, RZ, 0xc0, !PT ;  /* 0x00000007a3077212 */ /* 0x000fe400078ec0ff */
[----:B------:R-:W-:Y:S02]  /*1d190*/  LOP3.LUT R4, R166, R4, RZ, 0xc0, !PT ;  /* 0x00000004a6047212 */ /* 0x000fe400078ec0ff */
[----:B------:R-:W-:Y:S02]  /*1d1a0*/  LOP3.LUT R5, R165, R5, RZ, 0xc0, !PT ;  /* 0x00000005a5057212 */ /* 0x000fe400078ec0ff */
[----:B------:R-:W-:Y:S02]  /*1d1b0*/  HSET2.LE.AND R0, R10, R238, PT ;  /* 0x000000ee0a007233 */ /* 0x000fe40003803000 */
[----:B------:R-:W-:-:S02]  /*1d1c0*/  PRMT R11, R8, 0x5410, R11 ;  /* 0x00005410080b7816 */ /* 0x000fc4000000000b */
[--C-:B------:R-:W-:Y:S02]  /*1d1d0*/  HSET2.LE.AND R8, R9, R238.reuse, PT ;  /* 0x000000ee09087233 */ /* 0x100fe40003803000 */
[----:B------:R-:W-:Y:S01]  /*1d1e0*/  LOP3.LUT R10, R199, R0, RZ, 0xc0, !PT ;  /* 0x00000000c70a7212 */ /* 0x000fe200078ec0ff */
[----:B---3--:R-:W-:Y:S01]  /*1d1f0*/  HMMA.16816.F32 R56, R4, R24, R72 ;  /* 0x000000180438723c */ /* 0x008fe20000001848 */
[----:B------:R-:W-:Y:S02]  /*1d200*/  HSET2.LE.AND R0, R11, R238, PT ;  /* 0x000000ee0b007233 */ /* 0x000fe40003803000 */
[----:B------:R-:W-:Y:S02]  /*1d210*/  LOP3.LUT R8, R244, R8, RZ, 0xc0, !PT ;  /* 0x00000008f4087212 */ /* 0x000fe400078ec0ff */
[----:B------:R-:W2:Y:S02]  /*1d220*/  LDL.LU R244, [R1+0x344] ;  /* 0x0003440001f47983 */ /* 0x000ea40000300800 */
[----:B------:R-:W-:-:S02]  /*1d230*/  IMAD.MOV.U32 R74, RZ, RZ, R245 ;  /* 0x000000ffff4a7224 */ /* 0x000fc400078e00f5 */
[----:B------:R-:W3:Y:S01]  /*1d240*/  LDL.LU R72, [R1+0x230] ;  /* 0x0002300001487983 */ /* 0x000ee20000300800 */
[----:B------:R-:W-:Y:S01]  /*1d250*/  IMAD.MOV.U32 R75, RZ, RZ, R181 ;  /* 0x000000ffff4b7224 */ /* 0x000fe200078e00b5 */
[----:B------:R-:W-:Y:S02]  /*1d260*/  LOP3.LUT R9, R180, R0, RZ, 0xc0, !PT ;  /* 0x00000000b4097212 */ /* 0x000fe400078ec0ff */
[----:B------:R-:W3:Y:S01]  /*1d270*/  LDL.LU R73, [R1+0x234] ;  /* 0x0002340001497983 */ /* 0x000ee20000300800 */
[----:B------:R-:W-:Y:S03]  /*1d280*/  HMMA.16816.F32 R44, R4, R26, R140 ;  /* 0x0000001a042c723c */ /* 0x000fe6000000188c */
[----:B------:R-:W4:Y:S04]  /*1d290*/  LDL.LU R245, [R1+0x340] ;  /* 0x0003400001f57983 */ /* 0x000f280000300800 */
[----:B------:R-:W2:Y:S04]  /*1d2a0*/  LDL.LU R181, [R1+0x33c] ;  /* 0x00033c0001b57983 */ /* 0x000ea80000300800 */
[----:B------:R-:W4:Y:S04]  /*1d2b0*/  LDL.LU R180, [R1+0x338] ;  /* 0x0003380001b47983 */ /* 0x000f280000300800 */
[----:B------:R-:W4:Y:S04]  /*1d2c0*/  LDL.LU R140, [R1+0x240] ;  /* 0x00024000018c7983 */ /* 0x000f280000300800 */
[----:B------:R-:W4:Y:S01]  /*1d2d0*/  LDL.LU R141, [R1+0x244] ;  /* 0x00024400018d7983 */ /* 0x000f220000300800 */
[----:B------:R-:W-:-:S02]  /*1d2e0*/  LOP3.LUT R12, R17, 0xff, RZ, 0xc0, !PT ;  /* 0x000000ff110c7812 */ /* 0x000fc400078ec0ff */
[----:B------:R-:W-:Y:S01]  /*1d2f0*/  LOP3.LUT R54, R19, R235, R60, 0x96, !PT ;  /* 0x000000eb13367212 */ /* 0x000fe200078e963c */
[----:B------:R-:W-:Y:S01]  /*1d300*/  IMAD.MOV.U32 R60, RZ, RZ, R89 ;  /* 0x000000ffff3c7224 */ /* 0x000fe200078e0059 */
[----:B------:R-:W-:Y:S01]  /*1d310*/  PRMT R3, R12, 0x5410, R16 ;  /* 0x000054100c037816 */ /* 0x000fe20000000010 */
[C---:B-1----:R-:W-:Y:S04]  /*1d320*/  HMMA.16816.F32 R64, R4.reuse, R20, R64 ;  /* 0x000000140440723c */ /* 0x042fe80000001840 */
[----:B------:R-:W-:Y:S02]  /*1d330*/  HSET2.LE.AND R3, R3, R238, PT ;  /* 0x000000ee03037233 */ /* 0x000fe40003803000 */
[----:B------:R-:W-:Y:S01]  /*1d340*/  HMMA.16816.F32 R60, R4, R22, R60 ;  /* 0x00000016043c723c */ /* 0x000fe2000000183c */
[----:B------:R-:W-:-:S02]  /*1d350*/  IMAD.WIDE.U32 R12, R83, -0x326172a9, RZ ;  /* 0xcd9e8d57530c7825 */ /* 0x000fc400078e00ff */
[----:B------:R-:W-:-:S04]  /*1d360*/  LOP3.LUT R11, R174, R3, RZ, 0xc0, !PT ;  /* 0x00000003ae0b7212 */ /* 0x000fc800078ec0ff */
[----:B------:R-:W-:Y:S02]  /*1d370*/  IMAD.WIDE.U32 R4, R28, -0x2daee0ad, RZ ;  /* 0xd2511f531c047825 */ /* 0x000fe400078e00ff */
[----:B------:R-:W1:Y:S02]  /*1d380*/  LDSM.16.MT88.4 R28, [R226+0x4400] ;  /* 0x00440000e21c783b */ /* 0x000e640000004200 */
[----:B------:R-:W-:Y:S01]  /*1d390*/  IMAD.WIDE.U32 R40, R81, -0x326172a9, RZ ;  /* 0xcd9e8d5751287825 */ /* 0x000fe200078e00ff */
[----:B------:R-:W-:Y:S02]  /*1d3a0*/  LOP3.LUT R3, R4, 0xffff, RZ, 0xc0, !PT ;  /* 0x0000ffff04037812 */ /* 0x000fe400078ec0ff */
[----:B------:R-:W-:Y:S02]  /*1d3b0*/  LOP3.LUT R0, R5, R155, R50, 0x96, !PT ;  /* 0x0000009b05007212 */ /* 0x000fe400078e9632 */
[----:B------:R-:W-:Y:S02]  /*1d3c0*/  SHF.R.U32.HI R5, RZ, 0x10, R4 ;  /* 0x00000010ff057819 */ /* 0x000fe40000011604 */
[----:B------:R-:W-:-:S02]  /*1d3d0*/  SHF.R.U32.HI R15, RZ, 0x8, R3 ;  /* 0x00000008ff0f7819 */ /* 0x000fc40000011603 */
[----:B------:R-:W-:Y:S02]  /*1d3e0*/  LOP3.LUT R17, R4, 0xff, RZ, 0xc0, !PT ;  /* 0x000000ff04117812 */ /* 0x000fe400078ec0ff */
[----:B------:R-:W-:Y:S02]  /*1d3f0*/  SHF.R.U32.HI R16, RZ, 0x18, R4 ;  /* 0x00000018ff107819 */ /* 0x000fe40000011604 */
[----:B------:R-:W-:Y:S02]  /*1d400*/  LOP3.LUT R3, R0, 0xffff, RZ, 0xc0, !PT ;  /* 0x0000ffff00037812 */ /* 0x000fe400078ec0ff */
[----:B------:R-:W-:Y:S02]  /*1d410*/  LOP3.LUT R33, R41, R237, R12, 0x96, !PT ;  /* 0x000000ed29217212 */ /* 0x000fe400078e960c */
[----:B------:R-:W-:Y:S01]  /*1d420*/  SHF.R.U32.HI R4, RZ, 0x10, R0 ;  /* 0x00000010ff047819 */ /* 0x000fe20000011600 */
[----:B------:R-:W-:Y:S01]  /*1d430*/  IMAD.MOV.U32 R142, RZ, RZ, R201 ;  /* 0x000000ffff8e7224 */ /* 0x000fe200078e00c9 */
[----:B------:R-:W-:Y:S01]  /*1d440*/  LOP3.LUT R32, R13, R219, R2, 0x96, !PT ;  /* 0x000000db0d207212 */ /* 0x000fe200078e9602 */
[----:B------:R-:W-:Y:S01]  /*1d450*/  IMAD.MOV.U32 R143, RZ, RZ, R210 ;  /* 0x000000ffff8f7224 */ /* 0x000fe200078e00d2 */
[----:B------:R-:W-:Y:S01]  /*1d460*/  LOP3.LUT R12, R5, 0xff, RZ, 0xc0, !PT ;  /* 0x000000ff050c7812 */ /* 0x000fe200078ec0ff */
[----:B------:R-:W-:Y:S01]  /*1d470*/  IMAD.WIDE.U32 R96, R84, -0x326172a9, RZ ;  /* 0xcd9e8d5754607825 */ /* 0x000fe200078e00ff */
[----:B------:R-:W-:Y:S01]  /*1d480*/  LOP3.LUT R14, R0, 0xff, RZ, 0xc0, !PT ;  /* 0x000000ff000e7812 */ /* 0x000fe200078ec0ff */
[----:B------:R-:W4:Y:S01]  /*1d490*/  LDL.LU R201, [R1+0x334] ;  /* 0x0003340001c97983 */ /* 0x000f220000300800 */
[----:B------:R-:W-:Y:S01]  /*1d4a0*/  SHF.R.U32.HI R13, RZ, 0x18, R0 ;  /* 0x00000018ff0d7819 */ /* 0x000fe20000011600 */
[----:B------:R-:W-:Y:S01]  /*1d4b0*/  IMAD.WIDE.U32 R42, R85, -0x326172a9, RZ ;  /* 0xcd9e8d57552a7825 */ /* 0x000fe200078e00ff */
[----:B------:R-:W-:Y:S01]  /*1d4c0*/  SHF.R.U32.HI R5, RZ, 0x8, R3 ;  /* 0x00000008ff057819 */ /* 0x000fe20000011603 */
[----:B------:R-:W4:Y:S01]  /*1d4d0*/  LDL.LU R210, [R1+0x330] ;  /* 0x0003300001d27983 */ /* 0x000f220000300800 */
[----:B------:R-:W-:Y:S01]  /*1d4e0*/  PRMT R0, R17, 0x5410, R15 ;  /* 0x0000541011007816 */ /* 0x000fe2000000000f */
[----:B------:R-:W-:Y:S01]  /*1d4f0*/  IMAD.WIDE.U32 R6, R54, -0x2daee0ad, RZ ;  /* 0xd2511f5336067825 */ /* 0x000fe200078e00ff */
[----:B------:R-:W-:-:S02]  /*1d500*/  LOP3.LUT R3, R4, 0xff, RZ, 0xc0, !PT ;  /* 0x000000ff04037812 */ /* 0x000fc400078ec0ff */
[----:B------:R-:W-:Y:S02]  /*1d510*/  PRMT R4, R12, 0x5410, R16 ;  /* 0x000054100c047816 */ /* 0x000fe40000000010 */
[----:B------:R-:W-:Y:S02]  /*1d520*/  PRMT R12, R14, 0x5410, R5 ;  /* 0x000054100e0c7816 */ /* 0x000fe40000000005 */
[----:B------:R-:W-:Y:S02]  /*1d530*/  HSET2.LE.AND R0, R0, R238, PT ;  /* 0x000000ee00007233 */ /* 0x000fe40003803000 */
[-CC-:B------:R-:W-:Y:S02]  /*1d540*/  LOP3.LUT R93, R97, R219.reuse, R2.reuse, 0x96, !PT ;  /* 0x000000db615d7212 */ /* 0x180fe400078e9602 */
[----:B------:R-:W-:Y:S02]  /*1d550*/  LOP3.LUT R92, R43, R219, R2, 0x96, !PT ;  /* 0x000000db2b5c7212 */ /* 0x000fe400078e9602 */
[----:B------:R-:W-:-:S02]  /*1d560*/  PRMT R5, R3, 0x5410, R13 ;  /* 0x0000541003057816 */ /* 0x000fc4000000000d */
[----:B------:R-:W-:Y:S02]  /*1d570*/  LOP3.LUT R2, R7, R155, R78, 0x96, !PT ;  /* 0x0000009b07027212 */ /* 0x000fe400078e964e */
[----:B------:R-:W-:Y:S02]  /*1d580*/  HSET2.LE.AND R3, R4, R238, PT ;  /* 0x000000ee04037233 */ /* 0x000fe40003803000 */
[C---:B------:R-:W-:Y:S02]  /*1d590*/  LOP3.LUT R13, R6.reuse, 0xffff, RZ, 0xc0, !PT ;  /* 0x0000ffff060d7812 */ /* 0x040fe400078ec0ff */
[----:B------:R-:W-:Y:S02]  /*1d5a0*/  LOP3.LUT R17, R6, 0xff, RZ, 0xc0, !PT ;  /* 0x000000ff06117812 */ /* 0x000fe400078ec0ff */
[--C-:B------:R-:W-:Y:S02]  /*1d5b0*/  SHF.R.U32.HI R14, RZ, 0x10, R6.reuse ;  /* 0x00000010ff0e7819 */ /* 0x100fe40000011606 */
[----:B------:R-:W-:-:S02]  /*1d5c0*/  SHF.R.U32.HI R16, RZ, 0x18, R6 ;  /* 0x00000018ff107819 */ /* 0x000fc40000011606 */
[----:B------:R-:W-:Y:S02]  /*1d5d0*/  LOP3.LUT R6, R167, R0, RZ, 0xc0, !PT ;  /* 0x00000000a7067212 */ /* 0x000fe400078ec0ff */
[----:B------:R-:W-:Y:S02]  /*1d5e0*/  LOP3.LUT R0, R2, 0xffff, RZ, 0xc0, !PT ;  /* 0x0000ffff02007812 */ /* 0x000fe400078ec0ff */
[----:B------:R-:W-:Y:S02]  /*1d5f0*/  LOP3.LUT R7, R168, R3, RZ, 0xc0, !PT ;  /* 0x00000003a8077212 */ /* 0x000fe400078ec0ff */
[----:B------:R-:W-:Y:S02]  /*1d600*/  HSET2.LE.AND R4, R12, R238, PT ;  /* 0x000000ee0c047233 */ /* 0x000fe40003803000 */
[----:B------:R-:W-:Y:S02]  /*1d610*/  SHF.R.U32.HI R3, RZ, 0x10, R2 ;  /* 0x00000010ff037819 */ /* 0x000fe40000011602 */
[----:B------:R-:W-:-:S02]  /*1d620*/  LOP3.LUT R12, R14, 0xff, RZ, 0xc0, !PT ;  /* 0x000000ff0e0c7812 */ /* 0x000fc400078ec0ff */
[----:B------:R-:W-:Y:S02]  /*1d630*/  HSET2.LE.AND R5, R5, R238, PT ;  /* 0x000000ee05057233 */ /* 0x000fe40003803000 */
[----:B------:R-:W-:Y:S01]  /*1d640*/  LOP3.LUT R14, R2, 0xff, RZ, 0xc0, !PT ;  /* 0x000000ff020e7812 */ /* 0x000fe200078ec0ff */
[----:B------:R-:W-:Y:S01]  /*1d650*/  IMAD.WIDE.U32 R18, R55, -0x2daee0ad, RZ ;  /* 0xd2511f5337127825 */ /* 0x000fe200078e00ff */
[----:B------:R-:W-:Y:S02]  /*1d660*/  LOP3.LUT R4, R170, R4, RZ, 0xc0, !PT ;  /* 0x00000004aa047212 */ /* 0x000fe400078ec0ff */
[----:B------:R-:W-:Y:S02]  /*1d670*/  LOP3.LUT R5, R169, R5, RZ, 0xc0, !PT ;  /* 0x00000005a9057212 */ /* 0x000fe400078ec0ff */
[----:B------:R-:W-:Y:S01]  /*1d680*/  LOP3.LUT R19, R19, R239, R146, 0x96, !PT ;  /* 0x000000ef13137212 */ /* 0x000fe200078e9692 */
[----:B------:R-:W-:-:S04]  /*1d690*/  IMAD.WIDE.U32 R54, R109, -0x2daee0ad, RZ ;  /* 0xd2511f536d367825 */ /* 0x000fc800078e00ff */
[C---:B-1----:R-:W-:Y:S06]  /*1d6a0*/  HMMA.16816.F32 R76, R4.reuse, R28, R64 ;  /* 0x0000001c044c723c */ /* 0x042fec0000001840 */
[----:B------:R-:W-:Y:S06]  /*1d6b0*/  HMMA.16816.F32 R44, R4, R38, R44 ;  /* 0x00000026042c723c */ /* 0x000fec000000182c */
[----:B---3--:R-:W-:Y:S07]  /*1d6c0*/  HMMA.16816.F32 R48, R8, R20, R72 ;  /* 0x000000140830723c */ /* 0x008fee0000001848 */
[----:B------:R-:W-:-:S02]  /*1d6d0*/  IMAD.MOV.U32 R74, RZ, RZ, R251 ;  /* 0x000000ffff4a7224 */ /* 0x000fc400078e00fb */
[----:B--2---:R-:W-:Y:S02]  /*1d6e0*/  IMAD.MOV.U32 R73, RZ, RZ, R181 ;  /* 0x000000ffff497224 */ /* 0x004fe400078e00b5 */
[----:B------:R-:W-:Y:S02]  /*1d6f0*/  IMAD.MOV.U32 R75, RZ, RZ, R250 ;  /* 0x000000ffff4b7224 */ /* 0x000fe400078e00fa */
[----:B----4-:R-:W-:Y:S01]  /*1d700*/  IMAD.MOV.U32 R72, RZ, RZ, R180 ;  /* 0x000000ffff487224 */ /* 0x010fe200078e00b4 */
[C---:B------:R-:W-:Y:S01]  /*1d710*/  HMMA.16816.F32 R68, R8.reuse, R22, R140 ;  /* 0x000000160844723c */ /* 0x040fe2000000188c */
[----:B------:R-:W-:Y:S01]  /*1d720*/  IMAD.WIDE.U32 R20, R33, -0x2daee0ad, RZ ;  /* 0xd2511f5321147825 */ /* 0x000fe200078e00ff */
[----:B------:R1:W5:Y:S04]  /*1d730*/  LDL.LU R180, [R1+0x32c] ;  /* 0x00032c0001b47983 */ /* 0x0003680000300800 */
[----:B------:R-:W-:Y:S01]  /*1d740*/  HMMA.16816.F32 R88, R8, R24, R72 ;  /* 0x000000180858723c */ /* 0x000fe20000001848 */
[----:B------:R-:W-:Y:S01]  /*1d750*/  IMAD.MOV.U32 R140, RZ, RZ, R245 ;  /* 0x000000ffff8c7224 */ /* 0x000fe200078e00f5 */
[----:B------:R1:W5:Y:S01]  /*1d760*/  LDL.LU R181, [R1+0x328] ;  /* 0x0003280001b57983 */ /* 0x0003620000300800 */
[----:B------:R-:W-:-:S02]  /*1d770*/  IMAD.MOV.U32 R141, RZ, RZ, R244 ;  /* 0x000000ffff8d7224 */ /* 0x000fc400078e00f4 */
[----:B------:R-:W-:Y:S02]  /*1d780*/  IMAD.MOV.U32 R142, RZ, RZ, R243 ;  /* 0x000000ffff8e7224 */ /* 0x000fe400078e00f3 */
[----:B------:R-:W-:Y:S01]  /*1d790*/  IMAD.MOV.U32 R143, RZ, RZ, R242 ;  /* 0x000000ffff8f7224 */ /* 0x000fe200078e00f2 */
[----:B------:R-:W-:Y:S01]  /*1d7a0*/  HMMA.16816.F32 R72, R4, R30, R60 ;  /* 0x0000001e0448723c */ /* 0x000fe2000000183c */
[----:B------:R-:W-:Y:S01]  /*1d7b0*/  IMAD.WIDE.U32 R22, R128, -0x2daee0ad, RZ ;  /* 0xd2511f5380167825 */ /* 0x000fe200078e00ff */
[----:B------:R1:W5:Y:S04]  /*1d7c0*/  LDL.LU R251, [R1+0x324] ;  /* 0x0003240001fb7983 */ /* 0x0003680000300800 */
[----:B------:R-:W-:Y:S01]  /*1d7d0*/  HMMA.16816.F32 R84, R8, R26, R140 ;  /* 0x0000001a0854723c */ /* 0x000fe2000000188c */
[----:B------:R-:W2:Y:S05]  /*1d7e0*/  LDSM.16.MT88.4 R24, [R226+0x4800] ;  /* 0x00480000e218783b */ /* 0x000eaa0000004200 */
[----:B------:R-:W-:Y:S01]  /*1d7f0*/  HMMA.16816.F32 R60, R4, R36, R56 ;  /* 0x00000024043c723c */ /* 0x000fe20000001838 */
[----:B------:R-:W-:Y:S01]  /*1d800*/  SHF.R.U32.HI R11, RZ, 0x8, R13 ;  /* 0x00000008ff0b7819 */ /* 0x000fe2000001160d */
[----:B------:R-:W-:Y:S01]  /*1d810*/  IMAD.WIDE.U32 R8, R32, -0x2daee0ad, RZ ;  /* 0xd2511f5320087825 */ /* 0x000fe200078e00ff */
[----:B------:R-:W-:Y:S01]  /*1d820*/  SHF.R.U32.HI R10, RZ, 0x8, R0 ;  /* 0x00000008ff0a7819 */ /* 0x000fe20000011600 */
[----:B------:R-:W3:Y:S01]  /*1d830*/  LDSM.16.MT88.4 R32, [R223+0x4800] ;  /* 0x00480000df20783b */ /* 0x000ee20000004200 */
[----:B------:R-:W-:-:S02]  /*1d840*/  SHF.R.U32.HI R13, RZ, 0x18, R2 ;  /* 0x00000018ff0d7819 */ /* 0x000fc40000011602 */
[----:B------:R-:W-:Y:S01]  /*1d850*/  LOP3.LUT R2, R3, 0xff, RZ, 0xc0, !PT ;  /* 0x000000ff03027812 */ /* 0x000fe200078ec0ff */
[----:B------:R1:W5:Y:S01]  /*1d860*/  LDL.LU R250, [R1+0x320] ;  /* 0x0003200001fa7983 */ /* 0x0003620000300800 */
[----:B------:R-:W-:Y:S02]  /*1d870*/  PRMT R3, R12, 0x5410, R16 ;  /* 0x000054100c037816 */ /* 0x000fe40000000010 */
[----:B------:R-:W-:Y:S01]  /*1d880*/  PRMT R10, R14, 0x5410, R10 ;  /* 0x000054100e0a7816 */ /* 0x000fe2000000000a */
[----:B------:R-:W-:Y:S01]  /*1d890*/  IMAD.WIDE.U32 R4, R19, -0x326172a9, RZ ;  /* 0xcd9e8d5713047825 */ /* 0x000fe200078e00ff */
[----:B------:R-:W-:Y:S01]  /*1d8a0*/  LOP3.LUT R15, R9, R239, R80, 0x96, !PT ;  /* 0x000000ef090f7212 */ /* 0x000fe200078e9650 */
[----:B------:R1:W5:Y:S01]  /*1d8b0*/  LDL.LU R245, [R1+0x31c] ;  /* 0x00031c0001f57983 */ /* 0x0003620000300800 */
[----:B------:R-:W-:Y:S02]  /*1d8c0*/  PRMT R9, R2, 0x5410, R13 ;  /* 0x0000541002097816 */ /* 0x000fe4000000000d */
[--C-:B------:R-:W-:Y:S01]  /*1d8d0*/  HSET2.LE.AND R2, R3, R238.reuse, PT ;  /* 0x000000ee03027233 */ /* 0x100fe20003803000 */
[----:B------:R1:W5:Y:S01]  /*1d8e0*/  LDL.LU R244, [R1+0x318] ;  /* 0x0003180001f47983 */ /* 0x0003620000300800 */
[----:B------:R-:W-:-:S02]  /*1d8f0*/  HSET2.LE.AND R3, R10, R238, PT ;  /* 0x000000ee0a037233 */ /* 0x000fc40003803000 */
[----:B------:R-:W-:Y:S01]  /*1d900*/  PRMT R0, R17, 0x5410, R11 ;  /* 0x0000541011007816 */ /* 0x000fe2000000000b */
[----:B------:R1:W5:Y:S01]  /*1d910*/  LDL.LU R243, [R1+0x314] ;  /* 0x0003140001f37983 */ /* 0x0003620000300800 */
[----:B------:R-:W-:Y:S02]  /*1d920*/  LOP3.LUT R12, R21, R233, R8, 0x96, !PT ;  /* 0x000000e9150c7212 */ /* 0x000fe400078e9608 */
[----:B------:R-:W-:Y:S01]  /*1d930*/  LOP3.LUT R11, R182, R2, RZ, 0xc0, !PT ;  /* 0x00000002b60b7212 */ /* 0x000fe200078ec0ff */
[----:B------:R-:W-:Y:S01]  /*1d940*/  IMAD.WIDE.U32 R16, R15, -0x326172a9, RZ ;  /* 0xcd9e8d570f107825 */ /* 0x000fe200078e00ff */
[----:B------:R-:W-:Y:S01]  /*1d950*/  LOP3.LUT R8, R153, R3, RZ, 0xc0, !PT ;  /* 0x0000000399087212 */ /* 0x000fe200078ec0ff */
[----:B------:R1:W5:Y:S01]  /*1d960*/  LDL.LU R242, [R1+0x310] ;  /* 0x0003100001f27983 */ /* 0x0003620000300800 */
[----:B------:R-:W-:Y:S01]  /*1d970*/  HSET2.LE.AND R0, R0, R238, PT ;  /* 0x000000ee00007233 */ /* 0x000fe20003803000 */
[----:B------:R-:W-:Y:S01]  /*1d980*/  IMAD.WIDE.U32 R2, R12, -0x326172a9, RZ ;  /* 0xcd9e8d570c027825 */ /* 0x000fe200078e00ff */
[----:B------:R-:W-:-:S02]  /*1d990*/  LOP3.LUT R21, R5, R235, R130, 0x96, !PT ;  /* 0x000000eb05157212 */ /* 0x000fc400078e9682 */
[----:B------:R-:W-:Y:S02]  /*1d9a0*/  LOP3.LUT R6, R55, R233, R18, 0x96, !PT ;  /* 0x000000e937067212 */ /* 0x000fe400078e9612 */
[----:B------:R-:W-:Y:S02]  /*1d9b0*/  LOP3.LUT R10, R195, R0, RZ, 0xc0, !PT ;  /* 0x00000000c30a7212 */ /* 0x000fe400078ec0ff */
[----:B------:R-:W-:Y:S02]  /*1d9c0*/  LOP3.LUT R5, R2, 0xffff, RZ, 0xc0, !PT ;  /* 0x0000ffff02057812 */ /* 0x000fe400078ec0ff */
[--C-:B------:R-:W-:Y:S02]  /*1d9d0*/  SHF.R.U32.HI R7, RZ, 0x10, R2.reuse ;  /* 0x00000010ff077819 */ /* 0x100fe40000011602 */
[----:B------:R-:W-:Y:S02]  /*1d9e0*/  SHF.R.U32.HI R15, RZ, 0x18, R2 ;  /* 0x00000018ff0f7819 */ /* 0x000fe40000011602 */
[----:B------:R-:W-:Y:S01]  /*1d9f0*/  HSET2.LE.AND R9, R9, R238, PT ;  /* 0x000000ee09097233 */ /* 0x000fe20003803000 */
[----:B------:R-:W-:Y:S01]  /*1da00*/  IMAD.WIDE.U32 R18, R108, -0x2daee0ad, RZ ;  /* 0xd2511f536c127825 */ /* 0x000fe200078e00ff */
[----:B------:R-:W-:Y:S01]  /*1da10*/  LOP3.LUT R0, R3, R135, R16, 0x96, !PT ;  /* 0x0000008703007212 */ /* 0x000fe200078e9610 */
[----:B------:R1:W5:Y:S01]  /*1da20*/  LDL.LU R195, [R1+0x30c] ;  /* 0x00030c0001c37983 */ /* 0x0003620000300800 */
[----:B------:R-:W-:Y:S01]  /*1da30*/  LOP3.LUT R16, R2, 0xff, RZ, 0xc0, !PT ;  /* 0x000000ff02107812 */ /* 0x000fe200078ec0ff */
[----:B------:R-:W-:Y:S01]  /*1da40*/  IMAD.WIDE.U32 R2, R6, -0x326172a9, RZ ;  /* 0xcd9e8d5706027825 */ /* 0x000fe200078e00ff */
[----:B------:R-:W-:Y:S01]  /*1da50*/  SHF.R.U32.HI R12, RZ, 0x8, R5 ;  /* 0x00000008ff0c7819 */ /* 0x000fe20000011605 */
[----:B------:R1:W5:Y:S01]  /*1da60*/  LDL.LU R182, [R1+0x308] ;  /* 0x0003080001b67983 */ /* 0x0003620000300800 */
[----:B------:R-:W-:-:S02]  /*1da70*/  LOP3.LUT R5, R0, 0xffff, RZ, 0xc0, !PT ;  /* 0x0000ffff00057812 */ /* 0x000fc400078ec0ff */
[--C-:B------:R-:W-:Y:S01]  /*1da80*/  SHF.R.U32.HI R6, RZ, 0x10, R0.reuse ;  /* 0x00000010ff067819 */ /* 0x100fe20000011600 */
[----:B------:R1:W5:Y:S01]  /*1da90*/  LDL.LU R153, [R1+0x304] ;  /* 0x0003040001997983 */ /* 0x0003620000300800 */
[----:B------:R-:W-:Y:S02]  /*1daa0*/  LOP3.LUT R14, R0, 0xff, RZ, 0xc0, !PT ;  /* 0x000000ff000e7812 */ /* 0x000fe400078ec0ff */
[----:B------:R-:W-:Y:S02]  /*1dab0*/  SHF.R.U32.HI R13, RZ, 0x18, R0 ;  /* 0x00000018ff0d7819 */ /* 0x000fe40000011600 */
[----:B------:R-:W-:Y:S02]  /*1dac0*/  SHF.R.U32.HI R5, RZ, 0x8, R5 ;  /* 0x00000008ff057819 */ /* 0x000fe40000011605 */
[----:B------:R-:W-:Y:S02]  /*1dad0*/  LOP3.LUT R6, R6, 0xff, RZ, 0xc0, !PT ;  /* 0x000000ff06067812 */ /* 0x000fe400078ec0ff */
[----:B------:R-:W-:-:S02]  /*1dae0*/  LOP3.LUT R0, R3, R135, R4, 0x96, !PT ;  /* 0x0000008703007212 */ /* 0x000fc400078e9604 */
[----:B------:R-:W-:Y:S02]  /*1daf0*/  PRMT R4, R16, 0x5410, R12 ;  /* 0x0000541010047816 */ /* 0x000fe4000000000c */
[----:B------:R-:W-:Y:S02]  /*1db00*/  PRMT R12, R14, 0x5410, R5 ;  /* 0x000054100e0c7816 */ /* 0x000fe40000000005 */
[----:B------:R-:W-:Y:S02]  /*1db10*/  LOP3.LUT R7, R7, 0xff, RZ, 0xc0, !PT ;  /* 0x000000ff07077812 */ /* 0x000fe400078ec0ff */
[----:B------:R-:W-:Y:S02]  /*1db20*/  PRMT R5, R6, 0x5410, R13 ;  /* 0x0000541006057816 */ /* 0x000fe4000000000d */
[----:B------:R-:W-:Y:S02]  /*1db30*/  LOP3.LUT R9, R152, R9, RZ, 0xc0, !PT ;  /* 0x0000000998097212 */ /* 0x000fe400078ec0ff */
[----:B------:R-:W-:Y:S01]  /*1db40*/  LOP3.LUT R13, R2, 0xffff, RZ, 0xc0, !PT ;  /* 0x0000ffff020d7812 */ /* 0x000fe200078ec0ff */
[----:B------:R1:W5:Y:S01]  /*1db50*/  LDL.LU R152, [R1+0x300] ;  /* 0x0003000001987983 */ /* 0x0003620000300800 */
[----:B------:R-:W-:-:S02]  /*1db60*/  HSET2.LE.AND R3, R4, R238, PT ;  /* 0x000000ee04037233 */ /* 0x000fc40003803000 */
[----:B------:R-:W-:Y:S02]  /*1db70*/  PRMT R7, R7, 0x5410, R15 ;  /* 0x0000541007077816 */ /* 0x000fe4000000000f */
[----:B------:R-:W-:Y:S02]  /*1db80*/  LOP3.LUT R16, R2, 0xff, RZ, 0xc0, !PT ;  /* 0x000000ff02107812 */ /* 0x000fe400078ec0ff */
[--C-:B------:R-:W-:Y:S02]  /*1db90*/  SHF.R.U32.HI R14, RZ, 0x10, R2.reuse ;  /* 0x00000010ff0e7819 */ /* 0x100fe40000011602 */
[----:B------:R-:W-:Y:S02]  /*1dba0*/  SHF.R.U32.HI R15, RZ, 0x18, R2 ;  /* 0x00000018ff0f7819 */ /* 0x000fe40000011602 */
[----:B------:R-:W-:Y:S01]  /*1dbb0*/  LOP3.LUT R2, R0, 0xffff, RZ, 0xc0, !PT ;  /* 0x0000ffff00027812 */ /* 0x000fe200078ec0ff */
[----:B------:R-:W-:Y:S01]  /*1dbc0*/  HMMA.16816.F32 R64, R8, R30, R68 ;  /* 0x0000001e0840723c */ /* 0x000fe20000001844 */
[----:B------:R-:W-:-:S02]  /*1dbd0*/  LOP3.LUT R6, R172, R3, RZ, 0xc0, !PT ;  /* 0x00000003ac067212 */ /* 0x000fc400078ec0ff */
[--C-:B------:R-:W-:Y:S02]  /*1dbe0*/  HSET2.LE.AND R4, R12, R238.reuse, PT ;  /* 0x000000ee0c047233 */ /* 0x100fe40003803000 */
[----:B------:R-:W-:Y:S01]  /*1dbf0*/  SHF.R.U32.HI R3, RZ, 0x10, R0 ;  /* 0x00000010ff037819 */ /* 0x000fe20000011600 */
[C---:B------:R-:W-:Y:S01]  /*1dc00*/  HMMA.16816.F32 R48, R8.reuse, R28, R48 ;  /* 0x0000001c0830723c */ /* 0x040fe20000001830 */
[----:B------:R-:W-:Y:S01]  /*1dc10*/  LOP3.LUT R12, R14, 0xff, RZ, 0xc0, !PT ;  /* 0x000000ff0e0c7812 */ /* 0x000fe200078ec0ff */
[----:B------:R-:W4:Y:S04]  /*1dc20*/  LDSM.16.MT88.4 R28, [R226+0x4c00] ;  /* 0x004c0000e21c783b */ /* 0x000f280000004200 */
[C---:B------:R-:W-:Y:S06]  /*1dc30*/  HMMA.16816.F32 R68, R8.reuse, R36, R88 ;  /* 0x000000240844723c */ /* 0x040fec0000001858 */
[----:B------:R-:W-:Y:S01]  /*1dc40*/  HMMA.16816.F32 R56, R8, R38, R84 ;  /* 0x000000260838723c */ /* 0x000fe20000001854 */
[----:B------:R-:W-:Y:S01]  /*1dc50*/  HSET2.LE.AND R7, R7, R238, PT ;  /* 0x000000ee07077233 */ /* 0x000fe20003803000 */
[----:B------:R-:W1:Y:S05]  /*1dc60*/  LDSM.16.MT88.4 R36, [R223+0x4c00] ;  /* 0x004c0000df24783b */ /* 0x000e6a0000004200 */
[----:B------:R-:W-:-:S02]  /*1dc70*/  LOP3.LUT R10, R0, 0xff, RZ, 0xc0, !PT ;  /* 0x000000ff000a7812 */ /* 0x000fc400078ec0ff */
[----:B------:R-:W-:Y:S02]  /*1dc80*/  SHF.R.U32.HI R9, RZ, 0x8, R2 ;  /* 0x00000008ff097819 */ /* 0x000fe40000011602 */
[----:B------:R-:W-:Y:S02]  /*1dc90*/  LOP3.LUT R2, R3, 0xff, RZ, 0xc0, !PT ;  /* 0x000000ff03027812 */ /* 0x000fe400078ec0ff */
[----:B------:R-:W-:Y:S02]  /*1dca0*/  SHF.R.U32.HI R8, RZ, 0x18, R0 ;  /* 0x00000018ff087819 */ /* 0x000fe40000011600 */
[----:B------:R-:W-:Y:S02]  /*1dcb0*/  PRMT R3, R12, 0x5410, R15 ;  /* 0x000054100c037816 */ /* 0x000fe4000000000f */
[----:B------:R-:W-:Y:S02]  /*1dcc0*/  PRMT R9, R10, 0x5410, R9 ;  /* 0x000054100a097816 */ /* 0x000fe40000000009 */
[----:B------:R-:W-:-:S02]  /*1dcd0*/  SHF.R.U32.HI R11, RZ, 0x8, R13 ;  /* 0x00000008ff0b7819 */ /* 0x000fc4000001160d */
[----:B------:R-:W-:Y:S02]  /*1dce0*/  PRMT R8, R2, 0x5410, R8 ;  /* 0x0000541002087816 */ /* 0x000fe40000000008 */
[--C-:B------:R-:W-:Y:S02]  /*1dcf0*/  HSET2.LE.AND R2, R3, R238.reuse, PT ;  /* 0x000000ee03027233 */ /* 0x100fe40003803000 */
[--C-:B------:R-:W-:Y:S02]  /*1dd00*/  HSET2.LE.AND R5, R5, R238.reuse, PT ;  /* 0x000000ee05057233 */ /* 0x100fe40003803000 */
[----:B------:R-:W-:Y:S02]  /*1dd10*/  PRMT R0, R16, 0x5410, R11 ;  /* 0x0000541010007816 */ /* 0x000fe4000000000b */
[----:B------:R-:W-:Y:S02]  /*1dd20*/  HSET2.LE.AND R3, R9, R238, PT ;  /* 0x000000ee09037233 */ /* 0x000fe40003803000 */
[----:B------:R-:W-:-:S02]  /*1dd30*/  LOP3.LUT R9, R17, R235, R40, 0x96, !PT ;  /* 0x000000eb11097212 */ /* 0x000fc400078e9628 */
[----:B------:R-:W-:Y:S02]  /*1dd40*/  LOP3.LUT R7, R171, R7, RZ, 0xc0, !PT ;  /* 0x00000007ab077212 */ /* 0x000fe400078ec0ff */
[----:B------:R-:W-:Y:S02]  /*1dd50*/  LOP3.LUT R4, R175, R4, RZ, 0xc0, !PT ;  /* 0x00000004af047212 */ /* 0x000fe400078ec0ff */
[----:B------:R-:W-:Y:S02]  /*1dd60*/  LOP3.LUT R5, R173, R5, RZ, 0xc0, !PT ;  /* 0x00000005ad057212 */ /* 0x000fe400078ec0ff */
[--C-:B------:R-:W-:Y:S02]  /*1dd70*/  HSET2.LE.AND R0, R0, R238.reuse, PT ;  /* 0x000000ee00007233 */ /* 0x100fe40003803000 */
[----:B------:R-:W-:Y:S02]  /*1dd80*/  LOP3.LUT R15, R138, R2, RZ, 0xc0, !PT ;  /* 0x000000028a0f7212 */ /* 0x000fe400078ec0ff */
[----:B------:R-:W-:Y:S01]  /*1dd90*/  LOP3.LUT R12, R137, R3, RZ, 0xc0, !PT ;  /* 0x00000003890c7212 */ /* 0x000fe200078ec0ff */
[----:B------:R-:W-:Y:S01]  /*1dda0*/  IMAD.WIDE.U32 R2, R9, -0x2daee0ad, RZ ;  /* 0xd2511f5309027825 */ /* 0x000fe200078e00ff */
[----:B------:R-:W-:Y:S01]  /*1ddb0*/  LOP3.LUT R14, R139, R0, RZ, 0xc0, !PT ;  /* 0x000000008b0e7212 */ /* 0x000fe200078ec0ff */
[----:B--2---:R-:W-:Y:S01]  /*1ddc0*/  HMMA.16816.F32 R84, R4, R24, R76 ;  /* 0x000000180454723c */ /* 0x004fe2000000184c */
[----:B------:R-:W-:-:S02]  /*1ddd0*/  HSET2.LE.AND R8, R8, R238, PT ;  /* 0x000000ee08087233 */ /* 0x000fc40003803000 */
[----:B------:R-:W-:Y:S01]  /*1dde0*/  LOP3.LUT R19, R19, R239, R156, 0x96, !PT ;  /* 0x000000ef13137212 */ /* 0x000fe200078e969c */
[----:B------:R-:W-:Y:S01]  /*1ddf0*/  IMAD.WIDE.U32 R90, R129, -0x2daee0ad, RZ ;  /* 0xd2511f53815a7825 */ /* 0x000fe200078e00ff */
[----:B------:R-:W-:Y:S01]  /*1de00*/  LOP3.LUT R0, R3, R155, R20, 0x96, !PT ;  /* 0x0000009b03007212 */ /* 0x000fe200078e9614 */
[C---:B------:R-:W-:Y:S01]  /*1de10*/  HMMA.16816.F32 R80, R4.reuse, R26, R72 ;  /* 0x0000001a0450723c */ /* 0x040fe20000001848 */
[C---:B------:R-:W-:Y:S01]  /*1de20*/  LOP3.LUT R3, R2.reuse, 0xffff, RZ, 0xc0, !PT ;  /* 0x0000ffff02037812 */ /* 0x040fe200078ec0ff */
[----:B------:R2:W5:Y:S01]  /*1de30*/  LDL.LU R139, [R1+0x2fc] ;  /* 0x0002fc00018b7983 */ /* 0x0005620000300800 */
[----:B------:R-:W-:Y:S02]  /*1de40*/  LOP3.LUT R17, R2, 0xff, RZ, 0xc0, !PT ;  /* 0x000000ff02117812 */ /* 0x000fe400078ec0ff */
[----:B------:R-:W-:Y:S01]  /*1de50*/  SHF.R.U32.HI R16, RZ, 0x18, R2 ;  /* 0x00000018ff107819 */ /* 0x000fe20000011602 */
[C---:B---3--:R-:W-:Y:S01]  /*1de60*/  HMMA.16816.F32 R72, R4.reuse, R32, R60 ;  /* 0x000000200448723c */ /* 0x048fe2000000183c */
[----:B------:R-:W-:Y:S01]  /*1de70*/  SHF.R.U32.HI R9, RZ, 0x8, R3 ;  /* 0x00000008ff097819 */ /* 0x000fe20000011603 */
[----:B------:R2:W5:Y:S04]  /*1de80*/  LDL.LU R138, [R1+0x2f8] ;  /* 0x0002f800018a7983 */ /* 0x0005680000300800 */
[----:B------:R-:W-:Y:S01]  /*1de90*/  HMMA.16816.F32 R76, R4, R34, R44 ;  /* 0x00000022044c723c */ /* 0x000fe2000000182c */
[----:B------:R-:W-:Y:S01]  /*1dea0*/  SHF.R.U32.HI R3, RZ, 0x10, R0 ;  /* 0x00000010ff037819 */ /* 0x000fe20000011600 */
[----:B------:R2:W5:Y:S05]  /*1deb0*/  LDL.LU R137, [R1+0x2f4] ;  /* 0x0002f40001897983 */ /* 0x00056a0000300800 */
[----:B------:R-:W-:-:S02]  /*1dec0*/  SHF.R.U32.HI R6, RZ, 0x10, R2 ;  /* 0x00000010ff067819 */ /* 0x000fc40000011602 */
[----:B------:R-:W-:Y:S02]  /*1ded0*/  LOP3.LUT R2, R0, 0xffff, RZ, 0xc0, !PT ;  /* 0x0000ffff00027812 */ /* 0x000fe400078ec0ff */
[----:B------:R-:W-:Y:S02]  /*1dee0*/  LOP3.LUT R7, R6, 0xff, RZ, 0xc0, !PT ;  /* 0x000000ff06077812 */ /* 0x000fe400078ec0ff */
[----:B------:R-:W-:Y:S02]  /*1def0*/  LOP3.LUT R11, R0, 0xff, RZ, 0xc0, !PT ;  /* 0x000000ff000b7812 */ /* 0x000fe400078ec0ff */
[----:B------:R-:W-:Y:S02]  /*1df00*/  SHF.R.U32.HI R6, RZ, 0x8, R2 ;  /* 0x00000008ff067819 */ /* 0x000fe40000011602 */
[----:B------:R-:W-:Y:S01]  /*1df10*/  SHF.R.U32.HI R10, RZ, 0x18, R0 ;  /* 0x00000018ff0a7819 */ /* 0x000fe20000011600 */
[----:B------:R-:W-:Y:S01]  /*1df20*/  IMAD.WIDE.U32 R4, R21, -0x2daee0ad, RZ ;  /* 0xd2511f5315047825 */ /* 0x000fe200078e00ff */
[----:B------:R-:W-:-:S02]  /*1df30*/  LOP3.LUT R2, R3, 0xff, RZ, 0xc0, !PT ;  /* 0x000000ff03027812 */ /* 0x000fc400078ec0ff */
[----:B------:R-:W-:Y:S02]  /*1df40*/  PRMT R0, R17, 0x5410, R9 ;  /* 0x0000541011007816 */ /* 0x000fe40000000009 */
[----:B------:R-:W-:Y:S01]  /*1df50*/  PRMT R3, R7, 0x5410, R16 ;  /* 0x0000541007037816 */ /* 0x000fe20000000010 */
[----:B------:R-:W-:Y:S01]  /*1df60*/  IMAD.WIDE.U32 R44, R125, -0x326172a9, RZ ;  /* 0xcd9e8d577d2c7825 */ /* 0x000fe200078e00ff */
[----:B------:R-:W-:Y:S02]  /*1df70*/  LOP3.LUT R13, R136, R8, RZ, 0xc0, !PT ;  /* 0x00000008880d7212 */ /* 0x000fe400078ec0ff */
[----:B------:R-:W-:Y:S01]  /*1df80*/  PRMT R7, R11, 0x5410, R6 ;  /* 0x000054100b077816 */ /* 0x000fe20000000006 */
[----:B------:R-:W-:Y:S01]  /*1df90*/  IMAD.WIDE.U32 R46, R127, -0x2daee0ad, RZ ;  /* 0xd2511f537f2e7825 */ /* 0x000fe200078e00ff */
[----:B------:R-:W-:Y:S01]  /*1dfa0*/  PRMT R6, R2, 0x5410, R10 ;  /* 0x0000541002067816 */ /* 0x000fe2000000000a */
[----:B------:R2:W5:Y:S01]  /*1dfb0*/  LDL.LU R136, [R1+0x2f0] ;  /* 0x0002f00001887983 */ /* 0x0005620000300800 */
[----:B------:R-:W-:-:S02]  /*1dfc0*/  HSET2.LE.AND R0, R0, R238, PT ;  /* 0x000000ee00007233 */ /* 0x000fc40003803000 */
[----:B------:R-:W-:Y:S02]  /*1dfd0*/  SHF.R.U32.HI R9, RZ, 0x10, R4 ;  /* 0x00000010ff097819 */ /* 0x000fe40000011604 */
[--C-:B------:R-:W-:Y:S02]  /*1dfe0*/  HSET2.LE.AND R2, R3, R238.reuse, PT ;  /* 0x000000ee03027233 */ /* 0x100fe40003803000 */
[----:B------:R-:W-:Y:S02]  /*1dff0*/  LOP3.LUT R8, R5, R155, R54, 0x96, !PT ;  /* 0x0000009b05087212 */ /* 0x000fe400078e9636 */
[----:B------:R-:W-:Y:S01]  /*1e000*/  HSET2.LE.AND R3, R7, R238, PT ;  /* 0x000000ee07037233 */ /* 0x000fe20003803000 */
[----:B------:R-:W-:Y:S01]  /*1e010*/  HMMA.16816.F32 R64, R12, R26, R64 ;  /* 0x0000001a0c40723c */ /* 0x000fe20000001840 */
[----:B------:R-:W-:Y:S02]  /*1e020*/  LOP3.LUT R21, R45, R237, R42, 0x96, !PT ;  /* 0x000000ed2d157212 */ /* 0x000fe400078e962a */
[----:B------:R-:W-:-:S02]  /*1e030*/  LOP3.LUT R10, R4, 0xffff, RZ, 0xc0, !PT ;  /* 0x0000ffff040a7812 */ /* 0x000fc400078ec0ff */
[----:B------:R-:W-:Y:S01]  /*1e040*/  HSET2.LE.AND R5, R6, R238, PT ;  /* 0x000000ee06057233 */ /* 0x000fe20003803000 */
[----:B------:R-:W-:Y:S01]  /*1e050*/  HMMA.16816.F32 R40, R12, R24, R48 ;  /* 0x000000180c28723c */ /* 0x000fe20000001830 */
[----:B------:R-:W-:Y:S02]  /*1e060*/  LOP3.LUT R6, R177, R0, RZ, 0xc0, !PT ;  /* 0x00000000b1067212 */ /* 0x000fe400078ec0ff */
[----:B------:R-:W-:-:S03]  /*1e070*/  LOP3.LUT R17, R4, 0xff, RZ, 0xc0, !PT ;  /* 0x000000ff04117812 */ /* 0x000fc600078ec0ff */
[----:B------:R-:W-:Y:S01]  /*1e080*/  HMMA.16816.F32 R68, R12, R32, R68 ;  /* 0x000000200c44723c */ /* 0x000fe20000001844 */
[----:B------:R-:W-:Y:S02]  /*1e090*/  SHF.R.U32.HI R16, RZ, 0x18, R4 ;  /* 0x00000018ff107819 */ /* 0x000fe40000011604 */
[----:B------:R-:W-:-:S03]  /*1e0a0*/  LOP3.LUT R7, R176, R2, RZ, 0xc0, !PT ;  /* 0x00000002b0077212 */ /* 0x000fc600078ec0ff */
[----:B------:R-:W-:Y:S01]  /*1e0b0*/  HMMA.16816.F32 R56, R12, R34, R56 ;  /* 0x000000220c38723c */ /* 0x000fe20000001838 */
[----:B------:R-:W-:Y:S01]  /*1e0c0*/  LOP3.LUT R0, R8, 0xffff, RZ, 0xc0, !PT ;  /* 0x0000ffff08007812 */ /* 0x000fe200078ec0ff */
[----:B------:R-:W-:Y:S01]  /*1e0d0*/  IMAD.WIDE.U32 R20, R21, -0x2daee0ad, RZ ;  /* 0xd2511f5315147825 */ /* 0x000fe200078e00ff */
[----:B------:R-:W-:Y:S01]  /*1e0e0*/  LOP3.LUT R4, R185, R3, RZ, 0xc0, !PT ;  /* 0x00000003b9047212 */ /* 0x000fe200078ec0ff */
[----:B------:R-:W3:Y:S03]  /*1e0f0*/  LDSM.16.MT88.4 R24, [R226+0x5000] ;  /* 0x00500000e218783b */ /* 0x000ee60000004200 */
[----:B------:R-:W-:Y:S02]  /*1e100*/  LOP3.LUT R12, R9, 0xff, RZ, 0xc0, !PT ;  /* 0x000000ff090c7812 */ /* 0x000fe400078ec0ff */
[----:B------:R-:W-:Y:S01]  /*1e110*/  SHF.R.U32.HI R9, RZ, 0x10, R8 ;  /* 0x00000010ff097819 */ /* 0x000fe20000011608 */
[----:B------:R-:W-:Y:S01]  /*1e120*/  IMAD.WIDE.U32 R2, R92, -0x2daee0ad, RZ ;  /* 0xd2511f535c027825 */ /* 0x000fe200078e00ff */
[----:B------:R-:W-:-:S02]  /*1e130*/  LOP3.LUT R14, R8, 0xff, RZ, 0xc0, !PT ;  /* 0x000000ff080e7812 */ /* 0x000fc400078ec0ff */
[----:B------:R-:W-:Y:S02]  /*1e140*/  SHF.R.U32.HI R13, RZ, 0x18, R8 ;  /* 0x00000018ff0d7819 */ /* 0x000fe40000011608 */
[----:B------:R-:W-:Y:S02]  /*1e150*/  SHF.R.U32.HI R10, RZ, 0x8, R10 ;  /* 0x00000008ff0a7819 */ /* 0x000fe4000001160a */
[----:B------:R-:W-:Y:S02]  /*1e160*/  SHF.R.U32.HI R11, RZ, 0x8, R0 ;  /* 0x00000008ff0b7819 */ /* 0x000fe40000011600 */
[----:B------:R-:W-:Y:S02]  /*1e170*/  LOP3.LUT R8, R9, 0xff, RZ, 0xc0, !PT ;  /* 0x000000ff09087812 */ /* 0x000fe400078ec0ff */
[----:B------:R-:W-:Y:S02]  /*1e180*/  LOP3.LUT R15, R3, R239, R124, 0x96, !PT ;  /* 0x000000ef030f7212 */ /* 0x000fe400078e967c */
[----:B------:R-:W-:-:S02]  /*1e190*/  PRMT R0, R17, 0x5410, R10 ;  /* 0x0000541011007816 */ /* 0x000fc4000000000a */
[----:B------:R-:W-:Y:S02]  /*1e1a0*/  PRMT R3, R12, 0x5410, R16 ;  /* 0x000054100c037816 */ /* 0x000fe40000000010 */
[----:B------:R-:W-:Y:S02]  /*1e1b0*/  PRMT R11, R14, 0x5410, R11 ;  /* 0x000054100e0b7816 */ /* 0x000fe4000000000b */
[----:B------:R-:W-:Y:S02]  /*1e1c0*/  PRMT R9, R8, 0x5410, R13 ;  /* 0x0000541008097816 */ /* 0x000fe4000000000d */
[----:B------:R-:W-:Y:S02]  /*1e1d0*/  LOP3.LUT R5, R178, R5, RZ, 0xc0, !PT ;  /* 0x00000005b2057212 */ /* 0x000fe400078ec0ff */
[--C-:B------:R-:W-:Y:S02]  /*1e1e0*/  HSET2.LE.AND R0, R0, R238.reuse, PT ;  /* 0x000000ee00007233 */ /* 0x100fe40003803000 */
[----:B------:R-:W-:-:S02]  /*1e1f0*/  HSET2.LE.AND R3, R3, R238, PT ;  /* 0x000000ee03037233 */ /* 0x000fc40003803000 */
[--C-:B------:R-:W-:Y:S02]  /*1e200*/  HSET2.LE.AND R8, R11, R238.reuse, PT ;  /* 0x000000ee0b087233 */ /* 0x100fe40003803000 */
[----:B------:R-:W-:Y:S02]  /*1e210*/  HSET2.LE.AND R9, R9, R238, PT ;  /* 0x000000ee09097233 */ /* 0x000fe40003803000 */
[----:B------:R-:W-:Y:S01]  /*1e220*/  LOP3.LUT R2, R21, R233, R2, 0x96, !PT ;  /* 0x000000e915027212 */ /* 0x000fe200078e9602 */
[C---:B----4-:R-:W-:Y:S01]  /*1e230*/  HMMA.16816.F32 R60, R4.reuse, R28, R84 ;  /* 0x0000001c043c723c */ /* 0x050fe20000001854 */
[----:B------:R-:W-:Y:S02]  /*1e240*/  LOP3.LUT R10, R246, R0, RZ, 0xc0, !PT ;  /* 0x00000000f60a7212 */ /* 0x000fe400078ec0ff */
[----:B------:R-:W-:Y:S02]  /*1e250*/  LOP3.LUT R11, R247, R3, RZ, 0xc0, !PT ;  /* 0x00000003f70b7212 */ /* 0x000fe400078ec0ff */
[----:B------:R-:W-:Y:S01]  /*1e260*/  LOP3.LUT R8, R240, R8, RZ, 0xc0, !PT ;  /* 0x00000008f0087212 */ /* 0x000fe200078ec0ff */
[----:B------:R-:W-:Y:S01]  /*1e270*/  HMMA.16816.F32 R48, R4, R30, R80 ;  /* 0x0000001e0430723c */ /* 0x000fe20000001850 */
[----:B------:R-:W-:Y:S01]  /*1e280*/  LOP3.LUT R9, R192, R9, RZ, 0xc0, !PT ;  /* 0x00000009c0097212 */ /* 0x000fe200078ec0ff */
[----:B------:R-:W-:-:S04]  /*1e290*/  IMAD.WIDE.U32 R2, R2, -0x326172a9, RZ ;  /* 0xcd9e8d5702027825 */ /* 0x000fc800078e00ff */
[----:B-1----:R-:W-:Y:S01]  /*1e2a0*/  HMMA.16816.F32 R72, R4, R36, R72 ;  /* 0x000000240448723c */ /* 0x002fe20000001848 */
[----:B------:R-:W-:-:S05]  /*1e2b0*/  IMAD.WIDE.U32 R16, R15, -0x326172a9, RZ ;  /* 0xcd9e8d570f107825 */ /* 0x000fca00078e00ff */
[----:B------:R-:W-:Y:S07]  /*1e2c0*/  HMMA.16816.F32 R32, R4, R38, R76 ;  /* 0x000000260420723c */ /* 0x000fee000000184c */
[----:B------:R-:W-:Y:S01]  /*1e2d0*/  IMAD.WIDE.U32 R4, R19, -0x326172a9, RZ ;  /* 0xcd9e8d5713047825 */ /* 0x000fe200078e00ff */
[----:B------:R-:W-:Y:S01]  /*1e2e0*/  HMMA.16816.F32 R80, R8, R28, R40 ;  /* 0x0000001c0850723c */ /* 0x000fe20000001828 */
[----:B------:R-:W-:Y:S01]  /*1e2f0*/  LOP3.LUT R6, R47, R233, R18, 0x96, !PT ;  /* 0x000000e92f067212 */ /* 0x000fe200078e9612 */
[----:B------:R-:W1:Y:S02]  /*1e300*/  LDSM.16.MT88.4 R40, [R223+0x5000] ;  /* 0x00500000df28783b */ /* 0x000e640000004200 */
[----:B------:R-:W-:-:S02]  /*1e310*/  LOP3.LUT R21, R5, R235, R150, 0x96, !PT ;  /* 0x000000eb05157212 */ /* 0x000fc400078e9696 */
[C---:B------:R-:W-:Y:S02]  /*1e320*/  LOP3.LUT R5, R2.reuse, 0xffff, RZ, 0xc0, !PT ;  /* 0x0000ffff02057812 */ /* 0x040fe400078ec0ff */
[----:B------:R-:W-:Y:S02]  /*1e330*/  LOP3.LUT R0, R3, R135, R16, 0x96, !PT ;  /* 0x0000008703007212 */ /* 0x000fe400078e9610 */
[----:B------:R-:W-:Y:S02]  /*1e340*/  LOP3.LUT R16, R2, 0xff, RZ, 0xc0, !PT ;  /* 0x000000ff02107812 */ /* 0x000fe400078ec0ff */
[--C-:B------:R-:W-:Y:S02]  /*1e350*/  SHF.R.U32.HI R7, RZ, 0x10, R2.reuse ;  /* 0x00000010ff077819 */ /* 0x100fe40000011602 */
[----:B------:R-:W-:Y:S01]  /*1e360*/  SHF.R.U32.HI R15, RZ, 0x18, R2 ;  /* 0x00000018ff0f7819 */ /* 0x000fe20000011602 */
[----:B------:R-:W-:Y:S01]  /*1e370*/  IMAD.WIDE.U32 R2, R6, -0x326172a9, RZ ;  /* 0xcd9e8d5706027825 */ /* 0x000fe200078e00ff */
[----:B------:R-:W-:-:S02]  /*1e380*/  SHF.R.U32.HI R12, RZ, 0x8, R5 ;  /* 0x00000008ff0c7819 */ /* 0x000fc40000011605 */
[C---:B------:R-:W-:Y:S02]  /*1e390*/  LOP3.LUT R5, R0.reuse, 0xffff, RZ, 0xc0, !PT ;  /* 0x0000ffff00057812 */ /* 0x040fe400078ec0ff */
[--C-:B------:R-:W-:Y:S02]  /*1e3a0*/  SHF.R.U32.HI R6, RZ, 0x10, R0.reuse ;  /* 0x00000010ff067819 */ /* 0x100fe40000011600 */
[----:B------:R-:W-:Y:S02]  /*1e3b0*/  LOP3.LUT R14, R0, 0xff, RZ, 0xc0, !PT ;  /* 0x000000ff000e7812 */ /* 0x000fe400078ec0ff */
[----:B------:R-:W-:Y:S02]  /*1e3c0*/  SHF.R.U32.HI R13, RZ, 0x18, R0 ;  /* 0x00000018ff0d7819 */ /* 0x000fe40000011600 */
[----:B------:R-:W-:Y:S02]  /*1e3d0*/  SHF.R.U32.HI R5, RZ, 0x8, R5 ;  /* 0x00000008ff057819 */ /* 0x000fe40000011605 */
[----:B------:R-:W-:-:S02]  /*1e3e0*/  LOP3.LUT R6, R6, 0xff, RZ, 0xc0, !PT ;  /* 0x000000ff06067812 */ /* 0x000fc400078ec0ff */
[----:B------:R-:W-:Y:S02]  /*1e3f0*/  LOP3.LUT R0, R3, R135, R4, 0x96, !PT ;  /* 0x0000008703007212 */ /* 0x000fe400078e9604 */
[----:B------:R-:W-:Y:S02]  /*1e400*/  PRMT R4, R16, 0x5410, R12 ;  /* 0x0000541010047816 */ /* 0x000fe4000000000c */
[----:B------:R-:W-:Y:S02]  /*1e410*/  PRMT R12, R14, 0x5410, R5 ;  /* 0x000054100e0c7816 */ /* 0x000fe40000000005 */
[----:B------:R-:W-:Y:S02]  /*1e420*/  LOP3.LUT R7, R7, 0xff, RZ, 0xc0, !PT ;  /* 0x000000ff07077812 */ /* 0x000fe400078ec0ff */
[----:B------:R-:W-:Y:S02]  /*1e430*/  PRMT R5, R6, 0x5410, R13 ;  /* 0x0000541006057816 */ /* 0x000fe4000000000d */
[----:B------:R-:W-:-:S02]  /*1e440*/  LOP3.LUT R13, R2, 0xffff, RZ, 0xc0, !PT ;  /* 0x0000ffff020d7812 */ /* 0x000fc400078ec0ff */
[----:B------:R-:W-:Y:S02]  /*1e450*/  HSET2.LE.AND R3, R4, R238, PT ;  /* 0x000000ee04037233 */ /* 0x000fe40003803000 */
[----:B------:R-:W-:Y:S02]  /*1e460*/  PRMT R7, R7, 0x5410, R15 ;  /* 0x0000541007077816 */ /* 0x000fe4000000000f */
[----:B------:R-:W-:Y:S02]  /*1e470*/  LOP3.LUT R16, R2, 0xff, RZ, 0xc0, !PT ;  /* 0x000000ff02107812 */ /* 0x000fe400078ec0ff */
[--C-:B------:R-:W-:Y:S02]  /*1e480*/  SHF.R.U32.HI R14, RZ, 0x10, R2.reuse ;  /* 0x00000010ff0e7819 */ /* 0x100fe40000011602 */
[----:B------:R-:W-:Y:S02]  /*1e490*/  SHF.R.U32.HI R15, RZ, 0x18, R2 ;  /* 0x00000018ff0f7819 */ /* 0x000fe40000011602 */
[----:B------:R-:W-:Y:S01]  /*1e4a0*/  LOP3.LUT R2, R0, 0xffff, RZ, 0xc0, !PT ;  /* 0x0000ffff00027812 */ /* 0x000fe200078ec0ff */
[----:B------:R-:W-:Y:S01]  /*1e4b0*/  HMMA.16816.F32 R84, R8, R30, R64 ;  /* 0x0000001e0854723c */ /* 0x000fe20000001840 */
[----:B------:R-:W-:-:S02]  /*1e4c0*/  LOP3.LUT R6, R188, R3, RZ, 0xc0, !PT ;  /* 0x00000003bc067212 */ /* 0x000fc400078ec0ff */
[----:B------:R-:W-:Y:S02]  /*1e4d0*/  HSET2.LE.AND R4, R12, R238, PT ;  /* 0x000000ee0c047233 */ /* 0x000fe40003803000 */
[----:B------:R-:W-:Y:S01]  /*1e4e0*/  SHF.R.U32.HI R3, RZ, 0x10, R0 ;  /* 0x00000010ff037819 */ /* 0x000fe20000011600 */
[----:B------:R-:W-:Y:S01]  /*1e4f0*/  HMMA.16816.F32 R76, R8, R36, R68 ;  /* 0x00000024084c723c */ /* 0x000fe20000001844 */
[----:B------:R-:W-:-:S05]  /*1e500*/  LOP3.LUT R12, R14, 0xff, RZ, 0xc0, !PT ;  /* 0x000000ff0e0c7812 */ /* 0x000fca00078ec0ff */
[----:B------:R-:W-:Y:S01]  /*1e510*/  HMMA.16816.F32 R64, R8, R38, R56 ;  /* 0x000000260840723c */ /* 0x000fe20000001838 */
[--C-:B------:R-:W-:Y:S02]  /*1e520*/  HSET2.LE.AND R7, R7, R238.reuse, PT ;  /* 0x000000ee07077233 */ /* 0x100fe40003803000 */
[----:B------:R-:W-:-:S04]  /*1e530*/  HSET2.LE.AND R5, R5, R238, PT ;  /* 0x000000ee05057233 */ /* 0x000fc80003803000 */
[----:B------:R-:W-:Y:S02]  /*1e540*/  LOP3.LUT R10, R0, 0xff, RZ, 0xc0, !PT ;  /* 0x000000ff000a7812 */ /* 0x000fe400078ec0ff */
[----:B------:R-:W-:Y:S02]  /*1e550*/  SHF.R.U32.HI R9, RZ, 0x8, R2 ;  /* 0x00000008ff097819 */ /* 0x000fe40000011602 */
[----:B------:R-:W-:Y:S02]  /*1e560*/  LOP3.LUT R2, R3, 0xff, RZ, 0xc0, !PT ;  /* 0x000000ff03027812 */ /* 0x000fe400078ec0ff */
[----:B------:R-:W-:Y:S02]  /*1e570*/  SHF.R.U32.HI R11, RZ, 0x8, R13 ;  /* 0x00000008ff0b7819 */ /* 0x000fe4000001160d */
[----:B------:R-:W-:Y:S02]  /*1e580*/  SHF.R.U32.HI R8, RZ, 0x18, R0 ;  /* 0x00000018ff087819 */ /* 0x000fe40000011600 */
[----:B------:R-:W-:-:S02]  /*1e590*/  PRMT R3, R12, 0x5410, R15 ;  /* 0x000054100c037816 */ /* 0x000fc4000000000f */
[----:B------:R-:W-:Y:S02]  /*1e5a0*/  PRMT R9, R10, 0x5410, R9 ;  /* 0x000054100a097816 */ /* 0x000fe40000000009 */
[----:B------:R-:W-:Y:S02]  /*1e5b0*/  PRMT R0, R16, 0x5410, R11 ;  /* 0x0000541010007816 */ /* 0x000fe4000000000b */
[----:B------:R-:W-:Y:S02]  /*1e5c0*/  PRMT R8, R2, 0x5410, R8 ;  /* 0x0000541002087816 */ /* 0x000fe40000000008 */
[----:B------:R-:W-:Y:S02]  /*1e5d0*/  LOP3.LUT R7, R159, R7, RZ, 0xc0, !PT ;  /* 0x000000079f077212 */ /* 0x000fe400078ec0ff */
[----:B------:R-:W-:Y:S02]  /*1e5e0*/  LOP3.LUT R4, R190, R4, RZ, 0xc0, !PT ;  /* 0x00000004be047212 */ /* 0x000fe400078ec0ff */
[----:B------:R-:W-:-:S02]  /*1e5f0*/  LOP3.LUT R5, R189, R5, RZ, 0xc0, !PT ;  /* 0x00000005bd057212 */ /* 0x000fc400078ec0ff */
[--C-:B------:R-:W-:Y:S02]  /*1e600*/  HSET2.LE.AND R2, R3, R238.reuse, PT ;  /* 0x000000ee03027233 */ /* 0x100fe40003803000 */
[--C-:B------:R-:W-:Y:S02]  /*1e610*/  HSET2.LE.AND R3, R9, R238.reuse, PT ;  /* 0x000000ee09037233 */ /* 0x100fe40003803000 */
[----:B------:R-:W-:Y:S02]  /*1e620*/  LOP3.LUT R9, R17, R235, R44, 0x96, !PT ;  /* 0x000000eb11097212 */ /* 0x000fe400078e962c */
[----:B------:R-:W-:Y:S02]  /*1e630*/  LOP3.LUT R94, R23, R239, R148, 0x96, !PT ;  /* 0x000000ef175e7212 */ /* 0x000fe400078e9694 */
[--C-:B------:R-:W-:Y:S02]  /*1e640*/  HSET2.LE.AND R0, R0, R238.reuse, PT ;  /* 0x000000ee00007233 */ /* 0x100fe40003803000 */
[----:B------:R-:W-:-:S02]  /*1e650*/  HSET2.LE.AND R8, R8, R238, PT ;  /* 0x000000ee08087233 */ /* 0x000fc40003803000 */
[----:B------:R-:W-:Y:S01]  /*1e660*/  LOP3.LUT R88, R91, R233, R22, 0x96, !PT ;  /* 0x000000e95b587212 */ /* 0x000fe200078e9616 */
[C---:B---3--:R-:W-:Y:S01]  /*1e670*/  HMMA.16816.F32 R68, R4.reuse, R24, R60 ;  /* 0x000000180444723c */ /* 0x048fe2000000183c */
[----:B------:R-:W-:Y:S02]  /*1e680*/  LOP3.LUT R15, R217, R2, RZ, 0xc0, !PT ;  /* 0x00000002d90f7212 */ /* 0x000fe400078ec0ff */
[----:B------:R-:W-:Y:S01]  /*1e690*/  LOP3.LUT R12, R252, R3, RZ, 0xc0, !PT ;  /* 0x00000003fc0c7212 */ /* 0x000fe200078ec0ff */
[----:B------:R-:W-:Y:S01]  /*1e6a0*/  IMAD.WIDE.U32 R2, R9, -0x2daee0ad, RZ ;  /* 0xd2511f5309027825 */ /* 0x000fe200078e00ff */
[----:B------:R-:W-:Y:S01]  /*1e6b0*/  LOP3.LUT R14, R218, R0, RZ, 0xc0, !PT ;  /* 0x00000000da0e7212 */ /* 0x000fe200078ec0ff */
[----:B------:R-:W-:Y:S01]  /*1e6c0*/  HMMA.16816.F32 R60, R4, R26, R48 ;  /* 0x0000001a043c723c */ /* 0x000fe20000001830 */
[----:B------:R-:W-:Y:S01]  /*1e6d0*/  LOP3.LUT R13, R249, R8, RZ, 0xc0, !PT ;  /* 0x00000008f90d7212 */ /* 0x000fe200078ec0ff */
[----:B------:R-:W-:-:S04]  /*1e6e0*/  IMAD.WIDE.U32 R18, R88, -0x326172a9, RZ ;  /* 0xcd9e8d5758127825 */ /* 0x000fc800078e00ff */
[----:B-1----:R-:W-:Y:S01]  /*1e6f0*/  HMMA.16816.F32 R56, R4, R40, R72 ;  /* 0x000000280438723c */ /* 0x002fe20000001848 */
[----:B------:R-:W-:-:S05]  /*1e700*/  LOP3.LUT R0, R3, R155, R20, 0x96, !PT ;  /* 0x0000009b03007212 */ /* 0x000fca00078e9614 */
[----:B------:R-:W-:Y:S01]  /*1e710*/  HMMA.16816.F32 R36, R4, R42, R32 ;  /* 0x0000002a0424723c */ /* 0x000fe20000001820 */
[----:B------:R-:W-:Y:S01]  /*1e720*/  LOP3.LUT R3, R2, 0xffff, RZ, 0xc0, !PT ;  /* 0x0000ffff02037812 */ /* 0x000fe200078ec0ff */
[----:B------:R-:W1:Y:S05]  /*1e730*/  LDSM.16.MT88.4 R32, [R226+0x5400] ;  /* 0x00540000e220783b */ /* 0x000e6a0000004200 */
[----:B------:R-:W-:Y:S01]  /*1e740*/  IMAD.WIDE.U32 R6, R94, -0x326172a9, RZ ;  /* 0xcd9e8d575e067825 */ /* 0x000fe200078e00ff */
[----:B------:R-:W-:Y:S03]  /*1e750*/  HMMA.16816.F32 R48, R12, R24, R80 ;  /* 0x000000180c30723c */ /* 0x000fe60000001850 */
[----:B------:R-:W-:Y:S01]  /*1e760*/  IMAD.WIDE.U32 R4, R21, -0x2daee0ad, RZ ;  /* 0xd2511f5315047825 */ /* 0x000fe200078e00ff */
[----:B------:R-:W-:-:S02]  /*1e770*/  LOP3.LUT R29, R7, R235, R160, 0x96, !PT ;  /* 0x000000eb071d7212 */ /* 0x000fc400078e96a0 */
[----:B------:R-:W-:Y:S01]  /*1e780*/  LOP3.LUT R21, R19, R135, R6, 0x96, !PT ;  /* 0x0000008713157212 */ /* 0x000fe200078e9606 */
[----:B------:R-:W-:Y:S01]  /*1e790*/  HMMA.16816.F32 R72, R12, R26, R84 ;  /* 0x0000001a0c48723c */ /* 0x000fe20000001854 */
[----:B------:R-:W-:Y:S01]  /*1e7a0*/  SHF.R.U32.HI R7, RZ, 0x10, R2 ;  /* 0x00000010ff077819 */ /* 0x000fe20000011602 */
[----:B------:R-:W3:Y:S01]  /*1e7b0*/  LDSM.16.MT88.4 R24, [R223+0x5400] ;  /* 0x00540000df18783b */ /* 0x000ee20000004200 */
[----:B------:R-:W-:Y:S02]  /*1e7c0*/  LOP3.LUT R6, R0, 0xffff, RZ, 0xc0, !PT ;  /* 0x0000ffff00067812 */ /* 0x000fe400078ec0ff */
[----:B------:R-:W-:Y:S02]  /*1e7d0*/  SHF.R.U32.HI R9, RZ, 0x10, R0 ;  /* 0x00000010ff097819 */ /* 0x000fe40000011600 */
[----:B------:R-:W-:Y:S02]  /*1e7e0*/  LOP3.LUT R11, R2, 0xff, RZ, 0xc0, !PT ;  /* 0x000000ff020b7812 */ /* 0x000fe400078ec0ff */
[----:B------:R-:W-:-:S02]  /*1e7f0*/  SHF.R.U32.HI R10, RZ, 0x18, R2 ;  /* 0x00000018ff0a7819 */ /* 0x000fc40000011602 */
[----:B------:R-:W-:Y:S02]  /*1e800*/  LOP3.LUT R17, R0, 0xff, RZ, 0xc0, !PT ;  /* 0x000000ff00117812 */ /* 0x000fe400078ec0ff */
[----:B------:R-:W-:Y:S02]  /*1e810*/  SHF.R.U32.HI R16, RZ, 0x18, R0 ;  /* 0x00000018ff107819 */ /* 0x000fe40000011600 */
[----:B------:R-:W-:Y:S02]  /*1e820*/  SHF.R.U32.HI R2, RZ, 0x8, R3 ;  /* 0x00000008ff027819 */ /* 0x000fe40000011603 */
[----:B------:R-:W-:Y:S02]  /*1e830*/  LOP3.LUT R0, R7, 0xff, RZ, 0xc0, !PT ;  /* 0x000000ff07007812 */ /* 0x000fe400078ec0ff */
[----:B------:R-:W-:Y:S02]  /*1e840*/  SHF.R.U32.HI R3, RZ, 0x8, R6 ;  /* 0x00000008ff037819 */ /* 0x000fe40000011606 */
[----:B------:R-:W-:-:S02]  /*1e850*/  LOP3.LUT R6, R9, 0xff, RZ, 0xc0, !PT ;  /* 0x000000ff09067812 */ /* 0x000fc400078ec0ff */
[----:B------:R-:W-:Y:S02]  /*1e860*/  PRMT R7, R0, 0x5410, R10 ;  /* 0x0000541000077816 */ /* 0x000fe4000000000a */
[----:B------:R-:W-:Y:S02]  /*1e870*/  PRMT R9, R11, 0x5410, R2 ;  /* 0x000054100b097816 */ /* 0x000fe40000000002 */
[----:B------:R-:W-:Y:S02]  /*1e880*/  PRMT R0, R17, 0x5410, R3 ;  /* 0x0000541011007816 */ /* 0x000fe40000000003 */
[----:B------:R-:W-:Y:S01]  /*1e890*/  PRMT R2, R6, 0x5410, R16 ;  /* 0x0000541006027816 */ /* 0x000fe20000000010 */
[----:B------:R-:W-:Y:S02]  /*1e8a0*/  IMAD.WIDE.U32 R22, R145, -0x326172a9, RZ ;  /* 0xcd9e8d5791167825 */ /* 0x000fe400078e00ff */
[--C-:B------:R-:W-:Y:S02]  /*1e8b0*/  HSET2.LE.AND R0, R0, R238.reuse, PT ;  /* 0x000000ee00007233 */ /* 0x100fe40003803000 */
[----:B------:R-:W-:-:S02]  /*1e8c0*/  HSET2.LE.AND R2, R2, R238, PT ;  /* 0x000000ee02027233 */ /* 0x000fc40003803000 */
[----:B------:R-:W-:Y:S02]  /*1e8d0*/  LOP3.LUT R8, R5, R155, R46, 0x96, !PT ;  /* 0x0000009b05087212 */ /* 0x000fe400078e962e */
[----:B------:R-:W-:Y:S02]  /*1e8e0*/  HSET2.LE.AND R3, R9, R238, PT ;  /* 0x000000ee09037233 */ /* 0x000fe40003803000 */
[----:B------:R-:W-:Y:S02]  /*1e8f0*/  LOP3.LUT R28, R23, R237, R96, 0x96, !PT ;  /* 0x000000ed171c7212 */ /* 0x000fe400078e9660 */
[C---:B------:R-:W-:Y:S02]  /*1e900*/  LOP3.LUT R16, R4.reuse, 0xffff, RZ, 0xc0, !PT ;  /* 0x0000ffff04107812 */ /* 0x040fe400078ec0ff */
[----:B------:R-:W-:Y:S02]  /*1e910*/  LOP3.LUT R23, R4, 0xff, RZ, 0xc0, !PT ;  /* 0x000000ff04177812 */ /* 0x000fe400078ec0ff */
[----:B------:R-:W-:-:S02]  /*1e920*/  SHF.R.U32.HI R17, RZ, 0x10, R4 ;  /* 0x00000010ff117819 */ /* 0x000fc40000011604 */
[----:B------:R-:W-:Y:S02]  /*1e930*/  SHF.R.U32.HI R20, RZ, 0x18, R4 ;  /* 0x00000018ff147819 */ /* 0x000fe40000011604 */
[----:B------:R-:W-:Y:S02]  /*1e940*/  LOP3.LUT R4, R200, R0, RZ, 0xc0, !PT ;  /* 0x00000000c8047212 */ /* 0x000fe400078ec0ff */
[----:B------:R-:W-:Y:S02]  /*1e950*/  LOP3.LUT R5, R202, R2, RZ, 0xc0, !PT ;  /* 0x00000002ca057212 */ /* 0x000fe400078ec0ff */
[----:B------:R-:W-:Y:S01]  /*1e960*/  LOP3.LUT R0, R8, 0xffff, RZ, 0xc0, !PT ;  /* 0x0000ffff08007812 */ /* 0x000fe200078ec0ff */
[C---:B------:R-:W-:Y:S01]  /*1e970*/  HMMA.16816.F32 R80, R12.reuse, R40, R76 ;  /* 0x000000280c50723c */ /* 0x040fe2000000184c */
[----:B------:R-:W-:Y:S02]  /*1e980*/  LOP3.LUT R6, R194, R3, RZ, 0xc0, !PT ;  /* 0x00000003c2067212 */ /* 0x000fe400078ec0ff */
[----:B------:R-:W-:Y:S01]  /*1e990*/  SHF.R.U32.HI R2, RZ, 0x10, R8 ;  /* 0x00000010ff027819 */ /* 0x000fe20000011608 */
[----:B------:R-:W-:Y:S01]  /*1e9a0*/  IMAD.WIDE.U32 R54, R93, -0x2daee0ad, RZ ;  /* 0xd2511f535d367825 */ /* 0x000fe200078e00ff */
[----:B------:R-:W-:Y:S01]  /*1e9b0*/  SHF.R.U32.HI R3, RZ, 0x8, R16 ;  /* 0x00000008ff037819 */ /* 0x000fe20000011610 */
[----:B------:R-:W-:Y:S01]  /*1e9c0*/  HMMA.16816.F32 R44, R12, R42, R64 ;  /* 0x0000002a0c2c723c */ /* 0x000fe20000001840 */
[----:B------:R-:W-:-:S06]  /*1e9d0*/  LOP3.LUT R9, R17, 0xff, RZ, 0xc0, !PT ;  /* 0x000000ff11097812 */ /* 0x000fcc00078ec0ff */
[----:B------:R-:W-:Y:S02]  /*1e9e0*/  LOP3.LUT R13, R8, 0xff, RZ, 0xc0, !PT ;  /* 0x000000ff080d7812 */ /* 0x000fe400078ec0ff */
[----:B------:R-:W-:Y:S02]  /*1e9f0*/  SHF.R.U32.HI R12, RZ, 0x18, R8 ;  /* 0x00000018ff0c7819 */ /* 0x000fe40000011608 */
[----:B------:R-:W-:Y:S02]  /*1ea00*/  SHF.R.U32.HI R8, RZ, 0x8, R0 ;  /* 0x00000008ff087819 */ /* 0x000fe40000011600 */
[----:B------:R-:W-:Y:S02]  /*1ea10*/  LOP3.LUT R0, R2, 0xff, RZ, 0xc0, !PT ;  /* 0x000000ff02007812 */ /* 0x000fe400078ec0ff */
[----:B------:R-:W-:Y:S02]  /*1ea20*/  PRMT R2, R23, 0x5410, R3 ;  /* 0x0000541017027816 */ /* 0x000fe40000000003 */
[----:B------:R-:W-:Y:S01]  /*1ea30*/  PRMT R3, R9, 0x5410, R20 ;  /* 0x0000541009037816 */ /* 0x000fe20000000014 */
[----:B------:R-:W-:Y:S01]  /*1ea40*/  IMAD.WIDE.U32 R10, R28, -0x2daee0ad, RZ ;  /* 0xd2511f531c0a7825 */ /* 0x000fe200078e00ff */
[----:B------:R-:W-:-:S02]  /*1ea50*/  LOP3.LUT R55, R55, R239, R126, 0x96, !PT ;  /* 0x000000ef37377212 */ /* 0x000fc400078e967e */
[----:B------:R-:W-:Y:S02]  /*1ea60*/  PRMT R9, R13, 0x5410, R8 ;  /* 0x000054100d097816 */ /* 0x000fe40000000008 */
[--C-:B------:R-:W-:Y:S02]  /*1ea70*/  HSET2.LE.AND R7, R7, R238.reuse, PT ;  /* 0x000000ee07077233 */ /* 0x100fe40003803000 */
[----:B------:R-:W-:Y:S01]  /*1ea80*/  PRMT R8, R0, 0x5410, R12 ;  /* 0x0000541000087816 */ /* 0x000fe2000000000c */
[----:B------:R-:W-:Y:S01]  /*1ea90*/  IMAD.WIDE.U32 R16, R55, -0x326172a9, RZ ;  /* 0xcd9e8d5737107825 */ /* 0x000fe200078e00ff */
[--C-:B------:R-:W-:Y:S02]  /*1eaa0*/  HSET2.LE.AND R0, R3, R238.reuse, PT ;  /* 0x000000ee03007233 */ /* 0x100fe40003803000 */
[--C-:B------:R-:W-:Y:S02]  /*1eab0*/  HSET2.LE.AND R2, R2, R238.reuse, PT ;  /* 0x000000ee02027233 */ /* 0x100fe40003803000 */
[----:B------:R-:W-:-:S02]  /*1eac0*/  HSET2.LE.AND R3, R9, R238, PT ;  /* 0x000000ee09037233 */ /* 0x000fc40003803000 */
[----:B------:R-:W-:Y:S02]  /*1ead0*/  LOP3.LUT R11, R11, R233, R54, 0x96, !PT ;  /* 0x000000e90b0b7212 */ /* 0x000fe400078e9636 */
[----:B------:R-:W-:Y:S02]  /*1eae0*/  LOP3.LUT R7, R191, R7, RZ, 0xc0, !PT ;  /* 0x00000007bf077212 */ /* 0x000fe400078ec0ff */
[----:B------:R-:W-:Y:S02]  /*1eaf0*/  HSET2.LE.AND R8, R8, R238, PT ;  /* 0x000000ee08087233 */ /* 0x000fe40003803000 */
[----:B------:R-:W-:Y:S02]  /*1eb00*/  LOP3.LUT R9, R17, R235, R22, 0x96, !PT ;  /* 0x000000eb11097212 */ /* 0x000fe400078e9616 */
[----:B------:R-:W-:Y:S02]  /*1eb10*/  LOP3.LUT R14, R248, R2, RZ, 0xc0, !PT ;  /* 0x00000002f80e7212 */ /* 0x000fe400078ec0ff */
[----:B------:R-:W-:Y:S01]  /*1eb20*/  LOP3.LUT R12, R231, R3, RZ, 0xc0, !PT ;  /* 0x00000003e70c7212 */ /* 0x000fe200078ec0ff */
[----:B------:R-:W-:Y:S01]  /*1eb30*/  IMAD.WIDE.U32 R2, R11, -0x326172a9, RZ ;  /* 0xcd9e8d570b027825 */ /* 0x000fe200078e00ff */
[----:B-1----:R-:W-:Y:S01]  /*1eb40*/  HMMA.16816.F32 R68, R4, R32, R68 ;  /* 0x000000200444723c */ /* 0x002fe20000001844 */
[----:B------:R-:W-:-:S02]  /*1eb50*/  LOP3.LUT R15, R230, R0, RZ, 0xc0, !PT ;  /* 0x00000000e60f7212 */ /* 0x000fc400078ec0ff */
[----:B------:R-:W-:-:S03]  /*1eb60*/  LOP3.LUT R13, R215, R8, RZ, 0xc0, !PT ;  /* 0x00000008d70d7212 */ /* 0x000fc600078ec0ff */
[----:B------:R-:W-:Y:S01]  /*1eb70*/  HMMA.16816.F32 R64, R4, R34, R60 ;  /* 0x000000220440723c */ /* 0x000fe2000000183c */
[----:B------:R-:W-:Y:S02]  /*1eb80*/  LOP3.LUT R0, R3, R135, R16, 0x96, !PT ;  /* 0x0000008703007212 */ /* 0x000fe400078e9610 */
[----:B------:R-:W-:-:S03]  /*1eb90*/  LOP3.LUT R3, R2, 0xffff, RZ, 0xc0, !PT ;  /* 0x0000ffff02037812 */ /* 0x000fc600078ec0ff */
[----:B---3--:R-:W-:Y:S01]  /*1eba0*/  HMMA.16816.F32 R56, R4, R24, R56 ;  /* 0x000000180438723c */ /* 0x008fe20000001838 */
[----:B------:R-:W-:-:S05]  /*1ebb0*/  LOP3.LUT R17, R18, 0xffff, RZ, 0xc0, !PT ;  /* 0x0000ffff12117812 */ /* 0x000fca00078ec0ff */
[----:B------:R-:W-:Y:S01]  /*1ebc0*/  HMMA.16816.F32 R40, R4, R26, R36 ;  /* 0x0000001a0428723c */ /* 0x000fe20000001824 */
[----:B------:R-:W-:Y:S02]  /*1ebd0*/  LOP3.LUT R23, R18, 0xff, RZ, 0xc0, !PT ;  /* 0x000000ff12177812 */ /* 0x000fe400078ec0ff */
[----:B------:R-:W-:-:S04]  /*1ebe0*/  SHF.R.U32.HI R8, RZ, 0x10, R2 ;  /* 0x00000010ff087819 */ /* 0x000fc80000011602 */
[----:B------:R-:W-:Y:S01]  /*1ebf0*/  IMAD.WIDE.U32 R4, R9, -0x2daee0ad, RZ ;  /* 0xd2511f5309047825 */ /* 0x000fe200078e00ff */
[--C-:B------:R-:W-:Y:S02]  /*1ec00*/  SHF.R.U32.HI R36, RZ, 0x10, R18.reuse ;  /* 0x00000010ff247819 */ /* 0x100fe40000011612 */
[----:B------:R-:W-:Y:S01]  /*1ec10*/  SHF.R.U32.HI R37, RZ, 0x18, R18 ;  /* 0x00000018ff257819 */ /* 0x000fe20000011612 */
[----:B------:R-:W-:Y:S01]  /*1ec20*/  IMAD.WIDE.U32 R6, R29, -0x2daee0ad, RZ ;  /* 0xd2511f531d067825 */ /* 0x000fe200078e00ff */
[----:B------:R-:W-:Y:S01]  /*1ec30*/  LOP3.LUT R16, R5, R155, R10, 0x96, !PT ;  /* 0x0000009b05107212 */ /* 0x000fe200078e960a */
[C---:B------:R-:W-:Y:S01]  /*1ec40*/  HMMA.16816.F32 R48, R12.reuse, R32, R48 ;  /* 0x000000200c30723c */ /* 0x040fe20000001830 */
[----:B------:R-:W-:Y:S01]  /*1ec50*/  LOP3.LUT R19, R2, 0xff, RZ, 0xc0, !PT ;  /* 0x000000ff02137812 */ /* 0x000fe200078ec0ff */
[----:B------:R-:W1:Y:S01]  /*1ec60*/  LDSM.16.MT88.4 R28, [R226+0x5800] ;  /* 0x00580000e21c783b */ /* 0x000e620000004200 */
[----:B------:R-:W-:Y:S02]  /*1ec70*/  SHF.R.U32.HI R18, RZ, 0x18, R2 ;  /* 0x00000018ff127819 */ /* 0x000fe40000011602 */
[----:B------:R-:W-:Y:S01]  /*1ec80*/  SHF.R.U32.HI R10, RZ, 0x8, R3 ;  /* 0x00000008ff0a7819 */ /* 0x000fe20000011603 */
[----:B------:R-:W-:Y:S01]  /*1ec90*/  HMMA.16816.F32 R76, R12, R34, R72 ;  /* 0x000000220c4c723c */ /* 0x000fe20000001848 */
[----:B------:R-:W-:Y:S01]  /*1eca0*/  LOP3.LUT R2, R0, 0xffff, RZ, 0xc0, !PT ;  /* 0x0000ffff00027812 */ /* 0x000fe200078ec0ff */
[----:B------:R-:W3:Y:S01]  /*1ecb0*/  LDSM.16.MT88.4 R32, [R223+0x5800] ;  /* 0x00580000df20783b */ /* 0x000ee20000004200 */
        /* <DEDUP_REMOVED lines=10> */
[----:B------:R-:W-:Y:S02]  /*1ed60*/  PRMT R9, R2, 0x5410, R11 ;  /* 0x0000541002097816 */ /* 0x000fe4000000000b */
[----:B------:R-:W-:Y:S02]  /*1ed70*/  LOP3.LUT R10, R36, 0xff, RZ, 0xc0, !PT ;  /* 0x000000ff240a7812 */ /* 0x000fe400078ec0ff */
[----:B------:R-:W-:-:S02]  /*1ed80*/  HSET2.LE.AND R0, R0, R238, PT ;  /* 0x000000ee00007233 */ /* 0x000fc40003803000 */
[--C-:B------:R-:W-:Y:S02]  /*1ed90*/  HSET2.LE.AND R2, R3, R238.reuse, PT ;  /* 0x000000ee03027233 */ /* 0x100fe40003803000 */
[----:B------:R-:W-:Y:S02]  /*1eda0*/  HSET2.LE.AND R3, R8, R238, PT ;  /* 0x000000ee08037233 */ /* 0x000fe40003803000 */
[----:B------:R-:W-:Y:S02]  /*1edb0*/  PRMT R17, R10, 0x5410, R37 ;  /* 0x000054100a117816 */ /* 0x000fe40000000025 */
[----:B------:R-:W-:Y:S02]  /*1edc0*/  LOP3.LUT R10, R197, R0, RZ, 0xc0, !PT ;  /* 0x00000000c50a7212 */ /* 0x000fe400078ec0ff */
[----:B------:R-:W-:Y:S02]  /*1edd0*/  LOP3.LUT R11, R196, R2, RZ, 0xc0, !PT ;  /* 0x00000002c40b7212 */ /* 0x000fe400078ec0ff */
[----:B------:R-:W-:-:S02]  /*1ede0*/  LOP3.LUT R0, R21, 0xffff, RZ, 0xc0, !PT ;  /* 0x0000ffff15007812 */ /* 0x000fc400078ec0ff */
[----:B------:R-:W-:Y:S01]  /*1edf0*/  SHF.R.U32.HI R2, RZ, 0x10, R21 ;  /* 0x00000010ff027819 */ /* 0x000fe20000011615 */
[C---:B------:R-:W-:Y:S01]  /*1ee00*/  HMMA.16816.F32 R60, R12.reuse, R24, R80 ;  /* 0x000000180c3c723c */ /* 0x040fe20000001850 */
[----:B------:R-:W-:Y:S02]  /*1ee10*/  LOP3.LUT R8, R204, R3, RZ, 0xc0, !PT ;  /* 0x00000003cc087212 */ /* 0x000fe400078ec0ff */
[----:B------:R-:W-:Y:S02]  /*1ee20*/  PRMT R22, R23, 0x5410, R22 ;  /* 0x0000541017167816 */ /* 0x000fe40000000016 */
[----:B------:R-:W-:Y:S01]  /*1ee30*/  LOP3.LUT R3, R21, 0xff, RZ, 0xc0, !PT ;  /* 0x000000ff15037812 */ /* 0x000fe200078ec0ff */
[----:B------:R-:W-:Y:S01]  /*1ee40*/  HMMA.16816.F32 R44, R12, R26, R44 ;  /* 0x0000001a0c2c723c */ /* 0x000fe2000000182c */
[----:B------:R-:W-:Y:S01]  /*1ee50*/  SHF.R.U32.HI R0, RZ, 0x8, R0 ;  /* 0x00000008ff007819 */ /* 0x000fe20000011600 */
[----:B------:R-:W4:Y:S01]  /*1ee60*/  LDSM.16.MT88.4 R24, [R226+0x5c00] ;  /* 0x005c0000e218783b */ /* 0x000f220000004200 */
[----:B------:R-:W-:-:S04]  /*1ee70*/  LOP3.LUT R2, R2, 0xff, RZ, 0xc0, !PT ;  /* 0x000000ff02027812 */ /* 0x000fc800078ec0ff */
[----:B------:R-:W-:Y:S02]  /*1ee80*/  SHF.R.U32.HI R12, RZ, 0x18, R21 ;  /* 0x00000018ff0c7819 */ /* 0x000fe40000011615 */
[----:B------:R-:W-:Y:S02]  /*1ee90*/  PRMT R0, R3, 0x5410, R0 ;  /* 0x0000541003007816 */ /* 0x000fe40000000000 */
[----:B------:R-:W-:Y:S02]  /*1eea0*/  PRMT R2, R2, 0x5410, R12 ;  /* 0x0000541002027816 */ /* 0x000fe4000000000c */
[--C-:B------:R-:W-:Y:S02]  /*1eeb0*/  HSET2.LE.AND R3, R22, R238.reuse, PT ;  /* 0x000000ee16037233 */ /* 0x100fe40003803000 */
[----:B------:R-:W-:Y:S02]  /*1eec0*/  HSET2.LE.AND R9, R9, R238, PT ;  /* 0x000000ee09097233 */ /* 0x000fe40003803000 */
[----:B------:R-:W-:-:S02]  /*1eed0*/  LOP3.LUT R5, R4, 0xffff, RZ, 0xc0, !PT ;  /* 0x0000ffff04057812 */ /* 0x000fc400078ec0ff */
[----:B------:R-:W-:Y:S02]  /*1eee0*/  LOP3.LUT R21, R4, 0xff, RZ, 0xc0, !PT ;  /* 0x000000ff04157812 */ /* 0x000fe400078ec0ff */
[--C-:B------:R-:W-:Y:S02]  /*1eef0*/  SHF.R.U32.HI R18, RZ, 0x10, R4.reuse ;  /* 0x00000010ff127819 */ /* 0x100fe40000011604 */
[----:B------:R-:W-:Y:S02]  /*1ef00*/  SHF.R.U32.HI R19, RZ, 0x18, R4 ;  /* 0x00000018ff137819 */ /* 0x000fe40000011604 */
[--C-:B------:R-:W-:Y:S02]  /*1ef10*/  HSET2.LE.AND R2, R2, R238.reuse, PT ;  /* 0x000000ee02027233 */ /* 0x100fe40003803000 */
[--C-:B------:R-:W-:Y:S02]  /*1ef20*/  HSET2.LE.AND R4, R17, R238.reuse, PT ;  /* 0x000000ee11047233 */ /* 0x100fe40003803000 */
[----:B------:R-:W-:-:S02]  /*1ef30*/  HSET2.LE.AND R0, R0, R238, PT ;  /* 0x000000ee00007233 */ /* 0x000fc40003803000 */
[----:B------:R-:W-:Y:S02]  /*1ef40*/  LOP3.LUT R14, R227, R3, RZ, 0xc0, !PT ;  /* 0x00000003e30e7212 */ /* 0x000fe400078ec0ff */
[----:B------:R-:W-:Y:S02]  /*1ef50*/  LOP3.LUT R3, R6, 0xffff, RZ, 0xc0, !PT ;  /* 0x0000ffff06037812 */ /* 0x000fe400078ec0ff */
[----:B------:R-:W-:Y:S02]  /*1ef60*/  LOP3.LUT R9, R203, R9, RZ, 0xc0, !PT ;  /* 0x00000009cb097212 */ /* 0x000fe400078ec0ff */
[----:B------:R-:W-:Y:S02]  /*1ef70*/  LOP3.LUT R13, R214, R2, RZ, 0xc0, !PT ;  /* 0x00000002d60d7212 */ /* 0x000fe400078ec0ff */
[----:B------:R-:W-:Y:S02]  /*1ef80*/  LOP3.LUT R15, R222, R4, RZ, 0xc0, !PT ;  /* 0x00000004de0f7212 */ /* 0x000fe400078ec0ff */
[----:B------:R-:W-:-:S02]  /*1ef90*/  LOP3.LUT R12, R216, R0, RZ, 0xc0, !PT ;  /* 0x00000000d80c7212 */ /* 0x000fc400078ec0ff */
[----:B------:R-:W-:Y:S02]  /*1efa0*/  LOP3.LUT R4, R6, 0xff, RZ, 0xc0, !PT ;  /* 0x000000ff06047812 */ /* 0x000fe400078ec0ff */
[----:B------:R-:W-:Y:S02]  /*1efb0*/  SHF.R.U32.HI R3, RZ, 0x8, R3 ;  /* 0x00000008ff037819 */ /* 0x000fe40000011603 */
[----:B------:R-:W-:Y:S02]  /*1efc0*/  SHF.R.U32.HI R2, RZ, 0x8, R5 ;  /* 0x00000008ff027819 */ /* 0x000fe40000011605 */
[----:B------:R-:W-:Y:S01]  /*1efd0*/  LOP3.LUT R0, R18, 0xff, RZ, 0xc0, !PT ;  /* 0x000000ff12007812 */ /* 0x000fe200078ec0ff */
[----:B-1----:R-:W-:Y:S01]  /*1efe0*/  HMMA.16816.F32 R72, R8, R30, R64 ;  /* 0x0000001e0848723c */ /* 0x002fe20000001840 */
[----:B------:R-:W-:Y:S02]  /*1eff0*/  PRMT R22, R4, 0x5410, R3 ;  /* 0x0000541004167816 */ /* 0x000fe40000000003 */
[----:B------:R-:W-:-:S02]  /*1f000*/  PRMT R5, R21, 0x5410, R2 ;  /* 0x0000541015057816 */ /* 0x000fc40000000002 */
[----:B------:R-:W-:Y:S01]  /*1f010*/  PRMT R2, R0, 0x5410, R19 ;  /* 0x0000541000027816 */ /* 0x000fe20000000013 */
[C---:B---3--:R-:W-:Y:S01]  /*1f020*/  HMMA.16816.F32 R64, R8.reuse, R32, R56 ;  /* 0x000000200840723c */ /* 0x048fe20000001838 */
[----:B------:R-:W-:Y:S02]  /*1f030*/  SHF.R.U32.HI R3, RZ, 0x10, R16 ;  /* 0x00000010ff037819 */ /* 0x000fe40000011610 */
[----:B------:R-:W-:Y:S02]  /*1f040*/  LOP3.LUT R0, R16, 0xffff, RZ, 0xc0, !PT ;  /* 0x0000ffff10007812 */ /* 0x000fe400078ec0ff */
[----:B------:R-:W-:Y:S01]  /*1f050*/  SHF.R.U32.HI R23, RZ, 0x18, R6 ;  /* 0x00000018ff177819 */ /* 0x000fe20000011606 */
[----:B------:R-:W-:Y:S01]  /*1f060*/  HMMA.16816.F32 R68, R8, R28, R68 ;  /* 0x0000001c0844723c */ /* 0x000fe20000001844 */
[----:B------:R-:W-:Y:S02]  /*1f070*/  LOP3.LUT R3, R3, 0xff, RZ, 0xc0, !PT ;  /* 0x000000ff03037812 */ /* 0x000fe400078ec0ff */
[----:B------:R-:W-:-:S03]  /*1f080*/  SHF.R.U32.HI R4, RZ, 0x8, R0 ;  /* 0x00000008ff047819 */ /* 0x000fc60000011600 */
[----:B------:R-:W-:Y:S01]  /*1f090*/  HMMA.16816.F32 R56, R8, R34, R40 ;  /* 0x000000220838723c */ /* 0x000fe20000001828 */
[----:B------:R-:W-:Y:S02]  /*1f0a0*/  LOP3.LUT R20, R7, R155, R90, 0x96, !PT ;  /* 0x0000009b07147212 */ /* 0x000fe400078e965a */
[----:B------:R-:W-:-:S04]  /*1f0b0*/  HSET2.LE.AND R0, R2, R238, PT ;  /* 0x000000ee02007233 */ /* 0x000fc80003803000 */
[----:B------:R-:W-:Y:S02]  /*1f0c0*/  SHF.R.U32.HI R11, RZ, 0x10, R6 ;  /* 0x00000010ff0b7819 */ /* 0x000fe40000011606 */
[----:B------:R-:W-:Y:S02]  /*1f0d0*/  SHF.R.U32.HI R6, RZ, 0x18, R16 ;  /* 0x00000018ff067819 */ /* 0x000fe40000011610 */
[----:B------:R-:W-:Y:S02]  /*1f0e0*/  LOP3.LUT R7, R16, 0xff, RZ, 0xc0, !PT ;  /* 0x000000ff10077812 */ /* 0x000fe400078ec0ff */
[----:B------:R-:W-:Y:S01]  /*1f0f0*/  HSET2.LE.AND R2, R5, R238, PT ;  /* 0x000000ee05027233 */ /* 0x000fe20003803000 */
[----:B------:R-:W1:Y:S01]  /*1f100*/  LDSM.16.MT88.4 R16, [R223+0x5c00] ;  /* 0x005c0000df10783b */ /* 0x000e620000004200 */
[----:B------:R-:W-:Y:S01]  /*1f110*/  PRMT R5, R3, 0x5410, R6 ;  /* 0x0000541003057816 */ /* 0x000fe20000000006 */
[----:B------:R-:W-:Y:S01]  /*1f120*/  IMAD.MOV.U32 R3, RZ, RZ, R162 ;  /* 0x000000ffff037224 */ /* 0x000fe200078e00a2 */
[----:B------:R-:W-:-:S02]  /*1f130*/  PRMT R8, R7, 0x5410, R4 ;  /* 0x0000541007087816 */ /* 0x000fc40000000004 */
[----:B------:R-:W-:Y:S02]  /*1f140*/  LOP3.LUT R6, R205, R2, RZ, 0xc0, !PT ;  /* 0x00000002cd067212 */ /* 0x000fe400078ec0ff */
[----:B------:R-:W-:Y:S02]  /*1f150*/  LOP3.LUT R7, R3, R0, RZ, 0xc0, !PT ;  /* 0x0000000003077212 */ /* 0x000fe400078ec0ff */
[----:B------:R-:W-:Y:S02]  /*1f160*/  LOP3.LUT R3, R20, 0xffff, RZ, 0xc0, !PT ;  /* 0x0000ffff14037812 */ /* 0x000fe400078ec0ff */
[----:B------:R-:W-:Y:S02]  /*1f170*/  SHF.R.U32.HI R4, RZ, 0x10, R20 ;  /* 0x00000010ff047819 */ /* 0x000fe40000011614 */
[--C-:B------:R-:W-:Y:S02]  /*1f180*/  HSET2.LE.AND R0, R8, R238.reuse, PT ;  /* 0x000000ee08007233 */ /* 0x100fe40003803000 */
[----:B------:R-:W-:-:S02]  /*1f190*/  HSET2.LE.AND R2, R5, R238, PT ;  /* 0x000000ee05027233 */ /* 0x000fc40003803000 */
[----:B------:R-:W-:Y:S02]  /*1f1a0*/  SHF.R.U32.HI R8, RZ, 0x8, R3 ;  /* 0x00000008ff087819 */ /* 0x000fe40000011603 */
[----:B------:R-:W-:Y:S02]  /*1f1b0*/  LOP3.LUT R3, R4, 0xff, RZ, 0xc0, !PT ;  /* 0x000000ff04037812 */ /* 0x000fe400078ec0ff */
[----:B------:R-:W-:Y:S02]  /*1f1c0*/  LOP3.LUT R4, R208, R0, RZ, 0xc0, !PT ;  /* 0x00000000d0047212 */ /* 0x000fe400078ec0ff */
[----:B------:R-:W-:Y:S01]  /*1f1d0*/  LOP3.LUT R5, R207, R2, RZ, 0xc0, !PT ;  /* 0x00000002cf057212 */ /* 0x000fe200078ec0ff */
[----:B------:R-:W-:Y:S01]  /*1f1e0*/  HMMA.16816.F32 R40, R12, R28, R48 ;  /* 0x0000001c0c28723c */ /* 0x000fe20000001830 */
[----:B------:R-:W-:Y:S02]  /*1f1f0*/  SHF.R.U32.HI R9, RZ, 0x18, R20 ;  /* 0x00000018ff097819 */ /* 0x000fe40000011614 */
[----:B------:R-:W-:-:S03]  /*1f200*/  LOP3.LUT R11, R11, 0xff, RZ, 0xc0, !PT ;  /* 0x000000ff0b0b7812 */ /* 0x000fc600078ec0ff */
[----:B------:R-:W-:Y:S01]  /*1f210*/  HMMA.16816.F32 R36, R12, R30, R76 ;  /* 0x0000001e0c24723c */ /* 0x000fe2000000184c */
[----:B------:R-:W-:Y:S02]  /*1f220*/  PRMT R2, R3, 0x5410, R9 ;  /* 0x0000541003027816 */ /* 0x000fe40000000009 */
[----:B------:R-:W-:-:S03]  /*1f230*/  LOP3.LUT R10, R20, 0xff, RZ, 0xc0, !PT ;  /* 0x000000ff140a7812 */ /* 0x000fc600078ec0ff */
[----:B------:R-:W-:Y:S01]  /*1f240*/  HMMA.16816.F32 R28, R12, R32, R60 ;  /* 0x000000200c1c723c */ /* 0x000fe2000000183c */
[----:B------:R-:W-:Y:S02]  /*1f250*/  HSET2.LE.AND R3, R22, R238, PT ;  /* 0x000000ee16037233 */ /* 0x000fe40003803000 */
[----:B------:R-:W-:-:S03]  /*1f260*/  PRMT R11, R11, 0x5410, R23 ;  /* 0x000054100b0b7816 */ /* 0x000fc60000000017 */
[----:B------:R-:W-:Y:S06]  /*1f270*/  HMMA.16816.F32 R12, R12, R34, R44 ;  /* 0x000000220c0c723c */ /* 0x000fec000000182c */
[C---:B----4-:R-:W-:Y:S06]  /*1f280*/  HMMA.16816.F32 R32, R4.reuse, R24, R68 ;  /* 0x000000180420723c */ /* 0x050fec0000001844 */
[----:B------:R-:W-:Y:S01]  /*1f290*/  HMMA.16816.F32 R20, R4, R26, R72 ;  /* 0x0000001a0414723c */ /* 0x000fe20000001848 */
[----:B------:R-:W-:-:S02]  /*1f2a0*/  PRMT R0, R10, 0x5410, R8 ;  /* 0x000054100a007816 */ /* 0x000fc40000000008 */
[--C-:B------:R-:W-:Y:S02]  /*1f2b0*/  HSET2.LE.AND R2, R2, R238.reuse, PT ;  /* 0x000000ee02027233 */ /* 0x100fe40003803000 */
[--C-:B------:R-:W-:Y:S02]  /*1f2c0*/  HSET2.LE.AND R11, R11, R238.reuse, PT ;  /* 0x000000ee0b0b7233 */ /* 0x100fe40003803000 */
[----:B------:R-:W-:Y:S02]  /*1f2d0*/  HSET2.LE.AND R0, R0, R238, PT ;  /* 0x000000ee00007233 */ /* 0x000fe40003803000 */
[----:B------:R-:W-:Y:S02]  /*1f2e0*/  LOP3.LUT R9, R220, R2, RZ, 0xc0, !PT ;  /* 0x00000002dc097212 */ /* 0x000fe400078ec0ff */
[----:B------:R-:W-:Y:S02]  /*1f2f0*/  LOP3.LUT R10, R211, R3, RZ, 0xc0, !PT ;  /* 0x00000003d30a7212 */ /* 0x000fe400078ec0ff */
[----:B------:R-:W-:-:S02]  /*1f300*/  LOP3.LUT R8, R234, R0, RZ, 0xc0, !PT ;  /* 0x00000000ea087212 */ /* 0x000fc400078ec0ff */
[----:B------:R-:W-:Y:S02]  /*1f310*/  LOP3.LUT R11, R212, R11, RZ, 0xc0, !PT ;  /* 0x0000000bd40b7212 */ /* 0x000fe400078ec0ff */
[----:B------:R-:W-:Y:S04]  /*1f320*/  STL.64 [R1+0x80], R32 ;  /* 0x0000802001007387 */ /* 0x000fe80000100a00 */
[----:B------:R1:W-:Y:S04]  /*1f330*/  STL.64 [R1+0x88], R34 ;  /* 0x0000882201007387 */ /* 0x0003e80000100a00 */
[----:B------:R-:W-:Y:S04]  /*1f340*/  STL.64 [R1+0x70], R20 ;  /* 0x0000701401007387 */ /* 0x000fe80000100a00 */
[----:B------:R3:W-:Y:S01]  /*1f350*/  STL.64 [R1+0x78], R22 ;  /* 0x0000781601007387 */ /* 0x0007e20000100a00 */
[C---:B-1----:R-:W-:Y:S06]  /*1f360*/  HMMA.16816.F32 R32, R4.reuse, R16, R64 ;  /* 0x000000100420723c */ /* 0x042fec0000001840 */
[----:B---3--:R-:W-:Y:S06]  /*1f370*/  HMMA.16816.F32 R20, R4, R18, R56 ;  /* 0x000000120414723c */ /* 0x008fec0000001838 */
[C---:B------:R-:W-:Y:S06]  /*1f380*/  HMMA.16816.F32 R4, R8.reuse, R24, R40 ;  /* 0x000000180804723c */ /* 0x040fec0000001828 */
[C---:B------:R-:W-:Y:S05]  /*1f390*/  HMMA.16816.F32 R24, R8.reuse, R26, R36 ;  /* 0x0000001a0818723c */ /* 0x040fea0000001824 */
[----:B------:R-:W-:Y:S04]  /*1f3a0*/  STL.64 [R1+0x60], R32 ;  /* 0x0000602001007387 */ /* 0x000fe80000100a00 */
[----:B------:R-:W-:Y:S04]  /*1f3b0*/  STL.64 [R1+0x68], R34 ;  /* 0x0000682201007387 */ /* 0x000fe80000100a00 */
[----:B------:R-:W-:Y:S04]  /*1f3c0*/  STL.64 [R1+0x50], R20 ;  /* 0x0000501401007387 */ /* 0x000fe80000100a00 */
[----:B------:R1:W-:Y:S04]  /*1f3d0*/  STL.64 [R1+0x58], R22 ;  /* 0x0000581601007387 */ /* 0x0003e80000100a00 */
[----:B------:R-:W-:Y:S04]  /*1f3e0*/  STL.64 [R1+0x40], R4 ;  /* 0x0000400401007387 */ /* 0x000fe80000100a00 */
[----:B------:R3:W-:Y:S01]  /*1f3f0*/  STL.64 [R1+0x48], R6 ;  /* 0x0000480601007387 */ /* 0x0007e20000100a00 */
[----:B------:R-:W4:Y:S01]  /*1f400*/  S2R R192, SR_TID.X ;  /* 0x0000000000c07919 */ /* 0x000f220000002100 */
[C---:B-1----:R-:W-:Y:S06]  /*1f410*/  HMMA.16816.F32 R20, R8.reuse, R16, R28 ;  /* 0x000000100814723c */ /* 0x042fec000000181c */
[----:B---3--:R-:W-:Y:S01]  /*1f420*/  HMMA.16816.F32 R4, R8, R18, R12 ;  /* 0x000000120804723c */ /* 0x008fe2000000180c */
[----:B------:R2:W-:Y:S04]  /*1f430*/  STL.64 [R1+0x30], R24 ;  /* 0x0000301801007387 */ /* 0x0005e80000100a00 */
[----:B------:R2:W-:-:S12]  /*1f440*/  STL.64 [R1+0x38], R26 ;  /* 0x0000381a01007387 */ /* 0x0005d80000100a00 */
[----:B------:R2:W-:Y:S04]  /*1f450*/  STL.64 [R1+0x20], R20 ;  /* 0x0000201401007387 */ /* 0x0005e80000100a00 */
[----:B------:R2:W-:Y:S04]  /*1f460*/  STL.64 [R1+0x28], R22 ;  /* 0x0000281601007387 */ /* 0x0005e80000100a00 */
[----:B------:R2:W-:Y:S04]  /*1f470*/  STL.64 [R1], R4 ;  /* 0x0000000401007387 */ /* 0x0005e80000100a00 */
[----:B------:R2:W-:Y:S01]  /*1f480*/  STL.64 [R1+0x8], R6 ;  /* 0x0000080601007387 */ /* 0x0005e20000100a00 */
[----:B----4-:R-:W-:Y:S01]  /*1f490*/  IMAD.SHL.U32 R192, R192, 0x2, RZ ;  /* 0x00000002c0c07824 */ /* 0x010fe200078e00ff */
[----:B------:R-:W-:Y:S01]  /*1f4a0*/  IADD3 R217, P0, R52, -0x200, RZ ;  /* 0xfffffe0034d97810 */ /* 0x000fe20007f1e0ff */
[----:B------:R-:W-:-:S02]  /*1f4b0*/  IMAD.MOV.U32 R133, RZ, RZ, R187 ;  /* 0x000000ffff857224 */ /* 0x000fc400078e00bb */
[----:B------:R-:W-:Y:S01]  /*1f4c0*/  FADD.FTZ R185, R213, R209 ;  /* 0x000000d1d5b97221 */ /* 0x000fe20000010000 */
[----:B------:R-:W-:Y:S01]  /*1f4d0*/  IMAD.MOV.U32 R134, RZ, RZ, R201 ;  /* 0x000000ffff867224 */ /* 0x000fe200078e00c9 */
[----:B------:R-:W-:Y:S01]  /*1f4e0*/  LOP3.LUT R192, R192, 0x6, RZ, 0xc0, !PT ;  /* 0x00000006c0c07812 */ /* 0x000fe200078ec0ff */
[----:B------:R-:W-:Y:S01]  /*1f4f0*/  @P6 IMAD.MOV.U32 R133, RZ, RZ, R187 ;  /* 0x000000ffff856224 */ /* 0x000fe200078e00bb */
[----:B------:R-:W-:Y:S01]  /*1f500*/  IADD3.X R216, R53, -0x1, RZ, P0, !PT ;  /* 0xffffffff35d87810 */ /* 0x000fe200007fe4ff */
[--C-:B------:R-:W-:Y:S02]  /*1f510*/  IMAD.MOV.U32 R12, RZ, RZ, R210.reuse ;  /* 0x000000ffff0c7224 */ /* 0x100fe400078e00d2 */
[----:B------:R-:W-:Y:S02]  /*1f520*/  IMAD.MOV.U32 R13, RZ, RZ, R179 ;  /* 0x000000ffff0d7224 */ /* 0x000fe400078e00b3 */
[----:B------:R-:W-:Y:S02]  /*1f530*/  @P6 IMAD.MOV.U32 R134, RZ, RZ, R201 ;  /* 0x000000ffff866224 */ /* 0x000fe400078e00c9 */
[----:B------:R-:W-:-:S02]  /*1f540*/  @P6 IMAD.MOV.U32 R12, RZ, RZ, R210 ;  /* 0x000000ffff0c6224 */ /* 0x000fc400078e00d2 */
[----:B------:R-:W-:Y:S02]  /*1f550*/  @P6 IMAD.MOV.U32 R13, RZ, RZ, R179 ;  /* 0x000000ffff0d6224 */ /* 0x000fe400078e00b3 */
[----:B------:R-:W-:Y:S02]  /*1f560*/  IMAD.MOV.U32 R0, RZ, RZ, R236 ;  /* 0x000000ffff007224 */ /* 0x000fe400078e00ec */
[----:B------:R-:W-:Y:S01]  /*1f570*/  @P6 VIADD R187, R221, 0xfffffffd ;  /* 0xfffffffdddbb6836 */ /* 0x000fe20000000000 */
[----:B------:R-:W-:Y:S06]  /*1f580*/  @P6 BRA `(.L_x_605) ;  /* 0x0000000000046947 */ /* 0x000fec0003800000 */
.L_x_600:
[----:B------:R-:W-:Y:S02]  /*1f590*/  IADD3 R187, R0, -0x1, RZ ;  /* 0xffffffff00bb7810 */ /* 0x000fe40007ffe0ff */
.L_x_605:
[----:B------:R-:W-:Y:S05]  /*1f5a0*/  BSYNC B2 ;  /* 0x0000000000027941 */ /* 0x000fea0003800000 */
.L_x_599:
[----:B------:R-:W-:-:S13]  /*1f5b0*/  ISETP.GE.AND P0, PT, R187, RZ, PT ;  /* 0x000000ffbb00720c */ /* 0x000fda0003f06270 */
[----:B------:R-:W-:Y:S05]  /*1f5c0*/  @!P0 BRA `(.L_x_606) ;  /* 0x000000c400b48947 */ /* 0x000fea0003800000 */
[----:B--23--:R-:W2:Y:S04]  /*1f5d0*/  LDL R4, [R1+0x2b4] ;  /* 0x0002b40001047983 */ /* 0x00cea80000100800 */
[----:B------:R-:W3:Y:S04]  /*1f5e0*/  LDL.LU R6, [R1+0x224] ;  /* 0x0002240001067983 */ /* 0x000ee80000300800 */
[----:B------:R-:W4:Y:S01]  /*1f5f0*/  LDL.LU R5, [R1+0x270] ;  /* 0x0002700001057983 */ /* 0x000f220000300800 */
[----:B-----5:R-:W-:Y:S01]  /*1f600*/  ISETP.GE.AND P2, PT, R152, R153, PT ;  /* 0x000000999800720c */ /* 0x020fe20003f46270 */
[----:B------:R-:W-:Y:S01]  /*1f610*/  IMAD.MOV.U32 R189, RZ, RZ, R133 ;  /* 0x000000ffffbd7224 */ /* 0x000fe200078e0085 */
[----:B------:R-:W-:Y:S01]  /*1f620*/  MOV R191, R12 ;  /* 0x0000000c00bf7202 */ /* 0x000fe20000000f00 */
[----:B------:R-:W-:-:S02]  /*1f630*/  IMAD.MOV.U32 R188, RZ, RZ, R134 ;  /* 0x000000ffffbc7224 */ /* 0x000fc400078e0086 */
[----:B------:R-:W-:Y:S01]  /*1f640*/  IMAD.MOV.U32 R190, RZ, RZ, R13 ;  /* 0x000000ffffbe7224 */ /* 0x000fe200078e000d */
[----:B--2---:R-:W-:Y:S01]  /*1f650*/  SHF.R.S32.HI R0, RZ, 0x1f, R4 ;  /* 0x0000001fff007819 */ /* 0x004fe20000011404 */
[----:B------:R-:W-:Y:S01]  /*1f660*/  IMAD.WIDE.U32 R2, R4, 0x70, RZ ;  /* 0x0000007004027825 */ /* 0x000fe200078e00ff */
[----:B---3--:R-:W-:-:S03]  /*1f670*/  SHF.R.S32.HI R2, RZ, 0x1f, R6 ;  /* 0x0000001fff027819 */ /* 0x008fc60000011406 */
[----:B------:R-:W-:Y:S02]  /*1f680*/  IMAD R0, R0, 0x70, RZ ;  /* 0x0000007000007824 */ /* 0x000fe400078e02ff */
[----:B------:R-:W-:Y:S02]  /*1f690*/  IMAD R4, R4, 0x38, R6 ;  /* 0x0000003804047824 */ /* 0x000fe400078e0206 */
[----:B------:R-:W-:Y:S01]  /*1f6a0*/  IMAD.IADD R0, R3, 0x1, R0 ;  /* 0x0000000103007824 */ /* 0x000fe200078e0200 */
[----:B----4-:R-:W-:-:S04]  /*1f6b0*/  SHF.R.S32.HI R3, RZ, 0x1f, R5 ;  /* 0x0000001fff037819 */ /* 0x010fc80000011405 */
[----:B------:R1:W-:Y:S02]  /*1f6c0*/  STL [R1+0x2a4], R0 ;  /* 0x0002a40001007387 */ /* 0x0003e40000100800 */
[----:B-1----:R-:W-:Y:S01]  /*1f6d0*/  VIADD R0, R4, 0x1 ;  /* 0x0000000104007836 */ /* 0x002fe20000000000 */
[C---:B------:R-:W-:Y:S02]  /*1f6e0*/  SHF.L.U64.HI R4, R6.reuse, 0x1, R2 ;  /* 0x0000000106047819 */ /* 0x040fe40000010202 */
[----:B------:R-:W-:Y:S02]  /*1f6f0*/  SHF.L.U32 R6, R6, 0x1, RZ ;  /* 0x0000000106067819 */ /* 0x000fe400000006ff */
[----:B------:R-:W-:Y:S01]  /*1f700*/  SHF.R.S32.HI R2, RZ, 0x1f, R0 ;  /* 0x0000001fff027819 */ /* 0x000fe20000011400 */
[----:B------:R1:W-:Y:S03]  /*1f710*/  STL [R1+0x29c], R4 ;  /* 0x00029c0401007387 */ /* 0x0003e60000100800 */
[C---:B------:R-:W-:Y:S01]  /*1f720*/  SHF.L.U64.HI R2, R0.reuse, 0x1, R2 ;  /* 0x0000000100027819 */ /* 0x040fe20000010202 */
[----:B------:R2:W-:Y:S01]  /*1f730*/  STL [R1+0x2a0], R6 ;  /* 0x0002a00601007387 */ /* 0x0005e20000100800 */
[----:B------:R-:W-:-:S02]  /*1f740*/  SHF.L.U32 R0, R0, 0x1, RZ ;  /* 0x0000000100007819 */ /* 0x000fc400000006ff */
[C---:B-1----:R-:W-:Y:S01]  /*1f750*/  SHF.L.U64.HI R4, R5.reuse, 0x1, R3 ;  /* 0x0000000105047819 */ /* 0x042fe20000010203 */
[----:B------:R-:W-:-:S04]  /*1f760*/  IMAD.SHL.U32 R3, R5, 0x2, RZ ;  /* 0x0000000205037824 */ /* 0x000fc800078e00ff */
[----:B------:R2:W-:Y:S04]  /*1f770*/  STL [R1+0x294], R4 ;  /* 0x0002940401007387 */ /* 0x0005e80000100800 */
[----:B------:R2:W-:Y:S04]  /*1f780*/  STL [R1+0x298], R3 ;  /* 0x0002980301007387 */ /* 0x0005e80000100800 */
[----:B------:R2:W-:Y:S04]  /*1f790*/  STL [R1+0x28c], R0 ;  /* 0x00028c0001007387 */ /* 0x0005e80000100800 */
[----:B------:R2:W-:Y:S02]  /*1f7a0*/  STL [R1+0x290], R2 ;  /* 0x0002900201007387 */ /* 0x0005e40000100800 */
.L_x_609:
[----:B-12---:R-:W2:Y:S01]  /*1f7b0*/  LDL.64 R6, [R1+0x2c0] ;  /* 0x0002c00001067983 */ /* 0x006ea20000100a00 */
[----:B------:R-:W-:Y:S05]  /*1f7c0*/  DEPBAR.LE SB0, 0x0 ;  /* 0x000080000000791a */ /* 0x000fea0000000000 */
[----:B------:R-:W2:Y:S01]  /*1f7d0*/  LDL.64 R2, [R1+0x2c8] ;  /* 0x0002c80001027983 */ /* 0x000ea20000100a00 */
[----:B------:R-:W-:Y:S05]  /*1f7e0*/  WARPSYNC.ALL ;  /* 0x0000000000007948 */ /* 0x000fea0003800000 */
[----:B------:R-:W3:Y:S01]  /*1f7f0*/  LDL.64 R16, [R1+0x10] ;  /* 0x0000100001107983 */ /* 0x000ee20000100a00 */
[C---:B-----5:R-:W-:Y:S01]  /*1f800*/  SHF.L.U64.HI R11, R244.reuse, 0x6, R245 ;  /* 0x00000006f40b7819 */ /* 0x060fe200000102f5 */
[----:B------:R-:W-:Y:S01]  /*1f810*/  IMAD R9, R245, 0x60, RZ ;  /* 0x00000060f5097824 */ /* 0x000fe200078e02ff */
[C---:B------:R-:W-:Y:S01]  /*1f820*/  SHF.L.U32 R5, R244.reuse, 0x7, RZ ;  /* 0x00000007f4057819 */ /* 0x040fe200000006ff */
[----:B------:R-:W-:Y:S01]  /*1f830*/  BAR.SYNC.DEFER_BLOCKING 0x0 ;  /* 0x0000000000007b1d */ /* 0x000fe20000010000 */
[----:B------:R-:W-:Y:S02]  /*1f840*/  SHF.R.S32.HI R4, RZ, 0x1f, R187 ;  /* 0x0000001fff047819 */ /* 0x000fe400000114bb */
[----:B------:R-:W-:Y:S05]  /*1f850*/  SHF.L.U64.HI R0, R244, 0x7, R245 ;  /* 0x00000007f4007819 */ /* 0x000fea00000102f5 */
[----:B------:R-:W-:Y:S04]  /*1f860*/  IMAD R0, R0, R187, RZ ;  /* 0x000000bb00007224 */ /* 0x000fe800078e02ff */
[----:B------:R-:W-:Y:S01]  /*1f870*/  IMAD R0, R4, R5, R0 ;  /* 0x0000000504007224 */ /* 0x000fe200078e0200 */
[C---:B------:R-:W-:Y:S01]  /*1f880*/  SHF.L.U32 R4, R244.reuse, 0x6, RZ ;  /* 0x00000006f4047819 */ /* 0x040fe200000006ff */
[----:B------:R-:W-:Y:S01]  /*1f890*/  @P2 STS [R195+0x4000], RZ ;  /* 0x004000ffc3002388 */ /* 0x000fe20000000800 */
[----:B------:R-:W-:Y:S05]  /*1f8a0*/  BSSY B0, `(.L_x_607) ;  /* 0x00000eb000007945 */ /* 0x000fea0003800000 */
[----:B------:R-:W-:Y:S06]  /*1f8b0*/  @P2 STS [R195+0x4004], RZ ;  /* 0x004004ffc3002388 */ /* 0x000fec0000000800 */
[----:B------:R-:W-:Y:S01]  /*1f8c0*/  @P2 STS.64 [R195+0x4008], RZ ;  /* 0x004008ffc3002388 */ /* 0x000fe20000000a00 */
[----:B--2---:R-:W-:Y:S01]  /*1f8d0*/  MOV R3, R7 ;  /* 0x0000000700037202 */ /* 0x004fe20000000f00 */
[----:B------:R-:W-:Y:S04]  /*1f8e0*/  IMAD.WIDE.U32 R6, R244, 0x60, RZ ;  /* 0x00000060f4067825 */ /* 0x000fe800078e00ff */
[----:B------:R-:W-:Y:S01]  /*1f8f0*/  IMAD.WIDE.U32 R2, R187, R5, R2 ;  /* 0x00000005bb027225 */ /* 0x000fe200078e0002 */
[----:B------:R-:W-:Y:S02]  /*1f900*/  IADD3 R9, R9, R7, RZ ;  /* 0x0000000709097210 */ /* 0x000fe40007ffe0ff */
[----:B------:R-:W-:Y:S02]  /*1f910*/  @!P2 IADD3 R12, P1, R6, R2, RZ ;  /* 0x00000002060ca210 */ /* 0x000fe40007f3e0ff */
[----:B---3--:R-:W-:Y:S02]  /*1f920*/  @!P2 LEA R10, P6, R2, R16, 0x1 ;  /* 0x00000010020aa211 */ /* 0x008fe400078c08ff */
[----:B------:R-:W-:Y:S02]  /*1f930*/  @!P2 IADD3 R7, P4, R4, R2, RZ ;  /* 0x000000020407a210 */ /* 0x000fe40007f9e0ff */
[----:B------:R-:W-:Y:S02]  /*1f940*/  IADD3 R0, R3, R0, RZ ;  /* 0x0000000003007210 */ /* 0x000fe40007ffe0ff */
[C---:B------:R-:W-:Y:S02]  /*1f950*/  @!P2 LEA R6, P3, R7.reuse, R16, 0x1 ;  /* 0x000000100706a211 */ /* 0x040fe400078608ff */
[----:B------:R-:W-:Y:S02]  /*1f960*/  @!P2 IADD3.X R14, R0, R11, RZ, P4, !PT ;  /* 0x0000000b000ea210 */ /* 0x000fe400027fe4ff */
[-C--:B------:R-:W-:Y:S02]  /*1f970*/  @!P2 LEA.HI.X R11, R2, R17.reuse, R0, 0x1, P6 ;  /* 0x00000011020ba211 */ /* 0x080fe400030f0c00 */
[----:B------:R-:W-:Y:S02]  /*1f980*/  @!P2 LEA.HI.X R7, R7, R17, R14, 0x1, P3 ;  /* 0x000000110707a211 */ /* 0x000fe400018f0c0e */
[----:B------:R-:W-:Y:S01]  /*1f990*/  @!P2 LEA R5, P0, R244, R2, 0x5 ;  /* 0x00000002f405a211 */ /* 0x000fe200078028ff */
[----:B------:R-:W-:Y:S01]  /*1f9a0*/  @!PT LDS RZ, [RZ] ;  /* 0x00000000fffff984 */ /* 0x000fe20000000800 */
[----:B------:R-:W-:Y:S01]  /*1f9b0*/  @!PT LDS RZ, [RZ] ;  /* 0x00000000fffff984 */ /* 0x000fe20000000800 */
[----:B------:R-:W-:Y:S01]  /*1f9c0*/  @!PT LDS RZ, [RZ] ;  /* 0x00000000fffff984 */ /* 0x000fe20000000800 */
[----:B------:R-:W-:Y:S01]  /*1f9d0*/  @!P2 LDGSTS.E.BYPASS.LTC128B.128 [R195+0x4000], desc[UR4][R10.64] ;  /* 0x040000000ac3afae */ /* 0x000fe2000b901d44 */
[----:B------:R-:W-:Y:S02]  /*1f9e0*/  @!P2 IADD3.X R3, R0, R9, RZ, P1, !PT ;  /* 0x000000090003a210 */ /* 0x000fe40000ffe4ff */
[----:B------:R-:W-:Y:S03]  /*1f9f0*/  @!P2 LEA.HI.X R13, R244, R0, R245, 0x5, P0 ;  /* 0x00000000f40da211 */ /* 0x000fe600000f2cf5 */
[----:B------:R-:W-:Y:S01]  /*1fa00*/  @P2 STS.128 [R195+0x4800], RZ ;  /* 0x004800ffc3002388 */ /* 0x000fe20000000c00 */
[CC--:B------:R-:W-:Y:S02]  /*1fa10*/  @!P2 LEA R8, P5, R5.reuse, R16.reuse, 0x1 ;  /* 0x000000100508a211 */ /* 0x0c0fe400078a08ff */
[C---:B------:R-:W-:Y:S02]  /*1fa20*/  @!P2 LEA R4, P0, R12.reuse, R16, 0x1 ;  /* 0x000000100c04a211 */ /* 0x040fe400078008ff */
[-C--:B------:R-:W-:Y:S02]  /*1fa30*/  @!P2 LEA.HI.X R9, R5, R17.reuse, R13, 0x1, P5 ;  /* 0x000000110509a211 */ /* 0x080fe400028f0c0d */
[----:B------:R-:W-:Y:S01]  /*1fa40*/  @!P2 LEA.HI.X R5, R12, R17, R3, 0x1, P0 ;  /* 0x000000110c05a211 */ /* 0x000fe200000f0c03 */
[C---:B------:R-:W-:Y:S01]  /*1fa50*/  IMAD R3, R187.reuse, 0x80, R192 ;  /* 0x00000080bb037824 */ /* 0x040fe200078e02c0 */
[----:B------:R-:W-:Y:S01]  /*1fa60*/  ISETP.GE.AND P0, PT, R187, 0x1, PT ;  /* 0x00000001bb00780c */ /* 0x000fe20003f06270 */
[----:B------:R-:W-:Y:S01]  /*1fa70*/  @!PT LDS RZ, [RZ] ;  /* 0x00000000fffff984 */ /* 0x000fe20000000800 */
[----:B------:R-:W-:Y:S01]  /*1fa80*/  @!PT LDS RZ, [RZ] ;  /* 0x00000000fffff984 */ /* 0x000fe20000000800 */
[----:B------:R-:W-:Y:S01]  /*1fa90*/  @!PT LDS RZ, [RZ] ;  /* 0x00000000fffff984 */ /* 0x000fe20000000800 */
[----:B------:R1:W-:Y:S03]  /*1faa0*/  @!P2 LDGSTS.E.BYPASS.LTC128B.128 [R195+0x4800], desc[UR4][R8.64] ;  /* 0x0480000008c3afae */ /* 0x0003e6000b901d44 */
[----:B------:R-:W-:Y:S03]  /*1fab0*/  I2FP.F32.S32 R0, R3 ;  /* 0x0000000300007245 */ /* 0x000fe60000201400 */
[----:B------:R-:W-:Y:S01]  /*1fac0*/  @P2 STS.128 [R195+0x5000], RZ ;  /* 0x005000ffc3002388 */ /* 0x000fe20000000c00 */
[C---:B------:R-:W-:Y:S05]  /*1fad0*/  IADD3 R2, R3.reuse, 0x1, RZ ;  /* 0x0000000103027810 */ /* 0x040fea0007ffe0ff */
[----:B------:R-:W-:Y:S01]  /*1fae0*/  @!PT LDS RZ, [RZ] ;  /* 0x00000000fffff984 */ /* 0x000fe20000000800 */
[----:B------:R-:W-:Y:S01]  /*1faf0*/  @!PT LDS RZ, [RZ] ;  /* 0x00000000fffff984 */ /* 0x000fe20000000800 */
[----:B------:R-:W-:Y:S01]  /*1fb00*/  @!PT LDS RZ, [RZ] ;  /* 0x00000000fffff984 */ /* 0x000fe20000000800 */
[----:B------:R-:W-:Y:S01]  /*1fb10*/  @!P2 LDGSTS.E.BYPASS.LTC128B.128 [R195+0x5000], desc[UR4][R6.64] ;  /* 0x0500000006c3afae */ /* 0x000fe2000b901d44 */
[----:B------:R-:W-:Y:S05]  /*1fb20*/  I2FP.F32.S32 R2, R2 ;  /* 0x0000000200027245 */ /* 0x000fea0000201400 */
[----:B------:R-:W-:Y:S06]  /*1fb30*/  @P2 STS.128 [R195+0x5800], RZ ;  /* 0x005800ffc3002388 */ /* 0x000fec0000000c00 */
[----:B------:R-:W-:Y:S01]  /*1fb40*/  @!PT LDS RZ, [RZ] ;  /* 0x00000000fffff984 */ /* 0x000fe20000000800 */
[----:B------:R-:W-:Y:S01]  /*1fb50*/  @!PT LDS RZ, [RZ] ;  /* 0x00000000fffff984 */ /* 0x000fe20000000800 */
[----:B------:R-:W-:Y:S01]  /*1fb60*/  @!PT LDS RZ, [RZ] ;  /* 0x00000000fffff984 */ /* 0x000fe20000000800 */
[----:B------:R2:W-:Y:S06]  /*1fb70*/  @!P2 LDGSTS.E.BYPASS.LTC128B.128 [R195+0x5800], desc[UR4][R4.64] ;  /* 0x0580000004c3afae */ /* 0x0005ec000b901d44 */
[----:B------:R-:W-:Y:S06]  /*1fb80*/  LDSM.16.M88.4 R28, [R136+0x2000] ;  /* 0x00200000881c783b */ /* 0x000fec0000000200 */
[----:B------:R-:W0:Y:S06]  /*1fb90*/  LDGDEPBAR ;  /* 0x00000000000079af */ /* 0x000e2c0000000000 */
[----:B------:R-:W1:Y:S06]  /*1fba0*/  LDSM.16.M88.4 R128, [R138+0x1000] ;  /* 0x001000008a80783b */ /* 0x000e6c0000000200 */
[----:B------:R-:W3:Y:S06]  /*1fbb0*/  LDSM.16.M88.4 R44, [R136+0x2400] ;  /* 0x00240000882c783b */ /* 0x000eec0000000200 */
[----:B------:R-:W4:Y:S06]  /*1fbc0*/  LDSM.16.M88.4 R76, [R136+0x2800] ;  /* 0x00280000884c783b */ /* 0x000f2c0000000200 */
[----:B------:R-:W5:Y:S06]  /*1fbd0*/  LDSM.16.M88.4 R92, [R136+0x2c00] ;  /* 0x002c0000885c783b */ /* 0x000f6c0000000200 */
[----:B------:R-:W2:Y:S06]  /*1fbe0*/  LDSM.16.M88.4 R140, [R136+0x3000] ;  /* 0x00300000888c783b */ /* 0x000eac0000000200 */
[----:B------:R-:W2:Y:S06]  /*1fbf0*/  LDSM.16.M88.4 R144, [R136+0x3400] ;  /* 0x003400008890783b */ /* 0x000eac0000000200 */
[----:B------:R-:W2:Y:S01]  /*1fc00*/  LDSM.16.M88.4 R152, [R136+0x3800] ;  /* 0x003800008898783b */ /* 0x000ea20000000200 */
[C---:B-1----:R-:W-:Y:S05]  /*1fc10*/  HMMA.16816.F32 R8, R128.reuse, R28, RZ ;  /* 0x0000001c8008723c */ /* 0x042fea00000018ff */
[----:B------:R-:W1:Y:S01]  /*1fc20*/  LDSM.16.M88.4 R148, [R136+0x3c00] ;  /* 0x003c00008894783b */ /* 0x000e620000000200 */
[C---:B---3--:R-:W-:Y:S05]  /*1fc30*/  HMMA.16816.F32 R24, R128.reuse, R44, RZ ;  /* 0x0000002c8018723c */ /* 0x048fea00000018ff */
[----:B------:R-:W-:Y:S01]  /*1fc40*/  LDSM.16.M88.4 R60, [R137] ;  /* 0x00000000893c783b */ /* 0x000fe20000000200 */
[C---:B----4-:R-:W-:Y:S05]  /*1fc50*/  HMMA.16816.F32 R40, R128.reuse, R76, RZ ;  /* 0x0000004c8028723c */ /* 0x050fea00000018ff */
[----:B------:R-:W3:Y:S01]  /*1fc60*/  LDSM.16.M88.4 R12, [R139+0x1000] ;  /* 0x001000008b0c783b */ /* 0x000ee20000000200 */
[C---:B-----5:R-:W-:Y:S05]  /*1fc70*/  HMMA.16816.F32 R56, R128.reuse, R92, RZ ;  /* 0x0000005c8038723c */ /* 0x060fea00000018ff */
[----:B------:R-:W4:Y:S01]  /*1fc80*/  LDSM.16.M88.4 R108, [R137+0x400] ;  /* 0x00040000896c783b */ /* 0x000f220000000200 */
[C---:B--2---:R-:W-:Y:S05]  /*1fc90*/  HMMA.16816.F32 R72, R128.reuse, R140, RZ ;  /* 0x0000008c8048723c */ /* 0x044fea00000018ff */
[----:B------:R-:W2:Y:S01]  /*1fca0*/  LDSM.16.M88.4 R156, [R137+0x800] ;  /* 0x00080000899c783b */ /* 0x000ea20000000200 */
[C---:B------:R-:W-:Y:S05]  /*1fcb0*/  HMMA.16816.F32 R88, R128.reuse, R144, RZ ;  /* 0x000000908058723c */ /* 0x040fea00000018ff */
[----:B------:R-:W5:Y:S01]  /*1fcc0*/  LDSM.16.M88.4 R160, [R137+0xc00] ;  /* 0x000c000089a0783b */ /* 0x000f620000000200 */
[C---:B------:R-:W-:Y:S05]  /*1fcd0*/  HMMA.16816.F32 R104, R128.reuse, R152, RZ ;  /* 0x000000988068723c */ /* 0x040fea00000018ff */
[----:B------:R-:W5:Y:S01]  /*1fce0*/  LDSM.16.M88.4 R164, [R137+0x1000] ;  /* 0x0010000089a4783b */ /* 0x000f620000000200 */
[C---:B-1----:R-:W-:Y:S05]  /*1fcf0*/  HMMA.16816.F32 R120, R128.reuse, R148, RZ ;  /* 0x000000948078723c */ /* 0x042fea00000018ff */
[----:B------:R-:W1:Y:S01]  /*1fd00*/  LDSM.16.M88.4 R168, [R137+0x1400] ;  /* 0x0014000089a8783b */ /* 0x000e620000000200 */
[C---:B------:R-:W-:Y:S05]  /*1fd10*/  HMMA.16816.F32 R16, R128.reuse, R30, RZ ;  /* 0x0000001e8010723c */ /* 0x040fea00000018ff */
[----:B------:R-:W1:Y:S01]  /*1fd20*/  LDSM.16.M88.4 R172, [R137+0x1800] ;  /* 0x0018000089ac783b */ /* 0x000e620000000200 */
[C---:B------:R-:W-:Y:S05]  /*1fd30*/  HMMA.16816.F32 R32, R128.reuse, R46, RZ ;  /* 0x0000002e8020723c */ /* 0x040fea00000018ff */
[----:B------:R-:W1:Y:S01]  /*1fd40*/  LDSM.16.M88.4 R176, [R137+0x1c00] ;  /* 0x001c000089b0783b */ /* 0x000e620000000200 */
[C---:B------:R-:W-:Y:S05]  /*1fd50*/  HMMA.16816.F32 R48, R128.reuse, R78, RZ ;  /* 0x0000004e8030723c */ /* 0x040fea00000018ff */
[----:B------:R-:W1:Y:S01]  /*1fd60*/  LDSM.16.M88.4 R124, [R138] ;  /* 0x000000008a7c783b */ /* 0x000e620000000200 */
[C---:B------:R-:W-:Y:S05]  /*1fd70*/  HMMA.16816.F32 R64, R128.reuse, R94, RZ ;  /* 0x0000005e8040723c */ /* 0x040fea00000018ff */
[----:B------:R-:W1:Y:S01]  /*1fd80*/  LDSM.16.M88.4 R132, [R139] ;  /* 0x000000008b84783b */ /* 0x000e620000000200 */
[C---:B------:R-:W-:Y:S01]  /*1fd90*/  HMMA.16816.F32 R80, R128.reuse, R142, RZ ;  /* 0x0000008e8050723c */ /* 0x040fe200000018ff */
[----:B------:R-:W-:Y:S04]  /*1fda0*/  DEPBAR.LE SB0, 0x0 ;  /* 0x000080000000791a */ /* 0x000fe80000000000 */
[----:B------:R-:W-:Y:S01]  /*1fdb0*/  BAR.SYNC.DEFER_BLOCKING 0x0 ;  /* 0x0000000000007b1d */ /* 0x000fe20000010000 */
[C---:B------:R-:W-:Y:S06]  /*1fdc0*/  HMMA.16816.F32 R96, R128.reuse, R146, RZ ;  /* 0x000000928060723c */ /* 0x040fec00000018ff */
[C---:B------:R-:W-:Y:S06]  /*1fdd0*/  HMMA.16816.F32 R112, R128.reuse, R154, RZ ;  /* 0x0000009a8070723c */ /* 0x040fec00000018ff */
[----:B------:R-:W-:Y:S06]  /*1fde0*/  HMMA.16816.F32 R128, R128, R150, RZ ;  /* 0x000000968080723c */ /* 0x000fec00000018ff */
[C---:B---3--:R-:W-:Y:S06]  /*1fdf0*/  HMMA.16816.F32 R8, R12.reuse, R60, R8 ;  /* 0x0000003c0c08723c */ /* 0x048fec0000001808 */
[C---:B----4-:R-:W-:Y:S06]  /*1fe00*/  HMMA.16816.F32 R24, R12.reuse, R108, R24 ;  /* 0x0000006c0c18723c */ /* 0x050fec0000001818 */
[C---:B--2---:R-:W-:Y:S06]  /*1fe10*/  HMMA.16816.F32 R40, R12.reuse, R156, R40 ;  /* 0x0000009c0c28723c */ /* 0x044fec0000001828 */
[C---:B-----5:R-:W-:Y:S06]  /*1fe20*/  HMMA.16816.F32 R56, R12.reuse, R160, R56 ;  /* 0x000000a00c38723c */ /* 0x060fec0000001838 */
[C---:B------:R-:W-:Y:S06]  /*1fe30*/  HMMA.16816.F32 R72, R12.reuse, R164, R72 ;  /* 0x000000a40c48723c */ /* 0x040fec0000001848 */
[C---:B-1----:R-:W-:Y:S06]  /*1fe40*/  HMMA.16816.F32 R88, R12.reuse, R168, R88 ;  /* 0x000000a80c58723c */ /* 0x042fec0000001858 */
        /* <DEDUP_REMOVED lines=10> */
[C---:B------:R-:W-:Y:S06]  /*1fef0*/  HMMA.16816.F32 R4, R124.reuse, R28, RZ ;  /* 0x0000001c7c04723c */ /* 0x040fec00000018ff */
[C---:B------:R-:W-:Y:S06]  /*1ff00*/  HMMA.16816.F32 R12, R124.reuse, R30, RZ ;  /* 0x0000001e7c0c723c */ /* 0x040fec00000018ff */
[C---:B------:R-:W-:Y:S06]  /*1ff10*/  HMMA.16816.F32 R20, R124.reuse, R44, RZ ;  /* 0x0000002c7c14723c */ /* 0x040fec00000018ff */
[----:B------:R-:W-:Y:S06]  /*1ff20*/  HMMA.16816.F32 R28, R124, R46, RZ ;  /* 0x0000002e7c1c723c */ /* 0x000fec00000018ff */
[C---:B------:R-:W-:Y:S06]  /*1ff30*/  HMMA.16816.F32 R4, R132.reuse, R60, R4 ;  /* 0x0000003c8404723c */ /* 0x040fec0000001804 */
[----:B------:R-:W-:Y:S06]  /*1ff40*/  HMMA.16816.F32 R12, R132, R62, R12 ;  /* 0x0000003e840c723c */ /* 0x000fec000000180c */
[C---:B------:R-:W-:Y:S06]  /*1ff50*/  HMMA.16816.F32 R36, R124.reuse, R76, RZ ;  /* 0x0000004c7c24723c */ /* 0x040fec00000018ff */
[----:B------:R-:W-:Y:S06]  /*1ff60*/  HMMA.16816.F32 R52, R124, R92, RZ ;  /* 0x0000005c7c34723c */ /* 0x000fec00000018ff */
[C---:B------:R-:W-:Y:S05]  /*1ff70*/  HMMA.16816.F32 R20, R132.reuse, R108, R20 ;  /* 0x0000006c8414723c */ /* 0x040fea0000001814 */
[CC--:B------:R-:W-:Y:S01]  /*1ff80*/  FFMA.FTZ R4, R182.reuse, R0.reuse, R4 ;  /* 0x00000000b6047223 */ /* 0x0c0fe20000010004 */
[----:B------:R-:W-:Y:S05]  /*1ff90*/  HMMA.16816.F32 R28, R132, R110, R28 ;  /* 0x0000006e841c723c */ /* 0x000fea000000181c */
[CC--:B------:R-:W-:Y:S01]  /*1ffa0*/  FFMA.FTZ R6, R182.reuse, R0.reuse, R6 ;  /* 0x00000000b6067223 */ /* 0x0c0fe20000010006 */
[C---:B------:R-:W-:Y:S05]  /*1ffb0*/  HMMA.16816.F32 R44, R124.reuse, R78, RZ ;  /* 0x0000004e7c2c723c */ /* 0x040fea00000018ff */
[CC--:B------:R-:W-:Y:S01]  /*1ffc0*/  FFMA.FTZ R8, R182.reuse, R0.reuse, R8 ;  /* 0x00000000b6087223 */ /* 0x0c0fe20000010008 */
[C---:B------:R-:W-:Y:S01]  /*1ffd0*/  HMMA.16816.F32 R60, R124.reuse, R94, RZ ;  /* 0x0000005e7c3c723c */ /* 0x040fe200000018ff */
[C---:B------:R-:W-:Y:S01]  /*1ffe0*/  FFMA.FTZ R10, R182.reuse, R0, R10 ;  /* 0x00000000b60a7223 */ /* 0x040fe2000001000a */
[CC--:B------:R-:W-:Y:S03]  /*1fff0*/  FFMA.FTZ R5, R182.reuse, R2.reuse, R5 ;  /* 0x00000002b6057223 */ /* 0x0c0fe60000010005 */
[CC--:B------:R-:W-:Y:S01]  /*20000*/  FFMA.FTZ R7, R182.reuse, R2.reuse, R7 ;  /* 0x00000002b6077223 */ /* 0x0c0fe20000010007 */
[C---:B------:R-:W-:Y:S01]  /*20010*/  HMMA.16816.F32 R68, R124.reuse, R140, RZ ;  /* 0x0000008c7c44723c */ /* 0x040fe200000018ff */
[CC--:B------:R-:W-:Y:S01]  /*20020*/  FFMA.FTZ R9, R182.reuse, R2.reuse, R9 ;  /* 0x00000002b6097223 */ /* 0x0c0fe20000010009 */
[C---:B------:R-:W-:Y:S04]  /*20030*/  FFMA.FTZ R11, R182.reuse, R2, R11 ;  /* 0x00000002b60b7223 */ /* 0x040fe8000001000b */
        /* <DEDUP_REMOVED lines=18> */
[----:B------:R-:W-:Y:S07]  /*20160*/  HMMA.16816.F32 R124, R132, R178, R124 ;  /* 0x000000b2847c723c */ /* 0x000fee000000187c */
[C---:B------:R-:W-:Y:S04]  /*20170*/  IADD3 R133, R3.reuse, 0x8, RZ ;  /* 0x0000000803857810 */ /* 0x040fe80007ffe0ff */
[----:B------:R-:W-:Y:S02]  /*20180*/  I2FP.F32.S32 R0, R133 ;  /* 0x0000008500007245 */ /* 0x000fe40000201400 */
[C---:B------:R-:W-:Y:S02]  /*20190*/  IADD3 R132, R3.reuse, 0x9, RZ ;  /* 0x0000000903847810 */ /* 0x040fe40007ffe0ff */
[C---:B------:R-:W-:Y:S01]  /*201a0*/  IADD3 R133, R3.reuse, 0x18, RZ ;  /* 0x0000001803857810 */ /* 0x040fe20007ffe0ff */
[CC--:B------:R-:W-:Y:S01]  /*201b0*/  FFMA.FTZ R12, R182.reuse, R0.reuse, R12 ;  /* 0x00000000b60c7223 */ /* 0x0c0fe2000001000c */
[CC--:B------:R-:W-:Y:S01]  /*201c0*/  FFMA.FTZ R14, R182.reuse, R0.reuse, R14 ;  /* 0x00000000b60e7223 */ /* 0x0c0fe2000001000e */
[C---:B------:R-:W-:Y:S01]  /*201d0*/  FFMA.FTZ R16, R182.reuse, R0, R16 ;  /* 0x00000000b6107223 */ /* 0x040fe20000010010 */
[----:B------:R-:W-:Y:S01]  /*201e0*/  I2FP.F32.S32 R2, R132 ;  /* 0x0000008400027245 */ /* 0x000fe20000201400 */
[C---:B------:R-:W-:Y:S01]  /*201f0*/  FFMA.FTZ R18, R182.reuse, R0, R18 ;  /* 0x00000000b6127223 */ /* 0x040fe20000010012 */
[C---:B------:R-:W-:Y:S01]  /*20200*/  IADD3 R0, R3.reuse, 0x10, RZ ;  /* 0x0000001003007810 */ /* 0x040fe20007ffe0ff */
[C---:B------:R-:W-:Y:S02]  /*20210*/  VIADD R132, R3.reuse, 0x11 ;  /* 0x0000001103847836 */ /* 0x040fe40000000000 */
[C---:B------:R-:W-:Y:S01]  /*20220*/  FFMA.FTZ R13, R182.reuse, R2, R13 ;  /* 0x00000002b60d7223 */ /* 0x040fe2000001000d */
[----:B------:R-:W-:Y:S01]  /*20230*/  I2FP.F32.S32 R0, R0 ;  /* 0x0000000000007245 */ /* 0x000fe20000201400 */
[CC--:B------:R-:W-:Y:S01]  /*20240*/  FFMA.FTZ R15, R182.reuse, R2.reuse, R15 ;  /* 0x00000002b60f7223 */ /* 0x0c0fe2000001000f */
[CC--:B------:R-:W-:Y:S01]  /*20250*/  FFMA.FTZ R17, R182.reuse, R2.reuse, R17 ;  /* 0x00000002b6117223 */ /* 0x0c0fe20000010011 */
[C---:B------:R-:W-:Y:S01]  /*20260*/  FFMA.FTZ R19, R182.reuse, R2, R19 ;  /* 0x00000002b6137223 */ /* 0x040fe20000010013 */
[----:B------:R-:W-:Y:S01]  /*20270*/  I2FP.F32.S32 R2, R132 ;  /* 0x0000008400027245 */ /* 0x000fe20000201400 */
[CC--:B------:R-:W-:Y:S01]  /*20280*/  FFMA.FTZ R20, R182.reuse, R0.reuse, R20 ;  /* 0x00000000b6147223 */ /* 0x0c0fe20000010014 */
[CC--:B------:R-:W-:Y:S01]  /*20290*/  FFMA.FTZ R22, R182.reuse, R0.reuse, R22 ;  /* 0x00000000b6167223 */ /* 0x0c0fe20000010016 */
[CC--:B------:R-:W-:Y:S01]  /*202a0*/  FFMA.FTZ R24, R182.reuse, R0.reuse, R24 ;  /* 0x00000000b6187223 */ /* 0x0c0fe20000010018 */
[C---:B------:R-:W-:Y:S01]  /*202b0*/  FFMA.FTZ R26, R182.reuse, R0, R26 ;  /* 0x00000000b61a7223 */ /* 0x040fe2000001001a */
[C---:B------:R-:W-:Y:S01]  /*202c0*/  IADD3 R132, R3.reuse, 0x19, RZ ;  /* 0x0000001903847810 */ /* 0x040fe20007ffe0ff */
[CC--:B------:R-:W-:Y:S01]  /*202d0*/  FFMA.FTZ R21, R182.reuse, R2.reuse, R21 ;  /* 0x00000002b6157223 */ /* 0x0c0fe20000010015 */
        /* <DEDUP_REMOVED lines=11> */
[CC--:B------:R-:W-:Y:S01]  /*20390*/  FFMA.FTZ R31, R182.reuse, R2.reuse, R31 ;  /* 0x00000002b61f7223 */ /* 0x0c0fe2000001001f */
[C---:B------:R-:W-:Y:S01]  /*203a0*/  FFMA.FTZ R33, R182.reuse, R2, R33 ;  /* 0x00000002b6217223 */ /* 0x040fe20000010021 */
[----:B------:R-:W-:Y:S01]  /*203b0*/  I2FP.F32.S32 R0, R0 ;  /* 0x0000000000007245 */ /* 0x000fe20000201400 */
[----:B------:R-:W-:Y:S01]  /*203c0*/  FFMA.FTZ R35, R182, R2, R35 ;  /* 0x00000002b6237223 */ /* 0x000fe20000010023 */
[----:B------:R-:W-:Y:S01]  /*203d0*/  IADD3 R2, R3, 0x21, RZ ;  /* 0x0000002103027810 */ /* 0x000fe20007ffe0ff */
[----:B------:R-:W-:Y:S06]  /*203e0*/  @!P0 BRA `(.L_x_608) ;  /* 0x0000000000d88947 */ /* 0x000fec0003800000 */
[----:B------:R-:W2:Y:S01]  /*203f0*/  LDL.64 R198, [R1+0x2b8] ;  /* 0x0002b80001c67983 */ /* 0x000ea20000100a00 */
[----:B------:R-:W-:Y:S01]  /*20400*/  VIADD R134, R187, 0xffffffff ;  /* 0xffffffffbb867836 */ /* 0x000fe20000000000 */
[C---:B------:R-:W-:Y:S01]  /*20410*/  SHF.L.U64.HI R135, R242.reuse, 0x7, R243 ;  /* 0x00000007f2877819 */ /* 0x040fe200000102f3 */
[----:B------:R-:W-:Y:S01]  /*20420*/  IMAD.SHL.U32 R141, R242, 0x80, RZ ;  /* 0x00000080f28d7824 */ /* 0x000fe200078e00ff */
[----:B------:R-:W3:Y:S02]  /*20430*/  LDL.64 R196, [R1+0x2d8] ;  /* 0x0002d80001c47983 */ /* 0x000ee40000100a00 */
[----:B------:R-:W-:Y:S01]  /*20440*/  SHF.R.S32.HI R140, RZ, 0x1f, R134 ;  /* 0x0000001fff8c7819 */ /* 0x000fe20000011486 */
[----:B------:R-:W-:Y:S01]  /*20450*/  IMAD R135, R135, R134, RZ ;  /* 0x0000008687877224 */ /* 0x000fe200078e02ff */
[----:B------:R1:W-:Y:S03]  /*20460*/  @P2 STS [R195+0x2000], RZ ;  /* 0x002000ffc3002388 */ /* 0x0003e60000000800 */
[-C--:B------:R-:W-:Y:S01]  /*20470*/  IMAD R135, R140, R141.reuse, R135 ;  /* 0x0000008d8c877224 */ /* 0x080fe200078e0287 */
[----:B------:R1:W-:Y:S04]  /*20480*/  @P2 STS [R195+0x2004], RZ ;  /* 0x002004ffc3002388 */ /* 0x0003e80000000800 */
[----:B------:R1:W-:Y:S01]  /*20490*/  @P2 STS.64 [R195+0x2008], RZ ;  /* 0x002008ffc3002388 */ /* 0x0003e20000000a00 */
[----:B---3--:R-:W-:Y:S02]  /*204a0*/  IMAD.MOV.U32 R132, RZ, RZ, R196 ;  /* 0x000000ffff847224 */ /* 0x008fe400078e00c4 */
[----:B--2---:R-:W-:Y:S02]  /*204b0*/  IMAD.MOV.U32 R133, RZ, RZ, R199 ;  /* 0x000000ffff857224 */ /* 0x004fe400078e00c7 */
[----:B------:R-:W-:Y:S04]  /*204c0*/  IMAD.WIDE.U32 R132, R134, R141, R132 ;  /* 0x0000008d86847225 */ /* 0x000fe800078e0084 */
[----:B------:R-:W-:Y:S01]  /*204d0*/  IMAD.IADD R133, R133, 0x1, R135 ;  /* 0x0000000185857824 */ /* 0x000fe200078e0287 */
[C---:B------:R-:W-:Y:S04]  /*204e0*/  @!P2 LEA R134, P0, R132.reuse, R250, 0x1 ;  /* 0x000000fa8486a211 */ /* 0x040fe800078008ff */
[----:B------:R-:W-:Y:S05]  /*204f0*/  @!P2 LEA.HI.X R135, R132, R251, R133, 0x1, P0 ;  /* 0x000000fb8487a211 */ /* 0x000fea00000f0c85 */
[----:B------:R-:W-:Y:S01]  /*20500*/  @!PT LDS RZ, [RZ] ;  /* 0x00000000fffff984 */ /* 0x000fe20000000800 */
[----:B------:R-:W-:Y:S01]  /*20510*/  @!PT LDS RZ, [RZ] ;  /* 0x00000000fffff984 */ /* 0x000fe20000000800 */
[----:B------:R-:W-:Y:S01]  /*20520*/  @!PT LDS RZ, [RZ] ;  /* 0x00000000fffff984 */ /* 0x000fe20000000800 */
[----:B------:R2:W-:Y:S04]  /*20530*/  @!P2 LDGSTS.E.BYPASS.LTC128B.128 [R195+0x2000], desc[UR4][R134.64] ;  /* 0x0200000086c3afae */ /* 0x0005e8000b901d44 */
[----:B------:R1:W-:Y:S01]  /*20540*/  @P2 STS.128 [R195+0x2800], RZ ;  /* 0x002800ffc3002388 */ /* 0x0003e20000000c00 */
[C---:B--2---:R-:W-:Y:S04]  /*20550*/  @!P2 LEA R135, P1, R242.reuse, R132, 0x5 ;  /* 0x00000084f287a211 */ /* 0x044fe800078228ff */
[C---:B------:R-:W-:Y:S02]  /*20560*/  @!P2 LEA R134, P0, R135.reuse, R250, 0x1 ;  /* 0x000000fa8786a211 */ /* 0x040fe400078008ff */
[C-C-:B------:R-:W-:Y:S04]  /*20570*/  @!P2 LEA.HI.X R140, R242.reuse, R133, R243.reuse, 0x5, P1 ;  /* 0x00000085f28ca211 */ /* 0x140fe800008f2cf3 */
[-C--:B------:R-:W-:Y:S02]  /*20580*/  @!P2 LEA.HI.X R135, R135, R251.reuse, R140, 0x1, P0 ;  /* 0x000000fb8787a211 */ /* 0x080fe400000f0c8c */
[C---:B------:R-:W-:Y:S03]  /*20590*/  SHF.L.U64.HI R140, R242.reuse, 0x6, R243 ;  /* 0x00000006f28c7819 */ /* 0x040fe600000102f3 */
[----:B------:R-:W-:Y:S01]  /*205a0*/  @!PT LDS RZ, [RZ] ;  /* 0x00000000fffff984 */ /* 0x000fe20000000800 */
[----:B------:R-:W-:Y:S01]  /*205b0*/  @!PT LDS RZ, [RZ] ;  /* 0x00000000fffff984 */ /* 0x000fe20000000800 */
[----:B------:R-:W-:Y:S01]  /*205c0*/  @!PT LDS RZ, [RZ] ;  /* 0x00000000fffff984 */ /* 0x000fe20000000800 */
[----:B------:R2:W-:Y:S04]  /*205d0*/  @!P2 LDGSTS.E.BYPASS.LTC128B.128 [R195+0x2800], desc[UR4][R134.64] ;  /* 0x0280000086c3afae */ /* 0x0005e8000b901d44 */
[----:B------:R1:W-:Y:S01]  /*205e0*/  @P2 STS.128 [R195+0x3000], RZ ;  /* 0x003000ffc3002388 */ /* 0x0003e20000000c00 */
[C---:B--2---:R-:W-:Y:S05]  /*205f0*/  IMAD.SHL.U32 R135, R242.reuse, 0x40, RZ ;  /* 0x00000040f2877824 */ /* 0x044fea00078e00ff */
[----:B------:R-:W-:Y:S04]  /*20600*/  @!P2 IADD3 R135, P1, R135, R132, RZ ;  /* 0x000000848787a210 */ /* 0x000fe80007f3e0ff */
[----:B------:R-:W-:Y:S01]  /*20610*/  @!P2 LEA R134, P0, R135, R250, 0x1 ;  /* 0x000000fa8786a211 */ /* 0x000fe200078008ff */
[----:B------:R-:W-:Y:S05]  /*20620*/  @!P2 IMAD.X R140, R133, 0x1, R140, P1 ;  /* 0x00000001858ca824 */ /* 0x000fea00008e068c */
[-C--:B------:R-:W-:Y:S01]  /*20630*/  @!P2 LEA.HI.X R135, R135, R251.reuse, R140, 0x1, P0 ;  /* 0x000000fb8787a211 */ /* 0x080fe200000f0c8c */
[----:B------:R-:W-:Y:S04]  /*20640*/  IMAD R140, R243, 0x60, RZ ;  /* 0x00000060f38c7824 */ /* 0x000fe800078e02ff */
[----:B------:R-:W-:Y:S01]  /*20650*/  @!PT LDS RZ, [RZ] ;  /* 0x00000000fffff984 */ /* 0x000fe20000000800 */
[----:B------:R-:W-:Y:S01]  /*20660*/  @!PT LDS RZ, [RZ] ;  /* 0x00000000fffff984 */ /* 0x000fe20000000800 */
[----:B------:R-:W-:Y:S01]  /*20670*/  @!PT LDS RZ, [RZ] ;  /* 0x00000000fffff984 */ /* 0x000fe20000000800 */
[----:B------:R2:W-:Y:S04]  /*20680*/  @!P2 LDGSTS.E.BYPASS.LTC128B.128 [R195+0x3000], desc[UR4][R134.64] ;  /* 0x0300000086c3afae */ /* 0x0005e8000b901d44 */
[----:B------:R1:W-:Y:S01]  /*20690*/  @P2 STS.128 [R195+0x3800], RZ ;  /* 0x003800ffc3002388 */ /* 0x0003e20000000c00 */
[----:B--2---:R-:W-:Y:S04]  /*206a0*/  IMAD.WIDE.U32 R134, R242, 0x60, RZ ;  /* 0x00000060f2867825 */ /* 0x004fe800078e00ff */
[----:B------:R-:W-:Y:S01]  /*206b0*/  IMAD.IADD R135, R140, 0x1, R135 ;  /* 0x000000018c877824 */ /* 0x000fe200078e0287 */
[----:B------:R-:W-:Y:S05]  /*206c0*/  @!P2 IADD3 R134, P0, R134, R132, RZ ;  /* 0x000000848686a210 */ /* 0x000fea0007f1e0ff */
[----:B------:R-:W-:Y:S01]  /*206d0*/  @!P2 IMAD.X R133, R133, 0x1, R135, P0 ;  /* 0x000000018585a824 */ /* 0x000fe200000e0687 */
[C---:B------:R-:W-:Y:S04]  /*206e0*/  @!P2 LEA R132, P0, R134.reuse, R250, 0x1 ;  /* 0x000000fa8684a211 */ /* 0x040fe800078008ff */
[----:B------:R-:W-:Y:S05]  /*206f0*/  @!P2 LEA.HI.X R133, R134, R251, R133, 0x1, P0 ;  /* 0x000000fb8685a211 */ /* 0x000fea00000f0c85 */
[----:B------:R-:W-:Y:S01]  /*20700*/  @!PT LDS RZ, [RZ] ;  /* 0x00000000fffff984 */ /* 0x000fe20000000800 */
[----:B------:R-:W-:Y:S01]  /*20710*/  @!PT LDS RZ, [RZ] ;  /* 0x00000000fffff984 */ /* 0x000fe20000000800 */
[----:B------:R-:W-:Y:S01]  /*20720*/  @!PT LDS RZ, [RZ] ;  /* 0x00000000fffff984 */ /* 0x000fe20000000800 */
[----:B------:R1:W-:Y:S04]  /*20730*/  @!P2 LDGSTS.E.BYPASS.LTC128B.128 [R195+0x3800], desc[UR4][R132.64] ;  /* 0x0380000084c3afae */ /* 0x0003e8000b901d44 */
[----:B------:R-:W0:Y:S02]  /*20740*/  LDGDEPBAR ;  /* 0x00000000000079af */ /* 0x000e240000000000 */
.L_x_608:
[----:B------:R-:W-:Y:S05]  /*20750*/  BSYNC B0 ;  /* 0x0000000000007941 */ /* 0x000fea0003800000 */
.L_x_607:
[----:B------:R-:W-:Y:S01]  /*20760*/  I2FP.F32.S32 R2, R2 ;  /* 0x0000000200027245 */ /* 0x000fe20000201400 */
[----:B-1----:R-:W2:Y:S01]  /*20770*/  LD.E R132, desc[UR4][R180.64+0xdc] ;  /* 0x0000dc04b4847980 */ /* 0x002ea2000c101900 */
[----:B------:R-:W-:Y:S01]  /*20780*/  FMNMX.FTZ R135, R6, R189, !PT ;  /* 0x000000bd06877209 */ /* 0x000fe20007810000 */
[----:B------:R-:W-:Y:S01]  /*20790*/  VIADD R134, R3, 0x28 ;  /* 0x0000002803867836 */ /* 0x000fe20000000000 */
[----:B------:R-:W-:Y:S01]  /*207a0*/  LOP3.LUT R194, R194, 0xfffffff7, RZ, 0xc0, !PT ;  /* 0xfffffff7c2c27812 */ /* 0x000fe200078ec0ff */
[CC--:B------:R-:W-:Y:S01]  /*207b0*/  FFMA.FTZ R36, R182.reuse, R0.reuse, R36 ;  /* 0x00000000b6247223 */ /* 0x0c0fe20000010024 */
[----:B------:R-:W-:Y:S01]  /*207c0*/  FMNMX.FTZ R135, R7, R135, !PT ;  /* 0x0000008707877209 */ /* 0x000fe20007810000 */
[-C--:B------:R-:W-:Y:S01]  /*207d0*/  FFMA.FTZ R38, R182, R0.reuse, R38 ;  /* 0x00000000b6267223 */ /* 0x080fe20000010026 */
[----:B------:R-:W-:Y:S01]  /*207e0*/  @P2 LOP3.LUT R194, R194, 0x8, RZ, 0xfc, !PT ;  /* 0x00000008c2c22812 */ /* 0x000fe200078efcff */
[CC--:B------:R-:W-:Y:S01]  /*207f0*/  FFMA.FTZ R40, R182.reuse, R0.reuse, R40 ;  /* 0x00000000b6287223 */ /* 0x0c0fe20000010028 */
[C---:B------:R-:W-:Y:S01]  /*20800*/  FFMA.FTZ R42, R182.reuse, R0, R42 ;  /* 0x00000000b62a7223 */ /* 0x040fe2000001002a */
[----:B------:R-:W-:Y:S01]  /*20810*/  I2FP.F32.S32 R0, R134 ;  /* 0x0000008600007245 */ /* 0x000fe20000201400 */
[-C--:B------:R-:W-:Y:S01]  /*20820*/  FFMA.FTZ R37, R182, R2.reuse, R37 ;  /* 0x00000002b6257223 */ /* 0x080fe20000010025 */
[----:B------:R-:W-:Y:S01]  /*20830*/  LOP3.LUT R194, R194, 0xffffffbf, RZ, 0xc0, !PT ;  /* 0xffffffbfc2c27812 */ /* 0x000fe200078ec0ff */
[CC--:B------:R-:W-:Y:S01]  /*20840*/  FFMA.FTZ R39, R182.reuse, R2.reuse, R39 ;  /* 0x00000002b6277223 */ /* 0x0c0fe20000010027 */
[CC--:B------:R-:W-:Y:S01]  /*20850*/  FFMA.FTZ R41, R182.reuse, R2.reuse, R41 ;  /* 0x00000002b6297223 */ /* 0x0c0fe20000010029 */
[C---:B------:R-:W-:Y:S01]  /*20860*/  FFMA.FTZ R43, R182.reuse, R2, R43 ;  /* 0x00000002b62b7223 */ /* 0x040fe2000001002b */
[CC--:B------:R-:W-:Y:S01]  /*20870*/  FFMA.FTZ R44, R182.reuse, R0.reuse, R44 ;  /* 0x00000000b62c7223 */ /* 0x0c0fe2000001002c */
[C---:B------:R-:W-:Y:S02]  /*20880*/  VIADD R133, R3.reuse, 0x29 ;  /* 0x0000002903857836 */ /* 0x040fe40000000000 */
[CC--:B------:R-:W-:Y:S01]  /*20890*/  FFMA.FTZ R46, R182.reuse, R0.reuse, R46 ;  /* 0x00000000b62e7223 */ /* 0x0c0fe2000001002e */
[CC--:B------:R-:W-:Y:S01]  /*208a0*/  FFMA.FTZ R48, R182.reuse, R0.reuse, R48 ;  /* 0x00000000b6307223 */ /* 0x0c0fe20000010030 */
[C---:B------:R-:W-:Y:S01]  /*208b0*/  FFMA.FTZ R50, R182.reuse, R0, R50 ;  /* 0x00000000b6327223 */ /* 0x040fe20000010032 */
[C---:B------:R-:W-:Y:S01]  /*208c0*/  VIADD R0, R3.reuse, 0x30 ;  /* 0x0000003003007836 */ /* 0x040fe20000000000 */
[----:B------:R-:W-:Y:S01]  /*208d0*/  I2FP.F32.S32 R2, R133 ;  /* 0x0000008500027245 */ /* 0x000fe20000201400 */
[----:B------:R-:W3:Y:S01]  /*208e0*/  LDL.LU R173, [R1+0x40] ;  /* 0x0000400001ad7983 */ /* 0x000ee20000300800 */
[C---:B------:R-:W-:Y:S02]  /*208f0*/  VIADD R134, R3.reuse, 0x38 ;  /* 0x0000003803867836 */ /* 0x040fe40000000000 */
[----:B------:R-:W-:Y:S01]  /*20900*/  I2FP.F32.S32 R0, R0 ;  /* 0x0000000000007245 */ /* 0x000fe20000201400 */
[C---:B------:R-:W-:Y:S02]  /*20910*/  VIADD R133, R3.reuse, 0x31 ;  /* 0x0000003103857836 */ /* 0x040fe40000000000 */
[CC--:B------:R-:W-:Y:S01]  /*20920*/  FFMA.FTZ R45, R182.reuse, R2.reuse, R45 ;  /* 0x00000002b62d7223 */ /* 0x0c0fe2000001002d */
        /* <DEDUP_REMOVED lines=20> */
[----:B------:R-:W4:Y:S01]  /*20a70*/  LDL.LU R172, [R1+0x44] ;  /* 0x0000440001ac7983 */ /* 0x000f220000300800 */
[C---:B------:R-:W-:Y:S02]  /*20a80*/  VIADD R133, R3.reuse, 0x41 ;  /* 0x0000004103857836 */ /* 0x040fe40000000000 */
[----:B------:R-:W-:Y:S01]  /*20a90*/  I2FP.F32.S32 R0, R0 ;  /* 0x0000000000007245 */ /* 0x000fe20000201400 */
[CC--:B------:R-:W-:Y:S01]  /*20aa0*/  FFMA.FTZ R61, R182.reuse, R2.reuse, R61 ;  /* 0x00000002b63d7223 */ /* 0x0c0fe2000001003d */
[CC--:B------:R-:W-:Y:S01]  /*20ab0*/  FFMA.FTZ R63, R182.reuse, R2.reuse, R63 ;  /* 0x00000002b63f7223 */ /* 0x0c0fe2000001003f */
[CC--:B------:R-:W-:Y:S01]  /*20ac0*/  FFMA.FTZ R65, R182.reuse, R2.reuse, R65 ;  /* 0x00000002b6417223 */ /* 0x0c0fe20000010041 */
[C---:B------:R-:W-:Y:S01]  /*20ad0*/  FFMA.FTZ R67, R182.reuse, R2, R67 ;  /* 0x00000002b6437223 */ /* 0x040fe20000010043 */
        /* <DEDUP_REMOVED lines=21> */
[CC--:B------:R-:W-:Y:S01]  /*20c30*/  FFMA.FTZ R77, R182.reuse, R2.reuse, R77 ;  /* 0x00000002b64d7223 */ /* 0x0c0fe2000001004d */
[CC--:B------:R-:W-:Y:S01]  /*20c40*/  FFMA.FTZ R79, R182.reuse, R2.reuse, R79 ;  /* 0x00000002b64f7223 */ /* 0x0c0fe2000001004f */
[CC--:B------:R-:W-:Y:S01]  /*20c50*/  FFMA.FTZ R81, R182.reuse, R2.reuse, R81 ;  /* 0x00000002b6517223 */ /* 0x0c0fe20000010051 */
[C---:B------:R-:W-:Y:S01]  /*20c60*/  FFMA.FTZ R83, R182.reuse, R2, R83 ;  /* 0x00000002b6537223 */ /* 0x040fe20000010053 */
[----:B------:R-:W-:Y:S01]  /*20c70*/  I2FP.F32.S32 R2, R133 ;  /* 0x0000008500027245 */ /* 0x000fe20000201400 */
[----:B------:R-:W-:Y:S02]  /*20c80*/  VIADD R134, R3, 0x58 ;  /* 0x0000005803867836 */ /* 0x000fe40000000000 */
[CC--:B------:R-:W-:Y:S01]  /*20c90*/  FFMA.FTZ R84, R182.reuse, R0.reuse, R84 ;  /* 0x00000000b6547223 */ /* 0x0c0fe20000010054 */
[CC--:B------:R-:W-:Y:S01]  /*20ca0*/  FFMA.FTZ R86, R182.reuse, R0.reuse, R86 ;  /* 0x00000000b6567223 */ /* 0x0c0fe20000010056 */
[CC--:B------:R-:W-:Y:S01]  /*20cb0*/  FFMA.FTZ R88, R182.reuse, R0.reuse, R88 ;  /* 0x00000000b6587223 */ /* 0x0c0fe20000010058 */
[C---:B------:R-:W-:Y:S01]  /*20cc0*/  FFMA.FTZ R90, R182.reuse, R0, R90 ;  /* 0x00000000b65a7223 */ /* 0x040fe2000001005a */
[----:B------:R-:W-:Y:S01]  /*20cd0*/  I2FP.F32.S32 R0, R134 ;  /* 0x0000008600007245 */ /* 0x000fe20000201400 */
[----:B------:R-:W-:Y:S01]  /*20ce0*/  FFMA.FTZ R85, R182, R2, R85 ;  /* 0x00000002b6557223 */ /* 0x000fe20000010055 */
[----:B------:R-:W-:Y:S01]  /*20cf0*/  FMNMX.FTZ R134, R4, R188, !PT ;  /* 0x000000bc04867209 */ /* 0x000fe20007810000 */
[CC--:B------:R-:W-:Y:S01]  /*20d00*/  FFMA.FTZ R87, R182.reuse, R2.reuse, R87 ;  /* 0x00000002b6577223 */ /* 0x0c0fe20000010057 */
[CC--:B------:R-:W-:Y:S01]  /*20d10*/  FFMA.FTZ R89, R182.reuse, R2.reuse, R89 ;  /* 0x00000002b6597223 */ /* 0x0c0fe20000010059 */
[C---:B------:R-:W-:Y:S01]  /*20d20*/  FFMA.FTZ R91, R182.reuse, R2, R91 ;  /* 0x00000002b65b7223 */ /* 0x040fe2000001005b */
[----:B------:R-:W-:Y:S01]  /*20d30*/  FMNMX.FTZ R134, R5, R134, !PT ;  /* 0x0000008605867209 */ /* 0x000fe20007810000 */
[CC--:B------:R-:W-:Y:S01]  /*20d40*/  FFMA.FTZ R92, R182.reuse, R0.reuse, R92 ;  /* 0x00000000b65c7223 */ /* 0x0c0fe2000001005c */
[C---:B------:R-:W-:Y:S02]  /*20d50*/  VIADD R133, R3.reuse, 0x59 ;  /* 0x0000005903857836 */ /* 0x040fe40000000000 */
[----:B------:R-:W-:Y:S01]  /*20d60*/  FFMA.FTZ R94, R182, R0, R94 ;  /* 0x00000000b65e7223 */ /* 0x000fe2000001005e */
[----:B------:R-:W-:Y:S01]  /*20d70*/  FMNMX.FTZ R134, R12, R134, !PT ;  /* 0x000000860c867209 */ /* 0x000fe20007810000 */
[CC--:B------:R-:W-:Y:S01]  /*20d80*/  FFMA.FTZ R96, R182.reuse, R0.reuse, R96 ;  /* 0x00000000b6607223 */ /* 0x0c0fe20000010060 */
[C---:B------:R-:W-:Y:S01]  /*20d90*/  FFMA.FTZ R98, R182.reuse, R0, R98 ;  /* 0x00000000b6627223 */ /* 0x040fe20000010062 */
[----:B------:R-:W-:Y:S01]  /*20da0*/  I2FP.F32.S32 R2, R133 ;  /* 0x0000008500027245 */ /* 0x000fe20000201400 */
[----:B------:R-:W-:Y:S01]  /*20db0*/  VIADD R0, R3, 0x60 ;  /* 0x0000006003007836 */ /* 0x000fe20000000000 */
[----:B------:R-:W-:Y:S01]  /*20dc0*/  FMNMX.FTZ R134, R13, R134, !PT ;  /* 0x000000860d867209 */ /* 0x000fe20007810000 */
[----:B------:R-:W4:Y:S01]  /*20dd0*/  LDL.LU R166, [R1+0x34] ;  /* 0x0000340001a67983 */ /* 0x000f220000300800 */
[----:B------:R-:W-:Y:S02]  /*20de0*/  VIADD R133, R3, 0x61 ;  /* 0x0000006103857836 */ /* 0x000fe40000000000 */
[C---:B------:R-:W-:Y:S01]  /*20df0*/  FFMA.FTZ R93, R182.reuse, R2, R93 ;  /* 0x00000002b65d7223 */ /* 0x040fe2000001005d */
[----:B------:R-:W-:Y:S01]  /*20e00*/  I2FP.F32.S32 R0, R0 ;  /* 0x0000000000007245 */ /* 0x000fe20000201400 */
[----:B------:R-:W-:Y:S01]  /*20e10*/  FFMA.FTZ R95, R182, R2, R95 ;  /* 0x00000002b65f7223 */ /* 0x000fe2000001005f */
[----:B------:R-:W-:Y:S01]  /*20e20*/  FMNMX.FTZ R134, R20, R134, !PT ;  /* 0x0000008614867209 */ /* 0x000fe20007810000 */
[CC--:B------:R-:W-:Y:S01]  /*20e30*/  FFMA.FTZ R97, R182.reuse, R2.reuse, R97 ;  /* 0x00000002b6617223 */ /* 0x0c0fe20000010061 */
[C---:B------:R-:W-:Y:S01]  /*20e40*/  FFMA.FTZ R99, R182.reuse, R2, R99 ;  /* 0x00000002b6637223 */ /* 0x040fe20000010063 */
[----:B------:R-:W-:Y:S01]  /*20e50*/  I2FP.F32.S32 R2, R133 ;  /* 0x0000008500027245 */ /* 0x000fe20000201400 */
[C---:B------:R-:W-:Y:S01]  /*20e60*/  FFMA.FTZ R100, R182.reuse, R0, R100 ;  /* 0x00000000b6647223 */ /* 0x040fe20000010064 */
[----:B------:R-:W-:Y:S01]  /*20e70*/  FMNMX.FTZ R134, R21, R134, !PT ;  /* 0x0000008615867209 */ /* 0x000fe20007810000 */
[CC--:B------:R-:W-:Y:S01]  /*20e80*/  FFMA.FTZ R102, R182.reuse, R0.reuse, R102 ;  /* 0x00000000b6667223 */ /* 0x0c0fe20000010066 */
[CC--:B------:R-:W-:Y:S01]  /*20e90*/  FFMA.FTZ R104, R182.reuse, R0.reuse, R104 ;  /* 0x00000000b6687223 */ /* 0x0c0fe20000010068 */
[----:B------:R-:W-:Y:S01]  /*20ea0*/  FFMA.FTZ R106, R182, R0, R106 ;  /* 0x00000000b66a7223 */ /* 0x000fe2000001006a */
[----:B------:R-:W-:Y:S01]  /*20eb0*/  FMNMX.FTZ R134, R28, R134, !PT ;  /* 0x000000861c867209 */ /* 0x000fe20007810000 */
[----:B------:R-:W-:Y:S01]  /*20ec0*/  VIADD R0, R3, 0x68 ;  /* 0x0000006803007836 */ /* 0x000fe20000000000 */
[----:B------:R-:W3:Y:S01]  /*20ed0*/  LDL.LU R165, [R1+0x20] ;  /* 0x0000200001a57983 */ /* 0x000ee20000300800 */
[C---:B------:R-:W-:Y:S01]  /*20ee0*/  FFMA.FTZ R101, R182.reuse, R2, R101 ;  /* 0x00000002b6657223 */ /* 0x040fe20000010065 */
[----:B------:R-:W-:Y:S01]  /*20ef0*/  FMNMX.FTZ R134, R29, R134, !PT ;  /* 0x000000861d867209 */ /* 0x000fe20007810000 */
[C---:B------:R-:W-:Y:S01]  /*20f00*/  FFMA.FTZ R103, R182.reuse, R2, R103 ;  /* 0x00000002b6677223 */ /* 0x040fe20000010067 */
[----:B------:R-:W-:Y:S01]  /*20f10*/  I2FP.F32.S32 R0, R0 ;  /* 0x0000000000007245 */ /* 0x000fe20000201400 */
[----:B------:R-:W-:Y:S01]  /*20f20*/  FFMA.FTZ R105, R182, R2, R105 ;  /* 0x00000002b6697223 */ /* 0x000fe20000010069 */
[----:B------:R-:W-:Y:S01]  /*20f30*/  FMNMX.FTZ R134, R36, R134, !PT ;  /* 0x0000008624867209 */ /* 0x000fe20007810000 */
[C---:B------:R-:W-:Y:S01]  /*20f40*/  FFMA.FTZ R107, R182.reuse, R2, R107 ;  /* 0x00000002b66b7223 */ /* 0x040fe2000001006b */
[----:B------:R-:W-:Y:S02]  /*20f50*/  VIADD R133, R3, 0x69 ;  /* 0x0000006903857836 */ /* 0x000fe40000000000 */
[C---:B------:R-:W-:Y:S01]  /*20f60*/  FFMA.FTZ R108, R182.reuse, R0, R108 ;  /* 0x00000000b66c7223 */ /* 0x040fe2000001006c */
[----:B------:R-:W-:Y:S01]  /*20f70*/  FMNMX.FTZ R134, R37, R134, !PT ;  /* 0x0000008625867209 */ /* 0x000fe20007810000 */
[CC--:B------:R-:W-:Y:S01]  /*20f80*/  FFMA.FTZ R110, R182.reuse, R0.reuse, R110 ;  /* 0x00000000b66e7223 */ /* 0x0c0fe2000001006e */
[CC--:B------:R-:W-:Y:S01]  /*20f90*/  FFMA.FTZ R112, R182.reuse, R0.reuse, R112 ;  /* 0x00000000b6707223 */ /* 0x0c0fe20000010070 */
[----:B------:R-:W-:Y:S01]  /*20fa0*/  I2FP.F32.S32 R2, R133 ;  /* 0x0000008500027245 */ /* 0x000fe20000201400 */
        /* <DEDUP_REMOVED lines=8> */
[CC--:B------:R-:W-:Y:S01]  /*21030*/  FFMA.FTZ R113, R182.reuse, R2.reuse, R113 ;  /* 0x00000002b6717223 */ /* 0x0c0fe20000010071 */
[C---:B------:R-:W-:Y:S02]  /*21040*/  VIADD R133, R3.reuse, 0x71 ;  /* 0x0000007103857836 */ /* 0x040fe40000000000 */
[C---:B------:R-:W-:Y:S01]  /*21050*/  FFMA.FTZ R115, R182.reuse, R2, R115 ;  /* 0x00000002b6737223 */ /* 0x040fe20000010073 */
[----:B------:R-:W3:Y:S01]  /*21060*/  LDL.LU R160, [R1] ;  /* 0x0000000001a07983 */ /* 0x000ee20000300800 */
[CC--:B------:R-:W-:Y:S01]  /*21070*/  FFMA.FTZ R116, R182.reuse, R0.reuse, R116 ;  /* 0x00000000b6747223 */ /* 0x0c0fe20000010074 */
[CC--:B------:R-:W-:Y:S01]  /*21080*/  FFMA.FTZ R118, R182.reuse, R0.reuse, R118 ;  /* 0x00000000b6767223 */ /* 0x0c0fe20000010076 */
[----:B------:R-:W-:Y:S01]  /*21090*/  I2FP.F32.S32 R2, R133 ;  /* 0x0000008500027245 */ /* 0x000fe20000201400 */
[-C--:B------:R-:W-:Y:S01]  /*210a0*/  FFMA.FTZ R120, R182, R0.reuse, R120 ;  /* 0x00000000b6787223 */ /* 0x080fe20000010078 */
[----:B------:R-:W-:Y:S01]  /*210b0*/  FMNMX.FTZ R133, R14, R135, !PT ;  /* 0x000000870e857209 */ /* 0x000fe20007810000 */
[C---:B------:R-:W-:Y:S01]  /*210c0*/  FFMA.FTZ R122, R182.reuse, R0, R122 ;  /* 0x00000000b67a7223 */ /* 0x040fe2000001007a */
[----:B------:R-:W-:Y:S01]  /*210d0*/  VIADD R0, R3, 0x78 ;  /* 0x0000007803007836 */ /* 0x000fe20000000000 */
[----:B------:R-:W3:Y:S01]  /*210e0*/  LDL.LU R152, [R1+0x4] ;  /* 0x0000040001987983 */ /* 0x000ee20000300800 */
[----:B------:R-:W-:Y:S01]  /*210f0*/  FMNMX.FTZ R133, R15, R133, !PT ;  /* 0x000000850f857209 */ /* 0x000fe20007810000 */
[CC--:B------:R-:W-:Y:S01]  /*21100*/  FFMA.FTZ R117, R182.reuse, R2.reuse, R117 ;  /* 0x00000002b6757223 */ /* 0x0c0fe20000010075 */
[----:B------:R-:W-:Y:S01]  /*21110*/  FFMA.FTZ R119, R182, R2, R119 ;  /* 0x00000002b6777223 */ /* 0x000fe20000010077 */
[----:B------:R-:W-:Y:S01]  /*21120*/  I2FP.F32.S32 R0, R0 ;  /* 0x0000000000007245 */ /* 0x000fe20000201400 */
[----:B------:R-:W-:Y:S01]  /*21130*/  STL [R1+0x314], R250 ;  /* 0x000314fa01007387 */ /* 0x000fe20000100800 */
[----:B------:R-:W-:Y:S01]  /*21140*/  FMNMX.FTZ R133, R22, R133, !PT ;  /* 0x0000008516857209 */ /* 0x000fe20007810000 */
[CC--:B------:R-:W-:Y:S01]  /*21150*/  FFMA.FTZ R121, R182.reuse, R2.reuse, R121 ;  /* 0x00000002b6797223 */ /* 0x0c0fe20000010079 */
[C---:B------:R-:W-:Y:S01]  /*21160*/  FFMA.FTZ R123, R182.reuse, R2, R123 ;  /* 0x00000002b67b7223 */ /* 0x040fe2000001007b */
[----:B------:R-:W-:Y:S01]  /*21170*/  VIADD R3, R3, 0x79 ;  /* 0x0000007903037836 */ /* 0x000fe20000000000 */
[----:B------:R-:W-:Y:S01]  /*21180*/  FMNMX.FTZ R2, R23, R133, !PT ;  /* 0x0000008517027209 */ /* 0x000fe20007810000 */
[CC--:B------:R-:W-:Y:S01]  /*21190*/  FFMA.FTZ R124, R182.reuse, R0.reuse, R124 ;  /* 0x00000000b67c7223 */ /* 0x0c0fe2000001007c */
[CC--:B------:R-:W-:Y:S01]  /*211a0*/  FFMA.FTZ R126, R182.reuse, R0.reuse, R126 ;  /* 0x00000000b67e7223 */ /* 0x0c0fe2000001007e */
[----:B------:R-:W-:Y:S01]  /*211b0*/  FFMA.FTZ R128, R182, R0, R128 ;  /* 0x00000000b6807223 */ /* 0x000fe20000010080 */
[----:B------:R-:W-:Y:S01]  /*211c0*/  FMNMX.FTZ R133, R30, R2, !PT ;  /* 0x000000021e857209 */ /* 0x000fe20007810000 */
[----:B------:R-:W-:Y:S01]  /*211d0*/  FFMA.FTZ R130, R182, R0, R130 ;  /* 0x00000000b6827223 */ /* 0x000fe20000010082 */
[----:B------:R-:W-:Y:S01]  /*211e0*/  I2FP.F32.S32 R0, R3 ;  /* 0x0000000300007245 */ /* 0x000fe20000201400 */
[----:B------:R-:W-:Y:S01]  /*211f0*/  STL [R1+0x310], R245 ;  /* 0x000310f501007387 */ /* 0x000fe20000100800 */
[----:B------:R-:W-:Y:S02]  /*21200*/  FMNMX.FTZ R3, R52, R134, !PT ;  /* 0x0000008634037209 */ /* 0x000fe40007810000 */
[----:B------:R-:W-:Y:S01]  /*21210*/  FMNMX.FTZ R2, R8, R190, !PT ;  /* 0x000000be08027209 */ /* 0x000fe20007810000 */
[----:B------:R-:W-:Y:S01]  /*21220*/  STL [R1+0x30c], R244 ;  /* 0x00030cf401007387 */ /* 0x000fe20000100800 */
[----:B------:R-:W-:Y:S01]  /*21230*/  FMNMX.FTZ R134, R10, R191, !PT ;  /* 0x000000bf0a867209 */ /* 0x000fe20007810000 */
[CC--:B------:R-:W-:Y:S01]  /*21240*/  FFMA.FTZ R125, R182.reuse, R0.reuse, R125 ;  /* 0x00000000b67d7223 */ /* 0x0c0fe2000001007d */
[----:B------:R-:W-:Y:S01]  /*21250*/  FMNMX.FTZ R135, R53, R3, !PT ;  /* 0x0000000335877209 */ /* 0x000fe20007810000 */
[----:B------:R-:W-:Y:S01]  /*21260*/  STL [R1+0x308], R243 ;  /* 0x000308f301007387 */ /* 0x000fe20000100800 */
[----:B------:R-:W-:Y:S01]  /*21270*/  FMNMX.FTZ R133, R31, R133, !PT ;  /* 0x000000851f857209 */ /* 0x000fe20007810000 */
[C---:B------:R-:W-:Y:S01]  /*21280*/  FFMA.FTZ R127, R182.reuse, R0, R127 ;  /* 0x00000000b67f7223 */ /* 0x040fe2000001007f */
[----:B------:R-:W-:Y:S01]  /*21290*/  FMNMX.FTZ R3, R9, R2, !PT ;  /* 0x0000000209037209 */ /* 0x000fe20007810000 */
[----:B------:R-:W-:Y:S01]  /*212a0*/  STL [R1+0x304], R242 ;  /* 0x000304f201007387 */ /* 0x000fe20000100800 */
[----:B------:R-:W-:Y:S01]  /*212b0*/  FMNMX.FTZ R2, R11, R134, !PT ;  /* 0x000000860b027209 */ /* 0x000fe20007810000 */
[-C--:B------:R-:W-:Y:S01]  /*212c0*/  FFMA.FTZ R129, R182, R0.reuse, R129 ;  /* 0x00000000b6817223 */ /* 0x080fe20000010081 */
[----:B------:R-:W-:Y:S01]  /*212d0*/  FMNMX.FTZ R135, R60, R135, !PT ;  /* 0x000000873c877209 */ /* 0x000fe20007810000 */
[----:B------:R-:W-:Y:S01]  /*212e0*/  STL [R1+0x300], R195 ;  /* 0x000300c301007387 */ /* 0x000fe20000100800 */
[----:B------:R-:W-:Y:S01]  /*212f0*/  FMNMX.FTZ R133, R38, R133, !PT ;  /* 0x0000008526857209 */ /* 0x000fe20007810000 */
[----:B------:R-:W-:Y:S01]  /*21300*/  FFMA.FTZ R131, R182, R0, R131 ;  /* 0x00000000b6837223 */ /* 0x000fe20000010083 */
        /* <DEDUP_REMOVED lines=87> */
[----:B-1----:R-:W-:Y:S02]  /*21880*/  FMNMX.FTZ R2, R2, R140, !PT ;  /* 0x0000008c02027209 */ /* 0x002fe40007810000 */
[----:B------:R-:W-:Y:S02]  /*21890*/  FMNMX.FTZ R133, R99, R3, !PT ;  /* 0x0000000363857209 */ /* 0x000fe40007810000 */
[----:B------:R-:W-:Y:S01]  /*218a0*/  FMNMX.FTZ R134, R104, R134, !PT ;  /* 0x0000008668867209 */ /* 0x000fe20007810000 */
[----:B------:R-:W1:Y:S01]  /*218b0*/  SHFL.BFLY PT, R144, R2, 0x1, 0x1f ;  /* 0x0c201f0002907f89 */ /* 0x000e6200000e0000 */
[----:B------:R-:W-:Y:S02]  /*218c0*/  FMNMX.FTZ R3, R127, R135, !PT ;  /* 0x000000877f037209 */ /* 0x000fe40007810000 */
[----:B------:R-:W-:Y:S02]  /*218d0*/  FMNMX.FTZ R133, R106, R133, !PT ;  /* 0x000000856a857209 */ /* 0x000fe40007810000 */
[----:B------:R-:W-:Y:S03]  /*218e0*/  FMNMX.FTZ R134, R105, R134, !PT ;  /* 0x0000008669867209 */ /* 0x000fe60007810000 */
[----:B------:R-:W2:Y:S01]  /*218f0*/  SHFL.BFLY PT, R140, R3, 0x2, 0x1f ;  /* 0x0c401f00038c7f89 */ /* 0x000ea200000e0000 */
        /* <DEDUP_REMOVED lines=13> */
[----:B--2---:R-:W-:Y:S01]  /*219d0*/  FMNMX.FTZ R3, R3, R140, !PT ;  /* 0x0000008c03037209 */ /* 0x004fe20007810000 */
[----:B------:R-:W-:Y:S01]  /*219e0*/  FMUL.FTZ R2, R132, R134 ;  /* 0x0000008684027220 */ /* 0x000fe20000410000 */
[----:B------:R-:W-:Y:S01]  /*219f0*/  FMNMX.FTZ R141, R131, R0, !PT ;  /* 0x00000000838d7209 */ /* 0x000fe20007810000 */
[C---:B------:R-:W-:Y:S01]  /*21a00*/  FADD.FTZ R0, -R134.reuse, R188 ;  /* 0x000000bc86007221 */ /* 0x040fe20000010100 */
[----:B------:R-:W-:Y:S01]  /*21a10*/  FSETP.NEU.FTZ.AND P0, PT, R134, -INF , PT ;  /* 0xff8000008600780b */ /* 0x000fe20003f1d000 */
[----:B------:R-:W1:Y:S02]  /*21a20*/  SHFL.BFLY PT, R140, R133, 0x2, 0x1f ;  /* 0x0c401f00858c7f89 */ /* 0x000e6400000e0000 */
[----:B------:R-:W-:Y:S01]  /*21a30*/  FMUL.FTZ R0, R132, R0 ;  /* 0x0000000084007220 */ /* 0x000fe20000410000 */
[----:B------:R-:W-:Y:S05]  /*21a40*/  FSEL R2, R2, RZ, P0 ;  /* 0x000000ff02027208 */ /* 0x000fea0000000000 */
[----:B------:R-:W2:Y:S01]  /*21a50*/  SHFL.BFLY PT, R142, R3, 0x1, 0x1f ;  /* 0x0c201f00038e7f89 */ /* 0x000ea200000e0000 */
[----:B------:R4:W1:Y:S07]  /*21a60*/  MUFU.EX2 R135, R0 ;  /* 0x0000000000877308 */ /* 0x00086e0000000800 */
[----:B------:R-:W2:Y:S01]  /*21a70*/  SHFL.BFLY PT, R143, R141, 0x2, 0x1f ;  /* 0x0c401f008d8f7f89 */ /* 0x000ea200000e0000 */
        /* <DEDUP_REMOVED lines=14> */
[--C-:B----4-:R-:W-:Y:S01]  /*21b60*/  FFMA.FTZ R0, R4, R132, -R2.reuse ;  /* 0x0000008404007223 */ /* 0x110fe20000010802 */
[----:B-1----:R-:W-:Y:S01]  /*21b70*/  FMNMX.FTZ R4, R133, R140, !PT ;  /* 0x0000008c85047209 */ /* 0x002fe20007810000 */
[C---:B------:R-:W-:Y:S01]  /*21b80*/  FMUL.FTZ R195, R135.reuse, R166 ;  /* 0x000000a687c37220 */ /* 0x040fe20000410000 */
[C---:B---3--:R-:W-:Y:S01]  /*21b90*/  FMUL.FTZ R250, R135.reuse, R165 ;  /* 0x000000a587fa7220 */ /* 0x048fe20000410000 */
[----:B------:R-:W-:Y:S01]  /*21ba0*/  FMUL.FTZ R137, R135, R172 ;  /* 0x000000ac87897220 */ /* 0x000fe20000410000 */
[----:B--2---:R-:W-:Y:S01]  /*21bb0*/  FMNMX.FTZ R133, R3, R142, !PT ;  /* 0x0000008e03857209 */ /* 0x004fe20007810000 */
[----:B------:R-:W-:Y:S01]  /*21bc0*/  FMUL.FTZ R242, R135, R171 ;  /* 0x000000ab87f27220 */ /* 0x000fe20000410000 */
[----:B------:R-:W-:Y:S01]  /*21bd0*/  SHFL.BFLY PT, R142, R4, 0x1, 0x1f ;  /* 0x0c201f00048e7f89 */ /* 0x000fe200000e0000 */
[-CC-:B------:R-:W-:Y:S01]  /*21be0*/  FFMA.FTZ R211, R116, R132.reuse, -R2.reuse ;  /* 0x0000008474d37223 */ /* 0x180fe20000010802 */
[----:B------:R-:W-:Y:S01]  /*21bf0*/  FMNMX.FTZ R141, R141, R143, !PT ;  /* 0x0000008f8d8d7209 */ /* 0x000fe20007810000 */
[C---:B------:R-:W-:Y:S01]  /*21c00*/  FADD.FTZ R3, -R133.reuse, R189 ;  /* 0x000000bd85037221 */ /* 0x040fe20000010100 */
[----:B------:R-:W-:Y:S01]  /*21c10*/  FSETP.NEU.FTZ.AND P0, PT, R133, -INF , PT ;  /* 0xff8000008500780b */ /* 0x000fe20003f1d000 */
[----:B------:R1:W-:Y:S01]  /*21c20*/  MUFU.EX2 R143, R5 ;  /* 0x00000005008f7308 */ /* 0x0003e20000000800 */
[-CC-:B------:R-:W-:Y:S01]  /*21c30*/  FFMA.FTZ R200, R101, R132.reuse, -R2.reuse ;  /* 0x0000008465c87223 */ /* 0x180fe20000010802 */
[----:B------:R-:W-:Y:S01]  /*21c40*/  FMUL.FTZ R3, R132, R3 ;  /* 0x0000000384037220 */ /* 0x000fe20000410000 */
[-CC-:B------:R-:W-:Y:S01]  /*21c50*/  FFMA.FTZ R213, R117, R132.reuse, -R2.reuse ;  /* 0x0000008475d57223 */ /* 0x180fe20000010802 */
[-CC-:B------:R-:W-:Y:S01]  /*21c60*/  FFMA.FTZ R218, R124, R132.reuse, -R2.reuse ;  /* 0x000000847cda7223 */ /* 0x180fe20000010802 */
[--C-:B------:R-:W-:Y:S01]  /*21c70*/  FFMA.FTZ R222, R125, R132, -R2.reuse ;  /* 0x000000847dde7223 */ /* 0x100fe20000010802 */
[C---:B------:R-:W-:Y:S04]  /*21c80*/  FMUL.FTZ R245, R135.reuse, R161 ;  /* 0x000000a187f57220 */ /* 0x040fe80000410000 */
[----:B------:R2:W-:Y:S01]  /*21c90*/  MUFU.EX2 R140, R3 ;  /* 0x00000003008c7308 */ /* 0x0005e20000000800 */
[C---:B------:R-:W-:Y:S09]  /*21ca0*/  FMUL.FTZ R60, R135.reuse, R160 ;  /* 0x000000a0873c7220 */ /* 0x040ff20000410000 */
[----:B------:R-:W3:Y:S01]  /*21cb0*/  MUFU.EX2 R0, R0 ;  /* 0x0000000000007308 */ /* 0x000ee20000000800 */
[----:B-1----:R-:W1:Y:S01]  /*21cc0*/  SHFL.BFLY PT, R5, R141, 0x1, 0x1f ;  /* 0x0c201f008d057f89 */ /* 0x002e6200000e0000 */
[----:B------:R-:W-:Y:S01]  /*21cd0*/  FMUL.FTZ R61, R135, R152 ;  /* 0x00000098873d7220 */ /* 0x000fe20000410000 */
[-CC-:B--2---:R-:W-:Y:S07]  /*21ce0*/  FFMA.FTZ R3, R12, R132.reuse, -R2.reuse ;  /* 0x000000840c037223 */ /* 0x184fee0000010802 */
[----:B------:R2:W-:Y:S01]  /*21cf0*/  MUFU.EX2 R145, R3 ;  /* 0x0000000300917308 */ /* 0x0005e20000000800 */
[----:B-1----:R-:W-:Y:S01]  /*21d00*/  FMNMX.FTZ R12, R141, R5, !PT ;  /* 0x000000058d0c7209 */ /* 0x002fe20007810000 */
[-CC-:B------:R-:W-:Y:S01]  /*21d10*/  FFMA.FTZ R141, R52, R132.reuse, -R2.reuse ;  /* 0x00000084348d7223 */ /* 0x180fe20000010802 */
[-CC-:B------:R-:W-:Y:S01]  /*21d20*/  FFMA.FTZ R5, R37, R132.reuse, -R2.reuse ;  /* 0x0000008425057223 */ /* 0x180fe20000010802 */
[--C-:B--2---:R-:W-:Y:S01]  /*21d30*/  FFMA.FTZ R3, R13, R132, -R2.reuse ;  /* 0x000000840d037223 */ /* 0x104fe20000010802 */
[----:B------:R-:W-:Y:S01]  /*21d40*/  FMNMX.FTZ R13, R4, R142, !PT ;  /* 0x0000008e040d7209 */ /* 0x000fe20007810000 */
[-CC-:B------:R-:W-:Y:S01]  /*21d50*/  FFMA.FTZ R4, R21, R132.reuse, -R2.reuse ;  /* 0x0000008415047223 */ /* 0x180fe20000010802 */
[-CC-:B------:R-:W-:Y:S03]  /*21d60*/  FFMA.FTZ R21, R28, R132.reuse, -R2.reuse ;  /* 0x000000841c157223 */ /* 0x180fe60000010802 */
[----:B------:R1:W-:Y:S01]  /*21d70*/  MUFU.EX2 R144, R3 ;  /* 0x0000000300907308 */ /* 0x0003e20000000800 */
[----:B------:R-:W-:Y:S01]  /*21d80*/  FSETP.NEU.FTZ.AND P1, PT, R13, -INF , PT ;  /* 0xff8000000d00780b */ /* 0x000fe20003f3d000 */
[-CC-:B------:R-:W-:Y:S01]  /*21d90*/  FFMA.FTZ R28, R45, R132.reuse, -R2.reuse ;  /* 0x000000842d1c7223 */ /* 0x180fe20000010802 */
[-CC-:B------:R-:W-:Y:S07]  /*21da0*/  FFMA.FTZ R142, R53, R132.reuse, -R2.reuse ;  /* 0x00000084358e7223 */ /* 0x180fee0000010802 */
[----:B------:R2:W-:Y:S10]  /*21db0*/  MUFU.EX2 R148, R4 ;  /* 0x0000000400947308 */ /* 0x0005f40000000800 */
[----:B------:R-:W-:Y:S01]  /*21dc0*/  MUFU.EX2 R156, R21 ;  /* 0x00000015009c7308 */ /* 0x000fe20000000800 */
[-CC-:B-1----:R-:W-:Y:S01]  /*21dd0*/  FFMA.FTZ R3, R20, R132.reuse, -R2.reuse ;  /* 0x0000008414037223 */ /* 0x182fe20000010802 */
[-CC-:B------:R-:W-:Y:S01]  /*21de0*/  FFMA.FTZ R20, R29, R132.reuse, -R2.reuse ;  /* 0x000000841d147223 */ /* 0x180fe20000010802 */
[-CC-:B------:R-:W-:Y:S07]  /*21df0*/  FFMA.FTZ R29, R44, R132.reuse, -R2.reuse ;  /* 0x000000842c1d7223 */ /* 0x180fee0000010802 */
[----:B------:R1:W-:Y:S01]  /*21e00*/  MUFU.EX2 R149, R3 ;  /* 0x0000000300957308 */ /* 0x0003e20000000800 */
[-C--:B--2---:R-:W-:Y:S09]  /*21e10*/  FFMA.FTZ R4, R36, R132.reuse, -R2 ;  /* 0x0000008424047223 */ /* 0x084ff20000010802 */
[----:B------:R2:W-:Y:S10]  /*21e20*/  MUFU.EX2 R44, R5 ;  /* 0x00000005002c7308 */ /* 0x0005f40000000800 */
[----:B------:R-:W-:Y:S01]  /*21e30*/  MUFU.EX2 R45, R29 ;  /* 0x0000001d002d7308 */ /* 0x000fe20000000800 */
[----:B-1----:R-:W-:Y:S05]  /*21e40*/  FMUL.FTZ R3, R132, R133 ;  /* 0x0000008584037220 */ /* 0x002fea0000410000 */
[----:B------:R-:W-:Y:S02]  /*21e50*/  FSEL R3, R3, RZ, P0 ;  /* 0x000000ff03037208 */ /* 0x000fe40000000000 */
[----:B------:R-:W-:Y:S01]  /*21e60*/  FSETP.NEU.FTZ.AND P0, PT, R12, -INF , PT ;  /* 0xff8000000c00780b */ /* 0x000fe20003f1d000 */
[----:B--2---:R-:W-:Y:S01]  /*21e70*/  FMUL.FTZ R5, R132, R13 ;  /* 0x0000000d84057220 */ /* 0x004fe20000410000 */
[----:B------:R-:W-:Y:S01]  /*21e80*/  MUFU.EX2 R153, R20 ;  /* 0x0000001400997308 */ /* 0x000fe20000000800 */
[-CC-:B------:R-:W-:Y:S01]  /*21e90*/  FFMA.FTZ R2, R6, R132.reuse, -R3.reuse ;  /* 0x0000008406027223 */ /* 0x180fe20000010803 */
[-CC-:B------:R-:W-:Y:S01]  /*21ea0*/  FFMA.FTZ R76, R30, R132.reuse, -R3.reuse ;  /* 0x000000841e4c7223 */ /* 0x180fe20000010803 */
[-CC-:B------:R-:W-:Y:S01]  /*21eb0*/  FFMA.FTZ R77, R31, R132.reuse, -R3.reuse ;  /* 0x000000841f4d7223 */ /* 0x180fe20000010803 */
[----:B------:R-:W-:Y:S01]  /*21ec0*/  FSEL R5, R5, RZ, P1 ;  /* 0x000000ff05057208 */ /* 0x000fe20000800000 */
        /* <DEDUP_REMOVED lines=29> */
[----:B------:R-:W-:Y:S01]  /*220a0*/  FMUL.FTZ R3, R135, R173 ;  /* 0x000000ad87037220 */ /* 0x000fe20000410000 */
[-CC-:B------:R-:W-:Y:S01]  /*220b0*/  FFMA.FTZ R116, R64, R132.reuse, -R5.reuse ;  /* 0x0000008440747223 */ /* 0x180fe20000010805 */
[----:B------:R1:W-:Y:S01]  /*220c0*/  MUFU.EX2 R52, R4 ;  /* 0x0000000400347308 */ /* 0x0003e20000000800 */
[-CC-:B------:R-:W-:Y:S01]  /*220d0*/  FFMA.FTZ R189, R104, R132.reuse, -R5.reuse ;  /* 0x0000008468bd7223 */ /* 0x180fe20000010805 */
[-CC-:B------:R-:W-:Y:S01]  /*220e0*/  FFMA.FTZ R199, R112, R132.reuse, -R5.reuse ;  /* 0x0000008470c77223 */ /* 0x180fe20000010805 */
[----:B------:R2:W-:Y:S01]  /*220f0*/  STL [R1+0x40], R3 ;  /* 0x0000400301007387 */ /* 0x0005e20000100800 */
[--C-:B------:R-:W-:Y:S01]  /*22100*/  FFMA.FTZ R31, R25, R132, -R5.reuse ;  /* 0x00000084191f7223 */ /* 0x100fe20000010805 */
[----:B---3--:R-:W-:Y:S01]  /*22110*/  F2FP.F16.F32.PACK_AB R25, R143, R0 ;  /* 0x000000008f19723e */ /* 0x008fe200000000ff */
[-CC-:B------:R-:W-:Y:S01]  /*22120*/  FFMA.FTZ R9, R9, R132.reuse, -R5.reuse ;  /* 0x0000008409097223 */ /* 0x180fe20000010805 */
[----:B------:R-:W3:Y:S03]  /*22130*/  LDL R21, [R1+0x288] ;  /* 0x0002880001157983 */ /* 0x000ee60000100800 */
[----:B------:R4:W-:Y:S01]  /*22140*/  MUFU.EX2 R103, R6 ;  /* 0x0000000600677308 */ /* 0x0009e20000000800 */
[-CC-:B------:R-:W-:Y:S01]  /*22150*/  FFMA.FTZ R16, R16, R132.reuse, -R5.reuse ;  /* 0x0000008410107223 */ /* 0x180fe20000010805 */
[-CC-:B------:R-:W-:Y:S01]  /*22160*/  FFMA.FTZ R165, R88, R132.reuse, -R5.reuse ;  /* 0x0000008458a57223 */ /* 0x180fe20000010805 */
[----:B------:R-:W3:Y:S01]  /*22170*/  LDL.LU R92, [R1+0x80] ;  /* 0x00008000015c7983 */ /* 0x000ee20000300800 */
[-CC-:B------:R-:W-:Y:S01]  /*22180*/  FFMA.FTZ R166, R89, R132.reuse, -R5.reuse ;  /* 0x0000008459a67223 */ /* 0x180fe20000010805 */
[-CC-:B------:R-:W-:Y:S01]  /*22190*/  FFMA.FTZ R17, R17, R132.reuse, -R5.reuse ;  /* 0x0000008411117223 */ /* 0x180fe20000010805 */
[-CC-:B------:R-:W-:Y:S01]  /*221a0*/  FFMA.FTZ R54, R33, R132.reuse, -R5.reuse ;  /* 0x0000008421367223 */ /* 0x180fe20000010805 */
[----:B------:R-:W3:Y:S03]  /*221b0*/  LDL.LU R93, [R1+0x84] ;  /* 0x00008400015d7983 */ /* 0x000ee60000300800 */
[----:B------:R2:W-:Y:S01]  /*221c0*/  MUFU.EX2 R23, R7 ;  /* 0x0000000700177308 */ /* 0x0005e20000000800 */
[----:B-1----:R-:W-:Y:S01]  /*221d0*/  FADD.FTZ R4, -R13, R190 ;  /* 0x000000be0d047221 */ /* 0x002fe20000010100 */
[-CC-:B------:R-:W-:Y:S01]  /*221e0*/  FFMA.FTZ R53, R32, R132.reuse, -R5.reuse ;  /* 0x0000008420357223 */ /* 0x180fe20000010805 */
[----:B------:R-:W3:Y:S01]  /*221f0*/  LDL.LU R95, [R1+0x70] ;  /* 0x00007000015f7983 */ /* 0x000ee20000300800 */
[--C-:B------:R-:W-:Y:S01]  /*22200*/  FFMA.FTZ R206, R120, R132, -R5.reuse ;  /* 0x0000008478ce7223 */ /* 0x100fe20000010805 */
[----:B------:R-:W-:Y:S01]  /*22210*/  FMUL.FTZ R4, R132, R4 ;  /* 0x0000000484047220 */ /* 0x000fe20000410000 */
[-CC-:B------:R-:W-:Y:S01]  /*22220*/  FFMA.FTZ R207, R121, R132.reuse, -R5.reuse ;  /* 0x0000008479cf7223 */ /* 0x180fe20000010805 */
[----:B------:R-:W3:Y:S03]  /*22230*/  LDL.LU R94, [R1+0x74] ;  /* 0x00007400015e7983 */ /* 0x000ee60000300800 */
[----:B------:R-:W-:Y:S01]  /*22240*/  MUFU.EX2 R102, R15 ;  /* 0x0000000f00667308 */ /* 0x000fe20000000800 */
[-CC-:B----4-:R-:W-:Y:S01]  /*22250*/  FFMA.FTZ R6, R8, R132.reuse, -R5.reuse ;  /* 0x0000008408067223 */ /* 0x190fe20000010805 */
[--C-:B------:R-:W-:Y:S01]  /*22260*/  FFMA.FTZ R55, R41, R132, -R5.reuse ;  /* 0x0000008429377223 */ /* 0x100fe20000010805 */
[----:B------:R-:W4:Y:S01]  /*22270*/  LDL.LU R84, [R1+0x60] ;  /* 0x0000600001547983 */ /* 0x000f220000300800 */
[----:B--2---:R-:W-:Y:S01]  /*22280*/  FMUL.FTZ R3, R132, R12 ;  /* 0x0000000c84037220 */ /* 0x004fe20000410000 */
[-CC-:B------:R-:W-:Y:S01]  /*22290*/  FFMA.FTZ R63, R49, R132.reuse, -R5.reuse ;  /* 0x00000084313f7223 */ /* 0x180fe20000010805 */
[-CC-:B------:R-:W-:Y:S01]  /*222a0*/  FFMA.FTZ R30, R24, R132.reuse, -R5.reuse ;  /* 0x00000084181e7223 */ /* 0x180fe20000010805 */
[----:B------:R-:W2:Y:S03]  /*222b0*/  LDL.LU R85, [R1+0x64] ;  /* 0x0000640001557983 */ /* 0x000ea60000300800 */
[----:B------:R1:W-:Y:S01]  /*222c0*/  MUFU.EX2 R14, R4 ;  /* 0x00000004000e7308 */ /* 0x0003e20000000800 */
[----:B------:R-:W-:Y:S01]  /*222d0*/  FFMA.FTZ R7, R135, R183, R0 ;  /* 0x000000b787077223 */ /* 0x000fe20000010000 */
[-CC-:B------:R-:W-:Y:S01]  /*222e0*/  FFMA.FTZ R173, R96, R132.reuse, -R5.reuse ;  /* 0x0000008460ad7223 */ /* 0x180fe20000010805 */
[----:B------:R-:W2:Y:S01]  /*222f0*/  LDL.LU R68, [R1+0x50] ;  /* 0x0000500001447983 */ /* 0x000ea20000300800 */
[-CC-:B------:R-:W-:Y:S01]  /*22300*/  FFMA.FTZ R161, R81, R132.reuse, -R5.reuse ;  /* 0x0000008451a17223 */ /* 0x180fe20000010805 */
[-CC-:B------:R-:W-:Y:S01]  /*22310*/  FFMA.FTZ R174, R97, R132.reuse, -R5.reuse ;  /* 0x0000008461ae7223 */ /* 0x180fe20000010805 */
[-CC-:B------:R-:W-:Y:S01]  /*22320*/  FFMA.FTZ R188, R105, R132.reuse, -R5.reuse ;  /* 0x0000008469bc7223 */ /* 0x180fe20000010805 */
[----:B------:R-:W2:Y:S03]  /*22330*/  LDL.LU R69, [R1+0x54] ;  /* 0x0000540001457983 */ /* 0x000ea60000300800 */
[----:B------:R-:W1:Y:S01]  /*22340*/  MUFU.EX2 R2, R2 ;  /* 0x0000000200027308 */ /* 0x000e620000000800 */
[-CC-:B------:R-:W-:Y:S01]  /*22350*/  FFMA.FTZ R160, R80, R132.reuse, -R5.reuse ;  /* 0x0000008450a07223 */ /* 0x180fe20000010805 */
[-CC-:B------:R-:W-:Y:S01]  /*22360*/  FFMA.FTZ R135, R72, R132.reuse, -R5.reuse ;  /* 0x0000008448877223 */ /* 0x180fe20000010805 */
[----:B------:R-:W2:Y:S01]  /*22370*/  LDL.LU R87, [R1+0x88] ;  /* 0x0000880001577983 */ /* 0x000ea20000300800 */
[-CC-:B------:R-:W-:Y:S01]  /*22380*/  FFMA.FTZ R152, R73, R132.reuse, -R5.reuse ;  /* 0x0000008449987223 */ /* 0x180fe20000010805 */
[-CC-:B------:R-:W-:Y:S01]  /*22390*/  FFMA.FTZ R62, R48, R132.reuse, -R5.reuse ;  /* 0x00000084303e7223 */ /* 0x180fe20000010805 */
[-C--:B------:R-:W-:Y:S01]  /*223a0*/  FFMA.FTZ R111, R56, R132.reuse, -R5 ;  /* 0x00000084386f7223 */ /* 0x080fe20000010805 */
[----:B------:R-:W2:Y:S03]  /*223b0*/  LDL.LU R86, [R1+0x8c] ;  /* 0x00008c0001567983 */ /* 0x000ea60000300800 */
[----:B------:R-:W-:Y:S01]  /*223c0*/  MUFU.EX2 R39, R28 ;  /* 0x0000001c00277308 */ /* 0x000fe20000000800 */
[----:B-1----:R-:W-:Y:S01]  /*223d0*/  FADD.FTZ R4, -R12, R191 ;  /* 0x000000bf0c047221 */ /* 0x002fe20000010100 */
[-CC-:B------:R-:W-:Y:S01]  /*223e0*/  FFMA.FTZ R117, R65, R132.reuse, -R5.reuse ;  /* 0x0000008441757223 */ /* 0x180fe20000010805 */
[----:B------:R-:W2:Y:S01]  /*223f0*/  LDL.LU R79, [R1+0x78] ;  /* 0x00007800014f7983 */ /* 0x000ea20000300800 */
[--C-:B------:R-:W-:Y:S01]  /*22400*/  FFMA.FTZ R110, R57, R132, -R5.reuse ;  /* 0x00000084396e7223 */ /* 0x100fe20000010805 */
[----:B------:R-:W-:Y:S01]  /*22410*/  FMUL.FTZ R8, R132, R4 ;  /* 0x0000000484087220 */ /* 0x000fe20000410000 */
[----:B------:R-:W-:Y:S01]  /*22420*/  FSEL R4, R3, RZ, P0 ;  /* 0x000000ff03047208 */ /* 0x000fe20000000000 */
[----:B------:R-:W2:Y:S03]  /*22430*/  LDL.LU R78, [R1+0x7c] ;  /* 0x00007c00014e7983 */ /* 0x000ea60000300800 */
[----:B------:R1:W-:Y:S01]  /*22440*/  MUFU.EX2 R3, R6 ;  /* 0x0000000600037308 */ /* 0x0003e20000000800 */
[-CC-:B------:R-:W-:Y:S01]  /*22450*/  FFMA.FTZ R40, R40, R132.reuse, -R5.reuse ;  /* 0x0000008428287223 */ /* 0x180fe20000010805 */
[-C--:B------:R-:W-:Y:S01]  /*22460*/  FFMA.FTZ R201, R113, R132.reuse, -R5 ;  /* 0x0000008471c97223 */ /* 0x080fe20000010805 */
[----:B------:R-:W2:Y:S01]  /*22470*/  LDL.LU R71, [R1+0x68] ;  /* 0x0000680001477983 */ /* 0x000ea20000300800 */
[-CC-:B------:R-:W-:Y:S01]  /*22480*/  FFMA.FTZ R104, R75, R132.reuse, -R4.reuse ;  /* 0x000000844b687223 */ /* 0x180fe20000010804 */
[-CC-:B------:R-:W-:Y:S01]  /*22490*/  FFMA.FTZ R208, R123, R132.reuse, -R4.reuse ;  /* 0x000000847bd07223 */ /* 0x180fe20000010804 */
[-CC-:B------:R-:W-:Y:S01]  /*224a0*/  FFMA.FTZ R112, R83, R132.reuse, -R4.reuse ;  /* 0x0000008453707223 */ /* 0x180fe20000010804 */
[----:B------:R-:W2:Y:S03]  /*224b0*/  LDL.LU R70, [R1+0x6c] ;  /* 0x00006c0001467983 */ /* 0x000ea60000300800 */
[----:B------:R-:W1:Y:S01]  /*224c0*/  MUFU.EX2 R22, R9 ;  /* 0x0000000900167308 */ /* 0x000e620000000800 */
[-CC-:B------:R-:W-:Y:S01]  /*224d0*/  FFMA.FTZ R15, R11, R132.reuse, -R4.reuse ;  /* 0x000000840b0f7223 */ /* 0x180fe20000010804 */
[----:B------:R-:W-:Y:S01]  /*224e0*/  FADD.FTZ R11, R143, R7 ;  /* 0x000000078f0b7221 */ /* 0x000fe20000010000 */
[----:B------:R-:W2:Y:S01]  /*224f0*/  LDL.LU R47, [R1+0x58] ;  /* 0x00005800012f7983 */ /* 0x000ea20000300800 */
[----:B------:R-:W-:Y:S01]  /*22500*/  FFMA.FTZ R179, R107, R132, -R4 ;  /* 0x000000846bb37223 */ /* 0x000fe20000010804 */
[----:B------:R-:W-:Y:S01]  /*22510*/  FFMA.FTZ R7, R140, R184, R2 ;  /* 0x000000b88c077223 */ /* 0x000fe20000010002 */
[-CC-:B------:R-:W-:Y:S01]  /*22520*/  FFMA.FTZ R183, R106, R132.reuse, -R4.reuse ;  /* 0x000000846ab77223 */ /* 0x180fe20000010804 */
[----:B------:R-:W2:Y:S03]  /*22530*/  LDL.LU R46, [R1+0x5c] ;  /* 0x00005c00012e7983 */ /* 0x000ea60000300800 */
[----:B------:R-:W-:Y:S01]  /*22540*/  MUFU.EX2 R8, R8 ;  /* 0x0000000800087308 */ /* 0x000fe20000000800 */
[-CC-:B-1----:R-:W-:Y:S01]  /*22550*/  FFMA.FTZ R6, R10, R132.reuse, -R4.reuse ;  /* 0x000000840a067223 */ /* 0x182fe20000010804 */
[-CC-:B------:R-:W-:Y:S01]  /*22560*/  FFMA.FTZ R28, R34, R132.reuse, -R4.reuse ;  /* 0x00000084221c7223 */ /* 0x180fe20000010804 */
[----:B------:R-:W2:Y:S01]  /*22570*/  LDL R118, [R1+0x2a8] ;  /* 0x0002a80001767983 */ /* 0x000ea20000100800 */
[----:B------:R-:W-:Y:S02]  /*22580*/  IMAD.SHL.U32 R34, R187, 0x4, RZ ;  /* 0x00000004bb227824 */ /* 0x000fe400078e00ff */
[----:B------:R-:W-:Y:S01]  /*22590*/  FADD.FTZ R10, R23, R7 ;  /* 0x00000007170a7221 */ /* 0x000fe20000010000 */
[--C-:B------:R-:W-:Y:S01]  /*225a0*/  FFMA.FTZ R105, R82, R132, -R4.reuse ;  /* 0x0000008452697223 */ /* 0x100fe20000010804 */
[----:B------:R-:W2:Y:S02]  /*225b0*/  LDL R29, [R1+0x2d0] ;  /* 0x0002d000011d7983 */ /* 0x000ea40000100800 */
[----:B------:R1:W1:Y:S01]  /*225c0*/  MUFU.EX2 R0, R6 ;  /* 0x0000000600007308 */ /* 0x0002620000000800 */
[----:B------:R-:W-:Y:S01]  /*225d0*/  LOP3.LUT R7, R229, R34, RZ, 0x3c, !PT ;  /* 0x00000022e5077212 */ /* 0x000fe200078e3cff */
[--C-:B------:R-:W-:Y:S01]  /*225e0*/  FFMA.FTZ R38, R35, R132, -R4.reuse ;  /* 0x0000008423267223 */ /* 0x100fe20000010804 */
[----:B------:R-:W-:Y:S01]  /*225f0*/  F2FP.F16.F32.PACK_AB R35, R23, R2 ;  /* 0x000000021723723e */ /* 0x000fe200000000ff */
[----:B------:R-:W2:Y:S01]  /*22600*/  LDL R64, [R1+0x2ac] ;  /* 0x0002ac0001407983 */ /* 0x000ea20000100800 */
[----:B------:R-:W-:Y:S01]  /*22610*/  F2FP.F16.F32.PACK_AB R41, R22, R3 ;  /* 0x000000031629723e */ /* 0x000fe200000000ff */
[-CC-:B------:R-:W-:Y:S01]  /*22620*/  FFMA.FTZ R120, R90, R132.reuse, -R4.reuse ;  /* 0x000000845a787223 */ /* 0x180fe20000010804 */
[-CC-:B------:R-:W-:Y:S01]  /*22630*/  FFMA.FTZ R121, R91, R132.reuse, -R4.reuse ;  /* 0x000000845b797223 */ /* 0x180fe20000010804 */
[----:B------:R2:W2:Y:S01]  /*22640*/  LDL.S16 R75, [R1+0xf4] ;  /* 0x0000f400014b7983 */ /* 0x0004a20000100600 */
[-CC-:B------:R-:W-:Y:S01]  /*22650*/  FFMA.FTZ R20, R18, R132.reuse, -R4.reuse ;  /* 0x0000008412147223 */ /* 0x180fe20000010804 */
[-CC-:B------:R-:W-:Y:S01]  /*22660*/  FFMA.FTZ R24, R19, R132.reuse, -R4.reuse ;  /* 0x0000008413187223 */ /* 0x180fe20000010804 */
[----:B------:R-:W-:Y:S01]  /*22670*/  F2FP.F16.F32.PACK_AB R19, R102, R103 ;  /* 0x000000676613723e */ /* 0x000fe200000000ff */
[----:B------:R2:W2:Y:S01]  /*22680*/  LDL.S16 R123, [R1+0xf0] ;  /* 0x0000f000017b7983 */ /* 0x0004a20000100600 */
[-CC-:B------:R-:W-:Y:S01]  /*22690*/  FFMA.FTZ R96, R66, R132.reuse, -R4.reuse ;  /* 0x0000008442607223 */ /* 0x180fe20000010804 */
[----:B------:R-:W-:Y:S01]  /*226a0*/  FFMA.FTZ R81, R58, R132, -R4 ;  /* 0x000000843a517223 */ /* 0x000fe20000010804 */
[----:B------:R-:W-:Y:S01]  /*226b0*/  MUFU.EX2 R20, R20 ;  /* 0x0000001400147308 */ /* 0x000fe20000000800 */
[----:B------:R2:W2:Y:S01]  /*226c0*/  LDL.S16 R119, [R1+0xec] ;  /* 0x0000ec0001777983 */ /* 0x0004a20000100600 */
[----:B-1----:R-:W-:Y:S01]  /*226d0*/  FFMA.FTZ R6, R14, R185, R3 ;  /* 0x000000b90e067223 */ /* 0x002fe20000010003 */
[----:B------:R-:W-:Y:S01]  /*226e0*/  FFMA.FTZ R2, R8, R186, R0 ;  /* 0x000000ba08027223 */ /* 0x000fe20000010000 */
[-CC-:B------:R-:W-:Y:S01]  /*226f0*/  FFMA.FTZ R26, R26, R132.reuse, -R4.reuse ;  /* 0x000000841a1a7223 */ /* 0x180fe20000010804 */
[----:B------:R1:W2:Y:S01]  /*22700*/  LDL.S16 R83, [R1+0xe8] ;  /* 0x0000e80001537983 */ /* 0x0002a20000100600 */
        /* <DEDUP_REMOVED lines=8> */
[--C-:B------:R-:W-:Y:S01]  /*22790*/  FFMA.FTZ R80, R59, R132, -R4.reuse ;  /* 0x000000843b507223 */ /* 0x100fe20000010804 */
[----:B------:R-:W-:Y:S01]  /*227a0*/  F2FP.F16.F32.PACK_AB R59, R153, R156 ;  /* 0x0000009c993b723e */ /* 0x000fe200000000ff */
[-CC-:B------:R-:W-:Y:S01]  /*227b0*/  FFMA.FTZ R67, R67, R132.reuse, -R4.reuse ;  /* 0x0000008443437223 */ /* 0x180fe20000010804 */
[-CC-:B------:R-:W-:Y:S01]  /*227c0*/  FFMA.FTZ R97, R74, R132.reuse, -R4.reuse ;  /* 0x000000844a617223 */ /* 0x180fe20000010804 */
[-CC-:B------:R-:W-:Y:S01]  /*227d0*/  FFMA.FTZ R171, R99, R132.reuse, -R4.reuse ;  /* 0x0000008463ab7223 */ /* 0x180fe20000010804 */
[-CC-:B------:R-:W-:Y:S01]  /*227e0*/  FFMA.FTZ R191, R115, R132.reuse, -R4.reuse ;  /* 0x0000008473bf7223 */ /* 0x180fe20000010804 */
[-CC-:B------:R-:W-:Y:S01]  /*227f0*/  FFMA.FTZ R214, R130, R132.reuse, -R4.reuse ;  /* 0x0000008482d67223 */ /* 0x180fe20000010804 */
[-C--:B------:R-:W-:Y:S01]  /*22800*/  FFMA.FTZ R4, R131, R132.reuse, -R4 ;  /* 0x0000008483047223 */ /* 0x080fe20000010804 */
[----:B------:R-:W2:Y:S01]  /*22810*/  LDL R82, [R1+0x2a0] ;  /* 0x0002a00001527983 */ /* 0x000ea20000100800 */
[----:B------:R-:W-:Y:S01]  /*22820*/  MUFU.EX2 R28, R28 ;  /* 0x0000001c001c7308 */ /* 0x000fe20000000800 */
[-CC-:B------:R-:W-:Y:S01]  /*22830*/  FFMA.FTZ R215, R128, R132.reuse, -R5.reuse ;  /* 0x0000008480d77223 */ /* 0x180fe20000010805 */
[----:B------:R-:W-:Y:S01]  /*22840*/  FFMA.FTZ R5, R129, R132, -R5 ;  /* 0x0000008481057223 */ /* 0x000fe20000010805 */
[----:B------:R-:W-:Y:S07]  /*22850*/  VIADD R132, R229, 0x646e171e ;  /* 0x646e171ee5847836 */ /* 0x000fee0000000000 */
[----:B------:R-:W-:Y:S01]  /*22860*/  MUFU.EX2 R5, R5 ;  /* 0x0000000500057308 */ /* 0x000fe20000000800 */
[----:B---3--:R-:W-:Y:S09]  /*22870*/  IMAD.WIDE.U32 R106, R21, -0x326172a9, RZ ;  /* 0xcd9e8d57156a7825 */ /* 0x008ff200078e00ff */
[----:B------:R-:W-:Y:S01]  /*22880*/  MUFU.EX2 R21, R16 ;  /* 0x0000001000157308 */ /* 0x000fe20000000800 */
[C---:B------:R-:W-:Y:S01]  /*22890*/  FMUL.FTZ R92, R14.reuse, R92 ;  /* 0x0000005c0e5c7220 */ /* 0x040fe20000410000 */
[C---:B------:R-:W-:Y:S08]  /*228a0*/  FMUL.FTZ R93, R14.reuse, R93 ;  /* 0x0000005d0e5d7220 */ /* 0x040ff00000410000 */
[----:B------:R-:W3:Y:S01]  /*228b0*/  MUFU.EX2 R16, R17 ;  /* 0x0000001100107308 */ /* 0x000ee20000000800 */
[C---:B------:R-:W-:Y:S01]  /*228c0*/  FMUL.FTZ R88, R14.reuse, R95 ;  /* 0x0000005f0e587220 */ /* 0x040fe20000410000 */
[C---:B------:R-:W-:Y:S01]  /*228d0*/  FMUL.FTZ R89, R14.reuse, R94 ;  /* 0x0000005e0e597220 */ /* 0x040fe20000410000 */
[C---:B----4-:R-:W-:Y:S01]  /*228e0*/  FMUL.FTZ R84, R14.reuse, R84 ;  /* 0x000000540e547220 */ /* 0x050fe20000410000 */
[----:B--2---:R-:W-:Y:S01]  /*228f0*/  FMUL.FTZ R85, R14, R85 ;  /* 0x000000550e557220 */ /* 0x004fe20000410000 */
[----:B---3--:R-:W-:Y:S01]  /*22900*/  F2FP.F16.F32.PACK_AB R66, R16, R21 ;  /* 0x000000151042723e */ /* 0x008fe200000000ff */
[----:B------:R-:W-:Y:S01]  /*22910*/  FMUL.FTZ R68, R14, R68 ;  /* 0x000000440e447220 */ /* 0x000fe20000410000 */
[----:B------:R-:W-:Y:S01]  /*22920*/  F2FP.F16.F32.PACK_AB R17, R144, R145 ;  /* 0x000000919011723e */ /* 0x000fe200000000ff */
[----:B------:R-:W-:Y:S02]  /*22930*/  FMUL.FTZ R69, R14, R69 ;  /* 0x000000450e457220 */ /* 0x000fe40000410000 */
[----:B------:R-:W2:Y:S01]  /*22940*/  MUFU.EX2 R14, R15 ;  /* 0x0000000f000e7308 */ /* 0x000ea20000000800 */
[C---:B------:R-:W-:Y:S01]  /*22950*/  FMUL.FTZ R94, R8.reuse, R87 ;  /* 0x00000057085e7220 */ /* 0x040fe20000410000 */
[C---:B------:R-:W-:Y:S01]  /*22960*/  FMUL.FTZ R95, R8.reuse, R86 ;  /* 0x00000056085f7220 */ /* 0x040fe20000410000 */
[C---:B------:R-:W-:Y:S01]  /*22970*/  FMUL.FTZ R90, R8.reuse, R79 ;  /* 0x0000004f085a7220 */ /* 0x040fe20000410000 */
[----:B------:R-:W-:Y:S01]  /*22980*/  FMUL.FTZ R91, R8, R78 ;  /* 0x0000004e085b7220 */ /* 0x000fe20000410000 */
[----:B--2---:R-:W-:Y:S01]  /*22990*/  F2FP.F16.F32.PACK_AB R49, R14, R0 ;  /* 0x000000000e31723e */ /* 0x004fe200000000ff */
[----:B------:R-:W-:Y:S01]  /*229a0*/  FADD.FTZ R0, R103, R10 ;  /* 0x0000000a67007221 */ /* 0x000fe20000010000 */
[----:B------:R-:W-:Y:S01]  /*229b0*/  FMUL.FTZ R86, R8, R71 ;  /* 0x0000004708567220 */ /* 0x000fe20000410000 */
[----:B------:R-:W-:Y:S01]  /*229c0*/  FADD.FTZ R18, R14, R2 ;  /* 0x000000020e127221 */ /* 0x000fe20000010000 */
[----:B------:R-:W-:Y:S01]  /*229d0*/  FMUL.FTZ R87, R8, R70 ;  /* 0x0000004608577220 */ /* 0x000fe20000410000 */
[----:B------:R-:W-:Y:S01]  /*229e0*/  FADD.FTZ R15, R102, R0 ;  /* 0x00000000660f7221 */ /* 0x000fe20000010000 */
[C---:B------:R-:W-:Y:S01]  /*229f0*/  FMUL.FTZ R70, R8.reuse, R47 ;  /* 0x0000002f08467220 */ /* 0x040fe20000410000 */
[----:B------:R-:W-:Y:S01]  /*22a00*/  FMUL.FTZ R71, R8, R46 ;  /* 0x0000002e08477220 */ /* 0x000fe20000410000 */
[----:B------:R-:W-:Y:S01]  /*22a10*/  FADD.FTZ R8, R22, R6 ;  /* 0x0000000616087221 */ /* 0x000fe20000010000 */
[----:B------:R-:W-:Y:S01]  /*22a20*/  LOP3.LUT R9, R118, R107, RZ, 0x3c, !PT ;  /* 0x0000006b76097212 */ /* 0x000fe200078e3cff */
[----:B------:R-:W-:Y:S02]  /*22a30*/  IMAD.WIDE.U32 R32, R29, -0x2daee0ad, RZ ;  /* 0xd2511f531d207825 */ /* 0x000fe400078e00ff */
[----:B------:R2:W-:Y:S02]  /*22a40*/  MUFU.EX2 R29, R141 ;  /* 0x0000008d001d7308 */ /* 0x0005e40000000800 */
[----:B------:R-:W-:Y:S01]  /*22a50*/  IMAD.WIDE.U32 R78, R9, -0x2daee0ad, RZ ;  /* 0xd2511f53094e7825 */ /* 0x000fe200078e00ff */
[----:B------:R-:W-:Y:S03]  /*22a60*/  LOP3.LUT R6, R7, R33, RZ, 0x3c, !PT ;  /* 0x0000002107067212 */ /* 0x000fe600078e3cff */
[----:B------:R-:W-:Y:S01]  /*22a70*/  FADD.FTZ R7, R145, R11 ;  /* 0x0000000b91077221 */ /* 0x000fe20000010000 */
[----:B------:R-:W-:Y:S01]  /*22a80*/  LOP3.LUT R3, R79, R64, R32, 0x96, !PT ;  /* 0x000000404f037212 */ /* 0x000fe200078e9620 */
[----:B------:R-:W-:Y:S01]  /*22a90*/  IMAD.WIDE.U32 R22, R6, -0x326172a9, RZ ;  /* 0xcd9e8d5706167825 */ /* 0x000fe200078e00ff */
[----:B------:R-:W-:Y:S03]  /*22aa0*/  F2FP.F16.F32.PACK_AB R79, R39, R45 ;  /* 0x0000002d274f723e */ /* 0x000fe600000000ff */
[----:B------:R-:W-:Y:S01]  /*22ab0*/  FADD.FTZ R6, R21, R8 ;  /* 0x0000000815067221 */ /* 0x000fe20000010000 */
[----:B------:R-:W-:Y:S01]  /*22ac0*/  IMAD.WIDE.U32 R46, R3, -0x326172a9, RZ ;  /* 0xcd9e8d57032e7825 */ /* 0x000fe200078e00ff */
[----:B------:R-:W-:Y:S03]  /*22ad0*/  LOP3.LUT R2, R23, R225, R106, 0x96, !PT ;  /* 0x000000e117027212 */ /* 0x000fe600078e966a */
[----:B------:R-:W-:Y:S01]  /*22ae0*/  FADD.FTZ R14, R16, R6 ;  /* 0x00000006100e7221 */ /* 0x000fe20000010000 */
[----:B------:R-:W-:Y:S01]  /*22af0*/  F2FP.F16.F32.PACK_AB R16, R148, R149 ;  /* 0x000000959410723e */ /* 0x000fe200000000ff */
[----:B--2---:R-:W-:Y:S01]  /*22b00*/  VIADD R141, R228, 0xb54cda56 ;  /* 0xb54cda56e48d7836 */ /* 0x004fe20000000000 */
[----:B------:R-:W-:Y:S01]  /*22b10*/  LOP3.LUT R0, R47, R224, R22, 0x96, !PT ;  /* 0x000000e02f007212 */ /* 0x000fe200078e9616 */
[----:B------:R-:W2:Y:S01]  /*22b20*/  MUFU.EX2 R6, R24 ;  /* 0x0000001800067308 */ /* 0x000ea20000000800 */
[----:B------:R-:W-:Y:S04]  /*22b30*/  IMAD.WIDE.U32 R2, R2, -0x2daee0ad, RZ ;  /* 0xd2511f5302027825 */ /* 0x000fe800078e00ff */
[----:B------:R-:W-:Y:S01]  /*22b40*/  FADD.FTZ R7, R144, R7 ;  /* 0x0000000790077221 */ /* 0x000fe20000010000 */
[----:B------:R-:W-:Y:S01]  /*22b50*/  IMAD.WIDE.U32 R10, R0, -0x2daee0ad, RZ ;  /* 0xd2511f53000a7825 */ /* 0x000fe200078e00ff */
[----:B------:R-:W-:Y:S03]  /*22b60*/  LOP3.LUT R0, R3, R232, R78, 0x96, !PT ;  /* 0x000000e803007212 */ /* 0x000fe600078e964e */
[----:B------:R-:W3:Y:S01]  /*22b70*/  MUFU.EX2 R24, R36 ;  /* 0x0000002400187308 */ /* 0x000ee20000000800 */
[----:B------:R-:W-:Y:S01]  /*22b80*/  LOP3.LUT R3, R11, R241, R2, 0x96, !PT ;  /* 0x000000f10b037212 */ /* 0x000fe200078e9602 */
[----:B------:R-:W-:Y:S04]  /*22b90*/  IMAD.WIDE.U32 R8, R0, -0x326172a9, RZ ;  /* 0xcd9e8d5700087825 */ /* 0x000fe800078e00ff */
[----:B------:R-:W-:Y:S01]  /*22ba0*/  FADD.FTZ R0, R149, R7 ;  /* 0x0000000795007221 */ /* 0x000fe20000010000 */
[----:B------:R-:W-:Y:S03]  /*22bb0*/  FADD.FTZ R2, R20, R18 ;  /* 0x0000001214027221 */ /* 0x000fe60000010000 */
[----:B------:R-:W-:Y:S01]  /*22bc0*/  FADD.FTZ R11, R148, R0 ;  /* 0x00000000940b7221 */ /* 0x000fe20000010000 */
[----:B------:R-:W-:Y:S01]  /*22bd0*/  LOP3.LUT R0, R9, R219, R46, 0x96, !PT ;  /* 0x000000db09007212 */ /* 0x000fe200078e962e */
[C---:B--2---:R-:W-:Y:S01]  /*22be0*/  FADD.FTZ R21, R6.reuse, R2 ;  /* 0x0000000206157221 */ /* 0x044fe20000010000 */
[----:B------:R-:W-:Y:S01]  /*22bf0*/  F2FP.F16.F32.PACK_AB R58, R6, R20 ;  /* 0x00000014063a723e */ /* 0x000fe200000000ff */
[----:B------:R-:W-:Y:S01]  /*22c00*/  IMAD.WIDE.U32 R2, R3, -0x326172a9, RZ ;  /* 0xcd9e8d5703027825 */ /* 0x000fe200078e00ff */
[----:B------:R-:W2:Y:S03]  /*22c10*/  MUFU.EX2 R18, R37 ;  /* 0x0000002500127308 */ /* 0x000ea60000000800 */
[----:B------:R-:W-:Y:S01]  /*22c20*/  IMAD.WIDE.U32 R6, R0, -0x2daee0ad, RZ ;  /* 0xd2511f5300067825 */ /* 0x000fe200078e00ff */
[----:B------:R-:W-:Y:S04]  /*22c30*/  LOP3.LUT R0, R3, R237, R8, 0x96, !PT ;  /* 0x000000ed03007212 */ /* 0x000fe800078e9608 */
[----:B------:R-:W-:Y:S02]  /*22c40*/  LOP3.LUT R7, R7, R239, R10, 0x96, !PT ;  /* 0x000000ef07077212 */ /* 0x000fe400078e960a */
[----:B------:R-:W4:Y:S01]  /*22c50*/  MUFU.EX2 R9, R30 ;  /* 0x0000001e00097308 */ /* 0x000f220000000800 */
[----:B------:R-:W-:Y:S04]  /*22c60*/  IMAD.WIDE.U32 R130, R0, -0x2daee0ad, RZ ;  /* 0xd2511f5300827825 */ /* 0x000fe800078e00ff */
[----:B---3--:R-:W-:Y:S01]  /*22c70*/  FADD.FTZ R0, R24, R15 ;  /* 0x0000000f18007221 */ /* 0x008fe20000010000 */
[----:B------:R-:W-:Y:S01]  /*22c80*/  IMAD.WIDE.U32 R126, R7, -0x326172a9, RZ ;  /* 0xcd9e8d57077e7825 */ /* 0x000fe200078e00ff */
[----:B------:R-:W-:Y:S02]  /*22c90*/  LOP3.LUT R3, R131, R233, R6, 0x96, !PT ;  /* 0x000000e983037212 */ /* 0x000fe400078e9606 */
[C---:B--2---:R-:W-:Y:S01]  /*22ca0*/  F2FP.F16.F32.PACK_AB R56, R18.reuse, R24 ;  /* 0x000000181238723e */ /* 0x044fe200000000ff */
[----:B------:R-:W2:Y:S01]  /*22cb0*/  MUFU.EX2 R8, R31 ;  /* 0x0000001f00087308 */ /* 0x000ea20000000800 */
[----:B------:R-:W-:Y:S01]  /*22cc0*/  LOP3.LUT R48, R127, R235, R2, 0x96, !PT ;  /* 0x000000eb7f307212 */ /* 0x000fe200078e9602 */
[----:B------:R-:W-:Y:S01]  /*22cd0*/  FADD.FTZ R10, R18, R0 ;  /* 0x00000000120a7221 */ /* 0x000fe20000010000 */
[----:B------:R-:W-:Y:S01]  /*22ce0*/  IMAD.WIDE.U32 R72, R3, -0x326172a9, RZ ;  /* 0xcd9e8d5703487825 */ /* 0x000fe200078e00ff */
[----:B------:R-:W-:Y:S03]  /*22cf0*/  PRMT R3, R25, 0x7632, R3 ;  /* 0x0000763219037816 */ /* 0x000fe60000000003 */
[----:B------:R-:W-:Y:S01]  /*22d00*/  FADD.FTZ R2, R156, R11 ;  /* 0x0000000b9c027221 */ /* 0x000fe20000010000 */
[----:B----4-:R-:W-:Y:S01]  /*22d10*/  FADD.FTZ R0, R9, R14 ;  /* 0x0000000e09007221 */ /* 0x010fe20000010000 */
[----:B------:R-:W-:Y:S01]  /*22d20*/  IMAD.MOV.U32 R30, RZ, RZ, R217 ;  /* 0x000000ffff1e7224 */ /* 0x000fe200078e00d9 */
[----:B------:R-:W-:Y:S01]  /*22d30*/  MUFU.EX2 R37, R76 ;  /* 0x0000004c00257308 */ /* 0x000fe20000000800 */
[C---:B--2---:R-:W-:Y:S01]  /*22d40*/  F2FP.F16.F32.PACK_AB R15, R8.reuse, R9 ;  /* 0x00000009080f723e */ /* 0x044fe200000000ff */
[----:B------:R-:W-:Y:S01]  /*22d50*/  FADD.FTZ R8, R8, R0 ;  /* 0x0000000008087221 */ /* 0x000fe20000010000 */
[----:B------:R-:W-:Y:S01]  /*22d60*/  LOP3.LUT R0, R73, R141, R126, 0x96, !PT ;  /* 0x0000008d49007212 */ /* 0x000fe200078e967e */
[----:B------:R-:W-:Y:S01]  /*22d70*/  FADD.FTZ R9, R153, R2 ;  /* 0x0000000299097221 */ /* 0x000fe20000010000 */
[----:B------:R-:W-:Y:S05]  /*22d80*/  IMAD.MOV.U32 R31, RZ, RZ, R216 ;  /* 0x000000ffff1f7224 */ /* 0x000fea00078e00d8 */
[----:B------:R-:W-:Y:S01]  /*22d90*/  MUFU.EX2 R36, R77 ;  /* 0x0000004d00247308 */ /* 0x000fe20000000800 */
[----:B------:R-:W-:Y:S01]  /*22da0*/  LOP3.LUT R2, R0, 0xff, RZ, 0xc0, !PT ;  /* 0x000000ff00027812 */ /* 0x000fe200078ec0ff */
[----:B------:R-:W-:Y:S01]  /*22db0*/  FADD.FTZ R9, R52, R9 ;  /* 0x0000000934097221 */ /* 0x000fe20000010000 */
[C---:B------:R-:W-:Y:S02]  /*22dc0*/  F2FP.F16.F32.PACK_AB R52, R44.reuse, R52 ;  /* 0x000000342c34723e */ /* 0x040fe400000000ff */
[----:B------:R-:W-:Y:S01]  /*22dd0*/  ISETP.GE.U32.AND P0, PT, R193, R2, PT ;  /* 0x00000002c100720c */ /* 0x000fe20003f06070 */
[----:B------:R-:W-:Y:S01]  /*22de0*/  FADD.FTZ R9, R44, R9 ;  /* 0x000000092c097221 */ /* 0x000fe20000010000 */
[----:B------:R-:W-:Y:S03]  /*22df0*/  PRMT R2, R25, 0x7610, R2 ;  /* 0x0000761019027816 */ /* 0x000fe60000000002 */
[----:B------:R-:W2:Y:S01]  /*22e00*/  MUFU.EX2 R14, R26 ;  /* 0x0000001a000e7308 */ /* 0x000ea20000000800 */
[----:B------:R-:W-:Y:S09]  /*22e10*/  PRMT R252, R2, 0x5410, R3 ;  /* 0x0000541002fc7816 */ /* 0x000ff20000000003 */
[----:B------:R-:W3:Y:S01]  /*22e20*/  MUFU.EX2 R7, R27 ;  /* 0x0000001b00077308 */ /* 0x000ee20000000800 */
[----:B------:R-:W-:Y:S05]  /*22e30*/  @!P0 HADD2 R75, -R2.H0_H0, -RZ.H0_H0 ;  /* 0xa00000ff024b8230 */ /* 0x000fea0000000900 */
[----:B------:R-:W-:Y:S01]  /*22e40*/  PRMT R11, R75, 0x7610, R11 ;  /* 0x000076104b0b7816 */ /* 0x000fe2000000000b */
[----:B------:R4:W-:Y:S03]  /*22e50*/  @!P0 STL.S16 [R1+0xf4], R75 ;  /* 0x0000f44b01008387 */ /* 0x0009e60000100600 */
[----:B------:R-:W-:Y:S01]  /*22e60*/  MUFU.EX2 R27, R108 ;  /* 0x0000006c001b7308 */ /* 0x000fe20000000800 */
[----:B--2---:R-:W-:Y:S01]  /*22e70*/  FADD.FTZ R6, R14, R21 ;  /* 0x000000150e067221 */ /* 0x004fe20000010000 */
[----:B------:R-:W-:Y:S05]  /*22e80*/  @!P0 PRMT R2, R11, 0x5410, RZ ;  /* 0x000054100b028816 */ /* 0x000fea00000000ff */
[----:B------:R2:W-:Y:S01]  /*22e90*/  ST.E.U16 desc[UR4][R30.64], R2 ;  /* 0x000000021e007985 */ /* 0x0005e2000c101504 */
[C---:B---3--:R-:W-:Y:S02]  /*22ea0*/  F2FP.F16.F32.PACK_AB R57, R7.reuse, R14 ;  /* 0x0000000e0739723e */ /* 0x048fe400000000ff */
[----:B------:R-:W-:Y:S01]  /*22eb0*/  MUFU.EX2 R26, R109 ;  /* 0x0000006d001a7308 */ /* 0x000fe20000000800 */
[--C-:B------:R-:W-:Y:S01]  /*22ec0*/  FADD.FTZ R24, R7, R6.reuse ;  /* 0x0000000607187221 */ /* 0x100fe20000010000 */
[----:B------:R-:W-:Y:S01]  /*22ed0*/  PRMT R6, R35, 0x7610, R6 ;  /* 0x0000761023067816 */ /* 0x000fe20000000006 */
[----:B------:R-:W-:Y:S01]  /*22ee0*/  FADD.FTZ R7, R37, R10 ;  /* 0x0000000a25077221 */ /* 0x000fe20000010000 */
[C---:B------:R-:W-:Y:S03]  /*22ef0*/  F2FP.F16.F32.PACK_AB R37, R36.reuse, R37 ;  /* 0x000000252425723e */ /* 0x040fe600000000ff */
[----:B------:R-:W-:Y:S03]  /*22f00*/  FADD.FTZ R10, R36, R7 ;  /* 0x00000007240a7221 */ /* 0x000fe60000010000 */
[----:B------:R-:W-:Y:S01]  /*22f10*/  MUFU.EX2 R21, R54 ;  /* 0x0000003600157308 */ /* 0x000fe20000000800 */
[----:B----4-:R-:W3:Y:S09]  /*22f20*/  LDL R75, [R1+0x29c] ;  /* 0x00029c00014b7983 */ /* 0x010ef20000100800 */
[----:B------:R-:W-:Y:S10]  /*22f30*/  MUFU.EX2 R20, R100 ;  /* 0x0000006400147308 */ /* 0x000ff40000000800 */
[----:B------:R-:W-:Y:S01]  /*22f40*/  MUFU.EX2 R18, R101 ;  /* 0x0000006500127308 */ /* 0x000fe20000000800 */
[----:B--2---:R-:W-:Y:S04]  /*22f50*/  LOP3.LUT R2, R0, 0xffff, RZ, 0xc0, !PT ;  /* 0x0000ffff00027812 */ /* 0x004fe800078ec0ff */
[----:B------:R-:W-:Y:S05]  /*22f60*/  SHF.R.U32.HI R2, RZ, 0x8, R2 ;  /* 0x00000008ff027819 */ /* 0x000fea0000011602 */
[----:B------:R-:W2:Y:S01]  /*22f70*/  MUFU.EX2 R14, R53 ;  /* 0x00000035000e7308 */ /* 0x000ea20000000800 */
[----:B------:R-:W-:Y:S04]  /*22f80*/  LOP3.LUT R2, R2, 0xffff, RZ, 0xc0, !PT ;  /* 0x0000ffff02027812 */ /* 0x000fe800078ec0ff */
[C---:B------:R-:W-:Y:S02]  /*22f90*/  ISETP.GE.U32.AND P4, PT, R193.reuse, R2, PT ;  /* 0x00000002c100720c */ /* 0x040fe40003f86070 */
[--C-:B------:R-:W-:Y:S03]  /*22fa0*/  SHF.R.U32.HI R2, RZ, 0x10, R0.reuse ;  /* 0x00000010ff027819 */ /* 0x100fe60000011600 */
[----:B------:R-:W4:Y:S01]  /*22fb0*/  MUFU.EX2 R11, R40 ;  /* 0x00000028000b7308 */ /* 0x000f220000000800 */
[----:B------:R-:W-:Y:S02]  /*22fc0*/  SHF.R.U32.HI R0, RZ, 0x18, R0 ;  /* 0x00000018ff007819 */ /* 0x000fe40000011600 */
[----:B------:R-:W-:Y:S02]  /*22fd0*/  LOP3.LUT R2, R2, 0xff, RZ, 0xc0, !PT ;  /* 0x000000ff02027812 */ /* 0x000fe400078ec0ff */
[C---:B------:R-:W-:Y:S02]  /*22fe0*/  ISETP.GE.U32.AND P1, PT, R193.reuse, R0, PT ;  /* 0x00000000c100720c */ /* 0x040fe40003f26070 */
[----:B------:R-:W-:Y:S03]  /*22ff0*/  ISETP.GE.U32.AND P3, PT, R193, R2, PT ;  /* 0x00000002c100720c */ /* 0x000fe60003f66070 */
[----:B------:R-:W1:Y:S01]  /*23000*/  MUFU.EX2 R7, R55 ;  /* 0x0000003700077308 */ /* 0x000e620000000800 */
[----:B------:R-:W-:Y:S01]  /*23010*/  PRMT R0, R35, 0x7632, R0 ;  /* 0x0000763223007816 */ /* 0x000fe20000000000 */
[----:B------:R-:W-:Y:S01]  /*23020*/  @!P4 HADD2 R123, -R3.H0_H0, -RZ.H0_H0 ;  /* 0xa00000ff037bc230 */ /* 0x000fe20000000900 */
[----:B------:R-:W-:Y:S01]  /*23030*/  IADD3 R2, P0, R30, R82, RZ ;  /* 0x000000521e027210 */ /* 0x000fe20007f1e0ff */
[----:B--2---:R-:W-:Y:S01]  /*23040*/  FADD.FTZ R8, R14, R8 ;  /* 0x000000080e087221 */ /* 0x004fe20000010000 */
[----:B------:R-:W-:Y:S02]  /*23050*/  PRMT R249, R6, 0x5410, R0 ;  /* 0x0000541006f97816 */ /* 0x000fe40000000000 */
[----:B------:R-:W-:Y:S01]  /*23060*/  PRMT R35, R123, 0x7610, R35 ;  /* 0x000076107b237816 */ /* 0x000fe20000000023 */
[----:B------:R-:W-:Y:S01]  /*23070*/  @!P4 STL.S16 [R1+0xf0], R123 ;  /* 0x0000f07b0100c387 */ /* 0x000fe20000100600 */
[----:B------:R-:W-:Y:S01]  /*23080*/  F2FP.F16.F32.PACK_AB R53, R18, R20 ;  /* 0x000000141235723e */ /* 0x000fe200000000ff */
[----:B------:R-:W-:Y:S01]  /*23090*/  @!P1 HADD2 R83, -R0.H0_H0, -RZ.H0_H0 ;  /* 0xa00000ff00539230 */ /* 0x000fe20000000900 */
[----:B------:R-:W-:Y:S01]  /*230a0*/  @!P4 PRMT R3, R35, 0x5410, RZ ;  /* 0x000054102303c816 */ /* 0x000fe200000000ff */
[----:B------:R-:W-:Y:S01]  /*230b0*/  @!P3 HADD2 R119, -R6.H0_H0, -RZ.H0_H0 ;  /* 0xa00000ff0677b230 */ /* 0x000fe20000000900 */
[C---:B------:R-:W-:Y:S01]  /*230c0*/  F2FP.F16.F32.PACK_AB R14, R21.reuse, R14 ;  /* 0x0000000e150e723e */ /* 0x040fe200000000ff */
[----:B------:R-:W-:Y:S01]  /*230d0*/  FADD.FTZ R8, R21, R8 ;  /* 0x0000000815087221 */ /* 0x000fe20000010000 */
[----:B------:R-:W-:Y:S01]  /*230e0*/  PRMT R65, R83, 0x7610, R65 ;  /* 0x0000761053417816 */ /* 0x000fe20000000041 */
[----:B------:R3:W-:Y:S01]  /*230f0*/  ST.E.U16 desc[UR4][R30.64+0x2], R3 ;  /* 0x000002031e007985 */ /* 0x0007e2000c101504 */
[----:B------:R-:W-:Y:S01]  /*23100*/  PRMT R74, R119, 0x7610, R74 ;  /* 0x00007610774a7816 */ /* 0x000fe2000000004a */
[----:B------:R2:W-:Y:S01]  /*23110*/  MUFU.EX2 R21, R62 ;  /* 0x0000003e00157308 */ /* 0x0005e20000000800 */
[----:B------:R-:W-:Y:S01]  /*23120*/  @!P1 PRMT R0, R65, 0x5410, RZ ;  /* 0x0000541041009816 */ /* 0x000fe200000000ff */
[----:B------:R-:W-:Y:S01]  /*23130*/  @!P3 STL.S16 [R1+0xec], R119 ;  /* 0x0000ec770100b387 */ /* 0x000fe20000100600 */
[----:B------:R-:W-:Y:S01]  /*23140*/  @!P3 PRMT R6, R74, 0x5410, RZ ;  /* 0x000054104a06b816 */ /* 0x000fe200000000ff */
[----:B----4-:R-:W-:Y:S01]  /*23150*/  FADD.FTZ R8, R11, R8 ;  /* 0x000000080b087221 */ /* 0x010fe20000010000 */
[----:B-1----:R-:W-:Y:S01]  /*23160*/  F2FP.F16.F32.PACK_AB R11, R7, R11 ;  /* 0x0000000b070b723e */ /* 0x002fe200000000ff */
[----:B------:R-:W-:Y:S04]  /*23170*/  @!P1 STL.S16 [R1+0xe8], R83 ;  /* 0x0000e85301009387 */ /* 0x000fe80000100600 */
[----:B------:R-:W1:Y:S01]  /*23180*/  MUFU.EX2 R25, R38 ;  /* 0x0000002600197308 */ /* 0x000e620000000800 */
[----:B------:R-:W4:Y:S04]  /*23190*/  LDL R35, [R1+0x2b0] ;  /* 0x0002b00001237983 */ /* 0x000f280000100800 */
[----:B--2---:R2:W2:Y:S01]  /*231a0*/  LDL.S16 R62, [R1+0x1c0] ;  /* 0x0001c000013e7983 */ /* 0x0044a20000100600 */
[----:B-1----:R-:W-:Y:S01]  /*231b0*/  F2FP.F16.F32.PACK_AB R40, R25, R28 ;  /* 0x0000001c1928723e */ /* 0x002fe200000000ff */
[----:B---3--:R-:W-:Y:S05]  /*231c0*/  IMAD.X R3, R31, 0x1, R75, P0 ;  /* 0x000000011f037824 */ /* 0x008fea00000e064b */
[----:B------:R1:W-:Y:S04]  /*231d0*/  ST.E.U16 desc[UR4][R2.64+0x2], R0 ;  /* 0x0000020002007985 */ /* 0x0003e8000c101504 */
[----:B------:R3:W-:Y:S01]  /*231e0*/  ST.E.U16 desc[UR4][R2.64], R6 ;  /* 0x0000000602007985 */ /* 0x0007e2000c101504 */
[----:B-1----:R-:W-:Y:S01]  /*231f0*/  FADD.FTZ R0, R20, R10 ;  /* 0x0000000a14007221 */ /* 0x002fe20000010000 */
[----:B------:R-:W-:Y:S01]  /*23200*/  FADD.FTZ R20, R7, R8 ;  /* 0x0000000807147221 */ /* 0x000fe20000010000 */
[----:B------:R-:W-:Y:S02]  /*23210*/  VIADD R8, R34, 0x1 ;  /* 0x0000000122087836 */ /* 0x000fe40000000000 */
[----:B---3--:R-:W-:Y:S01]  /*23220*/  FADD.FTZ R6, R28, R24 ;  /* 0x000000181c067221 */ /* 0x008fe20000010000 */
[----:B------:R-:W-:Y:S02]  /*23230*/  VIADD R10, R34, 0x2 ;  /* 0x00000002220a7836 */ /* 0x000fe40000000000 */
[----:B------:R-:W-:Y:S01]  /*23240*/  FADD.FTZ R20, R21, R20 ;  /* 0x0000001415147221 */ /* 0x000fe20000010000 */
[----:B------:R-:W-:Y:S01]  /*23250*/  FADD.FTZ R24, R25, R6 ;  /* 0x0000000619187221 */ /* 0x000fe20000010000 */
[----:B------:R-:W-:Y:S01]  /*23260*/  FADD.FTZ R25, R18, R0 ;  /* 0x0000000012197221 */ /* 0x000fe20000010000 */
[----:B------:R-:W-:Y:S01]  /*23270*/  LOP3.LUT R18, R229, R8, RZ, 0x3c, !PT ;  /* 0x00000008e5127212 */ /* 0x000fe200078e3cff */
[----:B------:R-:W-:Y:S01]  /*23280*/  FADD.FTZ R0, R45, R9 ;  /* 0x000000092d007221 */ /* 0x000fe20000010000 */
[----:B------:R-:W-:Y:S01]  /*23290*/  LOP3.LUT R10, R229, R10, RZ, 0x3c, !PT ;  /* 0x0000000ae50a7212 */ /* 0x000fe200078e3cff */
[----:B------:R-:W1:Y:S01]  /*232a0*/  MUFU.EX2 R8, R63 ;  /* 0x0000003f00087308 */ /* 0x000e620000000800 */
[----:B------:R-:W-:Y:S02]  /*232b0*/  VIADD R9, R34, 0x3 ;  /* 0x0000000322097836 */ /* 0x000fe40000000000 */
[----:B------:R-:W-:Y:S01]  /*232c0*/  FADD.FTZ R28, R39, R0 ;  /* 0x00000000271c7221 */ /* 0x000fe20000010000 */
[----:B------:R-:W-:Y:S02]  /*232d0*/  LOP3.LUT R102, R10, R33, RZ, 0x3c, !PT ;  /* 0x000000210a667212 */ /* 0x000fe400078e3cff */
[----:B------:R-:W-:Y:S04]  /*232e0*/  LOP3.LUT R9, R229, R9, RZ, 0x3c, !PT ;  /* 0x00000009e5097212 */ /* 0x000fe800078e3cff */
[----:B------:R3:W3:Y:S01]  /*232f0*/  MUFU.EX2 R6, R42 ;  /* 0x0000002a00067308 */ /* 0x0006e20000000800 */
[----:B------:R-:W-:Y:S01]  /*23300*/  LOP3.LUT R144, R9, R33, RZ, 0x3c, !PT ;  /* 0x0000002109907212 */ /* 0x000fe200078e3cff */
[----:B----4-:R-:W-:Y:S01]  /*23310*/  IMAD.WIDE.U32 R184, R35, -0x326172a9, RZ ;  /* 0xcd9e8d5723b87825 */ /* 0x010fe200078e00ff */
[----:B-1----:R-:W-:Y:S01]  /*23320*/  F2FP.F16.F32.PACK_AB R10, R8, R21 ;  /* 0x00000015080a723e */ /* 0x002fe200000000ff */
[----:B------:R-:W4:Y:S06]  /*23330*/  LDL R63, [R1+0x2b4] ;  /* 0x0002b400013f7983 */ /* 0x000f2c0000100800 */
[----:B------:R-:W1:Y:S01]  /*23340*/  MUFU.EX2 R0, R43 ;  /* 0x0000002b00007308 */ /* 0x000e620000000800 */
[----:B------:R-:W-:Y:S01]  /*23350*/  LOP3.LUT R7, R118, R185, RZ, 0x3c, !PT ;  /* 0x000000b976077212 */ /* 0x000fe200078e3cff */
[----:B------:R-:W2:Y:S01]  /*23360*/  LDL R35, [R1+0x2a4] ;  /* 0x0002a40001237983 */ /* 0x000ea20000100800 */
[----:B---3--:R-:W-:Y:S03]  /*23370*/  LOP3.LUT R42, R18, R33, RZ, 0x3c, !PT ;  /* 0x00000021122a7212 */ /* 0x008fe600078e3cff */
[----:B------:R-:W-:Y:S04]  /*23380*/  IMAD.WIDE.U32 R74, R7, -0x2daee0ad, RZ ;  /* 0xd2511f53074a7825 */ /* 0x000fe800078e00ff */
[----:B------:R-:W-:Y:S01]  /*23390*/  FADD.FTZ R9, R6, R24 ;  /* 0x0000001806097221 */ /* 0x000fe20000010000 */
[----:B------:R-:W3:Y:S01]  /*233a0*/  MUFU.EX2 R18, R142 ;  /* 0x0000008e00127308 */ /* 0x000ee20000000800 */
[----:B------:R-:W-:Y:S02]  /*233b0*/  LOP3.LUT R7, R75, R64, R32, 0x96, !PT ;  /* 0x000000404b077212 */ /* 0x000fe400078e9620 */
[----:B------:R-:W-:Y:S02]  /*233c0*/  F2FP.F16.F32.PACK_AB R75, R26, R27 ;  /* 0x0000001b1a4b723e */ /* 0x000fe400000000ff */
[C---:B-1----:R-:W-:Y:S01]  /*233d0*/  F2FP.F16.F32.PACK_AB R43, R0.reuse, R6 ;  /* 0x00000006002b723e */ /* 0x042fe200000000ff */
[----:B------:R-:W-:Y:S01]  /*233e0*/  FADD.FTZ R24, R0, R9 ;  /* 0x0000000900187221 */ /* 0x000fe20000010000 */
[----:B------:R-:W-:Y:S01]  /*233f0*/  LOP3.LUT R0, R23, R225, R184, 0x96, !PT ;  /* 0x000000e117007212 */ /* 0x000fe200078e96b8 */
[----:B------:R-:W-:Y:S04]  /*23400*/  IMAD.WIDE.U32 R44, R7, -0x326172a9, RZ ;  /* 0xcd9e8d57072c7825 */ /* 0x000fe800078e00ff */
[----:B------:R-:W-:Y:S01]  /*23410*/  FADD.FTZ R6, R27, R25 ;  /* 0x000000191b067221 */ /* 0x000fe20000010000 */
[----:B------:R3:W1:Y:S01]  /*23420*/  MUFU.EX2 R9, R50 ;  /* 0x0000003200097308 */ /* 0x0006620000000800 */
[----:B------:R-:W-:Y:S01]  /*23430*/  FADD.FTZ R25, R8, R20 ;  /* 0x0000001408197221 */ /* 0x000fe20000010000 */
[----:B------:R-:W-:Y:S01]  /*23440*/  LOP3.LUT R22, R45, R224, R22, 0x96, !PT ;  /* 0x000000e02d167212 */ /* 0x000fe200078e9616 */
[----:B------:R-:W-:Y:S01]  /*23450*/  FADD.FTZ R26, R26, R6 ;  /* 0x000000061a1a7221 */ /* 0x000fe20000010000 */
[----:B------:R-:W-:Y:S06]  /*23460*/  IMAD.WIDE.U32 R6, R0, -0x2daee0ad, RZ ;  /* 0xd2511f5300067825 */ /* 0x000fec00078e00ff */
[----:B------:R-:W1:Y:S01]  /*23470*/  MUFU.EX2 R0, R51 ;  /* 0x0000003300007308 */ /* 0x000e620000000800 */
[----:B------:R-:W-:Y:S01]  /*23480*/  IMAD.WIDE.U32 R22, R22, -0x2daee0ad, RZ ;  /* 0xd2511f5316167825 */ /* 0x000fe200078e00ff */
[----:B------:R-:W-:Y:S04]  /*23490*/  LOP3.LUT R7, R7, R232, R74, 0x96, !PT ;  /* 0x000000e807077212 */ /* 0x000fe800078e964a */
[----:B------:R-:W-:Y:S01]  /*234a0*/  LOP3.LUT R23, R23, R241, R6, 0x96, !PT ;  /* 0x000000f117177212 */ /* 0x000fe200078e9606 */
[----:B------:R-:W-:Y:S04]  /*234b0*/  IMAD.WIDE.U32 R20, R7, -0x326172a9, RZ ;  /* 0xcd9e8d5707147825 */ /* 0x000fe800078e00ff */
[----:B------:R-:W-:Y:S01]  /*234c0*/  FADD.FTZ R6, R29, R28 ;  /* 0x0000001c1d067221 */ /* 0x000fe20000010000 */
[----:B---3--:R-:W-:Y:S01]  /*234d0*/  F2FP.F16.F32.PACK_AB R50, R18, R29 ;  /* 0x0000001d1232723e */ /* 0x008fe200000000ff */
[----:B-1----:R-:W-:Y:S01]  /*234e0*/  FADD.FTZ R7, R9, R24 ;  /* 0x0000001809077221 */ /* 0x002fe20000010000 */
[----:B------:R-:W-:Y:S01]  /*234f0*/  LOP3.LUT R29, R72, 0xff, RZ, 0xc0, !PT ;  /* 0x000000ff481d7812 */ /* 0x000fe200078ec0ff */
[----:B------:R-:W-:Y:S01]  /*23500*/  FADD.FTZ R28, R18, R6 ;  /* 0x00000006121c7221 */ /* 0x000fe20000010000 */
[----:B------:R-:W-:Y:S02]  /*23510*/  LOP3.LUT R6, R21, R219, R44, 0x96, !PT ;  /* 0x000000db15067212 */ /* 0x000fe400078e962c */
[----:B------:R-:W-:Y:S01]  /*23520*/  PRMT R18, R41, 0x7632, R18 ;  /* 0x0000763229127816 */ /* 0x000fe20000000012 */
[C---:B------:R-:W-:Y:S01]  /*23530*/  FADD.FTZ R32, R0.reuse, R7 ;  /* 0x0000000700207221 */ /* 0x040fe20000010000 */
[----:B------:R-:W-:Y:S01]  /*23540*/  F2FP.F16.F32.PACK_AB R98, R0, R9 ;  /* 0x000000090062723e */ /* 0x000fe200000000ff */
[----:B------:R-:W-:Y:S04]  /*23550*/  IMAD.WIDE.U32 R8, R6, -0x2daee0ad, RZ ;  /* 0xd2511f5306087825 */ /* 0x000fe800078e00ff */
[----:B------:R-:W-:Y:S01]  /*23560*/  IMAD.WIDE.U32 R6, R23, -0x326172a9, RZ ;  /* 0xcd9e8d5717067825 */ /* 0x000fe200078e00ff */
[----:B------:R-:W-:Y:S04]  /*23570*/  LOP3.LUT R9, R9, R239, R22, 0x96, !PT ;  /* 0x000000ef09097212 */ /* 0x000fe800078e9616 */
[----:B------:R-:W-:Y:S01]  /*23580*/  LOP3.LUT R0, R7, R237, R20, 0x96, !PT ;  /* 0x000000ed07007212 */ /* 0x000fe200078e9614 */
[----:B------:R-:W-:Y:S04]  /*23590*/  IMAD.WIDE.U32 R82, R9, -0x326172a9, RZ ;  /* 0xcd9e8d5709527825 */ /* 0x000fe800078e00ff */
[----:B------:R-:W-:Y:S01]  /*235a0*/  IMAD.WIDE.U32 R118, R0, -0x2daee0ad, RZ ;  /* 0xd2511f5300767825 */ /* 0x000fe200078e00ff */
[----:B------:R-:W-:Y:S04]  /*235b0*/  LOP3.LUT R36, R83, R235, R6, 0x96, !PT ;  /* 0x000000eb53247212 */ /* 0x000fe800078e9606 */
[----:B------:R-:W-:Y:S05]  /*235c0*/  LOP3.LUT R0, R119, R233, R8, 0x96, !PT ;  /* 0x000000e977007212 */ /* 0x000fea00078e9608 */
[----:B------:R-:W-:Y:S05]  /*235d0*/  IMAD.WIDE.U32 R64, R0, -0x326172a9, RZ ;  /* 0xcd9e8d5700407825 */ /* 0x000fea00078e00ff */
[----:B------:R-:W-:Y:S01]  /*235e0*/  LOP3.LUT R0, R65, R141, R82, 0x96, !PT ;  /* 0x0000008d41007212 */ /* 0x000fe200078e9652 */
[----:B----4-:R-:W-:Y:S05]  /*235f0*/  IMAD R6, R63, 0x70, RZ ;  /* 0x000000703f067824 */ /* 0x010fea00078e02ff */
[----:B------:R-:W-:Y:S02]  /*23600*/  IADD3 R8, P0, R6, R2, RZ ;  /* 0x0000000206087210 */ /* 0x000fe40007f1e0ff */
[----:B------:R-:W-:Y:S03]  /*23610*/  LOP3.LUT R6, R0, 0xff, RZ, 0xc0, !PT ;  /* 0x000000ff00067812 */ /* 0x000fe600078ec0ff */
[----:B--2---:R-:W-:Y:S01]  /*23620*/  IMAD.X R9, R35, 0x1, R3, P0 ;  /* 0x0000000123097824 */ /* 0x004fe200000e0603 */
[----:B------:R-:W-:Y:S02]  /*23630*/  ISETP.GE.U32.AND P1, PT, R193, R6, PT ;  /* 0x00000006c100720c */ /* 0x000fe40003f26070 */
[----:B------:R-:W-:Y:S04]  /*23640*/  PRMT R6, R41, 0x7610, R6 ;  /* 0x0000761029067816 */ /* 0x000fe80000000006 */
[----:B------:R-:W-:Y:S07]  /*23650*/  PRMT R246, R6, 0x5410, R18 ;  /* 0x0000541006f67816 */ /* 0x000fee0000000012 */
[----:B------:R-:W-:Y:S05]  /*23660*/  @!P1 HADD2 R62, -R6.H0_H0, -RZ.H0_H0 ;  /* 0xa00000ff063e9230 */ /* 0x000fea0000000900 */
[----:B------:R-:W-:Y:S01]  /*23670*/  PRMT R7, R62, 0x7610, R7 ;  /* 0x000076103e077816 */ /* 0x000fe20000000007 */
[----:B------:R1:W-:Y:S03]  /*23680*/  @!P1 STL.S16 [R1+0x1c0], R62 ;  /* 0x0001c03e01009387 */ /* 0x0003e60000100600 */
[----:B------:R-:W-:Y:S01]  /*23690*/  @!P1 PRMT R6, R7, 0x5410, RZ ;  /* 0x0000541007069816 */ /* 0x000fe200000000ff */
[----:B------:R-:W2:Y:S04]  /*236a0*/  LDL R103, [R1+0x28c] ;  /* 0x00028c0001677983 */ /* 0x000ea80000100800 */
[----:B------:R-:W3:Y:S04]  /*236b0*/  LDL R77, [R1+0x290] ;  /* 0x00029000014d7983 */ /* 0x000ee80000100800 */
[----:B------:R-:W4:Y:S04]  /*236c0*/  LDL.LU R76, [R1+0x48] ;  /* 0x00004800014c7983 */ /* 0x000f280000300800 */
[----:B------:R-:W4:Y:S04]  /*236d0*/  LDL.LU R63, [R1+0x4c] ;  /* 0x00004c00013f7983 */ /* 0x000f280000300800 */
[----:B------:R1:W-:Y:S04]  /*236e0*/  ST.E.U16 desc[UR4][R8.64], R6 ;  /* 0x0000000608007985 */ /* 0x0003e8000c101504 */
[----:B-1----:R-:W4:Y:S04]  /*236f0*/  LDL.LU R62, [R1+0x38] ;  /* 0x00003800013e7983 */ /* 0x002f280000300800 */
[----:B------:R-:W4:Y:S04]  /*23700*/  LDL.LU R35, [R1+0x3c] ;  /* 0x00003c0001237983 */ /* 0x000f280000300800 */
[----:B------:R-:W4:Y:S04]  /*23710*/  LDL.LU R27, [R1+0x28] ;  /* 0x00002800011b7983 */ /* 0x000f280000300800 */
[----:B------:R-:W4:Y:S04]  /*23720*/  LDL.LU R24, [R1+0x2c] ;  /* 0x00002c0001187983 */ /* 0x000f280000300800 */
[----:B------:R-:W4:Y:S04]  /*23730*/  LDL.LU R23, [R1+0x8] ;  /* 0x0000080001177983 */ /* 0x000f280000300800 */
[----:B------:R-:W4:Y:S01]  /*23740*/  LDL.LU R22, [R1+0xc] ;  /* 0x00000c0001167983 */ /* 0x000f220000300800 */
[----:B------:R-:W-:Y:S03]  /*23750*/  LOP3.LUT R6, R72, 0xffff, RZ, 0xc0, !PT ;  /* 0x0000ffff48067812 */ /* 0x000fe600078ec0ff */
[----:B------:R1:W4:Y:S01]  /*23760*/  LDL.S16 R20, [R1+0x1f8] ;  /* 0x0001f80001147983 */ /* 0x0003220000100600 */
[----:B------:R-:W-:Y:S03]  /*23770*/  SHF.R.U32.HI R6, RZ, 0x8, R6 ;  /* 0x00000008ff067819 */ /* 0x000fe60000011606 */
[----:B------:R-:W4:Y:S01]  /*23780*/  LDL R7, [R1+0x298] ;  /* 0x0002980001077983 */ /* 0x000f220000100800 */
[----:B------:R-:W-:Y:S03]  /*23790*/  LOP3.LUT R6, R6, 0xffff, RZ, 0xc0, !PT ;  /* 0x0000ffff06067812 */ /* 0x000fe600078ec0ff */
[----:B------:R-:W4:Y:S01]  /*237a0*/  LDL R21, [R1+0x294] ;  /* 0x0002940001157983 */ /* 0x000f220000100800 */
[C---:B------:R-:W-:Y:S02]  /*237b0*/  ISETP.GE.U32.AND P2, PT, R193.reuse, R6, PT ;  /* 0x00000006c100720c */ /* 0x040fe40003f46070 */
[--C-:B------:R-:W-:Y:S04]  /*237c0*/  SHF.R.U32.HI R6, RZ, 0x10, R72.reuse ;  /* 0x00000010ff067819 */ /* 0x100fe80000011648 */
[----:B------:R-:W-:Y:S04]  /*237d0*/  LOP3.LUT R6, R6, 0xff, RZ, 0xc0, !PT ;  /* 0x000000ff06067812 */ /* 0x000fe800078ec0ff */
[C---:B------:R-:W-:Y:S02]  /*237e0*/  ISETP.GE.U32.AND P6, PT, R193.reuse, R6, PT ;  /* 0x00000006c100720c */ /* 0x040fe40003fc6070 */
[----:B------:R-:W-:Y:S04]  /*237f0*/  SHF.R.U32.HI R6, RZ, 0x18, R72 ;  /* 0x00000018ff067819 */ /* 0x000fe80000011648 */
[C---:B------:R-:W-:Y:S02]  /*23800*/  ISETP.GE.U32.AND P5, PT, R193.reuse, R6, PT ;  /* 0x00000006c100720c */ /* 0x040fe40003fa6070 */
[----:B------:R-:W-:Y:S04]  /*23810*/  LOP3.LUT R6, R0, 0xffff, RZ, 0xc0, !PT ;  /* 0x0000ffff00067812 */ /* 0x000fe800078ec0ff */
[----:B------:R-:W-:Y:S04]  /*23820*/  SHF.R.U32.HI R6, RZ, 0x8, R6 ;  /* 0x00000008ff067819 */ /* 0x000fe80000011606 */
[----:B------:R-:W-:Y:S04]  /*23830*/  LOP3.LUT R6, R6, 0xffff, RZ, 0xc0, !PT ;  /* 0x0000ffff06067812 */ /* 0x000fe800078ec0ff */
[C---:B------:R-:W-:Y:S02]  /*23840*/  ISETP.GE.U32.AND P4, PT, R193.reuse, R6, PT ;  /* 0x00000006c100720c */ /* 0x040fe40003f86070 */
[--C-:B------:R-:W-:Y:S02]  /*23850*/  SHF.R.U32.HI R6, RZ, 0x10, R0.reuse ;  /* 0x00000010ff067819 */ /* 0x100fe40000011600 */
[----:B------:R-:W-:Y:S02]  /*23860*/  SHF.R.U32.HI R0, RZ, 0x18, R0 ;  /* 0x00000018ff007819 */ /* 0x000fe40000011600 */
[----:B------:R-:W-:Y:S02]  /*23870*/  LOP3.LUT R6, R6, 0xff, RZ, 0xc0, !PT ;  /* 0x000000ff06067812 */ /* 0x000fe400078ec0ff */
[C---:B------:R-:W-:Y:S02]  /*23880*/  ISETP.GE.U32.AND P1, PT, R193.reuse, R0, PT ;  /* 0x00000000c100720c */ /* 0x040fe40003f26070 */
[----:B------:R-:W-:Y:S02]  /*23890*/  ISETP.GE.U32.AND P3, PT, R193, R6, PT ;  /* 0x00000006c100720c */ /* 0x000fe40003f66070 */
[----:B--2---:R-:W-:Y:S02]  /*238a0*/  IADD3 R8, P0, R30, R103, RZ ;  /* 0x000000671e087210 */ /* 0x004fe40007f1e0ff */
[----:B------:R1:W2:Y:S03]  /*238b0*/  LDL.S16 R103, [R1+0x1bc] ;  /* 0x0001bc0001677983 */ /* 0x0002a60000100600 */
[C---:B---3--:R-:W-:Y:S02]  /*238c0*/  IMAD.X R9, R31.reuse, 0x1, R77, P0 ;  /* 0x000000011f097824 */ /* 0x048fe400000e064d */
[C---:B----4-:R-:W-:Y:S01]  /*238d0*/  FMUL.FTZ R136, R140.reuse, R76 ;  /* 0x0000004c8c887220 */ /* 0x050fe20000410000 */
[C---:B------:R-:W-:Y:S01]  /*238e0*/  FMUL.FTZ R192, R140.reuse, R63 ;  /* 0x0000003f8cc07220 */ /* 0x040fe20000410000 */
[C---:B------:R-:W-:Y:S01]  /*238f0*/  FMUL.FTZ R139, R140.reuse, R62 ;  /* 0x0000003e8c8b7220 */ /* 0x040fe20000410000 */
[C---:B------:R-:W-:Y:S01]  /*23900*/  FMUL.FTZ R138, R140.reuse, R35 ;  /* 0x000000238c8a7220 */ /* 0x040fe20000410000 */
[C---:B------:R-:W-:Y:S01]  /*23910*/  FMUL.FTZ R244, R140.reuse, R27 ;  /* 0x0000001b8cf47220 */ /* 0x040fe20000410000 */
[C---:B------:R-:W-:Y:S02]  /*23920*/  FMUL.FTZ R243, R140.reuse, R24 ;  /* 0x000000188cf37220 */ /* 0x040fe40000410000 */
[----:B------:R-:W-:Y:S01]  /*23930*/  MUFU.EX2 R24, R146 ;  /* 0x0000009200187308 */ /* 0x000fe20000000800 */
[C---:B------:R-:W-:Y:S01]  /*23940*/  FMUL.FTZ R62, R140.reuse, R23 ;  /* 0x000000178c3e7220 */ /* 0x040fe20000410000 */
[----:B------:R-:W-:Y:S08]  /*23950*/  FMUL.FTZ R63, R140, R22 ;  /* 0x000000168c3f7220 */ /* 0x000ff00000410000 */
[----:B------:R-:W-:Y:S01]  /*23960*/  MUFU.EX2 R23, R151 ;  /* 0x0000009700177308 */ /* 0x000fe20000000800 */
[----:B------:R-:W-:Y:S01]  /*23970*/  @!P4 HADD2 R20, -R18.H0_H0, -RZ.H0_H0 ;  /* 0xa00000ff1214c230 */ /* 0x000fe20000000900 */
[----:B------:R-:W-:Y:S04]  /*23980*/  IADD3 R6, P0, R30, R7, RZ ;  /* 0x000000071e067210 */ /* 0x000fe80007f1e0ff */
[----:B------:R3:W-:Y:S01]  /*23990*/  @!P4 STL.S16 [R1+0x1f8], R20 ;  /* 0x0001f8140100c387 */ /* 0x0007e20000100600 */
[----:B------:R-:W-:Y:S03]  /*239a0*/  PRMT R0, R20, 0x7610, R0 ;  /* 0x0000761014007816 */ /* 0x000fe60000000000 */
[----:B------:R-:W4:Y:S01]  /*239b0*/  MUFU.EX2 R22, R150 ;  /* 0x0000009600167308 */ /* 0x000f220000000800 */
[----:B------:R1:W2:Y:S01]  /*239c0*/  LDL.S16 R35, [R1+0x1d8] ;  /* 0x0001d80001237983 */ /* 0x0002a20000100600 */
[----:B------:R-:W-:Y:S01]  /*239d0*/  @!P4 PRMT R18, R0, 0x5410, RZ ;  /* 0x000054100012c816 */ /* 0x000fe200000000ff */
[----:B------:R-:W-:Y:S01]  /*239e0*/  IMAD.X R7, R31, 0x1, R21, P0 ;  /* 0x000000011f077824 */ /* 0x000fe200000e0615 */
[----:B------:R-:W-:Y:S01]  /*239f0*/  ISETP.GE.U32.AND P4, PT, R193, R29, PT ;  /* 0x0000001dc100720c */ /* 0x000fe20003f86070 */
[----:B------:R1:W2:Y:S05]  /*23a00*/  LDL.S16 R77, [R1+0x1d4] ;  /* 0x0001d400014d7983 */ /* 0x0002aa0000100600 */
[----:B------:R-:W-:Y:S01]  /*23a10*/  MUFU.EX2 R0, R124 ;  /* 0x0000007c00007308 */ /* 0x000fe20000000800 */
[----:B------:R1:W2:Y:S04]  /*23a20*/  LDL.S16 R76, [R1+0x1b8] ;  /* 0x0001b800014c7983 */ /* 0x0002a80000100600 */
[----:B------:R1:W-:Y:S01]  /*23a30*/  ST.E.U16 desc[UR4][R8.64], R18 ;  /* 0x0000001208007985 */ /* 0x0003e2000c101504 */
[----:B----4-:R-:W-:Y:S04]  /*23a40*/  F2FP.F16.F32.PACK_AB R34, R22, R23 ;  /* 0x000000171622723e */ /* 0x010fe800000000ff */
[----:B---3--:R-:W3:Y:S02]  /*23a50*/  MUFU.EX2 R20, R125 ;  /* 0x0000007d00147308 */ /* 0x008ee40000000800 */
[----:B---3--:R-:W-:Y:S01]  /*23a60*/  F2FP.F16.F32.PACK_AB R41, R0, R20 ;  /* 0x000000140029723e */ /* 0x008fe200000000ff */
[----:B------:R-:W-:Y:S01]  /*23a70*/  FADD.FTZ R21, R20, R26 ;  /* 0x0000001a14157221 */ /* 0x000fe20000010000 */
[----:B-1----:R-:W-:Y:S06]  /*23a80*/  PRMT R18, R49, 0x7632, R18 ;  /* 0x0000763231127816 */ /* 0x002fec0000000012 */
[----:B------:R-:W1:Y:S01]  /*23a90*/  MUFU.EX2 R20, R111 ;  /* 0x0000006f00147308 */ /* 0x000e620000000800 */
[----:B------:R-:W-:Y:S09]  /*23aa0*/  FADD.FTZ R26, R0, R21 ;  /* 0x00000015001a7221 */ /* 0x000ff20000010000 */
[----:B------:R-:W3:Y:S01]  /*23ab0*/  MUFU.EX2 R0, R110 ;  /* 0x0000006e00007308 */ /* 0x000ee20000000800 */
[----:B-1----:R-:W-:Y:S01]  /*23ac0*/  FADD.FTZ R21, R20, R25 ;  /* 0x0000001914157221 */ /* 0x002fe20000010000 */
[----:B------:R-:W-:Y:S04]  /*23ad0*/  FADD.FTZ R25, R23, R28 ;  /* 0x0000001c17197221 */ /* 0x000fe80000010000 */
[----:B------:R-:W-:Y:S04]  /*23ae0*/  FADD.FTZ R28, R22, R25 ;  /* 0x00000019161c7221 */ /* 0x000fe80000010000 */
[----:B------:R-:W1:Y:S01]  /*23af0*/  MUFU.EX2 R22, R147 ;  /* 0x0000009300167308 */ /* 0x000e620000000800 */
[C---:B---3--:R-:W-:Y:S01]  /*23b00*/  F2FP.F16.F32.PACK_AB R55, R0.reuse, R20 ;  /* 0x000000140037723e */ /* 0x048fe200000000ff */
[----:B------:R-:W-:Y:S01]  /*23b10*/  FADD.FTZ R27, R0, R21 ;  /* 0x00000015001b7221 */ /* 0x000fe20000010000 */
[----:B------:R-:W-:Y:S04]  /*23b20*/  PRMT R0, R49, 0x7610, R0 ;  /* 0x0000761031007816 */ /* 0x000fe80000000000 */
[----:B------:R-:W-:Y:S03]  /*23b30*/  PRMT R231, R0, 0x5410, R18 ;  /* 0x0000541000e77816 */ /* 0x000fe60000000012 */
[----:B------:R-:W3:Y:S10]  /*23b40*/  MUFU.EX2 R21, R81 ;  /* 0x0000005100157308 */ /* 0x000ef40000000800 */
[----:B------:R-:W4:Y:S01]  /*23b50*/  MUFU.EX2 R20, R80 ;  /* 0x0000005000147308 */ /* 0x000f220000000800 */
[----:B-1----:R-:W-:Y:S01]  /*23b60*/  F2FP.F16.F32.PACK_AB R140, R22, R24 ;  /* 0x00000018168c723e */ /* 0x002fe200000000ff */
[----:B---3--:R-:W-:Y:S01]  /*23b70*/  FADD.FTZ R23, R21, R32 ;  /* 0x0000002015177221 */ /* 0x008fe20000010000 */
[C---:B----4-:R-:W-:Y:S07]  /*23b80*/  F2FP.F16.F32.PACK_AB R99, R20.reuse, R21 ;  /* 0x000000151463723e */ /* 0x050fee00000000ff */
[----:B------:R-:W1:Y:S01]  /*23b90*/  MUFU.EX2 R21, R116 ;  /* 0x0000007400157308 */ /* 0x000e620000000800 */
[----:B--2---:R-:W-:Y:S05]  /*23ba0*/  @!P3 HADD2 R103, -R0.H0_H0, -RZ.H0_H0 ;  /* 0xa00000ff0067b230 */ /* 0x004fea0000000900 */
[----:B------:R-:W-:Y:S01]  /*23bb0*/  PRMT R33, R103, 0x7610, R33 ;  /* 0x0000761067217816 */ /* 0x000fe20000000021 */
[----:B------:R-:W-:Y:S03]  /*23bc0*/  @!P3 STL.S16 [R1+0x1bc], R103 ;  /* 0x0001bc670100b387 */ /* 0x000fe60000100600 */
[----:B------:R-:W-:Y:S01]  /*23bd0*/  @!P3 PRMT R0, R33, 0x5410, RZ ;  /* 0x000054102100b816 */ /* 0x000fe200000000ff */
[----:B------:R4:W2:Y:S01]  /*23be0*/  LDL.S16 R109, [R1+0x208] ;  /* 0x00020800016d7983 */ /* 0x0008a20000100600 */
[----:B------:R-:W-:Y:S01]  /*23bf0*/  FADD.FTZ R33, R20, R23 ;  /* 0x0000001714217221 */ /* 0x000fe20000010000 */
[----:B------:R-:W-:Y:S02]  /*23c00*/  FADD.FTZ R23, R24, R26 ;  /* 0x0000001a18177221 */ /* 0x000fe40000010000 */
[----:B------:R3:W-:Y:S02]  /*23c10*/  ST.E.U16 desc[UR4][R6.64], R0 ;  /* 0x0000000006007985 */ /* 0x0007e4000c101504 */
[C---:B---3--:R-:W-:Y:S04]  /*23c20*/  LOP3.LUT R0, R64.reuse, 0xff, RZ, 0xc0, !PT ;  /* 0x000000ff40007812 */ /* 0x048fe800078ec0ff */
[----:B------:R-:W-:Y:S02]  /*23c30*/  ISETP.GE.U32.AND P0, PT, R193, R0, PT ;  /* 0x00000000c100720c */ /* 0x000fe40003f06070 */
[----:B------:R-:W-:Y:S04]  /*23c40*/  LOP3.LUT R0, R64, 0xffff, RZ, 0xc0, !PT ;  /* 0x0000ffff40007812 */ /* 0x000fe800078ec0ff */
[--C-:B------:R-:W-:Y:S01]  /*23c50*/  SHF.R.U32.HI R20, RZ, 0x8, R0.reuse ;  /* 0x00000008ff147819 */ /* 0x100fe20000011600 */
[----:B------:R-:W-:Y:S01]  /*23c60*/  @!P4 HADD2 R35, -R17.H0_H0, -RZ.H0_H0 ;  /* 0xa00000ff1123c230 */ /* 0x000fe20000000900 */
[C---:B------:R-:W-:Y:S04]  /*23c70*/  PRMT R0, R17.reuse, 0x7632, R0 ;  /* 0x0000763211007816 */ /* 0x040fe80000000000 */
[----:B------:R-:W-:Y:S01]  /*23c80*/  PRMT R238, R17, 0x5410, R0 ;  /* 0x0000541011ee7816 */ /* 0x000fe20000000000 */
[----:B------:R-:W-:Y:S01]  /*23c90*/  @!P2 HADD2 R77, -R0.H0_H0, -RZ.H0_H0 ;  /* 0xa00000ff004da230 */ /* 0x000fe20000000900 */
[----:B------:R-:W-:Y:S01]  /*23ca0*/  PRMT R25, R35, 0x7610, R25 ;  /* 0x0000761023197816 */ /* 0x000fe20000000019 */
[----:B------:R3:W-:Y:S01]  /*23cb0*/  @!P4 STL.S16 [R1+0x1d8], R35 ;  /* 0x0001d8230100c387 */ /* 0x0007e20000100600 */
[----:B------:R-:W-:Y:S02]  /*23cc0*/  @!P1 HADD2 R76, -R18.H0_H0, -RZ.H0_H0 ;  /* 0xa00000ff124c9230 */ /* 0x000fe40000000900 */
[----:B------:R-:W-:Y:S01]  /*23cd0*/  PRMT R24, R77, 0x7610, R24 ;  /* 0x000076104d187816 */ /* 0x000fe20000000018 */
[----:B------:R-:W-:Y:S01]  /*23ce0*/  @!P2 STL.S16 [R1+0x1d4], R77 ;  /* 0x0001d44d0100a387 */ /* 0x000fe20000100600 */
[----:B------:R-:W-:Y:S01]  /*23cf0*/  @!P4 PRMT R17, R25, 0x5410, RZ ;  /* 0x000054101911c816 */ /* 0x000fe200000000ff */
[----:B-1----:R-:W-:Y:S01]  /*23d00*/  FADD.FTZ R25, R21, R27 ;  /* 0x0000001b15197221 */ /* 0x002fe20000010000 */
[----:B------:R-:W-:Y:S01]  /*23d10*/  PRMT R29, R76, 0x7610, R29 ;  /* 0x000076104c1d7816 */ /* 0x000fe2000000001d */
[----:B------:R1:W-:Y:S01]  /*23d20*/  @!P1 STL.S16 [R1+0x1b8], R76 ;  /* 0x0001b84c01009387 */ /* 0x0003e20000100600 */
[----:B------:R-:W-:Y:S02]  /*23d30*/  @!P2 PRMT R0, R24, 0x5410, RZ ;  /* 0x000054101800a816 */ /* 0x000fe400000000ff */
[----:B------:R-:W-:Y:S01]  /*23d40*/  @!P1 PRMT R18, R29, 0x5410, RZ ;  /* 0x000054101d129816 */ /* 0x000fe200000000ff */
[----:B------:R4:W4:Y:S01]  /*23d50*/  LDL.S16 R123, [R1+0x204] ;  /* 0x00020400017b7983 */ /* 0x0009220000100600 */
[--C-:B------:R-:W-:Y:S03]  /*23d60*/  SHF.R.U32.HI R24, RZ, 0x18, R64.reuse ;  /* 0x00000018ff187819 */ /* 0x100fe60000011640 */
[----:B------:R2:W4:Y:S01]  /*23d70*/  LDL.S16 R103, [R1+0x1f4] ;  /* 0x0001f40001677983 */ /* 0x0005220000100600 */
[C---:B------:R-:W-:Y:S03]  /*23d80*/  ISETP.GE.U32.AND P1, PT, R193.reuse, R24, PT ;  /* 0x00000018c100720c */ /* 0x040fe60003f26070 */
[----:B------:R2:W4:Y:S04]  /*23d90*/  LDL.S16 R111, [R1+0x1b4] ;  /* 0x0001b400016f7983 */ /* 0x0005280000100600 */
[----:B------:R2:W4:Y:S01]  /*23da0*/  LDL.S16 R110, [R1+0x1b0] ;  /* 0x0001b000016e7983 */ /* 0x0005220000100600 */
[----:B---3--:R-:W-:Y:S01]  /*23db0*/  FADD.FTZ R35, R22, R23 ;  /* 0x0000001716237221 */ /* 0x008fe20000010000 */
[----:B------:R-:W-:Y:S01]  /*23dc0*/  LOP3.LUT R22, R20, 0xffff, RZ, 0xc0, !PT ;  /* 0x0000ffff14167812 */ /* 0x000fe200078ec0ff */
[----:B------:R-:W-:Y:S01]  /*23dd0*/  MUFU.EX2 R23, R154 ;  /* 0x0000009a00177308 */ /* 0x000fe20000000800 */
[----:B------:R3:W-:Y:S02]  /*23de0*/  ST.E.U16 desc[UR4][R6.64+0x2], R18 ;  /* 0x0000021206007985 */ /* 0x0007e4000c101504 */
[C---:B------:R-:W-:Y:S02]  /*23df0*/  ISETP.GE.U32.AND P3, PT, R193.reuse, R22, PT ;  /* 0x00000016c100720c */ /* 0x040fe40003f66070 */
[----:B------:R-:W-:Y:S01]  /*23e00*/  SHF.R.U32.HI R22, RZ, 0x10, R64 ;  /* 0x00000010ff167819 */ /* 0x000fe20000011640 */
[----:B------:R3:W-:Y:S01]  /*23e10*/  ST.E.U16 desc[UR4][R30.64+0x12], R0 ;  /* 0x000012001e007985 */ /* 0x0007e2000c101504 */
[----:B-1----:R-:W-:Y:S03]  /*23e20*/  IMAD.WIDE.U32 R76, R48, -0x2daee0ad, RZ ;  /* 0xd2511f53304c7825 */ /* 0x002fe600078e00ff */
[----:B------:R-:W1:Y:S01]  /*23e30*/  MUFU.EX2 R20, R117 ;  /* 0x0000007500147308 */ /* 0x000e620000000800 */
[----:B------:R-:W-:Y:S01]  /*23e40*/  LOP3.LUT R22, R22, 0xff, RZ, 0xc0, !PT ;  /* 0x000000ff16167812 */ /* 0x000fe200078ec0ff */
[----:B------:R3:W-:Y:S03]  /*23e50*/  ST.E.U16 desc[UR4][R30.64+0x10], R17 ;  /* 0x000010111e007985 */ /* 0x0007e6000c101504 */
[----:B------:R-:W-:Y:S05]  /*23e60*/  ISETP.GE.U32.AND P4, PT, R193, R22, PT ;  /* 0x00000016c100720c */ /* 0x000fea0003f86070 */
[----:B------:R-:W3:Y:S01]  /*23e70*/  MUFU.EX2 R22, R155 ;  /* 0x0000009b00167308 */ /* 0x000ee20000000800 */
[C---:B-1----:R-:W-:Y:S01]  /*23e80*/  F2FP.F16.F32.PACK_AB R131, R20.reuse, R21 ;  /* 0x000000151483723e */ /* 0x042fe200000000ff */
[----:B------:R-:W-:Y:S01]  /*23e90*/  FADD.FTZ R29, R20, R25 ;  /* 0x00000019141d7221 */ /* 0x000fe20000010000 */
[----:B------:R-:W-:Y:S02]  /*23ea0*/  LOP3.LUT R20, R77, R132, R130, 0x96, !PT ;  /* 0x000000844d147212 */ /* 0x000fe400078e9682 */
[C---:B---3--:R-:W-:Y:S02]  /*23eb0*/  PRMT R18, R19.reuse, 0x7632, R18 ;  /* 0x0000763213127816 */ /* 0x048fe40000000012 */
[----:B------:R-:W-:Y:S02]  /*23ec0*/  LOP3.LUT R0, R20, 0xff, RZ, 0xc0, !PT ;  /* 0x000000ff14007812 */ /* 0x000fe400078ec0ff */
[----:B------:R-:W-:Y:S02]  /*23ed0*/  PRMT R230, R19, 0x5410, R18 ;  /* 0x0000541013e67816 */ /* 0x000fe40000000012 */
[C---:B------:R-:W-:Y:S01]  /*23ee0*/  F2FP.F16.F32.PACK_AB R129, R22.reuse, R23 ;  /* 0x000000171681723e */ /* 0x040fe200000000ff */
[----:B------:R-:W-:Y:S04]  /*23ef0*/  FADD.FTZ R17, R23, R28 ;  /* 0x0000001c17117221 */ /* 0x000fe80000010000 */
[----:B------:R-:W-:Y:S01]  /*23f00*/  FADD.FTZ R32, R22, R17 ;  /* 0x0000001116207221 */ /* 0x000fe20000010000 */
[----:B------:R-:W-:Y:S04]  /*23f10*/  LOP3.LUT R17, R20, 0xffff, RZ, 0xc0, !PT ;  /* 0x0000ffff14117812 */ /* 0x000fe800078ec0ff */
[----:B------:R-:W-:Y:S01]  /*23f20*/  SHF.R.U32.HI R17, RZ, 0x8, R17 ;  /* 0x00000008ff117819 */ /* 0x000fe20000011611 */
[----:B--2---:R-:W-:Y:S05]  /*23f30*/  @!P6 HADD2 R109, -R19.H0_H0, -RZ.H0_H0 ;  /* 0xa00000ff136de230 */ /* 0x004fea0000000900 */
[----:B------:R-:W-:Y:S01]  /*23f40*/  PRMT R108, R109, 0x7610, R108 ;  /* 0x000076106d6c7816 */ /* 0x000fe2000000006c */
[----:B------:R1:W-:Y:S03]  /*23f50*/  @!P6 STL.S16 [R1+0x208], R109 ;  /* 0x0002086d0100e387 */ /* 0x0003e60000100600 */
[----:B------:R-:W-:Y:S02]  /*23f60*/  @!P6 PRMT R19, R108, 0x5410, RZ ;  /* 0x000054106c13e816 */ /* 0x000fe400000000ff */
[----:B------:R-:W-:Y:S01]  /*23f70*/  ISETP.GE.U32.AND P6, PT, R193, R0, PT ;  /* 0x00000000c100720c */ /* 0x000fe20003fc6070 */
[----:B------:R2:W3:Y:S01]  /*23f80*/  LDL.S16 R108, [R1+0x17c] ;  /* 0x00017c00016c7983 */ /* 0x0004e20000100600 */
[C---:B------:R-:W-:Y:S03]  /*23f90*/  PRMT R0, R66.reuse, 0x7610, R0 ;  /* 0x0000761042007816 */ /* 0x040fe60000000000 */
[----:B------:R2:W-:Y:S04]  /*23fa0*/  ST.E.U16 desc[UR4][R2.64+0x10], R19 ;  /* 0x0000101302007985 */ /* 0x0005e8000c101504 */
[----:B-1----:R1:W3:Y:S01]  /*23fb0*/  LDL.S16 R109, [R1+0x184] ;  /* 0x00018400016d7983 */ /* 0x0022e20000100600 */
[----:B--2---:R-:W-:Y:S02]  /*23fc0*/  LOP3.LUT R19, R17, 0xffff, RZ, 0xc0, !PT ;  /* 0x0000ffff11137812 */ /* 0x004fe400078ec0ff */
[----:B------:R-:W-:Y:S04]  /*23fd0*/  PRMT R17, R66, 0x7632, R17 ;  /* 0x0000763242117816 */ /* 0x000fe80000000011 */
[----:B------:R-:W-:Y:S01]  /*23fe0*/  PRMT R217, R0, 0x5410, R17 ;  /* 0x0000541000d97816 */ /* 0x000fe20000000011 */
[----:B----4-:R-:W-:Y:S02]  /*23ff0*/  @!P5 HADD2 R123, -R18.H0_H0, -RZ.H0_H0 ;  /* 0xa00000ff127bd230 */ /* 0x010fe40000000900 */
[----:B------:R-:W-:Y:S03]  /*24000*/  @!P0 HADD2 R103, -R0.H0_H0, -RZ.H0_H0 ;  /* 0xa00000ff00678230 */ /* 0x000fe60000000900 */
[----:B------:R-:W-:Y:S01]  /*24010*/  PRMT R39, R123, 0x7610, R39 ;  /* 0x000076107b277816 */ /* 0x000fe20000000027 */
[----:B------:R-:W-:Y:S01]  /*24020*/  @!P5 STL.S16 [R1+0x204], R123 ;  /* 0x0002047b0100d387 */ /* 0x000fe20000100600 */
[----:B------:R-:W-:Y:S01]  /*24030*/  @!P3 HADD2 R111, -R17.H0_H0, -RZ.H0_H0 ;  /* 0xa00000ff116fb230 */ /* 0x000fe20000000900 */
[----:B------:R-:W-:Y:S02]  /*24040*/  PRMT R122, R103, 0x7610, R122 ;  /* 0x00007610677a7816 */ /* 0x000fe4000000007a */
[----:B------:R2:W-:Y:S01]  /*24050*/  @!P0 STL.S16 [R1+0x1f4], R103 ;  /* 0x0001f46701008387 */ /* 0x0005e20000100600 */
[----:B------:R-:W-:Y:S02]  /*24060*/  @!P5 PRMT R18, R39, 0x5410, RZ ;  /* 0x000054102712d816 */ /* 0x000fe400000000ff */
[----:B------:R-:W-:Y:S01]  /*24070*/  @!P0 PRMT R0, R122, 0x5410, RZ ;  /* 0x000054107a008816 */ /* 0x000fe200000000ff */
[----:B------:R1:W4:Y:S01]  /*24080*/  LDL.S16 R39, [R1+0x174] ;  /* 0x0001740001277983 */ /* 0x0003220000100600 */
[----:B------:R-:W-:Y:S02]  /*24090*/  PRMT R25, R111, 0x7610, R25 ;  /* 0x000076106f197816 */ /* 0x000fe40000000019 */
[----:B------:R-:W-:Y:S01]  /*240a0*/  ISETP.GE.U32.AND P5, PT, R193, R19, PT ;  /* 0x00000013c100720c */ /* 0x000fe20003fa6070 */
[----:B------:R1:W-:Y:S01]  /*240b0*/  ST.E.U16 desc[UR4][R2.64+0x12], R18 ;  /* 0x0000121202007985 */ /* 0x0003e2000c101504 */
[----:B------:R-:W-:Y:S03]  /*240c0*/  @!P3 PRMT R17, R25, 0x5410, RZ ;  /* 0x000054101911b816 */ /* 0x000fe600000000ff */
[----:B------:R1:W-:Y:S04]  /*240d0*/  ST.E.U16 desc[UR4][R8.64+0xe], R0 ;  /* 0x00000e0008007985 */ /* 0x0003e8000c101504 */
[----:B------:R1:W-:Y:S04]  /*240e0*/  ST.E.U16 desc[UR4][R8.64+0x10], R17 ;  /* 0x0000101108007985 */ /* 0x0003e8000c101504 */
[----:B--2---:R2:W2:Y:S04]  /*240f0*/  LDL.S16 R103, [R1+0x178] ;  /* 0x0001780001677983 */ /* 0x0044a80000100600 */
[----:B------:R1:W-:Y:S02]  /*24100*/  @!P3 STL.S16 [R1+0x1b4], R111 ;  /* 0x0001b46f0100b387 */ /* 0x0003e40000100600 */
[----:B-1----:R-:W-:Y:S02]  /*24110*/  SHF.R.U32.HI R18, RZ, 0x10, R20 ;  /* 0x00000010ff127819 */ /* 0x002fe40000011614 */
[----:B------:R-:W-:Y:S02]  /*24120*/  PRMT R0, R58, 0x7610, R0 ;  /* 0x000076103a007816 */ /* 0x000fe40000000000 */
[----:B------:R-:W-:Y:S02]  /*24130*/  LOP3.LUT R19, R18, 0xff, RZ, 0xc0, !PT ;  /* 0x000000ff12137812 */ /* 0x000fe400078ec0ff */
[----:B------:R-:W-:Y:S01]  /*24140*/  PRMT R18, R58, 0x7632, R18 ;  /* 0x000076323a127816 */ /* 0x000fe20000000012 */
[----:B------:R-:W-:Y:S01]  /*24150*/  @!P4 HADD2 R110, -R0.H0_H0, -RZ.H0_H0 ;  /* 0xa00000ff006ec230 */ /* 0x000fe20000000900 */
[C---:B------:R-:W-:Y:S02]  /*24160*/  ISETP.GE.U32.AND P0, PT, R193.reuse, R19, PT ;  /* 0x00000013c100720c */ /* 0x040fe40003f06070 */
[----:B------:R-:W-:Y:S02]  /*24170*/  PRMT R216, R0, 0x5410, R18 ;  /* 0x0000541000d87816 */ /* 0x000fe40000000012 */
[----:B------:R-:W-:Y:S01]  /*24180*/  PRMT R24, R110, 0x7610, R24 ;  /* 0x000076106e187816 */ /* 0x000fe20000000018 */
[----:B------:R1:W-:Y:S01]  /*24190*/  @!P4 STL.S16 [R1+0x1b0], R110 ;  /* 0x0001b06e0100c387 */ /* 0x0003e20000100600 */
[----:B------:R-:W-:Y:S02]  /*241a0*/  PRMT R17, R56, 0x7610, R17 ;  /* 0x0000761038117816 */ /* 0x000fe40000000011 */
[----:B------:R-:W-:Y:S01]  /*241b0*/  @!P4 PRMT R0, R24, 0x5410, RZ ;  /* 0x000054101800c816 */ /* 0x000fe200000000ff */
[----:B------:R2:W2:Y:S01]  /*241c0*/  LDL.S16 R25, [R1+0x170] ;  /* 0x0001700001197983 */ /* 0x0004a20000100600 */
[----:B------:R-:W-:Y:S01]  /*241d0*/  SHF.R.U32.HI R19, RZ, 0x18, R20 ;  /* 0x00000018ff137819 */ /* 0x000fe20000011614 */
[----:B------:R-:W-:Y:S02]  /*241e0*/  IMAD.MOV.U32 R111, RZ, RZ, R107 ;  /* 0x000000ffff6f7224 */ /* 0x000fe400078e006b */
[----:B------:R2:W2:Y:S01]  /*241f0*/  LDL.S16 R24, [R1+0x16c] ;  /* 0x00016c0001187983 */ /* 0x0004a20000100600 */
[----:B------:R-:W-:Y:S02]  /*24200*/  ISETP.GE.U32.AND P3, PT, R193, R19, PT ;  /* 0x00000013c100720c */ /* 0x000fe40003f66070 */
[----:B------:R-:W-:Y:S01]  /*24210*/  PRMT R19, R56, 0x7632, R19 ;  /* 0x0000763238137816 */ /* 0x000fe20000000013 */
[----:B------:R1:W-:Y:S03]  /*24220*/  ST.E.U16 desc[UR4][R6.64+0x10], R0 ;  /* 0x0000100006007985 */ /* 0x0003e6000c101504 */
[----:B------:R-:W-:Y:S01]  /*24230*/  PRMT R247, R17, 0x5410, R19 ;  /* 0x0000541011f77816 */ /* 0x000fe20000000013 */
[----:B-1----:R-:W-:Y:S01]  /*24240*/  IMAD.MOV.U32 R110, RZ, RZ, R106 ;  /* 0x000000ffff6e7224 */ /* 0x002fe200078e006a */
[C---:B------:R-:W-:Y:S04]  /*24250*/  PRMT R0, R16.reuse, 0x7632, R0 ;  /* 0x0000763210007816 */ /* 0x040fe80000000000 */
[----:B------:R-:W-:Y:S01]  /*24260*/  PRMT R248, R16, 0x5410, R0 ;  /* 0x0000541010f87816 */ /* 0x000fe20000000000 */
[----:B---3--:R-:W-:Y:S05]  /*24270*/  @!P6 HADD2 R108, -R16.H0_H0, -RZ.H0_H0 ;  /* 0xa00000ff106ce230 */ /* 0x008fea0000000900 */
[----:B------:R-:W-:Y:S04]  /*24280*/  PRMT R66, R108, 0x7610, R66 ;  /* 0x000076106c427816 */ /* 0x000fe80000000042 */
[----:B------:R-:W-:Y:S01]  /*24290*/  @!P6 PRMT R16, R66, 0x5410, RZ ;  /* 0x000054104210e816 */ /* 0x000fe200000000ff */
[----:B------:R-:W-:Y:S05]  /*242a0*/  @!P1 HADD2 R109, -R18.H0_H0, -RZ.H0_H0 ;  /* 0xa00000ff126d9230 */ /* 0x000fea0000000900 */
[----:B------:R-:W-:Y:S01]  /*242b0*/  PRMT R38, R109, 0x7610, R38 ;  /* 0x000076106d267816 */ /* 0x000fe20000000026 */
[----:B------:R-:W-:Y:S03]  /*242c0*/  @!P1 STL.S16 [R1+0x184], R109 ;  /* 0x0001846d01009387 */ /* 0x000fe60000100600 */
[----:B------:R-:W-:Y:S01]  /*242d0*/  @!P1 PRMT R18, R38, 0x5410, RZ ;  /* 0x0000541026129816 */ /* 0x000fe200000000ff */
[----:B------:R-:W-:Y:S04]  /*242e0*/  @!P6 STL.S16 [R1+0x17c], R108 ;  /* 0x00017c6c0100e387 */ /* 0x000fe80000100600 */
[----:B------:R1:W-:Y:S04]  /*242f0*/  ST.E.U16 desc[UR4][R6.64+0x12], R18 ;  /* 0x0000121206007985 */ /* 0x0003e8000c101504 */
[----:B------:R-:W-:Y:S01]  /*24300*/  ST.E.U16 desc[UR4][R30.64+0x20], R16 ;  /* 0x000020101e007985 */ /* 0x000fe2000c101504 */
[----:B----4-:R-:W-:Y:S05]  /*24310*/  @!P0 HADD2 R39, -R17.H0_H0, -RZ.H0_H0 ;  /* 0xa00000ff11278230 */ /* 0x010fea0000000900 */
[----:B------:R-:W-:Y:S04]  /*24320*/  PRMT R26, R39, 0x7610, R26 ;  /* 0x00007610271a7816 */ /* 0x000fe8000000001a */
[----:B------:R-:W-:Y:S02]  /*24330*/  @!P0 PRMT R17, R26, 0x5410, RZ ;  /* 0x000054101a118816 */ /* 0x000fe400000000ff */
[----:B------:R-:W-:Y:S01]  /*24340*/  MUFU.EX2 R26, R162 ;  /* 0x000000a2001a7308 */ /* 0x000fe20000000800 */
[----:B--2---:R-:W-:Y:S05]  /*24350*/  @!P5 HADD2 R103, -R0.H0_H0, -RZ.H0_H0 ;  /* 0xa00000ff0067d230 */ /* 0x004fea0000000900 */
[----:B------:R-:W-:Y:S01]  /*24360*/  PRMT R58, R103, 0x7610, R58 ;  /* 0x00007610673a7816 */ /* 0x000fe2000000003a */
[----:B------:R-:W-:Y:S03]  /*24370*/  @!P5 STL.S16 [R1+0x178], R103 ;  /* 0x000178670100d387 */ /* 0x000fe60000100600 */
[----:B------:R-:W-:Y:S01]  /*24380*/  @!P5 PRMT R0, R58, 0x5410, RZ ;  /* 0x000054103a00d816 */ /* 0x000fe200000000ff */
[----:B------:R2:W-:Y:S04]  /*24390*/  @!P0 STL.S16 [R1+0x174], R39 ;  /* 0x0001742701008387 */ /* 0x0005e80000100600 */
[----:B------:R3:W-:Y:S04]  /*243a0*/  ST.E.U16 desc[UR4][R30.64+0x22], R0 ;  /* 0x000022001e007985 */ /* 0x0007e8000c101504 */
[----:B------:R4:W-:Y:S04]  /*243b0*/  ST.E.U16 desc[UR4][R2.64+0x20], R17 ;  /* 0x0000201102007985 */ /* 0x0009e8000c101504 */
[----:B-1----:R1:W4:Y:S01]  /*243c0*/  LDL.S16 R18, [R1+0x164] ;  /* 0x0001640001127983 */ /* 0x0023220000100600 */
[----:B------:R-:W-:Y:S05]  /*243d0*/  @!P3 HADD2 R25, -R19.H0_H0, -RZ.H0_H0 ;  /* 0xa00000ff1319b230 */ /* 0x000fea0000000900 */
[----:B------:R-:W-:Y:S01]  /*243e0*/  @!P3 STL.S16 [R1+0x170], R25 ;  /* 0x000170190100b387 */ /* 0x000fe20000100600 */
[----:B--2---:R-:W-:Y:S05]  /*243f0*/  IMAD.WIDE.U32 R38, R36, -0x2daee0ad, RZ ;  /* 0xd2511f5324267825 */ /* 0x004fea00078e00ff */
[----:B---3--:R-:W-:Y:S04]  /*24400*/  LOP3.LUT R0, R39, R132, R118, 0x96, !PT ;  /* 0x0000008427007212 */ /* 0x008fe800078e9676 */
[----:B------:R-:W-:Y:S02]  /*24410*/  LOP3.LUT R16, R0, 0xff, RZ, 0xc0, !PT ;  /* 0x000000ff00107812 */ /* 0x000fe400078ec0ff */
[----:B----4-:R-:W-:Y:S02]  /*24420*/  PRMT R17, R25, 0x7610, R17 ;  /* 0x0000761019117816 */ /* 0x010fe40000000011 */
[----:B------:R-:W-:Y:S02]  /*24430*/  ISETP.GE.U32.AND P0, PT, R193, R16, PT ;  /* 0x00000010c100720c */ /* 0x000fe40003f06070 */
[----:B------:R-:W-:Y:S02]  /*24440*/  @!P3 PRMT R19, R17, 0x5410, RZ ;  /* 0x000054101113b816 */ /* 0x000fe400000000ff */
[C---:B------:R-:W-:Y:S03]  /*24450*/  PRMT R16, R15.reuse, 0x7632, R16 ;  /* 0x000076320f107816 */ /* 0x040fe60000000010 */
[----:B------:R2:W-:Y:S01]  /*24460*/  ST.E.U16 desc[UR4][R2.64+0x22], R19 ;  /* 0x0000221302007985 */ /* 0x0005e2000c101504 */
[----:B------:R-:W-:Y:S05]  /*24470*/  PRMT R236, R15, 0x5410, R16 ;  /* 0x000054100fec7816 */ /* 0x000fea0000000010 */
[----:B------:R-:W-:Y:S05]  /*24480*/  @!P0 HADD2 R24, -R15.H0_H0, -RZ.H0_H0 ;  /* 0xa00000ff0f188230 */ /* 0x000fea0000000900 */
[----:B------:R-:W-:Y:S01]  /*24490*/  PRMT R20, R24, 0x7610, R20 ;  /* 0x0000761018147816 */ /* 0x000fe20000000014 */
[----:B------:R3:W-:Y:S03]  /*244a0*/  @!P0 STL.S16 [R1+0x16c], R24 ;  /* 0x00016c1801008387 */ /* 0x0007e60000100600 */
[----:B------:R-:W-:Y:S01]  /*244b0*/  @!P0 PRMT R15, R20, 0x5410, RZ ;  /* 0x00005410140f8816 */ /* 0x000fe200000000ff */
[----:B------:R1:W4:Y:S04]  /*244c0*/  LDL.S16 R17, [R1+0x154] ;  /* 0x0001540001117983 */ /* 0x0003280000100600 */
[----:B------:R1:W4:Y:S04]  /*244d0*/  LDL.S16 R20, [R1+0x15c] ;  /* 0x00015c0001147983 */ /* 0x0003280000100600 */
[----:B------:R1:W-:Y:S01]  /*244e0*/  ST.E.U16 desc[UR4][R8.64+0x1e], R15 ;  /* 0x00001e0f08007985 */ /* 0x0003e2000c101504 */
[----:B--2---:R-:W-:Y:S03]  /*244f0*/  MUFU.EX2 R19, R96 ;  /* 0x0000006000137308 */ /* 0x004fe60000000800 */
[----:B------:R2:W2:Y:S07]  /*24500*/  LDL.S16 R58, [R1+0x150] ;  /* 0x00015000013a7983 */ /* 0x0004ae0000100600 */
[----:B---3--:R-:W3:Y:S01]  /*24510*/  MUFU.EX2 R24, R163 ;  /* 0x000000a300187308 */ /* 0x008ee20000000800 */
[----:B-1----:R-:W-:Y:S02]  /*24520*/  LOP3.LUT R15, R0, 0xffff, RZ, 0xc0, !PT ;  /* 0x0000ffff000f7812 */ /* 0x002fe400078ec0ff */
[----:B---3--:R-:W-:Y:S02]  /*24530*/  F2FP.F16.F32.PACK_AB R54, R24, R26 ;  /* 0x0000001a1836723e */ /* 0x008fe400000000ff */
[----:B------:R-:W-:Y:S04]  /*24540*/  SHF.R.U32.HI R15, RZ, 0x8, R15 ;  /* 0x00000008ff0f7819 */ /* 0x000fe8000001160f */
[----:B------:R-:W-:Y:S04]  /*24550*/  LOP3.LUT R15, R15, 0xffff, RZ, 0xc0, !PT ;  /* 0x0000ffff0f0f7812 */ /* 0x000fe800078ec0ff */
[C---:B------:R-:W-:Y:S02]  /*24560*/  ISETP.GE.U32.AND P5, PT, R193.reuse, R15, PT ;  /* 0x0000000fc100720c */ /* 0x040fe40003fa6070 */
[--C-:B------:R-:W-:Y:S04]  /*24570*/  SHF.R.U32.HI R15, RZ, 0x18, R0.reuse ;  /* 0x00000018ff0f7819 */ /* 0x100fe80000011600 */
[C---:B------:R-:W-:Y:S02]  /*24580*/  ISETP.GE.U32.AND P1, PT, R193.reuse, R15, PT ;  /* 0x0000000fc100720c */ /* 0x040fe40003f26070 */
[C---:B------:R-:W-:Y:S04]  /*24590*/  LOP3.LUT R15, R76.reuse, 0xff, RZ, 0xc0, !PT ;  /* 0x000000ff4c0f7812 */ /* 0x040fe800078ec0ff */
[----:B------:R-:W-:Y:S02]  /*245a0*/  ISETP.GE.U32.AND P3, PT, R193, R15, PT ;  /* 0x0000000fc100720c */ /* 0x000fe40003f66070 */
[----:B------:R-:W-:Y:S02]  /*245b0*/  SHF.R.U32.HI R15, RZ, 0x10, R0 ;  /* 0x00000010ff0f7819 */ /* 0x000fe40000011600 */
[----:B------:R-:W-:Y:S02]  /*245c0*/  LOP3.LUT R0, R76, 0xffff, RZ, 0xc0, !PT ;  /* 0x0000ffff4c007812 */ /* 0x000fe400078ec0ff */
[----:B------:R-:W-:Y:S02]  /*245d0*/  LOP3.LUT R15, R15, 0xff, RZ, 0xc0, !PT ;  /* 0x000000ff0f0f7812 */ /* 0x000fe400078ec0ff */
[----:B------:R-:W-:Y:S02]  /*245e0*/  SHF.R.U32.HI R0, RZ, 0x8, R0 ;  /* 0x00000008ff007819 */ /* 0x000fe40000011600 */
[C---:B------:R-:W-:Y:S02]  /*245f0*/  ISETP.GE.U32.AND P4, PT, R193.reuse, R15, PT ;  /* 0x0000000fc100720c */ /* 0x040fe40003f86070 */
[----:B------:R-:W-:Y:S02]  /*24600*/  LOP3.LUT R0, R0, 0xffff, RZ, 0xc0, !PT ;  /* 0x0000ffff00007812 */ /* 0x000fe400078ec0ff */
[----:B------:R-:W-:Y:S02]  /*24610*/  SHF.R.U32.HI R15, RZ, 0x10, R76 ;  /* 0x00000010ff0f7819 */ /* 0x000fe4000001164c */
[----:B------:R-:W-:Y:S02]  /*24620*/  ISETP.GE.U32.AND P0, PT, R193, R0, PT ;  /* 0x00000000c100720c */ /* 0x000fe40003f06070 */
[----:B------:R-:W-:Y:S02]  /*24630*/  PRMT R0, R57, 0x7610, R0 ;  /* 0x0000761039007816 */ /* 0x000fe40000000000 */
[----:B------:R-:W-:Y:S04]  /*24640*/  LOP3.LUT R15, R15, 0xff, RZ, 0xc0, !PT ;  /* 0x000000ff0f0f7812 */ /* 0x000fe800078ec0ff */
[----:B------:R-:W-:Y:S02]  /*24650*/  ISETP.GE.U32.AND P6, PT, R193, R15, PT ;  /* 0x0000000fc100720c */ /* 0x000fe40003fc6070 */
[----:B------:R-:W-:Y:S04]  /*24660*/  PRMT R15, R57, 0x7632, R15 ;  /* 0x00007632390f7816 */ /* 0x000fe8000000000f */
[----:B------:R-:W-:Y:S01]  /*24670*/  PRMT R227, R0, 0x5410, R15 ;  /* 0x0000541000e37816 */ /* 0x000fe2000000000f */
[----:B------:R-:W-:Y:S05]  /*24680*/  @!P5 HADD2 R18, -R16.H0_H0, -RZ.H0_H0 ;  /* 0xa00000ff1012d230 */ /* 0x000fea0000000900 */
[----:B------:R-:W-:Y:S01]  /*24690*/  PRMT R22, R18, 0x7610, R22 ;  /* 0x0000761012167816 */ /* 0x000fe20000000016 */
[----:B------:R1:W-:Y:S03]  /*246a0*/  @!P5 STL.S16 [R1+0x164], R18 ;  /* 0x000164120100d387 */ /* 0x0003e60000100600 */
[----:B------:R-:W-:Y:S05]  /*246b0*/  @!P5 PRMT R16, R22, 0x5410, RZ ;  /* 0x000054101610d816 */ /* 0x000fea00000000ff */
[----:B------:R3:W-:Y:S01]  /*246c0*/  ST.E.U16 desc[UR4][R8.64+0x20], R16 ;  /* 0x0000201008007985 */ /* 0x0007e2000c101504 */
[----:B-1----:R-:W1:Y:S01]  /*246d0*/  MUFU.EX2 R18, R67 ;  /* 0x0000004300127308 */ /* 0x002e620000000800 */
[----:B---3--:R-:W-:Y:S02]  /*246e0*/  LOP3.LUT R16, R38, 0xff, RZ, 0xc0, !PT ;  /* 0x000000ff26107812 */ /* 0x008fe400078ec0ff */
[----:B-1----:R-:W-:Y:S01]  /*246f0*/  F2FP.F16.F32.PACK_AB R127, R18, R19 ;  /* 0x00000013127f723e */ /* 0x002fe200000000ff */
[----:B----4-:R-:W-:Y:S05]  /*24700*/  @!P4 HADD2 R17, -R0.H0_H0, -RZ.H0_H0 ;  /* 0xa00000ff0011c230 */ /* 0x010fea0000000900 */
[----:B------:R-:W-:Y:S01]  /*24710*/  PRMT R21, R17, 0x7610, R21 ;  /* 0x0000761011157816 */ /* 0x000fe20000000015 */
[----:B------:R1:W-:Y:S03]  /*24720*/  @!P4 STL.S16 [R1+0x154], R17 ;  /* 0x000154110100c387 */ /* 0x0003e60000100600 */
[----:B------:R-:W-:Y:S01]  /*24730*/  @!P4 PRMT R0, R21, 0x5410, RZ ;  /* 0x000054101500c816 */ /* 0x000fe200000000ff */
[----:B------:R4:W3:Y:S01]  /*24740*/  LDL.S16 R57, [R1+0x158] ;  /* 0x0001580001397983 */ /* 0x0008e20000100600 */
[C---:B------:R-:W-:Y:S01]  /*24750*/  ISETP.GE.U32.AND P4, PT, R193.reuse, R16, PT ;  /* 0x00000010c100720c */ /* 0x040fe20003f86070 */
[----:B--2---:R-:W-:Y:S01]  /*24760*/  @!P1 HADD2 R58, -R15.H0_H0, -RZ.H0_H0 ;  /* 0xa00000ff0f3a9230 */ /* 0x004fe20000000900 */
[----:B------:R-:W-:Y:S01]  /*24770*/  LOP3.LUT R16, R38, 0xffff, RZ, 0xc0, !PT ;  /* 0x0000ffff26107812 */ /* 0x000fe200078ec0ff */
[----:B------:R2:W-:Y:S01]  /*24780*/  ST.E.U16 desc[UR4][R6.64+0x20], R0 ;  /* 0x0000200006007985 */ /* 0x0005e2000c101504 */
[----:B------:R-:W-:Y:S02]  /*24790*/  MUFU.EX2 R21, R157 ;  /* 0x0000009d00157308 */ /* 0x000fe40000000800 */
[----:B------:R-:W-:Y:S01]  /*247a0*/  SHF.R.U32.HI R16, RZ, 0x8, R16 ;  /* 0x00000008ff107819 */ /* 0x000fe20000011610 */
[----:B------:R4:W4:Y:S03]  /*247b0*/  LDL.S16 R56, [R1+0x138] ;  /* 0x0001380001387983 */ /* 0x0009260000100600 */
[----:B------:R-:W-:Y:S01]  /*247c0*/  LOP3.LUT R16, R16, 0xffff, RZ, 0xc0, !PT ;  /* 0x0000ffff10107812 */ /* 0x000fe200078ec0ff */
[----:B------:R3:W4:Y:S04]  /*247d0*/  LDL.S16 R25, [R1+0x134] ;  /* 0x0001340001197983 */ /* 0x0007280000100600 */
[----:B------:R3:W4:Y:S01]  /*247e0*/  LDL.S16 R22, [R1+0x12c] ;  /* 0x00012c0001167983 */ /* 0x0007220000100600 */
[----:B-1----:R-:W-:Y:S04]  /*247f0*/  SHF.R.U32.HI R17, RZ, 0x18, R76 ;  /* 0x00000018ff117819 */ /* 0x002fe8000001164c */
[----:B------:R-:W-:Y:S02]  /*24800*/  ISETP.GE.U32.AND P5, PT, R193, R17, PT ;  /* 0x00000011c100720c */ /* 0x000fe40003fa6070 */
[C---:B------:R-:W-:Y:S02]  /*24810*/  PRMT R17, R59.reuse, 0x7632, R17 ;  /* 0x000076323b117816 */ /* 0x040fe40000000011 */
[----:B--2---:R-:W-:Y:S04]  /*24820*/  PRMT R0, R59, 0x7610, R0 ;  /* 0x000076103b007816 */ /* 0x004fe80000000000 */
[----:B------:R-:W-:Y:S01]  /*24830*/  PRMT R240, R0, 0x5410, R17 ;  /* 0x0000541000f07816 */ /* 0x000fe20000000011 */
[----:B------:R-:W-:Y:S05]  /*24840*/  @!P3 HADD2 R20, -R0.H0_H0, -RZ.H0_H0 ;  /* 0xa00000ff0014b230 */ /* 0x000fea0000000900 */
[----:B------:R-:W-:Y:S01]  /*24850*/  PRMT R27, R20, 0x7610, R27 ;  /* 0x00007610141b7816 */ /* 0x000fe2000000001b */
[----:B------:R1:W-:Y:S03]  /*24860*/  @!P3 STL.S16 [R1+0x15c], R20 ;  /* 0x00015c140100b387 */ /* 0x0003e60000100600 */
[----:B------:R-:W-:Y:S02]  /*24870*/  @!P3 PRMT R0, R27, 0x5410, RZ ;  /* 0x000054101b00b816 */ /* 0x000fe400000000ff */
[----:B------:R-:W-:Y:S01]  /*24880*/  ISETP.GE.U32.AND P3, PT, R193, R16, PT ;  /* 0x00000010c100720c */ /* 0x000fe20003f66070 */
[----:B------:R2:W2:Y:S01]  /*24890*/  LDL.S16 R27, [R1+0x128] ;  /* 0x00012800011b7983 */ /* 0x0004a20000100600 */
[----:B------:R-:W-:Y:S03]  /*248a0*/  SHF.R.U32.HI R16, RZ, 0x10, R38 ;  /* 0x00000010ff107819 */ /* 0x000fe60000011626 */
[----:B------:R-:W-:Y:S01]  /*248b0*/  @!P1 STL.S16 [R1+0x150], R58 ;  /* 0x0001503a01009387 */ /* 0x000fe20000100600 */
[----:B------:R-:W-:Y:S01]  /*248c0*/  LOP3.LUT R16, R16, 0xff, RZ, 0xc0, !PT ;  /* 0x000000ff10107812 */ /* 0x000fe200078ec0ff */
[----:B-1----:R-:W-:Y:S02]  /*248d0*/  FADD.FTZ R20, R19, R33 ;  /* 0x0000002113147221 */ /* 0x002fe40000010000 */
[----:B------:R-:W-:Y:S02]  /*248e0*/  MUFU.EX2 R19, R135 ;  /* 0x0000008700137308 */ /* 0x000fe40000000800 */
[----:B------:R-:W-:Y:S01]  /*248f0*/  FADD.FTZ R33, R18, R20 ;  /* 0x0000001412217221 */ /* 0x000fe20000010000 */
[----:B------:R-:W-:Y:S04]  /*24900*/  PRMT R18, R58, 0x7610, R18 ;  /* 0x000076103a127816 */ /* 0x000fe80000000012 */
[----:B------:R-:W-:Y:S03]  /*24910*/  @!P1 PRMT R15, R18, 0x5410, RZ ;  /* 0x00005410120f9816 */ /* 0x000fe600000000ff */
[----:B------:R-:W1:Y:S01]  /*24920*/  MUFU.EX2 R20, R158 ;  /* 0x0000009e00147308 */ /* 0x000e620000000800 */
[----:B------:R-:W-:Y:S02]  /*24930*/  ISETP.GE.U32.AND P1, PT, R193, R16, PT ;  /* 0x00000010c100720c */ /* 0x000fe40003f26070 */
[C---:B------:R-:W-:Y:S01]  /*24940*/  PRMT R16, R37.reuse, 0x7610, R16 ;  /* 0x0000761025107816 */ /* 0x040fe20000000010 */
[----:B------:R1:W-:Y:S04]  /*24950*/  ST.E.U16 desc[UR4][R6.64+0x22], R15 ;  /* 0x0000220f06007985 */ /* 0x0003e8000c101504 */
[----:B------:R1:W-:Y:S02]  /*24960*/  ST.E.U16 desc[UR4][R30.64+0x30], R0 ;  /* 0x000030001e007985 */ /* 0x0003e4000c101504 */
[----:B------:R-:W1:Y:S02]  /*24970*/  MUFU.EX2 R18, R152 ;  /* 0x0000009800127308 */ /* 0x000e640000000800 */
[----:B-1----:R-:W-:Y:S02]  /*24980*/  F2FP.F16.F32.PACK_AB R128, R20, R21 ;  /* 0x000000151480723e */ /* 0x002fe400000000ff */
[----:B------:R-:W-:Y:S02]  /*24990*/  F2FP.F16.F32.PACK_AB R125, R18, R19 ;  /* 0x00000013127d723e */ /* 0x000fe400000000ff */
[----:B------:R-:W-:Y:S02]  /*249a0*/  PRMT R15, R37, 0x7632, R15 ;  /* 0x00007632250f7816 */ /* 0x000fe4000000000f */
[----:B------:R-:W-:Y:S02]  /*249b0*/  SHF.R.U32.HI R0, RZ, 0x18, R38 ;  /* 0x00000018ff007819 */ /* 0x000fe40000011626 */
[----:B------:R-:W-:Y:S01]  /*249c0*/  PRMT R234, R16, 0x5410, R15 ;  /* 0x0000541010ea7816 */ /* 0x000fe2000000000f */
[----:B---3--:R-:W-:Y:S05]  /*249d0*/  @!P0 HADD2 R57, -R17.H0_H0, -RZ.H0_H0 ;  /* 0xa00000ff11398230 */ /* 0x008fea0000000900 */
[----:B------:R-:W-:Y:S01]  /*249e0*/  PRMT R51, R57, 0x7610, R51 ;  /* 0x0000761039337816 */ /* 0x000fe20000000033 */
[----:B------:R-:W-:Y:S01]  /*249f0*/  @!P0 STL.S16 [R1+0x158], R57 ;  /* 0x0001583901008387 */ /* 0x000fe20000100600 */
[----:B----4-:R-:W-:Y:S02]  /*24a00*/  @!P6 HADD2 R56, -R16.H0_H0, -RZ.H0_H0 ;  /* 0xa00000ff1038e230 */ /* 0x010fe40000000900 */
[----:B------:R-:W-:Y:S02]  /*24a10*/  @!P0 PRMT R17, R51, 0x5410, RZ ;  /* 0x0000541033118816 */ /* 0x000fe400000000ff */
[----:B------:R-:W-:Y:S01]  /*24a20*/  ISETP.GE.U32.AND P0, PT, R193, R0, PT ;  /* 0x00000000c100720c */ /* 0x000fe20003f06070 */
[----:B------:R1:W3:Y:S01]  /*24a30*/  LDL.S16 R51, [R1+0x14c] ;  /* 0x00014c0001337983 */ /* 0x0002e20000100600 */
[----:B------:R-:W-:Y:S01]  /*24a40*/  PRMT R0, R14, 0x7632, R0 ;  /* 0x000076320e007816 */ /* 0x000fe20000000000 */
[----:B------:R-:W-:Y:S01]  /*24a50*/  @!P5 HADD2 R25, -R15.H0_H0, -RZ.H0_H0 ;  /* 0xa00000ff0f19d230 */ /* 0x000fe20000000900 */
[----:B------:R-:W-:Y:S01]  /*24a60*/  PRMT R23, R56, 0x7610, R23 ;  /* 0x0000761038177816 */ /* 0x000fe20000000017 */
[----:B------:R-:W-:Y:S01]  /*24a70*/  @!P6 STL.S16 [R1+0x138], R56 ;  /* 0x000138380100e387 */ /* 0x000fe20000100600 */
[----:B------:R-:W-:Y:S01]  /*24a80*/  PRMT R163, R14, 0x5410, R0 ;  /* 0x000054100ea37816 */ /* 0x000fe20000000000 */
[----:B------:R-:W-:Y:S01]  /*24a90*/  @!P4 HADD2 R22, -R14.H0_H0, -RZ.H0_H0 ;  /* 0xa00000ff0e16c230 */ /* 0x000fe20000000900 */
[----:B------:R-:W-:Y:S01]  /*24aa0*/  @!P6 PRMT R16, R23, 0x5410, RZ ;  /* 0x000054101710e816 */ /* 0x000fe200000000ff */
[----:B------:R4:W-:Y:S01]  /*24ab0*/  @!P5 STL.S16 [R1+0x134], R25 ;  /* 0x000134190100d387 */ /* 0x0009e20000100600 */
[----:B------:R-:W-:Y:S01]  /*24ac0*/  PRMT R28, R25, 0x7610, R28 ;  /* 0x00007610191c7816 */ /* 0x000fe2000000001c */
[----:B------:R-:W1:Y:S01]  /*24ad0*/  MUFU.EX2 R23, R97 ;  /* 0x0000006100177308 */ /* 0x000e620000000800 */
[----:B------:R-:W-:Y:S01]  /*24ae0*/  PRMT R36, R22, 0x7610, R36 ;  /* 0x0000761016247816 */ /* 0x000fe20000000024 */
[----:B------:R1:W-:Y:S01]  /*24af0*/  @!P4 STL.S16 [R1+0x12c], R22 ;  /* 0x00012c160100c387 */ /* 0x0003e20000100600 */
[----:B------:R-:W-:Y:S02]  /*24b00*/  @!P5 PRMT R15, R28, 0x5410, RZ ;  /* 0x000054101c0fd816 */ /* 0x000fe400000000ff */
[----:B------:R-:W-:Y:S01]  /*24b10*/  @!P4 PRMT R14, R36, 0x5410, RZ ;  /* 0x00005410240ec816 */ /* 0x000fe200000000ff */
[----:B------:R-:W-:Y:S04]  /*24b20*/  ST.E.U16 desc[UR4][R30.64+0x32], R17 ;  /* 0x000032111e007985 */ /* 0x000fe8000c101504 */
[----:B------:R1:W-:Y:S04]  /*24b30*/  ST.E.U16 desc[UR4][R2.64+0x30], R16 ;  /* 0x0000301002007985 */ /* 0x0003e8000c101504 */
[----:B------:R1:W-:Y:S04]  /*24b40*/  ST.E.U16 desc[UR4][R2.64+0x32], R15 ;  /* 0x0000320f02007985 */ /* 0x0003e8000c101504 */
[----:B------:R1:W-:Y:S01]  /*24b50*/  ST.E.U16 desc[UR4][R8.64+0x2e], R14 ;  /* 0x00002e0e08007985 */ /* 0x0003e2000c101504 */
[----:B----4-:R-:W4:Y:S01]  /*24b60*/  MUFU.EX2 R25, R159 ;  /* 0x0000009f00197308 */ /* 0x010f220000000800 */
[----:B--2---:R-:W-:Y:S02]  /*24b70*/  @!P3 HADD2 R27, -R0.H0_H0, -RZ.H0_H0 ;  /* 0xa00000ff001bb230 */ /* 0x004fe40000000900 */
[--C-:B-1----:R-:W-:Y:S03]  /*24b80*/  FADD.FTZ R22, R21, R35.reuse ;  /* 0x0000002315167221 */ /* 0x102fe60000010000 */
[----:B------:R-:W-:Y:S01]  /*24b90*/  PRMT R35, R27, 0x7610, R35 ;  /* 0x000076101b237816 */ /* 0x000fe20000000023 */
[----:B------:R1:W-:Y:S03]  /*24ba0*/  @!P3 STL.S16 [R1+0x128], R27 ;  /* 0x0001281b0100b387 */ /* 0x0003e60000100600 */
[----:B------:R-:W-:Y:S01]  /*24bb0*/  @!P3 PRMT R0, R35, 0x5410, RZ ;  /* 0x000054102300b816 */ /* 0x000fe200000000ff */
[----:B------:R2:W2:Y:S01]  /*24bc0*/  LDL.S16 R36, [R1+0x168] ;  /* 0x0001680001247983 */ /* 0x0004a20000100600 */
[----:B------:R-:W-:Y:S03]  /*24bd0*/  FADD.FTZ R16, R26, R32 ;  /* 0x000000201a107221 */ /* 0x000fe60000010000 */
[----:B------:R2:W2:Y:S01]  /*24be0*/  LDL.S16 R26, [R1+0x19c] ;  /* 0x00019c00011a7983 */ /* 0x0004a20000100600 */
[----:B------:R-:W-:Y:S01]  /*24bf0*/  FADD.FTZ R15, R19, R29 ;  /* 0x0000001d130f7221 */ /* 0x000fe20000010000 */
[----:B------:R-:W-:Y:S04]  /*24c00*/  IMAD.WIDE.U32 R28, R42, -0x326172a9, RZ ;  /* 0xcd9e8d572a1c7825 */ /* 0x000fe800078e00ff */
[----:B------:R-:W-:Y:S01]  /*24c10*/  FADD.FTZ R24, R24, R16 ;  /* 0x0000001018187221 */ /* 0x000fe20000010000 */
[----:B------:R4:W-:Y:S01]  /*24c20*/  ST.E.U16 desc[UR4][R8.64+0x30], R0 ;  /* 0x0000300008007985 */ /* 0x0009e2000c101504 */
[----:B------:R-:W-:Y:S01]  /*24c30*/  FADD.FTZ R32, R18, R15 ;  /* 0x0000000f12207221 */ /* 0x000fe20000010000 */
[----:B------:R-:W-:Y:S02]  /*24c40*/  LOP3.LUT R15, R29, R225, R110, 0x96, !PT ;  /* 0x000000e11d0f7212 */ /* 0x000fe400078e966e */
[----:B------:R-:W-:Y:S03]  /*24c50*/  LOP3.LUT R14, R47, R224, R28, 0x96, !PT ;  /* 0x000000e02f0e7212 */ /* 0x000fe600078e961c */
[----:B------:R-:W-:Y:S02]  /*24c60*/  IMAD.WIDE.U32 R16, R15, -0x2daee0ad, RZ ;  /* 0xd2511f530f107825 */ /* 0x000fe400078e00ff */
[----:B------:R-:W4:Y:S02]  /*24c70*/  MUFU.EX2 R15, R164 ;  /* 0x000000a4000f7308 */ /* 0x000f240000000800 */
[----:B-1----:R-:W-:Y:S01]  /*24c80*/  FADD.FTZ R27, R20, R22 ;  /* 0x00000016141b7221 */ /* 0x002fe20000010000 */
[----:B------:R-:W-:Y:S01]  /*24c90*/  IMAD.WIDE.U32 R20, R14, -0x2daee0ad, RZ ;  /* 0xd2511f530e147825 */ /* 0x000fe200078e00ff */
[----:B------:R-:W-:Y:S06]  /*24ca0*/  PRMT R14, R40, 0x7610, R14 ;  /* 0x00007610280e7816 */ /* 0x000fec000000000e */
[----:B------:R-:W1:Y:S01]  /*24cb0*/  MUFU.EX2 R22, R104 ;  /* 0x0000006800167308 */ /* 0x000e620000000800 */
[----:B------:R-:W-:Y:S01]  /*24cc0*/  LOP3.LUT R21, R21, R241, R16, 0x96, !PT ;  /* 0x000000f115157212 */ /* 0x000fe200078e9610 */
[----:B------:R-:W-:Y:S01]  /*24cd0*/  FADD.FTZ R16, R23, R33 ;  /* 0x0000002117107221 */ /* 0x000fe20000010000 */
[----:B----4-:R-:W-:Y:S01]  /*24ce0*/  LOP3.LUT R0, R17, R232, R78, 0x96, !PT ;  /* 0x000000e811007212 */ /* 0x010fe200078e964e */
[----:B------:R-:W-:Y:S01]  /*24cf0*/  FADD.FTZ R17, R25, R27 ;  /* 0x0000001b19117221 */ /* 0x000fe20000010000 */
[C---:B------:R-:W-:Y:S03]  /*24d00*/  F2FP.F16.F32.PACK_AB R114, R15.reuse, R25 ;  /* 0x000000190f72723e */ /* 0x040fe600000000ff */
[----:B------:R-:W-:Y:S01]  /*24d10*/  IMAD.WIDE.U32 R18, R0, -0x326172a9, RZ ;  /* 0xcd9e8d5700127825 */ /* 0x000fe200078e00ff */
[----:B------:R-:W-:Y:S02]  /*24d20*/  PRMT R0, R40, 0x7632, R0 ;  /* 0x0000763228007816 */ /* 0x000fe40000000000 */
[C---:B-1----:R-:W-:Y:S01]  /*24d30*/  F2FP.F16.F32.PACK_AB R115, R22.reuse, R23 ;  /* 0x000000171673723e */ /* 0x042fe200000000ff */
[----:B------:R-:W-:Y:S01]  /*24d40*/  FADD.FTZ R33, R22, R16 ;  /* 0x0000001016217221 */ /* 0x000fe20000010000 */
[----:B------:R-:W-:Y:S01]  /*24d50*/  PRMT R162, R14, 0x5410, R0 ;  /* 0x000054100ea27816 */ /* 0x000fe20000000000 */
[----:B------:R-:W-:Y:S01]  /*24d60*/  FADD.FTZ R35, R15, R17 ;  /* 0x000000110f237221 */ /* 0x000fe20000010000 */
[----:B------:R-:W-:Y:S01]  /*24d70*/  LOP3.LUT R16, R19, R219, R46, 0x96, !PT ;  /* 0x000000db13107212 */ /* 0x000fe200078e962e */
[----:B------:R-:W-:Y:S04]  /*24d80*/  MUFU.EX2 R23, R167 ;  /* 0x000000a700177308 */ /* 0x000fe80000000800 */
[----:B------:R-:W-:Y:S06]  /*24d90*/  IMAD.WIDE.U32 R16, R16, -0x2daee0ad, RZ ;  /* 0xd2511f5310107825 */ /* 0x000fec00078e00ff */
[----:B------:R-:W1:Y:S01]  /*24da0*/  MUFU.EX2 R22, R168 ;  /* 0x000000a800167308 */ /* 0x000e620000000800 */
[----:B------:R-:W-:Y:S05]  /*24db0*/  LOP3.LUT R17, R17, R239, R20, 0x96, !PT ;  /* 0x000000ef11117212 */ /* 0x000fea00078e9614 */
[----:B------:R-:W-:Y:S04]  /*24dc0*/  IMAD.WIDE.U32 R106, R17, -0x326172a9, RZ ;  /* 0xcd9e8d57116a7825 */ /* 0x000fe800078e00ff */
[----:B------:R-:W-:Y:S01]  /*24dd0*/  MUFU.EX2 R17, R169 ;  /* 0x000000a900117308 */ /* 0x000fe20000000800 */
[----:B-1----:R-:W-:Y:S01]  /*24de0*/  F2FP.F16.F32.PACK_AB R104, R22, R23 ;  /* 0x000000171668723e */ /* 0x002fe200000000ff */
[----:B---3--:R-:W-:Y:S05]  /*24df0*/  @!P1 HADD2 R51, -R14.H0_H0, -RZ.H0_H0 ;  /* 0xa00000ff0e339230 */ /* 0x008fea0000000900 */
[----:B------:R-:W-:Y:S01]  /*24e00*/  PRMT R42, R51, 0x7610, R42 ;  /* 0x00007610332a7816 */ /* 0x000fe2000000002a */
[----:B------:R-:W-:Y:S03]  /*24e10*/  @!P1 STL.S16 [R1+0x14c], R51 ;  /* 0x00014c3301009387 */ /* 0x000fe60000100600 */
[----:B------:R-:W-:Y:S05]  /*24e20*/  @!P1 PRMT R14, R42, 0x5410, RZ ;  /* 0x000054102a0e9816 */ /* 0x000fea00000000ff */
[----:B------:R1:W-:Y:S02]  /*24e30*/  ST.E.U16 desc[UR4][R6.64+0x30], R14 ;  /* 0x0000300e06007985 */ /* 0x0003e4000c101504 */
[----:B-1----:R-:W-:Y:S05]  /*24e40*/  IMAD.WIDE.U32 R14, R21, -0x326172a9, RZ ;  /* 0xcd9e8d57150e7825 */ /* 0x002fea00078e00ff */
[----:B------:R-:W-:Y:S01]  /*24e50*/  LOP3.LUT R15, R15, R237, R18, 0x96, !PT ;  /* 0x000000ed0f0f7212 */ /* 0x000fe200078e9612 */
[----:B--2---:R-:W-:Y:S01]  /*24e60*/  @!P0 HADD2 R36, -R0.H0_H0, -RZ.H0_H0 ;  /* 0xa00000ff00248230 */ /* 0x004fe20000000900 */
[----:B------:R-:W-:Y:S03]  /*24e70*/  MUFU.EX2 R18, R160 ;  /* 0x000000a000127308 */ /* 0x000fe60000000800 */
[----:B------:R-:W-:Y:S01]  /*24e80*/  IMAD.WIDE.U32 R122, R15, -0x2daee0ad, RZ ;  /* 0xd2511f530f7a7825 */ /* 0x000fe200078e00ff */
[----:B------:R-:W-:Y:S01]  /*24e90*/  PRMT R19, R36, 0x7610, R19 ;  /* 0x0000761024137816 */ /* 0x000fe20000000013 */
[----:B------:R1:W-:Y:S03]  /*24ea0*/  @!P0 STL.S16 [R1+0x168], R36 ;  /* 0x0001682401008387 */ /* 0x0003e60000100600 */
[----:B------:R-:W-:Y:S02]  /*24eb0*/  @!P0 PRMT R0, R19, 0x5410, RZ ;  /* 0x0000541013008816 */ /* 0x000fe400000000ff */
[----:B------:R-:W2:Y:S01]  /*24ec0*/  MUFU.EX2 R15, R161 ;  /* 0x000000a1000f7308 */ /* 0x000ea20000000800 */
[----:B------:R-:W-:Y:S01]  /*24ed0*/  LOP3.LUT R16, R123, R233, R16, 0x96, !PT ;  /* 0x000000e97b107212 */ /* 0x000fe200078e9610 */
[----:B------:R4:W3:Y:S04]  /*24ee0*/  LDL.S16 R19, [R1+0x198] ;  /* 0x0001980001137983 */ /* 0x0008e80000100600 */
[----:B------:R4:W-:Y:S01]  /*24ef0*/  ST.E.U16 desc[UR4][R6.64+0x32], R0 ;  /* 0x0000320006007985 */ /* 0x0009e2000c101504 */
[----:B------:R-:W-:Y:S03]  /*24f00*/  IMAD.WIDE.U32 R66, R16, -0x326172a9, RZ ;  /* 0xcd9e8d5710427825 */ /* 0x000fe600078e00ff */
[----:B------:R-:W4:Y:S01]  /*24f10*/  MUFU.EX2 R16, R170 ;  /* 0x000000aa00107308 */ /* 0x000f220000000800 */
[----:B--2---:R-:W-:Y:S02]  /*24f20*/  F2FP.F16.F32.PACK_AB R113, R15, R18 ;  /* 0x000000120f71723e */ /* 0x004fe400000000ff */
[----:B-1----:R-:W-:Y:S01]  /*24f30*/  LOP3.LUT R36, R107, R235, R14, 0x96, !PT ;  /* 0x000000eb6b247212 */ /* 0x002fe200078e960e */
[----:B------:R-:W-:Y:S01]  /*24f40*/  FADD.FTZ R14, R18, R32 ;  /* 0x00000020120e7221 */ /* 0x000fe20000010000 */
[----:B------:R-:W-:Y:S01]  /*24f50*/  FADD.FTZ R18, R17, R24 ;  /* 0x0000001811127221 */ /* 0x000fe20000010000 */
[----:B----4-:R-:W-:Y:S02]  /*24f60*/  F2FP.F16.F32.PACK_AB R49, R16, R17 ;  /* 0x000000111031723e */ /* 0x010fe400000000ff */
[----:B------:R-:W-:Y:S01]  /*24f70*/  FADD.FTZ R27, R15, R14 ;  /* 0x0000000e0f1b7221 */ /* 0x000fe20000010000 */
[----:B------:R-:W-:Y:S01]  /*24f80*/  PRMT R15, R52, 0x7610, R15 ;  /* 0x00007610340f7816 */ /* 0x000fe2000000000f */
[----:B------:R-:W-:Y:S01]  /*24f90*/  IMAD.WIDE.U32 R58, R36, -0x2daee0ad, RZ ;  /* 0xd2511f53243a7825 */ /* 0x000fe200078e00ff */
[----:B------:R-:W-:Y:S04]  /*24fa0*/  LOP3.LUT R0, R67, R141, R106, 0x96, !PT ;  /* 0x0000008d43007212 */ /* 0x000fe800078e966a */
[----:B------:R-:W-:Y:S04]  /*24fb0*/  LOP3.LUT R14, R0, 0xff, RZ, 0xc0, !PT ;  /* 0x000000ff000e7812 */ /* 0x000fe800078ec0ff */
[----:B------:R-:W-:Y:S02]  /*24fc0*/  ISETP.GE.U32.AND P0, PT, R193, R14, PT ;  /* 0x0000000ec100720c */ /* 0x000fe40003f06070 */
[----:B------:R-:W-:Y:S04]  /*24fd0*/  PRMT R14, R52, 0x7632, R14 ;  /* 0x00007632340e7816 */ /* 0x000fe8000000000e */
[----:B------:R-:W-:Y:S07]  /*24fe0*/  PRMT R169, R15, 0x5410, R14 ;  /* 0x000054100fa97816 */ /* 0x000fee000000000e */
[----:B------:R-:W-:Y:S05]  /*24ff0*/  @!P0 HADD2 R26, -R15.H0_H0, -RZ.H0_H0 ;  /* 0xa00000ff0f1a8230 */ /* 0x000fea0000000900 */
[----:B------:R-:W-:Y:S01]  /*25000*/  PRMT R20, R26, 0x7610, R20 ;  /* 0x000076101a147816 */ /* 0x000fe20000000014 */
[----:B------:R1:W-:Y:S03]  /*25010*/  @!P0 STL.S16 [R1+0x19c], R26 ;  /* 0x00019c1a01008387 */ /* 0x0003e60000100600 */
[----:B------:R-:W-:Y:S01]  /*25020*/  @!P0 PRMT R15, R20, 0x5410, RZ ;  /* 0x00005410140f8816 */ /* 0x000fe200000000ff */
[----:B------:R4:W2:Y:S01]  /*25030*/  LDL.S16 R51, [R1+0x194] ;  /* 0x0001940001337983 */ /* 0x0008a20000100600 */
[----:B------:R-:W1:Y:S03]  /*25040*/  MUFU.EX2 R20, R105 ;  /* 0x0000006900147308 */ /* 0x000e660000000800 */
[----:B------:R4:W4:Y:S04]  /*25050*/  LDL.S16 R42, [R1+0x190] ;  /* 0x00019000012a7983 */ /* 0x0009280000100600 */
[----:B------:R1:W-:Y:S02]  /*25060*/  ST.E.U16 desc[UR4][R30.64+0x40], R15 ;  /* 0x0000400f1e007985 */ /* 0x0003e4000c101504 */
[----:B-1----:R-:W-:Y:S01]  /*25070*/  FADD.FTZ R21, R20, R33 ;  /* 0x0000002114157221 */ /* 0x002fe20000010000 */
[----:B------:R-:W-:Y:S01]  /*25080*/  FADD.FTZ R26, R16, R18 ;  /* 0x00000012101a7221 */ /* 0x000fe20000010000 */
[----:B------:R-:W-:Y:S02]  /*25090*/  LOP3.LUT R18, R45, R224, R28, 0x96, !PT ;  /* 0x000000e02d127212 */ /* 0x000fe400078e961c */
[----:B------:R-:W-:Y:S04]  /*250a0*/  LOP3.LUT R15, R0, 0xffff, RZ, 0xc0, !PT ;  /* 0x0000ffff000f7812 */ /* 0x000fe800078ec0ff */
[----:B------:R-:W-:Y:S04]  /*250b0*/  SHF.R.U32.HI R15, RZ, 0x8, R15 ;  /* 0x00000008ff0f7819 */ /* 0x000fe8000001160f */
[----:B------:R-:W-:Y:S04]  /*250c0*/  LOP3.LUT R15, R15, 0xffff, RZ, 0xc0, !PT ;  /* 0x0000ffff0f0f7812 */ /* 0x000fe800078ec0ff */
[----:B------:R-:W-:Y:S02]  /*250d0*/  ISETP.GE.U32.AND P3, PT, R193, R15, PT ;  /* 0x0000000fc100720c */ /* 0x000fe40003f66070 */
[--C-:B------:R-:W-:Y:S04]  /*250e0*/  SHF.R.U32.HI R15, RZ, 0x10, R0.reuse ;  /* 0x00000010ff0f7819 */ /* 0x100fe80000011600 */
[----:B------:R-:W-:Y:S02]  /*250f0*/  LOP3.LUT R16, R15, 0xff, RZ, 0xc0, !PT ;  /* 0x000000ff0f107812 */ /* 0x000fe400078ec0ff */
[----:B------:R-:W1:Y:S02]  /*25100*/  MUFU.EX2 R15, R112 ;  /* 0x00000070000f7308 */ /* 0x000e640000000800 */
[----:B------:R-:W-:Y:S02]  /*25110*/  ISETP.GE.U32.AND P1, PT, R193, R16, PT ;  /* 0x00000010c100720c */ /* 0x000fe40003f26070 */
[----:B------:R-:W-:Y:S02]  /*25120*/  SHF.R.U32.HI R16, RZ, 0x18, R0 ;  /* 0x00000018ff107819 */ /* 0x000fe40000011600 */
[----:B------:R-:W-:Y:S02]  /*25130*/  LOP3.LUT R0, R29, R225, R184, 0x96, !PT ;  /* 0x000000e11d007212 */ /* 0x000fe400078e96b8 */
[----:B------:R-:W-:Y:S02]  /*25140*/  ISETP.GE.U32.AND P0, PT, R193, R16, PT ;  /* 0x00000010c100720c */ /* 0x000fe40003f06070 */
[C---:B-1----:R-:W-:Y:S01]  /*25150*/  F2FP.F16.F32.PACK_AB R105, R15.reuse, R20 ;  /* 0x000000140f69723e */ /* 0x042fe200000000ff */
[----:B------:R-:W-:Y:S01]  /*25160*/  FADD.FTZ R25, R15, R21 ;  /* 0x000000150f197221 */ /* 0x000fe20000010000 */
[----:B---3--:R-:W-:Y:S05]  /*25170*/  @!P3 HADD2 R19, -R14.H0_H0, -RZ.H0_H0 ;  /* 0xa00000ff0e13b230 */ /* 0x008fea0000000900 */
[----:B------:R-:W-:Y:S01]  /*25180*/  PRMT R17, R19, 0x7610, R17 ;  /* 0x0000761013117816 */ /* 0x000fe20000000011 */
[----:B------:R1:W-:Y:S03]  /*25190*/  @!P3 STL.S16 [R1+0x198], R19 ;  /* 0x000198130100b387 */ /* 0x0003e60000100600 */
[----:B------:R-:W-:Y:S01]  /*251a0*/  @!P3 PRMT R14, R17, 0x5410, RZ ;  /* 0x00005410110eb816 */ /* 0x000fe200000000ff */
[----:B------:R-:W-:Y:S01]  /*251b0*/  IMAD.WIDE.U32 R16, R0, -0x2daee0ad, RZ ;  /* 0xd2511f5300107825 */ /* 0x000fe200078e00ff */
[----:B------:R-:W-:Y:S03]  /*251c0*/  PRMT R0, R53, 0x7632, R0 ;  /* 0x0000763235007816 */ /* 0x000fe60000000000 */
[----:B------:R3:W-:Y:S01]  /*251d0*/  ST.E.U16 desc[UR4][R30.64+0x42], R14 ;  /* 0x0000420e1e007985 */ /* 0x0007e2000c101504 */
[----:B------:R-:W-:Y:S05]  /*251e0*/  LOP3.LUT R15, R17, R232, R74, 0x96, !PT ;  /* 0x000000e8110f7212 */ /* 0x000fea00078e964a */
[----:B------:R-:W-:Y:S04]  /*251f0*/  IMAD.WIDE.U32 R20, R15, -0x326172a9, RZ ;  /* 0xcd9e8d570f147825 */ /* 0x000fe800078e00ff */
[----:B-1----:R-:W-:Y:S05]  /*25200*/  IMAD.WIDE.U32 R18, R18, -0x2daee0ad, RZ ;  /* 0xd2511f5312127825 */ /* 0x002fea00078e00ff */
[----:B------:R-:W-:Y:S01]  /*25210*/  LOP3.LUT R24, R19, R241, R16, 0x96, !PT ;  /* 0x000000f113187212 */ /* 0x000fe200078e9610 */
[--C-:B------:R-:W-:Y:S01]  /*25220*/  FADD.FTZ R16, R23, R35.reuse ;  /* 0x0000002317107221 */ /* 0x100fe20000010000 */
[----:B------:R-:W-:Y:S02]  /*25230*/  PRMT R35, R34, 0x7632, R35 ;  /* 0x0000763222237816 */ /* 0x000fe40000000023 */
[----:B---3--:R-:W-:Y:S01]  /*25240*/  PRMT R14, R53, 0x7610, R14 ;  /* 0x00007610350e7816 */ /* 0x008fe2000000000e */
[----:B------:R-:W-:Y:S03]  /*25250*/  FADD.FTZ R23, R22, R16 ;  /* 0x0000001016177221 */ /* 0x000fe60000010000 */
[----:B------:R-:W-:Y:S01]  /*25260*/  PRMT R167, R14, 0x5410, R0 ;  /* 0x000054100ea77816 */ /* 0x000fe20000000000 */
[----:B--2---:R-:W-:Y:S02]  /*25270*/  @!P1 HADD2 R51, -R14.H0_H0, -RZ.H0_H0 ;  /* 0xa00000ff0e339230 */ /* 0x004fe40000000900 */
[----:B----4-:R-:W-:Y:S03]  /*25280*/  @!P0 HADD2 R42, -R0.H0_H0, -RZ.H0_H0 ;  /* 0xa00000ff002a8230 */ /* 0x010fe60000000900 */
[----:B------:R-:W-:Y:S01]  /*25290*/  PRMT R19, R51, 0x7610, R19 ;  /* 0x0000761033137816 */ /* 0x000fe20000000013 */
[----:B------:R-:W-:Y:S01]  /*252a0*/  @!P1 STL.S16 [R1+0x194], R51 ;  /* 0x0001943301009387 */ /* 0x000fe20000100600 */
[----:B------:R-:W-:Y:S03]  /*252b0*/  PRMT R17, R42, 0x7610, R17 ;  /* 0x000076102a117816 */ /* 0x000fe60000000011 */
[----:B------:R1:W-:Y:S01]  /*252c0*/  @!P0 STL.S16 [R1+0x190], R42 ;  /* 0x0001902a01008387 */ /* 0x0003e20000100600 */
[----:B------:R-:W-:Y:S02]  /*252d0*/  @!P1 PRMT R14, R19, 0x5410, RZ ;  /* 0x00005410130e9816 */ /* 0x000fe400000000ff */
[----:B------:R-:W-:Y:S01]  /*252e0*/  @!P0 PRMT R0, R17, 0x5410, RZ ;  /* 0x0000541011008816 */ /* 0x000fe200000000ff */
[----:B------:R4:W2:Y:S01]  /*252f0*/  LDL.S16 R28, [R1+0x1ec] ;  /* 0x0001ec00011c7983 */ /* 0x0008a20000100600 */
[----:B------:R3:W-:Y:S03]  /*25300*/  MUFU.EX2 R19, R175 ;  /* 0x000000af00137308 */ /* 0x0007e60000000800 */
[----:B------:R4:W-:Y:S04]  /*25310*/  ST.E.U16 desc[UR4][R2.64+0x40], R14 ;  /* 0x0000400e02007985 */ /* 0x0009e8000c101504 */
[----:B------:R4:W-:Y:S01]  /*25320*/  ST.E.U16 desc[UR4][R2.64+0x42], R0 ;  /* 0x0000420002007985 */ /* 0x0009e2000c101504 */
[----:B---3--:R-:W-:Y:S03]  /*25330*/  IMAD.MOV.U32 R175, RZ, RZ, R243 ;  /* 0x000000ffffaf7224 */ /* 0x008fe600078e00f3 */
[----:B-1----:R1:W3:Y:S01]  /*25340*/  LDL.S16 R42, [R1+0x1f0] ;  /* 0x0001f000012a7983 */ /* 0x0022e20000100600 */
[----:B----4-:R-:W-:Y:S01]  /*25350*/  LOP3.LUT R14, R21, R219, R44, 0x96, !PT ;  /* 0x000000db150e7212 */ /* 0x010fe200078e962c */
[----:B------:R-:W-:Y:S04]  /*25360*/  MUFU.EX2 R0, R166 ;  /* 0x000000a600007308 */ /* 0x000fe80000000800 */
[----:B------:R-:W-:Y:S04]  /*25370*/  IMAD.WIDE.U32 R16, R14, -0x2daee0ad, RZ ;  /* 0xd2511f530e107825 */ /* 0x000fe800078e00ff */
[----:B------:R-:W-:Y:S01]  /*25380*/  IMAD.WIDE.U32 R14, R24, -0x326172a9, RZ ;  /* 0xcd9e8d57180e7825 */ /* 0x000fe200078e00ff */
[----:B------:R-:W-:Y:S02]  /*25390*/  LOP3.LUT R18, R17, R239, R18, 0x96, !PT ;  /* 0x000000ef11127212 */ /* 0x000fe400078e9612 */
[----:B------:R-:W-:Y:S01]  /*253a0*/  PRMT R24, R50, 0x7632, R24 ;  /* 0x0000763232187816 */ /* 0x000fe20000000018 */
[----:B------:R-:W4:Y:S01]  /*253b0*/  MUFU.EX2 R17, R165 ;  /* 0x000000a500117308 */ /* 0x000f220000000800 */
[----:B------:R-:W-:Y:S01]  /*253c0*/  LOP3.LUT R15, R15, R237, R20, 0x96, !PT ;  /* 0x000000ed0f0f7212 */ /* 0x000fe200078e9614 */
[----:B------:R-:W-:Y:S04]  /*253d0*/  IMAD.WIDE.U32 R96, R18, -0x326172a9, RZ ;  /* 0xcd9e8d5712607825 */ /* 0x000fe800078e00ff */
[----:B------:R-:W-:Y:S01]  /*253e0*/  IMAD.WIDE.U32 R108, R15, -0x2daee0ad, RZ ;  /* 0xd2511f530f6c7825 */ /* 0x000fe200078e00ff */
[----:B------:R-:W-:Y:S03]  /*253f0*/  LOP3.LUT R29, R97, R235, R14, 0x96, !PT ;  /* 0x000000eb611d7212 */ /* 0x000fe600078e960e */
[----:B------:R-:W1:Y:S01]  /*25400*/  MUFU.EX2 R15, R178 ;  /* 0x000000b2000f7308 */ /* 0x000e620000000800 */
[----:B------:R-:W-:Y:S05]  /*25410*/  LOP3.LUT R16, R109, R233, R16, 0x96, !PT ;  /* 0x000000e96d107212 */ /* 0x000fea00078e9610 */
[----:B------:R-:W-:Y:S01]  /*25420*/  IMAD.WIDE.U32 R52, R16, -0x326172a9, RZ ;  /* 0xcd9e8d5710347825 */ /* 0x000fe200078e00ff */
[----:B----4-:R-:W-:Y:S03]  /*25430*/  F2FP.F16.F32.PACK_AB R101, R0, R17 ;  /* 0x000000110065723e */ /* 0x010fe600000000ff */
[----:B------:R-:W4:Y:S01]  /*25440*/  MUFU.EX2 R16, R120 ;  /* 0x0000007800107308 */ /* 0x000f220000000800 */
[----:B------:R-:W-:Y:S01]  /*25450*/  PRMT R165, R34, 0x5410, R35 ;  /* 0x0000541022a57816 */ /* 0x000fe20000000023 */
[----:B------:R-:W-:Y:S04]  /*25460*/  FADD.FTZ R14, R17, R27 ;  /* 0x0000001b110e7221 */ /* 0x000fe80000010000 */
[----:B------:R-:W-:Y:S01]  /*25470*/  FADD.FTZ R20, R0, R14 ;  /* 0x0000000e00147221 */ /* 0x000fe20000010000 */
[----:B------:R-:W-:Y:S01]  /*25480*/  LOP3.LUT R0, R53, R141, R96, 0x96, !PT ;  /* 0x0000008d35007212 */ /* 0x000fe200078e9660 */
[----:B------:R-:W-:Y:S01]  /*25490*/  FADD.FTZ R14, R19, R26 ;  /* 0x0000001a130e7221 */ /* 0x000fe20000010000 */
[C---:B-1----:R-:W-:Y:S01]  /*254a0*/  F2FP.F16.F32.PACK_AB R48, R15.reuse, R19 ;  /* 0x000000130f30723e */ /* 0x042fe200000000ff */
[----:B------:R-:W-:Y:S02]  /*254b0*/  IMAD.MOV.U32 R178, RZ, RZ, R139 ;  /* 0x000000ffffb27224 */ /* 0x000fe400078e008b */
[----:B------:R-:W-:Y:S01]  /*254c0*/  FADD.FTZ R22, R15, R14 ;  /* 0x0000000e0f167221 */ /* 0x000fe20000010000 */
[----:B------:R-:W-:Y:S01]  /*254d0*/  LOP3.LUT R14, R0, 0xff, RZ, 0xc0, !PT ;  /* 0x000000ff000e7812 */ /* 0x000fe200078ec0ff */
[----:B------:R-:W1:Y:S03]  /*254e0*/  MUFU.EX2 R15, R121 ;  /* 0x00000079000f7308 */ /* 0x000e660000000800 */
[----:B------:R-:W-:Y:S01]  /*254f0*/  ISETP.GE.U32.AND P0, PT, R193, R14, PT ;  /* 0x0000000ec100720c */ /* 0x000fe20003f06070 */
[--C-:B----4-:R-:W-:Y:S01]  /*25500*/  FADD.FTZ R17, R16, R25.reuse ;  /* 0x0000001910117221 */ /* 0x110fe20000010000 */
[C---:B------:R-:W-:Y:S02]  /*25510*/  PRMT R14, R11.reuse, 0x7632, R14 ;  /* 0x000076320b0e7816 */ /* 0x040fe4000000000e */
[----:B------:R-:W-:Y:S02]  /*25520*/  PRMT R25, R50, 0x7610, R25 ;  /* 0x0000761032197816 */ /* 0x000fe40000000019 */
[----:B------:R-:W-:Y:S02]  /*25530*/  PRMT R159, R11, 0x5410, R14 ;  /* 0x000054100b9f7816 */ /* 0x000fe4000000000e */
[----:B------:R-:W-:Y:S02]  /*25540*/  PRMT R166, R25, 0x5410, R24 ;  /* 0x0000541019a67816 */ /* 0x000fe40000000018 */
[C---:B-1----:R-:W-:Y:S01]  /*25550*/  F2FP.F16.F32.PACK_AB R81, R15.reuse, R16 ;  /* 0x000000100f51723e */ /* 0x042fe200000000ff */
[----:B------:R-:W-:Y:S01]  /*25560*/  FADD.FTZ R26, R15, R17 ;  /* 0x000000110f1a7221 */ /* 0x000fe20000010000 */
[----:B------:R-:W-:Y:S01]  /*25570*/  SHF.R.U32.HI R17, RZ, 0x18, R66 ;  /* 0x00000018ff117819 */ /* 0x000fe20000011642 */
[----:B------:R1:W-:Y:S10]  /*25580*/  MUFU.EX2 R16, R176 ;  /* 0x000000b000107308 */ /* 0x0003f40000000800 */
[----:B------:R-:W4:Y:S01]  /*25590*/  MUFU.EX2 R15, R177 ;  /* 0x000000b1000f7308 */ /* 0x000f220000000800 */
[----:B-1----:R-:W-:Y:S01]  /*255a0*/  IMAD.MOV.U32 R176, RZ, RZ, R242 ;  /* 0x000000ffffb07224 */ /* 0x002fe200078e00f2 */
[----:B----4-:R-:W-:Y:S01]  /*255b0*/  F2FP.F16.F32.PACK_AB R112, R15, R16 ;  /* 0x000000100f70723e */ /* 0x010fe200000000ff */
[----:B------:R-:W-:Y:S02]  /*255c0*/  IMAD.MOV.U32 R177, RZ, RZ, R195 ;  /* 0x000000ffffb17224 */ /* 0x000fe400078e00c3 */
[----:B---3--:R-:W-:Y:S05]  /*255d0*/  @!P0 HADD2 R42, -R11.H0_H0, -RZ.H0_H0 ;  /* 0xa00000ff0b2a8230 */ /* 0x008fea0000000900 */
[----:B------:R-:W-:Y:S01]  /*255e0*/  PRMT R18, R42, 0x7610, R18 ;  /* 0x000076102a127816 */ /* 0x000fe20000000012 */
[----:B------:R1:W-:Y:S03]  /*255f0*/  @!P0 STL.S16 [R1+0x1f0], R42 ;  /* 0x0001f02a01008387 */ /* 0x0003e60000100600 */
[----:B------:R-:W-:Y:S01]  /*25600*/  @!P0 PRMT R11, R18, 0x5410, RZ ;  /* 0x00005410120b8816 */ /* 0x000fe200000000ff */
[----:B------:R4:W3:Y:S04]  /*25610*/  LDL.S16 R51, [R1+0x200] ;  /* 0x0002000001337983 */ /* 0x0008e80000100600 */
[----:B------:R4:W4:Y:S04]  /*25620*/  LDL.S16 R18, [R1+0x1ac] ;  /* 0x0001ac0001127983 */ /* 0x0009280000100600 */
[----:B------:R2:W-:Y:S04]  /*25630*/  ST.E.U16 desc[UR4][R8.64+0x3e], R11 ;  /* 0x00003e0b08007985 */ /* 0x0005e8000c101504 */
[----:B-1----:R1:W4:Y:S01]  /*25640*/  LDL.S16 R42, [R1+0x1e8] ;  /* 0x0001e800012a7983 */ /* 0x0023220000100600 */
[----:B--2---:R-:W-:Y:S04]  /*25650*/  LOP3.LUT R11, R0, 0xffff, RZ, 0xc0, !PT ;  /* 0x0000ffff000b7812 */ /* 0x004fe800078ec0ff */
[----:B------:R-:W-:Y:S04]  /*25660*/  SHF.R.U32.HI R11, RZ, 0x8, R11 ;  /* 0x00000008ff0b7819 */ /* 0x000fe8000001160b */
[----:B------:R-:W-:Y:S04]  /*25670*/  LOP3.LUT R11, R11, 0xffff, RZ, 0xc0, !PT ;  /* 0x0000ffff0b0b7812 */ /* 0x000fe800078ec0ff */
[C---:B------:R-:W-:Y:S02]  /*25680*/  ISETP.GE.U32.AND P0, PT, R193.reuse, R11, PT ;  /* 0x0000000bc100720c */ /* 0x040fe40003f06070 */
[--C-:B------:R-:W-:Y:S02]  /*25690*/  SHF.R.U32.HI R11, RZ, 0x18, R0.reuse ;  /* 0x00000018ff0b7819 */ /* 0x100fe40000011600 */
[----:B------:R-:W-:Y:S02]  /*256a0*/  SHF.R.U32.HI R0, RZ, 0x10, R0 ;  /* 0x00000010ff007819 */ /* 0x000fe40000011600 */
[C---:B------:R-:W-:Y:S02]  /*256b0*/  ISETP.GE.U32.AND P3, PT, R193.reuse, R11, PT ;  /* 0x0000000bc100720c */ /* 0x040fe40003f66070 */
[----:B------:R-:W-:Y:S02]  /*256c0*/  LOP3.LUT R11, R66, 0xff, RZ, 0xc0, !PT ;  /* 0x000000ff420b7812 */ /* 0x000fe400078ec0ff */
[----:B------:R-:W-:Y:S02]  /*256d0*/  LOP3.LUT R0, R0, 0xff, RZ, 0xc0, !PT ;  /* 0x000000ff00007812 */ /* 0x000fe400078ec0ff */
[C---:B------:R-:W-:Y:S01]  /*256e0*/  ISETP.GE.U32.AND P5, PT, R193.reuse, R11, PT ;  /* 0x0000000bc100720c */ /* 0x040fe20003fa6070 */
[----:B------:R-:W-:Y:S01]  /*256f0*/  @!P0 HADD2 R28, -R14.H0_H0, -RZ.H0_H0 ;  /* 0xa00000ff0e1c8230 */ /* 0x000fe20000000900 */
[----:B------:R-:W-:Y:S02]  /*25700*/  SHF.R.U32.HI R11, RZ, 0x10, R66 ;  /* 0x00000010ff0b7819 */ /* 0x000fe40000011642 */
[----:B------:R-:W-:Y:S02]  /*25710*/  ISETP.GE.U32.AND P6, PT, R193, R0, PT ;  /* 0x00000000c100720c */ /* 0x000fe40003fc6070 */
[----:B------:R-:W-:Y:S01]  /*25720*/  PRMT R19, R28, 0x7610, R19 ;  /* 0x000076101c137816 */ /* 0x000fe20000000013 */
[----:B------:R2:W-:Y:S01]  /*25730*/  @!P0 STL.S16 [R1+0x1ec], R28 ;  /* 0x0001ec1c01008387 */ /* 0x0005e20000100600 */
[----:B------:R-:W-:Y:S02]  /*25740*/  LOP3.LUT R11, R11, 0xff, RZ, 0xc0, !PT ;  /* 0x000000ff0b0b7812 */ /* 0x000fe400078ec0ff */
[----:B------:R-:W-:Y:S02]  /*25750*/  @!P0 PRMT R14, R19, 0x5410, RZ ;  /* 0x00005410130e8816 */ /* 0x000fe400000000ff */
[----:B------:R-:W-:Y:S01]  /*25760*/  LOP3.LUT R0, R66, 0xffff, RZ, 0xc0, !PT ;  /* 0x0000ffff42007812 */ /* 0x000fe200078ec0ff */
[----:B------:R1:W4:Y:S01]  /*25770*/  LDL.S16 R19, [R1+0x1fc] ;  /* 0x0001fc0001137983 */ /* 0x0003220000100600 */
[----:B------:R-:W-:Y:S02]  /*25780*/  ISETP.GE.U32.AND P4, PT, R193, R11, PT ;  /* 0x0000000bc100720c */ /* 0x000fe40003f86070 */
[----:B------:R-:W-:Y:S01]  /*25790*/  SHF.R.U32.HI R0, RZ, 0x8, R0 ;  /* 0x00000008ff007819 */ /* 0x000fe20000011600 */
[----:B------:R1:W-:Y:S01]  /*257a0*/  ST.E.U16 desc[UR4][R8.64+0x40], R14 ;  /* 0x0000400e08007985 */ /* 0x0003e2000c101504 */
[----:B------:R-:W-:Y:S02]  /*257b0*/  PRMT R11, R43, 0x7610, R11 ;  /* 0x000076102b0b7816 */ /* 0x000fe4000000000b */
[----:B------:R-:W-:Y:S02]  /*257c0*/  LOP3.LUT R0, R0, 0xffff, RZ, 0xc0, !PT ;  /* 0x0000ffff00007812 */ /* 0x000fe400078ec0ff */
[C---:B------:R-:W-:Y:S01]  /*257d0*/  ISETP.GE.U32.AND P0, PT, R193.reuse, R17, PT ;  /* 0x00000011c100720c */ /* 0x040fe20003f06070 */
[----:B------:R-:W-:Y:S01]  /*257e0*/  FADD.FTZ R17, R16, R23 ;  /* 0x0000001710117221 */ /* 0x000fe20000010000 */
[----:B------:R-:W-:Y:S02]  /*257f0*/  ISETP.GE.U32.AND P1, PT, R193, R0, PT ;  /* 0x00000000c100720c */ /* 0x000fe40003f26070 */
[----:B------:R-:W-:Y:S01]  /*25800*/  PRMT R0, R43, 0x7632, R0 ;  /* 0x000076322b007816 */ /* 0x000fe20000000000 */
[----:B------:R-:W-:Y:S01]  /*25810*/  FADD.FTZ R21, R15, R17 ;  /* 0x000000110f157221 */ /* 0x000fe20000010000 */
[----:B------:R-:W-:Y:S01]  /*25820*/  PRMT R15, R79, 0x7610, R15 ;  /* 0x000076104f0f7816 */ /* 0x000fe2000000000f */
[----:B------:R1:W-:Y:S01]  /*25830*/  MUFU.EX2 R17, R174 ;  /* 0x000000ae00117308 */ /* 0x0003e20000000800 */
[----:B------:R-:W-:Y:S02]  /*25840*/  PRMT R154, R11, 0x5410, R0 ;  /* 0x000054100b9a7816 */ /* 0x000fe40000000000 */
[----:B------:R-:W-:Y:S02]  /*25850*/  SHF.R.U32.HI R16, RZ, 0x10, R52 ;  /* 0x00000010ff107819 */ /* 0x000fe40000011634 */
[----:B------:R-:W-:Y:S02]  /*25860*/  PRMT R23, R41, 0x7610, R23 ;  /* 0x0000761029177816 */ /* 0x000fe40000000017 */
[----:B------:R-:W-:Y:S02]  /*25870*/  LOP3.LUT R16, R16, 0xff, RZ, 0xc0, !PT ;  /* 0x000000ff10107812 */ /* 0x000fe400078ec0ff */
[----:B--2---:R-:W-:Y:S02]  /*25880*/  LOP3.LUT R28, R52, 0xff, RZ, 0xc0, !PT ;  /* 0x000000ff341c7812 */ /* 0x004fe400078ec0ff */
[----:B-1----:R-:W-:Y:S01]  /*25890*/  PRMT R14, R79, 0x7632, R14 ;  /* 0x000076324f0e7816 */ /* 0x002fe2000000000e */
[----:B------:R-:W-:Y:S03]  /*258a0*/  IMAD.MOV.U32 R174, RZ, RZ, R244 ;  /* 0x000000ffffae7224 */ /* 0x000fe600078e00f4 */
[----:B------:R-:W-:Y:S01]  /*258b0*/  PRMT R160, R15, 0x5410, R14 ;  /* 0x000054100fa07816 */ /* 0x000fe2000000000e */
[----:B---3--:R-:W-:Y:S02]  /*258c0*/  @!P5 HADD2 R51, -R15.H0_H0, -RZ.H0_H0 ;  /* 0xa00000ff0f33d230 */ /* 0x008fe40000000900 */
[----:B----4-:R-:W-:Y:S03]  /*258d0*/  @!P6 HADD2 R18, -R11.H0_H0, -RZ.H0_H0 ;  /* 0xa00000ff0b12e230 */ /* 0x010fe60000000900 */
[----:B------:R-:W-:Y:S02]  /*258e0*/  PRMT R32, R51, 0x7610, R32 ;  /* 0x0000761033207816 */ /* 0x000fe40000000020 */
[----:B------:R-:W-:Y:S01]  /*258f0*/  PRMT R33, R18, 0x7610, R33 ;  /* 0x0000761012217816 */ /* 0x000fe20000000021 */
[----:B------:R1:W-:Y:S01]  /*25900*/  @!P6 STL.S16 [R1+0x1ac], R18 ;  /* 0x0001ac120100e387 */ /* 0x0003e20000100600 */
[----:B------:R-:W-:Y:S02]  /*25910*/  @!P5 PRMT R15, R32, 0x5410, RZ ;  /* 0x00005410200fd816 */ /* 0x000fe400000000ff */
[----:B------:R-:W-:Y:S02]  /*25920*/  @!P6 PRMT R11, R33, 0x5410, RZ ;  /* 0x00005410210be816 */ /* 0x000fe400000000ff */
[----:B------:R4:W2:Y:S04]  /*25930*/  LDL.S16 R33, [R1+0x238] ;  /* 0x0002380001217983 */ /* 0x0008a80000100600 */
[----:B------:R3:W-:Y:S01]  /*25940*/  @!P5 STL.S16 [R1+0x200], R51 ;  /* 0x000200330100d387 */ /* 0x0007e20000100600 */
[----:B------:R-:W-:Y:S01]  /*25950*/  ISETP.GE.U32.AND P5, PT, R193, R16, PT ;  /* 0x00000010c100720c */ /* 0x000fe20003fa6070 */
[----:B------:R-:W-:Y:S01]  /*25960*/  @!P3 HADD2 R42, -R0.H0_H0, -RZ.H0_H0 ;  /* 0xa00000ff002ab230 */ /* 0x000fe20000000900 */
[----:B------:R1:W-:Y:S01]  /*25970*/  MUFU.EX2 R16, R198 ;  /* 0x000000c600107308 */ /* 0x0003e20000000800 */
[----:B------:R3:W-:Y:S03]  /*25980*/  ST.E.U16 desc[UR4][R6.64+0x40], R11 ;  /* 0x0000400b06007985 */ /* 0x0007e6000c101504 */
[----:B------:R-:W-:Y:S01]  /*25990*/  PRMT R27, R42, 0x7610, R27 ;  /* 0x000076102a1b7816 */ /* 0x000fe2000000001b */
[----:B------:R-:W-:Y:S03]  /*259a0*/  @!P3 STL.S16 [R1+0x1e8], R42 ;  /* 0x0001e82a0100b387 */ /* 0x000fe60000100600 */
[----:B------:R-:W-:Y:S01]  /*259b0*/  @!P3 PRMT R0, R27, 0x5410, RZ ;  /* 0x000054101b00b816 */ /* 0x000fe200000000ff */
[----:B------:R4:W4:Y:S02]  /*259c0*/  LDL.S16 R32, [R1+0x21c] ;  /* 0x00021c0001207983 */ /* 0x0009240000100600 */
[----:B------:R-:W-:Y:S02]  /*259d0*/  @P5 LOP3.LUT R194, R194, 0x40, RZ, 0xfc, !PT ;  /* 0x00000040c2c25812 */ /* 0x000fe400078efcff */
[----:B------:R-:W-:Y:S01]  /*259e0*/  ISETP.GE.U32.AND P5, PT, R193, R28, PT ;  /* 0x0000001cc100720c */ /* 0x000fe20003fa6070 */
[----:B------:R2:W4:Y:S01]  /*259f0*/  LDL.S16 R27, [R1+0x218] ;  /* 0x00021800011b7983 */ /* 0x0005220000100600 */
[----:B-1----:R-:W1:Y:S01]  /*25a00*/  MUFU.EX2 R18, R173 ;  /* 0x000000ad00127308 */ /* 0x002e620000000800 */
[----:B------:R-:W-:Y:S02]  /*25a10*/  IMAD.MOV.U32 R198, RZ, RZ, R136 ;  /* 0x000000ffffc67224 */ /* 0x000fe400078e0088 */
[----:B------:R1:W-:Y:S04]  /*25a20*/  ST.E.U16 desc[UR4][R6.64+0x42], R0 ;  /* 0x0000420006007985 */ /* 0x0003e8000c101504 */
[----:B------:R-:W-:Y:S01]  /*25a30*/  ST.E.U16 desc[UR4][R30.64+0x50], R15 ;  /* 0x0000500f1e007985 */ /* 0x000fe2000c101504 */
[----:B---3--:R-:W-:Y:S01]  /*25a40*/  IMAD.WIDE.U32 R50, R29, -0x2daee0ad, RZ ;  /* 0xd2511f531d327825 */ /* 0x008fe200078e00ff */
[----:B------:R-:W-:Y:S02]  /*25a50*/  SHF.R.U32.HI R11, RZ, 0x18, R52 ;  /* 0x00000018ff0b7819 */ /* 0x000fe40000011634 */
[----:B-1----:R-:W-:Y:S01]  /*25a60*/  F2FP.F16.F32.PACK_AB R100, R17, R18 ;  /* 0x000000121164723e */ /* 0x002fe200000000ff */
[----:B------:R-:W-:Y:S01]  /*25a70*/  IMAD.MOV.U32 R173, RZ, RZ, R245 ;  /* 0x000000ffffad7224 */ /* 0x000fe200078e00f5 */
[----:B------:R-:W-:Y:S02]  /*25a80*/  ISETP.GE.U32.AND P6, PT, R193, R11, PT ;  /* 0x0000000bc100720c */ /* 0x000fe40003fc6070 */
[----:B------:R-:W1:Y:S01]  /*25a90*/  MUFU.EX2 R11, R200 ;  /* 0x000000c8000b7308 */ /* 0x000e620000000800 */
[----:B------:R-:W-:Y:S01]  /*25aa0*/  LOP3.LUT R0, R59, R132, R122, 0x96, !PT ;  /* 0x000000843b007212 */ /* 0x000fe200078e967a */
[----:B------:R-:W-:Y:S01]  /*25ab0*/  @!P1 HADD2 R19, -R14.H0_H0, -RZ.H0_H0 ;  /* 0xa00000ff0e139230 */ /* 0x000fe20000000900 */
[----:B-1----:R-:W-:Y:S04]  /*25ac0*/  F2FP.F16.F32.PACK_AB R124, R11, R16 ;  /* 0x000000100b7c723e */ /* 0x002fe800000000ff */
[----:B------:R-:W-:Y:S01]  /*25ad0*/  PRMT R40, R19, 0x7610, R40 ;  /* 0x0000761013287816 */ /* 0x000fe20000000028 */
[----:B------:R1:W-:Y:S03]  /*25ae0*/  @!P1 STL.S16 [R1+0x1fc], R19 ;  /* 0x0001fc1301009387 */ /* 0x0003e60000100600 */
[----:B------:R-:W-:Y:S05]  /*25af0*/  @!P1 PRMT R14, R40, 0x5410, RZ ;  /* 0x00005410280e9816 */ /* 0x000fea00000000ff */
[----:B------:R3:W-:Y:S01]  /*25b00*/  ST.E.U16 desc[UR4][R30.64+0x52], R14 ;  /* 0x0000520e1e007985 */ /* 0x0007e2000c101504 */
[----:B-1----:R-:W-:Y:S03]  /*25b10*/  FADD.FTZ R19, R18, R20 ;  /* 0x0000001412137221 */ /* 0x002fe60000010000 */
[----:B------:R1:W3:Y:S01]  /*25b20*/  LDL.S16 R18, [R1+0x224] ;  /* 0x0002240001127983 */ /* 0x0002e20000100600 */
[----:B------:R-:W-:Y:S01]  /*25b30*/  FADD.FTZ R19, R17, R19 ;  /* 0x0000001311137221 */ /* 0x000fe20000010000 */
[----:B------:R-:W-:Y:S04]  /*25b40*/  LOP3.LUT R17, R0, 0xff, RZ, 0xc0, !PT ;  /* 0x000000ff00117812 */ /* 0x000fe800078ec0ff */
[----:B------:R-:W-:Y:S01]  /*25b50*/  ISETP.GE.U32.AND P1, PT, R193, R17, PT ;  /* 0x00000011c100720c */ /* 0x000fe20003f26070 */
[----:B------:R-:W-:Y:S04]  /*25b60*/  FADD.FTZ R17, R16, R22 ;  /* 0x0000001610117221 */ /* 0x000fe80000010000 */
[----:B------:R-:W-:Y:S01]  /*25b70*/  FADD.FTZ R20, R11, R17 ;  /* 0x000000110b147221 */ /* 0x000fe20000010000 */
[----:B------:R-:W-:Y:S01]  /*25b80*/  LOP3.LUT R11, R0, 0xffff, RZ, 0xc0, !PT ;  /* 0x0000ffff000b7812 */ /* 0x000fe200078ec0ff */
[----:B------:R1:W-:Y:S03]  /*25b90*/  MUFU.EX2 R17, R189 ;  /* 0x000000bd00117308 */ /* 0x0003e60000000800 */
[----:B------:R-:W-:Y:S04]  /*25ba0*/  SHF.R.U32.HI R11, RZ, 0x8, R11 ;  /* 0x00000008ff0b7819 */ /* 0x000fe8000001160b */
[----:B------:R-:W-:Y:S01]  /*25bb0*/  LOP3.LUT R11, R11, 0xffff, RZ, 0xc0, !PT ;  /* 0x0000ffff0b0b7812 */ /* 0x000fe200078ec0ff */
[----:B-1----:R-:W-:Y:S02]  /*25bc0*/  IMAD.MOV.U32 R189, RZ, RZ, R133 ;  /* 0x000000ffffbd7224 */ /* 0x002fe400078e0085 */
[----:B--2---:R-:W-:Y:S05]  /*25bd0*/  @!P1 HADD2 R33, -R25.H0_H0, -RZ.H0_H0 ;  /* 0xa00000ff19219230 */ /* 0x004fea0000000900 */
[----:B------:R-:W-:Y:S01]  /*25be0*/  PRMT R16, R33, 0x7610, R16 ;  /* 0x0000761021107816 */ /* 0x000fe20000000010 */
[----:B------:R1:W-:Y:S03]  /*25bf0*/  @!P1 STL.S16 [R1+0x238], R33 ;  /* 0x0002382101009387 */ /* 0x0003e60000100600 */
[----:B------:R-:W-:Y:S02]  /*25c00*/  @!P1 PRMT R25, R16, 0x5410, RZ ;  /* 0x0000541010199816 */ /* 0x000fe400000000ff */
[----:B------:R-:W-:Y:S01]  /*25c10*/  ISETP.GE.U32.AND P1, PT, R193, R11, PT ;  /* 0x0000000bc100720c */ /* 0x000fe20003f26070 */
[----:B------:R2:W2:Y:S01]  /*25c20*/  LDL.S16 R16, [R1+0x220] ;  /* 0x0002200001107983 */ /* 0x0004a20000100600 */
[----:B------:R-:W-:Y:S11]  /*25c30*/  LOP3.LUT R11, R58, 0xff, RZ, 0xc0, !PT ;  /* 0x000000ff3a0b7812 */ /* 0x000ff600078ec0ff */
[----:B----4-:R-:W-:Y:S05]  /*25c40*/  @!P1 HADD2 R32, -R24.H0_H0, -RZ.H0_H0 ;  /* 0xa00000ff18209230 */ /* 0x010fea0000000900 */
[----:B------:R-:W-:Y:S01]  /*25c50*/  PRMT R15, R32, 0x7610, R15 ;  /* 0x00007610200f7816 */ /* 0x000fe2000000000f */
[----:B------:R-:W-:Y:S03]  /*25c60*/  @!P1 STL.S16 [R1+0x21c], R32 ;  /* 0x00021c2001009387 */ /* 0x000fe60000100600 */
[----:B------:R-:W-:Y:S02]  /*25c70*/  @!P1 PRMT R24, R15, 0x5410, RZ ;  /* 0x000054100f189816 */ /* 0x000fe400000000ff */
[----:B------:R-:W-:Y:S02]  /*25c80*/  ISETP.GE.U32.AND P1, PT, R193, R11, PT ;  /* 0x0000000bc100720c */ /* 0x000fe40003f26070 */
[----:B------:R-:W-:Y:S04]  /*25c90*/  LOP3.LUT R11, R52, 0xffff, RZ, 0xc0, !PT ;  /* 0x0000ffff340b7812 */ /* 0x000fe800078ec0ff */
[----:B------:R-:W-:Y:S04]  /*25ca0*/  SHF.R.U32.HI R11, RZ, 0x8, R11 ;  /* 0x00000008ff0b7819 */ /* 0x000fe8000001160b */
[----:B------:R-:W-:Y:S03]  /*25cb0*/  LOP3.LUT R11, R11, 0xffff, RZ, 0xc0, !PT ;  /* 0x0000ffff0b0b7812 */ /* 0x000fe600078ec0ff */
[----:B------:R-:W-:Y:S01]  /*25cc0*/  @!P1 HADD2 R27, -R34.H0_H0, -RZ.H0_H0 ;  /* 0xa00000ff221b9230 */ /* 0x000fe20000000900 */
[----:B------:R-:W-:Y:S02]  /*25cd0*/  ISETP.GE.U32.AND P2, PT, R193, R11, PT ;  /* 0x0000000bc100720c */ /* 0x000fe40003f46070 */
[----:B------:R-:W-:Y:S02]  /*25ce0*/  MUFU.EX2 R11, R171 ;  /* 0x000000ab000b7308 */ /* 0x000fe40000000800 */
[----:B---3--:R-:W-:Y:S01]  /*25cf0*/  PRMT R14, R27, 0x7610, R14 ;  /* 0x000076101b0e7816 */ /* 0x008fe2000000000e */
[----:B------:R-:W-:Y:S03]  /*25d00*/  @!P1 STL.S16 [R1+0x218], R27 ;  /* 0x0002181b01009387 */ /* 0x000fe60000100600 */
[----:B------:R-:W-:Y:S01]  /*25d10*/  @!P1 PRMT R34, R14, 0x5410, RZ ;  /* 0x000054100e229816 */ /* 0x000fe200000000ff */
[----:B------:R4:W3:Y:S03]  /*25d20*/  LDL.S16 R40, [R1+0x234] ;  /* 0x0002340001287983 */ /* 0x0008e60000100600 */
[----:B------:R-:W4:Y:S01]  /*25d30*/  MUFU.EX2 R14, R172 ;  /* 0x000000ac000e7308 */ /* 0x000f220000000800 */
[----:B-1----:R1:W3:Y:S01]  /*25d40*/  LDL.S16 R33, [R1+0x230] ;  /* 0x0002300001217983 */ /* 0x0022e20000100600 */
[C---:B----4-:R-:W-:Y:S01]  /*25d50*/  F2FP.F16.F32.PACK_AB R116, R11.reuse, R14 ;  /* 0x0000000e0b74723e */ /* 0x050fe200000000ff */
[----:B------:R-:W-:Y:S01]  /*25d60*/  FADD.FTZ R15, R14, R26 ;  /* 0x0000001a0e0f7221 */ /* 0x000fe20000010000 */
[----:B------:R-:W-:Y:S01]  /*25d70*/  SHF.R.U32.HI R14, RZ, 0x10, R0 ;  /* 0x00000010ff0e7819 */ /* 0x000fe20000011600 */
[----:B------:R-:W-:Y:S02]  /*25d80*/  IMAD.MOV.U32 R172, RZ, RZ, R250 ;  /* 0x000000ffffac7224 */ /* 0x000fe400078e00fa */
[----:B------:R-:W-:Y:S01]  /*25d90*/  FADD.FTZ R22, R11, R15 ;  /* 0x0000000f0b167221 */ /* 0x000fe20000010000 */
[--C-:B------:R-:W-:Y:S02]  /*25da0*/  SHF.R.U32.HI R11, RZ, 0x18, R0.reuse ;  /* 0x00000018ff0b7819 */ /* 0x100fe40000011600 */
[----:B------:R-:W-:Y:S02]  /*25db0*/  PRMT R0, R75, 0x7632, R0 ;  /* 0x000076324b007816 */ /* 0x000fe40000000000 */
[----:B------:R-:W-:Y:S02]  /*25dc0*/  ISETP.GE.U32.AND P1, PT, R193, R11, PT ;  /* 0x0000000bc100720c */ /* 0x000fe40003f26070 */
[----:B------:R-:W-:Y:S02]  /*25dd0*/  PRMT R11, R75, 0x7610, R11 ;  /* 0x000076104b0b7816 */ /* 0x000fe4000000000b */
[----:B------:R-:W-:Y:S02]  /*25de0*/  LOP3.LUT R14, R14, 0xff, RZ, 0xc0, !PT ;  /* 0x000000ff0e0e7812 */ /* 0x000fe400078ec0ff */
[----:B------:R-:W-:Y:S01]  /*25df0*/  PRMT R153, R11, 0x5410, R0 ;  /* 0x000054100b997816 */ /* 0x000fe20000000000 */
[----:B------:R-:W-:Y:S01]  /*25e00*/  @!P4 HADD2 R18, -R11.H0_H0, -RZ.H0_H0 ;  /* 0xa00000ff0b12c230 */ /* 0x000fe20000000900 */
[----:B------:R-:W-:Y:S04]  /*25e10*/  ISETP.GE.U32.AND P3, PT, R193, R14, PT ;  /* 0x0000000ec100720c */ /* 0x000fe80003f66070 */
[----:B------:R-:W-:Y:S01]  /*25e20*/  PRMT R15, R18, 0x7610, R15 ;  /* 0x00007610120f7816 */ /* 0x000fe2000000000f */
[----:B------:R4:W-:Y:S03]  /*25e30*/  @!P4 STL.S16 [R1+0x224], R18 ;  /* 0x000224120100c387 */ /* 0x0009e60000100600 */
[----:B------:R-:W-:Y:S02]  /*25e40*/  @!P4 PRMT R11, R15, 0x5410, RZ ;  /* 0x000054100f0bc816 */ /* 0x000fe400000000ff */
[----:B------:R1:W4:Y:S03]  /*25e50*/  MUFU.EX2 R15, R197 ;  /* 0x000000c5000f7308 */ /* 0x0003260000000800 */
[----:B------:R4:W-:Y:S01]  /*25e60*/  ST.E.U16 desc[UR4][R2.64+0x50], R11 ;  /* 0x0000500b02007985 */ /* 0x0009e2000c101504 */
[----:B-1----:R-:W-:Y:S02]  /*25e70*/  IMAD.MOV.U32 R197, RZ, RZ, R137 ;  /* 0x000000ffffc57224 */ /* 0x002fe400078e0089 */
[--C-:B----4-:R-:W-:Y:S01]  /*25e80*/  FADD.FTZ R18, R15, R21.reuse ;  /* 0x000000150f127221 */ /* 0x110fe20000010000 */
[----:B------:R-:W-:Y:S04]  /*25e90*/  PRMT R21, R41, 0x7632, R21 ;  /* 0x0000763229157816 */ /* 0x000fe80000000015 */
[----:B------:R-:W-:Y:S01]  /*25ea0*/  PRMT R164, R23, 0x5410, R21 ;  /* 0x0000541017a47816 */ /* 0x000fe20000000015 */
[----:B------:R-:W-:Y:S01]  /*25eb0*/  FADD.FTZ R11, R17, R19 ;  /* 0x00000013110b7221 */ /* 0x000fe20000010000 */
[----:B--2---:R-:W-:Y:S05]  /*25ec0*/  @!P0 HADD2 R16, -R0.H0_H0, -RZ.H0_H0 ;  /* 0xa00000ff00108230 */ /* 0x004fea0000000900 */
[----:B------:R-:W-:Y:S01]  /*25ed0*/  PRMT R14, R16, 0x7610, R14 ;  /* 0x00007610100e7816 */ /* 0x000fe2000000000e */
[----:B------:R1:W-:Y:S03]  /*25ee0*/  @!P0 STL.S16 [R1+0x220], R16 ;  /* 0x0002201001008387 */ /* 0x0003e60000100600 */
[----:B------:R-:W-:Y:S01]  /*25ef0*/  @!P0 PRMT R0, R14, 0x5410, RZ ;  /* 0x000054100e008816 */ /* 0x000fe200000000ff */
[----:B------:R4:W2:Y:S01]  /*25f00*/  LDL.S16 R32, [R1+0x214] ;  /* 0x0002140001207983 */ /* 0x0008a20000100600 */
[----:B------:R-:W1:Y:S03]  /*25f10*/  MUFU.EX2 R14, R196 ;  /* 0x000000c4000e7308 */ /* 0x000e660000000800 */
[----:B------:R4:W4:Y:S04]  /*25f20*/  LDL.S16 R26, [R1+0x210] ;  /* 0x00021000011a7983 */ /* 0x0009280000100600 */
[----:B------:R3:W-:Y:S01]  /*25f30*/  ST.E.U16 desc[UR4][R2.64+0x52], R0 ;  /* 0x0000520002007985 */ /* 0x0007e2000c101504 */
[C---:B-1----:R-:W-:Y:S01]  /*25f40*/  F2FP.F16.F32.PACK_AB R123, R14.reuse, R15 ;  /* 0x0000000f0e7b723e */ /* 0x042fe200000000ff */
[----:B------:R-:W-:Y:S01]  /*25f50*/  FADD.FTZ R27, R14, R18 ;  /* 0x000000120e1b7221 */ /* 0x000fe20000010000 */
[----:B------:R-:W1:Y:S10]  /*25f60*/  MUFU.EX2 R16, R188 ;  /* 0x000000bc00107308 */ /* 0x000e740000000800 */
[----:B------:R-:W-:Y:S01]  /*25f70*/  MUFU.EX2 R18, R211 ;  /* 0x000000d300127308 */ /* 0x000fe20000000800 */
[----:B---3--:R-:W-:Y:S01]  /*25f80*/  LOP3.LUT R0, R51, R132, R108, 0x96, !PT ;  /* 0x0000008433007212 */ /* 0x008fe200078e966c */
[----:B------:R-:W-:Y:S01]  /*25f90*/  @!P3 HADD2 R40, -R23.H0_H0, -RZ.H0_H0 ;  /* 0xa00000ff1728b230 */ /* 0x000fe20000000900 */
[C---:B-1----:R-:W-:Y:S01]  /*25fa0*/  F2FP.F16.F32.PACK_AB R119, R16.reuse, R17 ;  /* 0x000000111077723e */ /* 0x042fe200000000ff */
[----:B------:R-:W-:Y:S01]  /*25fb0*/  FADD.FTZ R36, R16, R11 ;  /* 0x0000000b10247221 */ /* 0x000fe20000010000 */
[----:B------:R-:W-:Y:S01]  /*25fc0*/  LOP3.LUT R11, R0, 0xff, RZ, 0xc0, !PT ;  /* 0x000000ff000b7812 */ /* 0x000fe200078ec0ff */
[----:B------:R-:W-:Y:S01]  /*25fd0*/  @!P1 HADD2 R33, -R21.H0_H0, -RZ.H0_H0 ;  /* 0xa00000ff15219230 */ /* 0x000fe20000000900 */
[----:B------:R-:W-:Y:S01]  /*25fe0*/  PRMT R14, R40, 0x7610, R14 ;  /* 0x00007610280e7816 */ /* 0x000fe2000000000e */
[----:B------:R1:W-:Y:S01]  /*25ff0*/  @!P3 STL.S16 [R1+0x234], R40 ;  /* 0x000234280100b387 */ /* 0x0003e20000100600 */
[C---:B------:R-:W-:Y:S01]  /*26000*/  ISETP.GE.U32.AND P4, PT, R193.reuse, R11, PT ;  /* 0x0000000bc100720c */ /* 0x040fe20003f86070 */
[----:B------:R-:W-:Y:S01]  /*26010*/  MUFU.EX2 R16, R203 ;  /* 0x000000cb00107308 */ /* 0x000fe20000000800 */
[----:B------:R-:W-:Y:S01]  /*26020*/  SHF.R.U32.HI R11, RZ, 0x18, R0 ;  /* 0x00000018ff0b7819 */ /* 0x000fe20000011600 */
[----:B------:R3:W-:Y:S01]  /*26030*/  @!P1 STL.S16 [R1+0x230], R33 ;  /* 0x0002302101009387 */ /* 0x0007e20000100600 */
[----:B------:R-:W-:Y:S01]  /*26040*/  @!P3 PRMT R23, R14, 0x5410, RZ ;  /* 0x000054100e17b816 */ /* 0x000fe200000000ff */
[----:B------:R-:W-:Y:S01]  /*26050*/  IMAD.MOV.U32 R188, RZ, RZ, R134 ;  /* 0x000000ffffbc7224 */ /* 0x000fe200078e0086 */
[----:B------:R-:W-:Y:S01]  /*26060*/  ISETP.GE.U32.AND P0, PT, R193, R11, PT ;  /* 0x0000000bc100720c */ /* 0x000fe20003f06070 */
[----:B------:R2:W4:Y:S01]  /*26070*/  LDL.S16 R19, [R1+0x1e4] ;  /* 0x0001e40001137983 */ /* 0x0005220000100600 */
[----:B------:R-:W-:Y:S03]  /*26080*/  PRMT R11, R33, 0x7610, R11 ;  /* 0x00007610210b7816 */ /* 0x000fe6000000000b */
[----:B------:R-:W3:Y:S01]  /*26090*/  MUFU.EX2 R14, R210 ;  /* 0x000000d2000e7308 */ /* 0x000ee20000000800 */
[----:B------:R-:W-:Y:S09]  /*260a0*/  @!P1 PRMT R21, R11, 0x5410, RZ ;  /* 0x000054100b159816 */ /* 0x000ff200000000ff */
[----:B------:R-:W3:Y:S01]  /*260b0*/  MUFU.EX2 R11, R209 ;  /* 0x000000d1000b7308 */ /* 0x000ee20000000800 */
[----:B-1----:R-:W-:Y:S09]  /*260c0*/  LOP3.LUT R40, R50, 0xff, RZ, 0xc0, !PT ;  /* 0x000000ff32287812 */ /* 0x002ff200078ec0ff */
[----:B------:R-:W1:Y:S01]  /*260d0*/  MUFU.EX2 R17, R213 ;  /* 0x000000d500117308 */ /* 0x000e620000000800 */
[----:B---3--:R-:W-:Y:S01]  /*260e0*/  FADD.FTZ R15, R14, R20 ;  /* 0x000000140e0f7221 */ /* 0x008fe20000010000 */
[----:B------:R-:W-:Y:S01]  /*260f0*/  FADD.FTZ R20, R16, R27 ;  /* 0x0000001b10147221 */ /* 0x000fe20000010000 */
[C---:B------:R-:W-:Y:S02]  /*26100*/  F2FP.F16.F32.PACK_AB R80, R11.reuse, R14 ;  /* 0x0000000e0b50723e */ /* 0x040fe400000000ff */
[----:B------:R-:W-:Y:S01]  /*26110*/  FADD.FTZ R33, R11, R15 ;  /* 0x0000000f0b217221 */ /* 0x000fe20000010000 */
[----:B------:R-:W-:Y:S04]  /*26120*/  SHF.R.U32.HI R11, RZ, 0x10, R0 ;  /* 0x00000010ff0b7819 */ /* 0x000fe80000011600 */
[----:B------:R-:W3:Y:S01]  /*26130*/  MUFU.EX2 R15, R202 ;  /* 0x000000ca000f7308 */ /* 0x000ee20000000800 */
[----:B------:R-:W-:Y:S02]  /*26140*/  LOP3.LUT R0, R0, 0xffff, RZ, 0xc0, !PT ;  /* 0x0000ffff00007812 */ /* 0x000fe400078ec0ff */
[----:B------:R-:W-:Y:S02]  /*26150*/  LOP3.LUT R11, R11, 0xff, RZ, 0xc0, !PT ;  /* 0x000000ff0b0b7812 */ /* 0x000fe400078ec0ff */
[----:B-1----:R-:W-:Y:S02]  /*26160*/  F2FP.F16.F32.PACK_AB R117, R17, R18 ;  /* 0x000000121175723e */ /* 0x002fe400000000ff */
[----:B------:R-:W-:Y:S02]  /*26170*/  ISETP.GE.U32.AND P1, PT, R193, R11, PT ;  /* 0x0000000bc100720c */ /* 0x000fe40003f26070 */
[--C-:B------:R-:W-:Y:S02]  /*26180*/  SHF.R.U32.HI R11, RZ, 0x8, R0.reuse ;  /* 0x00000008ff0b7819 */ /* 0x100fe40000011600 */
[C---:B------:R-:W-:Y:S02]  /*26190*/  PRMT R0, R10.reuse, 0x7632, R0 ;  /* 0x000076320a007816 */ /* 0x040fe40000000000 */
[----:B------:R-:W-:Y:S02]  /*261a0*/  LOP3.LUT R11, R11, 0xffff, RZ, 0xc0, !PT ;  /* 0x0000ffff0b0b7812 */ /* 0x000fe400078ec0ff */
[----:B------:R-:W-:Y:S02]  /*261b0*/  PRMT R142, R10, 0x5410, R0 ;  /* 0x000054100a8e7816 */ /* 0x000fe40000000000 */
[----:B------:R-:W-:Y:S01]  /*261c0*/  ISETP.GE.U32.AND P3, PT, R193, R11, PT ;  /* 0x0000000bc100720c */ /* 0x000fe20003f66070 */
[--C-:B---3--:R-:W-:Y:S01]  /*261d0*/  FADD.FTZ R27, R15, R20.reuse ;  /* 0x000000140f1b7221 */ /* 0x108fe20000010000 */
[----:B------:R-:W-:Y:S02]  /*261e0*/  PRMT R20, R55, 0x7610, R20 ;  /* 0x0000761037147816 */ /* 0x000fe40000000014 */
[----:B------:R-:W-:Y:S01]  /*261f0*/  F2FP.F16.F32.PACK_AB R109, R15, R16 ;  /* 0x000000100f6d723e */ /* 0x000fe200000000ff */
[----:B--2---:R-:W-:Y:S02]  /*26200*/  @!P5 HADD2 R32, -R10.H0_H0, -RZ.H0_H0 ;  /* 0xa00000ff0a20d230 */ /* 0x004fe40000000900 */
[----:B----4-:R-:W-:Y:S03]  /*26210*/  @!P2 HADD2 R26, -R0.H0_H0, -RZ.H0_H0 ;  /* 0xa00000ff001aa230 */ /* 0x010fe60000000900 */
[----:B------:R-:W-:Y:S01]  /*26220*/  PRMT R14, R32, 0x7610, R14 ;  /* 0x00007610200e7816 */ /* 0x000fe2000000000e */
[----:B------:R1:W-:Y:S03]  /*26230*/  @!P5 STL.S16 [R1+0x214], R32 ;  /* 0x000214200100d387 */ /* 0x0003e60000100600 */
[----:B------:R-:W-:Y:S01]  /*26240*/  @!P5 PRMT R10, R14, 0x5410, RZ ;  /* 0x000054100e0ad816 */ /* 0x000fe200000000ff */
[----:B------:R4:W2:Y:S01]  /*26250*/  LDL.S16 R29, [R1+0x1dc] ;  /* 0x0001dc00011d7983 */ /* 0x0008a20000100600 */
[----:B------:R-:W-:Y:S01]  /*26260*/  PRMT R11, R26, 0x7610, R11 ;  /* 0x000076101a0b7816 */ /* 0x000fe2000000000b */
[----:B------:R-:W3:Y:S01]  /*26270*/  MUFU.EX2 R14, R183 ;  /* 0x000000b7000e7308 */ /* 0x000ee20000000800 */
[C---:B------:R-:W-:Y:S01]  /*26280*/  LOP3.LUT P5, RZ, R194.reuse, 0x40, RZ, 0xc0, !PT ;  /* 0x00000040c2ff7812 */ /* 0x040fe200078ac0ff */
[----:B------:R-:W-:Y:S01]  /*26290*/  @!P2 STL.S16 [R1+0x210], R26 ;  /* 0x0002101a0100a387 */ /* 0x000fe20000100600 */
[----:B------:R-:W-:Y:S02]  /*262a0*/  @!P2 PRMT R0, R11, 0x5410, RZ ;  /* 0x000054100b00a816 */ /* 0x000fe400000000ff */
[----:B------:R-:W-:Y:S01]  /*262b0*/  LOP3.LUT R194, R194, 0xffffffdf, RZ, 0xc0, !PT ;  /* 0xffffffdfc2c27812 */ /* 0x000fe200078ec0ff */
[----:B------:R4:W4:Y:S04]  /*262c0*/  LDL.S16 R28, [R1+0x1e0] ;  /* 0x0001e000011c7983 */ /* 0x0009280000100600 */
[----:B------:R-:W1:Y:S01]  /*262d0*/  MUFU.EX2 R11, R179 ;  /* 0x000000b3000b7308 */ /* 0x000e620000000800 */
[----:B------:R1:W-:Y:S04]  /*262e0*/  ST.E.U16 desc[UR4][R8.64+0x4e], R10 ;  /* 0x00004e0a08007985 */ /* 0x0003e8000c101504 */
[----:B------:R1:W-:Y:S01]  /*262f0*/  ST.E.U16 desc[UR4][R8.64+0x50], R0 ;  /* 0x0000500008007985 */ /* 0x0003e2000c101504 */
[----:B---3--:R-:W-:Y:S01]  /*26300*/  FADD.FTZ R22, R14, R22 ;  /* 0x000000160e167221 */ /* 0x008fe20000010000 */
[C---:B-1----:R-:W-:Y:S01]  /*26310*/  F2FP.F16.F32.PACK_AB R97, R11.reuse, R14 ;  /* 0x0000000e0b61723e */ /* 0x042fe200000000ff */
[----:B------:R-:W-:Y:S02]  /*26320*/  IMAD.MOV.U32 R179, RZ, RZ, R138 ;  /* 0x000000ffffb37224 */ /* 0x000fe400078e008a */
[--C-:B------:R-:W-:Y:S01]  /*26330*/  FADD.FTZ R32, R11, R22.reuse ;  /* 0x000000160b207221 */ /* 0x100fe20000010000 */
[----:B------:R-:W-:Y:S01]  /*26340*/  PRMT R22, R55, 0x7632, R22 ;  /* 0x0000763237167816 */ /* 0x000fe20000000016 */
[----:B------:R1:W-:Y:S03]  /*26350*/  MUFU.EX2 R11, R199 ;  /* 0x000000c7000b7308 */ /* 0x0003e60000000800 */
[----:B------:R-:W-:Y:S02]  /*26360*/  PRMT R148, R20, 0x5410, R22 ;  /* 0x0000541014947816 */ /* 0x000fe40000000016 */
[C---:B------:R-:W-:Y:S05]  /*26370*/  PRMT R10, R98.reuse, 0x7610, R10 ;  /* 0x00007610620a7816 */ /* 0x040fea000000000a */
[----:B------:R-:W-:Y:S01]  /*26380*/  MUFU.EX2 R26, R204 ;  /* 0x000000cc001a7308 */ /* 0x000fe20000000800 */
[----:B------:R-:W-:Y:S01]  /*26390*/  PRMT R0, R98, 0x7632, R0 ;  /* 0x0000763262007816 */ /* 0x000fe20000000000 */
[----:B------:R-:W-:Y:S03]  /*263a0*/  @!P5 HADD2 R19, -R10.H0_H0, -RZ.H0_H0 ;  /* 0xa00000ff0a13d230 */ /* 0x000fe60000000900 */
[----:B------:R-:W-:Y:S01]  /*263b0*/  PRMT R135, R10, 0x5410, R0 ;  /* 0x000054100a877816 */ /* 0x000fe20000000000 */
[----:B-1----:R-:W-:Y:S01]  /*263c0*/  IMAD.MOV.U32 R199, RZ, RZ, R192 ;  /* 0x000000ffffc77224 */ /* 0x002fe200078e00c0 */
[----:B------:R-:W-:Y:S01]  /*263d0*/  PRMT R37, R19, 0x7610, R37 ;  /* 0x0000761013257816 */ /* 0x000fe20000000025 */
[----:B------:R1:W-:Y:S03]  /*263e0*/  @!P5 STL.S16 [R1+0x1e4], R19 ;  /* 0x0001e4130100d387 */ /* 0x0003e60000100600 */
[----:B------:R-:W-:Y:S01]  /*263f0*/  @!P5 PRMT R10, R37, 0x5410, RZ ;  /* 0x00005410250ad816 */ /* 0x000fe200000000ff */
[----:B------:R-:W3:Y:S04]  /*26400*/  S2R R192, SR_TID.X ;  /* 0x0000000000c07919 */ /* 0x000ee80000002100 */
[----:B------:R3:W-:Y:S01]  /*26410*/  ST.E.U16 desc[UR4][R6.64+0x50], R10 ;  /* 0x0000500a06007985 */ /* 0x0007e2000c101504 */
[----:B-1----:R-:W-:Y:S04]  /*26420*/  LOP3.LUT R19, R58, 0xffff, RZ, 0xc0, !PT ;  /* 0x0000ffff3a137812 */ /* 0x002fe800078ec0ff */
[----:B------:R-:W-:Y:S04]  /*26430*/  SHF.R.U32.HI R19, RZ, 0x8, R19 ;  /* 0x00000008ff137819 */ /* 0x000fe80000011613 */
[----:B------:R-:W-:Y:S01]  /*26440*/  LOP3.LUT R14, R19, 0xffff, RZ, 0xc0, !PT ;  /* 0x0000ffff130e7812 */ /* 0x000fe200078ec0ff */
[----:B---3--:R-:W1:Y:S01]  /*26450*/  MUFU.EX2 R10, R201 ;  /* 0x000000c9000a7308 */ /* 0x008e620000000800 */
[----:B------:R-:W-:Y:S02]  /*26460*/  IMAD.SHL.U32 R192, R192, 0x2, RZ ;  /* 0x00000002c0c07824 */ /* 0x000fe400078e00ff */
[----:B------:R-:W-:Y:S02]  /*26470*/  ISETP.GE.U32.AND P5, PT, R193, R14, PT ;  /* 0x0000000ec100720c */ /* 0x000fe40003fa6070 */
[----:B------:R-:W-:Y:S02]  /*26480*/  SHF.R.U32.HI R14, RZ, 0x18, R58 ;  /* 0x00000018ff0e7819 */ /* 0x000fe4000001163a */
[----:B------:R-:W-:Y:S02]  /*26490*/  LOP3.LUT R192, R192, 0x6, RZ, 0xc0, !PT ;  /* 0x00000006c0c07812 */ /* 0x000fe400078ec0ff */
[----:B-1----:R-:W-:Y:S01]  /*264a0*/  F2FP.F16.F32.PACK_AB R83, R10, R11 ;  /* 0x0000000b0a53723e */ /* 0x002fe200000000ff */
[----:B--2---:R-:W-:Y:S05]  /*264b0*/  @!P4 HADD2 R29, -R20.H0_H0, -RZ.H0_H0 ;  /* 0xa00000ff141dc230 */ /* 0x004fea0000000900 */
[----:B------:R-:W-:Y:S01]  /*264c0*/  PRMT R16, R29, 0x7610, R16 ;  /* 0x000076101d107816 */ /* 0x000fe20000000010 */
[----:B------:R-:W-:Y:S01]  /*264d0*/  @!P4 STL.S16 [R1+0x1dc], R29 ;  /* 0x0001dc1d0100c387 */ /* 0x000fe20000100600 */
[----:B----4-:R-:W-:Y:S02]  /*264e0*/  @!P6 HADD2 R28, -R0.H0_H0, -RZ.H0_H0 ;  /* 0xa00000ff001ce230 */ /* 0x010fe40000000900 */
[----:B------:R-:W-:Y:S01]  /*264f0*/  @!P4 PRMT R20, R16, 0x5410, RZ ;  /* 0x000054101014c816 */ /* 0x000fe200000000ff */
[----:B------:R-:W-:Y:S01]  /*26500*/  FADD.FTZ R16, R18, R33 ;  /* 0x0000002112107221 */ /* 0x000fe20000010000 */
[----:B------:R-:W-:Y:S02]  /*26510*/  ISETP.GE.U32.AND P4, PT, R193, R14, PT ;  /* 0x0000000ec100720c */ /* 0x000fe40003f86070 */
[----:B------:R-:W-:Y:S01]  /*26520*/  PRMT R15, R28, 0x7610, R15 ;  /* 0x000076101c0f7816 */ /* 0x000fe2000000000f */
[----:B------:R1:W-:Y:S01]  /*26530*/  @!P6 STL.S16 [R1+0x1e0], R28 ;  /* 0x0001e01c0100e387 */ /* 0x0003e20000100600 */
[----:B------:R2:W-:Y:S02]  /*26540*/  MUFU.EX2 R14, R191 ;  /* 0x000000bf000e7308 */ /* 0x0005e40000000800 */
[----:B------:R-:W-:Y:S01]  /*26550*/  @!P6 PRMT R0, R15, 0x5410, RZ ;  /* 0x000054100f00e816 */ /* 0x000fe200000000ff */
[----:B------:R4:W3:Y:S04]  /*26560*/  LDL.S16 R43, [R1+0x258] ;  /* 0x00025800012b7983 */ /* 0x0008e80000100600 */
[----:B------:R4:W4:Y:S03]  /*26570*/  LDL.S16 R42, [R1+0x254] ;  /* 0x00025400012a7983 */ /* 0x0009260000100600 */
[----:B------:R-:W1:Y:S01]  /*26580*/  MUFU.EX2 R15, R190 ;  /* 0x000000be000f7308 */ /* 0x000e620000000800 */
[----:B------:R3:W4:Y:S04]  /*26590*/  LDL.S16 R37, [R1+0x250] ;  /* 0x0002500001257983 */ /* 0x0007280000100600 */
[----:B------:R1:W-:Y:S01]  /*265a0*/  ST.E.U16 desc[UR4][R6.64+0x52], R0 ;  /* 0x0000520006007985 */ /* 0x0003e2000c101504 */
[----:B--2---:R-:W-:Y:S03]  /*265b0*/  IMAD.MOV.U32 R191, RZ, RZ, R12 ;  /* 0x000000ffffbf7224 */ /* 0x004fe600078e000c */
[----:B------:R-:W-:Y:S04]  /*265c0*/  ST.E.U16 desc[UR4][R30.64+0x60], R25 ;  /* 0x000060191e007985 */ /* 0x000fe8000c101504 */
[----:B------:R-:W-:Y:S01]  /*265d0*/  ST.E.U16 desc[UR4][R30.64+0x62], R24 ;  /* 0x000062181e007985 */ /* 0x000fe2000c101504 */
[----:B-1----:R-:W-:Y:S01]  /*265e0*/  IMAD.WIDE.U32 R28, R102, -0x326172a9, RZ ;  /* 0xcd9e8d57661c7825 */ /* 0x002fe200078e00ff */
[----:B------:R-:W-:Y:S02]  /*265f0*/  F2FP.F16.F32.PACK_AB R79, R14, R15 ;  /* 0x0000000f0e4f723e */ /* 0x000fe400000000ff */
[----:B------:R1:W-:Y:S01]  /*26600*/  ST.E.U16 desc[UR4][R2.64+0x60], R23 ;  /* 0x0000601702007985 */ /* 0x0003e2000c101504 */
[----:B------:R-:W-:Y:S01]  /*26610*/  IMAD.MOV.U32 R190, RZ, RZ, R13 ;  /* 0x000000ffffbe7224 */ /* 0x000fe200078e000d */
[----:B------:R-:W-:Y:S02]  /*26620*/  LOP3.LUT R19, R29, R225, R110, 0x96, !PT ;  /* 0x000000e11d137212 */ /* 0x000fe400078e966e */
[----:B------:R-:W-:Y:S01]  /*26630*/  LOP3.LUT R18, R47, R224, R28, 0x96, !PT ;  /* 0x000000e02f127212 */ /* 0x000fe200078e961c */
[----:B------:R-:W-:Y:S04]  /*26640*/  ST.E.U16 desc[UR4][R2.64+0x62], R21 ;  /* 0x0000621502007985 */ /* 0x000fe8000c101504 */
[----:B------:R-:W-:Y:S01]  /*26650*/  ST.E.U16 desc[UR4][R8.64+0x5e], R20 ;  /* 0x00005e1408007985 */ /* 0x000fe2000c101504 */
[----:B------:R-:W-:Y:S01]  /*26660*/  FADD.FTZ R0, R11, R36 ;  /* 0x000000240b007221 */ /* 0x000fe20000010000 */
[----:B------:R-:W-:Y:S03]  /*26670*/  FADD.FTZ R36, R17, R16 ;  /* 0x0000001011247221 */ /* 0x000fe60000010000 */
[----:B------:R-:W-:Y:S01]  /*26680*/  FADD.FTZ R33, R10, R0 ;  /* 0x000000000a217221 */ /* 0x000fe20000010000 */
[----:B------:R-:W-:Y:S01]  /*26690*/  IMAD.WIDE.U32 R10, R19, -0x2daee0ad, RZ ;  /* 0xd2511f53130a7825 */ /* 0x000fe200078e00ff */
[----:B------:R-:W2:Y:S03]  /*266a0*/  MUFU.EX2 R0, R212 ;  /* 0x000000d400007308 */ /* 0x000ea60000000800 */
[----:B------:R-:W-:Y:S01]  /*266b0*/  IMAD.WIDE.U32 R18, R18, -0x2daee0ad, RZ ;  /* 0xd2511f5312127825 */ /* 0x000fe200078e00ff */
[----:B------:R-:W-:Y:S04]  /*266c0*/  LOP3.LUT R11, R11, R232, R78, 0x96, !PT ;  /* 0x000000e80b0b7212 */ /* 0x000fe800078e964e */
[----:B------:R-:W-:Y:S01]  /*266d0*/  LOP3.LUT R19, R19, R241, R10, 0x96, !PT ;  /* 0x000000f113137212 */ /* 0x000fe200078e960a */
[----:B------:R-:W-:Y:S04]  /*266e0*/  IMAD.WIDE.U32 R16, R11, -0x326172a9, RZ ;  /* 0xcd9e8d570b107825 */ /* 0x000fe800078e00ff */
[----:B------:R-:W-:Y:S01]  /*266f0*/  FADD.FTZ R10, R15, R32 ;  /* 0x000000200f0a7221 */ /* 0x000fe20000010000 */
[----:B------:R-:W-:Y:S03]  /*26700*/  FADD.FTZ R11, R26, R27 ;  /* 0x0000001b1a0b7221 */ /* 0x000fe60000010000 */
[----:B------:R-:W-:Y:S01]  /*26710*/  FADD.FTZ R32, R14, R10 ;  /* 0x0000000a0e207221 */ /* 0x000fe20000010000 */
[----:B------:R-:W-:Y:S02]  /*26720*/  LOP3.LUT R10, R17, R219, R46, 0x96, !PT ;  /* 0x000000db110a7212 */ /* 0x000fe400078e962e */
[C---:B--2---:R-:W-:Y:S01]  /*26730*/  F2FP.F16.F32.PACK_AB R107, R0.reuse, R26 ;  /* 0x0000001a006b723e */ /* 0x044fe200000000ff */
[----:B------:R-:W-:Y:S02]  /*26740*/  FADD.FTZ R26, R0, R11 ;  /* 0x0000000b001a7221 */ /* 0x000fe40000010000 */
[----:B------:R-:W-:Y:S04]  /*26750*/  IMAD.WIDE.U32 R14, R10, -0x2daee0ad, RZ ;  /* 0xd2511f530a0e7825 */ /* 0x000fe800078e00ff */
[----:B------:R-:W-:Y:S01]  /*26760*/  IMAD.WIDE.U32 R10, R19, -0x326172a9, RZ ;  /* 0xcd9e8d57130a7825 */ /* 0x000fe200078e00ff */
[----:B------:R-:W-:Y:S04]  /*26770*/  LOP3.LUT R15, R15, R239, R18, 0x96, !PT ;  /* 0x000000ef0f0f7212 */ /* 0x000fe800078e9612 */
[----:B------:R-:W-:Y:S01]  /*26780*/  LOP3.LUT R0, R11, R237, R16, 0x96, !PT ;  /* 0x000000ed0b007212 */ /* 0x000fe200078e9610 */
[----:B------:R-:W-:Y:S01]  /*26790*/  IMAD.WIDE.U32 R102, R15, -0x326172a9, RZ ;  /* 0xcd9e8d570f667825 */ /* 0x000fe200078e00ff */
[----:B------:R-:W2:Y:S03]  /*267a0*/  MUFU.EX2 R11, R206 ;  /* 0x000000ce000b7308 */ /* 0x000ea60000000800 */
[----:B------:R-:W-:Y:S01]  /*267b0*/  IMAD.WIDE.U32 R120, R0, -0x2daee0ad, RZ ;  /* 0xd2511f5300787825 */ /* 0x000fe200078e00ff */
[----:B------:R-:W-:Y:S04]  /*267c0*/  LOP3.LUT R27, R103, R235, R10, 0x96, !PT ;  /* 0x000000eb671b7212 */ /* 0x000fe800078e960a */
[----:B------:R-:W-:Y:S02]  /*267d0*/  LOP3.LUT R14, R121, R233, R14, 0x96, !PT ;  /* 0x000000e9790e7212 */ /* 0x000fe400078e960e */
[----:B------:R-:W1:Y:S03]  /*267e0*/  MUFU.EX2 R0, R207 ;  /* 0x000000cf00007308 */ /* 0x000e660000000800 */
[----:B------:R-:W-:Y:S04]  /*267f0*/  IMAD.WIDE.U32 R56, R14, -0x326172a9, RZ ;  /* 0xcd9e8d570e387825 */ /* 0x000fe800078e00ff */
[----:B--2---:R-:W-:Y:S01]  /*26800*/  FADD.FTZ R10, R11, R33 ;  /* 0x000000210b0a7221 */ /* 0x004fe20000010000 */
[----:B-1----:R-:W-:Y:S02]  /*26810*/  LOP3.LUT R23, R57, R141, R102, 0x96, !PT ;  /* 0x0000008d39177212 */ /* 0x002fe400078e9666 */
[----:B------:R-:W1:Y:S02]  /*26820*/  MUFU.EX2 R14, R218 ;  /* 0x000000da000e7308 */ /* 0x000e640000000800 */
[----:B------:R-:W-:Y:S02]  /*26830*/  LOP3.LUT R15, R23, 0xff, RZ, 0xc0, !PT ;  /* 0x000000ff170f7812 */ /* 0x000fe400078ec0ff */
[C---:B------:R-:W-:Y:S01]  /*26840*/  F2FP.F16.F32.PACK_AB R75, R0.reuse, R11 ;  /* 0x0000000b004b723e */ /* 0x040fe200000000ff */
[--C-:B------:R-:W-:Y:S01]  /*26850*/  FADD.FTZ R25, R0, R10.reuse ;  /* 0x0000000a00197221 */ /* 0x100fe20000010000 */
[C---:B------:R-:W-:Y:S04]  /*26860*/  PRMT R10, R99.reuse, 0x7610, R10 ;  /* 0x00007610630a7816 */ /* 0x040fe8000000000a */
[----:B------:R-:W2:Y:S01]  /*26870*/  MUFU.EX2 R11, R222 ;  /* 0x000000de000b7308 */ /* 0x000ea20000000800 */
[----:B------:R-:W-:Y:S04]  /*26880*/  PRMT R0, R99, 0x7632, R0 ;  /* 0x0000763263007816 */ /* 0x000fe80000000000 */
[----:B------:R-:W-:Y:S01]  /*26890*/  PRMT R143, R10, 0x5410, R0 ;  /* 0x000054100a8f7816 */ /* 0x000fe20000000000 */
[----:B---3--:R-:W-:Y:S02]  /*268a0*/  @!P3 HADD2 R43, -R22.H0_H0, -RZ.H0_H0 ;  /* 0xa00000ff162bb230 */ /* 0x008fe40000000900 */
[----:B----4-:R-:W-:Y:S03]  /*268b0*/  @!P1 HADD2 R42, -R10.H0_H0, -RZ.H0_H0 ;  /* 0xa00000ff0a2a9230 */ /* 0x010fe60000000900 */
[----:B------:R-:W-:Y:S01]  /*268c0*/  PRMT R16, R43, 0x7610, R16 ;  /* 0x000076102b107816 */ /* 0x000fe20000000010 */
[----:B------:R-:W-:Y:S01]  /*268d0*/  @!P3 STL.S16 [R1+0x258], R43 ;  /* 0x0002582b0100b387 */ /* 0x000fe20000100600 */
[----:B------:R-:W-:Y:S01]  /*268e0*/  @!P0 HADD2 R37, -R0.H0_H0, -RZ.H0_H0 ;  /* 0xa00000ff00258230 */ /* 0x000fe20000000900 */
[----:B------:R-:W-:Y:S02]  /*268f0*/  PRMT R18, R42, 0x7610, R18 ;  /* 0x000076102a127816 */ /* 0x000fe40000000012 */
[----:B------:R3:W-:Y:S01]  /*26900*/  @!P1 STL.S16 [R1+0x254], R42 ;  /* 0x0002542a01009387 */ /* 0x0007e20000100600 */
[----:B------:R-:W-:Y:S01]  /*26910*/  @!P3 PRMT R22, R16, 0x5410, RZ ;  /* 0x000054101016b816 */ /* 0x000fe200000000ff */
[----:B-1----:R-:W-:Y:S01]  /*26920*/  FADD.FTZ R16, R14, R36 ;  /* 0x000000240e107221 */ /* 0x002fe20000010000 */
[----:B------:R-:W-:Y:S01]  /*26930*/  ISETP.GE.U32.AND P3, PT, R193, R15, PT ;  /* 0x0000000fc100720c */ /* 0x000fe20003f66070 */
[----:B------:R1:W-:Y:S01]  /*26940*/  @!P0 STL.S16 [R1+0x250], R37 ;  /* 0x0002502501008387 */ /* 0x0003e20000100600 */
[----:B------:R-:W-:Y:S01]  /*26950*/  PRMT R17, R37, 0x7610, R17 ;  /* 0x0000761025117816 */ /* 0x000fe20000000011 */
[C---:B--2---:R-:W-:Y:S01]  /*26960*/  FADD.FTZ R183, R11.reuse, R16 ;  /* 0x000000100bb77221 */ /* 0x044fe20000010000 */
[----:B------:R-:W-:Y:S01]  /*26970*/  F2FP.F16.F32.PACK_AB R14, R11, R14 ;  /* 0x0000000e0b0e723e */ /* 0x000fe200000000ff */
[----:B------:R4:W2:Y:S01]  /*26980*/  LDL.S16 R150, [R1+0x274] ;  /* 0x0002740001967983 */ /* 0x0008a20000100600 */
[----:B------:R-:W-:Y:S02]  /*26990*/  LOP3.LUT R15, R23, 0xffff, RZ, 0xc0, !PT ;  /* 0x0000ffff170f7812 */ /* 0x000fe400078ec0ff */
[----:B------:R-:W-:Y:S01]  /*269a0*/  SHF.R.U32.HI R11, RZ, 0x18, R23 ;  /* 0x00000018ff0b7819 */ /* 0x000fe20000011617 */
[----:B------:R4:W4:Y:S01]  /*269b0*/  LDL.S16 R149, [R1+0x270] ;  /* 0x0002700001957983 */ /* 0x0009220000100600 */
[----:B------:R-:W-:Y:S02]  /*269c0*/  @!P0 PRMT R0, R17, 0x5410, RZ ;  /* 0x0000541011008816 */ /* 0x000fe400000000ff */
[----:B------:R-:W-:Y:S01]  /*269d0*/  SHF.R.U32.HI R15, RZ, 0x8, R15 ;  /* 0x00000008ff0f7819 */ /* 0x000fe2000001160f */
[----:B------:R2:W4:Y:S01]  /*269e0*/  LDL.S16 R103, [R1+0x27c] ;  /* 0x00027c0001677983 */ /* 0x0005220000100600 */
[----:B------:R-:W-:Y:S02]  /*269f0*/  ISETP.GE.U32.AND P0, PT, R193, R11, PT ;  /* 0x0000000bc100720c */ /* 0x000fe40003f06070 */
[----:B------:R-:W-:Y:S01]  /*26a00*/  LOP3.LUT R11, R29, R225, R184, 0x96, !PT ;  /* 0x000000e11d0b7212 */ /* 0x000fe200078e96b8 */
[----:B------:R4:W-:Y:S01]  /*26a10*/  ST.E.U16 desc[UR4][R8.64+0x60], R22 ;  /* 0x0000601608007985 */ /* 0x0009e2000c101504 */
[----:B------:R-:W-:Y:S02]  /*26a20*/  LOP3.LUT R15, R15, 0xffff, RZ, 0xc0, !PT ;  /* 0x0000ffff0f0f7812 */ /* 0x000fe400078ec0ff */
[----:B------:R-:W-:Y:S01]  /*26a30*/  @!P1 PRMT R10, R18, 0x5410, RZ ;  /* 0x00005410120a9816 */ /* 0x000fe200000000ff */
[----:B------:R-:W-:Y:S01]  /*26a40*/  IMAD.WIDE.U32 R18, R11, -0x2daee0ad, RZ ;  /* 0xd2511f530b127825 */ /* 0x000fe200078e00ff */
[----:B------:R-:W-:Y:S01]  /*26a50*/  ISETP.GE.U32.AND P1, PT, R193, R15, PT ;  /* 0x0000000fc100720c */ /* 0x000fe20003f26070 */
[----:B---3--:R3:W3:Y:S01]  /*26a60*/  LDL.S16 R42, [R1+0x278] ;  /* 0x00027800012a7983 */ /* 0x0086e20000100600 */
[----:B------:R-:W-:Y:S01]  /*26a70*/  LOP3.LUT R16, R45, R224, R28, 0x96, !PT ;  /* 0x000000e02d107212 */ /* 0x000fe200078e961c */
[----:B------:R-:W1:Y:S01]  /*26a80*/  MUFU.EX2 R15, R205 ;  /* 0x000000cd000f7308 */ /* 0x000e620000000800 */
[----:B------:R-:W-:Y:S01]  /*26a90*/  LOP3.LUT R19, R19, R232, R74, 0x96, !PT ;  /* 0x000000e813137212 */ /* 0x000fe200078e964a */
[----:B-1----:R-:W-:Y:S01]  /*26aa0*/  IMAD.WIDE.U32 R36, R144, -0x326172a9, RZ ;  /* 0xcd9e8d5790247825 */ /* 0x002fe200078e00ff */
[----:B------:R-:W-:Y:S01]  /*26ab0*/  @P0 LOP3.LUT R194, R194, 0x20, RZ, 0xfc, !PT ;  /* 0x00000020c2c20812 */ /* 0x000fe200078efcff */
[----:B------:R-:W-:Y:S01]  /*26ac0*/  ST.E.U16 desc[UR4][R6.64+0x62], R0 ;  /* 0x0000620006007985 */ /* 0x000fe2000c101504 */
[----:B------:R-:W-:Y:S01]  /*26ad0*/  ISETP.GE.U32.AND P0, PT, R193, R40, PT ;  /* 0x00000028c100720c */ /* 0x000fe20003f06070 */
[----:B------:R-:W-:Y:S01]  /*26ae0*/  IMAD.WIDE.U32 R16, R16, -0x2daee0ad, RZ ;  /* 0xd2511f5310107825 */ /* 0x000fe200078e00ff */
[CC--:B------:R-:W-:Y:S03]  /*26af0*/  LOP3.LUT R33, R37.reuse, R225.reuse, R110, 0x96, !PT ;  /* 0x000000e125217212 */ /* 0x0c0fe600078e966e */
[----:B------:R-:W1:Y:S01]  /*26b00*/  MUFU.EX2 R11, R208 ;  /* 0x000000d0000b7308 */ /* 0x000e620000000800 */
[----:B------:R-:W-:Y:S01]  /*26b10*/  LOP3.LUT R28, R37, R225, R184, 0x96, !PT ;  /* 0x000000e1251c7212 */ /* 0x000fe200078e96b8 */
[----:B------:R-:W-:Y:S01]  /*26b20*/  IMAD.WIDE.U32 R20, R19, -0x326172a9, RZ ;  /* 0xcd9e8d5713147825 */ /* 0x000fe200078e00ff */
[----:B------:R-:W-:Y:S01]  /*26b30*/  LOP3.LUT R24, R17, R241, R18, 0x96, !PT ;  /* 0x000000f111187212 */ /* 0x000fe200078e9612 */
[----:B------:R-:W-:Y:S03]  /*26b40*/  ST.E.U16 desc[UR4][R6.64+0x60], R10 ;  /* 0x0000600a06007985 */ /* 0x000fe6000c101504 */
[----:B------:R-:W-:Y:S01]  /*26b50*/  LOP3.LUT R18, R21, R219, R44, 0x96, !PT ;  /* 0x000000db15127212 */ /* 0x000fe200078e962c */
[----:B------:R-:W-:Y:S01]  /*26b60*/  ST.E.U16 desc[UR4][R30.64+0x70], R34 ;  /* 0x000070221e007985 */ /* 0x000fe2000c101504 */
[----:B------:R-:W-:Y:S03]  /*26b70*/  FADD.FTZ R17, R15, R32 ;  /* 0x000000200f117221 */ /* 0x000fe60000010000 */
[----:B------:R-:W-:Y:S05]  /*26b80*/  IMAD.WIDE.U32 R18, R18, -0x2daee0ad, RZ ;  /* 0xd2511f5312127825 */ /* 0x000fea00078e00ff */
[----:B------:R-:W-:Y:S01]  /*26b90*/  LOP3.LUT R19, R19, R239, R16, 0x96, !PT ;  /* 0x000000ef13137212 */ /* 0x000fe200078e9610 */
[C---:B-1----:R-:W-:Y:S01]  /*26ba0*/  FADD.FTZ R21, R11.reuse, R17 ;  /* 0x000000110b157221 */ /* 0x042fe20000010000 */
[----:B------:R-:W-:Y:S01]  /*26bb0*/  F2FP.F16.F32.PACK_AB R37, R11, R15 ;  /* 0x0000000f0b25723e */ /* 0x000fe200000000ff */
[----:B------:R-:W-:Y:S01]  /*26bc0*/  IMAD.WIDE.U32 R16, R24, -0x326172a9, RZ ;  /* 0xcd9e8d5718107825 */ /* 0x000fe200078e00ff */
[----:B------:R-:W1:Y:S03]  /*26bd0*/  MUFU.EX2 R15, R220 ;  /* 0x000000dc000f7308 */ /* 0x000e660000000800 */
[----:B------:R-:W-:Y:S01]  /*26be0*/  IMAD.WIDE.U32 R98, R19, -0x326172a9, RZ ;  /* 0xcd9e8d5713627825 */ /* 0x000fe200078e00ff */
[----:B------:R-:W-:Y:S02]  /*26bf0*/  LOP3.LUT R11, R17, R237, R20, 0x96, !PT ;  /* 0x000000ed110b7212 */ /* 0x000fe400078e9614 */
[----:B------:R-:W-:Y:S02]  /*26c00*/  PRMT R19, R54, 0x7610, R19 ;  /* 0x0000761036137816 */ /* 0x000fe40000000013 */
[----:B------:R-:W-:Y:S01]  /*26c10*/  LOP3.LUT R24, R99, R235, R16, 0x96, !PT ;  /* 0x000000eb63187212 */ /* 0x000fe200078e9610 */
[----:B------:R-:W-:Y:S01]  /*26c20*/  IMAD.WIDE.U32 R110, R11, -0x2daee0ad, RZ ;  /* 0xd2511f530b6e7825 */ /* 0x000fe200078e00ff */
[----:B------:R-:W-:Y:S01]  /*26c30*/  PRMT R20, R49, 0x7632, R20 ;  /* 0x0000763231147816 */ /* 0x000fe20000000014 */
[----:B------:R-:W1:Y:S03]  /*26c40*/  MUFU.EX2 R11, R221 ;  /* 0x000000dd000b7308 */ /* 0x000e660000000800 */
[----:B------:R-:W-:Y:S01]  /*26c50*/  LOP3.LUT R18, R111, R233, R18, 0x96, !PT ;  /* 0x000000e96f127212 */ /* 0x000fe200078e9612 */
[----:B-1----:R-:W-:Y:S06]  /*26c60*/  FADD.FTZ R16, R15, R26 ;  /* 0x0000001a0f107221 */ /* 0x002fec0000010000 */
[----:B------:R-:W1:Y:S01]  /*26c70*/  MUFU.EX2 R17, R215 ;  /* 0x000000d700117308 */ /* 0x000e620000000800 */
[C---:B------:R-:W-:Y:S01]  /*26c80*/  F2FP.F16.F32.PACK_AB R26, R11.reuse, R15 ;  /* 0x0000000f0b1a723e */ /* 0x040fe200000000ff */
[----:B------:R-:W-:Y:S01]  /*26c90*/  FADD.FTZ R184, R11, R16 ;  /* 0x000000100bb87221 */ /* 0x000fe20000010000 */
[C---:B------:R-:W-:Y:S02]  /*26ca0*/  PRMT R15, R129.reuse, 0x7610, R15 ;  /* 0x00007610810f7816 */ /* 0x040fe4000000000f */
[----:B------:R-:W-:Y:S04]  /*26cb0*/  PRMT R11, R129, 0x7632, R11 ;  /* 0x00007632810b7816 */ /* 0x000fe8000000000b */
[----:B------:R-:W-:Y:S02]  /*26cc0*/  PRMT R158, R15, 0x5410, R11 ;  /* 0x000054100f9e7816 */ /* 0x000fe4000000000b */
[----:B-1----:R-:W-:Y:S01]  /*26cd0*/  F2FP.F16.F32.PACK_AB R32, R5, R17 ;  /* 0x000000110520723e */ /* 0x002fe200000000ff */
[----:B--2---:R-:W-:Y:S02]  /*26ce0*/  @!P3 HADD2 R150, -R15.H0_H0, -RZ.H0_H0 ;  /* 0xa00000ff0f96b230 */ /* 0x004fe40000000900 */
[----:B----4-:R-:W-:Y:S03]  /*26cf0*/  @!P1 HADD2 R149, -R11.H0_H0, -RZ.H0_H0 ;  /* 0xa00000ff0b959230 */ /* 0x010fe60000000900 */
[----:B------:R-:W-:Y:S04]  /*26d00*/  PRMT R55, R150, 0x7610, R55 ;  /* 0x0000761096377816 */ /* 0x000fe80000000037 */
[----:B------:R-:W-:Y:S02]  /*26d10*/  @!P3 PRMT R15, R55, 0x5410, RZ ;  /* 0x00005410370fb816 */ /* 0x000fe400000000ff */
[----:B------:R-:W-:Y:S04]  /*26d20*/  PRMT R22, R149, 0x7610, R22 ;  /* 0x0000761095167816 */ /* 0x000fe80000000016 */
[----:B------:R-:W-:Y:S01]  /*26d30*/  @!P1 PRMT R11, R22, 0x5410, RZ ;  /* 0x00005410160b9816 */ /* 0x000fe200000000ff */
[----:B---3--:R-:W-:Y:S05]  /*26d40*/  @!P5 HADD2 R42, -R35.H0_H0, -RZ.H0_H0 ;  /* 0xa00000ff232ad230 */ /* 0x008fea0000000900 */
[----:B------:R-:W-:Y:S01]  /*26d50*/  PRMT R111, R42, 0x7610, R111 ;  /* 0x000076102a6f7816 */ /* 0x000fe2000000006f */
[----:B------:R1:W-:Y:S03]  /*26d60*/  @!P5 STL.S16 [R1+0x278], R42 ;  /* 0x0002782a0100d387 */ /* 0x0003e60000100600 */
[----:B------:R-:W-:Y:S01]  /*26d70*/  @!P5 PRMT R35, R111, 0x5410, RZ ;  /* 0x000054106f23d816 */ /* 0x000fe200000000ff */
[----:B------:R4:W2:Y:S04]  /*26d80*/  LDL.S16 R129, [R1+0x284] ;  /* 0x0002840001817983 */ /* 0x0008a80000100600 */
[----:B------:R-:W-:Y:S04]  /*26d90*/  @!P3 STL.S16 [R1+0x274], R150 ;  /* 0x000274960100b387 */ /* 0x000fe80000100600 */
[----:B------:R-:W-:Y:S04]  /*26da0*/  @!P1 STL.S16 [R1+0x270], R149 ;  /* 0x0002709501009387 */ /* 0x000fe80000100600 */
[----:B------:R4:W3:Y:S04]  /*26db0*/  LDL.S16 R55, [R1+0x280] ;  /* 0x0002800001377983 */ /* 0x0008e80000100600 */
[----:B------:R-:W-:Y:S01]  /*26dc0*/  ST.E.U16 desc[UR4][R30.64+0x72], R35 ;  /* 0x000072231e007985 */ /* 0x000fe2000c101504 */
[----:B-1----:R-:W-:Y:S01]  /*26dd0*/  IMAD.WIDE.U32 R42, R18, -0x326172a9, RZ ;  /* 0xcd9e8d57122a7825 */ /* 0x002fe200078e00ff */
[----:B------:R-:W-:Y:S04]  /*26de0*/  PRMT R18, R54, 0x7632, R18 ;  /* 0x0000763236127816 */ /* 0x000fe80000000012 */
[----:B------:R-:W-:Y:S02]  /*26df0*/  LOP3.LUT R16, R43, R141, R98, 0x96, !PT ;  /* 0x0000008d2b107212 */ /* 0x000fe400078e9662 */
[----:B------:R-:W-:Y:S02]  /*26e00*/  PRMT R156, R19, 0x5410, R18 ;  /* 0x00005410139c7816 */ /* 0x000fe40000000012 */
[----:B------:R-:W-:Y:S02]  /*26e10*/  LOP3.LUT R0, R16, 0xff, RZ, 0xc0, !PT ;  /* 0x000000ff10007812 */ /* 0x000fe400078ec0ff */
[----:B------:R-:W-:Y:S02]  /*26e20*/  SHF.R.U32.HI R10, RZ, 0x18, R16 ;  /* 0x00000018ff0a7819 */ /* 0x000fe40000011610 */
[----:B------:R-:W-:Y:S01]  /*26e30*/  ISETP.GE.U32.AND P5, PT, R193, R0, PT ;  /* 0x00000000c100720c */ /* 0x000fe20003fa6070 */
[----:B------:R-:W-:Y:S01]  /*26e40*/  FADD.FTZ R0, R17, R25 ;  /* 0x0000001911007221 */ /* 0x000fe20000010000 */
[----:B------:R-:W-:Y:S02]  /*26e50*/  ISETP.GE.U32.AND P3, PT, R193, R10, PT ;  /* 0x0000000ac100720c */ /* 0x000fe40003f66070 */
[----:B------:R-:W-:Y:S01]  /*26e60*/  SHF.R.U32.HI R17, RZ, 0x18, R50 ;  /* 0x00000018ff117819 */ /* 0x000fe20000011632 */
[----:B------:R-:W-:Y:S01]  /*26e70*/  FADD.FTZ R185, R5, R0 ;  /* 0x0000000005b97221 */ /* 0x000fe20000010000 */
[----:B------:R-:W-:Y:S04]  /*26e80*/  LOP3.LUT R0, R56, 0xff, RZ, 0xc0, !PT ;  /* 0x000000ff38007812 */ /* 0x000fe800078ec0ff */
[C---:B------:R-:W-:Y:S02]  /*26e90*/  ISETP.GE.U32.AND P1, PT, R193.reuse, R0, PT ;  /* 0x00000000c100720c */ /* 0x040fe40003f26070 */
[----:B------:R-:W-:Y:S04]  /*26ea0*/  SHF.R.U32.HI R0, RZ, 0x10, R58 ;  /* 0x00000010ff007819 */ /* 0x000fe8000001163a */
[----:B------:R-:W-:Y:S04]  /*26eb0*/  LOP3.LUT R0, R0, 0xff, RZ, 0xc0, !PT ;  /* 0x000000ff00007812 */ /* 0x000fe800078ec0ff */
[----:B------:R-:W-:Y:S02]  /*26ec0*/  ISETP.GE.U32.AND P6, PT, R193, R0, PT ;  /* 0x00000000c100720c */ /* 0x000fe40003fc6070 */
[----:B------:R-:W-:Y:S01]  /*26ed0*/  MUFU.EX2 R0, R4 ;  /* 0x0000000400007308 */ /* 0x000fe20000000800 */
[----:B------:R-:W-:Y:S05]  /*26ee0*/  @!P1 HADD2 R103, -R19.H0_H0, -RZ.H0_H0 ;  /* 0xa00000ff13679230 */ /* 0x000fea0000000900 */
[----:B------:R-:W-:Y:S01]  /*26ef0*/  PRMT R5, R103, 0x7610, R5 ;  /* 0x0000761067057816 */ /* 0x000fe20000000005 */
[----:B------:R1:W-:Y:S03]  /*26f00*/  @!P1 STL.S16 [R1+0x27c], R103 ;  /* 0x00027c6701009387 */ /* 0x0003e60000100600 */
[----:B------:R-:W-:Y:S01]  /*26f10*/  @!P1 PRMT R19, R5, 0x5410, RZ ;  /* 0x0000541005139816 */ /* 0x000fe200000000ff */
[----:B------:R4:W4:Y:S01]  /*26f20*/  LDL.S16 R111, [R1+0x26c] ;  /* 0x00026c00016f7983 */ /* 0x0009220000100600 */
[----:B------:R-:W-:Y:S01]  /*26f30*/  ISETP.GE.U32.AND P1, PT, R193, R17, PT ;  /* 0x00000011c100720c */ /* 0x000fe20003f26070 */
[----:B------:R-:W1:Y:S02]  /*26f40*/  MUFU.EX2 R5, R214 ;  /* 0x000000d600057308 */ /* 0x000e640000000800 */
[----:B------:R2:W4:Y:S01]  /*26f50*/  LDL.S16 R22, [R1+0x24c] ;  /* 0x00024c0001167983 */ /* 0x0005220000100600 */
[----:B-1----:R-:W-:Y:S01]  /*26f60*/  F2FP.F16.F32.PACK_AB R4, R0, R5 ;  /* 0x000000050004723e */ /* 0x002fe200000000ff */
[--C-:B------:R-:W-:Y:S01]  /*26f70*/  FADD.FTZ R10, R5, R21.reuse ;  /* 0x00000015050a7221 */ /* 0x100fe20000010000 */
[----:B------:R-:W-:Y:S01]  /*26f80*/  LOP3.LUT R5, R50, 0xffff, RZ, 0xc0, !PT ;  /* 0x0000ffff32057812 */ /* 0x000fe200078ec0ff */
[----:B------:R1:W4:Y:S01]  /*26f90*/  LDL.S16 R103, [R1+0x268] ;  /* 0x0002680001677983 */ /* 0x0003220000100600 */
[----:B------:R-:W-:Y:S01]  /*26fa0*/  PRMT R21, R49, 0x7610, R21 ;  /* 0x0000761031157816 */ /* 0x000fe20000000015 */
[----:B------:R-:W-:Y:S01]  /*26fb0*/  FADD.FTZ R186, R0, R10 ;  /* 0x0000000a00ba7221 */ /* 0x000fe20000010000 */
[C---:B------:R-:W-:Y:S02]  /*26fc0*/  PRMT R0, R140.reuse, 0x7610, R0 ;  /* 0x000076108c007816 */ /* 0x040fe40000000000 */
[--C-:B------:R-:W-:Y:S02]  /*26fd0*/  SHF.R.U32.HI R10, RZ, 0x8, R5.reuse ;  /* 0x00000008ff0a7819 */ /* 0x100fe40000011605 */
[----:B------:R-:W-:Y:S02]  /*26fe0*/  PRMT R5, R140, 0x7632, R5 ;  /* 0x000076328c057816 */ /* 0x000fe40000000005 */
[----:B------:R-:W-:Y:S02]  /*26ff0*/  LOP3.LUT R10, R10, 0xffff, RZ, 0xc0, !PT ;  /* 0x0000ffff0a0a7812 */ /* 0x000fe400078ec0ff */
[----:B------:R-:W-:Y:S02]  /*27000*/  PRMT R161, R21, 0x5410, R20 ;  /* 0x0000541015a17816 */ /* 0x000fe40000000014 */
[----:B------:R-:W-:Y:S01]  /*27010*/  ISETP.GE.U32.AND P2, PT, R193, R10, PT ;  /* 0x0000000ac100720c */ /* 0x000fe20003f46070 */
[----:B--2---:R-:W-:Y:S05]  /*27020*/  @!P6 HADD2 R129, -R0.H0_H0, -RZ.H0_H0 ;  /* 0xa00000ff0081e230 */ /* 0x004fea0000000900 */
[----:B------:R-:W-:Y:S01]  /*27030*/  PRMT R17, R129, 0x7610, R17 ;  /* 0x0000761081117816 */ /* 0x000fe20000000011 */
[----:B------:R2:W-:Y:S01]  /*27040*/  @!P6 STL.S16 [R1+0x284], R129 ;  /* 0x000284810100e387 */ /* 0x0005e20000100600 */
[----:B---3--:R-:W-:Y:S05]  /*27050*/  @!P4 HADD2 R55, -R5.H0_H0, -RZ.H0_H0 ;  /* 0xa00000ff0537c230 */ /* 0x008fea0000000900 */
[----:B------:R-:W-:Y:S01]  /*27060*/  PRMT R10, R55, 0x7610, R10 ;  /* 0x00007610370a7816 */ /* 0x000fe2000000000a */
[----:B------:R3:W-:Y:S04]  /*27070*/  @!P4 STL.S16 [R1+0x280], R55 ;  /* 0x000280370100c387 */ /* 0x0007e80000100600 */
[----:B------:R1:W4:Y:S01]  /*27080*/  LDL.S16 R54, [R1+0x260] ;  /* 0x0002600001367983 */ /* 0x0003220000100600 */
[----:B--2---:R-:W-:Y:S02]  /*27090*/  PRMT R129, R0, 0x5410, R5 ;  /* 0x0000541000817816 */ /* 0x004fe40000000005 */
[----:B------:R-:W-:Y:S02]  /*270a0*/  @!P6 PRMT R0, R17, 0x5410, RZ ;  /* 0x000054101100e816 */ /* 0x000fe400000000ff */
[----:B------:R-:W-:Y:S02]  /*270b0*/  @!P4 PRMT R5, R10, 0x5410, RZ ;  /* 0x000054100a05c816 */ /* 0x000fe400000000ff */
[----:B------:R-:W-:Y:S01]  /*270c0*/  SHF.R.U32.HI R10, RZ, 0x10, R23 ;  /* 0x00000010ff0a7819 */ /* 0x000fe20000011617 */
[----:B------:R2:W-:Y:S01]  /*270d0*/  ST.E.U16 desc[UR4][R2.64+0x70], R0 ;  /* 0x0000700002007985 */ /* 0x0005e2000c101504 */
[----:B------:R-:W-:Y:S02]  /*270e0*/  SHF.R.U32.HI R17, RZ, 0x10, R50 ;  /* 0x00000010ff117819 */ /* 0x000fe40000011632 */
[----:B------:R-:W-:Y:S01]  /*270f0*/  LOP3.LUT R10, R10, 0xff, RZ, 0xc0, !PT ;  /* 0x000000ff0a0a7812 */ /* 0x000fe200078ec0ff */
[----:B------:R1:W-:Y:S01]  /*27100*/  ST.E.U16 desc[UR4][R2.64+0x72], R5 ;  /* 0x0000720502007985 */ /* 0x0003e2000c101504 */
[----:B------:R-:W-:Y:S02]  /*27110*/  LOP3.LUT R17, R17, 0xff, RZ, 0xc0, !PT ;  /* 0x000000ff11117812 */ /* 0x000fe400078ec0ff */
[----:B------:R-:W-:Y:S01]  /*27120*/  ISETP.GE.U32.AND P6, PT, R193, R10, PT ;  /* 0x0000000ac100720c */ /* 0x000fe20003fc6070 */
[----:B---3--:R3:W3:Y:S01]  /*27130*/  LDL.S16 R55, [R1+0x264] ;  /* 0x0002640001377983 */ /* 0x0086e20000100600 */
[----:B------:R-:W-:Y:S02]  /*27140*/  PRMT R10, R131, 0x7632, R10 ;  /* 0x00007632830a7816 */ /* 0x000fe4000000000a */
[----:B------:R-:W-:Y:S02]  /*27150*/  ISETP.GE.U32.AND P4, PT, R193, R17, PT ;  /* 0x00000011c100720c */ /* 0x000fe40003f86070 */
[----:B--2---:R-:W-:Y:S02]  /*27160*/  PRMT R0, R131, 0x7610, R0 ;  /* 0x0000761083007816 */ /* 0x004fe40000000000 */
[----:B-1----:R-:W-:Y:S03]  /*27170*/  PRMT R5, R127, 0x7610, R5 ;  /* 0x000076107f057816 */ /* 0x002fe60000000005 */
[----:B----4-:R-:W-:Y:S06]  /*27180*/  @!P0 HADD2 R111, -R0.H0_H0, -RZ.H0_H0 ;  /* 0xa00000ff006f8230 */ /* 0x010fec0000000900 */
[----:B------:R-:W-:Y:S01]  /*27190*/  @!P4 HADD2 R22, -R5.H0_H0, -RZ.H0_H0 ;  /* 0xa00000ff0516c230 */ /* 0x000fe20000000900 */
[----:B------:R-:W-:Y:S01]  /*271a0*/  PRMT R146, R111, 0x7610, R146 ;  /* 0x000076106f927816 */ /* 0x000fe20000000092 */
[----:B------:R1:W-:Y:S03]  /*271b0*/  @!P0 STL.S16 [R1+0x26c], R111 ;  /* 0x00026c6f01008387 */ /* 0x0003e60000100600 */
[----:B------:R-:W-:Y:S01]  /*271c0*/  PRMT R144, R22, 0x7610, R144 ;  /* 0x0000761016907816 */ /* 0x000fe20000000090 */
[----:B------:R-:W-:Y:S05]  /*271d0*/  @!P2 HADD2 R103, -R10.H0_H0, -RZ.H0_H0 ;  /* 0xa00000ff0a67a230 */ /* 0x000fea0000000900 */
[----:B------:R-:W-:Y:S01]  /*271e0*/  PRMT R17, R103, 0x7610, R17 ;  /* 0x0000761067117816 */ /* 0x000fe20000000011 */
[----:B------:R-:W-:Y:S04]  /*271f0*/  @!P2 STL.S16 [R1+0x268], R103 ;  /* 0x000268670100a387 */ /* 0x000fe80000100600 */
[----:B------:R4:W2:Y:S01]  /*27200*/  LDL.S16 R131, [R1+0x248] ;  /* 0x0002480001837983 */ /* 0x0008a20000100600 */
[----:B-1----:R-:W-:Y:S02]  /*27210*/  PRMT R111, R0, 0x5410, R10 ;  /* 0x00005410006f7816 */ /* 0x002fe4000000000a */
[----:B------:R-:W-:Y:S02]  /*27220*/  @!P0 PRMT R0, R146, 0x5410, RZ ;  /* 0x0000541092008816 */ /* 0x000fe400000000ff */
[----:B------:R-:W-:Y:S01]  /*27230*/  @!P2 PRMT R10, R17, 0x5410, RZ ;  /* 0x00005410110aa816 */ /* 0x000fe200000000ff */
[----:B------:R4:W4:Y:S01]  /*27240*/  LDL.S16 R146, [R1+0x240] ;  /* 0x0002400001927983 */ /* 0x0009220000100600 */
[----:B------:R-:W-:Y:S02]  /*27250*/  SHF.R.U32.HI R17, RZ, 0x10, R16 ;  /* 0x00000010ff117819 */ /* 0x000fe40000011610 */
[C---:B------:R-:W-:Y:S01]  /*27260*/  LOP3.LUT P0, RZ, R194.reuse, 0x20, RZ, 0xc0, !PT ;  /* 0x00000020c2ff7812 */ /* 0x040fe2000780c0ff */
[----:B------:R1:W-:Y:S01]  /*27270*/  ST.E.U16 desc[UR4][R8.64+0x6e], R0 ;  /* 0x00006e0008007985 */ /* 0x0003e2000c101504 */
[----:B------:R-:W-:Y:S03]  /*27280*/  LOP3.LUT R194, R194, 0xffffffef, RZ, 0xc0, !PT ;  /* 0xffffffefc2c27812 */ /* 0x000fe600078ec0ff */
[----:B------:R1:W-:Y:S04]  /*27290*/  @!P4 STL.S16 [R1+0x24c], R22 ;  /* 0x00024c160100c387 */ /* 0x0003e80000100600 */
[----:B------:R1:W-:Y:S02]  /*272a0*/  ST.E.U16 desc[UR4][R8.64+0x70], R10 ;  /* 0x0000700a08007985 */ /* 0x0003e4000c101504 */
[----:B-1----:R-:W-:Y:S02]  /*272b0*/  PRMT R0, R127, 0x7632, R0 ;  /* 0x000076327f007816 */ /* 0x002fe40000000000 */
[----:B------:R-:W-:Y:S01]  /*272c0*/  LOP3.LUT R22, R17, 0xff, RZ, 0xc0, !PT ;  /* 0x000000ff11167812 */ /* 0x000fe200078ec0ff */
[----:B------:R1:W4:Y:S01]  /*272d0*/  LDL.S16 R127, [R1+0x25c] ;  /* 0x00025c00017f7983 */ /* 0x0003220000100600 */
[----:B------:R-:W-:Y:S02]  /*272e0*/  PRMT R103, R5, 0x5410, R0 ;  /* 0x0000541005677816 */ /* 0x000fe40000000000 */
[----:B------:R-:W-:Y:S02]  /*272f0*/  @!P4 PRMT R5, R144, 0x5410, RZ ;  /* 0x000054109005c816 */ /* 0x000fe400000000ff */
[----:B------:R-:W-:Y:S03]  /*27300*/  LOP3.LUT R10, R56, 0xffff, RZ, 0xc0, !PT ;  /* 0x0000ffff380a7812 */ /* 0x000fe600078ec0ff */
[----:B------:R-:W-:Y:S01]  /*27310*/  ST.E.U16 desc[UR4][R6.64+0x70], R5 ;  /* 0x0000700506007985 */ /* 0x000fe2000c101504 */
[----:B------:R-:W-:Y:S04]  /*27320*/  SHF.R.U32.HI R10, RZ, 0x8, R10 ;  /* 0x00000008ff0a7819 */ /* 0x000fe8000001160a */
[----:B------:R-:W-:Y:S01]  /*27330*/  LOP3.LUT R10, R10, 0xffff, RZ, 0xc0, !PT ;  /* 0x0000ffff0a0a7812 */ /* 0x000fe200078ec0ff */
[----:B---3--:R-:W-:Y:S05]  /*27340*/  @!P1 HADD2 R55, -R0.H0_H0, -RZ.H0_H0 ;  /* 0xa00000ff00379230 */ /* 0x008fea0000000900 */
[----:B------:R-:W-:Y:S01]  /*27350*/  PRMT R17, R55, 0x7610, R17 ;  /* 0x0000761037117816 */ /* 0x000fe20000000011 */
[----:B------:R-:W-:Y:S03]  /*27360*/  @!P1 STL.S16 [R1+0x264], R55 ;  /* 0x0002643701009387 */ /* 0x000fe60000100600 */
[----:B------:R-:W-:Y:S02]  /*27370*/  @!P1 PRMT R0, R17, 0x5410, RZ ;  /* 0x0000541011009816 */ /* 0x000fe400000000ff */
[C---:B------:R-:W-:Y:S03]  /*27380*/  ISETP.GE.U32.AND P1, PT, R193.reuse, R10, PT ;  /* 0x0000000ac100720c */ /* 0x040fe60003f26070 */
[----:B------:R3:W-:Y:S04]  /*27390*/  ST.E.U16 desc[UR4][R6.64+0x72], R0 ;  /* 0x0000720006007985 */ /* 0x0007e8000c101504 */
[----:B------:R-:W-:Y:S04]  /*273a0*/  ST.E.U16 desc[UR4][R30.64+0x82], R11 ;  /* 0x0000820b1e007985 */ /* 0x000fe8000c101504 */
[----:B------:R-:W-:Y:S02]  /*273b0*/  ST.E.U16 desc[UR4][R30.64+0x80], R15 ;  /* 0x0000800f1e007985 */ /* 0x000fe4000c101504 */
[----:B------:R-:W-:Y:S05]  /*273c0*/  @!P1 HADD2 R54, -R18.H0_H0, -RZ.H0_H0 ;  /* 0xa00000ff12369230 */ /* 0x000fea0000000900 */
[----:B------:R-:W-:Y:S01]  /*273d0*/  PRMT R10, R54, 0x7610, R10 ;  /* 0x00007610360a7816 */ /* 0x000fe2000000000a */
[----:B------:R1:W-:Y:S03]  /*273e0*/  @!P1 STL.S16 [R1+0x260], R54 ;  /* 0x0002603601009387 */ /* 0x0003e60000100600 */
[----:B------:R-:W-:Y:S01]  /*273f0*/  @!P1 PRMT R18, R10, 0x5410, RZ ;  /* 0x000054100a129816 */ /* 0x000fe200000000ff */
[----:B------:R2:W4:Y:S04]  /*27400*/  LDL.S16 R144, [R1+0x244] ;  /* 0x0002440001907983 */ /* 0x0005280000100600 */
[----:B------:R2:W4:Y:S01]  /*27410*/  LDL.S16 R121, [R1+0x23c] ;  /* 0x00023c0001797983 */ /* 0x0005220000100600 */
[----:B---3--:R-:W-:Y:S02]  /*27420*/  LOP3.LUT R0, R16, 0xffff, RZ, 0xc0, !PT ;  /* 0x0000ffff10007812 */ /* 0x008fe400078ec0ff */
[----:B------:R-:W-:Y:S02]  /*27430*/  PRMT R16, R48, 0x7632, R16 ;  /* 0x0000763230107816 */ /* 0x000fe40000000010 */
[----:B------:R-:W-:Y:S04]  /*27440*/  SHF.R.U32.HI R0, RZ, 0x8, R0 ;  /* 0x00000008ff007819 */ /* 0x000fe80000011600 */
[----:B------:R-:W-:Y:S04]  /*27450*/  LOP3.LUT R0, R0, 0xffff, RZ, 0xc0, !PT ;  /* 0x0000ffff00007812 */ /* 0x000fe800078ec0ff */
[----:B------:R-:W-:Y:S01]  /*27460*/  ISETP.GE.U32.AND P4, PT, R193, R0, PT ;  /* 0x00000000c100720c */ /* 0x000fe20003f86070 */
[----:B-1----:R-:W-:Y:S05]  /*27470*/  IMAD.WIDE.U32 R54, R27, -0x2daee0ad, RZ ;  /* 0xd2511f531b367825 */ /* 0x002fea00078e00ff */
[----:B------:R-:W-:Y:S04]  /*27480*/  LOP3.LUT R17, R55, R132, R120, 0x96, !PT ;  /* 0x0000008437117212 */ /* 0x000fe800078e9678 */
[----:B------:R-:W-:Y:S04]  /*27490*/  LOP3.LUT R5, R17, 0xff, RZ, 0xc0, !PT ;  /* 0x000000ff11057812 */ /* 0x000fe800078ec0ff */
[----:B------:R-:W-:Y:S02]  /*274a0*/  ISETP.GE.U32.AND P1, PT, R193, R5, PT ;  /* 0x00000005c100720c */ /* 0x000fe40003f26070 */
[----:B------:R-:W-:Y:S05]  /*274b0*/  PRMT R5, R128, 0x7610, R5 ;  /* 0x0000761080057816 */ /* 0x000fea0000000005 */
[----:B--2---:R-:W-:Y:S05]  /*274c0*/  @!P6 HADD2 R131, -R5.H0_H0, -RZ.H0_H0 ;  /* 0xa00000ff0583e230 */ /* 0x004fea0000000900 */
[----:B------:R-:W-:Y:S01]  /*274d0*/  PRMT R145, R131, 0x7610, R145 ;  /* 0x0000761083917816 */ /* 0x000fe20000000091 */
[----:B----4-:R-:W-:Y:S05]  /*274e0*/  @!P1 HADD2 R146, -R21.H0_H0, -RZ.H0_H0 ;  /* 0xa00000ff15929230 */ /* 0x010fea0000000900 */
[----:B------:R-:W-:Y:S01]  /*274f0*/  PRMT R0, R146, 0x7610, R0 ;  /* 0x0000761092007816 */ /* 0x000fe20000000000 */
[----:B------:R-:W-:Y:S03]  /*27500*/  @!P1 STL.S16 [R1+0x240], R146 ;  /* 0x0002409201009387 */ /* 0x000fe60000100600 */
[----:B------:R-:W-:Y:S01]  /*27510*/  @!P1 PRMT R21, R0, 0x5410, RZ ;  /* 0x0000541000159816 */ /* 0x000fe200000000ff */
[----:B------:R1:W-:Y:S01]  /*27520*/  @!P6 STL.S16 [R1+0x248], R131 ;  /* 0x000248830100e387 */ /* 0x0003e20000100600 */
[----:B------:R-:W-:Y:S04]  /*27530*/  LOP3.LUT R0, R17, 0xffff, RZ, 0xc0, !PT ;  /* 0x0000ffff11007812 */ /* 0x000fe800078ec0ff */
[----:B------:R-:W-:Y:S04]  /*27540*/  SHF.R.U32.HI R0, RZ, 0x8, R0 ;  /* 0x00000008ff007819 */ /* 0x000fe80000011600 */
[----:B------:R-:W-:Y:S04]  /*27550*/  LOP3.LUT R0, R0, 0xffff, RZ, 0xc0, !PT ;  /* 0x0000ffff00007812 */ /* 0x000fe800078ec0ff */
[----:B------:R-:W-:Y:S11]  /*27560*/  ISETP.GE.U32.AND P1, PT, R193, R0, PT ;  /* 0x00000000c100720c */ /* 0x000ff60003f26070 */
[----:B------:R-:W-:Y:S02]  /*27570*/  @!UPT UIADD3 URZ, URZ, URZ, URZ ;  /* 0x0000003f3f3ff290 */ /* 0x000fe4000fffe03f */
[----:B------:R-:W-:Y:S05]  /*27580*/  @!P1 HADD2 R127, -R20.H0_H0, -RZ.H0_H0 ;  /* 0xa00000ff147f9230 */ /* 0x000fea0000000900 */
[----:B------:R-:W-:Y:S01]  /*27590*/  PRMT R0, R127, 0x7610, R0 ;  /* 0x000076107f007816 */ /* 0x000fe20000000000 */
[----:B------:R2:W-:Y:S03]  /*275a0*/  @!P1 STL.S16 [R1+0x25c], R127 ;  /* 0x00025c7f01009387 */ /* 0x0005e60000100600 */
[----:B------:R-:W-:Y:S01]  /*275b0*/  @!P1 PRMT R20, R0, 0x5410, RZ ;  /* 0x0000541000149816 */ /* 0x000fe200000000ff */
[----:B-1----:R1:W3:Y:S01]  /*275c0*/  LDL.S16 R131, [R1+0x22c] ;  /* 0x00022c0001837983 */ /* 0x0022e20000100600 */
[----:B------:R-:W-:Y:S04]  /*275d0*/  SHF.R.U32.HI R0, RZ, 0x10, R56 ;  /* 0x00000010ff007819 */ /* 0x000fe80000011638 */
[----:B------:R-:W-:Y:S02]  /*275e0*/  LOP3.LUT R10, R0, 0xff, RZ, 0xc0, !PT ;  /* 0x000000ff000a7812 */ /* 0x000fe400078ec0ff */
[----:B------:R-:W-:Y:S02]  /*275f0*/  PRMT R0, R128, 0x7632, R0 ;  /* 0x0000763280007816 */ /* 0x000fe40000000000 */
[----:B------:R-:W-:Y:S02]  /*27600*/  ISETP.GE.U32.AND P2, PT, R193, R10, PT ;  /* 0x0000000ac100720c */ /* 0x000fe40003f46070 */
[----:B------:R-:W-:Y:S02]  /*27610*/  SHF.R.U32.HI R10, RZ, 0x18, R56 ;  /* 0x00000018ff0a7819 */ /* 0x000fe40000011638 */
[----:B------:R-:W-:Y:S02]  /*27620*/  PRMT R146, R5, 0x5410, R0 ;  /* 0x0000541005927816 */ /* 0x000fe40000000000 */
[----:B------:R-:W-:Y:S02]  /*27630*/  ISETP.GE.U32.AND P1, PT, R193, R10, PT ;  /* 0x0000000ac100720c */ /* 0x000fe40003f26070 */
[----:B------:R-:W-:Y:S02]  /*27640*/  PRMT R10, R125, 0x7610, R10 ;  /* 0x000076107d0a7816 */ /* 0x000fe4000000000a */
[----:B------:R-:W-:Y:S01]  /*27650*/  @!P6 PRMT R5, R145, 0x5410, RZ ;  /* 0x000054109105e816 */ /* 0x000fe200000000ff */
[----:B--2---:R1:W2:Y:S04]  /*27660*/  LDL.S16 R127, [R1+0x228] ;  /* 0x00022800017f7983 */ /* 0x0042a80000100600 */
[----:B------:R-:W-:Y:S01]  /*27670*/  ST.E.U16 desc[UR4][R2.64+0x80], R5 ;  /* 0x0000800502007985 */ /* 0x000fe2000c101504 */
[----:B------:R-:W-:Y:S02]  /*27680*/  @!P0 HADD2 R144, -R0.H0_H0, -RZ.H0_H0 ;  /* 0xa00000ff00908230 */ /* 0x000fe40000000900 */
[----:B------:R-:W-:Y:S03]  /*27690*/  @!P5 HADD2 R121, -R10.H0_H0, -RZ.H0_H0 ;  /* 0xa00000ff0a79d230 */ /* 0x000fe60000000900 */
[----:B------:R-:W-:Y:S01]  /*276a0*/  PRMT R11, R144, 0x7610, R11 ;  /* 0x00007610900b7816 */ /* 0x000fe2000000000b */
[----:B------:R-:W-:Y:S03]  /*276b0*/  @!P0 STL.S16 [R1+0x244], R144 ;  /* 0x0002449001008387 */ /* 0x000fe60000100600 */
[----:B------:R-:W-:Y:S01]  /*276c0*/  @!P0 PRMT R0, R11, 0x5410, RZ ;  /* 0x000054100b008816 */ /* 0x000fe200000000ff */
[----:B------:R4:W-:Y:S01]  /*276d0*/  @!P5 STL.S16 [R1+0x23c], R121 ;  /* 0x00023c790100d387 */ /* 0x0009e20000100600 */
[----:B------:R-:W-:Y:S03]  /*276e0*/  PRMT R40, R121, 0x7610, R40 ;  /* 0x0000761079287816 */ /* 0x000fe60000000028 */
[----:B------:R1:W-:Y:S04]  /*276f0*/  ST.E.U16 desc[UR4][R2.64+0x82], R0 ;  /* 0x0000820002007985 */ /* 0x0003e8000c101504 */
[----:B------:R1:W2:Y:S04]  /*27700*/  LDL.S16 R11, [R1+0x1d0] ;  /* 0x0001d000010b7983 */ /* 0x0002a80000100600 */
[----:B----4-:R4:W4:Y:S01]  /*27710*/  LDL.S16 R121, [R1+0x20c] ;  /* 0x00020c0001797983 */ /* 0x0109220000100600 */
[C---:B-1----:R-:W-:Y:S04]  /*27720*/  LOP3.LUT R0, R42.reuse, 0xff, RZ, 0xc0, !PT ;  /* 0x000000ff2a007812 */ /* 0x042fe800078ec0ff */
[----:B------:R-:W-:Y:S02]  /*27730*/  ISETP.GE.U32.AND P0, PT, R193, R0, PT ;  /* 0x00000000c100720c */ /* 0x000fe40003f06070 */
[----:B------:R-:W-:Y:S04]  /*27740*/  LOP3.LUT R0, R42, 0xffff, RZ, 0xc0, !PT ;  /* 0x0000ffff2a007812 */ /* 0x000fe800078ec0ff */
[--C-:B------:R-:W-:Y:S02]  /*27750*/  SHF.R.U32.HI R5, RZ, 0x8, R0.reuse ;  /* 0x00000008ff057819 */ /* 0x100fe40000011600 */
[----:B------:R-:W-:Y:S02]  /*27760*/  PRMT R0, R125, 0x7632, R0 ;  /* 0x000076327d007816 */ /* 0x000fe40000000000 */
[----:B------:R-:W-:Y:S02]  /*27770*/  LOP3.LUT R5, R5, 0xffff, RZ, 0xc0, !PT ;  /* 0x0000ffff05057812 */ /* 0x000fe400078ec0ff */
[----:B------:R-:W-:Y:S02]  /*27780*/  PRMT R128, R10, 0x5410, R0 ;  /* 0x000054100a807816 */ /* 0x000fe40000000000 */
[----:B------:R-:W-:Y:S02]  /*27790*/  ISETP.GE.U32.AND P6, PT, R193, R5, PT ;  /* 0x00000005c100720c */ /* 0x000fe40003fc6070 */
[----:B------:R-:W-:Y:S02]  /*277a0*/  @!P5 PRMT R10, R40, 0x5410, RZ ;  /* 0x00005410280ad816 */ /* 0x000fe400000000ff */
[----:B------:R-:W-:Y:S01]  /*277b0*/  PRMT R5, R115, 0x7610, R5 ;  /* 0x0000761073057816 */ /* 0x000fe20000000005 */
[----:B------:R1:W4:Y:S04]  /*277c0*/  LDL.S16 R40, [R1+0x1cc] ;  /* 0x0001cc0001287983 */ /* 0x0003280000100600 */
[----:B------:R-:W-:Y:S04]  /*277d0*/  ST.E.U16 desc[UR4][R8.64+0x7e], R10 ;  /* 0x00007e0a08007985 */ /* 0x000fe8000c101504 */
[----:B------:R-:W-:Y:S02]  /*277e0*/  @P6 LOP3.LUT R194, R194, 0x10, RZ, 0xfc, !PT ;  /* 0x00000010c2c26812 */ /* 0x000fe400078efcff */
[----:B------:R-:W-:Y:S01]  /*277f0*/  ISETP.GE.U32.AND P6, PT, R193, R22, PT ;  /* 0x00000016c100720c */ /* 0x000fe20003fc6070 */
[----:B---3--:R-:W-:Y:S05]  /*27800*/  @!P4 HADD2 R131, -R0.H0_H0, -RZ.H0_H0 ;  /* 0xa00000ff0083c230 */ /* 0x008fea0000000900 */
[----:B------:R-:W-:Y:S01]  /*27810*/  PRMT R15, R131, 0x7610, R15 ;  /* 0x00007610830f7816 */ /* 0x000fe2000000000f */
[----:B------:R-:W-:Y:S03]  /*27820*/  @!P4 STL.S16 [R1+0x22c], R131 ;  /* 0x00022c830100c387 */ /* 0x000fe60000100600 */
[----:B------:R-:W-:Y:S05]  /*27830*/  @!P4 PRMT R0, R15, 0x5410, RZ ;  /* 0x000054100f00c816 */ /* 0x000fea00000000ff */
[----:B------:R3:W-:Y:S01]  /*27840*/  ST.E.U16 desc[UR4][R8.64+0x80], R0 ;  /* 0x0000800008007985 */ /* 0x0007e2000c101504 */
[----:B--2---:R-:W-:Y:S05]  /*27850*/  @!P6 HADD2 R127, -R5.H0_H0, -RZ.H0_H0 ;  /* 0xa00000ff057fe230 */ /* 0x004fea0000000900 */
[----:B------:R-:W-:Y:S01]  /*27860*/  PRMT R125, R127, 0x7610, R125 ;  /* 0x000076107f7d7816 */ /* 0x000fe2000000007d */
[----:B------:R2:W-:Y:S04]  /*27870*/  @!P6 STL.S16 [R1+0x228], R127 ;  /* 0x0002287f0100e387 */ /* 0x0005e80000100600 */
[----:B------:R1:W4:Y:S01]  /*27880*/  LDL.S16 R15, [R1+0x1a8] ;  /* 0x0001a800010f7983 */ /* 0x0003220000100600 */
[----:B---3--:R-:W-:Y:S04]  /*27890*/  SHF.R.U32.HI R0, RZ, 0x10, R42 ;  /* 0x00000010ff007819 */ /* 0x008fe8000001162a */
[----:B------:R-:W-:Y:S02]  /*278a0*/  LOP3.LUT R10, R0, 0xff, RZ, 0xc0, !PT ;  /* 0x000000ff000a7812 */ /* 0x000fe400078ec0ff */
[----:B------:R-:W-:Y:S02]  /*278b0*/  PRMT R0, R115, 0x7632, R0 ;  /* 0x0000763273007816 */ /* 0x000fe40000000000 */
[----:B------:R-:W-:Y:S02]  /*278c0*/  ISETP.GE.U32.AND P5, PT, R193, R10, PT ;  /* 0x0000000ac100720c */ /* 0x000fe40003fa6070 */
[----:B------:R-:W-:Y:S02]  /*278d0*/  SHF.R.U32.HI R10, RZ, 0x18, R42 ;  /* 0x00000018ff0a7819 */ /* 0x000fe4000001162a */
[----:B--2---:R-:W-:Y:S02]  /*278e0*/  PRMT R127, R5, 0x5410, R0 ;  /* 0x00005410057f7816 */ /* 0x004fe40000000000 */
[----:B------:R-:W-:Y:S02]  /*278f0*/  @!P6 PRMT R5, R125, 0x5410, RZ ;  /* 0x000054107d05e816 */ /* 0x000fe400000000ff */
[----:B------:R-:W-:Y:S02]  /*27900*/  ISETP.GE.U32.AND P4, PT, R193, R10, PT ;  /* 0x0000000ac100720c */ /* 0x000fe40003f86070 */
[C---:B------:R-:W-:Y:S01]  /*27910*/  PRMT R10, R114.reuse, 0x7610, R10 ;  /* 0x00007610720a7816 */ /* 0x040fe2000000000a */
[----:B------:R2:W-:Y:S02]  /*27920*/  ST.E.U16 desc[UR4][R6.64+0x80], R5 ;  /* 0x0000800506007985 */ /* 0x0005e4000c101504 */
[----:B--2---:R-:W-:Y:S04]  /*27930*/  PRMT R5, R114, 0x7632, R5 ;  /* 0x0000763272057816 */ /* 0x004fe80000000005 */
[----:B------:R-:W-:Y:S01]  /*27940*/  PRMT R131, R10, 0x5410, R5 ;  /* 0x000054100a837816 */ /* 0x000fe20000000005 */
[----:B------:R-:W-:Y:S05]  /*27950*/  @!P2 HADD2 R11, -R10.H0_H0, -RZ.H0_H0 ;  /* 0xa00000ff0a0ba230 */ /* 0x000fea0000000900 */
[----:B------:R-:W-:Y:S04]  /*27960*/  PRMT R41, R11, 0x7610, R41 ;  /* 0x000076100b297816 */ /* 0x000fe80000000029 */
[----:B------:R-:W-:Y:S01]  /*27970*/  @!P2 PRMT R10, R41, 0x5410, RZ ;  /* 0x00005410290aa816 */ /* 0x000fe200000000ff */
[----:B----4-:R-:W-:Y:S05]  /*27980*/  @!P3 HADD2 R121, -R0.H0_H0, -RZ.H0_H0 ;  /* 0xa00000ff0079b230 */ /* 0x010fea0000000900 */
[----:B------:R-:W-:Y:S01]  /*27990*/  PRMT R115, R121, 0x7610, R115 ;  /* 0x0000761079737816 */ /* 0x000fe20000000073 */
[----:B------:R-:W-:Y:S03]  /*279a0*/  @!P3 STL.S16 [R1+0x20c], R121 ;  /* 0x00020c790100b387 */ /* 0x000fe60000100600 */
[----:B------:R-:W-:Y:S01]  /*279b0*/  @!P3 PRMT R0, R115, 0x5410, RZ ;  /* 0x000054107300b816 */ /* 0x000fe200000000ff */
[----:B------:R2:W-:Y:S04]  /*279c0*/  @!P2 STL.S16 [R1+0x1d0], R11 ;  /* 0x0001d00b0100a387 */ /* 0x0005e80000100600 */
[----:B------:R1:W3:Y:S04]  /*279d0*/  LDL.S16 R144, [R1+0x1c8] ;  /* 0x0001c80001907983 */ /* 0x0002e80000100600 */
[----:B------:R4:W-:Y:S04]  /*279e0*/  ST.E.U16 desc[UR4][R6.64+0x82], R0 ;  /* 0x0000820006007985 */ /* 0x0009e8000c101504 */
[----:B------:R1:W-:Y:S04]  /*279f0*/  ST.E.U16 desc[UR4][R30.64+0x92], R18 ;  /* 0x000092121e007985 */ /* 0x0003e8000c101504 */
[----:B------:R-:W-:Y:S01]  /*27a00*/  ST.E.U16 desc[UR4][R30.64+0x90], R19 ;  /* 0x000090131e007985 */ /* 0x000fe2000c101504 */
[----:B------:R-:W-:Y:S03]  /*27a10*/  @!P1 HADD2 R40, -R5.H0_H0, -RZ.H0_H0 ;  /* 0xa00000ff05289230 */ /* 0x000fe60000000900 */
[----:B------:R-:W-:Y:S02]  /*27a20*/  ST.E.U16 desc[UR4][R2.64+0x90], R10 ;  /* 0x0000900a02007985 */ /* 0x000fe4000c101504 */
[----:B------:R-:W-:Y:S02]  /*27a30*/  PRMT R49, R40, 0x7610, R49 ;  /* 0x0000761028317816 */ /* 0x000fe40000000031 */
[----:B------:R1:W-:Y:S01]  /*27a40*/  @!P1 STL.S16 [R1+0x1cc], R40 ;  /* 0x0001cc2801009387 */ /* 0x0003e20000100600 */
[----:B--2---:R-:W-:Y:S02]  /*27a50*/  SHF.R.U32.HI R11, RZ, 0x18, R17 ;  /* 0x00000018ff0b7819 */ /* 0x004fe40000011611 */
[----:B------:R-:W-:Y:S01]  /*27a60*/  @!P1 PRMT R5, R49, 0x5410, RZ ;  /* 0x0000541031059816 */ /* 0x000fe200000000ff */
[----:B------:R2:W2:Y:S01]  /*27a70*/  LDL.S16 R121, [R1+0x1c4] ;  /* 0x0001c40001797983 */ /* 0x0004a20000100600 */
[----:B------:R-:W-:Y:S02]  /*27a80*/  ISETP.GE.U32.AND P2, PT, R193, R11, PT ;  /* 0x0000000bc100720c */ /* 0x000fe40003f46070 */
[C---:B------:R-:W-:Y:S01]  /*27a90*/  PRMT R11, R113.reuse, 0x7632, R11 ;  /* 0x00007632710b7816 */ /* 0x040fe2000000000b */
[----:B------:R2:W2:Y:S01]  /*27aa0*/  LDL.S16 R115, [R1+0x1a4] ;  /* 0x0001a40001737983 */ /* 0x0004a20000100600 */
[--C-:B----4-:R-:W-:Y:S02]  /*27ab0*/  SHF.R.U32.HI R0, RZ, 0x10, R17.reuse ;  /* 0x00000010ff007819 */ /* 0x110fe40000011611 */
[----:B------:R-:W-:Y:S01]  /*27ac0*/  PRMT R17, R48, 0x7610, R17 ;  /* 0x0000761030117816 */ /* 0x000fe20000000011 */
[----:B------:R-:W-:Y:S01]  /*27ad0*/  ST.E.U16 desc[UR4][R2.64+0x92], R5 ;  /* 0x0000920502007985 */ /* 0x000fe2000c101504 */
[----:B-1----:R-:W-:Y:S02]  /*27ae0*/  LOP3.LUT R18, R0, 0xff, RZ, 0xc0, !PT ;  /* 0x000000ff00127812 */ /* 0x002fe400078ec0ff */
[----:B------:R-:W-:Y:S02]  /*27af0*/  PRMT R0, R113, 0x7610, R0 ;  /* 0x0000761071007816 */ /* 0x000fe40000000000 */
[----:B------:R-:W-:Y:S02]  /*27b00*/  PRMT R157, R17, 0x5410, R16 ;  /* 0x00005410119d7816 */ /* 0x000fe40000000010 */
[----:B------:R-:W-:Y:S01]  /*27b10*/  PRMT R125, R0, 0x5410, R11 ;  /* 0x00005410007d7816 */ /* 0x000fe2000000000b */
[----:B------:R-:W-:Y:S04]  /*27b20*/  IMAD.WIDE.U32 R40, R24, -0x2daee0ad, RZ ;  /* 0xd2511f5318287825 */ /* 0x000fe800078e00ff */
[----:B------:R-:W-:Y:S05]  /*27b30*/  @!P0 HADD2 R15, -R0.H0_H0, -RZ.H0_H0 ;  /* 0xa00000ff000f8230 */ /* 0x000fea0000000900 */
[----:B------:R-:W-:Y:S01]  /*27b40*/  PRMT R23, R15, 0x7610, R23 ;  /* 0x000076100f177816 */ /* 0x000fe20000000017 */
[----:B------:R1:W-:Y:S03]  /*27b50*/  @!P0 STL.S16 [R1+0x1a8], R15 ;  /* 0x0001a80f01008387 */ /* 0x0003e60000100600 */
[----:B------:R-:W-:Y:S01]  /*27b60*/  @!P0 PRMT R0, R23, 0x5410, RZ ;  /* 0x0000541017008816 */ /* 0x000fe200000000ff */
[----:B------:R4:W4:Y:S04]  /*27b70*/  LDL.S16 R114, [R1+0x1a0] ;  /* 0x0001a00001727983 */ /* 0x0009280000100600 */
[----:B------:R2:W4:Y:S04]  /*27b80*/  LDL.S16 R113, [R1+0x180] ;  /* 0x0001800001717983 */ /* 0x0005280000100600 */
[----:B------:R2:W4:Y:S04]  /*27b90*/  LDL.S16 R49, [R1+0x18c] ;  /* 0x00018c0001317983 */ /* 0x0005280000100600 */
[----:B------:R2:W4:Y:S04]  /*27ba0*/  LDL.S16 R23, [R1+0x188] ;  /* 0x0001880001177983 */ /* 0x0005280000100600 */
[----:B------:R1:W-:Y:S02]  /*27bb0*/  ST.E.U16 desc[UR4][R8.64+0x8e], R0 ;  /* 0x00008e0008007985 */ /* 0x0003e4000c101504 */
[----:B-1----:R-:W-:Y:S04]  /*27bc0*/  LOP3.LUT R15, R41, R132, R110, 0x96, !PT ;  /* 0x00000084290f7212 */ /* 0x002fe800078e966e */
[----:B------:R-:W-:Y:S02]  /*27bd0*/  LOP3.LUT R10, R15, 0xff, RZ, 0xc0, !PT ;  /* 0x000000ff0f0a7812 */ /* 0x000fe400078ec0ff */
[----:B------:R-:W-:Y:S02]  /*27be0*/  SHF.R.U32.HI R5, RZ, 0x10, R15 ;  /* 0x00000010ff057819 */ /* 0x000fe4000001160f */
[----:B------:R-:W-:Y:S02]  /*27bf0*/  ISETP.GE.U32.AND P3, PT, R193, R10, PT ;  /* 0x0000000ac100720c */ /* 0x000fe40003f66070 */
[----:B------:R-:W-:Y:S02]  /*27c00*/  LOP3.LUT R10, R54, 0xff, RZ, 0xc0, !PT ;  /* 0x000000ff360a7812 */ /* 0x000fe400078ec0ff */
[----:B------:R-:W-:Y:S02]  /*27c10*/  LOP3.LUT R5, R5, 0xff, RZ, 0xc0, !PT ;  /* 0x000000ff05057812 */ /* 0x000fe400078ec0ff */
[C---:B------:R-:W-:Y:S02]  /*27c20*/  ISETP.GE.U32.AND P6, PT, R193.reuse, R10, PT ;  /* 0x0000000ac100720c */ /* 0x040fe40003fc6070 */
[----:B------:R-:W-:Y:S02]  /*27c30*/  ISETP.GE.U32.AND P0, PT, R193, R5, PT ;  /* 0x00000005c100720c */ /* 0x000fe40003f06070 */
[----:B------:R-:W-:Y:S02]  /*27c40*/  PRMT R5, R105, 0x7610, R5 ;  /* 0x0000761069057816 */ /* 0x000fe40000000005 */
[----:B------:R-:W-:Y:S04]  /*27c50*/  LOP3.LUT R0, R15, 0xffff, RZ, 0xc0, !PT ;  /* 0x0000ffff0f007812 */ /* 0x000fe800078ec0ff */
[----:B------:R-:W-:Y:S04]  /*27c60*/  SHF.R.U32.HI R0, RZ, 0x8, R0 ;  /* 0x00000008ff007819 */ /* 0x000fe80000011600 */
[----:B------:R-:W-:Y:S04]  /*27c70*/  LOP3.LUT R0, R0, 0xffff, RZ, 0xc0, !PT ;  /* 0x0000ffff00007812 */ /* 0x000fe800078ec0ff */
[C---:B------:R-:W-:Y:S02]  /*27c80*/  ISETP.GE.U32.AND P1, PT, R193.reuse, R0, PT ;  /* 0x00000000c100720c */ /* 0x040fe40003f26070 */
[----:B------:R-:W-:Y:S04]  /*27c90*/  LOP3.LUT R0, R54, 0xffff, RZ, 0xc0, !PT ;  /* 0x0000ffff36007812 */ /* 0x000fe800078ec0ff */
[----:B------:R-:W-:Y:S04]  /*27ca0*/  SHF.R.U32.HI R0, RZ, 0x8, R0 ;  /* 0x00000008ff007819 */ /* 0x000fe80000011600 */
[----:B------:R-:W-:Y:S01]  /*27cb0*/  LOP3.LUT R0, R0, 0xffff, RZ, 0xc0, !PT ;  /* 0x0000ffff00007812 */ /* 0x000fe200078ec0ff */
[----:B---3--:R-:W-:Y:S05]  /*27cc0*/  @!P6 HADD2 R144, -R17.H0_H0, -RZ.H0_H0 ;  /* 0xa00000ff1190e230 */ /* 0x008fea0000000900 */
[----:B------:R-:W-:Y:S01]  /*27cd0*/  PRMT R140, R144, 0x7610, R140 ;  /* 0x00007610908c7816 */ /* 0x000fe2000000008c */
[----:B------:R-:W-:Y:S03]  /*27ce0*/  @!P6 STL.S16 [R1+0x1c8], R144 ;  /* 0x0001c8900100e387 */ /* 0x000fe60000100600 */
[----:B------:R-:W-:Y:S02]  /*27cf0*/  @!P6 PRMT R17, R140, 0x5410, RZ ;  /* 0x000054108c11e816 */ /* 0x000fe400000000ff */
[----:B------:R-:W-:Y:S02]  /*27d00*/  ISETP.GE.U32.AND P6, PT, R193, R0, PT ;  /* 0x00000000c100720c */ /* 0x000fe40003fc6070 */
[----:B------:R-:W-:Y:S11]  /*27d10*/  PRMT R0, R105, 0x7632, R0 ;  /* 0x0000763269007816 */ /* 0x000ff60000000000 */
[----:B--2---:R-:W-:Y:S05]  /*27d20*/  @!P6 HADD2 R121, -R16.H0_H0, -RZ.H0_H0 ;  /* 0xa00000ff1079e230 */ /* 0x004fea0000000900 */
[----:B------:R-:W-:Y:S01]  /*27d30*/  PRMT R48, R121, 0x7610, R48 ;  /* 0x0000761079307816 */ /* 0x000fe20000000030 */
[----:B------:R1:W-:Y:S03]  /*27d40*/  @!P6 STL.S16 [R1+0x1c4], R121 ;  /* 0x0001c4790100e387 */ /* 0x0003e60000100600 */
[----:B------:R-:W-:Y:S02]  /*27d50*/  @!P6 PRMT R16, R48, 0x5410, RZ ;  /* 0x000054103010e816 */ /* 0x000fe400000000ff */
[----:B------:R-:W-:Y:S01]  /*27d60*/  LOP3.LUT P6, RZ, R194, 0x10, RZ, 0xc0, !PT ;  /* 0x00000010c2ff7812 */ /* 0x000fe200078cc0ff */
[----:B------:R2:W3:Y:S11]  /*27d70*/  LDL.S16 R48, [R1+0x160] ;  /* 0x0001600001307983 */ /* 0x0004f60000100600 */
[----:B------:R-:W-:Y:S01]  /*27d80*/  @!UPT UIADD3 URZ, URZ, URZ, URZ ;  /* 0x0000003f3f3ff290 */ /* 0x000fe2000fffe03f */
[----:B------:R-:W-:Y:S05]  /*27d90*/  @!P6 HADD2 R115, -R11.H0_H0, -RZ.H0_H0 ;  /* 0xa00000ff0b73e230 */ /* 0x000fea0000000900 */
[----:B------:R-:W-:Y:S01]  /*27da0*/  PRMT R10, R115, 0x7610, R10 ;  /* 0x00007610730a7816 */ /* 0x000fe2000000000a */
[----:B------:R-:W-:Y:S01]  /*27db0*/  @!P6 STL.S16 [R1+0x1a4], R115 ;  /* 0x0001a4730100e387 */ /* 0x000fe20000100600 */
[----:B-1----:R-:W-:Y:S02]  /*27dc0*/  PRMT R121, R5, 0x5410, R0 ;  /* 0x0000541005797816 */ /* 0x002fe40000000000 */
[----:B------:R-:W-:Y:S02]  /*27dd0*/  @!P6 PRMT R11, R10, 0x5410, RZ ;  /* 0x000054100a0be816 */ /* 0x000fe400000000ff */
[----:B------:R-:W-:Y:S03]  /*27de0*/  SHF.R.U32.HI R10, RZ, 0x18, R15 ;  /* 0x00000018ff0a7819 */ /* 0x000fe6000001160f */
[----:B------:R1:W-:Y:S01]  /*27df0*/  ST.E.U16 desc[UR4][R8.64+0x90], R11 ;  /* 0x0000900b08007985 */ /* 0x0003e2000c101504 */
[C---:B------:R-:W-:Y:S02]  /*27e00*/  ISETP.GE.U32.AND P6, PT, R193.reuse, R10, PT ;  /* 0x0000000ac100720c */ /* 0x040fe40003fc6070 */
[----:B------:R-:W-:Y:S01]  /*27e10*/  PRMT R10, R104, 0x7632, R10 ;  /* 0x00007632680a7816 */ /* 0x000fe2000000000a */
[----:B----4-:R-:W-:Y:S02]  /*27e20*/  @!P5 HADD2 R114, -R5.H0_H0, -RZ.H0_H0 ;  /* 0xa00000ff0572d230 */ /* 0x010fe40000000900 */
[----:B------:R-:W-:Y:S03]  /*27e30*/  @!P4 HADD2 R113, -R0.H0_H0, -RZ.H0_H0 ;  /* 0xa00000ff0071c230 */ /* 0x000fe60000000900 */
[----:B------:R-:W-:Y:S01]  /*27e40*/  PRMT R24, R114, 0x7610, R24 ;  /* 0x0000761072187816 */ /* 0x000fe20000000018 */
[----:B------:R-:W-:Y:S01]  /*27e50*/  @!P5 STL.S16 [R1+0x1a0], R114 ;  /* 0x0001a0720100d387 */ /* 0x000fe20000100600 */
[----:B-1----:R-:W-:Y:S02]  /*27e60*/  PRMT R11, R104, 0x7610, R11 ;  /* 0x00007610680b7816 */ /* 0x002fe4000000000b */
[----:B------:R-:W-:Y:S02]  /*27e70*/  @!P5 PRMT R5, R24, 0x5410, RZ ;  /* 0x000054101805d816 */ /* 0x000fe400000000ff */
[----:B------:R-:W-:Y:S01]  /*27e80*/  ISETP.GE.U32.AND P5, PT, R193, R18, PT ;  /* 0x00000012c100720c */ /* 0x000fe20003fa6070 */
[----:B------:R2:W4:Y:S01]  /*27e90*/  LDL.S16 R24, [R1+0x148] ;  /* 0x0001480001187983 */ /* 0x0005220000100600 */
[----:B------:R-:W-:Y:S01]  /*27ea0*/  PRMT R22, R113, 0x7610, R22 ;  /* 0x0000761071167816 */ /* 0x000fe20000000016 */
[----:B------:R-:W-:Y:S01]  /*27eb0*/  @!P2 HADD2 R23, -R10.H0_H0, -RZ.H0_H0 ;  /* 0xa00000ff0a17a230 */ /* 0x000fe20000000900 */
[----:B------:R-:W-:Y:S01]  /*27ec0*/  PRMT R150, R11, 0x5410, R10 ;  /* 0x000054100b967816 */ /* 0x000fe2000000000a */
[----:B------:R-:W-:Y:S01]  /*27ed0*/  @!P4 STL.S16 [R1+0x180], R113 ;  /* 0x000180710100c387 */ /* 0x000fe20000100600 */
[----:B------:R-:W-:Y:S02]  /*27ee0*/  @!P4 PRMT R0, R22, 0x5410, RZ ;  /* 0x000054101600c816 */ /* 0x000fe400000000ff */
[----:B------:R-:W-:Y:S01]  /*27ef0*/  PRMT R29, R23, 0x7610, R29 ;  /* 0x00007610171d7816 */ /* 0x000fe2000000001d */
[----:B------:R1:W-:Y:S03]  /*27f00*/  ST.E.U16 desc[UR4][R6.64+0x90], R5 ;  /* 0x0000900506007985 */ /* 0x0003e6000c101504 */
[----:B------:R-:W-:Y:S01]  /*27f10*/  @!P2 PRMT R10, R29, 0x5410, RZ ;  /* 0x000054101d0aa816 */ /* 0x000fe200000000ff */
[----:B------:R-:W-:Y:S01]  /*27f20*/  @!P5 HADD2 R49, -R11.H0_H0, -RZ.H0_H0 ;  /* 0xa00000ff0b31d230 */ /* 0x000fe20000000900 */
[----:B------:R2:W-:Y:S04]  /*27f30*/  ST.E.U16 desc[UR4][R6.64+0x92], R0 ;  /* 0x0000920006007985 */ /* 0x0005e8000c101504 */
[----:B------:R-:W-:Y:S01]  /*27f40*/  PRMT R15, R49, 0x7610, R15 ;  /* 0x00007610310f7816 */ /* 0x000fe2000000000f */
[----:B------:R-:W-:Y:S03]  /*27f50*/  @!P5 STL.S16 [R1+0x18c], R49 ;  /* 0x00018c310100d387 */ /* 0x000fe60000100600 */
[----:B------:R-:W-:Y:S01]  /*27f60*/  @!P5 PRMT R11, R15, 0x5410, RZ ;  /* 0x000054100f0bd816 */ /* 0x000fe200000000ff */
[----:B------:R2:W-:Y:S01]  /*27f70*/  @!P2 STL.S16 [R1+0x188], R23 ;  /* 0x000188170100a387 */ /* 0x0005e20000100600 */
[--C-:B------:R-:W-:Y:S03]  /*27f80*/  SHF.R.U32.HI R15, RZ, 0x18, R54.reuse ;  /* 0x00000018ff0f7819 */ /* 0x100fe60000011636 */
[----:B------:R3:W4:Y:S01]  /*27f90*/  LDL.S16 R22, [R1+0x13c] ;  /* 0x00013c0001167983 */ /* 0x0007220000100600 */
[----:B------:R-:W-:Y:S02]  /*27fa0*/  ISETP.GE.U32.AND P5, PT, R193, R15, PT ;  /* 0x0000000fc100720c */ /* 0x000fe40003fa6070 */
[----:B------:R-:W-:Y:S01]  /*27fb0*/  LOP3.LUT R15, R40, 0xff, RZ, 0xc0, !PT ;  /* 0x000000ff280f7812 */ /* 0x000fe200078ec0ff */
[----:B------:R-:W-:Y:S04]  /*27fc0*/  ST.E.U16 desc[UR4][R30.64+0xa0], R21 ;  /* 0x0000a0151e007985 */ /* 0x000fe8000c101504 */
[----:B------:R-:W-:Y:S01]  /*27fd0*/  ST.E.U16 desc[UR4][R30.64+0xa2], R20 ;  /* 0x0000a2141e007985 */ /* 0x000fe2000c101504 */
[----:B-1----:R-:W-:Y:S03]  /*27fe0*/  PRMT R5, R101, 0x7610, R5 ;  /* 0x0000761065057816 */ /* 0x002fe60000000005 */
[----:B------:R1:W-:Y:S01]  /*27ff0*/  ST.E.U16 desc[UR4][R2.64+0xa2], R10 ;  /* 0x0000a20a02007985 */ /* 0x0003e2000c101504 */
[----:B--2---:R-:W-:Y:S03]  /*28000*/  SHF.R.U32.HI R0, RZ, 0x10, R54 ;  /* 0x00000010ff007819 */ /* 0x004fe60000011636 */
[----:B------:R2:W-:Y:S01]  /*28010*/  ST.E.U16 desc[UR4][R2.64+0xa0], R11 ;  /* 0x0000a00b02007985 */ /* 0x0005e2000c101504 */
[----:B------:R-:W-:Y:S03]  /*28020*/  LOP3.LUT R0, R0, 0xff, RZ, 0xc0, !PT ;  /* 0x000000ff00007812 */ /* 0x000fe600078ec0ff */
[----:B------:R2:W4:Y:S01]  /*28030*/  LDL.S16 R23, [R1+0x140] ;  /* 0x0001400001177983 */ /* 0x0005220000100600 */
[----:B------:R-:W-:Y:S02]  /*28040*/  ISETP.GE.U32.AND P4, PT, R193, R0, PT ;  /* 0x00000000c100720c */ /* 0x000fe40003f86070 */
[----:B------:R-:W-:Y:S04]  /*28050*/  PRMT R0, R101, 0x7632, R0 ;  /* 0x0000763265007816 */ /* 0x000fe80000000000 */
[----:B------:R-:W-:Y:S02]  /*28060*/  PRMT R144, R5, 0x5410, R0 ;  /* 0x0000541005907816 */ /* 0x000fe40000000000 */
[----:B-1----:R-:W-:Y:S02]  /*28070*/  PRMT R10, R81, 0x7610, R10 ;  /* 0x00007610510a7816 */ /* 0x002fe4000000000a */
[----:B--2---:R-:W-:Y:S04]  /*28080*/  LOP3.LUT R11, R40, 0xffff, RZ, 0xc0, !PT ;  /* 0x0000ffff280b7812 */ /* 0x004fe800078ec0ff */
[----:B------:R-:W-:Y:S04]  /*28090*/  SHF.R.U32.HI R11, RZ, 0x8, R11 ;  /* 0x00000008ff0b7819 */ /* 0x000fe8000001160b */
[----:B------:R-:W-:Y:S01]  /*280a0*/  LOP3.LUT R11, R11, 0xffff, RZ, 0xc0, !PT ;  /* 0x0000ffff0b0b7812 */ /* 0x000fe200078ec0ff */
[----:B---3--:R-:W-:Y:S05]  /*280b0*/  @!P3 HADD2 R48, -R5.H0_H0, -RZ.H0_H0 ;  /* 0xa00000ff0530b230 */ /* 0x008fea0000000900 */
[----:B------:R-:W-:Y:S01]  /*280c0*/  PRMT R21, R48, 0x7610, R21 ;  /* 0x0000761030157816 */ /* 0x000fe20000000015 */
[----:B------:R-:W-:Y:S03]  /*280d0*/  @!P3 STL.S16 [R1+0x160], R48 ;  /* 0x000160300100b387 */ /* 0x000fe60000100600 */
[----:B------:R-:W-:Y:S02]  /*280e0*/  @!P3 PRMT R5, R21, 0x5410, RZ ;  /* 0x000054101505b816 */ /* 0x000fe400000000ff */
[----:B------:R-:W-:Y:S02]  /*280f0*/  ISETP.GE.U32.AND P3, PT, R193, R15, PT ;  /* 0x0000000fc100720c */ /* 0x000fe40003f66070 */
[----:B------:R-:W-:Y:S01]  /*28100*/  PRMT R15, R81, 0x7632, R15 ;  /* 0x00007632510f7816 */ /* 0x000fe2000000000f */
[----:B------:R1:W-:Y:S03]  /*28110*/  ST.E.U16 desc[UR4][R8.64+0x9e], R5 ;  /* 0x00009e0508007985 */ /* 0x0003e6000c101504 */
[----:B------:R-:W-:Y:S02]  /*28120*/  PRMT R140, R10, 0x5410, R15 ;  /* 0x000054100a8c7816 */ /* 0x000fe4000000000f */
[----:B-1----:R-:W-:Y:S01]  /*28130*/  SHF.R.U32.HI R5, RZ, 0x18, R40 ;  /* 0x00000018ff057819 */ /* 0x002fe20000011628 */
[----:B----4-:R-:W-:Y:S05]  /*28140*/  @!P1 HADD2 R24, -R0.H0_H0, -RZ.H0_H0 ;  /* 0xa00000ff00189230 */ /* 0x010fea0000000900 */
[----:B------:R-:W-:Y:S01]  /*28150*/  PRMT R20, R24, 0x7610, R20 ;  /* 0x0000761018147816 */ /* 0x000fe20000000014 */
[----:B------:R1:W-:Y:S03]  /*28160*/  @!P1 STL.S16 [R1+0x148], R24 ;  /* 0x0001481801009387 */ /* 0x0003e60000100600 */
[----:B------:R-:W-:Y:S01]  /*28170*/  @!P1 PRMT R0, R20, 0x5410, RZ ;  /* 0x0000541014009816 */ /* 0x000fe200000000ff */
[----:B------:R4:W2:Y:S01]  /*28180*/  LDL.S16 R29, [R1+0x144] ;  /* 0x00014400011d7983 */ /* 0x0008a20000100600 */
[----:B------:R-:W-:Y:S01]  /*28190*/  ISETP.GE.U32.AND P1, PT, R193, R11, PT ;  /* 0x0000000bc100720c */ /* 0x000fe20003f26070 */
[----:B------:R-:W-:Y:S01]  /*281a0*/  IMAD.WIDE.U32 R20, R33, -0x2daee0ad, RZ ;  /* 0xd2511f5321147825 */ /* 0x000fe200078e00ff */
[----:B------:R-:W-:Y:S01]  /*281b0*/  SHF.R.U32.HI R11, RZ, 0x10, R40 ;  /* 0x00000010ff0b7819 */ /* 0x000fe20000011628 */
[----:B------:R-:W-:Y:S03]  /*281c0*/  ST.E.U16 desc[UR4][R8.64+0xa0], R0 ;  /* 0x0000a00008007985 */ /* 0x000fe6000c101504 */
[----:B------:R-:W-:Y:S01]  /*281d0*/  LOP3.LUT R11, R11, 0xff, RZ, 0xc0, !PT ;  /* 0x000000ff0b0b7812 */ /* 0x000fe200078ec0ff */
[----:B------:R-:W-:Y:S05]  /*281e0*/  @!P6 HADD2 R22, -R15.H0_H0, -RZ.H0_H0 ;  /* 0xa00000ff0f16e230 */ /* 0x000fea0000000900 */
[----:B------:R-:W-:Y:S02]  /*281f0*/  PRMT R18, R22, 0x7610, R18 ;  /* 0x0000761016127816 */ /* 0x000fe40000000012 */
[----:B-1----:R-:W-:Y:S02]  /*28200*/  LOP3.LUT R24, R45, R224, R36, 0x96, !PT ;  /* 0x000000e02d187212 */ /* 0x002fe400078e9624 */
[----:B------:R-:W-:Y:S05]  /*28210*/  @!P6 PRMT R15, R18, 0x5410, RZ ;  /* 0x00005410120fe816 */ /* 0x000fea00000000ff */
[----:B------:R1:W-:Y:S01]  /*28220*/  ST.E.U16 desc[UR4][R6.64+0xa2], R15 ;  /* 0x0000a20f06007985 */ /* 0x0003e2000c101504 */
[----:B------:R-:W-:Y:S05]  /*28230*/  @!P0 HADD2 R23, -R10.H0_H0, -RZ.H0_H0 ;  /* 0xa00000ff0a178230 */ /* 0x000fea0000000900 */
[----:B------:R-:W-:Y:S01]  /*28240*/  PRMT R19, R23, 0x7610, R19 ;  /* 0x0000761017137816 */ /* 0x000fe20000000013 */
[----:B------:R-:W-:Y:S03]  /*28250*/  @!P0 STL.S16 [R1+0x140], R23 ;  /* 0x0001401701008387 */ /* 0x000fe60000100600 */
[----:B------:R-:W-:Y:S01]  /*28260*/  @!P0 PRMT R10, R19, 0x5410, RZ ;  /* 0x00005410130a8816 */ /* 0x000fe200000000ff */
[----:B------:R3:W-:Y:S01]  /*28270*/  @!P6 STL.S16 [R1+0x13c], R22 ;  /* 0x00013c160100e387 */ /* 0x0007e20000100600 */
[----:B------:R-:W-:Y:S02]  /*28280*/  ISETP.GE.U32.AND P0, PT, R193, R11, PT ;  /* 0x0000000bc100720c */ /* 0x000fe40003f06070 */
[----:B------:R-:W-:Y:S01]  /*28290*/  LOP3.LUT R11, R21, R232, R78, 0x96, !PT ;  /* 0x000000e8150b7212 */ /* 0x000fe200078e964e */
[----:B------:R4:W4:Y:S01]  /*282a0*/  LDL.S16 R101, [R1+0x130] ;  /* 0x0001300001657983 */ /* 0x0009220000100600 */
[----:B------:R-:W-:Y:S02]  /*282b0*/  ISETP.GE.U32.AND P6, PT, R193, R5, PT ;  /* 0x00000005c100720c */ /* 0x000fe40003fc6070 */
[----:B------:R-:W-:Y:S01]  /*282c0*/  LOP3.LUT R5, R47, R224, R36, 0x96, !PT ;  /* 0x000000e02f057212 */ /* 0x000fe200078e9624 */
[----:B------:R2:W4:Y:S01]  /*282d0*/  LDL.S16 R81, [R1+0x124] ;  /* 0x0001240001517983 */ /* 0x0005220000100600 */
[C---:B-1----:R-:W-:Y:S03]  /*282e0*/  PRMT R15, R100.reuse, 0x7610, R15 ;  /* 0x00007610640f7816 */ /* 0x042fe6000000000f */
[----:B------:R-:W-:Y:S01]  /*282f0*/  IMAD.WIDE.U32 R18, R5, -0x2daee0ad, RZ ;  /* 0xd2511f5305127825 */ /* 0x000fe200078e00ff */
[----:B------:R-:W-:Y:S04]  /*28300*/  ST.E.U16 desc[UR4][R6.64+0xa0], R10 ;  /* 0x0000a00a06007985 */ /* 0x000fe8000c101504 */
[----:B------:R-:W-:Y:S01]  /*28310*/  LOP3.LUT R19, R19, R241, R20, 0x96, !PT ;  /* 0x000000f113137212 */ /* 0x000fe200078e9614 */
[----:B------:R1:W-:Y:S04]  /*28320*/  ST.E.U16 desc[UR4][R30.64+0xb2], R16 ;  /* 0x0000b2101e007985 */ /* 0x0003e8000c101504 */
[----:B------:R-:W-:Y:S01]  /*28330*/  ST.E.U16 desc[UR4][R30.64+0xb0], R17 ;  /* 0x0000b0111e007985 */ /* 0x000fe2000c101504 */
[----:B---3--:R-:W-:Y:S05]  /*28340*/  IMAD.WIDE.U32 R22, R11, -0x326172a9, RZ ;  /* 0xcd9e8d570b167825 */ /* 0x008fea00078e00ff */
[----:B------:R-:W-:Y:S05]  /*28350*/  LOP3.LUT R5, R23, R219, R46, 0x96, !PT ;  /* 0x000000db17057212 */ /* 0x000fea00078e962e */
[----:B------:R-:W-:Y:S05]  /*28360*/  IMAD.WIDE.U32 R20, R5, -0x2daee0ad, RZ ;  /* 0xd2511f5305147825 */ /* 0x000fea00078e00ff */
[----:B------:R-:W-:Y:S01]  /*28370*/  LOP3.LUT R11, R21, R239, R18, 0x96, !PT ;  /* 0x000000ef150b7212 */ /* 0x000fe200078e9612 */
[----:B------:R-:W-:Y:S01]  /*28380*/  IMAD.WIDE.U32 R18, R19, -0x326172a9, RZ ;  /* 0xcd9e8d5713127825 */ /* 0x000fe200078e00ff */
[----:B-1----:R-:W-:Y:S03]  /*28390*/  PRMT R16, R100, 0x7632, R16 ;  /* 0x0000763264107816 */ /* 0x002fe60000000010 */
[----:B------:R-:W-:Y:S01]  /*283a0*/  IMAD.WIDE.U32 R104, R11, -0x326172a9, RZ ;  /* 0xcd9e8d570b687825 */ /* 0x000fe200078e00ff */
[C---:B------:R-:W-:Y:S02]  /*283b0*/  PRMT R11, R112.reuse, 0x7610, R11 ;  /* 0x00007610700b7816 */ /* 0x040fe4000000000b */
[----:B------:R-:W-:Y:S02]  /*283c0*/  LOP3.LUT R5, R19, R237, R22, 0x96, !PT ;  /* 0x000000ed13057212 */ /* 0x000fe400078e9616 */
[----:B------:R-:W-:Y:S03]  /*283d0*/  LOP3.LUT R23, R105, R235, R18, 0x96, !PT ;  /* 0x000000eb69177212 */ /* 0x000fe600078e9612 */
[----:B------:R-:W-:Y:S05]  /*283e0*/  IMAD.WIDE.U32 R114, R5, -0x2daee0ad, RZ ;  /* 0xd2511f5305727825 */ /* 0x000fea00078e00ff */
[----:B------:R-:W-:Y:S02]  /*283f0*/  LOP3.LUT R5, R115, R233, R20, 0x96, !PT ;  /* 0x000000e973057212 */ /* 0x000fe400078e9614 */
[----:B------:R-:W-:Y:S03]  /*28400*/  PRMT R115, R15, 0x5410, R16 ;  /* 0x000054100f737816 */ /* 0x000fe60000000010 */
[----:B------:R-:W-:Y:S01]  /*28410*/  IMAD.WIDE.U32 R48, R5, -0x326172a9, RZ ;  /* 0xcd9e8d5705307825 */ /* 0x000fe200078e00ff */
[----:B------:R-:W-:Y:S04]  /*28420*/  PRMT R5, R112, 0x7632, R5 ;  /* 0x0000763270057816 */ /* 0x000fe80000000005 */
[----:B------:R-:W-:Y:S02]  /*28430*/  PRMT R145, R11, 0x5410, R5 ;  /* 0x000054100b917816 */ /* 0x000fe40000000005 */
[----:B------:R-:W-:Y:S04]  /*28440*/  LOP3.LUT R0, R49, R141, R104, 0x96, !PT ;  /* 0x0000008d31007212 */ /* 0x000fe800078e9668 */
[C---:B------:R-:W-:Y:S01]  /*28450*/  LOP3.LUT R10, R0.reuse, 0xff, RZ, 0xc0, !PT ;  /* 0x000000ff000a7812 */ /* 0x040fe200078ec0ff */
[----:B--2---:R-:W-:Y:S05]  /*28460*/  @!P4 HADD2 R29, -R11.H0_H0, -RZ.H0_H0 ;  /* 0xa00000ff0b1dc230 */ /* 0x004fea0000000900 */
[----:B------:R-:W-:Y:S01]  /*28470*/  PRMT R19, R29, 0x7610, R19 ;  /* 0x000076101d137816 */ /* 0x000fe20000000013 */
[----:B------:R1:W-:Y:S03]  /*28480*/  @!P4 STL.S16 [R1+0x144], R29 ;  /* 0x0001441d0100c387 */ /* 0x0003e60000100600 */
[----:B------:R-:W-:Y:S02]  /*28490*/  @!P4 PRMT R11, R19, 0x5410, RZ ;  /* 0x00005410130bc816 */ /* 0x000fe400000000ff */
[----:B------:R-:W-:Y:S02]  /*284a0*/  ISETP.GE.U32.AND P4, PT, R193, R10, PT ;  /* 0x0000000ac100720c */ /* 0x000fe40003f86070 */
[----:B------:R-:W-:Y:S01]  /*284b0*/  LOP3.LUT R10, R0, 0xffff, RZ, 0xc0, !PT ;  /* 0x0000ffff000a7812 */ /* 0x000fe200078ec0ff */
[----:B------:R2:W-:Y:S03]  /*284c0*/  ST.E.U16 desc[UR4][R2.64+0xb0], R11 ;  /* 0x0000b00b02007985 */ /* 0x0005e6000c101504 */
[----:B------:R-:W-:Y:S04]  /*284d0*/  SHF.R.U32.HI R10, RZ, 0x8, R10 ;  /* 0x00000008ff0a7819 */ /* 0x000fe8000001160a */
[----:B------:R-:W-:Y:S01]  /*284e0*/  LOP3.LUT R10, R10, 0xffff, RZ, 0xc0, !PT ;  /* 0x0000ffff0a0a7812 */ /* 0x000fe200078ec0ff */
[----:B-1----:R1:W3:Y:S01]  /*284f0*/  LDL.S16 R29, [R1+0x120] ;  /* 0x00012000011d7983 */ /* 0x0022e20000100600 */
[----:B----4-:R-:W-:Y:S02]  /*28500*/  @!P5 HADD2 R101, -R5.H0_H0, -RZ.H0_H0 ;  /* 0xa00000ff0565d230 */ /* 0x010fe40000000900 */
[----:B------:R-:W-:Y:S03]  /*28510*/  @!P3 HADD2 R81, -R15.H0_H0, -RZ.H0_H0 ;  /* 0xa00000ff0f51b230 */ /* 0x000fe60000000900 */
[----:B------:R-:W-:Y:S01]  /*28520*/  PRMT R18, R101, 0x7610, R18 ;  /* 0x0000761065127816 */ /* 0x000fe20000000012 */
[----:B------:R4:W-:Y:S03]  /*28530*/  @!P5 STL.S16 [R1+0x130], R101 ;  /* 0x000130650100d387 */ /* 0x0009e60000100600 */
[----:B------:R-:W-:Y:S01]  /*28540*/  @!P5 PRMT R5, R18, 0x5410, RZ ;  /* 0x000054101205d816 */ /* 0x000fe200000000ff */
[----:B------:R-:W-:Y:S01]  /*28550*/  @!P3 STL.S16 [R1+0x124], R81 ;  /* 0x000124510100b387 */ /* 0x000fe20000100600 */
[----:B------:R-:W-:Y:S01]  /*28560*/  PRMT R17, R81, 0x7610, R17 ;  /* 0x0000761051117816 */ /* 0x000fe20000000011 */
[----:B------:R-:W-:Y:S01]  /*28570*/  IMAD.WIDE.U32 R18, R28, -0x2daee0ad, RZ ;  /* 0xd2511f531c127825 */ /* 0x000fe200078e00ff */
[----:B------:R-:W-:Y:S01]  /*28580*/  ISETP.GE.U32.AND P5, PT, R193, R10, PT ;  /* 0x0000000ac100720c */ /* 0x000fe20003fa6070 */
[----:B------:R1:W3:Y:S01]  /*28590*/  LDL.S16 R105, [R1+0x11c] ;  /* 0x00011c0001697983 */ /* 0x0002e20000100600 */
[----:B------:R-:W-:Y:S02]  /*285a0*/  SHF.R.U32.HI R10, RZ, 0x18, R0 ;  /* 0x00000018ff0a7819 */ /* 0x000fe40000011600 */
[----:B------:R-:W-:Y:S01]  /*285b0*/  @!P3 PRMT R15, R17, 0x5410, RZ ;  /* 0x00005410110fb816 */ /* 0x000fe200000000ff */
[----:B------:R1:W3:Y:S01]  /*285c0*/  LDL.S16 R151, [R1+0x114] ;  /* 0x0001140001977983 */ /* 0x0002e20000100600 */
[----:B------:R-:W-:Y:S02]  /*285d0*/  LOP3.LUT R17, R19, R232, R74, 0x96, !PT ;  /* 0x000000e813117212 */ /* 0x000fe400078e964a */
[----:B------:R-:W-:Y:S01]  /*285e0*/  ISETP.GE.U32.AND P3, PT, R193, R10, PT ;  /* 0x0000000ac100720c */ /* 0x000fe20003f66070 */
[----:B------:R1:W3:Y:S01]  /*285f0*/  LDL.S16 R149, [R1+0x110] ;  /* 0x0001100001957983 */ /* 0x0002e20000100600 */
[----:B------:R-:W-:Y:S01]  /*28600*/  SHF.R.U32.HI R0, RZ, 0x10, R0 ;  /* 0x00000010ff007819 */ /* 0x000fe20000011600 */
[----:B--2---:R-:W-:Y:S02]  /*28610*/  IMAD.WIDE.U32 R10, R24, -0x2daee0ad, RZ ;  /* 0xd2511f53180a7825 */ /* 0x004fe400078e00ff */
[----:B------:R2:W-:Y:S01]  /*28620*/  ST.E.U16 desc[UR4][R2.64+0xb2], R5 ;  /* 0x0000b20502007985 */ /* 0x0005e2000c101504 */
[----:B------:R-:W-:Y:S01]  /*28630*/  LOP3.LUT R0, R0, 0xff, RZ, 0xc0, !PT ;  /* 0x000000ff00007812 */ /* 0x000fe200078ec0ff */
[----:B------:R-:W-:Y:S01]  /*28640*/  IMAD.WIDE.U32 R20, R17, -0x326172a9, RZ ;  /* 0xcd9e8d5711147825 */ /* 0x000fe200078e00ff */
[----:B------:R-:W-:Y:S01]  /*28650*/  LOP3.LUT R22, R11, R241, R18, 0x96, !PT ;  /* 0x000000f10b167212 */ /* 0x000fe200078e9612 */
[----:B------:R1:W-:Y:S03]  /*28660*/  ST.E.U16 desc[UR4][R8.64+0xae], R15 ;  /* 0x0000ae0f08007985 */ /* 0x0003e6000c101504 */
[----:B------:R-:W-:Y:S05]  /*28670*/  LOP3.LUT R11, R21, R219, R44, 0x96, !PT ;  /* 0x000000db150b7212 */ /* 0x000fea00078e962c */
[----:B------:R-:W-:Y:S05]  /*28680*/  IMAD.WIDE.U32 R18, R11, -0x2daee0ad, RZ ;  /* 0xd2511f530b127825 */ /* 0x000fea00078e00ff */
[----:B------:R-:W-:Y:S01]  /*28690*/  LOP3.LUT R17, R19, R239, R10, 0x96, !PT ;  /* 0x000000ef13117212 */ /* 0x000fe200078e960a */
[----:B------:R-:W-:Y:S04]  /*286a0*/  IMAD.WIDE.U32 R10, R22, -0x326172a9, RZ ;  /* 0xcd9e8d57160a7825 */ /* 0x000fe800078e00ff */
[----:B----4-:R-:W-:Y:S01]  /*286b0*/  IMAD.WIDE.U32 R100, R17, -0x326172a9, RZ ;  /* 0xcd9e8d5711647825 */ /* 0x010fe200078e00ff */
[----:B------:R-:W-:Y:S04]  /*286c0*/  LOP3.LUT R11, R11, R237, R20, 0x96, !PT ;  /* 0x000000ed0b0b7212 */ /* 0x000fe800078e9614 */
[--C-:B------:R-:W-:Y:S01]  /*286d0*/  LOP3.LUT R19, R101, R235, R10.reuse, 0x96, !PT ;  /* 0x000000eb65137212 */ /* 0x100fe200078e960a */
[----:B------:R-:W-:Y:S01]  /*286e0*/  IMAD.WIDE.U32 R112, R11, -0x2daee0ad, RZ ;  /* 0xd2511f530b707825 */ /* 0x000fe200078e00ff */
[C---:B------:R-:W-:Y:S02]  /*286f0*/  PRMT R10, R116.reuse, 0x7610, R10 ;  /* 0x00007610740a7816 */ /* 0x040fe4000000000a */
[----:B--2---:R-:W-:Y:S02]  /*28700*/  PRMT R5, R116, 0x7632, R5 ;  /* 0x0000763274057816 */ /* 0x004fe40000000005 */
[--C-:B------:R-:W-:Y:S02]  /*28710*/  LOP3.LUT R11, R113, R233, R18.reuse, 0x96, !PT ;  /* 0x000000e9710b7212 */ /* 0x100fe400078e9612 */
[----:B-1----:R-:W-:Y:S01]  /*28720*/  PRMT R15, R124, 0x7632, R15 ;  /* 0x000076327c0f7816 */ /* 0x002fe2000000000f */
[----:B---3--:R-:W-:Y:S05]  /*28730*/  @!P1 HADD2 R29, -R16.H0_H0, -RZ.H0_H0 ;  /* 0xa00000ff101d9230 */ /* 0x008fea0000000900 */
[----:B------:R-:W-:Y:S01]  /*28740*/  PRMT R18, R29, 0x7610, R18 ;  /* 0x000076101d127816 */ /* 0x000fe20000000012 */
[----:B------:R1:W-:Y:S03]  /*28750*/  @!P1 STL.S16 [R1+0x120], R29 ;  /* 0x0001201d01009387 */ /* 0x0003e60000100600 */
[----:B------:R-:W-:Y:S01]  /*28760*/  @!P1 PRMT R16, R18, 0x5410, RZ ;  /* 0x0000541012109816 */ /* 0x000fe200000000ff */
[----:B------:R4:W2:Y:S01]  /*28770*/  LDL.S16 R81, [R1+0x118] ;  /* 0x0001180001517983 */ /* 0x0008a20000100600 */
[----:B------:R-:W-:Y:S03]  /*28780*/  ISETP.GE.U32.AND P1, PT, R193, R0, PT ;  /* 0x00000000c100720c */ /* 0x000fe60003f26070 */
[----:B------:R4:W3:Y:S04]  /*28790*/  LDL.S16 R18, [R1+0x108] ;  /* 0x0001080001127983 */ /* 0x0008e80000100600 */
[----:B------:R4:W-:Y:S01]  /*287a0*/  ST.E.U16 desc[UR4][R8.64+0xb0], R16 ;  /* 0x0000b01008007985 */ /* 0x0009e2000c101504 */
[----:B-1----:R-:W-:Y:S01]  /*287b0*/  IMAD.WIDE.U32 R28, R11, -0x326172a9, RZ ;  /* 0xcd9e8d570b1c7825 */ /* 0x002fe200078e00ff */
[----:B------:R-:W-:Y:S03]  /*287c0*/  PRMT R11, R124, 0x7610, R11 ;  /* 0x000076107c0b7816 */ /* 0x000fe6000000000b */
[----:B------:R-:W-:Y:S01]  /*287d0*/  @!P0 HADD2 R105, -R10.H0_H0, -RZ.H0_H0 ;  /* 0xa00000ff0a698230 */ /* 0x000fe20000000900 */
[----:B------:R-:W-:Y:S01]  /*287e0*/  LOP3.LUT R0, R29, R141, R100, 0x96, !PT ;  /* 0x0000008d1d007212 */ /* 0x000fe200078e9664 */
[----:B------:R-:W-:Y:S03]  /*287f0*/  @!P4 HADD2 R151, -R11.H0_H0, -RZ.H0_H0 ;  /* 0xa00000ff0b97c230 */ /* 0x000fe60000000900 */
[----:B------:R-:W-:Y:S01]  /*28800*/  PRMT R147, R105, 0x7610, R147 ;  /* 0x0000761069937816 */ /* 0x000fe20000000093 */
[----:B------:R1:W-:Y:S01]  /*28810*/  @!P0 STL.S16 [R1+0x11c], R105 ;  /* 0x00011c6901008387 */ /* 0x0003e20000100600 */
[C---:B------:R-:W-:Y:S01]  /*28820*/  LOP3.LUT R17, R0.reuse, 0xff, RZ, 0xc0, !PT ;  /* 0x000000ff00117812 */ /* 0x040fe200078ec0ff */
[----:B------:R-:W-:Y:S01]  /*28830*/  @!P5 HADD2 R149, -R15.H0_H0, -RZ.H0_H0 ;  /* 0xa00000ff0f95d230 */ /* 0x000fe20000000900 */
[----:B------:R-:W-:Y:S02]  /*28840*/  PRMT R124, R151, 0x7610, R124 ;  /* 0x00007610977c7816 */ /* 0x000fe4000000007c */
[----:B----4-:R-:W-:Y:S02]  /*28850*/  LOP3.LUT R16, R0, 0xffff, RZ, 0xc0, !PT ;  /* 0x0000ffff00107812 */ /* 0x010fe400078ec0ff */
[----:B------:R-:W-:Y:S02]  /*28860*/  PRMT R99, R149, 0x7610, R99 ;  /* 0x0000761095637816 */ /* 0x000fe40000000063 */
[----:B------:R-:W-:Y:S04]  /*28870*/  SHF.R.U32.HI R16, RZ, 0x8, R16 ;  /* 0x00000008ff107819 */ /* 0x000fe80000011610 */
[----:B------:R-:W-:Y:S02]  /*28880*/  LOP3.LUT R16, R16, 0xffff, RZ, 0xc0, !PT ;  /* 0x0000ffff10107812 */ /* 0x000fe400078ec0ff */
[----:B-1----:R-:W-:Y:S02]  /*28890*/  PRMT R105, R10, 0x5410, R5 ;  /* 0x000054100a697816 */ /* 0x002fe40000000005 */
[----:B------:R-:W-:Y:S02]  /*288a0*/  @!P0 PRMT R10, R147, 0x5410, RZ ;  /* 0x00005410930a8816 */ /* 0x000fe400000000ff */
[----:B------:R-:W-:Y:S01]  /*288b0*/  ISETP.GE.U32.AND P0, PT, R193, R17, PT ;  /* 0x00000011c100720c */ /* 0x000fe20003f06070 */
[----:B------:R1:W4:Y:S01]  /*288c0*/  LDL.S16 R147, [R1+0x10c] ;  /* 0x00010c0001937983 */ /* 0x0003220000100600 */
[----:B------:R-:W-:Y:S03]  /*288d0*/  PRMT R17, R80, 0x7610, R17 ;  /* 0x0000761050117816 */ /* 0x000fe60000000011 */
[----:B------:R1:W-:Y:S04]  /*288e0*/  @!P4 STL.S16 [R1+0x114], R151 ;  /* 0x000114970100c387 */ /* 0x0003e80000100600 */
[----:B------:R1:W-:Y:S04]  /*288f0*/  ST.E.U16 desc[UR4][R6.64+0xb0], R10 ;  /* 0x0000b00a06007985 */ /* 0x0003e8000c101504 */
[----:B------:R1:W-:Y:S04]  /*28900*/  @!P5 STL.S16 [R1+0x110], R149 ;  /* 0x000110950100d387 */ /* 0x0003e80000100600 */
[----:B------:R2:W4:Y:S01]  /*28910*/  LDL.S16 R141, [R1+0x100] ;  /* 0x00010000018d7983 */ /* 0x0005220000100600 */
[----:B-1----:R-:W-:Y:S02]  /*28920*/  PRMT R151, R11, 0x5410, R15 ;  /* 0x000054100b977816 */ /* 0x002fe4000000000f */
[----:B------:R-:W-:Y:S02]  /*28930*/  @!P5 PRMT R15, R99, 0x5410, RZ ;  /* 0x00005410630fd816 */ /* 0x000fe400000000ff */
[----:B------:R-:W-:Y:S01]  /*28940*/  @!P4 PRMT R11, R124, 0x5410, RZ ;  /* 0x000054107c0bc816 */ /* 0x000fe200000000ff */
[----:B------:R1:W4:Y:S01]  /*28950*/  LDL.S16 R99, [R1+0x104] ;  /* 0x0001040001637983 */ /* 0x0003220000100600 */
[--C-:B------:R-:W-:Y:S02]  /*28960*/  SHF.R.U32.HI R10, RZ, 0x18, R0.reuse ;  /* 0x00000018ff0a7819 */ /* 0x100fe40000011600 */
[----:B------:R-:W-:Y:S01]  /*28970*/  SHF.R.U32.HI R0, RZ, 0x10, R0 ;  /* 0x00000010ff007819 */ /* 0x000fe20000011600 */
[----:B------:R1:W4:Y:S01]  /*28980*/  LDL.S16 R124, [R1+0xfc] ;  /* 0x0000fc00017c7983 */ /* 0x0003220000100600 */
[C---:B------:R-:W-:Y:S02]  /*28990*/  ISETP.GE.U32.AND P5, PT, R193.reuse, R10, PT ;  /* 0x0000000ac100720c */ /* 0x040fe40003fa6070 */
[----:B------:R-:W-:Y:S02]  /*289a0*/  LOP3.LUT R10, R48, 0xff, RZ, 0xc0, !PT ;  /* 0x000000ff300a7812 */ /* 0x000fe400078ec0ff */
[C---:B------:R-:W-:Y:S02]  /*289b0*/  ISETP.GE.U32.AND P4, PT, R193.reuse, R16, PT ;  /* 0x00000010c100720c */ /* 0x040fe40003f86070 */
[----:B------:R-:W-:Y:S02]  /*289c0*/  ISETP.GE.U32.AND P2, PT, R193, R10, PT ;  /* 0x0000000ac100720c */ /* 0x000fe40003f46070 */
[----:B------:R-:W-:Y:S04]  /*289d0*/  PRMT R16, R80, 0x7632, R16 ;  /* 0x0000763250107816 */ /* 0x000fe80000000010 */
[----:B------:R-:W-:Y:S01]  /*289e0*/  PRMT R149, R17, 0x5410, R16 ;  /* 0x0000541011957816 */ /* 0x000fe20000000010 */
[----:B--2---:R-:W-:Y:S06]  /*289f0*/  @!P6 HADD2 R81, -R5.H0_H0, -RZ.H0_H0 ;  /* 0xa00000ff0551e230 */ /* 0x004fec0000000900 */
[----:B---3--:R-:W-:Y:S01]  /*28a00*/  @!P2 HADD2 R18, -R17.H0_H0, -RZ.H0_H0 ;  /* 0xa00000ff1112a230 */ /* 0x008fe20000000900 */
[----:B------:R-:W-:Y:S04]  /*28a10*/  PRMT R10, R81, 0x7610, R10 ;  /* 0x00007610510a7816 */ /* 0x000fe8000000000a */
[----:B------:R-:W-:Y:S01]  /*28a20*/  @!P6 PRMT R5, R10, 0x5410, RZ ;  /* 0x000054100a05e816 */ /* 0x000fe200000000ff */
[----:B------:R2:W-:Y:S01]  /*28a30*/  @!P2 STL.S16 [R1+0x108], R18 ;  /* 0x000108120100a387 */ /* 0x0005e20000100600 */
[----:B------:R-:W-:Y:S03]  /*28a40*/  PRMT R152, R18, 0x7610, R152 ;  /* 0x0000761012987816 */ /* 0x000fe60000000098 */
[----:B------:R3:W-:Y:S01]  /*28a50*/  @!P6 STL.S16 [R1+0x118], R81 ;  /* 0x000118510100e387 */ /* 0x0007e20000100600 */
[----:B------:R-:W-:Y:S02]  /*28a60*/  @!P2 PRMT R17, R152, 0x5410, RZ ;  /* 0x000054109811a816 */ /* 0x000fe400000000ff */
[----:B------:R-:W-:Y:S01]  /*28a70*/  LOP3.LUT P2, RZ, R194, 0x8, RZ, 0xc0, !PT ;  /* 0x00000008c2ff7812 */ /* 0x000fe2000784c0ff */
[----:B------:R1:W-:Y:S04]  /*28a80*/  ST.E.U16 desc[UR4][R6.64+0xb2], R5 ;  /* 0x0000b20506007985 */ /* 0x0003e8000c101504 */
[----:B------:R-:W-:Y:S04]  /*28a90*/  ST.E.U16 desc[UR4][R30.64+0xc0], R11 ;  /* 0x0000c00b1e007985 */ /* 0x000fe8000c101504 */
[----:B------:R-:W-:Y:S01]  /*28aa0*/  ST.E.U16 desc[UR4][R30.64+0xc2], R15 ;  /* 0x0000c20f1e007985 */ /* 0x000fe2000c101504 */
[----:B--2---:R-:W-:Y:S02]  /*28ab0*/  LOP3.LUT R18, R0, 0xff, RZ, 0xc0, !PT ;  /* 0x000000ff00127812 */ /* 0x004fe400078ec0ff */
[----:B------:R-:W-:Y:S02]  /*28ac0*/  PRMT R0, R123, 0x7610, R0 ;  /* 0x000076107b007816 */ /* 0x000fe40000000000 */
[----:B------:R-:W-:Y:S01]  /*28ad0*/  ISETP.GE.U32.AND P6, PT, R193, R18, PT ;  /* 0x00000012c100720c */ /* 0x000fe20003fc6070 */
[----:B---3--:R2:W3:Y:S01]  /*28ae0*/  LDL.S16 R81, [R1+0xf8] ;  /* 0x0000f80001517983 */ /* 0x0084e20000100600 */
[----:B-1----:R-:W-:Y:S04]  /*28af0*/  LOP3.LUT R5, R48, 0xffff, RZ, 0xc0, !PT ;  /* 0x0000ffff30057812 */ /* 0x002fe800078ec0ff */
[--C-:B------:R-:W-:Y:S02]  /*28b00*/  SHF.R.U32.HI R10, RZ, 0x8, R5.reuse ;  /* 0x00000008ff0a7819 */ /* 0x100fe40000011605 */
[----:B------:R-:W-:Y:S02]  /*28b10*/  PRMT R5, R123, 0x7632, R5 ;  /* 0x000076327b057816 */ /* 0x000fe40000000005 */
[----:B------:R-:W-:Y:S01]  /*28b20*/  LOP3.LUT R10, R10, 0xffff, RZ, 0xc0, !PT ;  /* 0x0000ffff0a0a7812 */ /* 0x000fe200078ec0ff */
[----:B----4-:R-:W-:Y:S05]  /*28b30*/  @!P1 HADD2 R147, -R0.H0_H0, -RZ.H0_H0 ;  /* 0xa00000ff00939230 */ /* 0x010fea0000000900 */
[----:B------:R-:W-:Y:S01]  /*28b40*/  PRMT R116, R147, 0x7610, R116 ;  /* 0x0000761093747816 */ /* 0x000fe20000000074 */
[----:B------:R1:W-:Y:S02]  /*28b50*/  @!P1 STL.S16 [R1+0x10c], R147 ;  /* 0x00010c9301009387 */ /* 0x0003e40000100600 */
[----:B-1----:R-:W-:Y:S02]  /*28b60*/  PRMT R147, R0, 0x5410, R5 ;  /* 0x0000541000937816 */ /* 0x002fe40000000005 */
[----:B------:R-:W-:Y:S01]  /*28b70*/  @!P1 PRMT R0, R116, 0x5410, RZ ;  /* 0x0000541074009816 */ /* 0x000fe200000000ff */
[----:B------:R-:W-:Y:S01]  /*28b80*/  @!P3 HADD2 R99, -R5.H0_H0, -RZ.H0_H0 ;  /* 0xa00000ff0563b230 */ /* 0x000fe20000000900 */
[----:B------:R-:W-:Y:S01]  /*28b90*/  ISETP.GE.U32.AND P1, PT, R193, R10, PT ;  /* 0x0000000ac100720c */ /* 0x000fe20003f26070 */
[----:B------:R2:W4:Y:S01]  /*28ba0*/  LDL.S16 R116, [R1+0xe4] ;  /* 0x0000e40001747983 */ /* 0x0005220000100600 */
[----:B------:R-:W-:Y:S02]  /*28bb0*/  SHF.R.U32.HI R10, RZ, 0x10, R48 ;  /* 0x00000010ff0a7819 */ /* 0x000fe40000011630 */
[----:B------:R-:W-:Y:S01]  /*28bc0*/  PRMT R47, R99, 0x7610, R47 ;  /* 0x00007610632f7816 */ /* 0x000fe2000000002f */
[----:B------:R1:W-:Y:S01]  /*28bd0*/  ST.E.U16 desc[UR4][R2.64+0xc0], R0 ;  /* 0x0000c00002007985 */ /* 0x0003e2000c101504 */
[----:B------:R-:W-:Y:S02]  /*28be0*/  LOP3.LUT R10, R10, 0xff, RZ, 0xc0, !PT ;  /* 0x000000ff0a0a7812 */ /* 0x000fe400078ec0ff */
[----:B------:R-:W-:Y:S05]  /*28bf0*/  @!P3 PRMT R5, R47, 0x5410, RZ ;  /* 0x000054102f05b816 */ /* 0x000fea00000000ff */
[----:B------:R-:W-:Y:S01]  /*28c00*/  @!P1 HADD2 R141, -R16.H0_H0, -RZ.H0_H0 ;  /* 0xa00000ff108d9230 */ /* 0x000fe20000000900 */
[----:B------:R2:W-:Y:S04]  /*28c10*/  ST.E.U16 desc[UR4][R2.64+0xc2], R5 ;  /* 0x0000c20502007985 */ /* 0x0005e8000c101504 */
[----:B------:R-:W-:Y:S01]  /*28c20*/  PRMT R11, R141, 0x7610, R11 ;  /* 0x000076108d0b7816 */ /* 0x000fe2000000000b */
[----:B------:R-:W-:Y:S03]  /*28c30*/  @!P1 STL.S16 [R1+0x100], R141 ;  /* 0x0001008d01009387 */ /* 0x000fe60000100600 */
[----:B------:R-:W-:Y:S01]  /*28c40*/  @!P1 PRMT R16, R11, 0x5410, RZ ;  /* 0x000054100b109816 */ /* 0x000fe200000000ff */
[----:B------:R2:W-:Y:S01]  /*28c50*/  @!P3 STL.S16 [R1+0x104], R99 ;  /* 0x000104630100b387 */ /* 0x0005e20000100600 */
[----:B------:R-:W-:Y:S02]  /*28c60*/  ISETP.GE.U32.AND P1, PT, R193, R10, PT ;  /* 0x0000000ac100720c */ /* 0x000fe40003f26070 */
[C---:B------:R-:W-:Y:S02]  /*28c70*/  PRMT R10, R119.reuse, 0x7632, R10 ;  /* 0x00007632770a7816 */ /* 0x040fe4000000000a */
[----:B------:R-:W-:Y:S02]  /*28c80*/  SHF.R.U32.HI R11, RZ, 0x18, R48 ;  /* 0x00000018ff0b7819 */ /* 0x000fe40000011630 */
[----:B-1----:R-:W-:Y:S02]  /*28c90*/  PRMT R0, R119, 0x7610, R0 ;  /* 0x0000761077007816 */ /* 0x002fe40000000000 */
[----:B------:R-:W-:Y:S02]  /*28ca0*/  ISETP.GE.U32.AND P3, PT, R193, R11, PT ;  /* 0x0000000bc100720c */ /* 0x000fe40003f66070 */
[----:B------:R-:W-:Y:S01]  /*28cb0*/  PRMT R119, R0, 0x5410, R10 ;  /* 0x0000541000777816 */ /* 0x000fe2000000000a */
[----:B------:R-:W-:Y:S01]  /*28cc0*/  @!P0 HADD2 R124, -R0.H0_H0, -RZ.H0_H0 ;  /* 0xa00000ff007c8230 */ /* 0x000fe20000000900 */
[C---:B------:R-:W-:Y:S02]  /*28cd0*/  LOP3.LUT R11, R28.reuse, 0xff, RZ, 0xc0, !PT ;  /* 0x000000ff1c0b7812 */ /* 0x040fe400078ec0ff */
[----:B--2---:R-:W-:Y:S02]  /*28ce0*/  LOP3.LUT R5, R28, 0xffff, RZ, 0xc0, !PT ;  /* 0x0000ffff1c057812 */ /* 0x004fe400078ec0ff */
[----:B------:R-:W-:Y:S02]  /*28cf0*/  PRMT R46, R124, 0x7610, R46 ;  /* 0x000076107c2e7816 */ /* 0x000fe4000000002e */
[----:B------:R-:W-:Y:S02]  /*28d00*/  SHF.R.U32.HI R5, RZ, 0x8, R5 ;  /* 0x00000008ff057819 */ /* 0x000fe40000011605 */
[----:B------:R-:W-:Y:S01]  /*28d10*/  @!P0 PRMT R0, R46, 0x5410, RZ ;  /* 0x000054102e008816 */ /* 0x000fe200000000ff */
[----:B------:R1:W2:Y:S01]  /*28d20*/  LDL.S16 R99, [R1+0xe0] ;  /* 0x0000e00001637983 */ /* 0x0002a20000100600 */
[----:B------:R-:W-:Y:S03]  /*28d30*/  LOP3.LUT R5, R5, 0xffff, RZ, 0xc0, !PT ;  /* 0x0000ffff05057812 */ /* 0x000fe600078ec0ff */
[----:B------:R-:W-:Y:S01]  /*28d40*/  @!P0 STL.S16 [R1+0xfc], R124 ;  /* 0x0000fc7c01008387 */ /* 0x000fe20000100600 */
[----:B------:R-:W-:Y:S03]  /*28d50*/  ISETP.GE.U32.AND P0, PT, R193, R11, PT ;  /* 0x0000000bc100720c */ /* 0x000fe60003f06070 */
[----:B------:R1:W2:Y:S04]  /*28d60*/  LDL.S16 R47, [R1+0xdc] ;  /* 0x0000dc00012f7983 */ /* 0x0002a80000100600 */
[----:B------:R1:W2:Y:S04]  /*28d70*/  LDL.S16 R46, [R1+0xd8] ;  /* 0x0000d800012e7983 */ /* 0x0002a80000100600 */
[----:B------:R1:W-:Y:S02]  /*28d80*/  ST.E.U16 desc[UR4][R8.64+0xbe], R0 ;  /* 0x0000be0008007985 */ /* 0x0003e4000c101504 */
[----:B-1----:R-:W-:Y:S01]  /*28d90*/  PRMT R0, R97, 0x7610, R0 ;  /* 0x0000761061007816 */ /* 0x002fe20000000000 */
[----:B---3--:R-:W-:Y:S05]  /*28da0*/  @!P4 HADD2 R81, -R10.H0_H0, -RZ.H0_H0 ;  /* 0xa00000ff0a51c230 */ /* 0x008fea0000000900 */
[----:B------:R-:W-:Y:S01]  /*28db0*/  PRMT R11, R81, 0x7610, R11 ;  /* 0x00007610510b7816 */ /* 0x000fe2000000000b */
[----:B------:R1:W-:Y:S03]  /*28dc0*/  @!P4 STL.S16 [R1+0xf8], R81 ;  /* 0x0000f8510100c387 */ /* 0x0003e60000100600 */
[----:B------:R-:W-:Y:S02]  /*28dd0*/  @!P4 PRMT R10, R11, 0x5410, RZ ;  /* 0x000054100b0ac816 */ /* 0x000fe400000000ff */
[----:B------:R-:W-:Y:S02]  /*28de0*/  ISETP.GE.U32.AND P4, PT, R193, R5, PT ;  /* 0x00000005c100720c */ /* 0x000fe40003f86070 */
[----:B------:R-:W-:Y:S01]  /*28df0*/  PRMT R5, R97, 0x7632, R5 ;  /* 0x0000763261057816 */ /* 0x000fe20000000005 */
[----:B------:R3:W-:Y:S01]  /*28e00*/  ST.E.U16 desc[UR4][R8.64+0xc0], R10 ;  /* 0x0000c00a08007985 */ /* 0x0007e2000c101504 */
[--C-:B------:R-:W-:Y:S04]  /*28e10*/  SHF.R.U32.HI R11, RZ, 0x10, R28.reuse ;  /* 0x00000010ff0b7819 */ /* 0x100fe8000001161c */
[----:B------:R-:W-:Y:S01]  /*28e20*/  LOP3.LUT R11, R11, 0xff, RZ, 0xc0, !PT ;  /* 0x000000ff0b0b7812 */ /* 0x000fe200078ec0ff */
[----:B-1----:R1:W2:Y:S01]  /*28e30*/  LDL.S16 R81, [R1+0xd4] ;  /* 0x0000d40001517983 */ /* 0x0022a20000100600 */
[----:B---3--:R-:W-:Y:S01]  /*28e40*/  SHF.R.U32.HI R10, RZ, 0x18, R28 ;  /* 0x00000018ff0a7819 */ /* 0x008fe2000001161c */
[----:B----4-:R-:W-:Y:S05]  /*28e50*/  @!P6 HADD2 R116, -R0.H0_H0, -RZ.H0_H0 ;  /* 0xa00000ff0074e230 */ /* 0x010fea0000000900 */
[----:B------:R-:W-:Y:S01]  /*28e60*/  PRMT R113, R116, 0x7610, R113 ;  /* 0x0000761074717816 */ /* 0x000fe20000000071 */
[----:B------:R3:W-:Y:S02]  /*28e70*/  @!P6 STL.S16 [R1+0xe4], R116 ;  /* 0x0000e4740100e387 */ /* 0x0007e40000100600 */
[----:B---3--:R-:W-:Y:S02]  /*28e80*/  PRMT R116, R0, 0x5410, R5 ;  /* 0x0000541000747816 */ /* 0x008fe40000000005 */
[----:B------:R-:W-:Y:S02]  /*28e90*/  @!P6 PRMT R0, R113, 0x5410, RZ ;  /* 0x000054107100e816 */ /* 0x000fe400000000ff */
[----:B------:R-:W-:Y:S02]  /*28ea0*/  ISETP.GE.U32.AND P6, PT, R193, R11, PT ;  /* 0x0000000bc100720c */ /* 0x000fe40003fc6070 */
[----:B------:R-:W-:Y:S01]  /*28eb0*/  PRMT R11, R109, 0x7632, R11 ;  /* 0x000076326d0b7816 */ /* 0x000fe2000000000b */
[----:B------:R3:W-:Y:S01]  /*28ec0*/  ST.E.U16 desc[UR4][R6.64+0xc0], R0 ;  /* 0x0000c00006007985 */ /* 0x0007e2000c101504 */
[----:B--2---:R-:W-:Y:S05]  /*28ed0*/  @!P5 HADD2 R99, -R5.H0_H0, -RZ.H0_H0 ;  /* 0xa00000ff0563d230 */ /* 0x004fea0000000900 */
[----:B------:R-:W-:Y:S01]  /*28ee0*/  PRMT R80, R99, 0x7610, R80 ;  /* 0x0000761063507816 */ /* 0x000fe20000000050 */
[----:B------:R-:W-:Y:S03]  /*28ef0*/  @!P5 STL.S16 [R1+0xe0], R99 ;  /* 0x0000e0630100d387 */ /* 0x000fe60000100600 */
[----:B------:R-:W-:Y:S02]  /*28f00*/  @!P5 PRMT R5, R80, 0x5410, RZ ;  /* 0x000054105005d816 */ /* 0x000fe400000000ff */
[----:B------:R-:W-:Y:S01]  /*28f10*/  ISETP.GE.U32.AND P5, PT, R193, R10, PT ;  /* 0x0000000ac100720c */ /* 0x000fe20003fa6070 */
[----:B------:R1:W2:Y:S01]  /*28f20*/  LDL.S16 R80, [R1+0xcc] ;  /* 0x0000cc0001507983 */ /* 0x0002a20000100600 */
[----:B------:R-:W-:Y:S03]  /*28f30*/  @!P3 HADD2 R46, -R11.H0_H0, -RZ.H0_H0 ;  /* 0xa00000ff0b2eb230 */ /* 0x000fe60000000900 */
[----:B------:R-:W-:Y:S01]  /*28f40*/  ST.E.U16 desc[UR4][R6.64+0xc2], R5 ;  /* 0x0000c20506007985 */ /* 0x000fe2000c101504 */
[----:B---3--:R-:W-:Y:S02]  /*28f50*/  PRMT R0, R109, 0x7610, R0 ;  /* 0x000076106d007816 */ /* 0x008fe40000000000 */
[----:B------:R-:W-:Y:S01]  /*28f60*/  PRMT R45, R46, 0x7610, R45 ;  /* 0x000076102e2d7816 */ /* 0x000fe2000000002d */
[----:B------:R1:W3:Y:S01]  /*28f70*/  LDL.S16 R109, [R1+0xd0] ;  /* 0x0000d000016d7983 */ /* 0x0002e20000100600 */
[----:B------:R-:W-:Y:S01]  /*28f80*/  PRMT R123, R0, 0x5410, R11 ;  /* 0x00005410007b7816 */ /* 0x000fe2000000000b */
[----:B------:R-:W-:Y:S01]  /*28f90*/  @!P1 HADD2 R47, -R0.H0_H0, -RZ.H0_H0 ;  /* 0xa00000ff002f9230 */ /* 0x000fe20000000900 */
[----:B------:R-:W-:Y:S01]  /*28fa0*/  @!P3 PRMT R11, R45, 0x5410, RZ ;  /* 0x000054102d0bb816 */ /* 0x000fe200000000ff */
[----:B------:R-:W-:Y:S03]  /*28fb0*/  ST.E.U16 desc[UR4][R30.64+0xd0], R17 ;  /* 0x0000d0111e007985 */ /* 0x000fe6000c101504 */
[----:B------:R-:W-:Y:S01]  /*28fc0*/  PRMT R15, R47, 0x7610, R15 ;  /* 0x000076102f0f7816 */ /* 0x000fe2000000000f */
[----:B------:R-:W-:Y:S03]  /*28fd0*/  ST.E.U16 desc[UR4][R30.64+0xd2], R16 ;  /* 0x0000d2101e007985 */ /* 0x000fe6000c101504 */
[----:B------:R-:W-:Y:S01]  /*28fe0*/  @!P1 PRMT R0, R15, 0x5410, RZ ;  /* 0x000054100f009816 */ /* 0x000fe200000000ff */
[----:B------:R-:W-:Y:S04]  /*28ff0*/  @!P1 STL.S16 [R1+0xdc], R47 ;  /* 0x0000dc2f01009387 */ /* 0x000fe80000100600 */
[----:B------:R4:W-:Y:S04]  /*29000*/  ST.E.U16 desc[UR4][R2.64+0xd0], R0 ;  /* 0x0000d00002007985 */ /* 0x0009e8000c101504 */
[----:B------:R1:W-:Y:S04]  /*29010*/  @!P3 STL.S16 [R1+0xd8], R46 ;  /* 0x0000d82e0100b387 */ /* 0x0003e80000100600 */
[----:B------:R1:W-:Y:S01]  /*29020*/  ST.E.U16 desc[UR4][R2.64+0xd2], R11 ;  /* 0x0000d20b02007985 */ /* 0x0003e2000c101504 */
[----:B----4-:R-:W-:Y:S01]  /*29030*/  PRMT R0, R83, 0x7610, R0 ;  /* 0x0000761053007816 */ /* 0x010fe20000000000 */
[----:B-1----:R-:W-:Y:S05]  /*29040*/  IMAD.WIDE.U32 R46, R23, -0x2daee0ad, RZ ;  /* 0xd2511f53172e7825 */ /* 0x002fea00078e00ff */
[-C--:B------:R-:W-:Y:S04]  /*29050*/  LOP3.LUT R10, R47, R132.reuse, R114, 0x96, !PT ;  /* 0x000000842f0a7212 */ /* 0x080fe800078e9672 */
[C---:B------:R-:W-:Y:S04]  /*29060*/  LOP3.LUT R5, R10.reuse, 0xff, RZ, 0xc0, !PT ;  /* 0x000000ff0a057812 */ /* 0x040fe800078ec0ff */
[----:B------:R-:W-:Y:S02]  /*29070*/  ISETP.GE.U32.AND P1, PT, R193, R5, PT ;  /* 0x00000005c100720c */ /* 0x000fe40003f26070 */
[----:B------:R-:W-:Y:S04]  /*29080*/  LOP3.LUT R5, R10, 0xffff, RZ, 0xc0, !PT ;  /* 0x0000ffff0a057812 */ /* 0x000fe800078ec0ff */
[----:B------:R-:W-:Y:S04]  /*29090*/  SHF.R.U32.HI R5, RZ, 0x8, R5 ;  /* 0x00000008ff057819 */ /* 0x000fe80000011605 */
[----:B------:R-:W-:Y:S02]  /*290a0*/  LOP3.LUT R15, R5, 0xffff, RZ, 0xc0, !PT ;  /* 0x0000ffff050f7812 */ /* 0x000fe400078ec0ff */
[----:B------:R-:W-:Y:S02]  /*290b0*/  PRMT R5, R83, 0x7632, R5 ;  /* 0x0000763253057816 */ /* 0x000fe40000000005 */
[----:B------:R-:W-:Y:S02]  /*290c0*/  ISETP.GE.U32.AND P3, PT, R193, R15, PT ;  /* 0x0000000fc100720c */ /* 0x000fe40003f66070 */
[----:B------:R-:W-:Y:S02]  /*290d0*/  PRMT R113, R0, 0x5410, R5 ;  /* 0x0000541000717816 */ /* 0x000fe40000000005 */
[--C-:B------:R-:W-:Y:S02]  /*290e0*/  SHF.R.U32.HI R15, RZ, 0x18, R10.reuse ;  /* 0x00000018ff0f7819 */ /* 0x100fe4000001160a */
[----:B------:R-:W-:Y:S01]  /*290f0*/  SHF.R.U32.HI R10, RZ, 0x10, R10 ;  /* 0x00000010ff0a7819 */ /* 0x000fe2000001160a */
[----:B------:R-:W-:Y:S05]  /*29100*/  @!P0 HADD2 R81, -R0.H0_H0, -RZ.H0_H0 ;  /* 0xa00000ff00518230 */ /* 0x000fea0000000900 */
[----:B------:R-:W-:Y:S01]  /*29110*/  PRMT R44, R81, 0x7610, R44 ;  /* 0x00007610512c7816 */ /* 0x000fe2000000002c */
[----:B------:R1:W-:Y:S03]  /*29120*/  @!P0 STL.S16 [R1+0xd4], R81 ;  /* 0x0000d45101008387 */ /* 0x0003e60000100600 */
[----:B------:R-:W-:Y:S01]  /*29130*/  @!P0 PRMT R0, R44, 0x5410, RZ ;  /* 0x000054102c008816 */ /* 0x000fe200000000ff */
[----:B------:R4:W4:Y:S01]  /*29140*/  LDL.S16 R99, [R1+0xc4] ;  /* 0x0000c40001637983 */ /* 0x0009220000100600 */
[----:B------:R-:W-:Y:S01]  /*29150*/  ISETP.GE.U32.AND P0, PT, R193, R15, PT ;  /* 0x0000000fc100720c */ /* 0x000fe20003f06070 */
[----:B------:R-:W-:Y:S01]  /*29160*/  IMAD.WIDE.U32 R44, R19, -0x2daee0ad, RZ ;  /* 0xd2511f53132c7825 */ /* 0x000fe200078e00ff */
[----:B------:R-:W-:Y:S01]  /*29170*/  LOP3.LUT R15, R10, 0xff, RZ, 0xc0, !PT ;  /* 0x000000ff0a0f7812 */ /* 0x000fe200078ec0ff */
[----:B------:R2:W4:Y:S01]  /*29180*/  LDL.S16 R97, [R1+0xc8] ;  /* 0x0000c80001617983 */ /* 0x0005220000100600 */
[----:B------:R-:W-:Y:S02]  /*29190*/  PRMT R10, R79, 0x7632, R10 ;  /* 0x000076324f0a7816 */ /* 0x000fe4000000000a */
[----:B------:R-:W-:Y:S01]  /*291a0*/  LOP3.LUT R11, R45, R132, R112, 0x96, !PT ;  /* 0x000000842d0b7212 */ /* 0x000fe200078e9670 */
[----:B------:R1:W-:Y:S04]  /*291b0*/  ST.E.U16 desc[UR4][R8.64+0xce], R0 ;  /* 0x0000ce0008007985 */ /* 0x0003e8000c101504 */
[----:B-1----:R1:W4:Y:S01]  /*291c0*/  LDL.S16 R81, [R1+0xc0] ;  /* 0x0000c00001517983 */ /* 0x0023220000100600 */
[----:B------:R-:W-:Y:S05]  /*291d0*/  PRMT R0, R79, 0x7610, R0 ;  /* 0x000076104f007816 */ /* 0x000fea0000000000 */
[----:B--2---:R-:W-:Y:S05]  /*291e0*/  @!P6 HADD2 R80, -R0.H0_H0, -RZ.H0_H0 ;  /* 0xa00000ff0050e230 */ /* 0x004fea0000000900 */
[----:B------:R-:W-:Y:S01]  /*291f0*/  PRMT R101, R80, 0x7610, R101 ;  /* 0x0000761050657816 */ /* 0x000fe20000000065 */
[----:B---3--:R-:W-:Y:S05]  /*29200*/  @!P4 HADD2 R109, -R5.H0_H0, -RZ.H0_H0 ;  /* 0xa00000ff056dc230 */ /* 0x008fea0000000900 */
[----:B------:R-:W-:Y:S01]  /*29210*/  PRMT R35, R109, 0x7610, R35 ;  /* 0x000076106d237816 */ /* 0x000fe20000000023 */
[----:B------:R2:W-:Y:S03]  /*29220*/  @!P4 STL.S16 [R1+0xd0], R109 ;  /* 0x0000d06d0100c387 */ /* 0x0005e60000100600 */
[----:B------:R-:W-:Y:S01]  /*29230*/  @!P4 PRMT R5, R35, 0x5410, RZ ;  /* 0x000054102305c816 */ /* 0x000fe200000000ff */
[----:B------:R3:W-:Y:S01]  /*29240*/  @!P6 STL.S16 [R1+0xcc], R80 ;  /* 0x0000cc500100e387 */ /* 0x0007e20000100600 */
[----:B------:R-:W-:Y:S02]  /*29250*/  ISETP.GE.U32.AND P4, PT, R193, R15, PT ;  /* 0x0000000fc100720c */ /* 0x000fe40003f86070 */
[----:B------:R-:W-:Y:S01]  /*29260*/  LOP3.LUT R15, R11, 0xff, RZ, 0xc0, !PT ;  /* 0x000000ff0b0f7812 */ /* 0x000fe200078ec0ff */
[----:B------:R1:W4:Y:S04]  /*29270*/  LDL.S16 R35, [R1+0xb8] ;  /* 0x0000b80001237983 */ /* 0x0003280000100600 */
[----:B------:R1:W-:Y:S01]  /*29280*/  ST.E.U16 desc[UR4][R8.64+0xd0], R5 ;  /* 0x0000d00508007985 */ /* 0x0003e2000c101504 */
[----:B--2---:R-:W-:Y:S02]  /*29290*/  PRMT R109, R0, 0x5410, R10 ;  /* 0x00005410006d7816 */ /* 0x004fe4000000000a */
[----:B------:R-:W-:Y:S01]  /*292a0*/  @!P6 PRMT R0, R101, 0x5410, RZ ;  /* 0x000054106500e816 */ /* 0x000fe200000000ff */
[----:B------:R-:W-:Y:S01]  /*292b0*/  VIADD R101, R228, 0xb54cda56 ;  /* 0xb54cda56e4657836 */ /* 0x000fe20000000000 */
[----:B------:R-:W-:Y:S01]  /*292c0*/  ISETP.GE.U32.AND P6, PT, R193, R15, PT ;  /* 0x0000000fc100720c */ /* 0x000fe20003fc6070 */
[----:B---3--:R2:W3:Y:S04]  /*292d0*/  LDL.S16 R80, [R1+0xbc] ;  /* 0x0000bc0001507983 */ /* 0x0084e80000100600 */
[----:B------:R2:W-:Y:S01]  /*292e0*/  ST.E.U16 desc[UR4][R6.64+0xd0], R0 ;  /* 0x0000d00006007985 */ /* 0x0005e2000c101504 */
[----:B-1----:R-:W-:Y:S04]  /*292f0*/  LOP3.LUT R5, R11, 0xffff, RZ, 0xc0, !PT ;  /* 0x0000ffff0b057812 */ /* 0x002fe800078ec0ff */
[----:B------:R-:W-:Y:S04]  /*29300*/  SHF.R.U32.HI R5, RZ, 0x8, R5 ;  /* 0x00000008ff057819 */ /* 0x000fe80000011605 */
[----:B------:R-:W-:Y:S02]  /*29310*/  LOP3.LUT R15, R5, 0xffff, RZ, 0xc0, !PT ;  /* 0x0000ffff050f7812 */ /* 0x000fe400078ec0ff */
[C---:B------:R-:W-:Y:S02]  /*29320*/  PRMT R5, R117.reuse, 0x7632, R5 ;  /* 0x0000763275057816 */ /* 0x040fe40000000005 */
[----:B--2---:R-:W-:Y:S04]  /*29330*/  PRMT R0, R117, 0x7610, R0 ;  /* 0x0000761075007816 */ /* 0x004fe80000000000 */
[----:B------:R-:W-:Y:S01]  /*29340*/  PRMT R155, R0, 0x5410, R5 ;  /* 0x00005410009b7816 */ /* 0x000fe20000000005 */
[----:B----4-:R-:W-:Y:S02]  /*29350*/  @!P5 HADD2 R99, -R10.H0_H0, -RZ.H0_H0 ;  /* 0xa00000ff0a63d230 */ /* 0x010fe40000000900 */
[----:B------:R-:W-:Y:S03]  /*29360*/  @!P1 HADD2 R97, -R0.H0_H0, -RZ.H0_H0 ;  /* 0xa00000ff00619230 */ /* 0x000fe60000000900 */
[----:B------:R-:W-:Y:S01]  /*29370*/  PRMT R79, R99, 0x7610, R79 ;  /* 0x00007610634f7816 */ /* 0x000fe2000000004f */
[----:B------:R1:W-:Y:S01]  /*29380*/  @!P5 STL.S16 [R1+0xc4], R99 ;  /* 0x0000c4630100d387 */ /* 0x0003e20000100600 */
[----:B------:R-:W-:Y:S03]  /*29390*/  PRMT R24, R97, 0x7610, R24 ;  /* 0x0000761061187816 */ /* 0x000fe60000000018 */
[----:B------:R2:W-:Y:S01]  /*293a0*/  @!P1 STL.S16 [R1+0xc8], R97 ;  /* 0x0000c86101009387 */ /* 0x0005e20000100600 */
[----:B------:R-:W-:Y:S02]  /*293b0*/  @!P5 PRMT R10, R79, 0x5410, RZ ;  /* 0x000054104f0ad816 */ /* 0x000fe400000000ff */
[----:B------:R-:W-:Y:S01]  /*293c0*/  @!P1 PRMT R0, R24, 0x5410, RZ ;  /* 0x0000541018009816 */ /* 0x000fe200000000ff */
[----:B------:R4:W4:Y:S01]  /*293d0*/  LDL.S16 R79, [R1+0xb4] ;  /* 0x0000b400014f7983 */ /* 0x0009220000100600 */
[C---:B------:R-:W-:Y:S02]  /*293e0*/  ISETP.GE.U32.AND P5, PT, R193.reuse, R15, PT ;  /* 0x0000000fc100720c */ /* 0x040fe40003fa6070 */
[--C-:B------:R-:W-:Y:S01]  /*293f0*/  SHF.R.U32.HI R15, RZ, 0x18, R11.reuse ;  /* 0x00000018ff0f7819 */ /* 0x100fe2000001160b */
[----:B------:R3:W4:Y:S01]  /*29400*/  LDL.S16 R24, [R1+0xb0] ;  /* 0x0000b00001187983 */ /* 0x0007220000100600 */
[----:B------:R-:W-:Y:S02]  /*29410*/  SHF.R.U32.HI R11, RZ, 0x10, R11 ;  /* 0x00000010ff0b7819 */ /* 0x000fe4000001160b */
[----:B------:R-:W-:Y:S01]  /*29420*/  ISETP.GE.U32.AND P1, PT, R193, R15, PT ;  /* 0x0000000fc100720c */ /* 0x000fe20003f26070 */
[----:B------:R2:W-:Y:S01]  /*29430*/  ST.E.U16 desc[UR4][R6.64+0xd2], R10 ;  /* 0x0000d20a06007985 */ /* 0x0005e2000c101504 */
[----:B------:R-:W-:Y:S01]  /*29440*/  LOP3.LUT R15, R46, 0xff, RZ, 0xc0, !PT ;  /* 0x000000ff2e0f7812 */ /* 0x000fe200078ec0ff */
[----:B------:R-:W-:Y:S02]  /*29450*/  @!P3 HADD2 R81, -R5.H0_H0, -RZ.H0_H0 ;  /* 0xa00000ff0551b230 */ /* 0x000fe40000000900 */
[----:B------:R2:W-:Y:S03]  /*29460*/  ST.E.U16 desc[UR4][R30.64+0xe0], R0 ;  /* 0x0000e0001e007985 */ /* 0x0005e6000c101504 */
[----:B------:R-:W-:Y:S01]  /*29470*/  PRMT R78, R81, 0x7610, R78 ;  /* 0x00007610514e7816 */ /* 0x000fe2000000004e */
[----:B------:R-:W-:Y:S01]  /*29480*/  @!P3 STL.S16 [R1+0xc0], R81 ;  /* 0x0000c0510100b387 */ /* 0x000fe20000100600 */
[----:B-1----:R-:W-:Y:S02]  /*29490*/  VIADD R99, R229, 0x646e171e ;  /* 0x646e171ee5637836 */ /* 0x002fe40000000000 */
[----:B------:R-:W-:Y:S02]  /*294a0*/  @!P3 PRMT R5, R78, 0x5410, RZ ;  /* 0x000054104e05b816 */ /* 0x000fe400000000ff */
[C---:B------:R-:W-:Y:S01]  /*294b0*/  ISETP.GE.U32.AND P3, PT, R193.reuse, R15, PT ;  /* 0x0000000fc100720c */ /* 0x040fe20003f66070 */
[----:B------:R1:W4:Y:S01]  /*294c0*/  LDL.S16 R78, [R1+0xac] ;  /* 0x0000ac00014e7983 */ /* 0x0003220000100600 */
[----:B------:R-:W-:Y:S02]  /*294d0*/  LOP3.LUT R15, R46, 0xffff, RZ, 0xc0, !PT ;  /* 0x0000ffff2e0f7812 */ /* 0x000fe400078ec0ff */
[----:B--2---:R-:W-:Y:S01]  /*294e0*/  PRMT R97, R193, 0x7054, R193 ;  /* 0x00007054c1617816 */ /* 0x004fe200000000c1 */
[----:B------:R2:W-:Y:S01]  /*294f0*/  ST.E.U16 desc[UR4][R30.64+0xe2], R5 ;  /* 0x0000e2051e007985 */ /* 0x0005e2000c101504 */
[C---:B------:R-:W-:Y:S02]  /*29500*/  PRMT R10, R107.reuse, 0x7632, R10 ;  /* 0x000076326b0a7816 */ /* 0x040fe4000000000a */
[----:B------:R-:W-:Y:S04]  /*29510*/  PRMT R0, R107, 0x7610, R0 ;  /* 0x000076106b007816 */ /* 0x000fe80000000000 */
[----:B------:R-:W-:Y:S02]  /*29520*/  PRMT R152, R0, 0x5410, R10 ;  /* 0x0000541000987816 */ /* 0x000fe4000000000a */
[----:B--2---:R-:W-:Y:S02]  /*29530*/  LOP3.LUT R5, R11, 0xff, RZ, 0xc0, !PT ;  /* 0x000000ff0b057812 */ /* 0x004fe400078ec0ff */
[--C-:B------:R-:W-:Y:S02]  /*29540*/  SHF.R.U32.HI R11, RZ, 0x8, R15.reuse ;  /* 0x00000008ff0b7819 */ /* 0x100fe4000001160f */
[----:B------:R-:W-:Y:S02]  /*29550*/  PRMT R15, R37, 0x7632, R15 ;  /* 0x00007632250f7816 */ /* 0x000fe4000000000f */
[----:B------:R-:W-:Y:S01]  /*29560*/  LOP3.LUT R11, R11, 0xffff, RZ, 0xc0, !PT ;  /* 0x0000ffff0b0b7812 */ /* 0x000fe200078ec0ff */
[----:B------:R-:W-:Y:S05]  /*29570*/  @!P0 HADD2 R35, -R10.H0_H0, -RZ.H0_H0 ;  /* 0xa00000ff0a238230 */ /* 0x000fea0000000900 */
[----:B------:R-:W-:Y:S04]  /*29580*/  PRMT R25, R35, 0x7610, R25 ;  /* 0x0000761023197816 */ /* 0x000fe80000000019 */
[----:B------:R-:W-:Y:S05]  /*29590*/  @!P0 PRMT R10, R25, 0x5410, RZ ;  /* 0x00005410190a8816 */ /* 0x000fea00000000ff */
[----:B------:R2:W-:Y:S01]  /*295a0*/  ST.E.U16 desc[UR4][R2.64+0xe2], R10 ;  /* 0x0000e20a02007985 */ /* 0x0005e2000c101504 */
[----:B---3--:R-:W-:Y:S05]  /*295b0*/  @!P4 HADD2 R80, -R0.H0_H0, -RZ.H0_H0 ;  /* 0xa00000ff0050c230 */ /* 0x008fea0000000900 */
[----:B------:R-:W-:Y:S01]  /*295c0*/  PRMT R27, R80, 0x7610, R27 ;  /* 0x00007610501b7816 */ /* 0x000fe2000000001b */
[----:B------:R-:W-:Y:S03]  /*295d0*/  @!P4 STL.S16 [R1+0xbc], R80 ;  /* 0x0000bc500100c387 */ /* 0x000fe60000100600 */
[----:B------:R-:W-:Y:S01]  /*295e0*/  @!P4 PRMT R0, R27, 0x5410, RZ ;  /* 0x000054101b00c816 */ /* 0x000fe200000000ff */
[----:B------:R3:W-:Y:S01]  /*295f0*/  @!P0 STL.S16 [R1+0xb8], R35 ;  /* 0x0000b82301008387 */ /* 0x0007e20000100600 */
[----:B------:R-:W-:Y:S02]  /*29600*/  ISETP.GE.U32.AND P4, PT, R193, R5, PT ;  /* 0x00000005c100720c */ /* 0x000fe40003f86070 */
[----:B------:R-:W-:Y:S01]  /*29610*/  PRMT R5, R75, 0x7610, R5 ;  /* 0x000076104b057816 */ /* 0x000fe20000000005 */
[----:B------:R1:W-:Y:S01]  /*29620*/  ST.E.U16 desc[UR4][R2.64+0xe0], R0 ;  /* 0x0000e00002007985 */ /* 0x0003e2000c101504 */
[----:B------:R-:W-:Y:S02]  /*29630*/  ISETP.GE.U32.AND P0, PT, R193, R11, PT ;  /* 0x0000000bc100720c */ /* 0x000fe40003f06070 */
[----:B------:R-:W-:Y:S01]  /*29640*/  SHF.R.U32.HI R11, RZ, 0x10, R46 ;  /* 0x00000010ff0b7819 */ /* 0x000fe2000001162e */
[----:B------:R1:W4:Y:S01]  /*29650*/  LDL.S16 R27, [R1+0xa4] ;  /* 0x0000a400011b7983 */ /* 0x0003220000100600 */
[----:B--2---:R-:W-:Y:S02]  /*29660*/  PRMT R10, R37, 0x7610, R10 ;  /* 0x00007610250a7816 */ /* 0x004fe4000000000a */
[----:B------:R-:W-:Y:S01]  /*29670*/  LOP3.LUT R11, R11, 0xff, RZ, 0xc0, !PT ;  /* 0x000000ff0b0b7812 */ /* 0x000fe200078ec0ff */
[----:B------:R2:W2:Y:S01]  /*29680*/  LDL.S16 R25, [R1+0xa0] ;  /* 0x0000a00001197983 */ /* 0x0004a20000100600 */
[----:B------:R-:W-:Y:S03]  /*29690*/  PRMT R132, R10, 0x5410, R15 ;  /* 0x000054100a847816 */ /* 0x000fe6000000000f */
[----:B---3--:R3:W3:Y:S01]  /*296a0*/  LDL.S16 R35, [R1+0xa8] ;  /* 0x0000a80001237983 */ /* 0x0086e20000100600 */
[----:B-1----:R-:W-:Y:S04]  /*296b0*/  PRMT R0, R75, 0x7632, R0 ;  /* 0x000076324b007816 */ /* 0x002fe80000000000 */
[----:B------:R-:W-:Y:S01]  /*296c0*/  PRMT R124, R5, 0x5410, R0 ;  /* 0x00005410057c7816 */ /* 0x000fe20000000000 */
[----:B----4-:R-:W-:Y:S02]  /*296d0*/  @!P6 HADD2 R79, -R5.H0_H0, -RZ.H0_H0 ;  /* 0xa00000ff054fe230 */ /* 0x010fe40000000900 */
[----:B------:R-:W-:Y:S03]  /*296e0*/  @!P5 HADD2 R24, -R0.H0_H0, -RZ.H0_H0 ;  /* 0xa00000ff0018d230 */ /* 0x000fe60000000900 */
[----:B------:R-:W-:Y:S01]  /*296f0*/  PRMT R22, R79, 0x7610, R22 ;  /* 0x000076104f167816 */ /* 0x000fe20000000016 */
[----:B------:R-:W-:Y:S01]  /*29700*/  @!P6 STL.S16 [R1+0xb4], R79 ;  /* 0x0000b44f0100e387 */ /* 0x000fe20000100600 */
[----:B------:R-:W-:Y:S03]  /*29710*/  PRMT R74, R24, 0x7610, R74 ;  /* 0x00007610184a7816 */ /* 0x000fe6000000004a */
[----:B------:R1:W-:Y:S01]  /*29720*/  @!P5 STL.S16 [R1+0xb0], R24 ;  /* 0x0000b0180100d387 */ /* 0x0003e20000100600 */
[----:B------:R-:W-:Y:S02]  /*29730*/  @!P6 PRMT R5, R22, 0x5410, RZ ;  /* 0x000054101605e816 */ /* 0x000fe400000000ff */
[----:B------:R-:W-:Y:S01]  /*29740*/  @!P5 PRMT R0, R74, 0x5410, RZ ;  /* 0x000054104a00d816 */ /* 0x000fe200000000ff */
[----:B------:R4:W4:Y:S01]  /*29750*/  LDL.S16 R22, [R1+0x98] ;  /* 0x0000980001167983 */ /* 0x0009220000100600 */
[C---:B------:R-:W-:Y:S02]  /*29760*/  ISETP.GE.U32.AND P6, PT, R193.reuse, R11, PT ;  /* 0x0000000bc100720c */ /* 0x040fe40003fc6070 */
[----:B------:R-:W-:Y:S01]  /*29770*/  SHF.R.U32.HI R11, RZ, 0x18, R46 ;  /* 0x00000018ff0b7819 */ /* 0x000fe2000001162e */
[----:B------:R1:W-:Y:S03]  /*29780*/  ST.E.U16 desc[UR4][R8.64+0xde], R5 ;  /* 0x0000de0508007985 */ /* 0x0003e6000c101504 */
[C---:B------:R-:W-:Y:S01]  /*29790*/  ISETP.GE.U32.AND P5, PT, R193.reuse, R11, PT ;  /* 0x0000000bc100720c */ /* 0x040fe20003fa6070 */
[----:B------:R-:W-:Y:S01]  /*297a0*/  @!P4 HADD2 R78, -R10.H0_H0, -RZ.H0_H0 ;  /* 0xa00000ff0a4ec230 */ /* 0x000fe20000000900 */
[----:B------:R-:W-:Y:S01]  /*297b0*/  LOP3.LUT R11, R44, 0xff, RZ, 0xc0, !PT ;  /* 0x000000ff2c0b7812 */ /* 0x000fe200078ec0ff */
[----:B------:R1:W-:Y:S03]  /*297c0*/  ST.E.U16 desc[UR4][R8.64+0xe0], R0 ;  /* 0x0000e00008007985 */ /* 0x0003e6000c101504 */
[----:B------:R-:W-:Y:S04]  /*297d0*/  PRMT R36, R78, 0x7610, R36 ;  /* 0x000076104e247816 */ /* 0x000fe80000000024 */
[----:B------:R-:W-:Y:S01]  /*297e0*/  @!P4 PRMT R10, R36, 0x5410, RZ ;  /* 0x00005410240ac816 */ /* 0x000fe200000000ff */
[----:B-1----:R1:W4:Y:S04]  /*297f0*/  LDL.S16 R24, [R1+0x9c] ;  /* 0x00009c0001187983 */ /* 0x0023280000100600 */
[----:B------:R1:W-:Y:S04]  /*29800*/  ST.E.U16 desc[UR4][R6.64+0xe0], R10 ;  /* 0x0000e00a06007985 */ /* 0x0003e8000c101504 */
[----:B------:R-:W-:Y:S01]  /*29810*/  @!P4 STL.S16 [R1+0xac], R78 ;  /* 0x0000ac4e0100c387 */ /* 0x000fe20000100600 */
[----:B------:R-:W-:Y:S02]  /*29820*/  ISETP.GE.U32.AND P4, PT, R193, R11, PT ;  /* 0x0000000bc100720c */ /* 0x000fe40003f86070 */
[----:B------:R-:W-:Y:S02]  /*29830*/  LOP3.LUT R5, R44, 0xffff, RZ, 0xc0, !PT ;  /* 0x0000ffff2c057812 */ /* 0x000fe400078ec0ff */
[----:B------:R-:W-:Y:S02]  /*29840*/  PRMT R11, R14, 0x7632, R11 ;  /* 0x000076320e0b7816 */ /* 0x000fe4000000000b */
[--C-:B------:R-:W-:Y:S02]  /*29850*/  SHF.R.U32.HI R0, RZ, 0x8, R5.reuse ;  /* 0x00000008ff007819 */ /* 0x100fe40000011605 */
[----:B------:R-:W-:Y:S02]  /*29860*/  PRMT R5, R26, 0x7610, R5 ;  /* 0x000076101a057816 */ /* 0x000fe40000000005 */
[----:B------:R-:W-:Y:S02]  /*29870*/  PRMT R141, R14, 0x5410, R11 ;  /* 0x000054100e8d7816 */ /* 0x000fe4000000000b */
[----:B-1----:R-:W-:Y:S02]  /*29880*/  LOP3.LUT R10, R0, 0xffff, RZ, 0xc0, !PT ;  /* 0x0000ffff000a7812 */ /* 0x002fe400078ec0ff */
[----:B------:R-:W-:Y:S02]  /*29890*/  PRMT R0, R26, 0x7632, R0 ;  /* 0x000076321a007816 */ /* 0x000fe40000000000 */
[----:B------:R-:W-:Y:S01]  /*298a0*/  LOP3.LUT R26, R72, 0xff, RZ, 0xc0, !PT ;  /* 0x000000ff481a7812 */ /* 0x000fe200078ec0ff */
[----:B------:R-:W-:Y:S02]  /*298b0*/  @!P3 HADD2 R27, -R14.H0_H0, -RZ.H0_H0 ;  /* 0xa00000ff0e1bb230 */ /* 0x000fe40000000900 */
[----:B--2---:R-:W-:Y:S03]  /*298c0*/  @!P0 HADD2 R25, -R11.H0_H0, -RZ.H0_H0 ;  /* 0xa00000ff0b198230 */ /* 0x004fe60000000900 */
[----:B------:R-:W-:Y:S02]  /*298d0*/  PRMT R21, R27, 0x7610, R21 ;  /* 0x000076101b157816 */ /* 0x000fe40000000015 */
[----:B------:R-:W-:Y:S02]  /*298e0*/  PRMT R17, R25, 0x7610, R17 ;  /* 0x0000761019117816 */ /* 0x000fe40000000011 */
[----:B------:R-:W-:Y:S02]  /*298f0*/  @!P3 PRMT R14, R21, 0x5410, RZ ;  /* 0x00005410150eb816 */ /* 0x000fe400000000ff */
[----:B------:R-:W-:Y:S01]  /*29900*/  @!P0 PRMT R11, R17, 0x5410, RZ ;  /* 0x00005410110b8816 */ /* 0x000fe200000000ff */
[----:B---3--:R-:W-:Y:S05]  /*29910*/  @!P1 HADD2 R35, -R15.H0_H0, -RZ.H0_H0 ;  /* 0xa00000ff0f239230 */ /* 0x008fea0000000900 */
[----:B------:R-:W-:Y:S01]  /*29920*/  PRMT R23, R35, 0x7610, R23 ;  /* 0x0000761023177816 */ /* 0x000fe20000000017 */
[----:B------:R-:W-:Y:S03]  /*29930*/  @!P1 STL.S16 [R1+0xa8], R35 ;  /* 0x0000a82301009387 */ /* 0x000fe60000100600 */
[----:B------:R-:W-:Y:S02]  /*29940*/  @!P1 PRMT R15, R23, 0x5410, RZ ;  /* 0x00005410170f9816 */ /* 0x000fe400000000ff */
[C---:B------:R-:W-:Y:S01]  /*29950*/  ISETP.GE.U32.AND P1, PT, R193.reuse, R10, PT ;  /* 0x0000000ac100720c */ /* 0x040fe20003f26070 */
[----:B------:R1:W2:Y:S01]  /*29960*/  LDL.S16 R23, [R1+0x94] ;  /* 0x0000940001177983 */ /* 0x0002a20000100600 */
[--C-:B------:R-:W-:Y:S03]  /*29970*/  SHF.R.U32.HI R10, RZ, 0x10, R44.reuse ;  /* 0x00000010ff0a7819 */ /* 0x100fe6000001162c */
[----:B------:R3:W-:Y:S01]  /*29980*/  @!P3 STL.S16 [R1+0xa4], R27 ;  /* 0x0000a41b0100b387 */ /* 0x0007e20000100600 */
[----:B------:R-:W-:Y:S03]  /*29990*/  LOP3.LUT R10, R10, 0xff, RZ, 0xc0, !PT ;  /* 0x000000ff0a0a7812 */ /* 0x000fe600078ec0ff */
[----:B------:R1:W-:Y:S01]  /*299a0*/  @!P0 STL.S16 [R1+0xa0], R25 ;  /* 0x0000a01901008387 */ /* 0x0003e20000100600 */
[C---:B------:R-:W-:Y:S02]  /*299b0*/  ISETP.GE.U32.AND P3, PT, R193.reuse, R10, PT ;  /* 0x0000000ac100720c */ /* 0x040fe40003f66070 */
[----:B------:R-:W-:Y:S01]  /*299c0*/  SHF.R.U32.HI R10, RZ, 0x18, R44 ;  /* 0x00000018ff0a7819 */ /* 0x000fe2000001162c */
[----:B------:R1:W-:Y:S03]  /*299d0*/  ST.E.U16 desc[UR4][R6.64+0xe2], R15 ;  /* 0x0000e20f06007985 */ /* 0x0003e6000c101504 */
[----:B------:R-:W-:Y:S01]  /*299e0*/  ISETP.GE.U32.AND P0, PT, R193, R10, PT ;  /* 0x0000000ac100720c */ /* 0x000fe20003f06070 */
[----:B------:R-:W-:Y:S01]  /*299f0*/  ST.E.U16 desc[UR4][R30.64+0xf0], R14 ;  /* 0x0000f00e1e007985 */ /* 0x000fe2000c101504 */
[-C--:B------:R-:W-:Y:S03]  /*29a00*/  LOP3.LUT R10, R65, R101.reuse, R82, 0x96, !PT ;  /* 0x00000065410a7212 */ /* 0x080fe600078e9652 */
[----:B------:R1:W-:Y:S01]  /*29a10*/  ST.E.U16 desc[UR4][R30.64+0xf2], R11 ;  /* 0x0000f20b1e007985 */ /* 0x0003e2000c101504 */
[--C-:B---3--:R-:W-:Y:S02]  /*29a20*/  SHF.R.U32.HI R27, RZ, 0x18, R72.reuse ;  /* 0x00000018ff1b7819 */ /* 0x108fe40000011648 */
[----:B-1----:R-:W-:Y:S02]  /*29a30*/  SHF.R.U32.HI R25, RZ, 0x10, R72 ;  /* 0x00000010ff197819 */ /* 0x002fe40000011648 */
[----:B------:R-:W-:Y:S02]  /*29a40*/  LOP3.LUT R15, R73, R101, R126, 0x96, !PT ;  /* 0x00000065490f7212 */ /* 0x000fe400078e967e */
[----:B------:R-:W-:Y:S02]  /*29a50*/  PRMT R126, R5, 0x5410, R0 ;  /* 0x00005410057e7816 */ /* 0x000fe40000000000 */
[----:B------:R-:W-:Y:S01]  /*29a60*/  LOP3.LUT R11, R10, 0xff, RZ, 0xc0, !PT ;  /* 0x000000ff0a0b7812 */ /* 0x000fe200078ec0ff */
[----:B----4-:R-:W-:Y:S05]  /*29a70*/  @!P5 HADD2 R22, -R0.H0_H0, -RZ.H0_H0 ;  /* 0xa00000ff0016d230 */ /* 0x010fea0000000900 */
[----:B------:R-:W-:Y:S04]  /*29a80*/  PRMT R33, R22, 0x7610, R33 ;  /* 0x0000761016217816 */ /* 0x000fe80000000021 */
[----:B------:R-:W-:Y:S05]  /*29a90*/  @!P5 PRMT R0, R33, 0x5410, RZ ;  /* 0x000054102100d816 */ /* 0x000fea00000000ff */
[----:B------:R1:W-:Y:S01]  /*29aa0*/  ST.E.U16 desc[UR4][R2.64+0xf2], R0 ;  /* 0x0000f20002007985 */ /* 0x0003e2000c101504 */
[----:B------:R-:W-:Y:S05]  /*29ab0*/  @!P6 HADD2 R24, -R5.H0_H0, -RZ.H0_H0 ;  /* 0xa00000ff0518e230 */ /* 0x000fea0000000900 */
[----:B------:R-:W-:Y:S01]  /*29ac0*/  PRMT R34, R24, 0x7610, R34 ;  /* 0x0000761018227816 */ /* 0x000fe20000000022 */
[----:B------:R3:W-:Y:S03]  /*29ad0*/  @!P6 STL.S16 [R1+0x9c], R24 ;  /* 0x00009c180100e387 */ /* 0x0007e60000100600 */
[----:B------:R-:W-:Y:S01]  /*29ae0*/  @!P6 PRMT R5, R34, 0x5410, RZ ;  /* 0x000054102205e816 */ /* 0x000fe200000000ff */
[----:B------:R4:W-:Y:S04]  /*29af0*/  @!P5 STL.S16 [R1+0x98], R22 ;  /* 0x000098160100d387 */ /* 0x0009e80000100600 */
[----:B------:R2:W2:Y:S04]  /*29b00*/  LDL.S16 R21, [R1+0x1c] ;  /* 0x00001c0001157983 */ /* 0x0004a80000100600 */
[----:B------:R2:W2:Y:S01]  /*29b10*/  LDL.S16 R17, [R1+0x18] ;  /* 0x0000180001117983 */ /* 0x0004a20000100600 */
[----:B-1----:R-:W-:Y:S03]  /*29b20*/  PRMT R0, R32, 0x7632, R0 ;  /* 0x0000763220007816 */ /* 0x002fe60000000000 */
[----:B------:R1:W-:Y:S01]  /*29b30*/  ST.E.U16 desc[UR4][R2.64+0xf0], R5 ;  /* 0x0000f00502007985 */ /* 0x0003e2000c101504 */
[----:B---3--:R-:W-:Y:S03]  /*29b40*/  LOP3.LUT R24, R72, 0xffff, RZ, 0xc0, !PT ;  /* 0x0000ffff48187812 */ /* 0x008fe600078ec0ff */
[----:B----4-:R4:W3:Y:S01]  /*29b50*/  LDL.S16 R22, [R1+0x90] ;  /* 0x0000900001167983 */ /* 0x0108e20000100600 */
[----:B-1----:R-:W-:Y:S02]  /*29b60*/  PRMT R2, R32, 0x7610, R2 ;  /* 0x0000761020027816 */ /* 0x002fe40000000002 */
[----:B------:R-:W-:Y:S02]  /*29b70*/  PRMT R3, R4, 0x7632, R3 ;  /* 0x0000763204037816 */ /* 0x000fe40000000003 */
[----:B------:R-:W-:Y:S02]  /*29b80*/  PRMT R107, R2, 0x5410, R0 ;  /* 0x00005410026b7816 */ /* 0x000fe40000000000 */
[----:B------:R-:W-:Y:S02]  /*29b90*/  PRMT R117, R4, 0x5410, R3 ;  /* 0x0000541004757816 */ /* 0x000fe40000000003 */
[----:B------:R-:W-:Y:S04]  /*29ba0*/  LOP3.LUT R5, R10, 0xffff, RZ, 0xc0, !PT ;  /* 0x0000ffff0a057812 */ /* 0x000fe800078ec0ff */
[----:B------:R-:W-:Y:S04]  /*29bb0*/  SHF.R.U32.HI R5, RZ, 0x8, R5 ;  /* 0x00000008ff057819 */ /* 0x000fe80000011605 */
[----:B------:R-:W-:Y:S02]  /*29bc0*/  PRMT R14, R11, 0x5410, R5 ;  /* 0x000054100b0e7816 */ /* 0x000fe40000000005 */
[----:B------:R-:W-:Y:S02]  /*29bd0*/  LOP3.LUT R5, R64, 0xffff, RZ, 0xc0, !PT ;  /* 0x0000ffff40057812 */ /* 0x000fe400078ec0ff */
[----:B------:R-:W-:Y:S01]  /*29be0*/  SHF.R.U32.HI R11, RZ, 0x10, R64 ;  /* 0x00000010ff0b7819 */ /* 0x000fe20000011640 */
[----:B--2---:R-:W-:Y:S05]  /*29bf0*/  @!P4 HADD2 R23, -R2.H0_H0, -RZ.H0_H0 ;  /* 0xa00000ff0217c230 */ /* 0x004fea0000000900 */
[----:B------:R-:W-:Y:S01]  /*29c00*/  PRMT R16, R23, 0x7610, R16 ;  /* 0x0000761017107816 */ /* 0x000fe20000000010 */
[----:B------:R-:W-:Y:S03]  /*29c10*/  @!P4 STL.S16 [R1+0x94], R23 ;  /* 0x000094170100c387 */ /* 0x000fe60000100600 */
[----:B------:R-:W-:Y:S02]  /*29c20*/  @!P4 PRMT R2, R16, 0x5410, RZ ;  /* 0x000054101002c816 */ /* 0x000fe400000000ff */
[----:B------:R-:W-:Y:S03]  /*29c30*/  LOP3.LUT R16, R64, 0xff, RZ, 0xc0, !PT ;  /* 0x000000ff40107812 */ /* 0x000fe600078ec0ff */
[----:B------:R1:W-:Y:S02]  /*29c40*/  ST.E.U16 desc[UR4][R8.64+0xee], R2 ;  /* 0x0000ee0208007985 */ /* 0x0003e4000c101504 */
[----:B-1----:R-:W-:Y:S04]  /*29c50*/  SHF.R.U32.HI R2, RZ, 0x10, R10 ;  /* 0x00000010ff027819 */ /* 0x002fe8000001160a */
[----:B------:R-:W-:Y:S01]  /*29c60*/  LOP3.LUT R2, R2, 0xff, RZ, 0xc0, !PT ;  /* 0x000000ff02027812 */ /* 0x000fe200078ec0ff */
[----:B------:R-:W-:Y:S02]  /*29c70*/  @!P3 HADD2 R21, -R4.H0_H0, -RZ.H0_H0 ;  /* 0xa00000ff0415b230 */ /* 0x000fe40000000900 */
[----:B------:R-:W-:Y:S03]  /*29c80*/  @!P0 HADD2 R17, -R3.H0_H0, -RZ.H0_H0 ;  /* 0xa00000ff03118230 */ /* 0x000fe60000000900 */
[----:B------:R-:W-:Y:S02]  /*29c90*/  PRMT R19, R21, 0x7610, R19 ;  /* 0x0000761015137816 */ /* 0x000fe40000000013 */
[----:B------:R-:W-:Y:S02]  /*29ca0*/  PRMT R18, R17, 0x7610, R18 ;  /* 0x0000761011127816 */ /* 0x000fe40000000012 */
[----:B------:R-:W-:Y:S02]  /*29cb0*/  @!P3 PRMT R4, R19, 0x5410, RZ ;  /* 0x000054101304b816 */ /* 0x000fe400000000ff */
[----:B------:R-:W-:Y:S01]  /*29cc0*/  @!P0 PRMT R3, R18, 0x5410, RZ ;  /* 0x0000541012038816 */ /* 0x000fe200000000ff */
[----:B---3--:R-:W-:Y:S05]  /*29cd0*/  @!P1 HADD2 R22, -R0.H0_H0, -RZ.H0_H0 ;  /* 0xa00000ff00169230 */ /* 0x008fea0000000900 */
[----:B------:R-:W-:Y:S01]  /*29ce0*/  PRMT R20, R22, 0x7610, R20 ;  /* 0x0000761016147816 */ /* 0x000fe20000000014 */
[----:B------:R-:W-:Y:S03]  /*29cf0*/  @!P1 STL.S16 [R1+0x90], R22 ;  /* 0x0000901601009387 */ /* 0x000fe60000100600 */
[----:B------:R-:W-:Y:S01]  /*29d00*/  @!P1 PRMT R0, R20, 0x5410, RZ ;  /* 0x0000541014009816 */ /* 0x000fe200000000ff */
[----:B------:R-:W-:Y:S01]  /*29d10*/  @!P3 STL.S16 [R1+0x1c], R21 ;  /* 0x00001c150100b387 */ /* 0x000fe20000100600 */
[----:B------:R-:W-:Y:S03]  /*29d20*/  ISETP.GT.AND P1, PT, R187, RZ, PT ;  /* 0x000000ffbb00720c */ /* 0x000fe60003f24270 */
[----:B------:R1:W-:Y:S04]  /*29d30*/  @!P0 STL.S16 [R1+0x18], R17 ;  /* 0x0000181101008387 */ /* 0x0003e80000100600 */
[----:B------:R4:W5:Y:S04]  /*29d40*/  LDL.LU R250, [R1+0x314] ;  /* 0x0003140001fa7983 */ /* 0x0009680000300800 */
[----:B------:R4:W5:Y:S04]  /*29d50*/  LDL.LU R245, [R1+0x310] ;  /* 0x0003100001f57983 */ /* 0x0009680000300800 */
[----:B------:R4:W5:Y:S04]  /*29d60*/  LDL.LU R244, [R1+0x30c] ;  /* 0x00030c0001f47983 */ /* 0x0009680000300800 */
[----:B------:R4:W5:Y:S04]  /*29d70*/  LDL.LU R243, [R1+0x308] ;  /* 0x0003080001f37983 */ /* 0x0009680000300800 */
[----:B------:R4:W5:Y:S04]  /*29d80*/  LDL.LU R242, [R1+0x304] ;  /* 0x0003040001f27983 */ /* 0x0009680000300800 */
[----:B------:R4:W5:Y:S01]  /*29d90*/  LDL.LU R195, [R1+0x300] ;  /* 0x0003000001c37983 */ /* 0x0009620000300800 */
[----:B-1----:R-:W-:Y:S03]  /*29da0*/  SHF.R.U32.HI R17, RZ, 0x18, R64 ;  /* 0x00000018ff117819 */ /* 0x002fe60000011640 */
[----:B------:R4:W5:Y:S04]  /*29db0*/  LDL.LU R139, [R1+0x2fc] ;  /* 0x0002fc00018b7983 */ /* 0x0009680000300800 */
[----:B------:R4:W5:Y:S04]  /*29dc0*/  LDL.LU R138, [R1+0x2f8] ;  /* 0x0002f800018a7983 */ /* 0x0009680000300800 */
[----:B------:R-:W2:Y:S04]  /*29dd0*/  LDL.LU R196, [R1+0x40] ;  /* 0x0000400001c47983 */ /* 0x000ea80000300800 */
[----:B------:R4:W5:Y:S04]  /*29de0*/  LDL.LU R137, [R1+0x2f4] ;  /* 0x0002f40001897983 */ /* 0x0009680000300800 */
[----:B------:R1:W-:Y:S04]  /*29df0*/  ST.E.U16 desc[UR4][R8.64+0xf0], R0 ;  /* 0x0000f00008007985 */ /* 0x0003e8000c101504 */
[----:B------:R4:W5:Y:S04]  /*29e00*/  LDL.LU R136, [R1+0x2f0] ;  /* 0x0002f00001887983 */ /* 0x0009680000300800 */
[----:B------:R3:W-:Y:S04]  /*29e10*/  ST.E.U16 desc[UR4][R6.64+0xf2], R3 ;  /* 0x0000f20306007985 */ /* 0x0007e8000c101504 */
[----:B------:R4:W-:Y:S04]  /*29e20*/  ST.E.U16 desc[UR4][R6.64+0xf0], R4 ;  /* 0x0000f00406007985 */ /* 0x0009e8000c101504 */
[----:B------:R-:W4:Y:S01]  /*29e30*/  LDSM.16.MT88.4 R20, [R226+0x4000] ;  /* 0x00400000e214783b */ /* 0x000f220000004200 */
[--C-:B-1----:R-:W-:Y:S02]  /*29e40*/  HSET2.LE.AND R0, R14, R97.reuse, PT ;  /* 0x000000610e007233 */ /* 0x102fe40003803000 */
[----:B------:R-:W-:Y:S02]  /*29e50*/  SHF.R.U32.HI R8, RZ, 0x18, R15 ;  /* 0x00000018ff087819 */ /* 0x000fe4000001160f */
[----:B------:R-:W-:Y:S02]  /*29e60*/  LOP3.LUT R9, R25, 0xff, RZ, 0xc0, !PT ;  /* 0x000000ff19097812 */ /* 0x000fe400078ec0ff */
[----:B---3--:R-:W-:Y:S02]  /*29e70*/  SHF.R.U32.HI R3, RZ, 0x8, R5 ;  /* 0x00000008ff037819 */ /* 0x008fe40000011605 */
[----:B------:R-:W-:Y:S02]  /*29e80*/  LOP3.LUT R5, R11, 0xff, RZ, 0xc0, !PT ;  /* 0x000000ff0b057812 */ /* 0x000fe400078ec0ff */
[----:B------:R-:W-:Y:S02]  /*29e90*/  PRMT R3, R16, 0x5410, R3 ;  /* 0x0000541010037816 */ /* 0x000fe40000000003 */
[----:B------:R-:W-:Y:S02]  /*29ea0*/  PRMT R5, R5, 0x5410, R17 ;  /* 0x0000541005057816 */ /* 0x000fe40000000011 */
[----:B----4-:R-:W-:Y:S01]  /*29eb0*/  SHF.R.U32.HI R4, RZ, 0x18, R10 ;  /* 0x00000018ff047819 */ /* 0x010fe2000001160a */
[----:B------:R-:W1:Y:S01]  /*29ec0*/  LDSM.16.MT88.4 R16, [R223+0x4000] ;  /* 0x00400000df10783b */ /* 0x000e620000004200 */
[----:B------:R-:W-:Y:S02]  /*29ed0*/  LOP3.LUT R10, R15, 0xff, RZ, 0xc0, !PT ;  /* 0x000000ff0f0a7812 */ /* 0x000fe400078ec0ff */
[----:B------:R-:W-:Y:S02]  /*29ee0*/  PRMT R2, R2, 0x5410, R4 ;  /* 0x0000541002027816 */ /* 0x000fe40000000004 */
[----:B------:R-:W-:Y:S02]  /*29ef0*/  LOP3.LUT R4, R246, R0, RZ, 0xc0, !PT ;  /* 0x00000000f6047212 */ /* 0x000fe400078ec0ff */
[--C-:B------:R-:W-:Y:S02]  /*29f00*/  HSET2.LE.AND R0, R3, R97.reuse, PT ;  /* 0x0000006103007233 */ /* 0x100fe40003803000 */
[--C-:B------:R-:W-:Y:S02]  /*29f10*/  HSET2.LE.AND R2, R2, R97.reuse, PT ;  /* 0x0000006102027233 */ /* 0x100fe40003803000 */
[--C-:B------:R-:W-:Y:S02]  /*29f20*/  HSET2.LE.AND R3, R5, R97.reuse, PT ;  /* 0x0000006105037233 */ /* 0x100fe40003803000 */
[----:B------:R-:W-:Y:S02]  /*29f30*/  LOP3.LUT R6, R217, R0, RZ, 0xc0, !PT ;  /* 0x00000000d9067212 */ /* 0x000fe400078ec0ff */
[----:B------:R-:W-:Y:S02]  /*29f40*/  LOP3.LUT R5, R231, R2, RZ, 0xc0, !PT ;  /* 0x00000002e7057212 */ /* 0x000fe400078ec0ff */
[----:B------:R-:W-:Y:S02]  /*29f50*/  LOP3.LUT R0, R15, 0xffff, RZ, 0xc0, !PT ;  /* 0x0000ffff0f007812 */ /* 0x000fe400078ec0ff */
[----:B------:R-:W-:Y:S02]  /*29f60*/  SHF.R.U32.HI R2, RZ, 0x10, R15 ;  /* 0x00000010ff027819 */ /* 0x000fe4000001160f */
[----:B------:R-:W-:Y:S02]  /*29f70*/  LOP3.LUT R7, R216, R3, RZ, 0xc0, !PT ;  /* 0x00000003d8077212 */ /* 0x000fe400078ec0ff */
[----:B------:R-:W-:Y:S02]  /*29f80*/  SHF.R.U32.HI R3, RZ, 0x8, R24 ;  /* 0x00000008ff037819 */ /* 0x000fe40000011618 */
[----:B------:R-:W-:Y:S02]  /*29f90*/  SHF.R.U32.HI R0, RZ, 0x8, R0 ;  /* 0x00000008ff007819 */ /* 0x000fe40000011600 */
[----:B------:R-:W-:Y:S01]  /*29fa0*/  LOP3.LUT R2, R2, 0xff, RZ, 0xc0, !PT ;  /* 0x000000ff02027812 */ /* 0x000fe200078ec0ff */
[C---:B------:R-:W-:Y:S05]  /*29fb0*/  HMMA.16816.F32 R92, R4.reuse, R20, R92 ;  /* 0x00000014045c723c */ /* 0x040fea000000185c */
[----:B------:R-:W-:Y:S01]  /*29fc0*/  PRMT R3, R26, 0x5410, R3 ;  /* 0x000054101a037816 */ /* 0x000fe20000000003 */
[C---:B------:R-:W-:Y:S05]  /*29fd0*/  HMMA.16816.F32 R88, R4.reuse, R22, R88 ;  /* 0x000000160458723c */ /* 0x040fea0000001858 */
[----:B------:R-:W-:Y:S01]  /*29fe0*/  PRMT R0, R10, 0x5410, R0 ;  /* 0x000054100a007816 */ /* 0x000fe20000000000 */
[C---:B-1----:R-:W-:Y:S05]  /*29ff0*/  HMMA.16816.F32 R84, R4.reuse, R16, R84 ;  /* 0x000000100454723c */ /* 0x042fea0000001854 */
[----:B------:R-:W-:Y:S01]  /*2a000*/  PRMT R8, R2, 0x5410, R8 ;  /* 0x0000541002087816 */ /* 0x000fe20000000008 */
[----:B------:R-:W-:Y:S05]  /*2a010*/  HMMA.16816.F32 R68, R4, R18, R68 ;  /* 0x000000120444723c */ /* 0x000fea0000001844 */
[----:B------:R-:W-:Y:S02]  /*2a020*/  PRMT R9, R9, 0x5410, R27 ;  /* 0x0000541009097816 */ /* 0x000fe4000000001b */
[--C-:B------:R-:W-:Y:S01]  /*2a030*/  HSET2.LE.AND R2, R3, R97.reuse, PT ;  /* 0x0000006103027233 */ /* 0x100fe20003803000 */
[----:B------:R-:W1:Y:S03]  /*2a040*/  LDSM.16.MT88.4 R24, [R226+0x4400] ;  /* 0x00440000e218783b */ /* 0x000e660000004200 */
[--C-:B------:R-:W-:Y:S02]  /*2a050*/  HSET2.LE.AND R0, R0, R97.reuse, PT ;  /* 0x0000006100007233 */ /* 0x100fe40003803000 */
[--C-:B------:R-:W-:Y:S02]  /*2a060*/  HSET2.LE.AND R3, R8, R97.reuse, PT ;  /* 0x0000006108037233 */ /* 0x100fe40003803000 */
[--C-:B------:R-:W-:Y:S02]  /*2a070*/  HSET2.LE.AND R11, R9, R97.reuse, PT ;  /* 0x00000061090b7233 */ /* 0x100fe40003803000 */
[----:B------:R-:W-:Y:S02]  /*2a080*/  LOP3.LUT R8, R252, R0, RZ, 0xc0, !PT ;  /* 0x00000000fc087212 */ /* 0x000fe400078ec0ff */
[----:B------:R-:W-:Y:S02]  /*2a090*/  LOP3.LUT R10, R238, R2, RZ, 0xc0, !PT ;  /* 0x00000002ee0a7212 */ /* 0x000fe400078ec0ff */
[----:B------:R-:W-:Y:S02]  /*2a0a0*/  LOP3.LUT R9, R249, R3, RZ, 0xc0, !PT ;  /* 0x00000003f9097212 */ /* 0x000fe400078ec0ff */
[----:B------:R-:W-:Y:S02]  /*2a0b0*/  LOP3.LUT R0, R39, R99, R118, 0x96, !PT ;  /* 0x0000006327007212 */ /* 0x000fe400078e9676 */
[C---:B------:R-:W-:Y:S02]  /*2a0c0*/  LOP3.LUT R2, R38.reuse, 0xffff, RZ, 0xc0, !PT ;  /* 0x0000ffff26027812 */ /* 0x040fe400078ec0ff */
[--C-:B------:R-:W-:Y:S02]  /*2a0d0*/  SHF.R.U32.HI R3, RZ, 0x10, R38.reuse ;  /* 0x00000010ff037819 */ /* 0x100fe40000011626 */
[----:B------:R-:W-:Y:S02]  /*2a0e0*/  LOP3.LUT R6, R38, 0xff, RZ, 0xc0, !PT ;  /* 0x000000ff26067812 */ /* 0x000fe400078ec0ff */
[----:B------:R-:W-:Y:S02]  /*2a0f0*/  SHF.R.U32.HI R15, RZ, 0x18, R38 ;  /* 0x00000018ff0f7819 */ /* 0x000fe40000011626 */
[----:B------:R-:W-:Y:S01]  /*2a100*/  SHF.R.U32.HI R5, RZ, 0x8, R2 ;  /* 0x00000008ff057819 */ /* 0x000fe20000011602 */
[----:B------:R-:W3:Y:S01]  /*2a110*/  LDSM.16.MT88.4 R36, [R223+0x4400] ;  /* 0x00440000df24783b */ /* 0x000ee20000004200 */
[C---:B------:R-:W-:Y:S02]  /*2a120*/  LOP3.LUT R2, R0.reuse, 0xffff, RZ, 0xc0, !PT ;  /* 0x0000ffff00027812 */ /* 0x040fe400078ec0ff */
[----:B------:R-:W-:Y:S02]  /*2a130*/  LOP3.LUT R4, R3, 0xff, RZ, 0xc0, !PT ;  /* 0x000000ff03047812 */ /* 0x000fe400078ec0ff */
[----:B------:R-:W-:Y:S02]  /*2a140*/  SHF.R.U32.HI R3, RZ, 0x10, R0 ;  /* 0x00000010ff037819 */ /* 0x000fe40000011600 */
[----:B------:R-:W-:Y:S02]  /*2a150*/  LOP3.LUT R14, R0, 0xff, RZ, 0xc0, !PT ;  /* 0x000000ff000e7812 */ /* 0x000fe400078ec0ff */
[----:B------:R-:W-:Y:S02]  /*2a160*/  SHF.R.U32.HI R2, RZ, 0x8, R2 ;  /* 0x00000008ff027819 */ /* 0x000fe40000011602 */
[----:B------:R-:W-:Y:S02]  /*2a170*/  SHF.R.U32.HI R7, RZ, 0x18, R0 ;  /* 0x00000018ff077819 */ /* 0x000fe40000011600 */
[----:B------:R-:W-:Y:S02]  /*2a180*/  LOP3.LUT R0, R3, 0xff, RZ, 0xc0, !PT ;  /* 0x000000ff03007812 */ /* 0x000fe400078ec0ff */
[----:B------:R-:W-:Y:S02]  /*2a190*/  PRMT R2, R14, 0x5410, R2 ;  /* 0x000054100e027816 */ /* 0x000fe40000000002 */
[----:B------:R-:W-:Y:S02]  /*2a1a0*/  LOP3.LUT R11, R230, R11, RZ, 0xc0, !PT ;  /* 0x0000000be60b7212 */ /* 0x000fe400078ec0ff */
[----:B------:R-:W-:Y:S02]  /*2a1b0*/  PRMT R3, R6, 0x5410, R5 ;  /* 0x0000541006037816 */ /* 0x000fe40000000005 */
[----:B------:R-:W-:Y:S02]  /*2a1c0*/  PRMT R4, R4, 0x5410, R15 ;  /* 0x0000541004047816 */ /* 0x000fe4000000000f */
[----:B------:R-:W-:Y:S01]  /*2a1d0*/  PRMT R0, R0, 0x5410, R7 ;  /* 0x0000541000007816 */ /* 0x000fe20000000007 */
[C---:B------:R-:W-:Y:S05]  /*2a1e0*/  HMMA.16816.F32 R72, R8.reuse, R22, R176 ;  /* 0x000000160848723c */ /* 0x040fea00000018b0 */
[--C-:B------:R-:W-:Y:S01]  /*2a1f0*/  HSET2.LE.AND R2, R2, R97.reuse, PT ;  /* 0x0000006102027233 */ /* 0x100fe20003803000 */
[C---:B------:R-:W-:Y:S05]  /*2a200*/  HMMA.16816.F32 R32, R8.reuse, R16, R172 ;  /* 0x000000100820723c */ /* 0x040fea00000018ac */
[--C-:B------:R-:W-:Y:S01]  /*2a210*/  HSET2.LE.AND R3, R3, R97.reuse, PT ;  /* 0x0000006103037233 */ /* 0x100fe20003803000 */
[----:B------:R-:W-:Y:S01]  /*2a220*/  HMMA.16816.F32 R60, R8, R18, R60 ;  /* 0x00000012083c723c */ /* 0x000fe2000000183c */
[----:B------:R-:W4:Y:S04]  /*2a230*/  LDSM.16.MT88.4 R16, [R226+0x4800] ;  /* 0x00480000e210783b */ /* 0x000f280000004200 */
[--C-:B------:R-:W-:Y:S02]  /*2a240*/  HSET2.LE.AND R5, R0, R97.reuse, PT ;  /* 0x0000006100057233 */ /* 0x100fe40003803000 */
[--C-:B------:R-:W-:Y:S04]  /*2a250*/  HSET2.LE.AND R7, R4, R97.reuse, PT ;  /* 0x0000006104077233 */ /* 0x100fe80003803000 */
[----:B------:R-:W-:Y:S02]  /*2a260*/  LOP3.LUT R0, R77, R99, R130, 0x96, !PT ;  /* 0x000000634d007212 */ /* 0x000fe400078e9682 */
[----:B------:R-:W-:Y:S02]  /*2a270*/  LOP3.LUT R4, R236, R2, RZ, 0xc0, !PT ;  /* 0x00000002ec047212 */ /* 0x000fe400078ec0ff */
[----:B------:R-:W-:Y:S02]  /*2a280*/  LOP3.LUT R2, R76, 0xffff, RZ, 0xc0, !PT ;  /* 0x0000ffff4c027812 */ /* 0x000fe400078ec0ff */
[----:B------:R-:W-:Y:S02]  /*2a290*/  LOP3.LUT R6, R163, R3, RZ, 0xc0, !PT ;  /* 0x00000003a3067212 */ /* 0x000fe400078ec0ff */
[----:B------:R-:W-:Y:S02]  /*2a2a0*/  LOP3.LUT R3, R0, 0xffff, RZ, 0xc0, !PT ;  /* 0x0000ffff00037812 */ /* 0x000fe400078ec0ff */
[----:B------:R-:W-:Y:S02]  /*2a2b0*/  LOP3.LUT R5, R227, R5, RZ, 0xc0, !PT ;  /* 0x00000005e3057212 */ /* 0x000fe400078ec0ff */
[----:B------:R-:W-:Y:S02]  /*2a2c0*/  LOP3.LUT R7, R162, R7, RZ, 0xc0, !PT ;  /* 0x00000007a2077212 */ /* 0x000fe400078ec0ff */
[--C-:B------:R-:W-:Y:S02]  /*2a2d0*/  SHF.R.U32.HI R15, RZ, 0x10, R76.reuse ;  /* 0x00000010ff0f7819 */ /* 0x100fe4000001164c */
[----:B------:R-:W-:Y:S02]  /*2a2e0*/  SHF.R.U32.HI R14, RZ, 0x18, R76 ;  /* 0x00000018ff0e7819 */ /* 0x000fe4000001164c */
[----:B------:R-:W-:Y:S01]  /*2a2f0*/  IADD3 R217, P0, R30, -0x100, RZ ;  /* 0xffffff001ed97810 */ /* 0x000fe20007f1e0ff */
[C---:B-1----:R-:W-:Y:S05]  /*2a300*/  HMMA.16816.F32 R92, R4.reuse, R24, R92 ;  /* 0x00000018045c723c */ /* 0x042fea000000185c */
[----:B------:R-:W-:Y:S01]  /*2a310*/  IADD3.X R216, R31, -0x1, RZ, P0, !PT ;  /* 0xffffffff1fd87810 */ /* 0x000fe200007fe4ff */
[C---:B------:R-:W-:Y:S06]  /*2a320*/  HMMA.16816.F32 R88, R4.reuse, R26, R88 ;  /* 0x0000001a0458723c */ /* 0x040fec0000001858 */
[C---:B---3--:R-:W-:Y:S06]  /*2a330*/  HMMA.16816.F32 R84, R4.reuse, R36, R84 ;  /* 0x000000240454723c */ /* 0x048fec0000001854 */
[----:B------:R-:W-:Y:S07]  /*2a340*/  HMMA.16816.F32 R68, R4, R38, R68 ;  /* 0x000000260444723c */ /* 0x000fee0000001844 */
[----:B------:R-:W-:Y:S01]  /*2a350*/  LOP3.LUT R6, R52, 0xff, RZ, 0xc0, !PT ;  /* 0x000000ff34067812 */ /* 0x000fe200078ec0ff */
[----:B--2---:R-:W-:Y:S01]  /*2a360*/  HMMA.16816.F32 R80, R8, R20, R196 ;  /* 0x000000140850723c */ /* 0x004fe200000018c4 */
[----:B------:R-:W1:Y:S06]  /*2a370*/  LDSM.16.MT88.4 R20, [R223+0x4800] ;  /* 0x00480000df14783b */ /* 0x000e6c0000004200 */
[----:B------:R-:W-:Y:S04]  /*2a380*/  SHF.R.U32.HI R8, RZ, 0x8, R2 ;  /* 0x00000008ff087819 */ /* 0x000fe80000011602 */
[--C-:B------:R-:W-:Y:S02]  /*2a390*/  SHF.R.U32.HI R2, RZ, 0x10, R0.reuse ;  /* 0x00000010ff027819 */ /* 0x100fe40000011600 */
[----:B------:R-:W-:Y:S02]  /*2a3a0*/  LOP3.LUT R10, R76, 0xff, RZ, 0xc0, !PT ;  /* 0x000000ff4c0a7812 */ /* 0x000fe400078ec0ff */
[----:B------:R-:W-:Y:S02]  /*2a3b0*/  LOP3.LUT R11, R0, 0xff, RZ, 0xc0, !PT ;  /* 0x000000ff000b7812 */ /* 0x000fe400078ec0ff */
[----:B------:R-:W-:Y:S02]  /*2a3c0*/  SHF.R.U32.HI R9, RZ, 0x8, R3 ;  /* 0x00000008ff097819 */ /* 0x000fe40000011603 */
[----:B------:R-:W-:Y:S02]  /*2a3d0*/  SHF.R.U32.HI R3, RZ, 0x18, R0 ;  /* 0x00000018ff037819 */ /* 0x000fe40000011600 */
[----:B------:R-:W-:Y:S02]  /*2a3e0*/  LOP3.LUT R0, R2, 0xff, RZ, 0xc0, !PT ;  /* 0x000000ff02007812 */ /* 0x000fe400078ec0ff */
[----:B------:R-:W-:Y:S02]  /*2a3f0*/  PRMT R2, R10, 0x5410, R8 ;  /* 0x000054100a027816 */ /* 0x000fe40000000008 */
[----:B------:R-:W-:Y:S02]  /*2a400*/  PRMT R8, R11, 0x5410, R9 ;  /* 0x000054100b087816 */ /* 0x000fe40000000009 */
[----:B------:R-:W-:Y:S02]  /*2a410*/  PRMT R3, R0, 0x5410, R3 ;  /* 0x0000541000037816 */ /* 0x000fe40000000003 */
[--C-:B------:R-:W-:Y:S02]  /*2a420*/  HSET2.LE.AND R2, R2, R97.reuse, PT ;  /* 0x0000006102027233 */ /* 0x100fe40003803000 */
[--C-:B------:R-:W-:Y:S02]  /*2a430*/  HSET2.LE.AND R0, R8, R97.reuse, PT ;  /* 0x0000006108007233 */ /* 0x100fe40003803000 */
[--C-:B------:R-:W-:Y:S02]  /*2a440*/  HSET2.LE.AND R3, R3, R97.reuse, PT ;  /* 0x0000006103037233 */ /* 0x100fe40003803000 */
[----:B------:R-:W-:Y:S02]  /*2a450*/  LOP3.LUT R10, R240, R2, RZ, 0xc0, !PT ;  /* 0x00000002f00a7212 */ /* 0x000fe400078ec0ff */
[----:B------:R-:W-:Y:S02]  /*2a460*/  LOP3.LUT R11, R15, 0xff, RZ, 0xc0, !PT ;  /* 0x000000ff0f0b7812 */ /* 0x000fe400078ec0ff */
[----:B------:R-:W-:Y:S02]  /*2a470*/  LOP3.LUT R8, R248, R0, RZ, 0xc0, !PT ;  /* 0x00000000f8087212 */ /* 0x000fe400078ec0ff */
[----:B------:R-:W-:Y:S02]  /*2a480*/  LOP3.LUT R2, R52, 0xffff, RZ, 0xc0, !PT ;  /* 0x0000ffff34027812 */ /* 0x000fe400078ec0ff */
[----:B------:R-:W-:Y:S02]  /*2a490*/  LOP3.LUT R0, R53, R101, R96, 0x96, !PT ;  /* 0x0000006535007212 */ /* 0x000fe400078e9660 */
[----:B------:R-:W-:Y:S02]  /*2a4a0*/  LOP3.LUT R9, R247, R3, RZ, 0xc0, !PT ;  /* 0x00000003f7097212 */ /* 0x000fe400078ec0ff */
[----:B------:R-:W-:Y:S02]  /*2a4b0*/  PRMT R11, R11, 0x5410, R14 ;  /* 0x000054100b0b7816 */ /* 0x000fe4000000000e */
[----:B------:R-:W-:Y:S02]  /*2a4c0*/  SHF.R.U32.HI R3, RZ, 0x10, R52 ;  /* 0x00000010ff037819 */ /* 0x000fe40000011634 */
[----:B------:R-:W-:Y:S02]  /*2a4d0*/  SHF.R.U32.HI R5, RZ, 0x8, R2 ;  /* 0x00000008ff057819 */ /* 0x000fe40000011602 */
[C---:B------:R-:W-:Y:S02]  /*2a4e0*/  LOP3.LUT R2, R0.reuse, 0xffff, RZ, 0xc0, !PT ;  /* 0x0000ffff00027812 */ /* 0x040fe400078ec0ff */
[----:B------:R-:W-:Y:S02]  /*2a4f0*/  LOP3.LUT R4, R3, 0xff, RZ, 0xc0, !PT ;  /* 0x000000ff03047812 */ /* 0x000fe400078ec0ff */
[--C-:B------:R-:W-:Y:S02]  /*2a500*/  HSET2.LE.AND R11, R11, R97.reuse, PT ;  /* 0x000000610b0b7233 */ /* 0x100fe40003803000 */
[----:B------:R-:W-:Y:S02]  /*2a510*/  SHF.R.U32.HI R3, RZ, 0x10, R0 ;  /* 0x00000010ff037819 */ /* 0x000fe40000011600 */
[----:B------:R-:W-:Y:S02]  /*2a520*/  LOP3.LUT R14, R0, 0xff, RZ, 0xc0, !PT ;  /* 0x000000ff000e7812 */ /* 0x000fe400078ec0ff */
[----:B------:R-:W-:Y:S02]  /*2a530*/  SHF.R.U32.HI R2, RZ, 0x8, R2 ;  /* 0x00000008ff027819 */ /* 0x000fe40000011602 */
        /* <DEDUP_REMOVED lines=8> */
[C---:B------:R-:W-:Y:S03]  /*2a5c0*/  HMMA.16816.F32 R76, R8.reuse, R24, R80 ;  /* 0x00000018084c723c */ /* 0x040fe60000001850 */
[--C-:B------:R-:W-:Y:S02]  /*2a5d0*/  HSET2.LE.AND R2, R2, R97.reuse, PT ;  /* 0x0000006102027233 */ /* 0x100fe40003803000 */
[--C-:B------:R-:W-:Y:S01]  /*2a5e0*/  HSET2.LE.AND R3, R3, R97.reuse, PT ;  /* 0x0000006103037233 */ /* 0x100fe20003803000 */
[C---:B------:R-:W-:Y:S01]  /*2a5f0*/  HMMA.16816.F32 R72, R8.reuse, R26, R72 ;  /* 0x0000001a0848723c */ /* 0x040fe20000001848 */
[----:B------:R-:W2:Y:S04]  /*2a600*/  LDSM.16.MT88.4 R24, [R226+0x4c00] ;  /* 0x004c0000e218783b */ /* 0x000ea80000004200 */
[--C-:B------:R-:W-:Y:S01]  /*2a610*/  HSET2.LE.AND R5, R0, R97.reuse, PT ;  /* 0x0000006100057233 */ /* 0x100fe20003803000 */
[C---:B------:R-:W-:Y:S05]  /*2a620*/  HMMA.16816.F32 R32, R8.reuse, R36, R32 ;  /* 0x000000240820723c */ /* 0x040fea0000001820 */
[--C-:B------:R-:W-:Y:S01]  /*2a630*/  HSET2.LE.AND R7, R4, R97.reuse, PT ;  /* 0x0000006104077233 */ /* 0x100fe20003803000 */
[----:B------:R-:W-:Y:S05]  /*2a640*/  HMMA.16816.F32 R60, R8, R38, R60 ;  /* 0x00000026083c723c */ /* 0x000fea000000183c */
[----:B------:R-:W-:Y:S02]  /*2a650*/  LOP3.LUT R0, R67, R101, R106, 0x96, !PT ;  /* 0x0000006543007212 */ /* 0x000fe400078e966a */
[----:B------:R-:W-:Y:S04]  /*2a660*/  LOP3.LUT R4, R159, R2, RZ, 0xc0, !PT ;  /* 0x000000029f047212 */ /* 0x000fe800078ec0ff */
[----:B------:R-:W-:Y:S02]  /*2a670*/  LOP3.LUT R2, R66, 0xffff, RZ, 0xc0, !PT ;  /* 0x0000ffff42027812 */ /* 0x000fe400078ec0ff */
[----:B------:R-:W-:Y:S02]  /*2a680*/  LOP3.LUT R6, R142, R3, RZ, 0xc0, !PT ;  /* 0x000000038e067212 */ /* 0x000fe400078ec0ff */
[----:B------:R-:W-:Y:S02]  /*2a690*/  LOP3.LUT R3, R0, 0xffff, RZ, 0xc0, !PT ;  /* 0x0000ffff00037812 */ /* 0x000fe400078ec0ff */
[----:B------:R-:W-:Y:S02]  /*2a6a0*/  SHF.R.U32.HI R8, RZ, 0x8, R2 ;  /* 0x00000008ff087819 */ /* 0x000fe40000011602 */
[----:B------:R-:W-:Y:S02]  /*2a6b0*/  SHF.R.U32.HI R2, RZ, 0x10, R0 ;  /* 0x00000010ff027819 */ /* 0x000fe40000011600 */
[----:B------:R-:W-:Y:S02]  /*2a6c0*/  LOP3.LUT R10, R66, 0xff, RZ, 0xc0, !PT ;  /* 0x000000ff420a7812 */ /* 0x000fe400078ec0ff */
[----:B------:R-:W-:Y:S02]  /*2a6d0*/  LOP3.LUT R11, R0, 0xff, RZ, 0xc0, !PT ;  /* 0x000000ff000b7812 */ /* 0x000fe400078ec0ff */
[----:B------:R-:W-:Y:S02]  /*2a6e0*/  SHF.R.U32.HI R9, RZ, 0x8, R3 ;  /* 0x00000008ff097819 */ /* 0x000fe40000011603 */
[----:B------:R-:W-:Y:S02]  /*2a6f0*/  SHF.R.U32.HI R15, RZ, 0x10, R66 ;  /* 0x00000010ff0f7819 */ /* 0x000fe40000011642 */
[----:B------:R-:W-:Y:S02]  /*2a700*/  SHF.R.U32.HI R3, RZ, 0x18, R0 ;  /* 0x00000018ff037819 */ /* 0x000fe40000011600 */
[----:B------:R-:W-:Y:S02]  /*2a710*/  LOP3.LUT R0, R2, 0xff, RZ, 0xc0, !PT ;  /* 0x000000ff02007812 */ /* 0x000fe400078ec0ff */
[----:B------:R-:W-:Y:S02]  /*2a720*/  PRMT R2, R10, 0x5410, R8 ;  /* 0x000054100a027816 */ /* 0x000fe40000000008 */
[----:B------:R-:W-:Y:S02]  /*2a730*/  PRMT R8, R11, 0x5410, R9 ;  /* 0x000054100b087816 */ /* 0x000fe40000000009 */
[----:B------:R-:W-:Y:S02]  /*2a740*/  SHF.R.U32.HI R14, RZ, 0x18, R66 ;  /* 0x00000018ff0e7819 */ /* 0x000fe40000011642 */
[----:B------:R-:W-:Y:S02]  /*2a750*/  LOP3.LUT R11, R15, 0xff, RZ, 0xc0, !PT ;  /* 0x000000ff0f0b7812 */ /* 0x000fe400078ec0ff */
[----:B------:R-:W-:Y:S02]  /*2a760*/  PRMT R3, R0, 0x5410, R3 ;  /* 0x0000541000037816 */ /* 0x000fe40000000003 */
[----:B------:R-:W-:Y:S02]  /*2a770*/  PRMT R11, R11, 0x5410, R14 ;  /* 0x000054100b0b7816 */ /* 0x000fe4000000000e */
[----:B------:R-:W-:Y:S02]  /*2a780*/  LOP3.LUT R5, R154, R5, RZ, 0xc0, !PT ;  /* 0x000000059a057212 */ /* 0x000fe400078ec0ff */
[----:B------:R-:W-:Y:S02]  /*2a790*/  LOP3.LUT R7, R135, R7, RZ, 0xc0, !PT ;  /* 0x0000000787077212 */ /* 0x000fe400078ec0ff */
[--C-:B------:R-:W-:Y:S02]  /*2a7a0*/  HSET2.LE.AND R2, R2, R97.reuse, PT ;  /* 0x0000006102027233 */ /* 0x100fe40003803000 */
[--C-:B------:R-:W-:Y:S02]  /*2a7b0*/  HSET2.LE.AND R0, R8, R97.reuse, PT ;  /* 0x0000006108007233 */ /* 0x100fe40003803000 */
[--C-:B------:R-:W-:Y:S01]  /*2a7c0*/  HSET2.LE.AND R3, R3, R97.reuse, PT ;  /* 0x0000006103037233 */ /* 0x100fe20003803000 */
[C---:B----4-:R-:W-:Y:S05]  /*2a7d0*/  HMMA.16816.F32 R64, R4.reuse, R16, R92 ;  /* 0x000000100440723c */ /* 0x050fea000000185c */
[--C-:B------:R-:W-:Y:S01]  /*2a7e0*/  HSET2.LE.AND R11, R11, R97.reuse, PT ;  /* 0x000000610b0b7233 */ /* 0x100fe20003803000 */
[C---:B------:R-:W-:Y:S05]  /*2a7f0*/  HMMA.16816.F32 R88, R4.reuse, R18, R88 ;  /* 0x000000120458723c */ /* 0x040fea0000001858 */
[----:B------:R-:W-:Y:S01]  /*2a800*/  LOP3.LUT R8, R169, R0, RZ, 0xc0, !PT ;  /* 0x00000000a9087212 */ /* 0x000fe200078ec0ff */
[C---:B-1----:R-:W-:Y:S05]  /*2a810*/  HMMA.16816.F32 R84, R4.reuse, R20, R84 ;  /* 0x000000140454723c */ /* 0x042fea0000001854 */
[----:B------:R-:W-:Y:S01]  /*2a820*/  LOP3.LUT R10, R160, R2, RZ, 0xc0, !PT ;  /* 0x00000002a00a7212 */ /* 0x000fe200078ec0ff */
[----:B------:R-:W-:Y:S05]  /*2a830*/  HMMA.16816.F32 R68, R4, R22, R68 ;  /* 0x000000160444723c */ /* 0x000fea0000001844 */
[----:B------:R-:W-:Y:S02]  /*2a840*/  LOP3.LUT R9, R167, R3, RZ, 0xc0, !PT ;  /* 0x00000003a7097212 */ /* 0x000fe400078ec0ff */
[----:B------:R-:W-:Y:S04]  /*2a850*/  LOP3.LUT R11, R153, R11, RZ, 0xc0, !PT ;  /* 0x0000000b990b7212 */ /* 0x000fe800078ec0ff */
[----:B------:R-:W-:Y:S02]  /*2a860*/  LOP3.LUT R2, R50, 0xffff, RZ, 0xc0, !PT ;  /* 0x0000ffff32027812 */ /* 0x000fe400078ec0ff */
[-C--:B------:R-:W-:Y:S01]  /*2a870*/  LOP3.LUT R0, R51, R99.reuse, R108, 0x96, !PT ;  /* 0x0000006333007212 */ /* 0x080fe200078e966c */
[C---:B------:R-:W-:Y:S05]  /*2a880*/  HMMA.16816.F32 R36, R8.reuse, R16, R76 ;  /* 0x000000100824723c */ /* 0x040fea000000184c */
[----:B------:R-:W-:Y:S01]  /*2a890*/  SHF.R.U32.HI R3, RZ, 0x10, R50 ;  /* 0x00000010ff037819 */ /* 0x000fe20000011632 */
[C---:B------:R-:W-:Y:S01]  /*2a8a0*/  HMMA.16816.F32 R72, R8.reuse, R18, R72 ;  /* 0x000000120848723c */ /* 0x040fe20000001848 */
[----:B------:R-:W1:Y:S04]  /*2a8b0*/  LDSM.16.MT88.4 R16, [R223+0x4c00] ;  /* 0x004c0000df10783b */ /* 0x000e680000004200 */
[----:B------:R-:W-:Y:S01]  /*2a8c0*/  SHF.R.U32.HI R5, RZ, 0x8, R2 ;  /* 0x00000008ff057819 */ /* 0x000fe20000011602 */
[C---:B------:R-:W-:Y:S05]  /*2a8d0*/  HMMA.16816.F32 R32, R8.reuse, R20, R32 ;  /* 0x000000140820723c */ /* 0x040fea0000001820 */
[C---:B------:R-:W-:Y:S01]  /*2a8e0*/  LOP3.LUT R2, R0.reuse, 0xffff, RZ, 0xc0, !PT ;  /* 0x0000ffff00027812 */ /* 0x040fe200078ec0ff */
[----:B------:R-:W-:Y:S01]  /*2a8f0*/  HMMA.16816.F32 R60, R8, R22, R60 ;  /* 0x00000016083c723c */ /* 0x000fe2000000183c */
[----:B------:R-:W3:Y:S04]  /*2a900*/  LDSM.16.MT88.4 R20, [R226+0x5000] ;  /* 0x00500000e214783b */ /* 0x000ee80000004200 */
[----:B------:R-:W-:Y:S02]  /*2a910*/  LOP3.LUT R4, R3, 0xff, RZ, 0xc0, !PT ;  /* 0x000000ff03047812 */ /* 0x000fe400078ec0ff */
[----:B------:R-:W-:Y:S04]  /*2a920*/  SHF.R.U32.HI R3, RZ, 0x10, R0 ;  /* 0x00000010ff037819 */ /* 0x000fe80000011600 */
[----:B------:R-:W-:Y:S02]  /*2a930*/  LOP3.LUT R14, R0, 0xff, RZ, 0xc0, !PT ;  /* 0x000000ff000e7812 */ /* 0x000fe400078ec0ff */
[----:B------:R-:W-:Y:S02]  /*2a940*/  SHF.R.U32.HI R2, RZ, 0x8, R2 ;  /* 0x00000008ff027819 */ /* 0x000fe40000011602 */
[----:B------:R-:W-:Y:S02]  /*2a950*/  LOP3.LUT R6, R50, 0xff, RZ, 0xc0, !PT ;  /* 0x000000ff32067812 */ /* 0x000fe400078ec0ff */
[----:B------:R-:W-:Y:S02]  /*2a960*/  SHF.R.U32.HI R7, RZ, 0x18, R0 ;  /* 0x00000018ff077819 */ /* 0x000fe40000011600 */
[----:B------:R-:W-:Y:S02]  /*2a970*/  SHF.R.U32.HI R15, RZ, 0x18, R50 ;  /* 0x00000018ff0f7819 */ /* 0x000fe40000011632 */
[----:B------:R-:W-:Y:S02]  /*2a980*/  LOP3.LUT R0, R3, 0xff, RZ, 0xc0, !PT ;  /* 0x000000ff03007812 */ /* 0x000fe400078ec0ff */
[----:B------:R-:W-:Y:S02]  /*2a990*/  PRMT R2, R14, 0x5410, R2 ;  /* 0x000054100e027816 */ /* 0x000fe40000000002 */
[----:B------:R-:W-:Y:S02]  /*2a9a0*/  PRMT R3, R6, 0x5410, R5 ;  /* 0x0000541006037816 */ /* 0x000fe40000000005 */
[----:B------:R-:W-:Y:S02]  /*2a9b0*/  PRMT R4, R4, 0x5410, R15 ;  /* 0x0000541004047816 */ /* 0x000fe4000000000f */
[----:B------:R-:W-:Y:S02]  /*2a9c0*/  PRMT R0, R0, 0x5410, R7 ;  /* 0x0000541000007816 */ /* 0x000fe40000000007 */
[--C-:B------:R-:W-:Y:S02]  /*2a9d0*/  HSET2.LE.AND R2, R2, R97.reuse, PT ;  /* 0x0000006102027233 */ /* 0x100fe40003803000 */
[--C-:B------:R-:W-:Y:S02]  /*2a9e0*/  HSET2.LE.AND R3, R3, R97.reuse, PT ;  /* 0x0000006103037233 */ /* 0x100fe40003803000 */
[--C-:B------:R-:W-:Y:S02]  /*2a9f0*/  HSET2.LE.AND R5, R0, R97.reuse, PT ;  /* 0x0000006100057233 */ /* 0x100fe40003803000 */
[--C-:B------:R-:W-:Y:S02]  /*2aa00*/  HSET2.LE.AND R7, R4, R97.reuse, PT ;  /* 0x0000006104077233 */ /* 0x100fe40003803000 */
[----:B------:R-:W-:Y:S02]  /*2aa10*/  LOP3.LUT R0, R59, R99, R122, 0x96, !PT ;  /* 0x000000633b007212 */ /* 0x000fe400078e967a */
[----:B------:R-:W-:Y:S02]  /*2aa20*/  LOP3.LUT R4, R148, R2, RZ, 0xc0, !PT ;  /* 0x0000000294047212 */ /* 0x000fe400078ec0ff */
        /* <DEDUP_REMOVED lines=13> */
[----:B------:R-:W-:Y:S02]  /*2ab00*/  LOP3.LUT R5, R143, R5, RZ, 0xc0, !PT ;  /* 0x000000058f057212 */ /* 0x000fe400078ec0ff */
[----:B------:R-:W-:Y:S02]  /*2ab10*/  LOP3.LUT R7, R103, R7, RZ, 0xc0, !PT ;  /* 0x0000000767077212 */ /* 0x000fe400078ec0ff */
[----:B------:R-:W-:Y:S02]  /*2ab20*/  SHF.R.U32.HI R14, RZ, 0x18, R58 ;  /* 0x00000018ff0e7819 */ /* 0x000fe4000001163a */
[----:B------:R-:W-:Y:S02]  /*2ab30*/  LOP3.LUT R11, R15, 0xff, RZ, 0xc0, !PT ;  /* 0x000000ff0f0b7812 */ /* 0x000fe400078ec0ff */
[----:B------:R-:W-:Y:S01]  /*2ab40*/  PRMT R3, R0, 0x5410, R3 ;  /* 0x0000541000037816 */ /* 0x000fe20000000003 */
[C---:B--2---:R-:W-:Y:S05]  /*2ab50*/  HMMA.16816.F32 R64, R4.reuse, R24, R64 ;  /* 0x000000180440723c */ /* 0x044fea0000001840 */
[--C-:B------:R-:W-:Y:S01]  /*2ab60*/  HSET2.LE.AND R2, R2, R97.reuse, PT ;  /* 0x0000006102027233 */ /* 0x100fe20003803000 */
[C---:B------:R-:W-:Y:S05]  /*2ab70*/  HMMA.16816.F32 R88, R4.reuse, R26, R88 ;  /* 0x0000001a0458723c */ /* 0x040fea0000001858 */
[----:B------:R-:W-:Y:S01]  /*2ab80*/  PRMT R11, R11, 0x5410, R14 ;  /* 0x000054100b0b7816 */ /* 0x000fe2000000000e */
[C---:B-1----:R-:W-:Y:S05]  /*2ab90*/  HMMA.16816.F32 R84, R4.reuse, R16, R84 ;  /* 0x000000100454723c */ /* 0x042fea0000001854 */
[--C-:B------:R-:W-:Y:S01]  /*2aba0*/  HSET2.LE.AND R0, R8, R97.reuse, PT ;  /* 0x0000006108007233 */ /* 0x100fe20003803000 */
[----:B------:R-:W-:Y:S05]  /*2abb0*/  HMMA.16816.F32 R68, R4, R18, R68 ;  /* 0x000000120444723c */ /* 0x000fea0000001844 */
[--C-:B------:R-:W-:Y:S02]  /*2abc0*/  HSET2.LE.AND R3, R3, R97.reuse, PT ;  /* 0x0000006103037233 */ /* 0x100fe40003803000 */
[--C-:B------:R-:W-:Y:S04]  /*2abd0*/  HSET2.LE.AND R11, R11, R97.reuse, PT ;  /* 0x000000610b0b7233 */ /* 0x100fe80003803000 */
[----:B------:R-:W-:Y:S02]  /*2abe0*/  LOP3.LUT R10, R165, R2, RZ, 0xc0, !PT ;  /* 0x00000002a50a7212 */ /* 0x000fe400078ec0ff */
[----:B------:R-:W-:Y:S02]  /*2abf0*/  LOP3.LUT R8, R166, R0, RZ, 0xc0, !PT ;  /* 0x00000000a6087212 */ /* 0x000fe400078ec0ff */
[----:B------:R-:W-:Y:S02]  /*2ac00*/  LOP3.LUT R2, R42, 0xffff, RZ, 0xc0, !PT ;  /* 0x0000ffff2a027812 */ /* 0x000fe400078ec0ff */
[----:B------:R-:W-:Y:S02]  /*2ac10*/  LOP3.LUT R0, R43, R101, R98, 0x96, !PT ;  /* 0x000000652b007212 */ /* 0x000fe400078e9662 */
[----:B------:R-:W-:Y:S02]  /*2ac20*/  LOP3.LUT R9, R164, R3, RZ, 0xc0, !PT ;  /* 0x00000003a4097212 */ /* 0x000fe400078ec0ff */
[----:B------:R-:W-:Y:S02]  /*2ac30*/  LOP3.LUT R11, R129, R11, RZ, 0xc0, !PT ;  /* 0x0000000b810b7212 */ /* 0x000fe400078ec0ff */
[----:B------:R-:W-:Y:S02]  /*2ac40*/  SHF.R.U32.HI R3, RZ, 0x10, R42 ;  /* 0x00000010ff037819 */ /* 0x000fe4000001162a */
[----:B------:R-:W-:Y:S02]  /*2ac50*/  SHF.R.U32.HI R5, RZ, 0x8, R2 ;  /* 0x00000008ff057819 */ /* 0x000fe40000011602 */
[C---:B------:R-:W-:Y:S01]  /*2ac60*/  LOP3.LUT R2, R0.reuse, 0xffff, RZ, 0xc0, !PT ;  /* 0x0000ffff00027812 */ /* 0x040fe200078ec0ff */
[C---:B------:R-:W-:Y:S05]  /*2ac70*/  HMMA.16816.F32 R36, R8.reuse, R24, R36 ;  /* 0x000000180824723c */ /* 0x040fea0000001824 */
[----:B------:R-:W-:Y:S01]  /*2ac80*/  LOP3.LUT R4, R3, 0xff, RZ, 0xc0, !PT ;  /* 0x000000ff03047812 */ /* 0x000fe200078ec0ff */
[C---:B------:R-:W-:Y:S01]  /*2ac90*/  HMMA.16816.F32 R72, R8.reuse, R26, R72 ;  /* 0x0000001a0848723c */ /* 0x040fe20000001848 */
[----:B------:R-:W1:Y:S04]  /*2aca0*/  LDSM.16.MT88.4 R24, [R223+0x5000] ;  /* 0x00500000df18783b */ /* 0x000e680000004200 */
[----:B------:R-:W-:Y:S01]  /*2acb0*/  SHF.R.U32.HI R3, RZ, 0x10, R0 ;  /* 0x00000010ff037819 */ /* 0x000fe20000011600 */
[C---:B------:R-:W-:Y:S05]  /*2acc0*/  HMMA.16816.F32 R32, R8.reuse, R16, R32 ;  /* 0x000000100820723c */ /* 0x040fea0000001820 */
[----:B------:R-:W-:Y:S01]  /*2acd0*/  LOP3.LUT R14, R0, 0xff, RZ, 0xc0, !PT ;  /* 0x000000ff000e7812 */ /* 0x000fe200078ec0ff */
[----:B------:R-:W-:Y:S01]  /*2ace0*/  HMMA.16816.F32 R60, R8, R18, R60 ;  /* 0x00000012083c723c */ /* 0x000fe2000000183c */
[----:B------:R-:W-:Y:S04]  /*2acf0*/  LDSM.16.MT88.4 R16, [R226+0x5400] ;  /* 0x00540000e210783b */ /* 0x000fe80000004200 */
[----:B------:R-:W-:Y:S02]  /*2ad00*/  SHF.R.U32.HI R2, RZ, 0x8, R2 ;  /* 0x00000008ff027819 */ /* 0x000fe40000011602 */
[----:B------:R-:W-:Y:S04]  /*2ad10*/  LOP3.LUT R6, R42, 0xff, RZ, 0xc0, !PT ;  /* 0x000000ff2a067812 */ /* 0x000fe800078ec0ff */
        /* <DEDUP_REMOVED lines=35> */
[C---:B---3--:R-:W-:Y:S05]  /*2af50*/  HMMA.16816.F32 R64, R4.reuse, R20, R64 ;  /* 0x000000140440723c */ /* 0x048fea0000001840 */
        /* <DEDUP_REMOVED lines=10> */
[C---:B------:R-:W-:Y:S01]  /*2b000*/  HMMA.16816.F32 R76, R8.reuse, R20, R36 ;  /* 0x00000014084c723c */ /* 0x040fe20000001824 */
[----:B------:R-:W1:Y:S04]  /*2b010*/  LDSM.16.MT88.4 R36, [R223+0x5400] ;  /* 0x00540000df24783b */ /* 0x000e680000004200 */
[----:B------:R-:W-:Y:S01]  /*2b020*/  SHF.R.U32.HI R3, RZ, 0x10, R40 ;  /* 0x00000010ff037819 */ /* 0x000fe20000011628 */
[C---:B------:R-:W-:Y:S03]  /*2b030*/  HMMA.16816.F32 R72, R8.reuse, R22, R72 ;  /* 0x000000160848723c */ /* 0x040fe60000001848 */
[----:B------:R-:W2:Y:S02]  /*2b040*/  LDSM.16.MT88.4 R20, [R226+0x5800] ;  /* 0x00580000e214783b */ /* 0x000ea40000004200 */
[----:B------:R-:W-:Y:S01]  /*2b050*/  SHF.R.U32.HI R5, RZ, 0x8, R2 ;  /* 0x00000008ff057819 */ /* 0x000fe20000011602 */
[C---:B------:R-:W-:Y:S05]  /*2b060*/  HMMA.16816.F32 R32, R8.reuse, R24, R32 ;  /* 0x000000180820723c */ /* 0x040fea0000001820 */
[C---:B------:R-:W-:Y:S01]  /*2b070*/  LOP3.LUT R2, R0.reuse, 0xffff, RZ, 0xc0, !PT ;  /* 0x0000ffff00027812 */ /* 0x040fe200078ec0ff */
[----:B------:R-:W-:Y:S05]  /*2b080*/  HMMA.16816.F32 R60, R8, R26, R60 ;  /* 0x0000001a083c723c */ /* 0x000fea000000183c */
[----:B------:R-:W-:Y:S02]  /*2b090*/  LOP3.LUT R4, R3, 0xff, RZ, 0xc0, !PT ;  /* 0x000000ff03047812 */ /* 0x000fe400078ec0ff */
[----:B------:R-:W-:Y:S04]  /*2b0a0*/  SHF.R.U32.HI R3, RZ, 0x10, R0 ;  /* 0x00000010ff037819 */ /* 0x000fe80000011600 */
[----:B------:R-:W-:Y:S02]  /*2b0b0*/  LOP3.LUT R14, R0, 0xff, RZ, 0xc0, !PT ;  /* 0x000000ff000e7812 */ /* 0x000fe400078ec0ff */
[----:B------:R-:W-:Y:S02]  /*2b0c0*/  SHF.R.U32.HI R2, RZ, 0x8, R2 ;  /* 0x00000008ff027819 */ /* 0x000fe40000011602 */
[----:B------:R-:W-:Y:S02]  /*2b0d0*/  LOP3.LUT R6, R40, 0xff, RZ, 0xc0, !PT ;  /* 0x000000ff28067812 */ /* 0x000fe400078ec0ff */
[----:B------:R-:W-:Y:S02]  /*2b0e0*/  SHF.R.U32.HI R7, RZ, 0x18, R0 ;  /* 0x00000018ff077819 */ /* 0x000fe40000011600 */
[----:B------:R-:W-:Y:S02]  /*2b0f0*/  SHF.R.U32.HI R15, RZ, 0x18, R40 ;  /* 0x00000018ff0f7819 */ /* 0x000fe40000011628 */
[----:B------:R-:W-:Y:S01]  /*2b100*/  LOP3.LUT R0, R3, 0xff, RZ, 0xc0, !PT ;  /* 0x000000ff03007812 */ /* 0x000fe200078ec0ff */
[----:B------:R-:W3:Y:S01]  /*2b110*/  LDSM.16.MT88.4 R40, [R223+0x5800] ;  /* 0x00580000df28783b */ /* 0x000ee20000004200 */
        /* <DEDUP_REMOVED lines=14> */
[--C-:B------:R-:W-:Y:S02]  /*2b200*/  SHF.R.U32.HI R2, RZ, 0x10, R0.reuse ;  /* 0x00000010ff027819 */ /* 0x100fe40000011600 */
[----:B------:R-:W-:Y:S02]  /*2b210*/  LOP3.LUT R10, R54, 0xff, RZ, 0xc0, !PT ;  /* 0x000000ff360a7812 */ /* 0x000fe400078ec0ff */
[----:B------:R-:W-:Y:S02]  /*2b220*/  SHF.R.U32.HI R9, RZ, 0x8, R3 ;  /* 0x00000008ff097819 */ /* 0x000fe40000011603 */
[----:B------:R-:W-:Y:S02]  /*2b230*/  LOP3.LUT R11, R0, 0xff, RZ, 0xc0, !PT ;  /* 0x000000ff000b7812 */ /* 0x000fe400078ec0ff */
[----:B------:R-:W-:Y:S02]  /*2b240*/  SHF.R.U32.HI R3, RZ, 0x18, R0 ;  /* 0x00000018ff037819 */ /* 0x000fe40000011600 */
[----:B------:R-:W-:Y:S02]  /*2b250*/  LOP3.LUT R0, R2, 0xff, RZ, 0xc0, !PT ;  /* 0x000000ff02007812 */ /* 0x000fe400078ec0ff */
[----:B------:R-:W-:Y:S02]  /*2b260*/  PRMT R2, R10, 0x5410, R8 ;  /* 0x000054100a027816 */ /* 0x000fe40000000008 */
[----:B------:R-:W-:Y:S02]  /*2b270*/  LOP3.LUT R5, R140, R5, RZ, 0xc0, !PT ;  /* 0x000000058c057212 */ /* 0x000fe400078ec0ff */
[----:B------:R-:W-:Y:S02]  /*2b280*/  LOP3.LUT R7, R105, R7, RZ, 0xc0, !PT ;  /* 0x0000000769077212 */ /* 0x000fe400078ec0ff */
[----:B------:R-:W-:Y:S02]  /*2b290*/  PRMT R8, R11, 0x5410, R9 ;  /* 0x000054100b087816 */ /* 0x000fe40000000009 */
[----:B------:R-:W-:Y:S02]  /*2b2a0*/  PRMT R3, R0, 0x5410, R3 ;  /* 0x0000541000037816 */ /* 0x000fe40000000003 */
[--C-:B------:R-:W-:Y:S01]  /*2b2b0*/  SHF.R.U32.HI R15, RZ, 0x10, R54.reuse ;  /* 0x00000010ff0f7819 */ /* 0x100fe20000011636 */
[C---:B-1----:R-:W-:Y:S05]  /*2b2c0*/  HMMA.16816.F32 R24, R4.reuse, R38, R68 ;  /* 0x000000260418723c */ /* 0x042fea0000001844 */
[--C-:B------:R-:W-:Y:S01]  /*2b2d0*/  HSET2.LE.AND R2, R2, R97.reuse, PT ;  /* 0x0000006102027233 */ /* 0x100fe20003803000 */
[C---:B------:R-:W-:Y:S05]  /*2b2e0*/  HMMA.16816.F32 R64, R4.reuse, R16, R64 ;  /* 0x000000100440723c */ /* 0x040fea0000001840 */
[----:B------:R-:W-:Y:S01]  /*2b2f0*/  SHF.R.U32.HI R14, RZ, 0x18, R54 ;  /* 0x00000018ff0e7819 */ /* 0x000fe20000011636 */
[C---:B------:R-:W-:Y:S05]  /*2b300*/  HMMA.16816.F32 R56, R4.reuse, R18, R56 ;  /* 0x000000120438723c */ /* 0x040fea0000001838 */
[--C-:B------:R-:W-:Y:S01]  /*2b310*/  HSET2.LE.AND R0, R8, R97.reuse, PT ;  /* 0x0000006108007233 */ /* 0x100fe20003803000 */
[----:B------:R-:W-:Y:S05]  /*2b320*/  HMMA.16816.F32 R52, R4, R36, R84 ;  /* 0x000000240434723c */ /* 0x000fea0000001854 */
[--C-:B------:R-:W-:Y:S02]  /*2b330*/  HSET2.LE.AND R3, R3, R97.reuse, PT ;  /* 0x0000006103037233 */ /* 0x100fe40003803000 */
[----:B------:R-:W-:Y:S04]  /*2b340*/  LOP3.LUT R11, R15, 0xff, RZ, 0xc0, !PT ;  /* 0x000000ff0f0b7812 */ /* 0x000fe800078ec0ff */
[----:B------:R-:W-:Y:S02]  /*2b350*/  LOP3.LUT R10, R157, R2, RZ, 0xc0, !PT ;  /* 0x000000029d0a7212 */ /* 0x000fe400078ec0ff */
[----:B------:R-:W-:Y:S02]  /*2b360*/  LOP3.LUT R8, R161, R0, RZ, 0xc0, !PT ;  /* 0x00000000a1087212 */ /* 0x000fe400078ec0ff */
[----:B------:R-:W-:Y:S02]  /*2b370*/  LOP3.LUT R2, R28, 0xffff, RZ, 0xc0, !PT ;  /* 0x0000ffff1c027812 */ /* 0x000fe400078ec0ff */
[----:B------:R-:W-:Y:S02]  /*2b380*/  LOP3.LUT R9, R150, R3, RZ, 0xc0, !PT ;  /* 0x0000000396097212 */ /* 0x000fe400078ec0ff */
[----:B------:R-:W-:Y:S02]  /*2b390*/  LOP3.LUT R0, R29, R101, R100, 0x96, !PT ;  /* 0x000000651d007212 */ /* 0x000fe400078e9664 */
        /* <DEDUP_REMOVED lines=9> */
[----:B------:R-:W-:Y:S02]  /*2b430*/  LOP3.LUT R6, R28, 0xff, RZ, 0xc0, !PT ;  /* 0x000000ff1c067812 */ /* 0x000fe400078ec0ff */
[----:B------:R-:W-:Y:S02]  /*2b440*/  SHF.R.U32.HI R7, RZ, 0x18, R28 ;  /* 0x00000018ff077819 */ /* 0x000fe4000001161c */
[----:B------:R-:W-:Y:S02]  /*2b450*/  SHF.R.U32.HI R14, RZ, 0x18, R0 ;  /* 0x00000018ff0e7819 */ /* 0x000fe40000011600 */
[----:B------:R-:W-:Y:S02]  /*2b460*/  LOP3.LUT R3, R3, 0xff, RZ, 0xc0, !PT ;  /* 0x000000ff03037812 */ /* 0x000fe400078ec0ff */
[----:B------:R-:W-:Y:S02]  /*2b470*/  LOP3.LUT R11, R145, R11, RZ, 0xc0, !PT ;  /* 0x0000000b910b7212 */ /* 0x000fe400078ec0ff */
[----:B------:R-:W-:Y:S02]  /*2b480*/  PRMT R2, R15, 0x5410, R2 ;  /* 0x000054100f027816 */ /* 0x000fe40000000002 */
[----:B------:R-:W-:Y:S02]  /*2b490*/  PRMT R4, R6, 0x5410, R4 ;  /* 0x0000541006047816 */ /* 0x000fe40000000004 */
[----:B------:R-:W-:Y:S01]  /*2b4a0*/  PRMT R7, R5, 0x5410, R7 ;  /* 0x0000541005077816 */ /* 0x000fe20000000007 */
[C---:B------:R-:W-:Y:S05]  /*2b4b0*/  HMMA.16816.F32 R76, R8.reuse, R16, R76 ;  /* 0x00000010084c723c */ /* 0x040fea000000184c */
[----:B------:R-:W-:Y:S01]  /*2b4c0*/  PRMT R5, R3, 0x5410, R14 ;  /* 0x0000541003057816 */ /* 0x000fe2000000000e */
[C---:B------:R-:W-:Y:S05]  /*2b4d0*/  HMMA.16816.F32 R72, R8.reuse, R18, R72 ;  /* 0x000000120848723c */ /* 0x040fea0000001848 */
[--C-:B------:R-:W-:Y:S01]  /*2b4e0*/  HSET2.LE.AND R2, R2, R97.reuse, PT ;  /* 0x0000006102027233 */ /* 0x100fe20003803000 */
[C---:B------:R-:W-:Y:S05]  /*2b4f0*/  HMMA.16816.F32 R32, R8.reuse, R36, R32 ;  /* 0x000000240820723c */ /* 0x040fea0000001820 */
[--C-:B------:R-:W-:Y:S01]  /*2b500*/  HSET2.LE.AND R3, R4, R97.reuse, PT ;  /* 0x0000006104037233 */ /* 0x100fe20003803000 */
[----:B------:R-:W-:Y:S05]  /*2b510*/  HMMA.16816.F32 R60, R8, R38, R60 ;  /* 0x00000026083c723c */ /* 0x000fea000000183c */
[----:B------:R-:W-:Y:S02]  /*2b520*/  LOP3.LUT R0, R49, R101, R104, 0x96, !PT ;  /* 0x0000006531007212 */ /* 0x000fe400078e9668 */
[--C-:B------:R-:W-:Y:S04]  /*2b530*/  HSET2.LE.AND R5, R5, R97.reuse, PT ;  /* 0x0000006105057233 */ /* 0x100fe80003803000 */
[--C-:B------:R-:W-:Y:S02]  /*2b540*/  HSET2.LE.AND R7, R7, R97.reuse, PT ;  /* 0x0000006107077233 */ /* 0x100fe40003803000 */
[----:B------:R-:W-:Y:S02]  /*2b550*/  LOP3.LUT R14, R48, 0xffff, RZ, 0xc0, !PT ;  /* 0x0000ffff300e7812 */ /* 0x000fe400078ec0ff */
[----:B------:R-:W-:Y:S02]  /*2b560*/  LOP3.LUT R4, R119, R2, RZ, 0xc0, !PT ;  /* 0x0000000277047212 */ /* 0x000fe400078ec0ff */
[----:B------:R-:W-:Y:S02]  /*2b570*/  LOP3.LUT R6, R113, R3, RZ, 0xc0, !PT ;  /* 0x0000000371067212 */ /* 0x000fe400078ec0ff */
[----:B------:R-:W-:Y:S02]  /*2b580*/  LOP3.LUT R2, R0, 0xffff, RZ, 0xc0, !PT ;  /* 0x0000ffff00027812 */ /* 0x000fe400078ec0ff */
[----:B------:R-:W-:Y:S02]  /*2b590*/  LOP3.LUT R5, R116, R5, RZ, 0xc0, !PT ;  /* 0x0000000574057212 */ /* 0x000fe400078ec0ff */
[----:B------:R-:W-:Y:S02]  /*2b5a0*/  LOP3.LUT R7, R109, R7, RZ, 0xc0, !PT ;  /* 0x000000076d077212 */ /* 0x000fe400078ec0ff */
[----:B------:R-:W-:Y:S02]  /*2b5b0*/  SHF.R.U32.HI R3, RZ, 0x10, R0 ;  /* 0x00000010ff037819 */ /* 0x000fe40000011600 */
[----:B------:R-:W-:Y:S02]  /*2b5c0*/  LOP3.LUT R17, R48, 0xff, RZ, 0xc0, !PT ;  /* 0x000000ff30117812 */ /* 0x000fe400078ec0ff */
[----:B------:R-:W-:Y:S01]  /*2b5d0*/  SHF.R.U32.HI R8, RZ, 0x8, R14 ;  /* 0x00000008ff087819 */ /* 0x000fe2000001160e */
[C---:B--2---:R-:W-:Y:S05]  /*2b5e0*/  HMMA.16816.F32 R68, R4.reuse, R20, R64 ;  /* 0x000000140444723c */ /* 0x044fea0000001840 */
[----:B------:R-:W-:Y:S01]  /*2b5f0*/  LOP3.LUT R11, R0, 0xff, RZ, 0xc0, !PT ;  /* 0x000000ff000b7812 */ /* 0x000fe200078ec0ff */
[C---:B---3--:R-:W-:Y:S01]  /*2b600*/  HMMA.16816.F32 R64, R4.reuse, R42, R24 ;  /* 0x0000002a0440723c */ /* 0x048fe20000001818 */
[----:B------:R-:W1:Y:S04]  /*2b610*/  LDSM.16.MT88.4 R24, [R226+0x5c00] ;  /* 0x005c0000e218783b */ /* 0x000e680000004200 */
[----:B------:R-:W-:Y:S01]  /*2b620*/  SHF.R.U32.HI R2, RZ, 0x8, R2 ;  /* 0x00000008ff027819 */ /* 0x000fe20000011602 */
[C---:B------:R-:W-:Y:S05]  /*2b630*/  HMMA.16816.F32 R56, R4.reuse, R22, R56 ;  /* 0x000000160438723c */ /* 0x040fea0000001838 */
[----:B------:R-:W-:Y:S01]  /*2b640*/  SHF.R.U32.HI R10, RZ, 0x18, R0 ;  /* 0x00000018ff0a7819 */ /* 0x000fe20000011600 */
[----:B------:R-:W-:Y:S05]  /*2b650*/  HMMA.16816.F32 R52, R4, R40, R52 ;  /* 0x000000280434723c */ /* 0x000fea0000001834 */
[----:B------:R-:W-:Y:S02]  /*2b660*/  LOP3.LUT R0, R3, 0xff, RZ, 0xc0, !PT ;  /* 0x000000ff03007812 */ /* 0x000fe400078ec0ff */
[----:B------:R-:W-:Y:S04]  /*2b670*/  PRMT R3, R17, 0x5410, R8 ;  /* 0x0000541011037816 */ /* 0x000fe80000000008 */
[----:B------:R-:W-:Y:S02]  /*2b680*/  SHF.R.U32.HI R15, RZ, 0x10, R48 ;  /* 0x00000010ff0f7819 */ /* 0x000fe40000011630 */
[----:B------:R-:W-:Y:S02]  /*2b690*/  PRMT R2, R11, 0x5410, R2 ;  /* 0x000054100b027816 */ /* 0x000fe40000000002 */
[--C-:B------:R-:W-:Y:S02]  /*2b6a0*/  HSET2.LE.AND R3, R3, R97.reuse, PT ;  /* 0x0000006103037233 */ /* 0x100fe40003803000 */
[----:B------:R-:W-:Y:S02]  /*2b6b0*/  SHF.R.U32.HI R16, RZ, 0x18, R48 ;  /* 0x00000018ff107819 */ /* 0x000fe40000011630 */
[----:B------:R-:W-:Y:S02]  /*2b6c0*/  LOP3.LUT R9, R15, 0xff, RZ, 0xc0, !PT ;  /* 0x000000ff0f097812 */ /* 0x000fe400078ec0ff */
[----:B------:R-:W-:Y:S02]  /*2b6d0*/  PRMT R8, R0, 0x5410, R10 ;  /* 0x0000541000087816 */ /* 0x000fe4000000000a */
[--C-:B------:R-:W-:Y:S02]  /*2b6e0*/  HSET2.LE.AND R0, R2, R97.reuse, PT ;  /* 0x0000006102007233 */ /* 0x100fe40003803000 */
[----:B------:R-:W-:Y:S02]  /*2b6f0*/  PRMT R9, R9, 0x5410, R16 ;  /* 0x0000541009097816 */ /* 0x000fe40000000010 */
[----:B------:R-:W-:Y:S02]  /*2b700*/  LOP3.LUT R18, R149, R3, RZ, 0xc0, !PT ;  /* 0x0000000395127212 */ /* 0x000fe400078ec0ff */
[--C-:B------:R-:W-:Y:S02]  /*2b710*/  HSET2.LE.AND R8, R8, R97.reuse, PT ;  /* 0x0000006108087233 */ /* 0x100fe40003803000 */
[--C-:B------:R-:W-:Y:S02]  /*2b720*/  HSET2.LE.AND R9, R9, R97.reuse, PT ;  /* 0x0000006109097233 */ /* 0x100fe40003803000 */
[----:B------:R-:W-:Y:S02]  /*2b730*/  LOP3.LUT R16, R151, R0, RZ, 0xc0, !PT ;  /* 0x0000000097107212 */ /* 0x000fe400078ec0ff */
[----:B------:R-:W-:Y:S02]  /*2b740*/  LOP3.LUT R2, R45, R99, R112, 0x96, !PT ;  /* 0x000000632d027212 */ /* 0x000fe400078e9670 */
[----:B------:R-:W-:Y:S02]  /*2b750*/  LOP3.LUT R3, R44, 0xffff, RZ, 0xc0, !PT ;  /* 0x0000ffff2c037812 */ /* 0x000fe400078ec0ff */
[C---:B------:R-:W-:Y:S02]  /*2b760*/  LOP3.LUT R4, R2.reuse, 0xffff, RZ, 0xc0, !PT ;  /* 0x0000ffff02047812 */ /* 0x040fe400078ec0ff */
[----:B------:R-:W-:Y:S02]  /*2b770*/  SHF.R.U32.HI R5, RZ, 0x8, R3 ;  /* 0x00000008ff057819 */ /* 0x000fe40000011603 */
[----:B------:R-:W-:Y:S02]  /*2b780*/  LOP3.LUT R6, R2, 0xff, RZ, 0xc0, !PT ;  /* 0x000000ff02067812 */ /* 0x000fe400078ec0ff */
[----:B------:R-:W-:Y:S02]  /*2b790*/  SHF.R.U32.HI R3, RZ, 0x8, R4 ;  /* 0x00000008ff037819 */ /* 0x000fe40000011604 */
[----:B------:R-:W-:Y:S02]  /*2b7a0*/  LOP3.LUT R7, R44, 0xff, RZ, 0xc0, !PT ;  /* 0x000000ff2c077812 */ /* 0x000fe400078ec0ff */
[----:B------:R-:W-:Y:S02]  /*2b7b0*/  LOP3.LUT R17, R147, R8, RZ, 0xc0, !PT ;  /* 0x0000000893117212 */ /* 0x000fe400078ec0ff */
[----:B------:R-:W-:Y:S02]  /*2b7c0*/  SHF.R.U32.HI R8, RZ, 0x10, R44 ;  /* 0x00000010ff087819 */ /* 0x000fe4000001162c */
[----:B------:R-:W-:Y:S02]  /*2b7d0*/  SHF.R.U32.HI R4, RZ, 0x10, R2 ;  /* 0x00000010ff047819 */ /* 0x000fe40000011602 */
[----:B------:R-:W-:Y:S02]  /*2b7e0*/  LOP3.LUT R19, R123, R9, RZ, 0xc0, !PT ;  /* 0x000000097b137212 */ /* 0x000fe400078ec0ff */
[----:B------:R-:W-:Y:S02]  /*2b7f0*/  PRMT R3, R6, 0x5410, R3 ;  /* 0x0000541006037816 */ /* 0x000fe40000000003 */
[----:B------:R-:W-:Y:S02]  /*2b800*/  PRMT R9, R7, 0x5410, R5 ;  /* 0x0000541007097816 */ /* 0x000fe40000000005 */
[----:B------:R-:W-:Y:S01]  /*2b810*/  SHF.R.U32.HI R14, RZ, 0x18, R44 ;  /* 0x00000018ff0e7819 */ /* 0x000fe2000001162c */
[C---:B------:R-:W-:Y:S05]  /*2b820*/  HMMA.16816.F32 R48, R16.reuse, R20, R76 ;  /* 0x000000141030723c */ /* 0x040fea000000184c */
[----:B------:R-:W-:Y:S01]  /*2b830*/  LOP3.LUT R6, R8, 0xff, RZ, 0xc0, !PT ;  /* 0x000000ff08067812 */ /* 0x000fe200078ec0ff */
[C---:B------:R-:W-:Y:S01]  /*2b840*/  HMMA.16816.F32 R36, R16.reuse, R22, R72 ;  /* 0x000000161024723c */ /* 0x040fe20000001848 */
[----:B------:R-:W2:Y:S04]  /*2b850*/  LDSM.16.MT88.4 R20, [R223+0x5c00] ;  /* 0x005c0000df14783b */ /* 0x000ea80000004200 */
[----:B------:R-:W-:Y:S01]  /*2b860*/  SHF.R.U32.HI R5, RZ, 0x18, R2 ;  /* 0x00000018ff057819 */ /* 0x000fe20000011602 */
[C---:B------:R-:W-:Y:S05]  /*2b870*/  HMMA.16816.F32 R32, R16.reuse, R40, R32 ;  /* 0x000000281020723c */ /* 0x040fea0000001820 */
[----:B------:R-:W-:Y:S01]  /*2b880*/  LOP3.LUT R4, R4, 0xff, RZ, 0xc0, !PT ;  /* 0x000000ff04047812 */ /* 0x000fe200078ec0ff */
[----:B------:R-:W-:Y:S05]  /*2b890*/  HMMA.16816.F32 R16, R16, R42, R60 ;  /* 0x0000002a1010723c */ /* 0x000fea000000183c */
[--C-:B------:R-:W-:Y:S02]  /*2b8a0*/  HSET2.LE.AND R2, R3, R97.reuse, PT ;  /* 0x0000006103027233 */ /* 0x100fe40003803000 */
[----:B------:R-:W-:Y:S04]  /*2b8b0*/  LOP3.LUT R10, R46, 0xffff, RZ, 0xc0, !PT ;  /* 0x0000ffff2e0a7812 */ /* 0x000fe800078ec0ff */
[--C-:B------:R-:W-:Y:S02]  /*2b8c0*/  HSET2.LE.AND R3, R9, R97.reuse, PT ;  /* 0x0000006109037233 */ /* 0x100fe40003803000 */
[----:B------:R-:W-:Y:S02]  /*2b8d0*/  PRMT R9, R6, 0x5410, R14 ;  /* 0x0000541006097816 */ /* 0x000fe4000000000e */
[----:B------:R-:W-:Y:S02]  /*2b8e0*/  PRMT R4, R4, 0x5410, R5 ;  /* 0x0000541004047816 */ /* 0x000fe40000000005 */
[----:B------:R-:W-:Y:S02]  /*2b8f0*/  SHF.R.U32.HI R7, RZ, 0x8, R10 ;  /* 0x00000008ff077819 */ /* 0x000fe4000001160a */
[----:B------:R-:W-:Y:S02]  /*2b900*/  LOP3.LUT R8, R124, R2, RZ, 0xc0, !PT ;  /* 0x000000027c087212 */ /* 0x000fe400078ec0ff */
[----:B------:R-:W-:Y:S02]  /*2b910*/  LOP3.LUT R10, R107, R3, RZ, 0xc0, !PT ;  /* 0x000000036b0a7212 */ /* 0x000fe400078ec0ff */
[----:B------:R-:W-:Y:S02]  /*2b920*/  LOP3.LUT R11, R46, 0xff, RZ, 0xc0, !PT ;  /* 0x000000ff2e0b7812 */ /* 0x000fe400078ec0ff */
[--C-:B------:R-:W-:Y:S02]  /*2b930*/  HSET2.LE.AND R2, R4, R97.reuse, PT ;  /* 0x0000006104027233 */ /* 0x100fe40003803000 */
[--C-:B------:R-:W-:Y:S02]  /*2b940*/  HSET2.LE.AND R3, R9, R97.reuse, PT ;  /* 0x0000006109037233 */ /* 0x100fe40003803000 */
[----:B------:R-:W-:Y:S02]  /*2b950*/  PRMT R15, R11, 0x5410, R7 ;  /* 0x000054100b0f7816 */ /* 0x000fe40000000007 */
[----:B------:R-:W-:Y:S02]  /*2b960*/  LOP3.LUT R9, R132, R2, RZ, 0xc0, !PT ;  /* 0x0000000284097212 */ /* 0x000fe400078ec0ff */
[----:B------:R-:W-:Y:S02]  /*2b970*/  LOP3.LUT R11, R117, R3, RZ, 0xc0, !PT ;  /* 0x00000003750b7212 */ /* 0x000fe400078ec0ff */
[----:B------:R-:W-:Y:S02]  /*2b980*/  LOP3.LUT R0, R47, R99, R114, 0x96, !PT ;  /* 0x000000632f007212 */ /* 0x000fe400078e9672 */
[--C-:B------:R-:W-:Y:S02]  /*2b990*/  SHF.R.U32.HI R28, RZ, 0x10, R46.reuse ;  /* 0x00000010ff1c7819 */ /* 0x100fe4000001162e */
[----:B------:R-:W-:Y:S01]  /*2b9a0*/  SHF.R.U32.HI R29, RZ, 0x18, R46 ;  /* 0x00000018ff1d7819 */ /* 0x000fe2000001162e */
[C---:B-1----:R-:W-:Y:S05]  /*2b9b0*/  HMMA.16816.F32 R40, R8.reuse, R24, R68 ;  /* 0x000000180828723c */ /* 0x042fea0000001844 */
[--C-:B------:R-:W-:Y:S01]  /*2b9c0*/  SHF.R.U32.HI R6, RZ, 0x10, R0.reuse ;  /* 0x00000010ff067819 */ /* 0x100fe20000011600 */
[C---:B--2---:R-:W-:Y:S05]  /*2b9d0*/  HMMA.16816.F32 R44, R8.reuse, R20, R52 ;  /* 0x00000014082c723c */ /* 0x044fea0000001834 */
[----:B------:R-:W-:Y:S02]  /*2b9e0*/  LOP3.LUT R4, R6, 0xff, RZ, 0xc0, !PT ;  /* 0x000000ff06047812 */ /* 0x000fe400078ec0ff */
[C---:B------:R-:W-:Y:S04]  /*2b9f0*/  LOP3.LUT R5, R0.reuse, 0xffff, RZ, 0xc0, !PT ;  /* 0x0000ffff00057812 */ /* 0x040fe800078ec0ff */
[--C-:B------:R-:W-:Y:S02]  /*2ba00*/  HSET2.LE.AND R2, R15, R97.reuse, PT ;  /* 0x000000610f027233 */ /* 0x100fe40003803000 */
[----:B------:R-:W-:Y:S02]  /*2ba10*/  SHF.R.U32.HI R7, RZ, 0x18, R0 ;  /* 0x00000018ff077819 */ /* 0x000fe40000011600 */
[----:B------:R-:W-:Y:S02]  /*2ba20*/  LOP3.LUT R14, R0, 0xff, RZ, 0xc0, !PT ;  /* 0x000000ff000e7812 */ /* 0x000fe400078ec0ff */
[----:B------:R-:W-:Y:S01]  /*2ba30*/  STL.64 [R1+0x80], R40 ;  /* 0x0000802801007387 */ /* 0x000fe20000100a00 */
[----:B------:R-:W-:Y:S02]  /*2ba40*/  LOP3.LUT R6, R141, R2, RZ, 0xc0, !PT ;  /* 0x000000028d067212 */ /* 0x000fe400078ec0ff */
[----:B------:R-:W-:Y:S02]  /*2ba50*/  PRMT R3, R4, 0x5410, R7 ;  /* 0x0000541004037816 */ /* 0x000fe40000000007 */
[----:B------:R-:W-:Y:S01]  /*2ba60*/  SHF.R.U32.HI R0, RZ, 0x8, R5 ;  /* 0x00000008ff007819 */ /* 0x000fe20000011605 */
[----:B------:R1:W-:Y:S01]  /*2ba70*/  STL.64 [R1+0x88], R42 ;  /* 0x0000882a01007387 */ /* 0x0003e20000100a00 */
[----:B------:R-:W-:Y:S02]  /*2ba80*/  LOP3.LUT R7, R28, 0xff, RZ, 0xc0, !PT ;  /* 0x000000ff1c077812 */ /* 0x000fe400078ec0ff */
[----:B------:R-:W-:Y:S02]  /*2ba90*/  PRMT R0, R14, 0x5410, R0 ;  /* 0x000054100e007816 */ /* 0x000fe40000000000 */
[----:B------:R-:W-:Y:S02]  /*2baa0*/  PRMT R7, R7, 0x5410, R29 ;  /* 0x0000541007077816 */ /* 0x000fe4000000001d */
[--C-:B------:R-:W-:Y:S02]  /*2bab0*/  HSET2.LE.AND R3, R3, R97.reuse, PT ;  /* 0x0000006103037233 */ /* 0x100fe40003803000 */
[--C-:B------:R-:W-:Y:S02]  /*2bac0*/  HSET2.LE.AND R0, R0, R97.reuse, PT ;  /* 0x0000006100007233 */ /* 0x100fe40003803000 */
[----:B------:R-:W-:Y:S02]  /*2bad0*/  HSET2.LE.AND R7, R7, R97, PT ;  /* 0x0000006107077233 */ /* 0x000fe40003803000 */
[----:B------:R-:W-:Y:S02]  /*2bae0*/  LOP3.LUT R5, R152, R3, RZ, 0xc0, !PT ;  /* 0x0000000398057212 */ /* 0x000fe400078ec0ff */
[----:B------:R-:W-:Y:S01]  /*2baf0*/  LOP3.LUT R4, R155, R0, RZ, 0xc0, !PT ;  /* 0x000000009b047212 */ /* 0x000fe200078ec0ff */
[----:B------:R-:W-:Y:S01]  /*2bb00*/  VIADD R0, R187, 0xffffffff ;  /* 0xffffffffbb007836 */ /* 0x000fe20000000000 */
[----:B------:R-:W-:Y:S03]  /*2bb10*/  LOP3.LUT R7, R126, R7, RZ, 0xc0, !PT ;  /* 0x000000077e077212 */ /* 0x000fe600078ec0ff */
[----:B------:R-:W-:Y:S01]  /*2bb20*/  IMAD.MOV.U32 R187, RZ, RZ, R0 ;  /* 0x000000ffffbb7224 */ /* 0x000fe200078e0000 */
[C---:B-1----:R-:W-:Y:S06]  /*2bb30*/  HMMA.16816.F32 R40, R8.reuse, R26, R56 ;  /* 0x0000001a0828723c */ /* 0x042fec0000001838 */
[----:B------:R-:W-:Y:S11]  /*2bb40*/  HMMA.16816.F32 R8, R8, R22, R64 ;  /* 0x000000160808723c */ /* 0x000ff60000001840 */
[----:B------:R-:W-:Y:S06]  /*2bb50*/  @!UPT UIADD3 URZ, URZ, URZ, URZ ;  /* 0x0000003f3f3ff290 */ /* 0x000fec000fffe03f */
[----:B------:R-:W-:Y:S06]  /*2bb60*/  STL.64 [R1+0x70], R40 ;  /* 0x0000702801007387 */ /* 0x000fec0000100a00 */
[----:B------:R1:W-:Y:S06]  /*2bb70*/  STL.64 [R1+0x78], R42 ;  /* 0x0000782a01007387 */ /* 0x0003ec0000100a00 */
[----:B------:R-:W-:Y:S06]  /*2bb80*/  STL.64 [R1+0x60], R44 ;  /* 0x0000602c01007387 */ /* 0x000fec0000100a00 */
[----:B------:R-:W-:Y:S06]  /*2bb90*/  STL.64 [R1+0x68], R46 ;  /* 0x0000682e01007387 */ /* 0x000fec0000100a00 */
[----:B------:R-:W-:Y:S06]  /*2bba0*/  STL.64 [R1+0x50], R8 ;  /* 0x0000500801007387 */ /* 0x000fec0000100a00 */
[----:B------:R2:W-:Y:S01]  /*2bbb0*/  STL.64 [R1+0x58], R10 ;  /* 0x0000580a01007387 */ /* 0x0005e20000100a00 */
[C---:B-1----:R-:W-:Y:S06]  /*2bbc0*/  HMMA.16816.F32 R40, R4.reuse, R24, R48 ;  /* 0x000000180428723c */ /* 0x042fec0000001830 */
[C---:B------:R-:W-:Y:S11]  /*2bbd0*/  HMMA.16816.F32 R24, R4.reuse, R26, R36 ;  /* 0x0000001a0418723c */ /* 0x040ff60000001824 */
[----:B------:R-:W-:Y:S06]  /*2bbe0*/  @!UPT UIADD3 URZ, URZ, URZ, URZ ;  /* 0x0000003f3f3ff290 */ /* 0x000fec000fffe03f */
[----:B------:R1:W-:Y:S01]  /*2bbf0*/  STL.64 [R1+0x40], R40 ;  /* 0x0000402801007387 */ /* 0x0003e20000100a00 */
[C---:B--2---:R-:W-:Y:S05]  /*2bc00*/  HMMA.16816.F32 R8, R4.reuse, R20, R32 ;  /* 0x000000140408723c */ /* 0x044fea0000001820 */
[----:B------:R1:W-:Y:S01]  /*2bc10*/  STL.64 [R1+0x48], R42 ;  /* 0x0000482a01007387 */ /* 0x0003e20000100a00 */
[----:B------:R-:W-:Y:S05]  /*2bc20*/  HMMA.16816.F32 R4, R4, R22, R16 ;  /* 0x000000160404723c */ /* 0x000fea0000001810 */
[----:B------:R1:W-:Y:S06]  /*2bc30*/  STL.64 [R1+0x30], R24 ;  /* 0x0000301801007387 */ /* 0x0003ec0000100a00 */
[----:B------:R1:W-:Y:S06]  /*2bc40*/  STL.64 [R1+0x38], R26 ;  /* 0x0000381a01007387 */ /* 0x0003ec0000100a00 */
[----:B------:R1:W-:Y:S06]  /*2bc50*/  STL.64 [R1+0x20], R8 ;  /* 0x0000200801007387 */ /* 0x0003ec0000100a00 */
[----:B------:R1:W-:Y:S06]  /*2bc60*/  STL.64 [R1+0x28], R10 ;  /* 0x0000280a01007387 */ /* 0x0003ec0000100a00 */
[----:B------:R1:W-:Y:S06]  /*2bc70*/  STL.64 [R1], R4 ;  /* 0x0000000401007387 */ /* 0x0003ec0000100a00 */
[----:B------:R1:W-:Y:S01]  /*2bc80*/  STL.64 [R1+0x8], R6 ;  /* 0x0000080601007387 */ /* 0x0003e20000100a00 */
[----:B------:R-:W-:Y:S05]  /*2bc90*/  @P1 BRA `(.L_x_609) ;  /* 0xffffff3800c41947 */ /* 0x000fea000383ffff */
.L_x_606:
[----:B---3-5:R3:W5:Y:S04]  /*2bca0*/  LD.E R33, desc[UR4][R180.64+0xd8] ;  /* 0x0000d804b4217980 */ /* 0x028768000c101900 */
[----:B-12---:R3:W5:Y:S01]  /*2bcb0*/  LD.E R6, desc[UR4][R180.64+0x17c] ;  /* 0x00017c04b4067980 */ /* 0x006762000c101900 */
[----:B------:R-:W-:-:S03]  /*2bcc0*/  UMOV UR6, 0xffffffff ;  /* 0xffffffff00067882 */ /* 0x000fc60000000000 */
[----:B------:R-:W-:Y:S05]  /*2bcd0*/  BRA.DIV UR6, `(.L_x_610) ;  /* 0x0000002206dc7947 */ /* 0x000fea000b800000 */
[----:B------:R-:W1:Y:S04]  /*2bce0*/  SHFL.BFLY PT, R0, R183, 0x2, 0x1f ;  /* 0x0c401f00b7007f89 */ /* 0x000e6800000e0000 */
[----:B------:R-:W2:Y:S04]  /*2bcf0*/  SHFL.BFLY PT, R2, R184, 0x2, 0x1f ;  /* 0x0c401f00b8027f89 */ /* 0x000ea800000e0000 */
[----:B------:R-:W4:Y:S04]  /*2bd00*/  SHFL.BFLY PT, R3, R185, 0x2, 0x1f ;  /* 0x0c401f00b9037f89 */ /* 0x000f2800000e0000 */
[----:B------:R-:W3:Y:S01]  /*2bd10*/  SHFL.BFLY PT, R4, R186, 0x2, 0x1f ;  /* 0x0c401f00ba047f89 */ /* 0x000ee200000e0000 */
[----:B-1----:R-:W-:Y:S01]  /*2bd20*/  FADD.FTZ R8, R0, R183 ;  /* 0x000000b700087221 */ /* 0x002fe20000010000 */
[----:B--2---:R-:W-:-:S04]  /*2bd30*/  FADD.FTZ R7, R2, R184 ;  /* 0x000000b802077221 */ /* 0x004fc80000010000 */
[----:B------:R-:W1:Y:S01]  /*2bd40*/  SHFL.BFLY PT, R11, R8, 0x1, 0x1f ;  /* 0x0c201f00080b7f89 */ /* 0x000e6200000e0000 */
[----:B----4-:R-:W-:-:S03]  /*2bd50*/  FADD.FTZ R5, R3, R185 ;  /* 0x000000b903057221 */ /* 0x010fc60000010000 */
[----:B------:R-:W2:Y:S01]  /*2bd60*/  SHFL.BFLY PT, R10, R7, 0x1, 0x1f ;  /* 0x0c201f00070a7f89 */ /* 0x000ea200000e0000 */
[----:B---3--:R-:W-:-:S03]  /*2bd70*/  FADD.FTZ R2, R4, R186 ;  /* 0x000000ba04027221 */ /* 0x008fc60000010000 */
[----:B------:R-:W3:Y:S04]  /*2bd80*/  SHFL.BFLY PT, R9, R5, 0x1, 0x1f ;  /* 0x0c201f0005097f89 */ /* 0x000ee800000e0000 */
[----:B------:R4:W4:Y:S01]  /*2bd90*/  SHFL.BFLY PT, R4, R2, 0x1, 0x1f ;  /* 0x0c201f0002047f89 */ /* 0x00092200000e0000 */
[----:B-1----:R-:W-:Y:S01]  /*2bda0*/  FADD.FTZ R32, R8, R11 ;  /* 0x0000000b08207221 */ /* 0x002fe20000010000 */
[----:B--2---:R-:W-:Y:S01]  /*2bdb0*/  FADD.FTZ R31, R7, R10 ;  /* 0x0000000a071f7221 */ /* 0x004fe20000010000 */
[----:B---3--:R-:W-:-:S07]  /*2bdc0*/  FADD.FTZ R30, R5, R9 ;  /* 0x00000009051e7221 */ /* 0x008fce0000010000 */
.L_x_647:
[----:B------:R-:W2:Y:S04]  /*2bdd0*/  LDL.LU R37, [R1+0x54] ;  /* 0x0000540001257983 */ /* 0x000ea80000300800 */
[----:B------:R-:W3:Y:S04]  /*2bde0*/  LDL.LU R41, [R1+0x88] ;  /* 0x0000880001297983 */ /* 0x000ee80000300800 */
        /* <DEDUP_REMOVED lines=20> */
[----:B------:R-:W3:Y:S04]  /*2bf30*/  LDL.LU R39, [R1] ;  /* 0x0000000001277983 */ /* 0x000ee80000300800 */
        /* <DEDUP_REMOVED lines=8> */
[----:B------:R-:W3:Y:S01]  /*2bfc0*/  LDL.LU R35, [R1+0xc] ;  /* 0x00000c0001237983 */ /* 0x000ee20000300800 */
[----:B------:R-:W-:Y:S01]  /*2bfd0*/  FSETP.NE.FTZ.AND P5, PT, R32, RZ, PT ;  /* 0x000000ff2000720b */ /* 0x000fe20003fb5000 */
[----:B------:R-:W-:Y:S01]  /*2bfe0*/  IMAD.MOV.U32 R3, RZ, RZ, 0x3f800000 ;  /* 0x3f800000ff037424 */ /* 0x000fe200078e00ff */
[----:B------:R-:W-:Y:S01]  /*2bff0*/  MOV R0, 0x3f800000 ;  /* 0x3f80000000007802 */ /* 0x000fe20000000f00 */
[----:B------:R-:W3:Y:S01]  /*2c000*/  LDL R53, [R1+0x2d4] ;  /* 0x0002d40001357983 */ /* 0x000ee20000100800 */
[----:B------:R-:W-:Y:S01]  /*2c010*/  FSETP.NE.FTZ.AND P4, PT, R31, RZ, PT ;  /* 0x000000ff1f00720b */ /* 0x000fe20003f95000 */
[----:B----4-:R-:W-:Y:S01]  /*2c020*/  FADD.FTZ R29, R2, R4 ;  /* 0x00000004021d7221 */ /* 0x010fe20000010000 */
[----:B------:R-:W-:Y:S01]  /*2c030*/  FSETP.NE.FTZ.AND P3, PT, R30, RZ, PT ;  /* 0x000000ff1e00720b */ /* 0x000fe20003f75000 */
[----:B------:R-:W1:Y:S01]  /*2c040*/  S2R R50, SR_TID.X ;  /* 0x0000000000327919 */ /* 0x000e620000002100 */
[----:B------:R-:W-:Y:S01]  /*2c050*/  MOV R2, 0x3f800000 ;  /* 0x3f80000000027802 */ /* 0x000fe20000000f00 */
[----:B------:R-:W-:Y:S01]  /*2c060*/  IMAD.MOV.U32 R4, RZ, RZ, 0x3f800000 ;  /* 0x3f800000ff047424 */ /* 0x000fe200078e00ff */
[----:B------:R-:W-:-:S03]  /*2c070*/  FSETP.NE.FTZ.AND P2, PT, R29, RZ, PT ;  /* 0x000000ff1d00720b */ /* 0x000fc60003f55000 */
[----:B------:R-:W4:Y:S08]  /*2c080*/  @P5 MUFU.RCP R0, R32 ;  /* 0x0000002000005308 */ /* 0x000f300000001000 */
[----:B------:R-:W1:Y:S08]  /*2c090*/  @P4 MUFU.RCP R3, R31 ;  /* 0x0000001f00034308 */ /* 0x000e700000001000 */
[----:B------:R-:W1:Y:S01]  /*2c0a0*/  @P3 MUFU.RCP R2, R30 ;  /* 0x0000001e00023308 */ /* 0x000e620000001000 */
[----:B----45:R-:W-:-:S07]  /*2c0b0*/  FMUL.FTZ R0, R6, R0 ;  /* 0x0000000006007220 */ /* 0x030fce0000410000 */
[----:B------:R-:W4:Y:S01]  /*2c0c0*/  @P2 MUFU.RCP R4, R29 ;  /* 0x0000001d00042308 */ /* 0x000f220000001000 */
[C---:B-1----:R-:W-:Y:S01]  /*2c0d0*/  FMUL.FTZ R3, R6.reuse, R3 ;  /* 0x0000000306037220 */ /* 0x042fe20000410000 */
[----:B------:R-:W-:Y:S01]  /*2c0e0*/  SHF.R.S32.HI R51, RZ, 0x1f, R50 ;  /* 0x0000001fff337819 */ /* 0x000fe20000011432 */
[----:B------:R-:W1:Y:S01]  /*2c0f0*/  S2UR UR6, SR_CgaCtaId ;  /* 0x00000000000679c3 */ /* 0x000e620000008800 */
[----:B------:R-:W-:Y:S01]  /*2c100*/  FMUL.FTZ R2, R6, R2 ;  /* 0x0000000206027220 */ /* 0x000fe20000410000 */
[----:B------:R-:W-:Y:S02]  /*2c110*/  UMOV UR7, 0x400 ;  /* 0x0000040000077882 */ /* 0x000fe40000000000 */
[----:B-1----:R-:W-:Y:S01]  /*2c120*/  ULEA UR6, UR6, UR7, 0x18 ;  /* 0x0000000706067291 */ /* 0x002fe2000f8ec03f */
[C---:B--2---:R-:W-:Y:S01]  /*2c130*/  FMUL.FTZ R37, R2.reuse, R37 ;  /* 0x0000002502257220 */ /* 0x044fe20000410000 */
        /* <DEDUP_REMOVED lines=12> */
[----:B------:R-:W-:Y:S01]  /*2c200*/  LEA.HI R39, R51, R50, RZ, 0x2 ;  /* 0x0000003233277211 */ /* 0x000fe200078f10ff */
[----:B------:R-:W-:-:S03]  /*2c210*/  FMUL.FTZ R34, R0, R34 ;  /* 0x0000002200227220 */ /* 0x000fc60000410000 */
[----:B------:R-:W-:Y:S01]  /*2c220*/  SHF.R.S32.HI R49, RZ, 0x2, R39 ;  /* 0x00000002ff317819 */ /* 0x000fe20000011427 */
[----:B----4-:R-:W-:Y:S01]  /*2c230*/  FMUL.FTZ R0, R6, R4 ;  /* 0x0000000406007220 */ /* 0x010fe20000410000 */
        /* <DEDUP_REMOVED lines=17> */
[----:B------:R-:W-:Y:S01]  /*2c350*/  FMUL.FTZ R35, R3, R35 ;  /* 0x0000002303237220 */ /* 0x000fe20000410000 */
[----:B------:R-:W-:-:S04]  /*2c360*/  SHF.R.S32.HI R3, RZ, 0x1f, R49 ;  /* 0x0000001fff037819 */ /* 0x000fc80000011431 */
[----:B------:R-:W-:-:S04]  /*2c370*/  LEA.HI R3, R3, R49, RZ, 0x3 ;  /* 0x0000003103037211 */ /* 0x000fc800078f18ff */
[----:B------:R-:W-:-:S04]  /*2c380*/  LOP3.LUT R3, R3, 0xfffffff8, RZ, 0xc0, !PT ;  /* 0xfffffff803037812 */ /* 0x000fc800078ec0ff */
[----:B------:R-:W-:Y:S02]  /*2c390*/  IADD3 R3, R49, -R3, RZ ;  /* 0x8000000331037210 */ /* 0x000fe40007ffe0ff */
[----:B------:R-:W-:Y:S02]  /*2c3a0*/  F2FP.F16.F32.PACK_AB R18, R14, R15 ;  /* 0x0000000f0e12723e */ /* 0x000fe400000000ff */
[----:B------:R-:W-:Y:S02]  /*2c3b0*/  LEA.HI R2, R3, R3, RZ, 0x1 ;  /* 0x0000000303027211 */ /* 0x000fe400078f08ff */
[----:B------:R-:W-:Y:S02]  /*2c3c0*/  F2FP.F16.F32.PACK_AB R20, R4, R5 ;  /* 0x000000050414723e */ /* 0x000fe400000000ff */
[----:B------:R-:W-:Y:S02]  /*2c3d0*/  F2FP.F16.F32.PACK_AB R15, R25, R26 ;  /* 0x0000001a190f723e */ /* 0x000fe400000000ff */
[----:B------:R-:W-:-:S02]  /*2c3e0*/  LEA.HI R26, R51, R50, RZ, 0x5 ;  /* 0x00000032331a7211 */ /* 0x000fc400078f28ff */
[----:B------:R-:W-:Y:S02]  /*2c3f0*/  LOP3.LUT R4, R39, 0xfffffffc, RZ, 0xc0, !PT ;  /* 0xfffffffc27047812 */ /* 0x000fe400078ec0ff */
[----:B------:R-:W-:Y:S02]  /*2c400*/  SHF.R.S32.HI R0, RZ, 0x1, R2 ;  /* 0x00000001ff007819 */ /* 0x000fe40000011402 */
[----:B------:R-:W-:Y:S02]  /*2c410*/  F2FP.F16.F32.PACK_AB R19, R16, R17 ;  /* 0x000000111013723e */ /* 0x000fe400000000ff */
[----:B------:R-:W-:Y:S02]  /*2c420*/  F2FP.F16.F32.PACK_AB R17, R6, R7 ;  /* 0x000000070611723e */ /* 0x000fe400000000ff */
[----:B------:R-:W-:Y:S01]  /*2c430*/  LOP3.LUT R2, R2, 0x3fffffe, RZ, 0xc0, !PT ;  /* 0x03fffffe02027812 */ /* 0x000fe200078ec0ff */
[----:B------:R-:W-:Y:S01]  /*2c440*/  IMAD.IADD R4, R50, 0x1, -R4 ;  /* 0x0000000132047824 */ /* 0x000fe200078e0a04 */
[----:B------:R-:W-:-:S02]  /*2c450*/  SHF.R.S32.HI R5, RZ, 0x5, R26 ;  /* 0x00000005ff057819 */ /* 0x000fc4000001141a */
[----:B------:R-:W-:Y:S02]  /*2c460*/  SHF.L.U32 R6, R0, 0x6, RZ ;  /* 0x0000000600067819 */ /* 0x000fe400000006ff */
[----:B------:R-:W-:Y:S01]  /*2c470*/  IADD3 R2, R3, -R2, RZ ;  /* 0x8000000203027210 */ /* 0x000fe20007ffe0ff */
[----:B------:R-:W-:Y:S01]  /*2c480*/  IMAD R4, R5, 0x100, R4 ;  /* 0x0000010005047824 */ /* 0x000fe200078e0204 */
[----:B------:R-:W-:-:S03]  /*2c490*/  LOP3.LUT R3, R6, 0xc0, RZ, 0xc0, !PT ;  /* 0x000000c006037812 */ /* 0x000fc600078ec0ff */
[----:B------:R-:W-:Y:S01]  /*2c4a0*/  IMAD R2, R2, 0x10, R4 ;  /* 0x0000001002027824 */ /* 0x000fe200078e0204 */
[----:B------:R-:W-:Y:S02]  /*2c4b0*/  LEA.HI R3, R3, R3, RZ, 0x1d ;  /* 0x0000000303037211 */ /* 0x000fe400078fe8ff */
[C---:B------:R-:W-:Y:S02]  /*2c4c0*/  LOP3.LUT R5, R0.reuse, 0x1, RZ, 0xc0, !PT ;  /* 0x0000000100057812 */ /* 0x040fe400078ec0ff */
[----:B------:R-:W-:Y:S01]  /*2c4d0*/  LOP3.LUT P0, RZ, R0, 0x2, RZ, 0xc0, !PT ;  /* 0x0000000200ff7812 */ /* 0x000fe2000780c0ff */
[----:B------:R-:W-:Y:S01]  /*2c4e0*/  IMAD.U32 R2, R2, 0x2, R3 ;  /* 0x0000000202027824 */ /* 0x000fe200078e0003 */
[----:B------:R-:W-:Y:S02]  /*2c4f0*/  ISETP.NE.U32.AND P1, PT, R5, 0x1, PT ;  /* 0x000000010500780c */ /* 0x000fe40003f25070 */
[----:B------:R-:W-:Y:S02]  /*2c500*/  MOV R4, 0x10 ;  /* 0x0000001000047802 */ /* 0x000fe40000000f00 */
[----:B------:R-:W-:-:S02]  /*2c510*/  LEA R0, R2, UR6, 0x1 ;  /* 0x0000000602007c11 */ /* 0x000fc4000f8e08ff */
[----:B------:R-:W-:Y:S02]  /*2c520*/  SEL R4, R4, 0xfffffff0, P1 ;  /* 0xfffffff004047807 */ /* 0x000fe40000800000 */
[----:B------:R-:W-:Y:S01]  /*2c530*/  F2FP.F16.F32.PACK_AB R24, R10, R11 ;  /* 0x0000000b0a18723e */ /* 0x000fe200000000ff */
[----:B------:R-:W-:Y:S01]  /*2c540*/  VIADD R2, R0, 0x20 ;  /* 0x0000002000027836 */ /* 0x000fe20000000000 */
[----:B------:R-:W-:Y:S02]  /*2c550*/  F2FP.F16.F32.PACK_AB R23, R8, R9 ;  /* 0x000000090817723e */ /* 0x000fe400000000ff */
[----:B------:R-:W-:Y:S02]  /*2c560*/  IADD3 R3, R0, R4, RZ ;  /* 0x0000000400037210 */ /* 0x000fe40007ffe0ff */
[----:B------:R-:W-:Y:S02]  /*2c570*/  F2FP.F16.F32.PACK_AB R5, R40, R41 ;  /* 0x000000292805723e */ /* 0x000fe400000000ff */
[----:B------:R-:W-:-:S02]  /*2c580*/  @P0 IADD3 R2, R0, -0x20, RZ ;  /* 0xffffffe000020810 */ /* 0x000fc40007ffe0ff */
[----:B------:R-:W-:Y:S01]  /*2c590*/  ISETP.NE.AND P0, PT, R53, -0x1, PT ;  /* 0xffffffff3500780c */ /* 0x000fe20003f05270 */
[----:B------:R-:W-:Y:S01]  /*2c5a0*/  STS [R0], R24 ;  /* 0x0000001800007388 */ /* 0x000fe20000000800 */
[----:B------:R-:W-:-:S03]  /*2c5b0*/  F2FP.F16.F32.PACK_AB R8, R42, R43 ;  /* 0x0000002b2a08723e */ /* 0x000fc600000000ff */
[----:B------:R-:W-:Y:S01]  /*2c5c0*/  STS [R0+0x200], R23 ;  /* 0x0002001700007388 */ /* 0x000fe20000000800 */
[----:B------:R-:W-:-:S03]  /*2c5d0*/  F2FP.F16.F32.PACK_AB R16, R27, R28 ;  /* 0x0000001c1b10723e */ /* 0x000fc600000000ff */
[----:B------:R-:W-:Y:S01]  /*2c5e0*/  STS [R3], R19 ;  /* 0x0000001303007388 */ /* 0x000fe20000000800 */
[----:B------:R-:W-:-:S03]  /*2c5f0*/  F2FP.F16.F32.PACK_AB R11, R34, R48 ;  /* 0x00000030220b723e */ /* 0x000fc600000000ff */
[----:B------:R-:W-:Y:S01]  /*2c600*/  STS [R3+0x200], R18 ;  /* 0x0002001203007388 */ /* 0x000fe20000000800 */
[----:B------:R-:W-:-:S03]  /*2c610*/  F2FP.F16.F32.PACK_AB R10, R35, R36 ;  /* 0x00000024230a723e */ /* 0x000fc600000000ff */
[----:B------:R-:W-:Y:S01]  /*2c620*/  STS [R0+0x1000], R20 ;  /* 0x0010001400007388 */ /* 0x000fe20000000800 */
[----:B------:R-:W-:-:S03]  /*2c630*/  F2FP.F16.F32.PACK_AB R14, R21, R22 ;  /* 0x00000016150e723e */ /* 0x000fc600000000ff */
[----:B------:R1:W-:Y:S01]  /*2c640*/  STS [R0+0x1200], R5 ;  /* 0x0012000500007388 */ /* 0x0003e20000000800 */
[----:B------:R-:W-:Y:S02]  /*2c650*/  F2FP.F16.F32.PACK_AB R7, R44, R45 ;  /* 0x0000002d2c07723e */ /* 0x000fe400000000ff */
[----:B------:R-:W-:Y:S01]  /*2c660*/  F2FP.F16.F32.PACK_AB R9, R37, R38 ;  /* 0x000000262509723e */ /* 0x000fe200000000ff */
[----:B------:R-:W-:Y:S01]  /*2c670*/  STS [R3+0x1000], R17 ;  /* 0x0010001103007388 */ /* 0x000fe20000000800 */
[----:B------:R-:W-:-:S03]  /*2c680*/  F2FP.F16.F32.PACK_AB R6, R46, R47 ;  /* 0x0000002f2e06723e */ /* 0x000fc600000000ff */
[----:B------:R-:W-:Y:S04]  /*2c690*/  STS [R3+0x1200], R8 ;  /* 0x0012000803007388 */ /* 0x000fe80000000800 */
[----:B------:R2:W-:Y:S04]  /*2c6a0*/  STS [R2], R16 ;  /* 0x0000001002007388 */ /* 0x0005e80000000800 */
[----:B------:R-:W-:Y:S01]  /*2c6b0*/  STS [R2+0x200], R15 ;  /* 0x0002000f02007388 */ /* 0x000fe20000000800 */
[----:B-1----:R-:W-:-:S05]  /*2c6c0*/  IMAD.IADD R0, R4, 0x1, R2 ;  /* 0x0000000104007824 */ /* 0x002fca00078e0202 */
[----:B------:R-:W-:Y:S04]  /*2c6d0*/  STS [R0], R11 ;  /* 0x0000000b00007388 */ /* 0x000fe80000000800 */
[----:B------:R1:W-:Y:S04]  /*2c6e0*/  STS [R0+0x200], R10 ;  /* 0x0002000a00007388 */ /* 0x0003e80000000800 */
[----:B------:R-:W-:Y:S04]  /*2c6f0*/  STS [R2+0x1000], R14 ;  /* 0x0010000e02007388 */ /* 0x000fe80000000800 */
[----:B------:R3:W-:Y:S04]  /*2c700*/  STS [R2+0x1200], R7 ;  /* 0x0012000702007388 */ /* 0x0007e80000000800 */
[----:B------:R-:W-:Y:S04]  /*2c710*/  STS [R0+0x1000], R9 ;  /* 0x0010000900007388 */ /* 0x000fe80000000800 */
[----:B------:R4:W-:Y:S04]  /*2c720*/  STS [R0+0x1200], R6 ;  /* 0x0012000600007388 */ /* 0x0009e80000000800 */
[----:B--2---:R2:W5:Y:S04]  /*2c730*/  LD.E.64 R16, desc[UR4][R180.64+0x70] ;  /* 0x00007004b4107980 */ /* 0x004568000c101b00 */
[----:B------:R2:W5:Y:S04]  /*2c740*/  LD.E.64 R18, desc[UR4][R180.64+0x90] ;  /* 0x00009004b4127980 */ /* 0x000568000c101b00 */
[----:B-1----:R-:W2:Y:S04]  /*2c750*/  @P0 LD.E.64 R10, desc[UR4][R180.64+0x88] ;  /* 0x00008804b40a0980 */ /* 0x002ea8000c101b00 */
[----:B---3--:R-:W3:Y:S04]  /*2c760*/  @!P0 LD.E.64 R2, desc[UR4][R180.64+0x80] ;  /* 0x00008004b4028980 */ /* 0x008ee8000c101b00 */
[----:B----4-:R-:W4:Y:S01]  /*2c770*/  LD.E.U16 R0, desc[UR4][R180.64+0x1c8] ;  /* 0x0001c804b4007980 */ /* 0x010f22000c101500 */
[----:B------:R-:W1:Y:S01]  /*2c780*/  @P5 MUFU.LG2 R9, R32 ;  /* 0x0000002000095308 */ /* 0x000e620000000c00 */
[----:B------:R-:W4:Y:S01]  /*2c790*/  S2R R52, SR_CTAID.Y ;  /* 0x0000000000347919 */ /* 0x000f220000002600 */
[----:B------:R-:W-:-:S06]  /*2c7a0*/  MOV R24, 0x7f800000 ;  /* 0x7f80000000187802 */ /* 0x000fcc0000000f00 */
[----:B------:R-:W4:Y:S01]  /*2c7b0*/  @P4 MUFU.LG2 R8, R31 ;  /* 0x0000001f00084308 */ /* 0x000f220000000c00 */
[----:B-1----:R-:W-:Y:S01]  /*2c7c0*/  @P5 FMUL.FTZ R9, R9, 0.69314718246459960938 ;  /* 0x3f31721809095820 */ /* 0x002fe20000410000 */
[-C--:B--2---:R-:W-:Y:S02]  /*2c7d0*/  @P0 IMAD R6, R11, R53.reuse, RZ ;  /* 0x000000350b060224 */ /* 0x084fe400078e02ff */
[----:B------:R-:W-:Y:S02]  /*2c7e0*/  @P0 IMAD.WIDE.U32 R4, R10, R53, RZ ;  /* 0x000000350a040225 */ /* 0x000fe400078e00ff */
[----:B------:R1:W5:Y:S02]  /*2c7f0*/  @!P0 LD.E.64 R10, desc[UR4][R180.64+0x88] ;  /* 0x00008804b40a8980 */ /* 0x000364000c101b00 */
[----:B------:R-:W-:Y:S01]  /*2c800*/  @P5 FFMA.FTZ R24, R33, R134, R9 ;  /* 0x0000008621185223 */ /* 0x000fe20000010009 */
[----:B------:R-:W2:Y:S01]  /*2c810*/  @P2 MUFU.LG2 R14, R29 ;  /* 0x0000001d000e2308 */ /* 0x000ea20000000c00 */
[----:B----4-:R-:W-:-:S07]  /*2c820*/  PRMT R9, R0, 0x7770, RZ ;  /* 0x0000777000097816 */ /* 0x010fce00000000ff */
[----:B------:R-:W4:Y:S01]  /*2c830*/  @P3 MUFU.LG2 R7, R30 ;  /* 0x0000001e00073308 */ /* 0x000f220000000c00 */
[----:B------:R-:W-:Y:S02]  /*2c840*/  PRMT R0, R0, 0x7771, RZ ;  /* 0x0000777100007816 */ /* 0x000fe400000000ff */
[----:B------:R-:W-:-:S04]  /*2c850*/  ISETP.NE.AND P1, PT, R9, RZ, PT ;  /* 0x000000ff0900720c */ /* 0x000fc80003f25270 */
[----:B------:R-:W-:Y:S01]  /*2c860*/  ISETP.NE.OR P5, PT, R0, RZ, !P1 ;  /* 0x000000ff0000720c */ /* 0x000fe20004fa5670 */
[----:B------:R-:W-:Y:S01]  /*2c870*/  @P4 FMUL.FTZ R8, R8, 0.69314718246459960938 ;  /* 0x3f31721808084820 */ /* 0x000fe20000410000 */
[----:B------:R-:W-:Y:S01]  /*2c880*/  @!P0 SHF.R.S32.HI R15, RZ, 0x1f, R52 ;  /* 0x0000001fff0f8819 */ /* 0x000fe20000011434 */
[----:B---3--:R-:W-:Y:S01]  /*2c890*/  @!P0 IMAD R3, R3, R52, RZ ;  /* 0x0000003403038224 */ /* 0x008fe200078e02ff */
[----:B------:R-:W-:Y:S01]  /*2c8a0*/  MOV R23, 0x7f800000 ;  /* 0x7f80000000177802 */ /* 0x000fe20000000f00 */
[----:B------:R-:W-:Y:S01]  /*2c8b0*/  @P4 FFMA.FTZ R23, R33, R133, R8 ;  /* 0x0000008521174223 */ /* 0x000fe20000010008 */
[----:B------:R-:W-:Y:S01]  /*2c8c0*/  @P0 MOV R22, R4 ;  /* 0x0000000400160202 */ /* 0x000fe20000000f00 */
[----:B------:R-:W-:Y:S02]  /*2c8d0*/  @!P0 IMAD R8, R2, R15, R3 ;  /* 0x0000000f02088224 */ /* 0x000fe400078e0203 */
[----:B--2---:R-:W-:Y:S01]  /*2c8e0*/  @P2 FMUL.FTZ R4, R14, 0.69314718246459960938 ;  /* 0x3f3172180e042820 */ /* 0x004fe20000410000 */
[----:B------:R-:W-:-:S04]  /*2c8f0*/  @!P0 IMAD.WIDE.U32 R2, R2, R52, RZ ;  /* 0x0000003402028225 */ /* 0x000fc800078e00ff */
[----:B----4-:R-:W-:Y:S01]  /*2c900*/  @P3 FMUL.FTZ R7, R7, 0.69314718246459960938 ;  /* 0x3f31721807073820 */ /* 0x010fe20000410000 */
[----:B------:R-:W-:Y:S01]  /*2c910*/  BSSY B1, `(.L_x_611) ;  /* 0x0000016000017945 */ /* 0x000fe20003800000 */
[----:B------:R-:W-:Y:S01]  /*2c920*/  MOV R20, 0x7f800000 ;  /* 0x7f80000000147802 */ /* 0x000fe20000000f00 */
[----:B------:R-:W-:Y:S02]  /*2c930*/  IMAD.MOV.U32 R21, RZ, RZ, 0x7f800000 ;  /* 0x7f800000ff157424 */ /* 0x000fe400078e00ff */
[----:B------:R-:W-:Y:S01]  /*2c940*/  @P2 FFMA.FTZ R21, R33, R12, R4 ;  /* 0x0000000c21152223 */ /* 0x000fe20000010004 */
[----:B------:R-:W-:Y:S01]  /*2c950*/  @P0 IMAD.IADD R25, R5, 0x1, R6 ;  /* 0x0000000105190824 */ /* 0x000fe200078e0206 */
[----:B------:R-:W-:Y:S01]  /*2c960*/  PLOP3.LUT P4, PT, PT, PT, PT, 0x8, 0x0 ;  /* 0x000000000000781c */ /* 0x000fe20003f8e170 */
[----:B------:R-:W-:Y:S01]  /*2c970*/  @P3 FFMA.FTZ R20, R33, R13, R7 ;  /* 0x0000000d21143223 */ /* 0x000fe20000010007 */
[----:B------:R-:W-:Y:S02]  /*2c980*/  @!P0 IADD3 R25, R3, R8, RZ ;  /* 0x0000000803198210 */ /* 0x000fe40007ffe0ff */
[----:B------:R-:W-:-:S02]  /*2c990*/  CS2R R4, SRZ ;  /* 0x0000000000047805 */ /* 0x000fc4000001ff00 */
[----:B------:R-:W-:Y:S01]  /*2c9a0*/  @!P0 MOV R22, R2 ;  /* 0x0000000200168202 */ /* 0x000fe20000000f00 */
[----:B-1----:R-:W-:Y:S06]  /*2c9b0*/  @P5 BRA `(.L_x_612) ;  /* 0x00000000002c5947 */ /* 0x002fec0003800000 */
[----:B------:R-:W-:Y:S01]  /*2c9c0*/  ISETP.NE.AND P0, PT, R53, -0x1, PT ;  /* 0xffffffff3500780c */ /* 0x000fe20003f05270 */
[----:B------:R-:W-:Y:S01]  /*2c9d0*/  BSSY B0, `(.L_x_613) ;  /* 0x0000006000007945 */ /* 0x000fe20003800000 */
[----:B------:R-:W-:-:S11]  /*2c9e0*/  PLOP3.LUT P4, PT, PT, PT, PT, 0x80, 0x0 ;  /* 0x000000000000781c */ /* 0x000fd60003f8f070 */
[----:B------:R-:W-:Y:S05]  /*2c9f0*/  @P0 BRA `(.L_x_614) ;  /* 0x00000000000c0947 */ /* 0x000fea0003800000 */
[----:B------:R-:W2:Y:S02]  /*2ca00*/  LD.E R0, desc[UR4][R180.64+0xb4] ;  /* 0x0000b404b4007980 */ /* 0x000ea4000c101900 */
[----:B--2---:R-:W-:-:S05]  /*2ca10*/  IMAD R53, R0, R52, RZ ;  /* 0x0000003400357224 */ /* 0x004fca00078e02ff */
[----:B------:R1:W-:Y:S02]  /*2ca20*/  STL [R1+0x2d4], R53 ;  /* 0x0002d43501007387 */ /* 0x0003e40000100800 */
.L_x_614:
[----:B------:R-:W-:Y:S05]  /*2ca30*/  BSYNC B0 ;  /* 0x0000000000007941 */ /* 0x000fea0003800000 */
.L_x_613:
[----:B------:R-:W-:Y:S01]  /*2ca40*/  PRMT R0, RZ, 0x7610, R0 ;  /* 0x00007610ff007816 */ /* 0x000fe20000000000 */
[--C-:B------:R-:W-:Y:S01]  /*2ca50*/  IMAD.MOV.U32 R4, RZ, RZ, R53.reuse ;  /* 0x000000ffff047224 */ /* 0x100fe200078e0035 */
[----:B------:R-:W-:Y:S02]  /*2ca60*/  SHF.R.S32.HI R5, RZ, 0x1f, R53 ;  /* 0x0000001fff057819 */ /* 0x000fe40000011435 */
.L_x_612:
[----:B------:R-:W-:Y:S05]  /*2ca70*/  BSYNC B1 ;  /* 0x0000000000017941 */ /* 0x000fea0003800000 */
.L_x_611:
[----:B------:R-:W-:-:S13]  /*2ca80*/  LOP3.LUT P0, RZ, R0, 0xff, RZ, 0xc0, !PT ;  /* 0x000000ff00ff7812 */ /* 0x000fda000780c0ff */
[----:B------:R-:W2:Y:S01]  /*2ca90*/  @P0 LD.E.64 R6, desc[UR4][R180.64+0xb0] ;  /* 0x0000b004b4060980 */ /* 0x000ea2000c101b00 */
[----:B------:R-:W-:Y:S01]  /*2caa0*/  BSSY B0, `(.L_x_615) ;  /* 0x0000009000007945 */ /* 0x000fe20003800000 */
[----:B------:R-:W-:Y:S01]  /*2cab0*/  @P0 MOV R2, 0x1 ;  /* 0x0000000100020802 */ /* 0x000fe20000000f00 */
[----:B--2---:R-:W-:Y:S02]  /*2cac0*/  @P0 IMAD R0, R6, R7, RZ ;  /* 0x0000000706000224 */ /* 0x004fe400078e02ff */
[----:B------:R-:W-:Y:S05]  /*2cad0*/  @P0 BRA `(.L_x_616) ;  /* 0x0000000000140947 */ /* 0x000fea0003800000 */
[----:B------:R-:W2:Y:S04]  /*2cae0*/  @P1 LD.E R0, desc[UR4][R180.64+0xd4] ;  /* 0x0000d404b4001980 */ /* 0x000ea8000c101900 */
[----:B------:R-:W2:Y:S04]  /*2caf0*/  LD.E R2, desc[UR4][R180.64+0x60] ;  /* 0x00006004b4027980 */ /* 0x000ea8000c101900 */
[----:B------:R-:W2:Y:S01]  /*2cb00*/  @!P1 LD.E R0, desc[UR4][R180.64+0xb4] ;  /* 0x0000b404b4009980 */ /* 0x000ea2000c101900 */
[----:B------:R-:W-:Y:S01]  /*2cb10*/  MOV R6, 0x1 ;  /* 0x0000000100067802 */ /* 0x000fe20000000f00 */
[----:B--2---:R-:W-:-:S02]  /*2cb20*/  IMAD R2, R0, R2, RZ ;  /* 0x0000000200027224 */ /* 0x004fc400078e02ff */
.L_x_616:
[----:B------:R-:W-:Y:S05]  /*2cb30*/  BSYNC B0 ;  /* 0x0000000000007941 */ /* 0x000fea0003800000 */
.L_x_615:
[----:B------:R-:W2:Y:S01]  /*2cb40*/  S2R R27, SR_CTAID.Z ;  /* 0x00000000001b7919 */ /* 0x000ea20000002700 */
[----:B------:R-:W-:Y:S01]  /*2cb50*/  IMAD R2, R52, R2, RZ ;  /* 0x0000000234027224 */ /* 0x000fe200078e02ff */
[----:B------:R-:W-:Y:S01]  /*2cb60*/  LOP3.LUT R3, R26, 0xffffffe0, RZ, 0xc0, !PT ;  /* 0xffffffe01a037812 */ /* 0x000fe200078ec0ff */
[----:B------:R-:W3:Y:S03]  /*2cb70*/  S2R R36, SR_CTAID.X ;  /* 0x0000000000247919 */ /* 0x000ee60000002500 */
[----:B------:R-:W-:Y:S01]  /*2cb80*/  SEL R2, R2, RZ, !P4 ;  /* 0x000000ff02027207 */ /* 0x000fe20006000000 */
[----:B------:R-:W-:Y:S01]  /*2cb90*/  IMAD.IADD R3, R50, 0x1, -R3 ;  /* 0x0000000132037824 */ /* 0x000fe200078e0a03 */
[----:B------:R-:W-:Y:S05]  /*2cba0*/  WARPSYNC.ALL ;  /* 0x0000000000007948 */ /* 0x000fea0003800000 */
[----:B------:R-:W-:Y:S01]  /*2cbb0*/  LOP3.LUT P2, RZ, R3, 0x3, RZ, 0xc0, !PT ;  /* 0x0000000303ff7812 */ /* 0x000fe2000784c0ff */
[----:B--2---:R-:W-:-:S02]  /*2cbc0*/  IMAD R0, R27, R0, R2 ;  /* 0x000000001b007224 */ /* 0x004fc400078e0202 */
[----:B------:R2:W5:Y:S01]  /*2cbd0*/  LD.E.64 R2, desc[UR4][R180.64+0xa0] ;  /* 0x0000a004b4027980 */ /* 0x000562000c101b00 */
[----:B---3--:R-:W-:Y:S01]  /*2cbe0*/  IMAD R7, R36, R6, RZ ;  /* 0x0000000624077224 */ /* 0x008fe200078e02ff */
[----:B------:R-:W-:Y:S03]  /*2cbf0*/  BAR.SYNC.DEFER_BLOCKING 0x0 ;  /* 0x0000000000007b1d */ /* 0x000fe60000010000 */
[----:B------:R-:W-:-:S03]  /*2cc00*/  IMAD.SHL.U32 R7, R7, 0x80, RZ ;  /* 0x0000008007077824 */ /* 0x000fc600078e00ff */
[----:B------:R2:W3:Y:S04]  /*2cc10*/  LDS.128 R28, [R195] ;  /* 0x00000000c31c7984 */ /* 0x0004e80000000c00 */
[----:B------:R2:W4:Y:S04]  /*2cc20*/  LDS.128 R32, [R195+0x800] ;  /* 0x00080000c3207984 */ /* 0x0005280000000c00 */
[----:B------:R2:W1:Y:S04]  /*2cc30*/  LDS.128 R40, [R195+0x1000] ;  /* 0x00100000c3287984 */ /* 0x0004680000000c00 */
[----:B------:R2:W1:Y:S01]  /*2cc40*/  LDS.128 R44, [R195+0x1800] ;  /* 0x00180000c32c7984 */ /* 0x0004620000000c00 */
[----:B------:R-:W-:Y:S01]  /*2cc50*/  IADD3 R13, P1, P0, R7, R4, R0 ;  /* 0x00000004070d7210 */ /* 0x000fe2000783e000 */
[----:B------:R-:W-:Y:S01]  /*2cc60*/  BSSY B0, `(.L_x_617) ;  /* 0x0000033000007945 */ /* 0x000fe20003800000 */
[----:B------:R-:W-:-:S02]  /*2cc70*/  SHF.R.S32.HI R8, RZ, 0x1f, R7 ;  /* 0x0000001fff087819 */ /* 0x000fc40000011407 */
[----:B------:R-:W-:-:S04]  /*2cc80*/  SHF.R.S32.HI R0, RZ, 0x1f, R0 ;  /* 0x0000001fff007819 */ /* 0x000fc80000011400 */
[----:B------:R-:W-:Y:S01]  /*2cc90*/  IADD3.X R4, R8, R5, R0, P1, P0 ;  /* 0x0000000508047210 */ /* 0x000fe20000fe0400 */
[----:B------:R-:W-:Y:S06]  /*2cca0*/  @P2 BRA `(.L_x_618) ;  /* 0x0000000000b82947 */ /* 0x000fec0003800000 */
[----:B------:R-:W2:Y:S01]  /*2ccb0*/  LDL.LU R12, [R1+0x2e8] ;  /* 0x0002e800010c7983 */ /* 0x000ea20000300800 */
[----:B------:R-:W3:Y:S02]  /*2ccc0*/  S2R R8, SR_TID.X ;  /* 0x0000000000087919 */ /* 0x000ee40000002100 */
[----:B---3--:R-:W-:-:S04]  /*2ccd0*/  SHF.R.S32.HI R7, RZ, 0x1f, R8 ;  /* 0x0000001fff077819 */ /* 0x008fc80000011408 */
        /* <DEDUP_REMOVED lines=12> */
[C---:B------:R-:W-:Y:S02]  /*2cda0*/  VIADD R7, R0.reuse, 0x8 ;  /* 0x0000000800077836 */ /* 0x040fe40000000000 */
[C---:B------:R-:W-:Y:S02]  /*2cdb0*/  VIADD R5, R0.reuse, 0x40 ;  /* 0x0000004000057836 */ /* 0x040fe40000000000 */
[C---:B------:R-:W-:Y:S01]  /*2cdc0*/  VIADD R9, R0.reuse, 0x48 ;  /* 0x0000004800097836 */ /* 0x040fe20000000000 */
[-C--:B--2---:R-:W-:Y:S02]  /*2cdd0*/  ISETP.GE.AND P6, PT, R0, R12.reuse, PT ;  /* 0x0000000c0000720c */ /* 0x084fe40003fc6270 */
[-C--:B------:R-:W-:Y:S02]  /*2cde0*/  ISETP.GE.AND P5, PT, R7, R12.reuse, PT ;  /* 0x0000000c0700720c */ /* 0x080fe40003fa6270 */
[-C--:B------:R-:W-:Y:S02]  /*2cdf0*/  ISETP.GE.AND P4, PT, R5, R12.reuse, PT ;  /* 0x0000000c0500720c */ /* 0x080fe40003f86270 */
[----:B------:R-:W-:-:S07]  /*2ce00*/  ISETP.GE.AND P3, PT, R9, R12, PT ;  /* 0x0000000c0900720c */ /* 0x000fce0003f66270 */
[-C--:B------:R-:W-:Y:S02]  /*2ce10*/  @!P6 IMAD R0, R0, R6.reuse, RZ ;  /* 0x000000060000e224 */ /* 0x080fe400078e02ff */
[-C--:B------:R-:W-:Y:S02]  /*2ce20*/  @!P5 IMAD R7, R7, R6.reuse, RZ ;  /* 0x000000060707d224 */ /* 0x080fe400078e02ff */
[-C--:B------:R-:W-:Y:S01]  /*2ce30*/  @!P4 IMAD R15, R5, R6.reuse, RZ ;  /* 0x00000006050fc224 */ /* 0x080fe200078e02ff */
[----:B------:R-:W-:Y:S01]  /*2ce40*/  @!P6 IADD3 R12, P0, R0, R13, RZ ;  /* 0x0000000d000ce210 */ /* 0x000fe20007f1e0ff */
[----:B------:R-:W-:-:S03]  /*2ce50*/  @!P3 IMAD R5, R9, R6, RZ ;  /* 0x000000060905b224 */ /* 0x000fc600078e02ff */
[----:B------:R-:W-:Y:S02]  /*2ce60*/  @!P6 LEA.HI.X.SX32 R14, R0, R4, 0x1, P0 ;  /* 0x00000004000ee211 */ /* 0x000fe400000f0eff */
[C---:B-----5:R-:W-:Y:S02]  /*2ce70*/  @!P6 LEA R8, P0, R12.reuse, R2, 0x2 ;  /* 0x000000020c08e211 */ /* 0x060fe400078010ff */
[----:B------:R-:W-:Y:S02]  /*2ce80*/  @!P5 IADD3 R0, P2, R7, R13, RZ ;  /* 0x0000000d0700d210 */ /* 0x000fe40007f5e0ff */
[----:B------:R-:W-:Y:S02]  /*2ce90*/  @!P6 LEA.HI.X R9, R12, R3, R14, 0x2, P0 ;  /* 0x000000030c09e211 */ /* 0x000fe400000f140e */
[-C--:B------:R-:W-:Y:S02]  /*2cea0*/  @!P4 IADD3 R14, P1, R15, R13.reuse, RZ ;  /* 0x0000000d0f0ec210 */ /* 0x080fe40007f3e0ff */
[----:B------:R-:W-:Y:S01]  /*2ceb0*/  @!P3 IADD3 R12, P0, R5, R13, RZ ;  /* 0x0000000d050cb210 */ /* 0x000fe20007f1e0ff */
[----:B------:R2:W-:Y:S01]  /*2cec0*/  @!P6 ST.E desc[UR4][R8.64], R24 ;  /* 0x000000180800e985 */ /* 0x0005e2000c101904 */
[----:B------:R-:W-:-:S02]  /*2ced0*/  @!P5 LEA.HI.X.SX32 R7, R7, R4, 0x1, P2 ;  /* 0x000000040707d211 */ /* 0x000fc400010f0eff */
[----:B------:R-:W-:Y:S02]  /*2cee0*/  @!P5 LEA R6, P2, R0, R2, 0x2 ;  /* 0x000000020006d211 */ /* 0x000fe400078410ff */
[-C--:B------:R-:W-:Y:S02]  /*2cef0*/  @!P4 LEA.HI.X.SX32 R15, R15, R4.reuse, 0x1, P1 ;  /* 0x000000040f0fc211 */ /* 0x080fe400008f0eff */
[----:B------:R-:W-:Y:S02]  /*2cf00*/  @!P3 LEA.HI.X.SX32 R13, R5, R4, 0x1, P0 ;  /* 0x00000004050db211 */ /* 0x000fe400000f0eff */
[-C--:B------:R-:W-:Y:S02]  /*2cf10*/  @!P4 LEA R4, P1, R14, R2.reuse, 0x2 ;  /* 0x000000020e04c211 */ /* 0x080fe400078210ff */
[----:B------:R-:W-:Y:S02]  /*2cf20*/  @!P3 LEA R2, P0, R12, R2, 0x2 ;  /* 0x000000020c02b211 */ /* 0x000fe400078010ff */
[----:B------:R-:W-:-:S02]  /*2cf30*/  @!P5 LEA.HI.X R7, R0, R3, R7, 0x2, P2 ;  /* 0x000000030007d211 */ /* 0x000fc400010f1407 */
[-C--:B------:R-:W-:Y:S02]  /*2cf40*/  @!P4 LEA.HI.X R5, R14, R3.reuse, R15, 0x2, P1 ;  /* 0x000000030e05c211 */ /* 0x080fe400008f140f */
[----:B------:R-:W-:Y:S01]  /*2cf50*/  @!P3 LEA.HI.X R3, R12, R3, R13, 0x2, P0 ;  /* 0x000000030c03b211 */ /* 0x000fe200000f140d */
[----:B------:R2:W-:Y:S04]  /*2cf60*/  @!P5 ST.E desc[UR4][R6.64], R23 ;  /* 0x000000170600d985 */ /* 0x0005e8000c101904 */
[----:B------:R2:W-:Y:S04]  /*2cf70*/  @!P4 ST.E desc[UR4][R4.64], R20 ;  /* 0x000000140400c985 */ /* 0x0005e8000c101904 */
[----:B------:R2:W-:Y:S02]  /*2cf80*/  @!P3 ST.E desc[UR4][R2.64], R21 ;  /* 0x000000150200b985 */ /* 0x0005e4000c101904 */
.L_x_618:
[----:B------:R-:W-:Y:S05]  /*2cf90*/  BSYNC B0 ;  /* 0x0000000000007941 */ /* 0x000fea0003800000 */
.L_x_617:
[----:B--2---:R-:W2:Y:S04]  /*2cfa0*/  LDL.LU R4, [R1+0x2ec] ;  /* 0x0002ec0001047983 */ /* 0x004ea80000300800 */
[----:B------:R-:W3:Y:S04]  /*2cfb0*/  LD.E R6, desc[UR4][R180.64+0xc0] ;  /* 0x0000c004b4067980 */ /* 0x000ee8000c101900 */
[----:B------:R1:W5:Y:S02]  /*2cfc0*/  LDL.64 R12, [R1+0x2e0] ;  /* 0x0002e000010c7983 */ /* 0x0003640000100a00 */
[----:B-----5:R-:W4:Y:S01]  /*2cfd0*/  S2R R2, SR_TID.X ;  /* 0x0000000000027919 */ /* 0x020f220000002100 */
[----:B------:R-:W-:Y:S01]  /*2cfe0*/  SHF.R.S32.HI R5, RZ, 0x1f, R27 ;  /* 0x0000001fff057819 */ /* 0x000fe2000001141b */
[----:B------:R-:W-:-:S04]  /*2cff0*/  IMAD R3, R19, R27, RZ ;  /* 0x0000001b13037224 */ /* 0x000fc800078e02ff */
[----:B------:R-:W-:Y:S01]  /*2d000*/  IMAD R5, R18, R5, R3 ;  /* 0x0000000512057224 */ /* 0x000fe200078e0203 */
[----:B----4-:R-:W-:-:S04]  /*2d010*/  SHF.R.S32.HI R0, RZ, 0x1f, R2 ;  /* 0x0000001fff007819 */ /* 0x010fc80000011402 */
[----:B------:R-:W-:-:S04]  /*2d020*/  LEA.HI R0, R0, R2, RZ, 0x2 ;  /* 0x0000000200007211 */ /* 0x000fc800078f10ff */
[----:B------:R-:W-:-:S05]  /*2d030*/  LOP3.LUT R0, R0, 0xfffffffc, RZ, 0xc0, !PT ;  /* 0xfffffffc00007812 */ /* 0x000fca00078ec0ff */
[----:B------:R-:W-:-:S04]  /*2d040*/  IMAD.IADD R0, R2, 0x1, -R0 ;  /* 0x0000000102007824 */ /* 0x000fc800078e0a00 */
[----:B------:R-:W-:-:S05]  /*2d050*/  IMAD.SHL.U32 R0, R0, 0x8, RZ ;  /* 0x0000000800007824 */ /* 0x000fca00078e00ff */
[----:B------:R-:W-:Y:S02]  /*2d060*/  IADD3 R2, P0, R0, R22, RZ ;  /* 0x0000001600027210 */ /* 0x000fe40007f1e0ff */
[----:B------:R-:W-:-:S05]  /*2d070*/  SHF.R.S32.HI R7, RZ, 0x1f, R0 ;  /* 0x0000001fff077819 */ /* 0x000fca0000011400 */
[----:B------:R-:W-:Y:S01]  /*2d080*/  IMAD.X R3, R7, 0x1, R25, P0 ;  /* 0x0000000107037824 */ /* 0x000fe200000e0619 */
[----:B------:R-:W-:Y:S01]  /*2d090*/  LEA.HI.SX32 R7, R39, 0x20, 0x1e ;  /* 0x0000002027077811 */ /* 0x000fe200078ff2ff */
[----:B------:R-:W-:Y:S01]  /*2d0a0*/  BSSY B0, `(.L_x_619) ;  /* 0x0000014000007945 */ /* 0x000fe20003800000 */
[----:B--2---:R-:W-:Y:S01]  /*2d0b0*/  IMAD R4, R36, -0x80, R4 ;  /* 0xffffff8024047824 */ /* 0x004fe200078e0204 */
[----:B---3--:R-:W-:-:S04]  /*2d0c0*/  ISETP.GE.AND P1, PT, R0, R6, PT ;  /* 0x000000060000720c */ /* 0x008fc80003f26270 */
[-C--:B------:R-:W-:Y:S02]  /*2d0d0*/  ISETP.GE.OR P0, PT, R49, R4.reuse, P1 ;  /* 0x000000043100720c */ /* 0x080fe40000f06670 */
[----:B------:R-:W-:Y:S02]  /*2d0e0*/  LEA.HI.SX32 R6, R39, 0x40, 0x1e ;  /* 0x0000004027067811 */ /* 0x000fe400078ff2ff */
[-C--:B------:R-:W-:Y:S02]  /*2d0f0*/  ISETP.GE.OR P3, PT, R7, R4.reuse, P1 ;  /* 0x000000040700720c */ /* 0x080fe40000f66670 */
[----:B------:R-:W-:Y:S01]  /*2d100*/  ISETP.GE.OR P2, PT, R6, R4, P1 ;  /* 0x000000040600720c */ /* 0x000fe20000f46670 */
[----:B------:R-:W-:Y:S01]  /*2d110*/  IMAD.WIDE.U32 R6, R18, R27, R2 ;  /* 0x0000001b12067225 */ /* 0x000fe200078e0002 */
[----:B------:R-:W-:-:S03]  /*2d120*/  LEA.HI.SX32 R0, R39, 0x60, 0x1e ;  /* 0x0000006027007811 */ /* 0x000fc600078ff2ff */
[----:B------:R-:W-:Y:S01]  /*2d130*/  IMAD.IADD R5, R7, 0x1, R5 ;  /* 0x0000000107057824 */ /* 0x000fe200078e0205 */
[----:B------:R-:W-:Y:S01]  /*2d140*/  ISETP.GE.OR P1, PT, R0, R4, P1 ;  /* 0x000000040000720c */ /* 0x000fe20000f26670 */
[----:B-1----:R-:W-:-:S12]  /*2d150*/  @P0 BRA `(.L_x_620) ;  /* 0x0000000000200947 */ /* 0x002fd80003800000 */
[----:B------:R-:W-:Y:S01]  /*2d160*/  MOV R4, R6 ;  /* 0x0000000600047202 */ /* 0x000fe20000000f00 */
[----:B------:R-:W-:-:S04]  /*2d170*/  IMAD R0, R13, R10, RZ ;  /* 0x0000000a0d007224 */ /* 0x000fc800078e02ff */
[----:B------:R-:W-:-:S04]  /*2d180*/  IMAD.WIDE.U32 R2, R12, R10, R4 ;  /* 0x0000000a0c027225 */ /* 0x000fc800078e0004 */
[----:B------:R-:W-:Y:S01]  /*2d190*/  IMAD R0, R12, R11, R0 ;  /* 0x0000000b0c007224 */ /* 0x000fe200078e0200 */
[----:B------:R-:W-:-:S04]  /*2d1a0*/  LEA R8, P0, R2, R16, 0x1 ;  /* 0x0000001002087211 */ /* 0x000fc800078008ff */
[----:B------:R-:W-:-:S04]  /*2d1b0*/  IADD3 R0, R3, R0, RZ ;  /* 0x0000000003007210 */ /* 0x000fc80007ffe0ff */
[----:B------:R-:W-:-:S05]  /*2d1c0*/  LEA.HI.X R9, R2, R17, R0, 0x1, P0 ;  /* 0x0000001102097211 */ /* 0x000fca00000f0c00 */
[----:B------:R1:W-:Y:S02]  /*2d1d0*/  ST.E.128 desc[UR4][R8.64], R28 ;  /* 0x0000001c08007985 */ /* 0x0003e4000c101d04 */
.L_x_620:
[----:B------:R-:W-:Y:S05]  /*2d1e0*/  BSYNC B0 ;  /* 0x0000000000007941 */ /* 0x000fea0003800000 */
.L_x_619:
[----:B------:R-:W-:Y:S04]  /*2d1f0*/  BSSY B0, `(.L_x_621) ;  /* 0x000000d000007945 */ /* 0x000fe80003800000 */
[----:B------:R-:W-:Y:S05]  /*2d200*/  @P3 BRA `(.L_x_622) ;  /* 0x00000000002c3947 */ /* 0x000fea0003800000 */
[----:B-1----:R-:W-:Y:S01]  /*2d210*/  IADD3 R8, P0, R12, 0x20, RZ ;  /* 0x000000200c087810 */ /* 0x002fe20007f1e0ff */
[----:B------:R-:W-:Y:S01]  /*2d220*/  IMAD.MOV.U32 R2, RZ, RZ, R6 ;  /* 0x000000ffff027224 */ /* 0x000fe200078e0006 */
[----:B------:R-:W-:-:S03]  /*2d230*/  MOV R3, R5 ;  /* 0x0000000500037202 */ /* 0x000fc60000000f00 */
[----:B------:R-:W-:Y:S02]  /*2d240*/  IMAD.X R0, RZ, RZ, R13, P0 ;  /* 0x000000ffff007224 */ /* 0x000fe400000e060d */
[----:B------:R-:W-:-:S04]  /*2d250*/  IMAD.WIDE.U32 R2, R10, R8, R2 ;  /* 0x000000080a027225 */ /* 0x000fc800078e0002 */
[----:B------:R-:W-:-:S04]  /*2d260*/  IMAD R0, R0, R10, RZ ;  /* 0x0000000a00007224 */ /* 0x000fc800078e02ff */
[----:B------:R-:W-:Y:S01]  /*2d270*/  IMAD R0, R11, R8, R0 ;  /* 0x000000080b007224 */ /* 0x000fe200078e0200 */
[----:B------:R-:W-:-:S04]  /*2d280*/  LEA R8, P0, R2, R16, 0x1 ;  /* 0x0000001002087211 */ /* 0x000fc800078008ff */
[----:B------:R-:W-:-:S04]  /*2d290*/  IADD3 R0, R3, R0, RZ ;  /* 0x0000000003007210 */ /* 0x000fc80007ffe0ff */
[----:B------:R-:W-:-:S05]  /*2d2a0*/  LEA.HI.X R9, R2, R17, R0, 0x1, P0 ;  /* 0x0000001102097211 */ /* 0x000fca00000f0c00 */
[----:B------:R2:W-:Y:S02]  /*2d2b0*/  ST.E.128 desc[UR4][R8.64], R32 ;  /* 0x0000002008007985 */ /* 0x0005e4000c101d04 */
.L_x_622:
[----:B------:R-:W-:Y:S05]  /*2d2c0*/  BSYNC B0 ;  /* 0x0000000000007941 */ /* 0x000fea0003800000 */
.L_x_621:
[----:B------:R-:W-:Y:S04]  /*2d2d0*/  BSSY B0, `(.L_x_623) ;  /* 0x000000d000007945 */ /* 0x000fe80003800000 */
[----:B------:R-:W-:Y:S05]  /*2d2e0*/  @P2 BRA `(.L_x_624) ;  /* 0x00000000002c2947 */ /* 0x000fea0003800000 */
[----:B-12---:R-:W-:Y:S01]  /*2d2f0*/  IADD3 R8, P0, R12, 0x40, RZ ;  /* 0x000000400c087810 */ /* 0x006fe20007f1e0ff */
        /* <DEDUP_REMOVED lines=10> */
.L_x_624:
[----:B------:R-:W-:Y:S05]  /*2d3a0*/  BSYNC B0 ;  /* 0x0000000000007941 */ /* 0x000fea0003800000 */
.L_x_623:
[----:B-123--:R-:W-:Y:S02]  /*2d3b0*/  MOV R8, 0x50 ;  /* 0x0000005000087802 */ /* 0x00efe40000000f00 */
[----:B------:R-:W-:-:S03]  /*2d3c0*/  MOV R3, 0x0 ;  /* 0x0000000000037802 */ /* 0x000fc60000000f00 */
[----:B------:R-:W-:-:S04]  /*2d3d0*/  IMAD.MOV.U32 R2, RZ, RZ, R8 ;  /* 0x000000ffff027224 */ /* 0x000fc800078e0008 */
[----:B------:R-:W-:Y:S05]  /*2d3e0*/  @P1 RET.REL.NODEC R2 `(_ZN5flash16flash_fwd_kernelI23Flash_fwd_kernel_traitsILi32ELi128ELi128ELi4ELb0ELb0EN7cutlass6half_tE19Flash_kernel_traitsILi32ELi128ELi128ELi4ES3_EELb1ELb1ELb0ELb1ELb0ELb0ELb0ELb1EEEvNS_16Flash_fwd_paramsE) ;  /* 0xfffffd2c02041950 */ /* 0x000fea0003c3ffff */
[----:B------:R-:W-:Y:S01]  /*2d3f0*/  IADD3 R7, P0, R12, 0x60, RZ ;  /* 0x000000600c077810 */ /* 0x000fe20007f1e0ff */
[----:B------:R-:W-:Y:S01]  /*2d400*/  IMAD.MOV.U32 R2, RZ, RZ, R6 ;  /* 0x000000ffff027224 */ /* 0x000fe200078e0006 */
[----:B------:R-:W-:-:S03]  /*2d410*/  MOV R3, R5 ;  /* 0x0000000500037202 */ /* 0x000fc60000000f00 */
[----:B------:R-:W-:Y:S02]  /*2d420*/  IMAD.X R0, RZ, RZ, R13, P0 ;  /* 0x000000ffff007224 */ /* 0x000fe400000e060d */
[----:B------:R-:W-:-:S04]  /*2d430*/  IMAD.WIDE.U32 R4, R10, R7, R2 ;  /* 0x000000070a047225 */ /* 0x000fc800078e0002 */
[----:B------:R-:W-:Y:S01]  /*2d440*/  IMAD R0, R0, R10, RZ ;  /* 0x0000000a00007224 */ /* 0x000fe200078e02ff */
[----:B------:R-:W-:-:S03]  /*2d450*/  LEA R2, P0, R4, R16, 0x1 ;  /* 0x0000001004027211 */ /* 0x000fc600078008ff */
[----:B------:R-:W-:-:S04]  /*2d460*/  IMAD R0, R11, R7, R0 ;  /* 0x000000070b007224 */ /* 0x000fc800078e0200 */
[----:B------:R-:W-:-:S05]  /*2d470*/  IMAD.IADD R0, R5, 0x1, R0 ;  /* 0x0000000105007824 */ /* 0x000fca00078e0200 */
[----:B------:R-:W-:-:S05]  /*2d480*/  LEA.HI.X R3, R4, R17, R0, 0x1, P0 ;  /* 0x0000001104037211 */ /* 0x000fca00000f0c00 */
[----:B------:R1:W-:Y:S02]  /*2d490*/  ST.E.128 desc[UR4][R2.64], R44 ;  /* 0x0000002c02007985 */ /* 0x0003e4000c101d04 */
[----:B-1----:R-:W-:Y:S02]  /*2d4a0*/  MOV R2, R8 ;  /* 0x0000000800027202 */ /* 0x002fe40000000f00 */
[----:B------:R-:W-:-:S04]  /*2d4b0*/  MOV R3, 0x0 ;  /* 0x0000000000037802 */ /* 0x000fc80000000f00 */
[----:B------:R-:W-:Y:S05]  /*2d4c0*/  RET.REL.NODEC R2 `(_ZN5flash16flash_fwd_kernelI23Flash_fwd_kernel_traitsILi32ELi128ELi128ELi4ELb0ELb0EN7cutlass6half_tE19Flash_kernel_traitsILi32ELi128ELi128ELi4ES3_EELb1ELb1ELb0ELb1ELb0ELb0ELb0ELb1EEEvNS_16Flash_fwd_paramsE) ;  /* 0xfffffd2802cc7950 */ /* 0x000fea0003c3ffff */
.L_x_570:
[----:B------:R-:W2:Y:S04]  /*2d4d0*/  LDL R17, [R1+0x2d4] ;  /* 0x0002d40001117983 */ /* 0x000ea80000100800 */
[----:B------:R-:W3:Y:S04]  /*2d4e0*/  LD.E.U16 R0, desc[UR4][R180.64+0x1c8] ;  /* 0x0001c804b4007980 */ /* 0x000ee8000c101500 */
[----:B------:R-:W4:Y:S04]  /*2d4f0*/  LD.E.64 R2, desc[UR4][R180.64+0x88] ;  /* 0x00008804b4027980 */ /* 0x000f28000c101b00 */
[----:B------:R1:W5:Y:S04]  /*2d500*/  LD.E.64 R10, desc[UR4][R180.64+0x70] ;  /* 0x00007004b40a7980 */ /* 0x000368000c101b00 */
[----:B------:R1:W5:Y:S01]  /*2d510*/  LD.E.64 R14, desc[UR4][R180.64+0x90] ;  /* 0x00009004b40e7980 */ /* 0x000362000c101b00 */
[----:B--2---:R-:W-:-:S13]  /*2d520*/  ISETP.NE.AND P0, PT, R17, -0x1, PT ;  /* 0xffffffff1100780c */ /* 0x004fda0003f05270 */
[----:B------:R-:W2:Y:S01]  /*2d530*/  @!P0 LD.E.64 R6, desc[UR4][R180.64+0x80] ;  /* 0x00008004b4068980 */ /* 0x000ea2000c101b00 */
[----:B------:R-:W1:Y:S01]  /*2d540*/  S2R R16, SR_CTAID.Y ;  /* 0x0000000000107919 */ /* 0x000e620000002600 */
[-C--:B----4-:R-:W-:Y:S02]  /*2d550*/  @P0 IMAD R8, R3, R17.reuse, RZ ;  /* 0x0000001103080224 */ /* 0x090fe400078e02ff */
[----:B------:R-:W-:Y:S01]  /*2d560*/  @P0 IMAD.WIDE.U32 R4, R2, R17, RZ ;  /* 0x0000001102040225 */ /* 0x000fe200078e00ff */
[----:B------:R-:W-:Y:S01]  /*2d570*/  BSSY B1, `(.L_x_625) ;  /* 0x000001f000017945 */ /* 0x000fe20003800000 */
[----:B------:R-:W-:Y:S02]  /*2d580*/  PLOP3.LUT P5, PT, PT, PT, PT, 0x8, 0x0 ;  /* 0x000000000000781c */ /* 0x000fe40003fae170 */
[----:B------:R-:W-:Y:S01]  /*2d590*/  @P0 IMAD.IADD R13, R5, 0x1, R8 ;  /* 0x00000001050d0824 */ /* 0x000fe200078e0208 */
[----:B------:R-:W-:Y:S01]  /*2d5a0*/  CS2R R20, SRZ ;  /* 0x0000000000147805 */ /* 0x000fe2000001ff00 */
[----:B------:R-:W-:-:S02]  /*2d5b0*/  @P0 IMAD.MOV.U32 R5, RZ, RZ, R3 ;  /* 0x000000ffff050224 */ /* 0x000fc400078e0003 */
[----:B------:R-:W-:Y:S01]  /*2d5c0*/  @!P0 IMAD.MOV.U32 R5, RZ, RZ, R3 ;  /* 0x000000ffff058224 */ /* 0x000fe200078e0003 */
[----:B-1----:R-:W-:Y:S01]  /*2d5d0*/  @!P0 SHF.R.S32.HI R12, RZ, 0x1f, R16 ;  /* 0x0000001fff0c8819 */ /* 0x002fe20000011410 */
[----:B--2---:R-:W-:Y:S01]  /*2d5e0*/  @!P0 IMAD R9, R7, R16, RZ ;  /* 0x0000001007098224 */ /* 0x004fe200078e02ff */
[C---:B---3--:R-:W-:Y:S02]  /*2d5f0*/  PRMT R7, R0.reuse, 0x7770, RZ ;  /* 0x0000777000077816 */ /* 0x048fe400000000ff */
[----:B------:R-:W-:Y:S02]  /*2d600*/  PRMT R0, R0, 0x7771, RZ ;  /* 0x0000777100007816 */ /* 0x000fe400000000ff */
[----:B------:R-:W-:-:S04]  /*2d610*/  ISETP.NE.AND P1, PT, R7, RZ, PT ;  /* 0x000000ff0700720c */ /* 0x000fc80003f25270 */
[----:B------:R-:W-:Y:S01]  /*2d620*/  ISETP.NE.OR P2, PT, R0, RZ, !P1 ;  /* 0x000000ff0000720c */ /* 0x000fe20004f45670 */
[C---:B------:R-:W-:Y:S02]  /*2d630*/  @!P0 IMAD R9, R6.reuse, R12, R9 ;  /* 0x0000000c06098224 */ /* 0x040fe400078e0209 */
[----:B------:R-:W-:-:S04]  /*2d640*/  @!P0 IMAD.WIDE.U32 R6, R6, R16, RZ ;  /* 0x0000001006068225 */ /* 0x000fc800078e00ff */
[----:B------:R-:W-:Y:S01]  /*2d650*/  @P0 IMAD.MOV.U32 R12, RZ, RZ, R4 ;  /* 0x000000ffff0c0224 */ /* 0x000fe200078e0004 */
[-C--:B------:R-:W-:Y:S01]  /*2d660*/  @P0 MOV R4, R2.reuse ;  /* 0x0000000200040202 */ /* 0x080fe20000000f00 */
[----:B------:R-:W-:Y:S01]  /*2d670*/  @!P0 IMAD.IADD R13, R7, 0x1, R9 ;  /* 0x00000001070d8824 */ /* 0x000fe200078e0209 */
[----:B------:R-:W-:Y:S02]  /*2d680*/  @!P0 MOV R4, R2 ;  /* 0x0000000200048202 */ /* 0x000fe40000000f00 */
[----:B------:R-:W-:Y:S01]  /*2d690*/  @!P0 MOV R12, R6 ;  /* 0x00000006000c8202 */ /* 0x000fe20000000f00 */
[----:B------:R-:W-:Y:S06]  /*2d6a0*/  @P2 BRA `(.L_x_626) ;  /* 0x00000000002c2947 */ /* 0x000fec0003800000 */
[----:B------:R-:W-:Y:S01]  /*2d6b0*/  ISETP.NE.AND P0, PT, R17, -0x1, PT ;  /* 0xffffffff1100780c */ /* 0x000fe20003f05270 */
[----:B------:R-:W-:Y:S01]  /*2d6c0*/  BSSY B0, `(.L_x_627) ;  /* 0x0000006000007945 */ /* 0x000fe20003800000 */
[----:B------:R-:W-:-:S11]  /*2d6d0*/  PLOP3.LUT P5, PT, PT, PT, PT, 0x80, 0x0 ;  /* 0x000000000000781c */ /* 0x000fd60003faf070 */
[----:B------:R-:W-:Y:S05]  /*2d6e0*/  @P0 BRA `(.L_x_628) ;  /* 0x00000000000c0947 */ /* 0x000fea0003800000 */
[----:B------:R-:W2:Y:S02]  /*2d6f0*/  LD.E R0, desc[UR4][R180.64+0xb4] ;  /* 0x0000b404b4007980 */ /* 0x000ea4000c101900 */
[----:B--2---:R-:W-:-:S05]  /*2d700*/  IMAD R17, R16, R0, RZ ;  /* 0x0000000010117224 */ /* 0x004fca00078e02ff */
[----:B------:R1:W-:Y:S02]  /*2d710*/  STL [R1+0x2d4], R17 ;  /* 0x0002d41101007387 */ /* 0x0003e40000100800 */
.L_x_628:
[----:B------:R-:W-:Y:S05]  /*2d720*/  BSYNC B0 ;  /* 0x0000000000007941 */ /* 0x000fea0003800000 */
.L_x_627:
[----:B------:R-:W-:Y:S01]  /*2d730*/  PRMT R0, RZ, 0x7610, R0 ;  /* 0x00007610ff007816 */ /* 0x000fe20000000000 */
[--C-:B------:R-:W-:Y:S01]  /*2d740*/  IMAD.MOV.U32 R20, RZ, RZ, R17.reuse ;  /* 0x000000ffff147224 */ /* 0x100fe200078e0011 */
[----:B------:R-:W-:Y:S02]  /*2d750*/  SHF.R.S32.HI R21, RZ, 0x1f, R17 ;  /* 0x0000001fff157819 */ /* 0x000fe40000011411 */
.L_x_626:
[----:B------:R-:W-:Y:S05]  /*2d760*/  BSYNC B1 ;  /* 0x0000000000017941 */ /* 0x000fea0003800000 */
.L_x_625:
[----:B------:R-:W-:Y:S01]  /*2d770*/  LOP3.LUT P0, RZ, R0, 0xff, RZ, 0xc0, !PT ;  /* 0x000000ff00ff7812 */ /* 0x000fe2000780c0ff */
[----:B------:R-:W2:Y:S04]  /*2d780*/  LDL.LU R2, [R1+0x2ec] ;  /* 0x0002ec0001027983 */ /* 0x000ea80000300800 */
[----:B------:R3:W5:Y:S04]  /*2d790*/  LD.E R22, desc[UR4][R180.64+0xc0] ;  /* 0x0000c004b4167980 */ /* 0x000768000c101900 */
[----:B------:R3:W5:Y:S04]  /*2d7a0*/  LD.E.64 R18, desc[UR4][R180.64+0xa0] ;  /* 0x0000a004b4127980 */ /* 0x000768000c101b00 */
[----:B------:R-:W4:Y:S01]  /*2d7b0*/  @P0 LD.E.64 R24, desc[UR4][R180.64+0xb0] ;  /* 0x0000b004b4180980 */ /* 0x000f22000c101b00 */
[----:B------:R-:W1:Y:S01]  /*2d7c0*/  S2R R31, SR_CTAID.Z ;  /* 0x00000000001f7919 */ /* 0x000e620000002700 */
[----:B------:R-:W-:Y:S01]  /*2d7d0*/  LEA.HI R8, R39, R231, RZ, 0x2 ;  /* 0x000000e727087211 */ /* 0x000fe200078f10ff */
[----:B------:R-:W-:Y:S03]  /*2d7e0*/  BSSY B0, `(.L_x_629) ;  /* 0x0000010000007945 */ /* 0x000fe60003800000 */
[----:B------:R-:W-:-:S02]  /*2d7f0*/  LOP3.LUT R26, R8, 0xfffffffc, RZ, 0xc0, !PT ;  /* 0xfffffffc081a7812 */ /* 0x000fc400078ec0ff */
[----:B------:R-:W-:-:S03]  /*2d800*/  SHF.R.S32.HI R8, RZ, 0x2, R8 ;  /* 0x00000002ff087819 */ /* 0x000fc60000011408 */
[----:B------:R-:W-:Y:S01]  /*2d810*/  IMAD.IADD R26, R231, 0x1, -R26 ;  /* 0x00000001e71a7824 */ /* 0x000fe200078e0a1a */
[----:B-1----:R-:W-:Y:S01]  /*2d820*/  SHF.R.S32.HI R0, RZ, 0x1f, R31 ;  /* 0x0000001fff007819 */ /* 0x002fe2000001141f */
[----:B-----5:R-:W-:-:S04]  /*2d830*/  IMAD R6, R15, R31, RZ ;  /* 0x0000001f0f067224 */ /* 0x020fc800078e02ff */
[----:B------:R-:W-:Y:S01]  /*2d840*/  IMAD R6, R14, R0, R6 ;  /* 0x000000000e067224 */ /* 0x000fe200078e0206 */
[----:B--2---:R-:W-:Y:S01]  /*2d850*/  IADD3 R0, -R248, R2, RZ ;  /* 0x00000002f8007210 */ /* 0x004fe20007ffe1ff */
[----:B------:R-:W-:Y:S02]  /*2d860*/  @P0 IMAD.MOV.U32 R2, RZ, RZ, 0x1 ;  /* 0x00000001ff020424 */ /* 0x000fe400078e00ff */
[----:B----4-:R-:W-:Y:S01]  /*2d870*/  @P0 IMAD R23, R24, R25, RZ ;  /* 0x0000001918170224 */ /* 0x010fe200078e02ff */
[----:B---3--:R-:W-:Y:S06]  /*2d880*/  @P0 BRA `(.L_x_630) ;  /* 0x0000000000140947 */ /* 0x008fec0003800000 */
[----:B------:R-:W2:Y:S04]  /*2d890*/  @P1 LD.E R23, desc[UR4][R180.64+0xd4] ;  /* 0x0000d404b4171980 */ /* 0x000ea8000c101900 */
[----:B------:R-:W2:Y:S04]  /*2d8a0*/  LD.E R2, desc[UR4][R180.64+0x60] ;  /* 0x00006004b4027980 */ /* 0x000ea8000c101900 */
[----:B------:R-:W2:Y:S01]  /*2d8b0*/  @!P1 LD.E R23, desc[UR4][R180.64+0xb4] ;  /* 0x0000b404b4179980 */ /* 0x000ea2000c101900 */
[----:B------:R-:W-:Y:S01]  /*2d8c0*/  MOV R24, 0x1 ;  /* 0x0000000100187802 */ /* 0x000fe20000000f00 */
[----:B--2---:R-:W-:-:S02]  /*2d8d0*/  IMAD R2, R23, R2, RZ ;  /* 0x0000000217027224 */ /* 0x004fc400078e02ff */
.L_x_630:
[----:B------:R-:W-:Y:S05]  /*2d8e0*/  BSYNC B0 ;  /* 0x0000000000007941 */ /* 0x000fea0003800000 */
.L_x_629:
[----:B------:R-:W1:Y:S01]  /*2d8f0*/  S2R R3, SR_CTAID.X ;  /* 0x0000000000037919 */ /* 0x000e620000002500 */
[----:B------:R-:W-:Y:S01]  /*2d900*/  IMAD.SHL.U32 R30, R26, 0x8, RZ ;  /* 0x000000081a1e7824 */ /* 0x000fe200078e00ff */
[C---:B------:R-:W-:Y:S01]  /*2d910*/  ISETP.GE.AND P3, PT, R8.reuse, R0, PT ;  /* 0x000000000800720c */ /* 0x040fe20003f66270 */
[C---:B------:R-:W-:Y:S01]  /*2d920*/  VIADD R27, R8.reuse, 0x20 ;  /* 0x00000020081b7836 */ /* 0x040fe20000000000 */
[----:B------:R-:W-:Y:S01]  /*2d930*/  SHF.R.S32.HI R9, RZ, 0x1f, R8 ;  /* 0x0000001fff097819 */ /* 0x000fe20000011408 */
[----:B------:R-:W-:Y:S01]  /*2d940*/  VIADD R28, R8, 0x40 ;  /* 0x00000040081c7836 */ /* 0x000fe20000000000 */
[----:B------:R-:W-:Y:S01]  /*2d950*/  IADD3 R12, P4, R30, R12, RZ ;  /* 0x0000000c1e0c7210 */ /* 0x000fe20007f9e0ff */
[----:B------:R-:W-:Y:S01]  /*2d960*/  IMAD R2, R16, R2, RZ ;  /* 0x0000000210027224 */ /* 0x000fe200078e02ff */
[----:B------:R-:W-:Y:S01]  /*2d970*/  ISETP.GE.AND P2, PT, R27, R0, PT ;  /* 0x000000001b00720c */ /* 0x000fe20003f46270 */
[----:B------:R-:W-:Y:S01]  /*2d980*/  VIADD R29, R8, 0x60 ;  /* 0x00000060081d7836 */ /* 0x000fe20000000000 */
[C---:B------:R-:W-:Y:S01]  /*2d990*/  LEA.HI.X.SX32 R13, R30.reuse, R13, 0x1, P4 ;  /* 0x0000000d1e0d7211 */ /* 0x040fe200020f0eff */
[----:B------:R-:W-:Y:S01]  /*2d9a0*/  BSSY B0, `(.L_x_631) ;  /* 0x0000013000007945 */ /* 0x000fe20003800000 */
[----:B------:R-:W-:-:S02]  /*2d9b0*/  ISETP.GE.OR P4, PT, R30, R22, P3 ;  /* 0x000000161e00720c */ /* 0x000fc40001f86670 */
[----:B------:R-:W-:Y:S01]  /*2d9c0*/  ISETP.GE.AND P1, PT, R28, R0, PT ;  /* 0x000000001c00720c */ /* 0x000fe20003f26270 */
[----:B------:R-:W-:Y:S01]  /*2d9d0*/  IMAD.WIDE.U32 R12, R31, R14, R12 ;  /* 0x0000000e1f0c7225 */ /* 0x000fe200078e000c */
[----:B------:R-:W-:Y:S02]  /*2d9e0*/  SEL R25, R2, RZ, !P5 ;  /* 0x000000ff02197207 */ /* 0x000fe40006800000 */
[----:B------:R-:W-:Y:S01]  /*2d9f0*/  ISETP.GE.AND P0, PT, R29, R0, PT ;  /* 0x000000001d00720c */ /* 0x000fe20003f06270 */
[----:B------:R-:W-:Y:S01]  /*2da00*/  IMAD.IADD R7, R13, 0x1, R6 ;  /* 0x000000010d077824 */ /* 0x000fe200078e0206 */
[CC--:B------:R-:W-:Y:S02]  /*2da10*/  ISETP.GE.OR P6, PT, R30.reuse, R22.reuse, P2 ;  /* 0x000000161e00720c */ /* 0x0c0fe400017c6670 */
[----:B------:R-:W-:Y:S01]  /*2da20*/  ISETP.GE.OR P5, PT, R30, R22, P1 ;  /* 0x000000161e00720c */ /* 0x000fe20000fa6670 */
[----:B-1----:R-:W-:Y:S02]  /*2da30*/  IMAD.WIDE R2, R3, 0x80, R8 ;  /* 0x0000008003027825 */ /* 0x002fe400078e0208 */
[----:B------:R-:W-:Y:S10]  /*2da40*/  @P4 BRA `(.L_x_632) ;  /* 0x0000000000204947 */ /* 0x000ff40003800000 */
[----:B------:R-:W-:Y:S01]  /*2da50*/  MOV R6, R12 ;  /* 0x0000000c00067202 */ /* 0x000fe20000000f00 */
[----:B------:R-:W-:-:S04]  /*2da60*/  IMAD R0, R3, R4, RZ ;  /* 0x0000000403007224 */ /* 0x000fc800078e02ff */
[----:B------:R-:W-:-:S04]  /*2da70*/  IMAD.WIDE.U32 R14, R2, R4, R6 ;  /* 0x00000004020e7225 */ /* 0x000fc800078e0006 */
[----:B------:R-:W-:Y:S01]  /*2da80*/  IMAD R0, R2, R5, R0 ;  /* 0x0000000502007224 */ /* 0x000fe200078e0200 */
[----:B------:R-:W-:-:S04]  /*2da90*/  LEA R16, P4, R14, R10, 0x1 ;  /* 0x0000000a0e107211 */ /* 0x000fc800078808ff */
[----:B------:R-:W-:-:S04]  /*2daa0*/  IADD3 R0, R15, R0, RZ ;  /* 0x000000000f007210 */ /* 0x000fc80007ffe0ff */
[----:B------:R-:W-:-:S05]  /*2dab0*/  LEA.HI.X R17, R14, R11, R0, 0x1, P4 ;  /* 0x0000000b0e117211 */ /* 0x000fca00020f0c00 */
[----:B------:R1:W-:Y:S02]  /*2dac0*/  ST.E.128 desc[UR4][R16.64], RZ ;  /* 0x000000ff10007985 */ /* 0x0003e4000c101d04 */
.L_x_632:
[----:B------:R-:W-:Y:S05]  /*2dad0*/  BSYNC B0 ;  /* 0x0000000000007941 */ /* 0x000fea0003800000 */
.L_x_631:
[----:B------:R-:W-:Y:S01]  /*2dae0*/  BSSY B0, `(.L_x_633) ;  /* 0x0000013000007945 */ /* 0x000fe20003800000 */
[----:B------:R-:W-:Y:S01]  /*2daf0*/  ISETP.GE.OR P4, PT, R30, R22, P0 ;  /* 0x000000161e00720c */ /* 0x000fe20000786670 */
[----:B------:R-:W-:Y:S01]  /*2db00*/  IMAD R25, R31, R23, R25 ;  /* 0x000000171f197224 */ /* 0x000fe200078e0219 */
[----:B------:R-:W-:Y:S01]  /*2db10*/  ISETP.NE.OR P3, PT, R26, RZ, P3 ;  /* 0x000000ff1a00720c */ /* 0x000fe20001f65670 */
[----:B------:R-:W-:Y:S01]  /*2db20*/  IMAD R22, R248, R24, RZ ;  /* 0x00000018f8167224 */ /* 0x000fe200078e02ff */
[C---:B------:R-:W-:Y:S02]  /*2db30*/  ISETP.NE.OR P2, PT, R26.reuse, RZ, P2 ;  /* 0x000000ff1a00720c */ /* 0x040fe40001745670 */
[----:B------:R-:W-:Y:S01]  /*2db40*/  ISETP.NE.OR P1, PT, R26, RZ, P1 ;  /* 0x000000ff1a00720c */ /* 0x000fe20000f25670 */
[----:B------:R-:W-:-:S12]  /*2db50*/  @P6 BRA `(.L_x_634) ;  /* 0x00000000002c6947 */ /* 0x000fd80003800000 */
[----:B------:R-:W-:Y:S02]  /*2db60*/  IADD3 R0, P6, R2, 0x20, RZ ;  /* 0x0000002002007810 */ /* 0x000fe40007fde0ff */
[----:B------:R-:W-:-:S03]  /*2db70*/  MOV R15, R7 ;  /* 0x00000007000f7202 */ /* 0x000fc60000000f00 */
[----:B------:R-:W-:-:S04]  /*2db80*/  IMAD.X R14, RZ, RZ, R3, P6 ;  /* 0x000000ffff0e7224 */ /* 0x000fc800030e0603 */
[----:B-1----:R-:W-:Y:S02]  /*2db90*/  IMAD R16, R14, R4, RZ ;  /* 0x000000040e107224 */ /* 0x002fe400078e02ff */
[----:B------:R-:W-:-:S04]  /*2dba0*/  IMAD.MOV.U32 R14, RZ, RZ, R12 ;  /* 0x000000ffff0e7224 */ /* 0x000fc800078e000c */
[----:B------:R-:W-:-:S04]  /*2dbb0*/  IMAD.WIDE.U32 R14, R4, R0, R14 ;  /* 0x00000000040e7225 */ /* 0x000fc800078e000e */
[----:B------:R-:W-:Y:S01]  /*2dbc0*/  IMAD R0, R5, R0, R16 ;  /* 0x0000000005007224 */ /* 0x000fe200078e0210 */
[----:B------:R-:W-:-:S04]  /*2dbd0*/  LEA R16, P6, R14, R10, 0x1 ;  /* 0x0000000a0e107211 */ /* 0x000fc800078c08ff */
[----:B------:R-:W-:-:S04]  /*2dbe0*/  IADD3 R0, R15, R0, RZ ;  /* 0x000000000f007210 */ /* 0x000fc80007ffe0ff */
[----:B------:R-:W-:-:S05]  /*2dbf0*/  LEA.HI.X R17, R14, R11, R0, 0x1, P6 ;  /* 0x0000000b0e117211 */ /* 0x000fca00030f0c00 */
[----:B------:R2:W-:Y:S02]  /*2dc00*/  ST.E.128 desc[UR4][R16.64], RZ ;  /* 0x000000ff10007985 */ /* 0x0005e4000c101d04 */
.L_x_634:
[----:B------:R-:W-:Y:S05]  /*2dc10*/  BSYNC B0 ;  /* 0x0000000000007941 */ /* 0x000fea0003800000 */
.L_x_633:
[----:B------:R-:W-:Y:S04]  /*2dc20*/  BSSY B0, `(.L_x_635) ;  /* 0x000000d000007945 */ /* 0x000fe80003800000 */
[----:B------:R-:W-:Y:S05]  /*2dc30*/  @P5 BRA `(.L_x_636) ;  /* 0x00000000002c5947 */ /* 0x000fea0003800000 */
[----:B------:R-:W-:Y:S02]  /*2dc40*/  IADD3 R0, P5, R2, 0x40, RZ ;  /* 0x0000004002007810 */ /* 0x000fe40007fbe0ff */
[----:B------:R-:W-:-:S03]  /*2dc50*/  MOV R15, R7 ;  /* 0x00000007000f7202 */ /* 0x000fc60000000f00 */
[----:B------:R-:W-:-:S04]  /*2dc60*/  IMAD.X R14, RZ, RZ, R3, P5 ;  /* 0x000000ffff0e7224 */ /* 0x000fc800028e0603 */
[----:B-12---:R-:W-:Y:S02]  /*2dc70*/  IMAD R16, R14, R4, RZ ;  /* 0x000000040e107224 */ /* 0x006fe400078e02ff */
[----:B------:R-:W-:-:S04]  /*2dc80*/  IMAD.MOV.U32 R14, RZ, RZ, R12 ;  /* 0x000000ffff0e7224 */ /* 0x000fc800078e000c */
[----:B------:R-:W-:-:S04]  /*2dc90*/  IMAD.WIDE.U32 R14, R4, R0, R14 ;  /* 0x00000000040e7225 */ /* 0x000fc800078e000e */
[----:B------:R-:W-:Y:S01]  /*2dca0*/  IMAD R0, R5, R0, R16 ;  /* 0x0000000005007224 */ /* 0x000fe200078e0210 */
[----:B------:R-:W-:-:S04]  /*2dcb0*/  LEA R16, P5, R14, R10, 0x1 ;  /* 0x0000000a0e107211 */ /* 0x000fc800078a08ff */
[----:B------:R-:W-:-:S04]  /*2dcc0*/  IADD3 R0, R15, R0, RZ ;  /* 0x000000000f007210 */ /* 0x000fc80007ffe0ff */
[----:B------:R-:W-:-:S05]  /*2dcd0*/  LEA.HI.X R17, R14, R11, R0, 0x1, P5 ;  /* 0x0000000b0e117211 */ /* 0x000fca00028f0c00 */
[----:B------:R3:W-:Y:S02]  /*2dce0*/  ST.E.128 desc[UR4][R16.64], RZ ;  /* 0x000000ff10007985 */ /* 0x0007e4000c101d04 */
.L_x_636:
[----:B------:R-:W-:Y:S05]  /*2dcf0*/  BSYNC B0 ;  /* 0x0000000000007941 */ /* 0x000fea0003800000 */
.L_x_635:
[----:B------:R-:W-:Y:S04]  /*2dd00*/  BSSY B0, `(.L_x_637) ;  /* 0x000000c000007945 */ /* 0x000fe80003800000 */
[----:B------:R-:W-:Y:S05]  /*2dd10*/  @P4 BRA `(.L_x_638) ;  /* 0x0000000000284947 */ /* 0x000fea0003800000 */
[----:B------:R-:W-:Y:S02]  /*2dd20*/  IADD3 R0, P4, R2, 0x60, RZ ;  /* 0x0000006002007810 */ /* 0x000fe40007f9e0ff */
[----:B------:R-:W-:Y:S02]  /*2dd30*/  MOV R6, R12 ;  /* 0x0000000c00067202 */ /* 0x000fe40000000f00 */
[----:B------:R-:W-:-:S03]  /*2dd40*/  IADD3.X R2, RZ, R3, RZ, P4, !PT ;  /* 0x00000003ff027210 */ /* 0x000fc600027fe4ff */
[----:B------:R-:W-:-:S04]  /*2dd50*/  IMAD.WIDE.U32 R6, R4, R0, R6 ;  /* 0x0000000004067225 */ /* 0x000fc800078e0006 */
[----:B------:R-:W-:-:S04]  /*2dd60*/  IMAD R2, R2, R4, RZ ;  /* 0x0000000402027224 */ /* 0x000fc800078e02ff */
[----:B------:R-:W-:Y:S01]  /*2dd70*/  IMAD R4, R5, R0, R2 ;  /* 0x0000000005047224 */ /* 0x000fe200078e0202 */
[----:B------:R-:W-:-:S04]  /*2dd80*/  LEA R2, P4, R6, R10, 0x1 ;  /* 0x0000000a06027211 */ /* 0x000fc800078808ff */
[----:B------:R-:W-:-:S04]  /*2dd90*/  IADD3 R4, R7, R4, RZ ;  /* 0x0000000407047210 */ /* 0x000fc80007ffe0ff */
[----:B------:R-:W-:-:S05]  /*2dda0*/  LEA.HI.X R3, R6, R11, R4, 0x1, P4 ;  /* 0x0000000b06037211 */ /* 0x000fca00020f0c04 */
[----:B------:R4:W-:Y:S02]  /*2ddb0*/  ST.E.128 desc[UR4][R2.64], RZ ;  /* 0x000000ff02007985 */ /* 0x0009e4000c101d04 */
.L_x_638:
[----:B------:R-:W-:Y:S05]  /*2ddc0*/  BSYNC B0 ;  /* 0x0000000000007941 */ /* 0x000fea0003800000 */
.L_x_637:
[----:B----4-:R-:W-:Y:S01]  /*2ddd0*/  SHF.R.S32.HI R2, RZ, 0x1f, R22 ;  /* 0x0000001fff027819 */ /* 0x010fe20000011416 */
[----:B------:R-:W-:Y:S01]  /*2dde0*/  @!P3 IMAD R0, R8, R24, RZ ;  /* 0x000000180800b224 */ /* 0x000fe200078e02ff */
[--C-:B------:R-:W-:Y:S01]  /*2ddf0*/  IADD3 R9, P5, P4, R22, R20, R25.reuse ;  /* 0x0000001416097210 */ /* 0x100fe20007cbe019 */
[-C--:B------:R-:W-:Y:S01]  /*2de00*/  @!P2 IMAD R3, R27, R24.reuse, RZ ;  /* 0x000000181b03a224 */ /* 0x080fe200078e02ff */
[----:B------:R-:W-:Y:S01]  /*2de10*/  SHF.R.S32.HI R4, RZ, 0x1f, R25 ;  /* 0x0000001fff047819 */ /* 0x000fe20000011419 */
[----:B------:R-:W-:Y:S01]  /*2de20*/  @!P1 IMAD R5, R28, R24, RZ ;  /* 0x000000181c059224 */ /* 0x000fe200078e02ff */
[----:B------:R-:W-:Y:S02]  /*2de30*/  ISETP.NE.OR P0, PT, R26, RZ, P0 ;  /* 0x000000ff1a00720c */ /* 0x000fe40000705670 */
[----:B------:R-:W-:Y:S02]  /*2de40*/  IADD3.X R8, R2, R21, R4, P5, P4 ;  /* 0x0000001502087210 */ /* 0x000fe40002fe8404 */
[----:B------:R-:W-:-:S02]  /*2de50*/  @!P3 IADD3 R2, P4, R0, R9, RZ ;  /* 0x000000090002b210 */ /* 0x000fc40007f9e0ff */
[-C--:B------:R-:W-:Y:S02]  /*2de60*/  @!P2 IADD3 R10, P5, R3, R9.reuse, RZ ;  /* 0x00000009030aa210 */ /* 0x080fe40007fbe0ff */
[----:B------:R-:W-:Y:S02]  /*2de70*/  @!P3 LEA.HI.X.SX32 R4, R0, R8, 0x1, P4 ;  /* 0x000000080004b211 */ /* 0x000fe400020f0eff */
[C---:B------:R-:W-:Y:S02]  /*2de80*/  @!P3 LEA R6, P6, R2.reuse, R18, 0x2 ;  /* 0x000000120206b211 */ /* 0x040fe400078c10ff */
[----:B------:R-:W-:Y:S02]  /*2de90*/  @!P1 IADD3 R0, P4, R5, R9, RZ ;  /* 0x0000000905009210 */ /* 0x000fe40007f9e0ff */
[----:B------:R-:W-:Y:S02]  /*2dea0*/  @!P2 LEA.HI.X.SX32 R11, R3, R8, 0x1, P5 ;  /* 0x00000008030ba211 */ /* 0x000fe400028f0eff */
[----:B------:R-:W-:-:S02]  /*2deb0*/  @!P3 LEA.HI.X R7, R2, R19, R4, 0x2, P6 ;  /* 0x000000130207b211 */ /* 0x000fc400030f1404 */
[----:B------:R-:W-:Y:S02]  /*2dec0*/  @!P2 LEA R4, P5, R10, R18, 0x2 ;  /* 0x000000120a04a211 */ /* 0x000fe400078a10ff */
[----:B------:R-:W-:Y:S02]  /*2ded0*/  @!P1 LEA.HI.X.SX32 R3, R5, R8, 0x1, P4 ;  /* 0x0000000805039211 */ /* 0x000fe400020f0eff */
[----:B------:R-:W-:Y:S02]  /*2dee0*/  @!P1 LEA R2, P4, R0, R18, 0x2 ;  /* 0x0000001200029211 */ /* 0x000fe400078810ff */
[-C--:B------:R-:W-:Y:S01]  /*2def0*/  @!P2 LEA.HI.X R5, R10, R19.reuse, R11, 0x2, P5 ;  /* 0x000000130a05a211 */ /* 0x080fe200028f140b */
[----:B------:R-:W-:Y:S01]  /*2df00*/  @!P3 IMAD.MOV.U32 R11, RZ, RZ, 0x7f800000 ;  /* 0x7f800000ff0bb424 */ /* 0x000fe200078e00ff */
[----:B------:R-:W-:Y:S01]  /*2df10*/  @!P1 LEA.HI.X R3, R0, R19, R3, 0x2, P4 ;  /* 0x0000001300039211 */ /* 0x000fe200020f1403 */
[----:B------:R-:W-:Y:S01]  /*2df20*/  @!P2 IMAD.MOV.U32 R10, RZ, RZ, 0x7f800000 ;  /* 0x7f800000ff0aa424 */ /* 0x000fe200078e00ff */
[----:B------:R-:W-:Y:S01]  /*2df30*/  MOV R12, 0x50 ;  /* 0x00000050000c7802 */ /* 0x000fe20000000f00 */
[----:B------:R-:W-:Y:S01]  /*2df40*/  @!P1 IMAD.MOV.U32 R0, RZ, RZ, 0x7f800000 ;  /* 0x7f800000ff009424 */ /* 0x000fe200078e00ff */
[----:B------:R-:W-:Y:S04]  /*2df50*/  @!P3 ST.E desc[UR4][R6.64], R11 ;  /* 0x0000000b0600b985 */ /* 0x000fe8000c101904 */
[----:B------:R-:W-:Y:S04]  /*2df60*/  @!P2 ST.E desc[UR4][R4.64], R10 ;  /* 0x0000000a0400a985 */ /* 0x000fe8000c101904 */
[----:B------:R4:W-:Y:S02]  /*2df70*/  @!P1 ST.E desc[UR4][R2.64], R0 ;  /* 0x0000000002009985 */ /* 0x0009e4000c101904 */
[----:B----4-:R-:W-:-:S02]  /*2df80*/  IMAD.MOV.U32 R2, RZ, RZ, R12 ;  /* 0x000000ffff027224 */ /* 0x010fc400078e000c */
[----:B------:R-:W-:-:S04]  /*2df90*/  IMAD.MOV.U32 R3, RZ, RZ, 0x0 ;  /* 0x00000000ff037424 */ /* 0x000fc800078e00ff */
[----:B-123--:R-:W-:Y:S05]  /*2dfa0*/  @P0 RET.REL.NODEC R2 `(_ZN5flash16flash_fwd_kernelI23Flash_fwd_kernel_traitsILi32ELi128ELi128ELi4ELb0ELb0EN7cutlass6half_tE19Flash_kernel_traitsILi32ELi128ELi128ELi4ES3_EELb1ELb1ELb0ELb1ELb0ELb0ELb0ELb1EEEvNS_16Flash_fwd_paramsE) ;  /* 0xfffffd2002140950 */ /* 0x00efea0003c3ffff */
[----:B------:R-:W-:-:S05]  /*2dfb0*/  IMAD R0, R29, R24, RZ ;  /* 0x000000181d007224 */ /* 0x000fca00078e02ff */
[----:B------:R-:W-:-:S04]  /*2dfc0*/  IADD3 R3, P0, R0, R9, RZ ;  /* 0x0000000900037210 */ /* 0x000fc80007f1e0ff */
[----:B------:R-:W-:Y:S02]  /*2dfd0*/  LEA.HI.X.SX32 R0, R0, R8, 0x1, P0 ;  /* 0x0000000800007211 */ /* 0x000fe400000f0eff */
[----:B------:R-:W-:-:S04]  /*2dfe0*/  LEA R2, P0, R3, R18, 0x2 ;  /* 0x0000001203027211 */ /* 0x000fc800078010ff */
[----:B------:R-:W-:Y:S01]  /*2dff0*/  LEA.HI.X R3, R3, R19, R0, 0x2, P0 ;  /* 0x0000001303037211 */ /* 0x000fe200000f1400 */
[----:B------:R-:W-:-:S05]  /*2e000*/  IMAD.MOV.U32 R0, RZ, RZ, 0x7f800000 ;  /* 0x7f800000ff007424 */ /* 0x000fca00078e00ff */
[----:B------:R1:W-:Y:S02]  /*2e010*/  ST.E desc[UR4][R2.64], R0 ;  /* 0x0000000002007985 */ /* 0x0003e4000c101904 */
[----:B-1----:R-:W-:Y:S02]  /*2e020*/  IMAD.MOV.U32 R2, RZ, RZ, R12 ;  /* 0x000000ffff027224 */ /* 0x002fe400078e000c */
[----:B------:R-:W-:-:S04]  /*2e030*/  IMAD.MOV.U32 R3, RZ, RZ, 0x0 ;  /* 0x00000000ff037424 */ /* 0x000fc800078e00ff */
[----:B------:R-:W-:Y:S05]  /*2e040*/  RET.REL.NODEC R2 `(_ZN5flash16flash_fwd_kernelI23Flash_fwd_kernel_traitsILi32ELi128ELi128ELi4ELb0ELb0EN7cutlass6half_tE19Flash_kernel_traitsILi32ELi128ELi128ELi4ES3_EELb1ELb1ELb0ELb1ELb0ELb0ELb0ELb1EEEvNS_16Flash_fwd_paramsE) ;  /* 0xfffffd1c02ec7950 */ /* 0x000fea0003c3ffff */
.L_x_610:
[----:B------:R-:W-:Y:S01]  /*2e050*/  IMAD.MOV.U32 R0, RZ, RZ, 0x2 ;  /* 0x00000002ff007424 */ /* 0x000fe200078e00ff */
[----:B------:R-:W-:Y:S01]  /*2e060*/  MOV R2, R183 ;  /* 0x000000b700027202 */ /* 0x000fe20000000f00 */
[----:B------:R-:W-:Y:S01]  /*2e070*/  IMAD.MOV.U32 R4, RZ, RZ, -0x1 ;  /* 0xffffffffff047424 */ /* 0x000fe200078e00ff */
[----:B------:R-:W-:-:S07]  /*2e080*/  MOV R3, 0x1f ;  /* 0x0000001f00037802 */ /* 0x000fce0000000f00 */
[----:B---3-5:R-:W-:Y:S05]  /*2e090*/  WARPSYNC.COLLECTIVE R4, `(.L_x_639) ;  /* 0x0000000004087348 */ /* 0x028fea0003c00000 */
[----:B------:R1:W2:Y:S02]  /*2e0a0*/  SHFL.BFLY P0, R0, R2, R0, R3 ;  /* 0x0c00000002007389 */ /* 0x0002a40000000003 */
[----:B-123-5:R-:W-:Y:S01]  /*2e0b0*/  ENDCOLLECTIVE ;  /* 0x000000000000791b */ /* 0x02efe20003800000 */
.L_x_639:
[----:B------:R-:W-:Y:S01]  /*2e0c0*/  FADD.FTZ R8, R0, R183 ;  /* 0x000000b700087221 */ /* 0x000fe20000010000 */
[----:B------:R-:W-:-:S04]  /*2e0d0*/  IMAD.MOV.U32 R0, RZ, RZ, 0x1 ;  /* 0x00000001ff007424 */ /* 0x000fc800078e00ff */
[----:B------:R-:W-:-:S07]  /*2e0e0*/  MOV R2, R8 ;  /* 0x0000000800027202 */ /* 0x000fce0000000f00 */
[----:B------:R-:W-:Y:S05]  /*2e0f0*/  WARPSYNC.COLLECTIVE R4, `(.L_x_640) ;  /* 0x0000000004087348 */ /* 0x000fea0003c00000 */
[----:B------:R1:W2:Y:S02]  /*2e100*/  SHFL.BFLY P0, R0, R2, R0, R3 ;  /* 0x0c00000002007389 */ /* 0x0002a40000000003 */
[----:B-12---:R-:W-:Y:S01]  /*2e110*/  ENDCOLLECTIVE ;  /* 0x000000000000791b */ /* 0x006fe20003800000 */
.L_x_640:
[----:B------:R-:W-:Y:S01]  /*2e120*/  MOV R11, R0 ;  /* 0x00000000000b7202 */ /* 0x000fe20000000f00 */
[----:B------:R-:W-:Y:S01]  /*2e130*/  IMAD.MOV.U32 R0, RZ, RZ, 0x2 ;  /* 0x00000002ff007424 */ /* 0x000fe200078e00ff */
[----:B------:R-:W-:-:S03]  /*2e140*/  MOV R2, R184 ;  /* 0x000000b800027202 */ /* 0x000fc60000000f00 */
[----:B------:R-:W-:-:S07]  /*2e150*/  FADD.FTZ R32, R8, R11 ;  /* 0x0000000b08207221 */ /* 0x000fce0000010000 */
[----:B------:R-:W-:Y:S05]  /*2e160*/  WARPSYNC.COLLECTIVE R4, `(.L_x_641) ;  /* 0x0000000004087348 */ /* 0x000fea0003c00000 */
[----:B------:R1:W2:Y:S02]  /*2e170*/  SHFL.BFLY P0, R0, R2, R0, R3 ;  /* 0x0c00000002007389 */ /* 0x0002a40000000003 */
[----:B-12---:R-:W-:Y:S01]  /*2e180*/  ENDCOLLECTIVE ;  /* 0x000000000000791b */ /* 0x006fe20003800000 */
.L_x_641:
[----:B------:R-:W-:Y:S01]  /*2e190*/  MOV R2, R0 ;  /* 0x0000000000027202 */ /* 0x000fe20000000f00 */
[----:B------:R-:W-:-:S04]  /*2e1a0*/  IMAD.MOV.U32 R0, RZ, RZ, 0x1 ;  /* 0x00000001ff007424 */ /* 0x000fc800078e00ff */
[----:B------:R-:W-:-:S05]  /*2e1b0*/  FADD.FTZ R7, R2, R184 ;  /* 0x000000b802077221 */ /* 0x000fca0000010000 */
[----:B------:R-:W-:-:S07]  /*2e1c0*/  MOV R2, R7 ;  /* 0x0000000700027202 */ /* 0x000fce0000000f00 */
[----:B------:R-:W-:Y:S05]  /*2e1d0*/  WARPSYNC.COLLECTIVE R4, `(.L_x_642) ;  /* 0x0000000004087348 */ /* 0x000fea0003c00000 */
[----:B------:R1:W2:Y:S02]  /*2e1e0*/  SHFL.BFLY P0, R0, R2, R0, R3 ;  /* 0x0c00000002007389 */ /* 0x0002a40000000003 */
[----:B-12---:R-:W-:Y:S01]  /*2e1f0*/  ENDCOLLECTIVE ;  /* 0x000000000000791b */ /* 0x006fe20003800000 */
.L_x_642:
[----:B------:R-:W-:Y:S01]  /*2e200*/  MOV R10, R0 ;  /* 0x00000000000a7202 */ /* 0x000fe20000000f00 */
[----:B------:R-:W-:Y:S01]  /*2e210*/  IMAD.MOV.U32 R0, RZ, RZ, 0x2 ;  /* 0x00000002ff007424 */ /* 0x000fe200078e00ff */
[----:B------:R-:W-:-:S03]  /*2e220*/  MOV R2, R185 ;  /* 0x000000b900027202 */ /* 0x000fc60000000f00 */
[----:B------:R-:W-:-:S07]  /*2e230*/  FADD.FTZ R31, R7, R10 ;  /* 0x0000000a071f7221 */ /* 0x000fce0000010000 */
[----:B------:R-:W-:Y:S05]  /*2e240*/  WARPSYNC.COLLECTIVE R4, `(.L_x_643) ;  /* 0x0000000004087348 */ /* 0x000fea0003c00000 */
[----:B------:R1:W2:Y:S02]  /*2e250*/  SHFL.BFLY P0, R0, R2, R0, R3 ;  /* 0x0c00000002007389 */ /* 0x0002a40000000003 */
[----:B-12---:R-:W-:Y:S01]  /*2e260*/  ENDCOLLECTIVE ;  /* 0x000000000000791b */ /* 0x006fe20003800000 */
.L_x_643:
[----:B------:R-:W-:Y:S01]  /*2e270*/  MOV R3, R0 ;  /* 0x0000000000037202 */ /* 0x000fe20000000f00 */
[----:B------:R-:W-:-:S04]  /*2e280*/  IMAD.MOV.U32 R0, RZ, RZ, 0x1 ;  /* 0x00000001ff007424 */ /* 0x000fc800078e00ff */
[----:B------:R-:W-:Y:S01]  /*2e290*/  FADD.FTZ R5, R3, R185 ;  /* 0x000000b903057221 */ /* 0x000fe20000010000 */
[----:B------:R-:W-:-:S04]  /*2e2a0*/  MOV R3, 0x1f ;  /* 0x0000001f00037802 */ /* 0x000fc80000000f00 */
[----:B------:R-:W-:-:S07]  /*2e2b0*/  MOV R2, R5 ;  /* 0x0000000500027202 */ /* 0x000fce0000000f00 */
[----:B------:R-:W-:Y:S05]  /*2e2c0*/  WARPSYNC.COLLECTIVE R4, `(.L_x_644) ;  /* 0x0000000004087348 */ /* 0x000fea0003c00000 */
[----:B------:R1:W2:Y:S02]  /*2e2d0*/  SHFL.BFLY P0, R0, R2, R0, R3 ;  /* 0x0c00000002007389 */ /* 0x0002a40000000003 */
[----:B-12---:R-:W-:Y:S01]  /*2e2e0*/  ENDCOLLECTIVE ;  /* 0x000000000000791b */ /* 0x006fe20003800000 */
.L_x_644:
[----:B------:R-:W-:Y:S01]  /*2e2f0*/  MOV R9, R0 ;  /* 0x0000000000097202 */ /* 0x000fe20000000f00 */
[----:B------:R-:W-:Y:S01]  /*2e300*/  IMAD.MOV.U32 R2, RZ, RZ, R186 ;  /* 0x000000ffff027224 */ /* 0x000fe200078e00ba */
[----:B------:R-:W-:-:S03]  /*2e310*/  MOV R0, 0x2 ;  /* 0x0000000200007802 */ /* 0x000fc60000000f00 */
[----:B------:R-:W-:-:S07]  /*2e320*/  FADD.FTZ R30, R5, R9 ;  /* 0x00000009051e7221 */ /* 0x000fce0000010000 */
[----:B------:R-:W-:Y:S05]  /*2e330*/  WARPSYNC.COLLECTIVE R4, `(.L_x_645) ;  /* 0x0000000004087348 */ /* 0x000fea0003c00000 */
[----:B------:R1:W2:Y:S02]  /*2e340*/  SHFL.BFLY P0, R0, R2, R0, R3 ;  /* 0x0c00000002007389 */ /* 0x0002a40000000003 */
[----:B-12---:R-:W-:Y:S01]  /*2e350*/  ENDCOLLECTIVE ;  /* 0x000000000000791b */ /* 0x006fe20003800000 */
.L_x_645:
[----:B------:R-:W-:Y:S01]  /*2e360*/  MOV R4, R0 ;  /* 0x0000000000047202 */ /* 0x000fe20000000f00 */
[----:B------:R-:W-:-:S04]  /*2e370*/  IMAD.MOV.U32 R0, RZ, RZ, 0x1 ;  /* 0x00000001ff007424 */ /* 0x000fc800078e00ff */
[----:B------:R-:W-:Y:S01]  /*2e380*/  FADD.FTZ R2, R4, R186 ;  /* 0x000000ba04027221 */ /* 0x000fe20000010000 */
[----:B------:R-:W-:-:S07]  /*2e390*/  MOV R4, 0xffffffff ;  /* 0xffffffff00047802 */ /* 0x000fce0000000f00 */
[----:B------:R-:W-:Y:S05]  /*2e3a0*/  WARPSYNC.COLLECTIVE R4, `(.L_x_646) ;  /* 0x0000000004087348 */ /* 0x000fea0003c00000 */
[----:B------:R1:W2:Y:S02]  /*2e3b0*/  SHFL.BFLY P0, R0, R2, R0, R3 ;  /* 0x0c00000002007389 */ /* 0x0002a40000000003 */
[----:B-12---:R-:W-:Y:S01]  /*2e3c0*/  ENDCOLLECTIVE ;  /* 0x000000000000791b */ /* 0x006fe20003800000 */
.L_x_646:
[----:B------:R-:W-:Y:S01]  /*2e3d0*/  MOV R4, R0 ;  /* 0x0000000000047202 */ /* 0x000fe20000000f00 */
[----:B------:R-:W-:Y:S06]  /*2e3e0*/  BRA `(.L_x_647) ;  /* 0xffffffd800787947 */ /* 0x000fec000383ffff */
.L_x_648:
        /* <DEDUP_REMOVED lines=9> */
.L_x_715:


//--------------------- .text._ZN5flash16flash_fwd_kernelI23Flash_fwd_kernel_traitsILi32ELi128ELi128ELi4ELb0ELb0EN7cutlass6half_tE19Flash_kernel_traitsILi32ELi128ELi128ELi4ES3_EELb0ELb1ELb0ELb1ELb0ELb0ELb1ELb0EEEvNS_16Flash_fwd_paramsE --------------------------
	.section	.text._ZN5flash16flash_fwd_kernelI23Flash_fwd_kernel_traitsILi32ELi128ELi128ELi4ELb0ELb0EN7cutlass6half_tE19Flash_kernel_traitsILi32ELi128ELi128ELi4ES3_EELb0ELb1ELb0ELb1ELb0ELb0ELb1ELb0EEEvNS_16Flash_fwd_paramsE,"ax",@progbits
	.align	128
        .global         _ZN5flash16flash_fwd_kernelI23Flash_fwd_kernel_traitsILi32ELi128ELi128ELi4ELb0ELb0EN7cutlass6half_tE19Flash_kernel_traitsILi32ELi128ELi128ELi4ES3_EELb0ELb1ELb0ELb1ELb0ELb0ELb1ELb0EEEvNS_16Flash_fwd_paramsE
        .type           _ZN5flash16flash_fwd_kernelI23Flash_fwd_kernel_traitsILi32ELi128ELi128ELi4ELb0ELb0EN7cutlass6half_tE19Flash_kernel_traitsILi32ELi128ELi128ELi4ES3_EELb0ELb1ELb0ELb1ELb0ELb0ELb1ELb0EEEvNS_16Flash_fwd_paramsE,@function
        .size           _ZN5flash16flash_fwd_kernelI23Flash_fwd_kernel_traitsILi32ELi128ELi128ELi4ELb0ELb0EN7cutlass6half_tE19Flash_kernel_traitsILi32ELi128ELi128ELi4ES3_EELb0ELb1ELb0ELb1ELb0ELb0ELb1ELb0EEEvNS_16Flash_fwd_paramsE,(.L_x_729 - _ZN5flash16flash_fwd_kernelI23Flash_fwd_kernel_traitsILi32ELi128ELi128ELi4ELb0ELb0EN7cutlass6half_tE19Flash_kernel_traitsILi32ELi128ELi128ELi4ES3_EELb0ELb1ELb0ELb1ELb0ELb0ELb1ELb0EEEvNS_16Flash_fwd_paramsE)
        .other          _ZN5flash16flash_fwd_kernelI23Flash_fwd_kernel_traitsILi32ELi128ELi128ELi4ELb0ELb0EN7cutlass6half_tE19Flash_kernel_traitsILi32ELi128ELi128ELi4ES3_EELb0ELb1ELb0ELb1ELb0ELb0ELb1ELb0EEEvNS_16Flash_fwd_paramsE,@"STO_CUDA_ENTRY STV_DEFAULT"
_ZN5flash16flash_fwd_kernelI23Flash_fwd_kernel_traitsILi32ELi128ELi128ELi4ELb0ELb0EN7cutlass6half_tE19Flash_kernel_traitsILi32ELi128ELi128ELi4ES3_EELb0ELb1ELb0ELb1ELb0ELb0ELb1ELb0EEEvNS_16Flash_fwd_paramsE:
.text._ZN5flash16flash_fwd_kernelI23Flash_fwd_kernel_traitsILi32ELi128ELi128ELi4ELb0ELb0EN7cutlass6half_tE19Flash_kernel_traitsILi32ELi128ELi128ELi4ES3_EELb0ELb1ELb0ELb1ELb0ELb0ELb1ELb0EEEvNS_16Flash_fwd_paramsE:
[----:B------:R-:W-:Y:S08]  /*0000*/  LDC R1, c[0x0][0x28] ;  /* 0x00000a00ff017b82 */ /* 0x000ff00000000800 */
[----:B------:R-:W1:Y:S01]  /*0010*/  S2UR UR28, SR_CTAID.Y ;  /* 0x00000000001c79c3 */ /* 0x000e620000002600 */
[----:B------:R-:W-:Y:S01]  /*0020*/  ULDC.64 UR4, c[0x0][0x300] ;  /* 0x0000c00000047ab9 */ /* 0x000fe20000000a00 */
[----:B------:R-:W-:Y:S01]  /*0030*/  ULDC.64 UR6, c[0x0][0x2f0] ;  /* 0x0000bc0000067ab9 */ /* 0x000fe20000000a00 */
[----:B------:R-:W-:-:S02]  /*0040*/  UISETP.NE.U32.AND UP1, UPT, UR4, URZ, UPT ;  /* 0x0000003f0400728c */ /* 0x000fc4000bf25070 */
[----:B------:R-:W-:Y:S02]  /*0050*/  UISETP.NE.U32.AND UP2, UPT, UR6, URZ, UPT ;  /* 0x0000003f0600728c */ /* 0x000fe4000bf45070 */
[----:B------:R-:W-:Y:S02]  /*0060*/  UISETP.NE.AND.EX UP1, UPT, UR5, URZ, UPT, UP1 ;  /* 0x0000003f0500728c */ /* 0x000fe4000bf25310 */
[----:B------:R-:W-:Y:S01]  /*0070*/  UISETP.NE.AND.EX UP2, UPT, UR7, URZ, UPT, UP2 ;  /* 0x0000003f0700728c */ /* 0x000fe2000bf45320 */
[----:B------:R-:W-:Y:S01]  /*0080*/  ULDC.64 UR8, c[0x0][0x2f0] ;  /* 0x0000bc0000087ab9 */ /* 0x000fe20000000a00 */
[----:B------:R-:W-:Y:S02]  /*0090*/  ULDC.U8 UR6, c[0x0][0x3c2] ;  /* 0x0000f08000067ab9 */ /* 0x000fe40000000000 */
[----:B------:R-:W-:Y:S01]  /*00a0*/  PLOP3.LUT P0, PT, PT, PT, UP1, 0x80, 0x0 ;  /* 0x000000000000781c */ /* 0x000fe20003f0f018 */
[----:B------:R-:W-:Y:S01]  /*00b0*/  ULDC.64 UR4, c[0x0][0x2f8] ;  /* 0x0000be0000047ab9 */ /* 0x000fe20000000a00 */
[----:B------:R-:W-:Y:S01]  /*00c0*/  PLOP3.LUT P2, PT, PT, PT, UP2, 0x80, 0x0 ;  /* 0x000000000000781c */ /* 0x000fe20003f4f028 */
[----:B------:R-:W-:-:S02]  /*00d0*/  UISETP.NE.AND UP3, UPT, UR6, URZ, UPT ;  /* 0x0000003f0600728c */ /* 0x000fc4000bf65270 */
[----:B------:R-:W-:Y:S01]  /*00e0*/  UISETP.EQ.U32.AND UP0, UPT, UR4, URZ, UPT ;  /* 0x0000003f0400728c */ /* 0x000fe2000bf02070 */
[----:B------:R-:W-:Y:S01]  /*00f0*/  ULDC.64 UR20, c[0x0][0x208] ;  /* 0x0000820000147ab9 */ /* 0x000fe20000000a00 */
[----:B------:R-:W-:Y:S02]  /*0100*/  ULDC.64 UR6, c[0x0][0x2f8] ;  /* 0x0000be0000067ab9 */ /* 0x000fe40000000a00 */
[----:B------:R-:W-:Y:S02]  /*0110*/  UISETP.EQ.OR.EX UP0, UPT, UR5, URZ, !UP3, UP0 ;  /* 0x0000003f0500728c */ /* 0x000fe4000df02700 */
[----:B-1----:R-:W-:-:S06]  /*0120*/  UIMAD.WIDE UR8, UR28, 0x4, UR8 ;  /* 0x000000041c0878a5 */ /* 0x002fcc000f8e0208 */
[----:B------:R-:W-:Y:S02]  /*0130*/  IMAD.U32 R10, RZ, RZ, UR8 ;  /* 0x00000008ff0a7e24 */ /* 0x000fe4000f8e00ff */
[----:B------:R-:W-:Y:S01]  /*0140*/  IMAD.U32 R11, RZ, RZ, UR9 ;  /* 0x00000009ff0b7e24 */ /* 0x000fe2000f8e00ff */
[----:B------:R-:W-:Y:S02]  /*0150*/  @UP1 ULDC.64 UR8, c[0x0][0x300] ;  /* 0x0000c00000081ab9 */ /* 0x000fe40000000a00 */
[----:B------:R-:W-:Y:S02]  /*0160*/  @UP1 UIMAD.WIDE UR8, UR28, 0x4, UR8 ;  /* 0x000000041c0818a5 */ /* 0x000fe4000f8e0208 */
[----:B------:R-:W2:Y:S04]  /*0170*/  @P2 LDG.E R4, desc[UR20][R10.64] ;  /* 0x000000140a042981 */ /* 0x000ea8000c1e1900 */
[----:B------:R-:W-:Y:S01]  /*0180*/  IMAD.U32 R8, RZ, RZ, UR8 ;  /* 0x00000008ff087e24 */ /* 0x000fe2000f8e00ff */
[----:B------:R-:W3:Y:S01]  /*0190*/  @P2 LDG.E R0, desc[UR20][R10.64+0x4] ;  /* 0x000004140a002981 */ /* 0x000ee2000c1e1900 */
[----:B------:R-:W-:Y:S01]  /*01a0*/  IMAD.U32 R9, RZ, RZ, UR9 ;  /* 0x00000009ff097e24 */ /* 0x000fe2000f8e00ff */
[----:B------:R-:W-:Y:S01]  /*01b0*/  PLOP3.LUT P1, PT, PT, PT, UP0, 0x80, 0x0 ;  /* 0x000000000000781c */ /* 0x000fe20003f2f008 */
[----:B------:R-:W-:-:S03]  /*01c0*/  UIMAD.WIDE UR6, UR28, 0x4, UR6 ;  /* 0x000000041c0678a5 */ /* 0x000fc6000f8e0206 */
[----:B------:R-:W4:Y:S03]  /*01d0*/  @P0 LDG.E R2, desc[UR20][R8.64] ;  /* 0x0000001408020981 */ /* 0x000f26000c1e1900 */
[----:B------:R-:W-:Y:S02]  /*01e0*/  IMAD.U32 R6, RZ, RZ, UR6 ;  /* 0x00000006ff067e24 */ /* 0x000fe4000f8e00ff */
        /* <DEDUP_REMOVED lines=12> */
[----:B------:R-:W-:Y:S01]  /*02b0*/  @UP2 UIADD3 UR19, UR19, -UR17, URZ ;  /* 0x8000001113132290 */ /* 0x000fe2000fffe03f */
[----:B-----5:R-:W-:-:S06]  /*02c0*/  @!P1 R2UR UR8, R3 ;  /* 0x00000000030892ca */ /* 0x020fcc00000e0000 */
[----:B------:R-:W-:Y:S01]  /*02d0*/  @!UP2 ULDC UR19, c[0x0][0x2c4] ;  /* 0x0000b1000013aab9 */ /* 0x000fe20000000800 */
[----:B-1----:R-:W-:Y:S08]  /*02e0*/  @!P0 BRA `(.L_x_649) ;  /* 0x00000000001c8947 */ /* 0x002ff00003800000 */
[----:B------:R-:W-:-:S13]  /*02f0*/  PLOP3.LUT P0, PT, PT, PT, UP3, 0x80, 0x0 ;  /* 0x000000000000781c */ /* 0x000fda0003f0f038 */
[----:B------:R-:W2:Y:S04]  /*0300*/  @P0 LDG.E R0, desc[UR20][R6.64+0x4] ;  /* 0x0000041406000981 */ /* 0x000ea8000c1e1900 */
[----:B------:R-:W3:Y:S01]  /*0310*/  @!P0 LDG.E R2, desc[UR20][R6.64] ;  /* 0x0000001406028981 */ /* 0x000ee2000c1e1900 */
[----:B--2---:R-:W-:-:S13]  /*0320*/  @P0 R2UR UR6, R0 ;  /* 0x00000000000602ca */ /* 0x004fda00000e0000 */
[----:B------:R-:W-:-:S07]  /*0330*/  @UP3 UIADD3 UR6, UR6, -UR8, URZ ;  /* 0x8000000806063290 */ /* 0x000fce000fffe03f */
[----:B---3--:R-:W-:Y:S01]  /*0340*/  @!P0 R2UR UR6, R2 ;  /* 0x00000000020682ca */ /* 0x008fe200000e0000 */
[----:B------:R-:W-:-:S14]  /*0350*/  BRA `(.L_x_650) ;  /* 0x0000000000047947 */ /* 0x000fdc0003800000 */
.L_x_649:
[----:B------:R-:W-:-:S05]  /*0360*/  ULDC UR6, c[0x0][0x2c8] ;  /* 0x0000b20000067ab9 */ /* 0x000fca0000000800 */
.L_x_650:
        /* <DEDUP_REMOVED lines=47> */
[----:B------:R-:W-:Y:S01]  /*0660*/  SHF.R.S32.HI R9, RZ, 0x3, R10 ;  /* 0x00000003ff097819 */ /* 0x000fe2000001140a */
[----:B------:R-:W-:Y:S01]  /*0670*/  @UP1 UIMAD.WIDE.U32 UR12, UR17, UR4, URZ ;  /* 0x00000004110c12a5 */ /* 0x000fe2000f8e003f */
[----:B------:R-:W-:Y:S01]  /*0680*/  SHF.R.S32.HI R16, RZ, 0x2, R15 ;  /* 0x00000002ff107819 */ /* 0x000fe2000001140f */
[----:B------:R-:W-:-:S02]  /*0690*/  @UP0 ULDC.64 UR10, c[0x0][0x248] ;  /* 0x00009200000a0ab9 */ /* 0x000fc40000000a00 */
[----:B------:R-:W-:Y:S01]  /*06a0*/  @UP1 UIMAD UR6, UR17, UR5, UR13 ;  /* 0x00000005110612a4 */ /* 0x000fe2000f8e020d */
[----:B------:R-:W-:Y:S01]  /*06b0*/  IMAD.SHL.U32 R19, R9, 0x40, RZ ;  /* 0x0000004009137824 */ /* 0x000fe200078e00ff */
[----:B------:R-:W-:Y:S01]  /*06c0*/  @UP0 UIADD3 UR13, UR7, UR8, URZ ;  /* 0x00000008070d0290 */ /* 0x000fe2000fffe03f */
[----:B-1----:R-:W-:Y:S01]  /*06d0*/  IABS R0, R5 ;  /* 0x0000000500007213 */ /* 0x002fe20000000000 */
[----:B------:R-:W-:Y:S02]  /*06e0*/  @!UP1 ULDC.64 UR4, c[0x0][0x228] ;  /* 0x00008a0000049ab9 */ /* 0x000fe40000000a00 */
[----:B------:R-:W-:Y:S01]  /*06f0*/  @UP0 UIMAD.WIDE.U32 UR32, UR13, UR10, URZ ;  /* 0x0000000a0d2002a5 */ /* 0x000fe2000f8e003f */
[----:B------:R-:W-:Y:S01]  /*0700*/  LOP3.LUT R19, R19, 0xc0, RZ, 0xc0, !PT ;  /* 0x000000c013137812 */ /* 0x000fe200078ec0ff */
[----:B------:R-:W1:Y:S01]  /*0710*/  I2F.RP R8, R0 ;  /* 0x0000000000087306 */ /* 0x000e620000209400 */
[----:B------:R-:W-:Y:S02]  /*0720*/  @!UP1 UIMAD UR9, UR9, UR4, URZ ;  /* 0x00000004090992a4 */ /* 0x000fe4000f8e023f */
[----:B------:R-:W-:Y:S01]  /*0730*/  @!UP1 UIMAD.WIDE.U32 UR14, UR28, UR4, URZ ;  /* 0x000000041c0e92a5 */ /* 0x000fe2000f8e003f */
[----:B--2---:R-:W-:Y:S01]  /*0740*/  IABS R2, R2 ;  /* 0x0000000200027213 */ /* 0x004fe20000000000 */
[----:B------:R-:W-:-:S02]  /*0750*/  @!UP1 UIMAD UR5, UR28, UR5, UR9 ;  /* 0x000000051c0592a4 */ /* 0x000fc4000f8e0209 */
[----:B------:R-:W-:Y:S01]  /*0760*/  @UP0 UIMAD UR13, UR13, UR11, URZ ;  /* 0x0000000b0d0d02a4 */ /* 0x000fe2000f8e023f */
[----:B------:R-:W-:Y:S01]  /*0770*/  @UP1 UMOV UR26, UR12 ;  /* 0x0000000c001a1c82 */ /* 0x000fe20008000000 */
[----:B------:R-:W-:Y:S02]  /*0780*/  @UP0 UMOV UR24, UR32 ;  /* 0x0000002000180c82 */ /* 0x000fe40008000000 */
[----:B------:R-:W-:Y:S02]  /*0790*/  @UP0 UIADD3 UR13, UR33, UR13, URZ ;  /* 0x0000000d210d0290 */ /* 0x000fe4000fffe03f */
[----:B------:R-:W-:Y:S01]  /*07a0*/  @!UP1 UIADD3 UR6, UR15, UR5, URZ ;  /* 0x000000050f069290 */ /* 0x000fe2000fffe03f */
[----:B-1----:R-:W1:Y:S01]  /*07b0*/  MUFU.RCP R6, R8 ;  /* 0x0000000800067308 */ /* 0x002e620000001000 */
[----:B------:R-:W-:Y:S01]  /*07c0*/  @!UP1 UMOV UR26, UR14 ;  /* 0x0000000e001a9c82 */ /* 0x000fe20008000000 */
[----:B-1----:R-:W-:Y:S01]  /*07d0*/  VIADD R6, R6, 0xffffffe ;  /* 0x0ffffffe06067836 */ /* 0x002fe20000000000 */
[----:B------:R-:W-:-:S05]  /*07e0*/  LEA.HI R8, R13, R4, RZ, 0x5 ;  /* 0x000000040d087211 */ /* 0x000fca00078f28ff */
[----:B------:R-:W1:Y:S01]  /*07f0*/  F2I.FTZ.U32.TRUNC.NTZ R7, R6 ;  /* 0x0000000600077305 */ /* 0x000e62000021f000 */
[----:B------:R-:W-:Y:S01]  /*0800*/  SHF.R.S32.HI R149, RZ, 0x5, R8 ;  /* 0x00000005ff957819 */ /* 0x000fe20000011408 */
[----:B-1----:R-:W-:Y:S02]  /*0810*/  IMAD.MOV R3, RZ, RZ, -R7 ;  /* 0x000000ffff037224 */ /* 0x002fe400078e0a07 */
[----:B------:R-:W-:Y:S02]  /*0820*/  IMAD.MOV.U32 R6, RZ, RZ, RZ ;  /* 0x000000ffff067224 */ /* 0x000fe400078e00ff */
[----:B------:R-:W-:-:S04]  /*0830*/  IMAD R3, R3, R0, RZ ;  /* 0x0000000003037224 */ /* 0x000fc800078e02ff */
[----:B------:R-:W-:Y:S01]  /*0840*/  IMAD.HI.U32 R3, R7, R3, R6 ;  /* 0x0000000307037227 */ /* 0x000fe200078e0006 */
[C---:B------:R-:W-:Y:S02]  /*0850*/  LOP3.LUT R7, R15.reuse, 0xfffffffc, RZ, 0xc0, !PT ;  /* 0xfffffffc0f077812 */ /* 0x040fe400078ec0ff */
[----:B------:R-:W-:-:S03]  /*0860*/  LEA.HI R15, R15, R16, RZ, 0x1 ;  /* 0x000000100f0f7211 */ /* 0x000fc600078f08ff */
[----:B------:R-:W-:Y:S01]  /*0870*/  IMAD.HI.U32 R11, R3, R2, RZ ;  /* 0x00000002030b7227 */ /* 0x000fe200078e00ff */
[----:B------:R-:W-:-:S03]  /*0880*/  LOP3.LUT R15, R15, 0x7fffffe, RZ, 0xc0, !PT ;  /* 0x07fffffe0f0f7812 */ /* 0x000fc600078ec0ff */
[----:B------:R-:W-:Y:S02]  /*0890*/  IMAD.IADD R236, R4, 0x1, -R7 ;  /* 0x0000000104ec7824 */ /* 0x000fe400078e0a07 */
[----:B------:R-:W-:Y:S02]  /*08a0*/  IMAD.MOV R3, RZ, RZ, -R11 ;  /* 0x000000ffff037224 */ /* 0x000fe400078e0a0b */
[----:B------:R-:W-:Y:S02]  /*08b0*/  IMAD.SHL.U32 R236, R236, 0x8, RZ ;  /* 0x00000008ecec7824 */ /* 0x000fe400078e00ff */
[----:B------:R-:W-:Y:S01]  /*08c0*/  IMAD R3, R0, R3, R2 ;  /* 0x0000000300037224 */ /* 0x000fe200078e0202 */
[----:B------:R-:W-:Y:S02]  /*08d0*/  SHF.R.U32.HI R2, RZ, 0x3, R19 ;  /* 0x00000003ff027819 */ /* 0x000fe40000011613 */
[----:B------:R-:W-:Y:S01]  /*08e0*/  LOP3.LUT R7, R19, 0x18, R236, 0xf8, !PT ;  /* 0x0000001813077812 */ /* 0x000fe200078ef8ec */
        /* <DEDUP_REMOVED lines=15> */
.L_x_652:
        /* <DEDUP_REMOVED lines=24> */
[----:B------:R-:W-:Y:S01]  /*0b60*/  UIADD3 UR12, UR15, UR5, URZ ;  /* 0x000000050f0c7290 */ /* 0x000fe2000fffe03f */
[----:B------:R-:W-:-:S11]  /*0b70*/  UMOV UR16, UR14 ;  /* 0x0000000e00107c82 */ /* 0x000fd60008000000 */
.L_x_653:
[----:B------:R-:W1:Y:S01]  /*0b80*/  S2UR UR15, SR_CgaCtaId ;  /* 0x00000000000f79c3 */ /* 0x000e620000008800 */
[----:B------:R-:W-:Y:S01]  /*0b90*/  UIADD3 UR14, -UR31, UR19, URZ ;  /* 0x000000131f0e7290 */ /* 0x000fe2000fffe13f */
[----:B------:R-:W-:Y:S01]  /*0ba0*/  @!P1 IMAD.IADD R3, R3, 0x1, -R0 ;  /* 0x0000000103039824 */ /* 0x000fe200078e0a00 */
[----:B------:R-:W-:Y:S01]  /*0bb0*/  SHF.R.S32.HI R237, RZ, 0x1f, R236 ;  /* 0x0000001fffed7819 */ /* 0x000fe200000114ec */
[----:B------:R-:W-:Y:S01]  /*0bc0*/  ULDC.64 UR4, c[0x0][0x258] ;  /* 0x0000960000047ab9 */ /* 0x000fe20000000a00 */
[----:B------:R-:W-:Y:S01]  /*0bd0*/  IADD3 R6, P0, R236, UR26, RZ ;  /* 0x0000001aec067c10 */ /* 0x000fe2000ff1e0ff */
[----:B------:R-:W-:Y:S01]  /*0be0*/  UIMAD UR7, UR29, UR4, URZ ;  /* 0x000000041d0772a4 */ /* 0x000fe2000f8e023f */
[C---:B------:R-:W-:Y:S01]  /*0bf0*/  ISETP.GE.AND P3, PT, R16.reuse, UR14, PT ;  /* 0x0000000e10007c0c */ /* 0x040fe2000bf66270 */
[----:B------:R-:W-:Y:S01]  /*0c00*/  IMAD.U32 R14, RZ, RZ, UR4 ;  /* 0x00000004ff0e7e24 */ /* 0x000fe2000f8e00ff */
[----:B------:R-:W-:Y:S01]  /*0c10*/  ISETP.GE.U32.AND P6, PT, R3, R0, PT ;  /* 0x000000000300720c */ /* 0x000fe20003fc6070 */
[----:B------:R-:W-:Y:S01]  /*0c20*/  UIMAD UR5, UR30, UR5, UR7 ;  /* 0x000000051e0572a4 */ /* 0x000fe2000f8e0207 */
[----:B------:R-:W-:Y:S01]  /*0c30*/  IADD3.X R7, R237, UR6, RZ, P0, !PT ;  /* 0x00000006ed077c10 */ /* 0x000fe200087fe4ff */
[----:B------:R-:W-:Y:S01]  /*0c40*/  UMOV UR4, 0x400 ;  /* 0x0000040000047882 */ /* 0x000fe20000000000 */
[C---:B------:R-:W-:Y:S01]  /*0c50*/  LOP3.LUT R2, R5.reuse, UR30, RZ, 0x3c, !PT ;  /* 0x0000001e05027c12 */ /* 0x040fe2000f8e3cff */
[----:B------:R-:W-:Y:S01]  /*0c60*/  VIADD R3, R16, 0x20 ;  /* 0x0000002010037836 */ /* 0x000fe20000000000 */
[----:B------:R-:W-:Y:S01]  /*0c70*/  SHF.R.S32.HI R17, RZ, 0x1f, R16 ;  /* 0x0000001fff117819 */ /* 0x000fe20000011410 */
[----:B------:R-:W-:Y:S01]  /*0c80*/  IMAD.WIDE.U32 R14, R14, UR30, R6 ;  /* 0x0000001e0e0e7c25 */ /* 0x000fe2000f8e0006 */
[----:B------:R-:W-:Y:S01]  /*0c90*/  ISETP.GE.AND P4, PT, R2, RZ, PT ;  /* 0x000000ff0200720c */ /* 0x000fe20003f86270 */
[----:B------:R-:W-:Y:S01]  /*0ca0*/  BSSY B0, `(.L_x_654) ;  /* 0x0000022000007945 */ /* 0x000fe20003800000 */
[----:B------:R-:W-:Y:S01]  /*0cb0*/  ISETP.NE.AND P5, PT, R5, RZ, PT ;  /* 0x000000ff0500720c */ /* 0x000fe20003fa5270 */
[C---:B------:R-:W-:Y:S01]  /*0cc0*/  VIADD R2, R16.reuse, 0x40 ;  /* 0x0000004010027836 */ /* 0x040fe20000000000 */
[----:B------:R-:W-:Y:S01]  /*0cd0*/  ISETP.GE.AND P2, PT, R3, UR14, PT ;  /* 0x0000000e03007c0c */ /* 0x000fe2000bf46270 */
[----:B------:R-:W-:Y:S01]  /*0ce0*/  VIADD R0, R16, 0x60 ;  /* 0x0000006010007836 */ /* 0x000fe20000000000 */
[----:B-1----:R-:W-:Y:S01]  /*0cf0*/  ULEA UR4, UR15, UR4, 0x18 ;  /* 0x000000040f047291 */ /* 0x002fe2000f8ec03f */
[----:B------:R-:W-:-:S02]  /*0d00*/  IMAD.U32 R21, RZ, RZ, UR18 ;  /* 0x00000012ff157e24 */ /* 0x000fc4000f8e00ff */
        /* <DEDUP_REMOVED lines=27> */
.L_x_655:
[----:B------:R-:W-:Y:S05]  /*0ec0*/  BSYNC B0 ;  /* 0x0000000000007941 */ /* 0x000fea0003800000 */
.L_x_654:
        /* <DEDUP_REMOVED lines=22> */
.L_x_657:
[----:B------:R-:W-:Y:S05]  /*1030*/  BSYNC B0 ;  /* 0x0000000000007941 */ /* 0x000fea0003800000 */
.L_x_656:
        /* <DEDUP_REMOVED lines=22> */
.L_x_659:
[----:B------:R-:W-:Y:S05]  /*11a0*/  BSYNC B0 ;  /* 0x0000000000007941 */ /* 0x000fea0003800000 */
.L_x_658:
        /* <DEDUP_REMOVED lines=21> */
.L_x_661:
[----:B------:R-:W-:Y:S05]  /*1300*/  BSYNC B0 ;  /* 0x0000000000007941 */ /* 0x000fea0003800000 */
.L_x_660:
[----:B-1----:R-:W-:Y:S01]  /*1310*/  MOV R6, R11 ;  /* 0x0000000b00067202 */ /* 0x002fe20000000f00 */
[----:B------:R-:W-:Y:S01]  /*1320*/  IMAD R7, R17, UR10, RZ ;  /* 0x0000000a11077c24 */ /* 0x000fe2000f8e02ff */
[----:B------:R-:W-:Y:S01]  /*1330*/  UIADD3 UR5, UR22, -0x1, URZ ;  /* 0xffffffff16057890 */ /* 0x000fe2000fffe03f */
[----:B------:R-:W-:Y:S01]  /*1340*/  IMAD.WIDE.U32 R18, R16, UR10, R236 ;  /* 0x0000000a10127c25 */ /* 0x000fe2000f8e00ec */
[----:B------:R-:W-:Y:S01]  /*1350*/  @!P4 IADD3 R6, -R6, RZ, RZ ;  /* 0x000000ff0606c210 */ /* 0x000fe20007ffe1ff */
[----:B------:R-:W-:Y:S01]  /*1360*/  ULDC.64 UR6, c[0x0][0x260] ;  /* 0x0000980000067ab9 */ /* 0x000fe20000000a00 */
[----:B------:R-:W-:Y:S01]  /*1370*/  @!P5 LOP3.LUT R6, RZ, R5, RZ, 0x33, !PT ;  /* 0x00000005ff06d212 */ /* 0x000fe200078e33ff */
        /* <DEDUP_REMOVED lines=19> */
[----:B------:R-:W-:Y:S01]  /*14b0*/  MOV R19, UR5 ;  /* 0x0000000500137c02 */ /* 0x000fe20008000f00 */
[----:B------:R-:W-:Y:S01]  /*14c0*/  UIMAD UR12, UR32, UR24, UR12 ;  /* 0x00000018200c72a4 */ /* 0x000fe2000f8e020c */
[----:B------:R-:W-:Y:S01]  /*14d0*/  IADD3 R233, R231, R233, RZ ;  /* 0x000000e9e7e97210 */ /* 0x000fe20007ffe0ff */
        /* <DEDUP_REMOVED lines=24> */
.L_x_663:
[----:B------:R-:W-:Y:S05]  /*1660*/  BSYNC B0 ;  /* 0x0000000000007941 */ /* 0x000fea0003800000 */
.L_x_662:
        /* <DEDUP_REMOVED lines=8> */
[----:B------:R-:W-:Y:S01]  /*16f0*/  IADD3 R12, P0, R18, UR16, RZ ;  /* 0x00000010120c7c10 */ /* 0x000fe2000ff1e0ff */
[----:B------:R-:W-:-:S03]  /*1700*/  ULDC.64 UR6, c[0x0][0x218] ;  /* 0x0000860000067ab9 */ /* 0x000fc60000000a00 */
[----:B------:R-:W-:Y:S02]  /*1710*/  IADD3.X R5, R21, UR15, RZ, P0, !PT ;  /* 0x0000000f15057c10 */ /* 0x000fe400087fe4ff */
[----:B-1----:R-:W-:-:S04]  /*1720*/  LEA R14, P0, R12, UR6, 0x1 ;  /* 0x000000060c0e7c11 */ /* 0x002fc8000f8008ff */
[----:B------:R-:W-:-:S05]  /*1730*/  LEA.HI.X R15, R12, UR7, R5, 0x1, P0 ;  /* 0x000000070c0f7c11 */ /* 0x000fca00080f0c05 */
[----:B------:R-:W-:Y:S01]  /*1740*/  @!PT LDS RZ, [RZ] ;  /* 0x00000000fffff984 */ /* 0x000fe20000000800 */
[----:B------:R-:W-:Y:S01]  /*1750*/  @!PT LDS RZ, [RZ] ;  /* 0x00000000fffff984 */ /* 0x000fe20000000800 */
[----:B------:R-:W-:Y:S01]  /*1760*/  @!PT LDS RZ, [RZ] ;  /* 0x00000000fffff984 */ /* 0x000fe20000000800 */
[----:B------:R1:W-:Y:S04]  /*1770*/  LDGSTS.E.BYPASS.LTC128B.128 [R229+0x2800], desc[UR20][R14.64] ;  /* 0x028000000ee57fae */ /* 0x0003e8000b901d54 */
.L_x_665:
[----:B------:R-:W-:Y:S05]  /*1780*/  BSYNC B0 ;  /* 0x0000000000007941 */ /* 0x000fea0003800000 */
.L_x_664:
        /* <DEDUP_REMOVED lines=18> */
.L_x_667:
[----:B------:R-:W-:Y:S05]  /*18b0*/  BSYNC B0 ;  /* 0x0000000000007941 */ /* 0x000fea0003800000 */
.L_x_666:
        /* <DEDUP_REMOVED lines=18> */
.L_x_669:
[----:B------:R-:W-:Y:S05]  /*19e0*/  BSYNC B0 ;  /* 0x0000000000007941 */ /* 0x000fea0003800000 */
.L_x_668:
        /* <DEDUP_REMOVED lines=13> */
[----:B-1----:R-:W-:Y:S01]  /*1ac0*/  LOP3.LUT R15, R8, 0xffffffe0, RZ, 0xc0, !PT ;  /* 0xffffffe0080f7812 */ /* 0x002fe200078ec0ff */
[----:B------:R-:W-:Y:S01]  /*1ad0*/  @UP1 ULEA UR12, UP0, UR34, UR12, 0x2 ;  /* 0x0000000c220c1291 */ /* 0x000fe2000f80103f */
[----:B------:R-:W-:Y:S01]  /*1ae0*/  ISETP.GE.AND P3, PT, R3, UR26, PT ;  /* 0x0000001a03007c0c */ /* 0x000fe2000bf66270 */
[----:B------:R-:W-:Y:S01]  /*1af0*/  @UP1 UIADD3 UR7, UR35, UR7, URZ ;  /* 0x0000000723071290 */ /* 0x000fe2000fffe03f */
[----:B------:R-:W-:-:S04]  /*1b00*/  DEPBAR.LE SB0, 0x0 ;  /* 0x000080000000791a */ /* 0x000fc80000000000 */
[----:B------:R-:W-:Y:S01]  /*1b10*/  @UP1 ULEA.HI.X UR13, UR34, UR13, UR7, 0x2, UP0 ;  /* 0x0000000d220d1291 */ /* 0x000fe200080f1407 */
[----:B------:R-:W-:Y:S01]  /*1b20*/  IMAD.U32 R18, RZ, RZ, UR12 ;  /* 0x0000000cff127e24 */ /* 0x000fe2000f8e00ff */
[----:B------:R-:W-:Y:S01]  /*1b30*/  ISETP.GE.AND P2, PT, R2, UR26, PT ;  /* 0x0000001a02007c0c */ /* 0x000fe2000bf46270 */
[----:B------:R-:W-:-:S03]  /*1b40*/  @UP1 ULDC UR6, c[0x0][0x2e8] ;  /* 0x0000ba0000061ab9 */ /* 0x000fc60000000800 */
[----:B------:R-:W-:-:S05]  /*1b50*/  IMAD.U32 R19, RZ, RZ, UR13 ;  /* 0x0000000dff137e24 */ /* 0x000fca000f8e00ff */
[----:B------:R-:W5:Y:S01]  /*1b60*/  @P0 LDG.E R5, desc[UR20][R18.64] ;  /* 0x0000001412050981 */ /* 0x000f62000c1e1900 */
[----:B------:R-:W-:Y:S01]  /*1b70*/  SHF.R.S32.HI R12, RZ, 0x4, R13 ;  /* 0x00000004ff0c7819 */ /* 0x000fe2000001140d */
[----:B------:R-:W-:Y:S01]  /*1b80*/  IMAD.IADD R228, R4, 0x1, -R15 ;  /* 0x0000000104e47824 */ /* 0x000fe200078e0a0f */
[C---:B------:R-:W-:Y:S01]  /*1b90*/  LOP3.LUT R151, R13.reuse, 0xfffffff0, RZ, 0xc0, !PT ;  /* 0xfffffff00d977812 */ /* 0x040fe200078ec0ff */
[----:B------:R-:W5:Y:S01]  /*1ba0*/  @P0 MUFU.RCP R14, UR6 ;  /* 0x00000006000e0d08 */ /* 0x000f620008001000 */
[----:B------:R-:W-:Y:S01]  /*1bb0*/  LEA.HI R147, R13, R12, RZ, 0x1 ;  /* 0x0000000c0d937211 */ /* 0x000fe200078f08ff */
[----:B------:R-:W-:Y:S01]  /*1bc0*/  IMAD.SHL.U32 R9, R9, 0x8, RZ ;  /* 0x0000000809097824 */ /* 0x000fe200078e00ff */
[----:B------:R-:W-:Y:S01]  /*1bd0*/  LOP3.LUT R3, R10, 0xfffffff8, RZ, 0xc0, !PT ;  /* 0xfffffff80a037812 */ /* 0x000fe200078ec0ff */
[----:B------:R-:W-:Y:S01]  /*1be0*/  IMAD.IADD R151, R4, 0x1, -R151 ;  /* 0x0000000104977824 */ /* 0x000fe200078e0a97 */
[----:B------:R-:W-:Y:S01]  /*1bf0*/  LOP3.LUT R147, R147, 0xfffffffe, RZ, 0xc0, !PT ;  /* 0xfffffffe93937812 */ /* 0x000fe200078ec0ff */
[----:B------:R-:W-:Y:S01]  /*1c00*/  USHF.L.U64.HI UR28, UR8, 0x7, UR9 ;  /* 0x00000007081c7899 */ /* 0x000fe20008010209 */
[----:B------:R-:W-:Y:S01]  /*1c10*/  ISETP.GE.AND P1, PT, R0, UR26, PT ;  /* 0x0000001a00007c0c */ /* 0x000fe2000bf26270 */
[----:B------:R-:W-:Y:S01]  /*1c20*/  IMAD.IADD R158, R4, 0x1, -R3 ;  /* 0x00000001049e7824 */ /* 0x000fe200078e0a03 */
[----:B------:R-:W-:Y:S01]  /*1c30*/  SHF.R.S32.HI R3, RZ, 0x1f, R228 ;  /* 0x0000001fff037819 */ /* 0x000fe200000114e4 */
[----:B------:R-:W-:Y:S01]  /*1c40*/  IMAD.IADD R147, R12, 0x1, -R147 ;  /* 0x000000010c937824 */ /* 0x000fe200078e0a93 */
[----:B------:R-:W-:Y:S01]  /*1c50*/  LEA.HI R12, R151, R151, RZ, 0x1 ;  /* 0x00000097970c7211 */ /* 0x000fe200078f08ff */
[----:B------:R-:W-:Y:S01]  /*1c60*/  USHF.L.U32 UR29, UR8, 0x7, URZ ;  /* 0x00000007081d7899 */ /* 0x000fe2000800063f */
[----:B------:R-:W-:Y:S01]  /*1c70*/  LEA.HI R228, R3, R228, RZ, 0x2 ;  /* 0x000000e403e47211 */ /* 0x000fe200078f10ff */
[----:B------:R-:W-:Y:S01]  /*1c80*/  UIMAD UR12, UR28, UR5, URZ ;  /* 0x000000051c0c72a4 */ /* 0x000fe2000f8e023f */
[--C-:B------:R-:W-:Y:S01]  /*1c90*/  SHF.R.S32.HI R10, RZ, 0x1, R12.reuse ;  /* 0x00000001ff0a7819 */ /* 0x100fe2000001140c */
[----:B------:R-:W-:Y:S01]  /*1ca0*/  IMAD.U32 R15, RZ, RZ, UR5 ;  /* 0x00000005ff0f7e24 */ /* 0x000fe2000f8e00ff */
[----:B------:R-:W-:Y:S01]  /*1cb0*/  SHF.R.S32.HI R3, RZ, 0x1f, R12 ;  /* 0x0000001fff037819 */ /* 0x000fe2000001140c */
[----:B------:R-:W-:Y:S01]  /*1cc0*/  IMAD.IADD R11, R7, 0x1, R11 ;  /* 0x00000001070b7824 */ /* 0x000fe200078e020b */
[----:B------:R-:W-:Y:S01]  /*1cd0*/  LEA.HI R13, R158, R158, RZ, 0x1 ;  /* 0x0000009e9e0d7211 */ /* 0x000fe200078f08ff */
[----:B------:R-:W-:Y:S01]  /*1ce0*/  UIMAD UR12, UR32, UR29, UR12 ;  /* 0x0000001d200c72a4 */ /* 0x000fe2000f8e020c */
[----:B------:R-:W-:Y:S01]  /*1cf0*/  LEA.HI R3, R3, R10, RZ, 0x2 ;  /* 0x0000000a03037211 */ /* 0x000fe200078f10ff */
[----:B------:R-:W-:Y:S01]  /*1d00*/  UMOV UR6, URZ ;  /* 0x0000003f00067c82 */ /* 0x000fe20008000000 */
[----:B------:R-:W-:Y:S01]  /*1d10*/  SHF.R.S32.HI R2, RZ, 0x1f, R151 ;  /* 0x0000001fff027819 */ /* 0x000fe20000011497 */
[----:B------:R-:W-:Y:S01]  /*1d20*/  BSSY B0, `(.L_x_670) ;  /* 0x000003b000007945 */ /* 0x000fe20003800000 */
[----:B------:R-:W-:-:S02]  /*1d30*/  LOP3.LUT R3, R3, 0xfffffffc, RZ, 0xc0, !PT ;  /* 0xfffffffc03037812 */ /* 0x000fc400078ec0ff */
[----:B------:R-:W-:Y:S02]  /*1d40*/  SHF.R.S32.HI R0, RZ, 0x1, R13 ;  /* 0x00000001ff007819 */ /* 0x000fe4000001140d */
[----:B------:R-:W-:Y:S01]  /*1d50*/  LOP3.LUT R12, R12, 0x7fffffe, RZ, 0xc0, !PT ;  /* 0x07fffffe0c0c7812 */ /* 0x000fe200078ec0ff */
[----:B------:R-:W-:Y:S01]  /*1d60*/  IMAD.IADD R3, R10, 0x1, -R3 ;  /* 0x000000010a037824 */ /* 0x000fe200078e0a03 */
[----:B------:R-:W-:Y:S01]  /*1d70*/  LOP3.LUT R13, R13, 0x7fffffe, RZ, 0xc0, !PT ;  /* 0x07fffffe0d0d7812 */ /* 0x000fe200078ec0ff */
[----:B------:R-:W-:Y:S01]  /*1d80*/  IMAD.SHL.U32 R8, R0, 0x40, RZ ;  /* 0x0000004000087824 */ /* 0x000fe200078e00ff */
[----:B------:R-:W-:Y:S01]  /*1d90*/  LEA.HI R2, R2, R151, RZ, 0x3 ;  /* 0x0000009702027211 */ /* 0x000fe200078f18ff */
[----:B------:R-:W-:Y:S01]  /*1da0*/  IMAD.IADD R151, R151, 0x1, -R12 ;  /* 0x0000000197977824 */ /* 0x000fe200078e0a0c */
[----:B------:R-:W-:Y:S01]  /*1db0*/  BAR.SYNC.DEFER_BLOCKING 0x0 ;  /* 0x0000000000007b1d */ /* 0x000fe20000010000 */
[----:B------:R-:W-:Y:S01]  /*1dc0*/  ISETP.GE.AND P4, PT, R16, UR26, PT ;  /* 0x0000001a10007c0c */ /* 0x000fe2000bf86270 */
[----:B------:R-:W-:Y:S01]  /*1dd0*/  IMAD.IADD R158, R158, 0x1, -R13 ;  /* 0x000000019e9e7824 */ /* 0x000fe200078e0a0d */
[----:B------:R-:W-:Y:S01]  /*1de0*/  LOP3.LUT R8, R8, 0xc0, RZ, 0xc0, !PT ;  /* 0x000000c008087812 */ /* 0x000fe200078ec0ff */
[----:B------:R-:W-:Y:S01]  /*1df0*/  IMAD.SHL.U32 R12, R3, 0x40, RZ ;  /* 0x00000040030c7824 */ /* 0x000fe200078e00ff */
[----:B------:R-:W-:Y:S01]  /*1e00*/  LEA R13, R149, UR31, 0x4 ;  /* 0x0000001f950d7c11 */ /* 0x000fe2000f8e20ff */
[----:B------:R-:W-:Y:S01]  /*1e10*/  IMAD.SHL.U32 R2, R2, 0x20, RZ ;  /* 0x0000002002027824 */ /* 0x000fe200078e00ff */
[----:B------:R-:W-:Y:S01]  /*1e20*/  LOP3.LUT R9, R8, 0x8, R9, 0xf8, !PT ;  /* 0x0000000808097812 */ /* 0x000fe200078ef809 */
[C---:B------:R-:W-:Y:S01]  /*1e30*/  IMAD R158, R147.reuse, 0x8, R158 ;  /* 0x00000008939e7824 */ /* 0x040fe200078e029e */
[----:B------:R-:W-:Y:S01]  /*1e40*/  LOP3.LUT R12, R12, 0xc0, RZ, 0xc0, !PT ;  /* 0x000000c00c0c7812 */ /* 0x000fe200078ec0ff */
[----:B------:R-:W-:Y:S01]  /*1e50*/  IMAD.SHL.U32 R147, R147, 0x8, RZ ;  /* 0x0000000893937824 */ /* 0x000fe200078e00ff */
[----:B------:R-:W-:-:S02]  /*1e60*/  LOP3.LUT R2, R2, 0xffffff00, RZ, 0xc0, !PT ;  /* 0xffffff0002027812 */ /* 0x000fc400078ec0ff */
[----:B------:R-:W-:Y:S02]  /*1e70*/  SHF.R.U32.HI R8, RZ, 0x3, R8 ;  /* 0x00000003ff087819 */ /* 0x000fe40000011608 */
[----:B------:R-:W-:Y:S01]  /*1e80*/  LOP3.LUT R147, R12, 0x8, R147, 0xf8, !PT ;  /* 0x000000080c937812 */ /* 0x000fe200078ef893 */
[----:B------:R-:W-:Y:S01]  /*1e90*/  IMAD R10, R149, 0x200, R2 ;  /* 0x00000200950a7824 */ /* 0x000fe200078e0202 */
[----:B------:R-:W-:Y:S02]  /*1ea0*/  SHF.R.U32.HI R12, RZ, 0x3, R12 ;  /* 0x00000003ff0c7819 */ /* 0x000fe4000001160c */
[----:B------:R-:W-:Y:S01]  /*1eb0*/  SHF.R.S32.HI R228, RZ, 0x2, R228 ;  /* 0x00000002ffe47819 */ /* 0x000fe200000114e4 */
[----:B------:R-:W-:Y:S01]  /*1ec0*/  IMAD R10, R151, 0x20, R10 ;  /* 0x00000020970a7824 */ /* 0x000fe200078e020a */
[----:B------:R-:W-:Y:S02]  /*1ed0*/  LOP3.LUT R147, R147, R12, RZ, 0x3c, !PT ;  /* 0x0000000c93937212 */ /* 0x000fe400078e3cff */
[----:B------:R-:W-:Y:S01]  /*1ee0*/  LOP3.LUT R9, R9, R8, RZ, 0x3c, !PT ;  /* 0x0000000809097212 */ /* 0x000fe200078e3cff */
[----:B------:R1:W-:Y:S01]  /*1ef0*/  @P4 STS [R229+0x4000], RZ ;  /* 0x004000ffe5004388 */ /* 0x0003e20000000800 */
[----:B------:R-:W-:Y:S01]  /*1f00*/  IMAD.U32 R8, RZ, RZ, UR25 ;  /* 0x00000019ff087e24 */ /* 0x000fe2000f8e00ff */
[----:B------:R-:W-:Y:S01]  /*1f10*/  IADD3 R13, R13, 0x1, R228 ;  /* 0x000000010d0d7810 */ /* 0x000fe20007ffe0e4 */
[----:B------:R-:W-:Y:S01]  /*1f20*/  IMAD.IADD R159, R147, 0x1, R10 ;  /* 0x00000001939f7824 */ /* 0x000fe200078e020a */
[----:B------:R1:W-:Y:S01]  /*1f30*/  @P4 STS [R229+0x4004], RZ ;  /* 0x004004ffe5004388 */ /* 0x0003e20000000800 */
[----:B------:R-:W-:Y:S01]  /*1f40*/  IMAD.MOV.U32 R10, RZ, RZ, R6 ;  /* 0x000000ffff0a7224 */ /* 0x000fe200078e0006 */
[----:B------:R-:W-:Y:S01]  /*1f50*/  IADD3 R8, R8, -UR19, R13 ;  /* 0x8000001308087c10 */ /* 0x000fe2000fffe00d */
[----:B------:R-:W-:Y:S01]  /*1f60*/  IMAD.U32 R158, R158, 0x20, R9 ;  /* 0x000000209e9e7824 */ /* 0x000fe200078e0009 */
[----:B------:R1:W-:Y:S01]  /*1f70*/  @P4 STS.64 [R229+0x4008], RZ ;  /* 0x004008ffe5004388 */ /* 0x0003e20000000a00 */
[----:B------:R-:W-:-:S02]  /*1f80*/  LEA R159, R159, UR4, 0x1 ;  /* 0x000000049f9f7c11 */ /* 0x000fc4000f8e08ff */
[----:B------:R-:W-:Y:S02]  /*1f90*/  VIADD R8, R8, UR27 ;  /* 0x0000001b08087c36 */ /* 0x000fe40008000000 */
        /* <DEDUP_REMOVED lines=19> */
.L_x_671:
[----:B------:R-:W-:Y:S05]  /*20d0*/  BSYNC B0 ;  /* 0x0000000000007941 */ /* 0x000fea0003800000 */
.L_x_670:
        /* <DEDUP_REMOVED lines=19> */
.L_x_673:
[----:B------:R-:W-:Y:S05]  /*2210*/  BSYNC B0 ;  /* 0x0000000000007941 */ /* 0x000fea0003800000 */
.L_x_672:
        /* <DEDUP_REMOVED lines=19> */
.L_x_675:
[----:B------:R-:W-:Y:S05]  /*2350*/  BSYNC B0 ;  /* 0x0000000000007941 */ /* 0x000fea0003800000 */
.L_x_674:
        /* <DEDUP_REMOVED lines=19> */
.L_x_677:
[----:B------:R-:W-:Y:S05]  /*2490*/  BSYNC B0 ;  /* 0x0000000000007941 */ /* 0x000fea0003800000 */
.L_x_676:
[----:B------:R-:W-:Y:S01]  /*24a0*/  LDSM.16.M88.4 R92, [R158+0x2000] ;  /* 0x002000009e5c783b */ /* 0x000fe20000000200 */
[----:B------:R-:W-:Y:S01]  /*24b0*/  LOP3.LUT P1, RZ, R3, 0x2, RZ, 0xc0, !PT ;  /* 0x0000000203ff7812 */ /* 0x000fe2000782c0ff */
[----:B------:R-:W-:Y:S01]  /*24c0*/  IMAD.MOV.U32 R3, RZ, RZ, 0x10 ;  /* 0x00000010ff037424 */ /* 0x000fe200078e00ff */
[----:B------:R-:W-:Y:S01]  /*24d0*/  LOP3.LUT P0, RZ, R0, 0x2, RZ, 0xc0, !PT ;  /* 0x0000000200ff7812 */ /* 0x000fe2000780c0ff */
[----:B--2-4-:R-:W2:Y:S01]  /*24e0*/  LDSM.16.M88.4 R24, [R159+0x1000] ;  /* 0x001000009f18783b */ /* 0x014ea20000000200 */
[----:B------:R-:W-:Y:S01]  /*24f0*/  ULDC UR7, c[0x0][0x39c] ;  /* 0x0000e70000077ab9 */ /* 0x000fe20000000800 */
[----:B------:R-:W-:Y:S01]  /*2500*/  UISETP.GE.AND UP0, UPT, UR22, 0x2, UPT ;  /* 0x000000021600788c */ /* 0x000fe2000bf06270 */
[C---:B------:R-:W-:Y:S01]  /*2510*/  SEL R0, R3.reuse, 0xfffffff0, !P1 ;  /* 0xfffffff003007807 */ /* 0x040fe20004800000 */
[----:B------:R-:W4:Y:S01]  /*2520*/  LDSM.16.M88.4 R84, [R158+0x2400] ;  /* 0x002400009e54783b */ /* 0x000f220000000200 */
[----:B------:R-:W-:-:S03]  /*2530*/  SEL R3, R3, 0xfffffff0, !P0 ;  /* 0xfffffff003037807 */ /* 0x000fc60004000000 */
[----:B------:R-:W-:Y:S01]  /*2540*/  IMAD R157, R0, 0x2, R159 ;  /* 0x00000002009d7824 */ /* 0x000fe200078e029f */
[----:B------:R-:W5:Y:S01]  /*2550*/  LDSM.16.M88.4 R108, [R159] ;  /* 0x000000009f6c783b */ /* 0x000f620000000200 */
[----:B------:R-:W-:-:S03]  /*2560*/  IMAD R156, R3, 0x2, R158 ;  /* 0x00000002039c7824 */ /* 0x000fc600078e029e */
[----:B------:R-:W-:Y:S04]  /*2570*/  LDSM.16.M88.4 R104, [R157+0x1000] ;  /* 0x001000009d68783b */ /* 0x000fe80000000200 */
[----:B------:R-:W3:Y:S04]  /*2580*/  LDSM.16.M88.4 R140, [R156+0x2000] ;  /* 0x002000009c8c783b */ /* 0x000ee80000000200 */
[----:B------:R-:W3:Y:S04]  /*2590*/  LDSM.16.M88.4 R136, [R156+0x2400] ;  /* 0x002400009c88783b */ /* 0x000ee80000000200 */
[----:B-1----:R-:W1:Y:S04]  /*25a0*/  LDSM.16.M88.4 R12, [R157] ;  /* 0x000000009d0c783b */ /* 0x002e680000000200 */
[----:B------:R-:W1:Y:S04]  /*25b0*/  LDSM.16.M88.4 R76, [R158+0x2800] ;  /* 0x002800009e4c783b */ /* 0x000e680000000200 */
[----:B------:R-:W-:Y:S04]  /*25c0*/  LDSM.16.M88.4 R132, [R156+0x2800] ;  /* 0x002800009c84783b */ /* 0x000fe80000000200 */
[----:B------:R-:W-:Y:S01]  /*25d0*/  LDSM.16.M88.4 R60, [R158+0x3000] ;  /* 0x003000009e3c783b */ /* 0x000fe20000000200 */
[C---:B--2---:R-:W-:Y:S03]  /*25e0*/  HMMA.16816.F32 R20, R24.reuse, R92, RZ ;  /* 0x0000005c1814723c */ /* 0x044fe600000018ff */
[----:B------:R-:W2:Y:S04]  /*25f0*/  LDSM.16.M88.4 R68, [R158+0x2c00] ;  /* 0x002c00009e44783b */ /* 0x000ea80000000200 */
[----:B------:R-:W-:Y:S01]  /*2600*/  LDSM.16.M88.4 R124, [R156+0x3000] ;  /* 0x003000009c7c783b */ /* 0x000fe20000000200 */
[----:B----4-:R-:W-:Y:S03]  /*2610*/  HMMA.16816.F32 R16, R24, R84, RZ ;  /* 0x000000541810723c */ /* 0x010fe600000018ff */
[----:B------:R-:W-:Y:S03]  /*2620*/  LDSM.16.M88.4 R128, [R156+0x2c00] ;  /* 0x002c00009c80783b */ /* 0x000fe60000000200 */
[C---:B-----5:R-:W-:Y:S01]  /*2630*/  HMMA.16816.F32 R28, R108.reuse, R92, RZ ;  /* 0x0000005c6c1c723c */ /* 0x060fe200000018ff */
[----:B------:R-:W4:Y:S04]  /*2640*/  LDSM.16.M88.4 R52, [R158+0x3400] ;  /* 0x003400009e34783b */ /* 0x000f280000000200 */
[----:B------:R-:W5:Y:S01]  /*2650*/  LDSM.16.M88.4 R120, [R156+0x3400] ;  /* 0x003400009c78783b */ /* 0x000f620000000200 */
[----:B------:R-:W-:Y:S03]  /*2660*/  HMMA.16816.F32 R32, R108, R84, RZ ;  /* 0x000000546c20723c */ /* 0x000fe600000018ff */
[----:B------:R-:W-:Y:S03]  /*2670*/  LDSM.16.M88.4 R112, [R158+0x3c00] ;  /* 0x003c00009e70783b */ /* 0x000fe60000000200 */
[C---:B---3--:R-:W-:Y:S01]  /*2680*/  HMMA.16816.F32 R20, R104.reuse, R140, R20 ;  /* 0x0000008c6814723c */ /* 0x048fe20000001814 */
[----:B------:R-:W3:Y:S04]  /*2690*/  LDSM.16.M88.4 R36, [R158+0x3800] ;  /* 0x003800009e24783b */ /* 0x000ee80000000200 */
[----:B------:R-:W-:Y:S01]  /*26a0*/  LDSM.16.M88.4 R100, [R156+0x3800] ;  /* 0x003800009c64783b */ /* 0x000fe20000000200 */
[----:B------:R-:W-:Y:S03]  /*26b0*/  HMMA.16816.F32 R16, R104, R136, R16 ;  /* 0x000000886810723c */ /* 0x000fe60000001810 */
[----:B------:R-:W0:Y:S03]  /*26c0*/  LDGDEPBAR ;  /* 0x00000000000079af */ /* 0x000e260000000000 */
[C---:B-1----:R-:W-:Y:S06]  /*26d0*/  HMMA.16816.F32 R28, R12.reuse, R140, R28 ;  /* 0x0000008c0c1c723c */ /* 0x042fec000000181c */
[----:B------:R-:W-:Y:S06]  /*26e0*/  HMMA.16816.F32 R32, R12, R136, R32 ;  /* 0x000000880c20723c */ /* 0x000fec0000001820 */
[----:B------:R-:W-:Y:S01]  /*26f0*/  FMUL.FTZ R140, R20, UR7 ;  /* 0x00000007148c7c20 */ /* 0x000fe20008410000 */
[----:B------:R-:W-:Y:S01]  /*2700*/  FMUL.FTZ R145, R21, UR7 ;  /* 0x0000000715917c20 */ /* 0x000fe20008410000 */
[----:B------:R-:W-:Y:S01]  /*2710*/  FMUL.FTZ R9, R22, UR7 ;  /* 0x0000000716097c20 */ /* 0x000fe20008410000 */
[----:B------:R-:W-:Y:S01]  /*2720*/  FMUL.FTZ R136, R23, UR7 ;  /* 0x0000000717887c20 */ /* 0x000fe20008410000 */
[-C--:B------:R-:W-:Y:S02]  /*2730*/  HMMA.16816.F32 R44, R24, R76.reuse, RZ ;  /* 0x0000004c182c723c */ /* 0x080fe400000018ff */
[----:B------:R-:W-:Y:S01]  /*2740*/  FMUL.FTZ R16, R16, UR7 ;  /* 0x0000000710107c20 */ /* 0x000fe20008410000 */
[----:B------:R-:W-:Y:S01]  /*2750*/  FMUL.FTZ R17, R17, UR7 ;  /* 0x0000000711117c20 */ /* 0x000fe20008410000 */
[----:B------:R-:W-:Y:S01]  /*2760*/  FMUL.FTZ R18, R18, UR7 ;  /* 0x0000000712127c20 */ /* 0x000fe20008410000 */
[----:B------:R-:W-:Y:S01]  /*2770*/  MUFU.TANH R145, R145 ;  /* 0x0000009100917308 */ /* 0x000fe20000002400 */
[----:B------:R-:W-:Y:S02]  /*2780*/  HMMA.16816.F32 R20, R108, R76, RZ ;  /* 0x0000004c6c14723c */ /* 0x000fe400000018ff */
[----:B------:R-:W-:Y:S01]  /*2790*/  FMUL.FTZ R28, R28, UR7 ;  /* 0x000000071c1c7c20 */ /* 0x000fe20008410000 */
[----:B------:R-:W-:Y:S01]  /*27a0*/  FMUL.FTZ R29, R29, UR7 ;  /* 0x000000071d1d7c20 */ /* 0x000fe20008410000 */
[----:B------:R-:W-:Y:S01]  /*27b0*/  FMUL.FTZ R31, R31, UR7 ;  /* 0x000000071f1f7c20 */ /* 0x000fe20008410000 */
[----:B------:R-:W-:Y:S01]  /*27c0*/  FMUL.FTZ R5, R30, UR7 ;  /* 0x000000071e057c20 */ /* 0x000fe20008410000 */
[----:B--2---:R-:W-:Y:S01]  /*27d0*/  HMMA.16816.F32 R40, R24, R68, RZ ;  /* 0x000000441828723c */ /* 0x004fe200000018ff */
[----:B------:R-:W-:Y:S01]  /*27e0*/  MUFU.TANH R153, R16 ;  /* 0x0000001000997308 */ /* 0x000fe20000002400 */
[----:B------:R-:W-:Y:S01]  /*27f0*/  FMUL.FTZ R32, R32, UR7 ;  /* 0x0000000720207c20 */ /* 0x000fe20008410000 */
[----:B------:R-:W-:Y:S01]  /*2800*/  FMUL.FTZ R33, R33, UR7 ;  /* 0x0000000721217c20 */ /* 0x000fe20008410000 */
[----:B------:R-:W-:Y:S01]  /*2810*/  FMUL.FTZ R34, R34, UR7 ;  /* 0x0000000722227c20 */ /* 0x000fe20008410000 */
[----:B------:R-:W-:Y:S01]  /*2820*/  FMUL.FTZ R35, R35, UR7 ;  /* 0x0000000723237c20 */ /* 0x000fe20008410000 */
[----:B----4-:R-:W-:Y:S03]  /*2830*/  HMMA.16816.F32 R116, R108, R52, RZ ;  /* 0x000000346c74723c */ /* 0x010fe600000018ff */
[----:B------:R-:W-:Y:S03]  /*2840*/  MUFU.TANH R154, R17 ;  /* 0x00000011009a7308 */ /* 0x000fe60000002400 */
[-C--:B------:R-:W-:Y:S05]  /*2850*/  HMMA.16816.F32 R44, R104, R132.reuse, R44 ;  /* 0x00000084682c723c */ /* 0x080fea000000182c */
[----:B------:R-:W-:Y:S01]  /*2860*/  MUFU.TANH R141, R28 ;  /* 0x0000001c008d7308 */ /* 0x000fe20000002400 */
[----:B------:R-:W-:Y:S06]  /*2870*/  HMMA.16816.F32 R20, R12, R132, R20 ;  /* 0x000000840c14723c */ /* 0x000fec0000001814 */
[----:B------:R-:W-:Y:S01]  /*2880*/  HMMA.16816.F32 R40, R104, R128, R40 ;  /* 0x000000806828723c */ /* 0x000fe20000001828 */
[----:B------:R1:W-:Y:S01]  /*2890*/  MUFU.TANH R132, R18 ;  /* 0x0000001200847308 */ /* 0x0003e20000002400 */
[----:B------:R-:W-:-:S04]  /*28a0*/  FMUL.FTZ R133, R19, UR7 ;  /* 0x0000000713857c20 */ /* 0x000fc80008410000 */
[----:B-----5:R-:W-:Y:S03]  /*28b0*/  HMMA.16816.F32 R116, R12, R120, R116 ;  /* 0x000000780c74723c */ /* 0x020fe60000001874 */
[----:B------:R-:W-:Y:S03]  /*28c0*/  MUFU.TANH R144, R29 ;  /* 0x0000001d00907308 */ /* 0x000fe60000002400 */
[C---:B------:R-:W-:Y:S01]  /*28d0*/  HMMA.16816.F32 R96, R24.reuse, R94, RZ ;  /* 0x0000005e1860723c */ /* 0x040fe200000018ff */
[----:B------:R-:W-:Y:S01]  /*28e0*/  FMUL.FTZ R44, R44, UR7 ;  /* 0x000000072c2c7c20 */ /* 0x000fe20008410000 */
[----:B------:R-:W-:Y:S01]  /*28f0*/  FMUL.FTZ R45, R45, UR7 ;  /* 0x000000072d2d7c20 */ /* 0x000fe20008410000 */
[----:B------:R-:W-:Y:S02]  /*2900*/  FMUL.FTZ R46, R46, UR7 ;  /* 0x000000072e2e7c20 */ /* 0x000fe40008410000 */
[----:B------:R2:W4:Y:S01]  /*2910*/  MUFU.TANH R146, R31 ;  /* 0x0000001f00927308 */ /* 0x0005220000002400 */
[----:B-1----:R-:W-:Y:S01]  /*2920*/  HMMA.16816.F32 R16, R24, R60, RZ ;  /* 0x0000003c1810723c */ /* 0x002fe200000018ff */
[----:B------:R-:W-:Y:S01]  /*2930*/  FMUL.FTZ R155, R22, UR7 ;  /* 0x00000007169b7c20 */ /* 0x000fe20008410000 */
[----:B------:R-:W-:-:S04]  /*2940*/  FMUL.FTZ R160, R23, UR7 ;  /* 0x0000000717a07c20 */ /* 0x000fc80008410000 */
[----:B---3--:R-:W-:Y:S01]  /*2950*/  HMMA.16816.F32 R48, R108, R36, RZ ;  /* 0x000000246c30723c */ /* 0x008fe200000018ff */
[----:B------:R-:W-:Y:S01]  /*2960*/  MUFU.TANH R137, R32 ;  /* 0x0000002000897308 */ /* 0x000fe20000002400 */
[----:B------:R-:W-:Y:S01]  /*2970*/  FMUL.FTZ R40, R40, UR7 ;  /* 0x0000000728287c20 */ /* 0x000fe20008410000 */
[----:B------:R-:W-:Y:S01]  /*2980*/  FMUL.FTZ R41, R41, UR7 ;  /* 0x0000000729297c20 */ /* 0x000fe20008410000 */
[----:B------:R-:W-:Y:S01]  /*2990*/  FMUL.FTZ R167, R42, UR7 ;  /* 0x000000072aa77c20 */ /* 0x000fe20008410000 */
[----:B------:R-:W-:Y:S01]  /*29a0*/  FMUL.FTZ R168, R43, UR7 ;  /* 0x000000072ba87c20 */ /* 0x000fe20008410000 */
[----:B------:R-:W-:Y:S01]  /*29b0*/  HMMA.16816.F32 R56, R24, R54, RZ ;  /* 0x000000361838723c */ /* 0x000fe200000018ff */
[----:B------:R-:W-:Y:S01]  /*29c0*/  FMUL.FTZ R117, R117, UR7 ;  /* 0x0000000775757c20 */ /* 0x000fe20008410000 */
[----:B------:R-:W-:Y:S01]  /*29d0*/  FMUL.FTZ R116, R116, UR7 ;  /* 0x0000000774747c20 */ /* 0x000fe20008410000 */
[----:B------:R-:W-:Y:S01]  /*29e0*/  MUFU.TANH R148, R33 ;  /* 0x0000002100947308 */ /* 0x000fe20000002400 */
[----:B------:R-:W-:-:S02]  /*29f0*/  FMUL.FTZ R118, R118, UR7 ;  /* 0x0000000776767c20 */ /* 0x000fc40008410000 */
[----:B--2---:R-:W-:Y:S05]  /*2a00*/  HMMA.16816.F32 R28, R108, R68, RZ ;  /* 0x000000446c1c723c */ /* 0x004fea00000018ff */
[----:B------:R-:W-:Y:S01]  /*2a10*/  MUFU.TANH R150, R34 ;  /* 0x0000002200967308 */ /* 0x000fe20000002400 */
[----:B------:R-:W-:Y:S06]  /*2a20*/  HMMA.16816.F32 R16, R104, R124, R16 ;  /* 0x0000007c6810723c */ /* 0x000fec0000001810 */
[C---:B------:R-:W-:Y:S01]  /*2a30*/  HMMA.16816.F32 R72, R24.reuse, R70, RZ ;  /* 0x000000461848723c */ /* 0x040fe200000018ff */
[----:B------:R1:W-:Y:S05]  /*2a40*/  MUFU.TANH R152, R35 ;  /* 0x0000002300987308 */ /* 0x0003ea0000002400 */
[----:B------:R-:W-:Y:S03]  /*2a50*/  HMMA.16816.F32 R88, R24, R86, RZ ;  /* 0x000000561858723c */ /* 0x000fe600000018ff */
[----:B------:R-:W-:Y:S03]  /*2a60*/  MUFU.TANH R161, R44 ;  /* 0x0000002c00a17308 */ /* 0x000fe60000002400 */
[----:B------:R-:W-:Y:S05]  /*2a70*/  HMMA.16816.F32 R28, R12, R128, R28 ;  /* 0x000000800c1c723c */ /* 0x000fea000000181c */
[----:B------:R-:W-:Y:S01]  /*2a80*/  MUFU.TANH R162, R45 ;  /* 0x0000002d00a27308 */ /* 0x000fe20000002400 */
[----:B-1----:R-:W-:Y:S01]  /*2a90*/  HMMA.16816.F32 R32, R108, R60, RZ ;  /* 0x0000003c6c20723c */ /* 0x002fe200000018ff */
[----:B------:R-:W-:Y:S01]  /*2aa0*/  FMUL.FTZ R128, R20, UR7 ;  /* 0x0000000714807c20 */ /* 0x000fe20008410000 */
[----:B------:R-:W-:Y:S01]  /*2ab0*/  FMUL.FTZ R129, R21, UR7 ;  /* 0x0000000715817c20 */ /* 0x000fe20008410000 */
[----:B------:R-:W-:Y:S01]  /*2ac0*/  FMUL.FTZ R16, R16, UR7 ;  /* 0x0000000710107c20 */ /* 0x000fe20008410000 */
[----:B------:R-:W-:Y:S01]  /*2ad0*/  FMUL.FTZ R175, R17, UR7 ;  /* 0x0000000711af7c20 */ /* 0x000fe20008410000 */
[----:B------:R-:W-:Y:S01]  /*2ae0*/  FMUL.FTZ R177, R18, UR7 ;  /* 0x0000000712b17c20 */ /* 0x000fe20008410000 */
[----:B------:R-:W-:Y:S01]  /*2af0*/  HMMA.16816.F32 R20, R24, R52, RZ ;  /* 0x000000341814723c */ /* 0x000fe200000018ff */
[----:B------:R1:W-:Y:S01]  /*2b00*/  MUFU.TANH R173, R16 ;  /* 0x0000001000ad7308 */ /* 0x0003e20000002400 */
[----:B------:R-:W-:-:S04]  /*2b10*/  FMUL.FTZ R178, R19, UR7 ;  /* 0x0000000713b27c20 */ /* 0x000fc80008410000 */
[C---:B------:R-:W-:Y:S03]  /*2b20*/  HMMA.16816.F32 R80, R24.reuse, R78, RZ ;  /* 0x0000004e1850723c */ /* 0x040fe600000018ff */
[----:B------:R-:W-:Y:S03]  /*2b30*/  MUFU.TANH R165, R40 ;  /* 0x0000002800a57308 */ /* 0x000fe60000002400 */
[----:B------:R-:W-:Y:S01]  /*2b40*/  FMUL.FTZ R163, R30, UR7 ;  /* 0x000000071ea37c20 */ /* 0x000fe20008410000 */
[----:B------:R-:W-:Y:S01]  /*2b50*/  FMUL.FTZ R164, R31, UR7 ;  /* 0x000000071fa47c20 */ /* 0x000fe20008410000 */
[----:B------:R-:W-:Y:S03]  /*2b60*/  HMMA.16816.F32 R64, R24, R62, RZ ;  /* 0x0000003e1840723c */ /* 0x000fe600000018ff */
[----:B------:R2:W-:Y:S01]  /*2b70*/  MUFU.TANH R166, R41 ;  /* 0x0000002900a67308 */ /* 0x0005e20000002400 */
[----:B-1----:R-:W1:Y:S01]  /*2b80*/  LDSM.16.M88.4 R16, [R156+0x3c00] ;  /* 0x003c00009c10783b */ /* 0x002e620000000200 */
[----:B------:R-:W-:-:S04]  /*2b90*/  DEPBAR.LE SB0, 0x0 ;  /* 0x000080000000791a */ /* 0x000fc80000000000 */
[----:B------:R-:W-:Y:S02]  /*2ba0*/  HMMA.16816.F32 R32, R12, R124, R32 ;  /* 0x0000007c0c20723c */ /* 0x000fe40000001820 */
[----:B------:R3:W-:Y:S04]  /*2bb0*/  MUFU.TANH R124, R46 ;  /* 0x0000002e007c7308 */ /* 0x0007e80000002400 */
[----:B------:R-:W-:Y:S01]  /*2bc0*/  HMMA.16816.F32 R20, R104, R120, R20 ;  /* 0x000000786814723c */ /* 0x000fe20000001814 */
[----:B------:R-:W-:-:S03]  /*2bd0*/  FMUL.FTZ R125, R47, UR7 ;  /* 0x000000072f7d7c20 */ /* 0x000fc60008410000 */
[----:B------:R-:W-:Y:S02]  /*2be0*/  MUFU.TANH R136, R136 ;  /* 0x0000008800887308 */ /* 0x000fe40000002400 */
[----:B--2---:R-:W-:Y:S01]  /*2bf0*/  HMMA.16816.F32 R40, R24, R38, RZ ;  /* 0x000000261828723c */ /* 0x004fe200000018ff */
[----:B------:R-:W-:Y:S01]  /*2c00*/  FMUL.FTZ R120, R28, UR7 ;  /* 0x000000071c787c20 */ /* 0x000fe20008410000 */
[----:B------:R-:W-:-:S04]  /*2c10*/  FMUL.FTZ R121, R29, UR7 ;  /* 0x000000071d797c20 */ /* 0x000fc80008410000 */
[C---:B------:R-:W-:Y:S01]  /*2c20*/  HMMA.16816.F32 R28, R24.reuse, R112, RZ ;  /* 0x00000070181c723c */ /* 0x040fe200000018ff */
[----:B------:R-:W-:Y:S05]  /*2c30*/  MUFU.TANH R133, R133 ;  /* 0x0000008500857308 */ /* 0x000fea0000002400 */
[C---:B---3--:R-:W-:Y:S01]  /*2c40*/  HMMA.16816.F32 R44, R24.reuse, R36, RZ ;  /* 0x00000024182c723c */ /* 0x048fe200000018ff */
        /* <DEDUP_REMOVED lines=9> */
[----:B------:R-:W-:-:S02]  /*2ce0*/  FMUL.FTZ R23, R23, UR7 ;  /* 0x0000000717177c20 */ /* 0x000fc40008410000 */
[C---:B------:R-:W-:Y:S01]  /*2cf0*/  HMMA.16816.F32 R92, R108.reuse, R94, RZ ;  /* 0x0000005e6c5c723c */ /* 0x040fe200000018ff */
[----:B------:R-:W-:Y:S05]  /*2d00*/  MUFU.TANH R169, R33 ;  /* 0x0000002100a97308 */ /* 0x000fea0000002400 */
[C---:B------:R-:W-:Y:S03]  /*2d10*/  HMMA.16816.F32 R60, R108.reuse, R62, RZ ;  /* 0x0000003e6c3c723c */ /* 0x040fe600000018ff */
[----:B------:R-:W-:Y:S03]  /*2d20*/  MUFU.TANH R171, R34 ;  /* 0x0000002200ab7308 */ /* 0x000fe60000002400 */
[C---:B------:R-:W-:Y:S05]  /*2d30*/  HMMA.16816.F32 R52, R108.reuse, R54, RZ ;  /* 0x000000366c34723c */ /* 0x040fea00000018ff */
[----:B------:R2:W-:Y:S01]  /*2d40*/  MUFU.TANH R172, R35 ;  /* 0x0000002300ac7308 */ /* 0x0005e20000002400 */
[C---:B------:R-:W-:Y:S06]  /*2d50*/  HMMA.16816.F32 R68, R108.reuse, R70, RZ ;  /* 0x000000466c44723c */ /* 0x040fec00000018ff */
[----:B------:R-:W-:Y:S01]  /*2d60*/  HMMA.16816.F32 R76, R108, R78, RZ ;  /* 0x0000004e6c4c723c */ /* 0x000fe200000018ff */
[----:B------:R-:W-:Y:S05]  /*2d70*/  MUFU.TANH R129, R129 ;  /* 0x0000008100817308 */ /* 0x000fea0000002400 */
[----:B-1----:R-:W-:Y:S03]  /*2d80*/  HMMA.16816.F32 R28, R104, R16, R28 ;  /* 0x00000010681c723c */ /* 0x002fe6000000181c */
[----:B------:R-:W-:Y:S03]  /*2d90*/  MUFU.TANH R155, R155 ;  /* 0x0000009b009b7308 */ /* 0x000fe60000002400 */
[C---:B------:R-:W-:Y:S05]  /*2da0*/  HMMA.16816.F32 R36, R108.reuse, R38, RZ ;  /* 0x000000266c24723c */ /* 0x040fea00000018ff */
[----:B------:R-:W-:Y:S01]  /*2db0*/  MUFU.TANH R128, R128 ;  /* 0x0000008000807308 */ /* 0x000fe20000002400 */
[----:B--2---:R-:W-:Y:S06]  /*2dc0*/  HMMA.16816.F32 R32, R108, R112, RZ ;  /* 0x000000706c20723c */ /* 0x004fec00000018ff */
[----:B------:R-:W-:Y:S01]  /*2dd0*/  HMMA.16816.F32 R48, R12, R100, R48 ;  /* 0x000000640c30723c */ /* 0x000fe20000001830 */
[----:B------:R-:W-:Y:S01]  /*2de0*/  FMUL.FTZ R112, R119, UR7 ;  /* 0x0000000777707c20 */ /* 0x000fe20008410000 */
[----:B------:R-:W-:Y:S04]  /*2df0*/  MUFU.TANH R160, R160 ;  /* 0x000000a000a07308 */ /* 0x000fe80000002400 */
[C---:B------:R-:W-:Y:S01]  /*2e00*/  HMMA.16816.F32 R96, R104.reuse, R142, R96 ;  /* 0x0000008e6860723c */ /* 0x040fe20000001860 */
[----:B------:R-:W-:Y:S01]  /*2e10*/  FMUL.FTZ R29, R29, UR7 ;  /* 0x000000071d1d7c20 */ /* 0x000fe20008410000 */
[----:B------:R-:W-:Y:S01]  /*2e20*/  FMUL.FTZ R28, R28, UR7 ;  /* 0x000000071c1c7c20 */ /* 0x000fe20008410000 */
[----:B------:R-:W-:Y:S01]  /*2e30*/  FMUL.FTZ R30, R30, UR7 ;  /* 0x000000071e1e7c20 */ /* 0x000fe20008410000 */
[----:B------:R-:W-:Y:S02]  /*2e40*/  MUFU.TANH R125, R125 ;  /* 0x0000007d007d7308 */ /* 0x000fe40000002400 */
[C---:B------:R-:W-:Y:S06]  /*2e50*/  HMMA.16816.F32 R56, R104.reuse, R122, R56 ;  /* 0x0000007a6838723c */ /* 0x040fec0000001838 */
[C---:B------:R-:W-:Y:S01]  /*2e60*/  HMMA.16816.F32 R72, R104.reuse, R130, R72 ;  /* 0x000000826848723c */ /* 0x040fe20000001848 */
[----:B------:R-:W-:Y:S05]  /*2e70*/  MUFU.TANH R120, R120 ;  /* 0x0000007800787308 */ /* 0x000fea0000002400 */
[----:B------:R-:W-:Y:S03]  /*2e80*/  HMMA.16816.F32 R24, R104, R18, R24 ;  /* 0x000000126818723c */ /* 0x000fe60000001818 */
[----:B------:R-:W-:Y:S03]  /*2e90*/  MUFU.TANH R163, R163 ;  /* 0x000000a300a37308 */ /* 0x000fe60000002400 */
[----:B------:R-:W-:Y:S01]  /*2ea0*/  HMMA.16816.F32 R84, R108, R86, RZ ;  /* 0x000000566c54723c */ /* 0x000fe200000018ff */
[----:B------:R-:W-:-:S04]  /*2eb0*/  FMUL.FTZ R99, R99, UR7 ;  /* 0x0000000763637c20 */ /* 0x000fc80008410000 */
[----:B------:R-:W-:Y:S01]  /*2ec0*/  MUFU.TANH R121, R121 ;  /* 0x0000007900797308 */ /* 0x000fe20000002400 */
[C---:B------:R-:W-:Y:S06]  /*2ed0*/  HMMA.16816.F32 R92, R12.reuse, R142, R92 ;  /* 0x0000008e0c5c723c */ /* 0x040fec000000185c */
[----:B------:R-:W-:Y:S01]  /*2ee0*/  HMMA.16816.F32 R60, R12, R126, R60 ;  /* 0x0000007e0c3c723c */ /* 0x000fe2000000183c */
[----:B------:R-:W-:Y:S01]  /*2ef0*/  FMUL.FTZ R74, R74, UR7 ;  /* 0x000000074a4a7c20 */ /* 0x000fe20008410000 */
[----:B------:R-:W-:Y:S04]  /*2f00*/  MUFU.TANH R167, R167 ;  /* 0x000000a700a77308 */ /* 0x000fe80000002400 */
[----:B------:R-:W-:Y:S04]  /*2f10*/  HMMA.16816.F32 R108, R108, R114, RZ ;  /* 0x000000726c6c723c */ /* 0x000fe800000018ff */
[----:B------:R-:W-:Y:S02]  /*2f20*/  MUFU.TANH R164, R164 ;  /* 0x000000a400a47308 */ /* 0x000fe40000002400 */
[C---:B------:R-:W-:Y:S06]  /*2f30*/  HMMA.16816.F32 R44, R104.reuse, R100, R44 ;  /* 0x00000064682c723c */ /* 0x040fec000000182c */
[----:B------:R-:W-:Y:S01]  /*2f40*/  HMMA.16816.F32 R88, R104, R138, R88 ;  /* 0x0000008a6858723c */ /* 0x000fe20000001858 */
[----:B------:R-:W-:Y:S01]  /*2f50*/  SHF.R.S32.HI R100, RZ, 0x1f, R149 ;  /* 0x0000001fff647819 */ /* 0x000fe20000011495 */
[----:B------:R1:W-:Y:S01]  /*2f60*/  MUFU.TANH R101, R30 ;  /* 0x0000001e00657308 */ /* 0x0003e20000002400 */
[----:B------:R-:W-:-:S03]  /*2f70*/  FMUL.FTZ R114, R94, UR7 ;  /* 0x000000075e727c20 */ /* 0x000fc60008410000 */
[C---:B------:R-:W-:Y:S04]  /*2f80*/  HMMA.16816.F32 R64, R104.reuse, R126, R64 ;  /* 0x0000007e6840723c */ /* 0x040fe80000001840 */
[----:B------:R-:W-:Y:S02]  /*2f90*/  MUFU.TANH R114, R114 ;  /* 0x0000007200727308 */ /* 0x000fe40000002400 */
[C---:B------:R-:W-:Y:S06]  /*2fa0*/  HMMA.16816.F32 R80, R104.reuse, R134, R80 ;  /* 0x000000866850723c */ /* 0x040fec0000001850 */
[----:B------:R-:W-:Y:S01]  /*2fb0*/  HMMA.16816.F32 R40, R104, R102, R40 ;  /* 0x000000666828723c */ /* 0x000fe20000001828 */
[----:B-1----:R-:W-:Y:S01]  /*2fc0*/  FMUL.FTZ R30, R72, UR7 ;  /* 0x00000007481e7c20 */ /* 0x002fe20008410000 */
[----:B------:R-:W-:Y:S01]  /*2fd0*/  FMUL.FTZ R72, R58, UR7 ;  /* 0x000000073a487c20 */ /* 0x000fe20008410000 */
[----:B------:R-:W-:Y:S01]  /*2fe0*/  FMUL.FTZ R58, R24, UR7 ;  /* 0x00000007183a7c20 */ /* 0x000fe20008410000 */
[----:B------:R-:W-:Y:S01]  /*2ff0*/  MUFU.TANH R126, R74 ;  /* 0x0000004a007e7308 */ /* 0x000fe20000002400 */
[----:B------:R-:W-:Y:S01]  /*3000*/  FMUL.FTZ R45, R45, UR7 ;  /* 0x000000072d2d7c20 */ /* 0x000fe20008410000 */
[----:B------:R-:W-:Y:S01]  /*3010*/  HMMA.16816.F32 R52, R12, R122, R52 ;  /* 0x0000007a0c34723c */ /* 0x000fe20000001834 */
[----:B------:R-:W-:Y:S01]  /*3020*/  LEA.HI R104, R100, R149, RZ, 0x2 ;  /* 0x0000009564687211 */ /* 0x000fe200078f10ff */
[----:B------:R-:W-:-:S02]  /*3030*/  IMAD R100, R151, 0x20, R2 ;  /* 0x0000002097647824 */ /* 0x000fc400078e0202 */
[----:B------:R-:W-:Y:S01]  /*3040*/  FMUL.FTZ R105, R95, UR7 ;  /* 0x000000075f697c20 */ /* 0x000fe20008410000 */
[----:B------:R-:W-:Y:S01]  /*3050*/  VIADD R2, R158, 0x2000 ;  /* 0x000020009e027836 */ /* 0x000fe20000000000 */
[----:B------:R-:W-:Y:S01]  /*3060*/  LOP3.LUT R104, R104, 0xfffffffc, RZ, 0xc0, !PT ;  /* 0xfffffffc68687812 */ /* 0x000fe200078ec0ff */
[C---:B------:R-:W-:Y:S01]  /*3070*/  HMMA.16816.F32 R68, R12.reuse, R130, R68 ;  /* 0x000000820c44723c */ /* 0x040fe20000001844 */
[----:B------:R-:W-:Y:S01]  /*3080*/  IMAD.IADD R239, R147, 0x1, R100 ;  /* 0x0000000193ef7824 */ /* 0x000fe200078e0264 */
[----:B------:R-:W-:Y:S01]  /*3090*/  MUFU.TANH R122, R30 ;  /* 0x0000001e007a7308 */ /* 0x000fe20000002400 */
[----:B------:R-:W-:Y:S02]  /*30a0*/  IMAD R156, R3, 0x2, R2 ;  /* 0x00000002039c7824 */ /* 0x000fe400078e0202 */
[----:B------:R-:W-:Y:S01]  /*30b0*/  FMUL.FTZ R2, R98, UR7 ;  /* 0x0000000762027c20 */ /* 0x000fe20008410000 */
[----:B------:R-:W-:Y:S01]  /*30c0*/  FMUL.FTZ R98, R89, UR7 ;  /* 0x0000000759627c20 */ /* 0x000fe20008410000 */
[----:B------:R-:W-:Y:S01]  /*30d0*/  HMMA.16816.F32 R76, R12, R134, R76 ;  /* 0x000000860c4c723c */ /* 0x000fe2000000184c */
[----:B------:R-:W-:Y:S01]  /*30e0*/  FMUL.FTZ R3, R90, UR7 ;  /* 0x000000075a037c20 */ /* 0x000fe20008410000 */
[----:B------:R-:W-:Y:S01]  /*30f0*/  FMUL.FTZ R90, R91, UR7 ;  /* 0x000000075b5a7c20 */ /* 0x000fe20008410000 */
[----:B------:R-:W-:-:S02]  /*3100*/  IMAD.IADD R235, R149, 0x1, -R104 ;  /* 0x0000000195eb7824 */ /* 0x000fc400078e0a68 */
[----:B------:R-:W-:Y:S01]  /*3110*/  FMUL.FTZ R81, R81, UR7 ;  /* 0x0000000751517c20 */ /* 0x000fe20008410000 */
[----:B------:R-:W-:Y:S01]  /*3120*/  MUFU.TANH R168, R168 ;  /* 0x000000a800a87308 */ /* 0x000fe20000002400 */
[----:B------:R-:W-:Y:S01]  /*3130*/  HMMA.16816.F32 R32, R12, R16, R32 ;  /* 0x000000100c20723c */ /* 0x000fe20000001820 */
[----:B------:R-:W-:Y:S01]  /*3140*/  FMUL.FTZ R47, R47, UR7 ;  /* 0x000000072f2f7c20 */ /* 0x000fe20008410000 */
[----:B------:R-:W-:Y:S01]  /*3150*/  FMUL.FTZ R44, R44, UR7 ;  /* 0x000000072c2c7c20 */ /* 0x000fe20008410000 */
[----:B------:R-:W-:-:S03]  /*3160*/  FMUL.FTZ R46, R46, UR7 ;  /* 0x000000072e2e7c20 */ /* 0x000fc60008410000 */
[C---:B------:R-:W-:Y:S01]  /*3170*/  HMMA.16816.F32 R36, R12.reuse, R102, R36 ;  /* 0x000000660c24723c */ /* 0x040fe20000001824 */
[----:B------:R-:W-:Y:S01]  /*3180*/  FMUL.FTZ R17, R49, UR7 ;  /* 0x0000000731117c20 */ /* 0x000fe20008410000 */
[----:B------:R-:W-:Y:S01]  /*3190*/  FMUL.FTZ R49, R51, UR7 ;  /* 0x0000000733317c20 */ /* 0x000fe20008410000 */
[----:B------:R-:W-:Y:S01]  /*31a0*/  FMUL.FTZ R16, R48, UR7 ;  /* 0x0000000730107c20 */ /* 0x000fe20008410000 */
[----:B------:R1:W-:Y:S01]  /*31b0*/  MUFU.TANH R51, R29 ;  /* 0x0000001d00337308 */ /* 0x0003e20000002400 */
[----:B------:R-:W-:Y:S01]  /*31c0*/  FMUL.FTZ R48, R50, UR7 ;  /* 0x0000000732307c20 */ /* 0x000fe20008410000 */
[C---:B------:R-:W-:Y:S01]  /*31d0*/  HMMA.16816.F32 R84, R12.reuse, R138, R84 ;  /* 0x0000008a0c54723c */ /* 0x040fe20000001854 */
[----:B------:R-:W-:Y:S01]  /*31e0*/  FMUL.FTZ R107, R53, UR7 ;  /* 0x00000007356b7c20 */ /* 0x000fe20008410000 */
[----:B------:R-:W-:Y:S01]  /*31f0*/  FMUL.FTZ R91, R69, UR7 ;  /* 0x00000007455b7c20 */ /* 0x000fe20008410000 */
[----:B------:R-:W-:Y:S02]  /*3200*/  IMAD.MOV.U32 R69, RZ, RZ, 0x8 ;  /* 0x00000008ff457424 */ /* 0x000fe400078e00ff */
[----:B------:R-:W-:Y:S01]  /*3210*/  FMUL.FTZ R103, R60, UR7 ;  /* 0x000000073c677c20 */ /* 0x000fe20008410000 */
[----:B------:R-:W-:Y:S01]  /*3220*/  FMUL.FTZ R113, R52, UR7 ;  /* 0x0000000734717c20 */ /* 0x000fe20008410000 */
[----:B------:R2:W-:Y:S01]  /*3230*/  MUFU.TANH R50, R28 ;  /* 0x0000001c00327308 */ /* 0x0005e20000002400 */
[----:B------:R-:W-:Y:S01]  /*3240*/  HMMA.16816.F32 R108, R12, R18, R108 ;  /* 0x000000120c6c723c */ /* 0x000fe2000000186c */
[----:B------:R-:W-:Y:S01]  /*3250*/  FMUL.FTZ R89, R79, UR7 ;  /* 0x000000074f597c20 */ /* 0x000fe20008410000 */
[----:B------:R-:W-:Y:S01]  /*3260*/  FMUL.FTZ R100, R77, UR7 ;  /* 0x000000074d647c20 */ /* 0x000fe20008410000 */
[----:B------:R-:W-:Y:S01]  /*3270*/  FMUL.FTZ R106, R68, UR7 ;  /* 0x00000007446a7c20 */ /* 0x000fe20008410000 */
[----:B------:R-:W-:Y:S01]  /*3280*/  FMUL.FTZ R102, R76, UR7 ;  /* 0x000000074c667c20 */ /* 0x000fe20008410000 */
[----:B------:R-:W-:Y:S01]  /*3290*/  FMUL.FTZ R32, R32, UR7 ;  /* 0x0000000720207c20 */ /* 0x000fe20008410000 */
[----:B------:R-:W-:Y:S01]  /*32a0*/  FMUL.FTZ R33, R33, UR7 ;  /* 0x0000000721217c20 */ /* 0x000fe20008410000 */
[----:B------:R-:W-:Y:S01]  /*32b0*/  FMUL.FTZ R15, R96, UR7 ;  /* 0x00000007600f7c20 */ /* 0x000fe20008410000 */
[----:B-1----:R-:W-:Y:S01]  /*32c0*/  FMUL.FTZ R29, R56, UR7 ;  /* 0x00000007381d7c20 */ /* 0x002fe20008410000 */
[----:B------:R-:W-:Y:S01]  /*32d0*/  FMUL.FTZ R96, R97, UR7 ;  /* 0x0000000761607c20 */ /* 0x000fe20008410000 */
[----:B------:R1:W-:Y:S01]  /*32e0*/  MUFU.TANH R56, R2 ;  /* 0x0000000200387308 */ /* 0x0003e20000002400 */
[----:B------:R-:W-:Y:S01]  /*32f0*/  FMUL.FTZ R97, R88, UR7 ;  /* 0x0000000758617c20 */ /* 0x000fe20008410000 */
[----:B------:R-:W-:Y:S01]  /*3300*/  FMUL.FTZ R19, R65, UR7 ;  /* 0x0000000741137c20 */ /* 0x000fe20008410000 */
[----:B------:R-:W-:Y:S01]  /*3310*/  FMUL.FTZ R65, R41, UR7 ;  /* 0x0000000729417c20 */ /* 0x000fe20008410000 */
[----:B------:R-:W-:Y:S01]  /*3320*/  FMUL.FTZ R12, R80, UR7 ;  /* 0x00000007500c7c20 */ /* 0x000fe20008410000 */
[----:B------:R-:W-:Y:S01]  /*3330*/  FMUL.FTZ R41, R27, UR7 ;  /* 0x000000071b297c20 */ /* 0x000fe20008410000 */
[----:B--2---:R-:W-:Y:S01]  /*3340*/  FMUL.FTZ R28, R73, UR7 ;  /* 0x00000007491c7c20 */ /* 0x004fe20008410000 */
[----:B------:R-:W-:Y:S01]  /*3350*/  FMUL.FTZ R73, R57, UR7 ;  /* 0x0000000739497c20 */ /* 0x000fe20008410000 */
[----:B------:R-:W-:Y:S01]  /*3360*/  FMUL.FTZ R57, R25, UR7 ;  /* 0x0000000719397c20 */ /* 0x000fe20008410000 */
[----:B------:R-:W-:Y:S01]  /*3370*/  FMUL.FTZ R25, R93, UR7 ;  /* 0x000000075d197c20 */ /* 0x000fe20008410000 */
[----:B------:R-:W-:Y:S01]  /*3380*/  FMUL.FTZ R93, R63, UR7 ;  /* 0x000000073f5d7c20 */ /* 0x000fe20008410000 */
[----:B------:R-:W-:-:S02]  /*3390*/  IMAD.U32 R63, RZ, RZ, UR5 ;  /* 0x00000005ff3f7e24 */ /* 0x000fc4000f8e00ff */
[----:B------:R-:W-:Y:S01]  /*33a0*/  FMUL.FTZ R80, R66, UR7 ;  /* 0x0000000742507c20 */ /* 0x000fe20008410000 */
[----:B------:R2:W-:Y:S01]  /*33b0*/  MUFU.TANH R24, R97 ;  /* 0x0000006100187308 */ /* 0x0005e20000002400 */
[----:B------:R-:W-:Y:S01]  /*33c0*/  FMUL.FTZ R66, R40, UR7 ;  /* 0x0000000728427c20 */ /* 0x000fe20008410000 */
[----:B------:R-:W-:Y:S01]  /*33d0*/  FMUL.FTZ R40, R92, UR7 ;  /* 0x000000075c287c20 */ /* 0x000fe20008410000 */
[----:B------:R-:W-:Y:S01]  /*33e0*/  FMUL.FTZ R95, R37, UR7 ;  /* 0x00000007255f7c20 */ /* 0x000fe20008410000 */
[----:B-1----:R-:W-:Y:S02]  /*33f0*/  IMAD.SHL.U32 R2, R4, 0x2, RZ ;  /* 0x0000000204027824 */ /* 0x002fe400078e00ff */
[----:B------:R-:W-:Y:S01]  /*3400*/  FMUL.FTZ R79, R38, UR7 ;  /* 0x00000007264f7c20 */ /* 0x000fe20008410000 */
[----:B------:R-:W-:Y:S01]  /*3410*/  VIADDMNMX R4, R8, R69, UR25, PT ;  /* 0x0000001908047e46 */ /* 0x000fe2000b800145 */
[----:B------:R-:W-:Y:S01]  /*3420*/  FMUL.FTZ R94, R85, UR7 ;  /* 0x00000007555e7c20 */ /* 0x000fe20008410000 */
[----:B------:R1:W-:Y:S01]  /*3430*/  MUFU.TANH R27, R98 ;  /* 0x00000062001b7308 */ /* 0x0003e20000002400 */
[----:B------:R-:W-:Y:S01]  /*3440*/  LOP3.LUT R182, R2, 0x6, RZ, 0xc0, !PT ;  /* 0x0000000602b67812 */ /* 0x000fe200078ec0ff */
[----:B------:R-:W-:Y:S01]  /*3450*/  FMUL.FTZ R85, R86, UR7 ;  /* 0x0000000756557c20 */ /* 0x000fe20008410000 */
[----:B------:R-:W-:Y:S01]  /*3460*/  FMUL.FTZ R86, R36, UR7 ;  /* 0x0000000724567c20 */ /* 0x000fe20008410000 */
[----:B------:R-:W-:Y:S01]  /*3470*/  FMUL.FTZ R14, R31, UR7 ;  /* 0x000000071f0e7c20 */ /* 0x000fe20008410000 */
[----:B------:R-:W-:Y:S01]  /*3480*/  FMUL.FTZ R31, R67, UR7 ;  /* 0x00000007431f7c20 */ /* 0x000fe20008410000 */
[----:B------:R-:W-:-:S02]  /*3490*/  IMAD R63, R63, 0x80, R182 ;  /* 0x000000803f3f7824 */ /* 0x000fc400078e02b6 */
[----:B------:R-:W-:Y:S01]  /*34a0*/  FMUL.FTZ R67, R59, UR7 ;  /* 0x000000073b437c20 */ /* 0x000fe20008410000 */
[----:B------:R3:W-:Y:S01]  /*34b0*/  MUFU.TANH R60, R3 ;  /* 0x00000003003c7308 */ /* 0x0007e20000002400 */
[----:B--2---:R-:W-:Y:S01]  /*34c0*/  FMUL.FTZ R97, R61, UR7 ;  /* 0x000000073d617c20 */ /* 0x004fe20008410000 */
[----:B------:R-:W-:Y:S02]  /*34d0*/  VIADD R53, R63, 0x1 ;  /* 0x000000013f357836 */ /* 0x000fe40000000000 */
[----:B------:R-:W-:Y:S01]  /*34e0*/  FMUL.FTZ R59, R43, UR7 ;  /* 0x000000072b3b7c20 */ /* 0x000fe20008410000 */
[----:B------:R-:W-:Y:S02]  /*34f0*/  IMAD.MOV.U32 R61, RZ, RZ, 0x40 ;  /* 0x00000040ff3d7424 */ /* 0x000fe400078e00ff */
[----:B------:R-:W-:Y:S01]  /*3500*/  FMUL.FTZ R43, R26, UR7 ;  /* 0x000000071a2b7c20 */ /* 0x000fe20008410000 */
[----:B------:R-:W-:Y:S01]  /*3510*/  FMUL.FTZ R104, R84, UR7 ;  /* 0x0000000754687c20 */ /* 0x000fe20008410000 */
[----:B------:R-:W-:Y:S01]  /*3520*/  I2FP.F32.S32 R37, R53 ;  /* 0x0000003500257245 */ /* 0x000fe20000201400 */
[----:B------:R2:W5:Y:S01]  /*3530*/  MUFU.TANH R38, R40 ;  /* 0x0000002800267308 */ /* 0x0005620000002400 */
[----:B-1----:R-:W-:Y:S01]  /*3540*/  FMUL.FTZ R98, R55, UR7 ;  /* 0x0000000737627c20 */ /* 0x002fe20008410000 */
[----:B------:R-:W-:Y:S01]  /*3550*/  IMAD.MOV.U32 R55, RZ, RZ, 0x48 ;  /* 0x00000048ff377424 */ /* 0x000fe200078e00ff */
[----:B------:R-:W-:Y:S01]  /*3560*/  ISETP.GE.AND P1, PT, R53, R4, PT ;  /* 0x000000043500720c */ /* 0x000fe20003f26270 */
[C---:B----4-:R-:W-:Y:S01]  /*3570*/  FFMA.FTZ R146, R37.reuse, UR6, R146 ;  /* 0x0000000625927c23 */ /* 0x050fe20008010092 */
[C---:B------:R-:W-:Y:S01]  /*3580*/  FFMA.FTZ R145, R37.reuse, UR6, R145 ;  /* 0x0000000625917c23 */ /* 0x040fe20008010091 */
[----:B------:R-:W-:Y:S01]  /*3590*/  FMUL.FTZ R84, R70, UR7 ;  /* 0x0000000746547c20 */ /* 0x000fe20008410000 */
[C---:B------:R-:W-:Y:S01]  /*35a0*/  VIADDMNMX R2, R8.reuse, R55, UR25, PT ;  /* 0x0000001908027e46 */ /* 0x040fe2000b800137 */
[----:B------:R1:W-:Y:S01]  /*35b0*/  MUFU.TANH R88, R96 ;  /* 0x0000006000587308 */ /* 0x0003e20000002400 */
[C---:B---3--:R-:W-:Y:S01]  /*35c0*/  VIADDMNMX R3, R8.reuse, R61, UR25, PT ;  /* 0x0000001908037e46 */ /* 0x048fe2000b80013d */
[----:B------:R-:W-:Y:S01]  /*35d0*/  FFMA.FTZ R55, R37, UR6, R144 ;  /* 0x0000000625377c23 */ /* 0x000fe20008010090 */
[----:B------:R-:W-:Y:S01]  /*35e0*/  VIMNMX R8, R8, UR25, PT ;  /* 0x0000001908087c48 */ /* 0x000fe2000bfe0100 */
[----:B------:R-:W-:Y:S01]  /*35f0*/  VIADD R61, R63, 0x9 ;  /* 0x000000093f3d7836 */ /* 0x000fe20000000000 */
[----:B------:R-:W-:Y:S01]  /*3600*/  ISETP.GE.AND P0, PT, R53, R3, PT ;  /* 0x000000033500720c */ /* 0x000fe20003f06270 */
[----:B------:R-:W-:Y:S01]  /*3610*/  FMUL.FTZ R18, R83, UR7 ;  /* 0x0000000753127c20 */ /* 0x000fe20008410000 */
[C---:B------:R-:W-:Y:S01]  /*3620*/  ISETP.GE.AND P3, PT, R53.reuse, R8, PT ;  /* 0x000000083500720c */ /* 0x040fe20003f66270 */
[----:B------:R3:W-:Y:S01]  /*3630*/  MUFU.TANH R36, R25 ;  /* 0x0000001900247308 */ /* 0x0007e20000002400 */
[----:B------:R-:W-:Y:S01]  /*3640*/  ISETP.GE.AND P4, PT, R53, R2, PT ;  /* 0x000000023500720c */ /* 0x000fe20003f86270 */
[----:B------:R-:W-:Y:S01]  /*3650*/  FMUL.FTZ R13, R82, UR7 ;  /* 0x00000007520d7c20 */ /* 0x000fe20008410000 */
[----:B------:R-:W-:Y:S01]  /*3660*/  FSEL R55, R55, -INF , !P3 ;  /* 0xff80000037377808 */ /* 0x000fe20005800000 */
[----:B------:R-:W-:Y:S01]  /*3670*/  FMUL.FTZ R83, R71, UR7 ;  /* 0x0000000747537c20 */ /* 0x000fe20008410000 */
[----:B--2---:R-:W-:Y:S01]  /*3680*/  FSEL R40, R146, -INF , !P1 ;  /* 0xff80000092287808 */ /* 0x004fe20004800000 */
[----:B------:R-:W-:Y:S01]  /*3690*/  VIADD R71, R63, 0x11 ;  /* 0x000000113f477836 */ /* 0x000fe20000000000 */
[----:B------:R-:W-:Y:S01]  /*36a0*/  ISETP.GE.AND P1, PT, R61, R8, PT ;  /* 0x000000083d00720c */ /* 0x000fe20003f26270 */
[----:B------:R-:W2:Y:S01]  /*36b0*/  MUFU.TANH R15, R15 ;  /* 0x0000000f000f7308 */ /* 0x000ea20000002400 */
[----:B-1----:R-:W-:Y:S01]  /*36c0*/  FMUL.FTZ R96, R78, UR7 ;  /* 0x000000074e607c20 */ /* 0x002fe20008410000 */
[----:B------:R-:W-:Y:S01]  /*36d0*/  FMUL.FTZ R78, R39, UR7 ;  /* 0x00000007274e7c20 */ /* 0x000fe20008410000 */
[----:B------:R-:W-:-:S02]  /*36e0*/  VIADD R39, R63, 0x8 ;  /* 0x000000083f277836 */ /* 0x000fc40000000000 */
[----:B------:R-:W-:Y:S01]  /*36f0*/  FMUL.FTZ R82, R75, UR7 ;  /* 0x000000074b527c20 */ /* 0x000fe20008410000 */
[----:B------:R-:W-:Y:S01]  /*3700*/  FMUL.FTZ R75, R64, UR7 ;  /* 0x00000007404b7c20 */ /* 0x000fe20008410000 */
[----:B------:R-:W-:Y:S01]  /*3710*/  FMUL.FTZ R64, R42, UR7 ;  /* 0x000000072a407c20 */ /* 0x000fe20008410000 */
[----:B------:R-:W-:Y:S01]  /*3720*/  FMUL.FTZ R42, R87, UR7 ;  /* 0x00000007572a7c20 */ /* 0x000fe20008410000 */
[C---:B------:R-:W-:Y:S01]  /*3730*/  ISETP.GE.AND P2, PT, R39.reuse, R8, PT ;  /* 0x000000082700720c */ /* 0x040fe20003f46270 */
[----:B------:R1:W-:Y:S01]  /*3740*/  MUFU.TANH R69, R12 ;  /* 0x0000000c00457308 */ /* 0x0003e20000002400 */
[C---:B------:R-:W-:Y:S01]  /*3750*/  ISETP.GE.AND P6, PT, R39.reuse, R4, PT ;  /* 0x000000042700720c */ /* 0x040fe20003fc6270 */
[----:B------:R-:W-:Y:S01]  /*3760*/  FMUL.FTZ R77, R110, UR7 ;  /* 0x000000076e4d7c20 */ /* 0x000fe20008410000 */
[----:B------:R-:W-:Y:S01]  /*3770*/  ISETP.GE.AND P5, PT, R39, R3, PT ;  /* 0x000000032700720c */ /* 0x000fe20003fa6270 */
[----:B------:R-:W-:Y:S01]  /*3780*/  FMUL.FTZ R76, R109, UR7 ;  /* 0x000000076d4c7c20 */ /* 0x000fe20008410000 */
[----:B------:R-:W-:Y:S01]  /*3790*/  ISETP.GE.AND P3, PT, R39, R2, PT ;  /* 0x000000022700720c */ /* 0x000fe20003f66270 */
[----:B------:R-:W-:Y:S01]  /*37a0*/  VIADD R109, R63, 0x19 ;  /* 0x000000193f6d7836 */ /* 0x000fe20000000000 */
[----:B------:R-:W-:Y:S01]  /*37b0*/  I2FP.F32.S32 R39, R39 ;  /* 0x0000002700277245 */ /* 0x000fe20000201400 */
[----:B------:R-:W-:Y:S01]  /*37c0*/  MUFU.TANH R52, R105 ;  /* 0x0000006900347308 */ /* 0x000fe20000002400 */
[----:B---3--:R-:W-:Y:S01]  /*37d0*/  FSEL R25, R145, -INF , !P0 ;  /* 0xff80000091197808 */ /* 0x008fe20004000000 */
[----:B------:R-:W-:Y:S01]  /*37e0*/  FMUL.FTZ R92, R62, UR7 ;  /* 0x000000073e5c7c20 */ /* 0x000fe20008410000 */
[----:B------:R-:W-:Y:S01]  /*37f0*/  ISETP.GE.AND P0, PT, R61, R4, PT ;  /* 0x000000043d00720c */ /* 0x000fe20003f06270 */
[C---:B-----5:R-:W-:Y:S01]  /*3800*/  FFMA.FTZ R38, R39.reuse, UR6, R38 ;  /* 0x0000000627267c23 */ /* 0x060fe20008010026 */
[C---:B--2---:R-:W-:Y:S01]  /*3810*/  FFMA.FTZ R15, R39.reuse, UR6, R15 ;  /* 0x00000006270f7c23 */ /* 0x044fe2000801000f */
[----:B------:R-:W-:Y:S01]  /*3820*/  FFMA.FTZ R56, R39, UR6, R56 ;  /* 0x0000000627387c23 */ /* 0x000fe20008010038 */
[----:B------:R-:W-:Y:S01]  /*3830*/  VIADD R123, R63, 0x28 ;  /* 0x000000283f7b7836 */ /* 0x000fe20000000000 */
[----:B------:R-:W2:Y:S01]  /*3840*/  MUFU.TANH R26, R99 ;  /* 0x00000063001a7308 */ /* 0x000ea20000002400 */
[----:B-1----:R-:W-:Y:S01]  /*3850*/  FFMA.FTZ R12, R37, UR6, R136 ;  /* 0x00000006250c7c23 */ /* 0x002fe20008010088 */
[----:B------:R-:W-:Y:S01]  /*3860*/  FSEL R53, R38, -INF , !P2 ;  /* 0xff80000026357808 */ /* 0x000fe20005000000 */
[----:B------:R-:W-:Y:S01]  /*3870*/  VIADD R37, R63, 0x10 ;  /* 0x000000103f257836 */ /* 0x000fe20000000000 */
[----:B------:R-:W-:Y:S01]  /*3880*/  ISETP.GE.AND P2, PT, R61, R2, PT ;  /* 0x000000023d00720c */ /* 0x000fe20003f46270 */
[----:B------:R-:W-:Y:S01]  /*3890*/  FFMA.FTZ R38, R39, UR6, R114 ;  /* 0x0000000627267c23 */ /* 0x000fe20008010072 */
[----:B------:R-:W-:Y:S01]  /*38a0*/  FSEL R12, R12, -INF , !P4 ;  /* 0xff8000000c0c7808 */ /* 0x000fe20006000000 */
[----:B------:R-:W-:Y:S01]  /*38b0*/  VIADD R127, R63, 0x30 ;  /* 0x000000303f7f7836 */ /* 0x000fe20000000000 */
[----:B------:R-:W-:Y:S01]  /*38c0*/  ISETP.GE.AND P4, PT, R61, R3, PT ;  /* 0x000000033d00720c */ /* 0x000fe20003f86270 */
[----:B------:R1:W-:Y:S01]  /*38d0*/  MUFU.TANH R70, R90 ;  /* 0x0000005a00467308 */ /* 0x0003e20000002400 */
[----:B------:R-:W-:Y:S01]  /*38e0*/  I2FP.F32.S32 R61, R61 ;  /* 0x0000003d003d7245 */ /* 0x000fe20000201400 */
[----:B------:R-:W-:Y:S01]  /*38f0*/  VIADD R131, R63, 0x48 ;  /* 0x000000483f837836 */ /* 0x000fe20000000000 */
[----:B------:R-:W-:Y:S01]  /*3900*/  FSEL R38, R38, -INF , !P6 ;  /* 0xff80000026267808 */ /* 0x000fe20007000000 */
[----:B------:R-:W-:Y:S01]  /*3910*/  FMUL.FTZ R34, R34, UR7 ;  /* 0x0000000722227c20 */ /* 0x000fe20008410000 */
[----:B------:R-:W-:Y:S01]  /*3920*/  FSEL R15, R15, -INF , !P5 ;  /* 0xff8000000f0f7808 */ /* 0x000fe20006800000 */
[----:B------:R-:W-:Y:S01]  /*3930*/  FFMA.FTZ R36, R61, UR6, R36 ;  /* 0x000000063d247c23 */ /* 0x000fe20008010024 */
[----:B------:R-:W-:Y:S01]  /*3940*/  ISETP.GE.AND P6, PT, R37, R8, PT ;  /* 0x000000082500720c */ /* 0x000fe20003fc6270 */
[----:B------:R-:W-:Y:S01]  /*3950*/  FFMA.FTZ R88, R61, UR6, R88 ;  /* 0x000000063d587c23 */ /* 0x000fe20008010058 */
[----:B------:R-:W-:Y:S01]  /*3960*/  ISETP.GE.AND P5, PT, R37, R4, PT ;  /* 0x000000042500720c */ /* 0x000fe20003fa6270 */
[C---:B--2---:R-:W-:Y:S01]  /*3970*/  FFMA.FTZ R26, R61.reuse, UR6, R26 ;  /* 0x000000063d1a7c23 */ /* 0x044fe2000801001a */
[----:B------:R-:W-:Y:S01]  /*3980*/  FSEL R39, R36, -INF , !P1 ;  /* 0xff80000024277808 */ /* 0x000fe20004800000 */
[----:B------:R-:W-:Y:S01]  /*3990*/  FFMA.FTZ R36, R61, UR6, R52 ;  /* 0x000000063d247c23 */ /* 0x000fe20008010034 */
[----:B------:R-:W-:Y:S01]  /*39a0*/  I2FP.F32.S32 R52, R37 ;  /* 0x0000002500347245 */ /* 0x000fe20000201400 */
[----:B------:R2:W-:Y:S01]  /*39b0*/  MUFU.TANH R105, R13 ;  /* 0x0000000d00697308 */ /* 0x0005e20000002400 */
[C---:B------:R-:W-:Y:S01]  /*39c0*/  ISETP.GE.AND P1, PT, R37.reuse, R2, PT ;  /* 0x000000022500720c */ /* 0x040fe20003f26270 */
[----:B------:R-:W-:Y:S01]  /*39d0*/  FMUL.FTZ R99, R54, UR7 ;  /* 0x0000000736637c20 */ /* 0x000fe20008410000 */
[----:B-1----:R-:W-:Y:S01]  /*39e0*/  FSEL R90, R56, -INF , !P3 ;  /* 0xff800000385a7808 */ /* 0x002fe20005800000 */
[C---:B------:R-:W-:Y:S01]  /*39f0*/  FFMA.FTZ R56, R52.reuse, UR6, R150 ;  /* 0x0000000634387c23 */ /* 0x040fe20008010096 */
[-C--:B------:R-:W-:Y:S01]  /*3a00*/  ISETP.GE.AND P3, PT, R37, R3.reuse, PT ;  /* 0x000000032500720c */ /* 0x080fe20003f66270 */
[----:B------:R-:W-:Y:S01]  /*3a10*/  FFMA.FTZ R37, R52, UR6, R137 ;  /* 0x0000000634257c23 */ /* 0x000fe20008010089 */
[----:B------:R-:W-:Y:S01]  /*3a20*/  FSEL R36, R36, -INF , !P0 ;  /* 0xff80000024247808 */ /* 0x000fe20004000000 */
[----:B------:R-:W-:Y:S01]  /*3a30*/  MUFU.TANH R104, R104 ;  /* 0x0000006800687308 */ /* 0x000fe20000002400 */
[----:B------:R-:W-:Y:S01]  /*3a40*/  FSEL R26, R26, -INF , !P2 ;  /* 0xff8000001a1a7808 */ /* 0x000fe20005000000 */
[C---:B------:R-:W-:Y:S01]  /*3a50*/  FFMA.FTZ R87, R52.reuse, UR6, R153 ;  /* 0x0000000634577c23 */ /* 0x040fe20008010099 */
[----:B------:R-:W-:Y:S01]  /*3a60*/  FSEL R37, R37, -INF , !P6 ;  /* 0xff80000025257808 */ /* 0x000fe20007000000 */
[----:B------:R-:W-:Y:S01]  /*3a70*/  FFMA.FTZ R132, R52, UR6, R132 ;  /* 0x0000000634847c23 */ /* 0x000fe20008010084 */
[----:B------:R-:W-:Y:S01]  /*3a80*/  ISETP.GE.AND P0, PT, R71, R8, PT ;  /* 0x000000084700720c */ /* 0x000fe20003f06270 */
[----:B------:R-:W-:Y:S01]  /*3a90*/  FMUL.FTZ R35, R35, UR7 ;  /* 0x0000000723237c20 */ /* 0x000fe20008410000 */
[C---:B------:R-:W-:Y:S01]  /*3aa0*/  ISETP.GE.AND P2, PT, R71.reuse, R3, PT ;  /* 0x000000034700720c */ /* 0x040fe20003f46270 */
[----:B------:R1:W-:Y:S01]  /*3ab0*/  MUFU.TANH R110, R81 ;  /* 0x00000051006e7308 */ /* 0x0003e20000002400 */
[----:B--2---:R-:W-:Y:S01]  /*3ac0*/  FSEL R13, R88, -INF , !P4 ;  /* 0xff800000580d7808 */ /* 0x004fe20006000000 */
[----:B------:R-:W-:Y:S01]  /*3ad0*/  FMUL.FTZ R108, R108, UR7 ;  /* 0x000000076c6c7c20 */ /* 0x000fe20008410000 */
[----:B------:R-:W-:Y:S01]  /*3ae0*/  ISETP.GE.AND P4, PT, R71, R4, PT ;  /* 0x000000044700720c */ /* 0x000fe20003f86270 */
[----:B------:R-:W-:Y:S01]  /*3af0*/  FMUL.FTZ R111, R111, UR7 ;  /* 0x000000076f6f7c20 */ /* 0x000fe20008410000 */
[----:B------:R-:W-:-:S02]  /*3b00*/  ISETP.GE.AND P6, PT, R71, R2, PT ;  /* 0x000000024700720c */ /* 0x000fc40003fc6270 */
[----:B------:R-:W-:Y:S01]  /*3b10*/  I2FP.F32.S32 R71, R71 ;  /* 0x0000004700477245 */ /* 0x000fe20000201400 */
[----:B------:R2:W3:Y:S01]  /*3b20*/  MUFU.TANH R61, R94 ;  /* 0x0000005e003d7308 */ /* 0x0004e20000002400 */
[----:B------:R-:W-:Y:S02]  /*3b30*/  FSEL R56, R56, -INF , !P5 ;  /* 0xff80000038387808 */ /* 0x000fe40006800000 */
[----:B------:R-:W-:Y:S01]  /*3b40*/  FSEL R87, R87, -INF , !P3 ;  /* 0xff80000057577808 */ /* 0x000fe20005800000 */
[C---:B------:R-:W-:Y:S01]  /*3b50*/  FFMA.FTZ R68, R71.reuse, UR6, R148 ;  /* 0x0000000647447c23 */ /* 0x040fe20008010094 */
[C---:B------:R-:W-:Y:S01]  /*3b60*/  FFMA.FTZ R54, R71.reuse, UR6, R152 ;  /* 0x0000000647367c23 */ /* 0x040fe20008010098 */
[----:B------:R-:W-:Y:S01]  /*3b70*/  FFMA.FTZ R154, R71, UR6, R154 ;  /* 0x00000006479a7c23 */ /* 0x000fe2000801009a */
[----:B------:R-:W-:Y:S01]  /*3b80*/  I2FP.F32.S32 R88, R109 ;  /* 0x0000006d00587245 */ /* 0x000fe20000201400 */
[----:B------:R4:W5:Y:S01]  /*3b90*/  MUFU.TANH R52, R85 ;  /* 0x0000005500347308 */ /* 0x0009620000002400 */
[----:B-1----:R-:W-:Y:S01]  /*3ba0*/  VIADD R81, R63, 0x18 ;  /* 0x000000183f517836 */ /* 0x002fe20000000000 */
[----:B------:R-:W-:-:S02]  /*3bb0*/  FSEL R68, R68, -INF , !P0 ;  /* 0xff80000044447808 */ /* 0x000fc40004000000 */
[----:B------:R-:W-:Y:S01]  /*3bc0*/  FSEL R54, R54, -INF , !P4 ;  /* 0xff80000036367808 */ /* 0x000fe20006000000 */
[----:B------:R-:W-:Y:S01]  /*3bd0*/  FFMA.FTZ R27, R88, UR6, R27 ;  /* 0x00000006581b7c23 */ /* 0x000fe2000801001b */
[C---:B------:R-:W-:Y:S02]  /*3be0*/  ISETP.GE.AND P5, PT, R81.reuse, R8, PT ;  /* 0x000000085100720c */ /* 0x040fe40003fa6270 */
[----:B------:R1:W1:Y:S01]  /*3bf0*/  MUFU.TANH R119, R42 ;  /* 0x0000002a00777308 */ /* 0x0002620000002400 */
[----:B--2---:R-:W-:Y:S01]  /*3c00*/  FSEL R94, R132, -INF , !P1 ;  /* 0xff800000845e7808 */ /* 0x004fe20004800000 */
[----:B---3--:R-:W-:Y:S01]  /*3c10*/  FFMA.FTZ R61, R88, UR6, R61 ;  /* 0x00000006583d7c23 */ /* 0x008fe2000801003d */
[C---:B------:R-:W-:Y:S02]  /*3c20*/  ISETP.GE.AND P3, PT, R81.reuse, R4, PT ;  /* 0x000000045100720c */ /* 0x040fe40003f66270 */
[C---:B------:R-:W-:Y:S02]  /*3c30*/  ISETP.GE.AND P1, PT, R81.reuse, R3, PT ;  /* 0x000000035100720c */ /* 0x040fe40003f26270 */
[----:B------:R-:W-:Y:S01]  /*3c40*/  ISETP.GE.AND P0, PT, R81, R2, PT ;  /* 0x000000025100720c */ /* 0x000fe20003f06270 */
[----:B------:R2:W-:Y:S01]  /*3c50*/  MUFU.TANH R115, R18 ;  /* 0x0000001200737308 */ /* 0x0005e20000002400 */
[----:B------:R-:W-:-:S02]  /*3c60*/  I2FP.F32.S32 R81, R81 ;  /* 0x0000005100517245 */ /* 0x000fc40000201400 */
[----:B----4-:R-:W-:Y:S02]  /*3c70*/  FSEL R85, R154, -INF , !P2 ;  /* 0xff8000009a557808 */ /* 0x010fe40005000000 */
[----:B------:R-:W-:Y:S01]  /*3c80*/  ISETP.GE.AND P4, PT, R109, R8, PT ;  /* 0x000000086d00720c */ /* 0x000fe20003f86270 */
[C---:B------:R-:W-:Y:S01]  /*3c90*/  FFMA.FTZ R62, R81.reuse, UR6, R104 ;  /* 0x00000006513e7c23 */ /* 0x040fe20008010068 */
[----:B-----5:R-:W-:Y:S01]  /*3ca0*/  FFMA.FTZ R52, R81, UR6, R52 ;  /* 0x0000000651347c23 */ /* 0x020fe20008010034 */
[----:B------:R-:W-:Y:S01]  /*3cb0*/  ISETP.GE.AND P2, PT, R109, R4, PT ;  /* 0x000000046d00720c */ /* 0x000fe20003f46270 */
[C---:B-1----:R-:W-:Y:S01]  /*3cc0*/  FFMA.FTZ R42, R81.reuse, UR6, R24 ;  /* 0x00000006512a7c23 */ /* 0x042fe20008010018 */
[----:B------:R-:W-:Y:S01]  /*3cd0*/  FFMA.FTZ R24, R81, UR6, R60 ;  /* 0x0000000651187c23 */ /* 0x000fe2000801003c */
[----:B------:R-:W-:Y:S01]  /*3ce0*/  FSEL R62, R62, -INF , !P5 ;  /* 0xff8000003e3e7808 */ /* 0x000fe20006800000 */
[----:B------:R-:W1:Y:S01]  /*3cf0*/  MUFU.TANH R30, R102 ;  /* 0x00000066001e7308 */ /* 0x000e620000002400 */
[----:B------:R-:W-:-:S02]  /*3d00*/  ISETP.GE.AND P5, PT, R109, R2, PT ;  /* 0x000000026d00720c */ /* 0x000fc40003fa6270 */
[----:B------:R-:W-:Y:S01]  /*3d10*/  FSEL R81, R42, -INF , !P1 ;  /* 0xff8000002a517808 */ /* 0x000fe20004800000 */
[----:B------:R-:W-:Y:S01]  /*3d20*/  FFMA.FTZ R42, R88, UR6, R119 ;  /* 0x00000006582a7c23 */ /* 0x000fe20008010077 */
[----:B--2---:R-:W-:Y:S01]  /*3d30*/  FFMA.FTZ R18, R71, UR6, R133 ;  /* 0x0000000647127c23 */ /* 0x004fe20008010085 */
[----:B------:R-:W-:Y:S01]  /*3d40*/  VIADD R71, R63, 0x20 ;  /* 0x000000203f477836 */ /* 0x000fe20000000000 */
[----:B------:R-:W-:Y:S01]  /*3d50*/  FSEL R52, R52, -INF , !P3 ;  /* 0xff80000034347808 */ /* 0x000fe20005800000 */
[----:B------:R-:W-:Y:S01]  /*3d60*/  FFMA.FTZ R88, R88, UR6, R70 ;  /* 0x0000000658587c23 */ /* 0x000fe20008010046 */
[----:B------:R-:W-:Y:S01]  /*3d70*/  FSEL R24, R24, -INF , !P0 ;  /* 0xff80000018187808 */ /* 0x000fe20004000000 */
[----:B------:R-:W-:Y:S01]  /*3d80*/  MUFU.TANH R114, R28 ;  /* 0x0000001c00727308 */ /* 0x000fe20000002400 */
[----:B------:R-:W-:Y:S02]  /*3d90*/  FSEL R18, R18, -INF , !P6 ;  /* 0xff80000012127808 */ /* 0x000fe40007000000 */
[----:B------:R-:W-:Y:S01]  /*3da0*/  ISETP.GE.AND P6, PT, R109, R3, PT ;  /* 0x000000036d00720c */ /* 0x000fe20003fc6270 */
[----:B------:R-:W-:Y:S01]  /*3db0*/  VIADD R109, R63, 0x21 ;  /* 0x000000213f6d7836 */ /* 0x000fe20000000000 */
[----:B------:R-:W-:-:S02]  /*3dc0*/  FSEL R61, R61, -INF , !P4 ;  /* 0xff8000003d3d7808 */ /* 0x000fc40006000000 */
[C---:B------:R-:W-:Y:S01]  /*3dd0*/  ISETP.GE.AND P3, PT, R71.reuse, R8, PT ;  /* 0x000000084700720c */ /* 0x040fe20003f66270 */
[----:B------:R2:W-:Y:S01]  /*3de0*/  MUFU.TANH R28, R100 ;  /* 0x00000064001c7308 */ /* 0x0005e20000002400 */
[C---:B------:R-:W-:Y:S02]  /*3df0*/  ISETP.GE.AND P1, PT, R71.reuse, R4, PT ;  /* 0x000000044700720c */ /* 0x040fe40003f26270 */
[C---:B------:R-:W-:Y:S02]  /*3e00*/  ISETP.GE.AND P0, PT, R71.reuse, R3, PT ;  /* 0x000000034700720c */ /* 0x040fe40003f06270 */
[----:B------:R-:W-:Y:S02]  /*3e10*/  ISETP.GE.AND P4, PT, R71, R2, PT ;  /* 0x000000024700720c */ /* 0x000fe40003f86270 */
[----:B------:R-:W-:Y:S01]  /*3e20*/  I2FP.F32.S32 R71, R71 ;  /* 0x0000004700477245 */ /* 0x000fe20000201400 */
[----:B------:R-:W3:Y:S01]  /*3e30*/  MUFU.TANH R96, R96 ;  /* 0x0000006000607308 */ /* 0x000ee20000002400 */
[----:B------:R-:W-:-:S02]  /*3e40*/  I2FP.F32.S32 R70, R109 ;  /* 0x0000006d00467245 */ /* 0x000fc40000201400 */
[----:B------:R-:W-:Y:S01]  /*3e50*/  FSEL R42, R42, -INF , !P2 ;  /* 0xff8000002a2a7808 */ /* 0x000fe20005000000 */
[C---:B------:R-:W-:Y:S01]  /*3e60*/  FFMA.FTZ R104, R71.reuse, UR6, R155 ;  /* 0x0000000647687c23 */ /* 0x040fe2000801009b */
[C---:B------:R-:W-:Y:S01]  /*3e70*/  FFMA.FTZ R119, R71.reuse, UR6, R161 ;  /* 0x0000000647777c23 */ /* 0x040fe200080100a1 */
[----:B------:R-:W-:Y:S01]  /*3e80*/  FFMA.FTZ R124, R71, UR6, R124 ;  /* 0x00000006477c7c23 */ /* 0x000fe2000801007c */
[----:B------:R-:W-:Y:S01]  /*3e90*/  FFMA.FTZ R74, R70, UR6, R129 ;  /* 0x00000006464a7c23 */ /* 0x000fe20008010081 */
[-C--:B------:R-:W-:Y:S01]  /*3ea0*/  ISETP.GE.AND P2, PT, R109, R8.reuse, PT ;  /* 0x000000086d00720c */ /* 0x080fe20003f46270 */
[----:B------:R-:W-:Y:S01]  /*3eb0*/  FFMA.FTZ R60, R71, UR6, R128 ;  /* 0x00000006473c7c23 */ /* 0x000fe20008010080 */
[----:B------:R-:W-:Y:S01]  /*3ec0*/  FSEL R104, R104, -INF , !P1 ;  /* 0xff80000068687808 */ /* 0x000fe20004800000 */
[C---:B------:R-:W-:Y:S01]  /*3ed0*/  FFMA.FTZ R160, R70.reuse, UR6, R160 ;  /* 0x0000000646a07c23 */ /* 0x040fe200080100a0 */
[----:B------:R-:W-:Y:S01]  /*3ee0*/  FSEL R119, R119, -INF , !P0 ;  /* 0xff80000077777808 */ /* 0x000fe20004000000 */
[----:B------:R-:W-:Y:S01]  /*3ef0*/  FFMA.FTZ R125, R70, UR6, R125 ;  /* 0x00000006467d7c23 */ /* 0x000fe2000801007d */
[----:B--2---:R-:W-:Y:S01]  /*3f00*/  FSEL R100, R124, -INF , !P4 ;  /* 0xff8000007c647808 */ /* 0x004fe20006000000 */
[----:B------:R-:W-:Y:S01]  /*3f10*/  VIADD R129, R63, 0x29 ;  /* 0x000000293f817836 */ /* 0x000fe20000000000 */
[----:B------:R-:W-:Y:S01]  /*3f20*/  FSEL R74, R74, -INF , !P2 ;  /* 0xff8000004a4a7808 */ /* 0x000fe20005000000 */
[----:B------:R2:W4:Y:S01]  /*3f30*/  MUFU.TANH R128, R89 ;  /* 0x0000005900807308 */ /* 0x0005220000002400 */
[----:B------:R-:W-:-:S02]  /*3f40*/  ISETP.GE.AND P1, PT, R123, R8, PT ;  /* 0x000000087b00720c */ /* 0x000fc40003f26270 */
[C---:B------:R-:W-:Y:S02]  /*3f50*/  ISETP.GE.AND P0, PT, R123.reuse, R4, PT ;  /* 0x000000047b00720c */ /* 0x040fe40003f06270 */
[C---:B------:R-:W-:Y:S02]  /*3f60*/  ISETP.GE.AND P4, PT, R123.reuse, R3, PT ;  /* 0x000000037b00720c */ /* 0x040fe40003f86270 */
[----:B------:R-:W-:Y:S01]  /*3f70*/  ISETP.GE.AND P2, PT, R123, R2, PT ;  /* 0x000000027b00720c */ /* 0x000fe20003f46270 */
[----:B------:R4:W-:Y:S01]  /*3f80*/  MUFU.TANH R124, R82 ;  /* 0x00000052007c7308 */ /* 0x0009e20000002400 */
[----:B------:R-:W-:Y:S02]  /*3f90*/  I2FP.F32.S32 R123, R123 ;  /* 0x0000007b007b7245 */ /* 0x000fe40000201400 */
[----:B------:R-:W-:Y:S02]  /*3fa0*/  FSEL R27, R27, -INF , !P6 ;  /* 0xff8000001b1b7808 */ /* 0x000fe40007000000 */
[----:B------:R-:W-:Y:S01]  /*3fb0*/  FSEL R88, R88, -INF , !P5 ;  /* 0xff80000058587808 */ /* 0x000fe20006800000 */
[C---:B-1----:R-:W-:Y:S01]  /*3fc0*/  FFMA.FTZ R71, R123.reuse, UR6, R30 ;  /* 0x000000067b477c23 */ /* 0x042fe2000801001e */
[----:B------:R-:W-:Y:S01]  /*3fd0*/  FSEL R60, R60, -INF , !P3 ;  /* 0xff8000003c3c7808 */ /* 0x000fe20005800000 */
[----:B---3--:R-:W-:Y:S01]  /*3fe0*/  FFMA.FTZ R96, R123, UR6, R96 ;  /* 0x000000067b607c23 */ /* 0x008fe20008010060 */
[C---:B------:R-:W-:Y:S01]  /*3ff0*/  ISETP.GE.AND P6, PT, R109.reuse, R4, PT ;  /* 0x000000046d00720c */ /* 0x040fe20003fc6270 */
[----:B------:R-:W1:Y:S01]  /*4000*/  MUFU.TANH R106, R106 ;  /* 0x0000006a006a7308 */ /* 0x000e620000002400 */
[----:B------:R-:W-:-:S02]  /*4010*/  ISETP.GE.AND P5, PT, R109, R3, PT ;  /* 0x000000036d00720c */ /* 0x000fc40003fa6270 */
[----:B------:R-:W-:Y:S01]  /*4020*/  ISETP.GE.AND P3, PT, R109, R2, PT ;  /* 0x000000026d00720c */ /* 0x000fe20003f66270 */
[----:B------:R-:W-:Y:S01]  /*4030*/  FFMA.FTZ R109, R70, UR6, R162 ;  /* 0x00000006466d7c23 */ /* 0x000fe200080100a2 */
[----:B------:R-:W-:Y:S01]  /*4040*/  FSEL R102, R160, -INF , !P6 ;  /* 0xff800000a0667808 */ /* 0x000fe20007000000 */
[----:B------:R-:W-:Y:S01]  /*4050*/  FFMA.FTZ R70, R123, UR6, R69 ;  /* 0x000000067b467c23 */ /* 0x000fe20008010045 */
[----:B------:R-:W-:Y:S01]  /*4060*/  FSEL R30, R125, -INF , !P3 ;  /* 0xff8000007d1e7808 */ /* 0x000fe20005800000 */
[----:B------:R-:W-:Y:S01]  /*4070*/  VIADD R125, R63, 0x31 ;  /* 0x000000313f7d7836 */ /* 0x000fe20000000000 */
[----:B------:R-:W-:Y:S01]  /*4080*/  FSEL R109, R109, -INF , !P5 ;  /* 0xff8000006d6d7808 */ /* 0x000fe20006800000 */
[----:B------:R-:W-:Y:S01]  /*4090*/  FFMA.FTZ R69, R123, UR6, R105 ;  /* 0x000000067b457c23 */ /* 0x000fe20008010069 */
[----:B------:R-:W-:Y:S01]  /*40a0*/  FSEL R71, R71, -INF , !P1 ;  /* 0xff80000047477808 */ /* 0x000fe20004800000 */
[----:B------:R-:W3:Y:S01]  /*40b0*/  MUFU.TANH R84, R84 ;  /* 0x0000005400547308 */ /* 0x000ee20000002400 */
[----:B------:R-:W-:-:S02]  /*40c0*/  ISETP.GE.AND P6, PT, R129, R8, PT ;  /* 0x000000088100720c */ /* 0x000fc40003fc6270 */
[C---:B------:R-:W-:Y:S02]  /*40d0*/  ISETP.GE.AND P5, PT, R129.reuse, R4, PT ;  /* 0x000000048100720c */ /* 0x040fe40003fa6270 */
[C---:B------:R-:W-:Y:S02]  /*40e0*/  ISETP.GE.AND P3, PT, R129.reuse, R3, PT ;  /* 0x000000038100720c */ /* 0x040fe40003f66270 */
[----:B------:R-:W-:Y:S01]  /*40f0*/  ISETP.GE.AND P1, PT, R129, R2, PT ;  /* 0x000000028100720c */ /* 0x000fe20003f26270 */
[----:B------:R5:W-:Y:S01]  /*4100*/  MUFU.TANH R123, R75 ;  /* 0x0000004b007b7308 */ /* 0x000be20000002400 */
[----:B------:R-:W-:Y:S02]  /*4110*/  I2FP.F32.S32 R129, R129 ;  /* 0x0000008100817245 */ /* 0x000fe40000201400 */
[----:B------:R-:W-:Y:S02]  /*4120*/  FSEL R105, R70, -INF , !P4 ;  /* 0xff80000046697808 */ /* 0x000fe40006000000 */
[----:B------:R-:W-:Y:S01]  /*4130*/  I2FP.F32.S32 R134, R127 ;  /* 0x0000007f00867245 */ /* 0x000fe20000201400 */
[C---:B--2---:R-:W-:Y:S01]  /*4140*/  FFMA.FTZ R89, R129.reuse, UR6, R28 ;  /* 0x0000000681597c23 */ /* 0x044fe2000801001c */
[----:B----4-:R-:W-:Y:S01]  /*4150*/  FFMA.FTZ R82, R129, UR6, R128 ;  /* 0x0000000681527c23 */ /* 0x010fe20008010080 */
[----:B------:R-:W-:Y:S01]  /*4160*/  FSEL R28, R69, -INF , !P2 ;  /* 0xff800000451c7808 */ /* 0x000fe20005000000 */
[----:B------:R-:W-:Y:S01]  /*4170*/  MUFU.TANH R83, R83 ;  /* 0x0000005300537308 */ /* 0x000fe20000002400 */
[----:B------:R-:W-:Y:S01]  /*4180*/  FSEL R96, R96, -INF , !P0 ;  /* 0xff80000060607808 */ /* 0x000fe20004000000 */
[C---:B------:R-:W-:Y:S01]  /*4190*/  FFMA.FTZ R69, R134.reuse, UR6, R120 ;  /* 0x0000000686457c23 */ /* 0x040fe20008010078 */
[----:B------:R-:W-:Y:S01]  /*41a0*/  FSEL R70, R89, -INF , !P6 ;  /* 0xff80000059467808 */ /* 0x000fe20007000000 */
[----:B------:R-:W-:Y:S01]  /*41b0*/  FFMA.FTZ R89, R129, UR6, R110 ;  /* 0x0000000681597c23 */ /* 0x000fe2000801006e */
[----:B------:R-:W-:Y:S01]  /*41c0*/  I2FP.F32.S32 R110, R125 ;  /* 0x0000007d006e7245 */ /* 0x000fe20000201400 */
[C---:B------:R-:W-:Y:S01]  /*41d0*/  FFMA.FTZ R142, R134.reuse, UR6, R163 ;  /* 0x00000006868e7c23 */ /* 0x040fe200080100a3 */
[C---:B------:R-:W-:Y:S01]  /*41e0*/  FFMA.FTZ R133, R134.reuse, UR6, R165 ;  /* 0x0000000686857c23 */ /* 0x040fe200080100a5 */
[----:B------:R-:W-:Y:S01]  /*41f0*/  ISETP.GE.AND P0, PT, R127, R8, PT ;  /* 0x000000087f00720c */ /* 0x000fe20003f06270 */
[----:B------:R-:W-:Y:S01]  /*4200*/  FFMA.FTZ R129, R129, UR6, R115 ;  /* 0x0000000681817c23 */ /* 0x000fe20008010073 */
[C---:B------:R-:W-:Y:S01]  /*4210*/  ISETP.GE.AND P4, PT, R127.reuse, R4, PT ;  /* 0x000000047f00720c */ /* 0x040fe20003f86270 */
[----:B------:R-:W-:Y:S01]  /*4220*/  FFMA.FTZ R134, R134, UR6, R167 ;  /* 0x0000000686867c23 */ /* 0x000fe200080100a7 */
[C---:B------:R-:W-:Y:S01]  /*4230*/  ISETP.GE.AND P2, PT, R127.reuse, R3, PT ;  /* 0x000000037f00720c */ /* 0x040fe20003f46270 */
[----:B-----5:R-:W-:Y:S01]  /*4240*/  FFMA.FTZ R75, R110, UR6, R121 ;  /* 0x000000066e4b7c23 */ /* 0x020fe20008010079 */
[----:B------:R-:W-:Y:S01]  /*4250*/  ISETP.GE.AND P6, PT, R127, R2, PT ;  /* 0x000000027f00720c */ /* 0x000fe20003fc6270 */
[----:B------:R-:W-:Y:S01]  /*4260*/  MUFU.TANH R115, R19 ;  /* 0x0000001300737308 */ /* 0x000fe20000002400 */
[----:B------:R-:W-:Y:S01]  /*4270*/  FSEL R82, R82, -INF , !P5 ;  /* 0xff80000052527808 */ /* 0x000fe20006800000 */
[----:B------:R-:W-:Y:S01]  /*4280*/  VIADD R127, R63, 0x38 ;  /* 0x000000383f7f7836 */ /* 0x000fe20000000000 */
[----:B------:R-:W-:Y:S01]  /*4290*/  ISETP.GE.AND P5, PT, R125, R8, PT ;  /* 0x000000087d00720c */ /* 0x000fe20003fa6270 */
[----:B------:R-:W-:Y:S01]  /*42a0*/  VIADD R121, R63, 0x39 ;  /* 0x000000393f797836 */ /* 0x000fe20000000000 */
[----:B------:R-:W-:Y:S01]  /*42b0*/  FSEL R142, R142, -INF , !P4 ;  /* 0xff8000008e8e7808 */ /* 0x000fe20006000000 */
[----:B------:R-:W-:Y:S01]  /*42c0*/  FFMA.FTZ R128, R110, UR6, R164 ;  /* 0x000000066e807c23 */ /* 0x000fe200080100a4 */
[----:B------:R-:W-:Y:S01]  /*42d0*/  FSEL R133, R133, -INF , !P2 ;  /* 0xff80000085857808 */ /* 0x000fe20005000000 */
[----:B------:R1:W2:Y:S01]  /*42e0*/  MUFU.TANH R19, R91 ;  /* 0x0000005b00137308 */ /* 0x0002a20000002400 */
[----:B------:R-:W-:Y:S01]  /*42f0*/  FSEL R134, R134, -INF , !P6 ;  /* 0xff80000086867808 */ /* 0x000fe20007000000 */
[----:B------:R-:W-:Y:S01]  /*4300*/  FFMA.FTZ R168, R110, UR6, R168 ;  /* 0x000000066ea87c23 */ /* 0x000fe200080100a8 */
[----:B------:R-:W-:-:S02]  /*4310*/  FSEL R75, R75, -INF , !P5 ;  /* 0xff8000004b4b7808 */ /* 0x000fc40006800000 */
[C---:B------:R-:W-:Y:S02]  /*4320*/  ISETP.GE.AND P4, PT, R127.reuse, R8, PT ;  /* 0x000000087f00720c */ /* 0x040fe40003f86270 */
[C---:B------:R-:W-:Y:S01]  /*4330*/  ISETP.GE.AND P2, PT, R127.reuse, R4, PT ;  /* 0x000000047f00720c */ /* 0x040fe20003f46270 */
[----:B------:R-:W4:Y:S01]  /*4340*/  MUFU.TANH R177, R177 ;  /* 0x000000b100b17308 */ /* 0x000f220000002400 */
[C---:B------:R-:W-:Y:S02]  /*4350*/  ISETP.GE.AND P6, PT, R127.reuse, R3, PT ;  /* 0x000000037f00720c */ /* 0x040fe40003fc6270 */
[----:B------:R-:W-:Y:S02]  /*4360*/  ISETP.GE.AND P5, PT, R127, R2, PT ;  /* 0x000000027f00720c */ /* 0x000fe40003fa6270 */
[----:B------:R-:W-:Y:S02]  /*4370*/  I2FP.F32.S32 R127, R127 ;  /* 0x0000007f007f7245 */ /* 0x000fe40000201400 */
[----:B------:R-:W-:Y:S01]  /*4380*/  FSEL R89, R89, -INF , !P3 ;  /* 0xff80000059597808 */ /* 0x000fe20005800000 */
[----:B------:R-:W5:Y:S01]  /*4390*/  MUFU.TANH R175, R175 ;  /* 0x000000af00af7308 */ /* 0x000f620000002400 */
[----:B------:R-:W-:Y:S01]  /*43a0*/  FSEL R120, R129, -INF , !P1 ;  /* 0xff80000081787808 */ /* 0x000fe20004800000 */
[----:B-1----:R-:W-:Y:S01]  /*43b0*/  FFMA.FTZ R91, R127, UR6, R106 ;  /* 0x000000067f5b7c23 */ /* 0x002fe2000801006a */
[----:B------:R-:W-:Y:S01]  /*43c0*/  FSEL R69, R69, -INF , !P0 ;  /* 0xff80000045457808 */ /* 0x000fe20004000000 */
[----:B---3--:R-:W-:Y:S01]  /*43d0*/  FFMA.FTZ R84, R127, UR6, R84 ;  /* 0x000000067f547c23 */ /* 0x008fe20008010054 */
[----:B------:R-:W-:Y:S01]  /*43e0*/  ISETP.GE.AND P3, PT, R125, R4, PT ;  /* 0x000000047d00720c */ /* 0x000fe20003f66270 */
[----:B------:R-:W-:Y:S01]  /*43f0*/  FFMA.FTZ R106, R127, UR6, R122 ;  /* 0x000000067f6a7c23 */ /* 0x000fe2000801007a */
[----:B------:R-:W-:Y:S01]  /*4400*/  ISETP.GE.AND P1, PT, R125, R3, PT ;  /* 0x000000037d00720c */ /* 0x000fe20003f26270 */
[----:B------:R-:W-:Y:S01]  /*4410*/  FFMA.FTZ R126, R127, UR6, R126 ;  /* 0x000000067f7e7c23 */ /* 0x000fe2000801007e */
[----:B------:R-:W-:Y:S01]  /*4420*/  ISETP.GE.AND P0, PT, R125, R2, PT ;  /* 0x000000027d00720c */ /* 0x000fe20003f06270 */
[----:B------:R-:W-:Y:S01]  /*4430*/  FFMA.FTZ R125, R110, UR6, R166 ;  /* 0x000000066e7d7c23 */ /* 0x000fe200080100a6 */
[C---:B------:R-:W-:Y:S01]  /*4440*/  VIADD R129, R63.reuse, 0x40 ;  /* 0x000000403f817836 */ /* 0x040fe20000000000 */
[----:B------:R-:W-:Y:S01]  /*4450*/  I2FP.F32.S32 R110, R121 ;  /* 0x00000079006e7245 */ /* 0x000fe20000201400 */
[----:B------:R-:W-:Y:S01]  /*4460*/  VIADD R127, R63, 0x41 ;  /* 0x000000413f7f7836 */ /* 0x000fe20000000000 */
[----:B------:R-:W-:Y:S01]  /*4470*/  FSEL R122, R84, -INF , !P2 ;  /* 0xff800000547a7808 */ /* 0x000fe20005000000 */
[----:B------:R-:W1:Y:S01]  /*4480*/  MUFU.TANH R178, R178 ;  /* 0x000000b200b27308 */ /* 0x000e620000002400 */
[----:B------:R-:W-:Y:S01]  /*4490*/  FSEL R174, R126, -INF , !P5 ;  /* 0xff8000007eae7808 */ /* 0x000fe20006800000 */
[----:B--2---:R-:W-:Y:S01]  /*44a0*/  FFMA.FTZ R84, R110, UR6, R19 ;  /* 0x000000066e547c23 */ /* 0x004fe20008010013 */
[----:B------:R-:W-:Y:S01]  /*44b0*/  FSEL R128, R128, -INF , !P3 ;  /* 0xff80000080807808 */ /* 0x000fe20005800000 */
[C---:B------:R-:W-:Y:S01]  /*44c0*/  FFMA.FTZ R83, R110.reuse, UR6, R83 ;  /* 0x000000066e537c23 */ /* 0x040fe20008010053 */
[----:B------:R-:W-:Y:S01]  /*44d0*/  FSEL R125, R125, -INF , !P1 ;  /* 0xff8000007d7d7808 */ /* 0x000fe20004800000 */
[C---:B------:R-:W-:Y:S01]  /*44e0*/  FFMA.FTZ R114, R110.reuse, UR6, R114 ;  /* 0x000000066e727c23 */ /* 0x040fe20008010072 */
[----:B------:R-:W-:Y:S01]  /*44f0*/  I2FP.F32.S32 R130, R129 ;  /* 0x0000008100827245 */ /* 0x000fe20000201400 */
[----:B------:R-:W2:Y:S01]  /*4500*/  MUFU.TANH R126, R103 ;  /* 0x00000067007e7308 */ /* 0x000ea20000002400 */
[----:B------:R-:W-:Y:S01]  /*4510*/  I2FP.F32.S32 R150, R127 ;  /* 0x0000007f00967245 */ /* 0x000fe20000201400 */
[----:B------:R-:W-:Y:S01]  /*4520*/  FFMA.FTZ R124, R110, UR6, R124 ;  /* 0x000000066e7c7c23 */ /* 0x000fe2000801007c */
[C---:B------:R-:W-:Y:S01]  /*4530*/  ISETP.GE.AND P3, PT, R121.reuse, R8, PT ;  /* 0x000000087900720c */ /* 0x040fe20003f66270 */
[C---:B------:R-:W-:Y:S01]  /*4540*/  FFMA.FTZ R171, R130.reuse, UR6, R171 ;  /* 0x0000000682ab7c23 */ /* 0x040fe200080100ab */
[C---:B------:R-:W-:Y:S01]  /*4550*/  ISETP.GE.AND P1, PT, R121.reuse, R4, PT ;  /* 0x000000047900720c */ /* 0x040fe20003f26270 */
[----:B------:R-:W-:Y:S01]  /*4560*/  FFMA.FTZ R173, R130, UR6, R173 ;  /* 0x0000000682ad7c23 */ /* 0x000fe200080100ad */
[----:B------:R-:W-:Y:S01]  /*4570*/  FSEL R176, R168, -INF , !P0 ;  /* 0xff800000a8b07808 */ /* 0x000fe20004000000 */
[----:B----4-:R-:W-:Y:S01]  /*4580*/  FFMA.FTZ R177, R130, UR6, R177 ;  /* 0x0000000682b17c23 */ /* 0x010fe200080100b1 */
[----:B------:R-:W-:Y:S01]  /*4590*/  ISETP.GE.AND P0, PT, R121, R3, PT ;  /* 0x000000037900720c */ /* 0x000fe20003f06270 */
[----:B------:R-:W-:Y:S01]  /*45a0*/  FFMA.FTZ R169, R150, UR6, R169 ;  /* 0x0000000696a97c23 */ /* 0x000fe200080100a9 */
[----:B------:R-:W-:Y:S01]  /*45b0*/  FSEL R19, R106, -INF , !P6 ;  /* 0xff8000006a137808 */ /* 0x000fe20007000000 */
[----:B------:R-:W-:Y:S01]  /*45c0*/  FFMA.FTZ R184, R150, UR6, R172 ;  /* 0x0000000696b87c23 */ /* 0x000fe200080100ac */
[----:B------:R-:W-:Y:S01]  /*45d0*/  FSEL R84, R84, -INF , !P3 ;  /* 0xff80000054547808 */ /* 0x000fe20005800000 */
[----:B------:R3:W-:Y:S01]  /*45e0*/  MUFU.TANH R106, R31 ;  /* 0x0000001f006a7308 */ /* 0x0007e20000002400 */
[----:B------:R-:W-:Y:S01]  /*45f0*/  FSEL R110, R83, -INF , !P1 ;  /* 0xff800000536e7808 */ /* 0x000fe20004800000 */
[----:B------:R-:W-:Y:S01]  /*4600*/  FFMA.FTZ R83, R130, UR6, R170 ;  /* 0x0000000682537c23 */ /* 0x000fe200080100aa */
[----:B------:R-:W-:-:S02]  /*4610*/  FSEL R91, R91, -INF , !P4 ;  /* 0xff8000005b5b7808 */ /* 0x000fc40006000000 */
[C---:B------:R-:W-:Y:S02]  /*4620*/  ISETP.GE.AND P6, PT, R129.reuse, R4, PT ;  /* 0x000000048100720c */ /* 0x040fe40003fc6270 */
[C---:B------:R-:W-:Y:S01]  /*4630*/  ISETP.GE.AND P5, PT, R129.reuse, R3, PT ;  /* 0x000000038100720c */ /* 0x040fe20003fa6270 */
[----:B------:R-:W-:Y:S01]  /*4640*/  MUFU.TANH R130, R92 ;  /* 0x0000005c00827308 */ /* 0x000fe20000002400 */
[----:B------:R-:W-:Y:S02]  /*4650*/  ISETP.GE.AND P3, PT, R129, R2, PT ;  /* 0x000000028100720c */ /* 0x000fe40003f66270 */
[----:B------:R-:W-:Y:S02]  /*4660*/  ISETP.GE.AND P1, PT, R127, R8, PT ;  /* 0x000000087f00720c */ /* 0x000fe40003f26270 */
[----:B------:R-:W-:Y:S02]  /*4670*/  ISETP.GE.AND P4, PT, R121, R2, PT ;  /* 0x000000027900720c */ /* 0x000fe40003f86270 */
[----:B------:R-:W-:Y:S01]  /*4680*/  FSEL R186, R171, -INF , !P6 ;  /* 0xff800000abba7808 */ /* 0x000fe20007000000 */
[----:B------:R-:W4:Y:S01]  /*4690*/  MUFU.TANH R121, R80 ;  /* 0x0000005000797308 */ /* 0x000f220000002400 */
[----:B---3--:R-:W-:-:S02]  /*46a0*/  FSEL R31, R114, -INF , !P0 ;  /* 0xff800000721f7808 */ /* 0x008fc40004000000 */
[----:B------:R-:W-:Y:S02]  /*46b0*/  FSEL R103, R173, -INF , !P5 ;  /* 0xff800000ad677808 */ /* 0x000fe40006800000 */
[----:B------:R-:W-:Y:S02]  /*46c0*/  FSEL R172, R177, -INF , !P3 ;  /* 0xff800000b1ac7808 */ /* 0x000fe40005800000 */
[C---:B------:R-:W-:Y:S01]  /*46d0*/  ISETP.GE.AND P6, PT, R131.reuse, R8, PT ;  /* 0x000000088300720c */ /* 0x040fe20003fc6270 */
[----:B------:R3:W-:Y:S01]  /*46e0*/  MUFU.TANH R114, R97 ;  /* 0x0000006100727308 */ /* 0x0007e20000002400 */
[C---:B------:R-:W-:Y:S02]  /*46f0*/  ISETP.GE.AND P5, PT, R131.reuse, R4, PT ;  /* 0x000000048300720c */ /* 0x040fe40003fa6270 */
[----:B------:R-:W-:Y:S02]  /*4700*/  ISETP.GE.AND P3, PT, R131, R3, PT ;  /* 0x000000038300720c */ /* 0x000fe40003f66270 */
[----:B------:R-:W-:Y:S01]  /*4710*/  ISETP.GE.AND P2, PT, R129, R8, PT ;  /* 0x000000088100720c */ /* 0x000fe20003f46270 */
[----:B------:R-:W-:Y:S01]  /*4720*/  VIADD R129, R63, 0x49 ;  /* 0x000000493f817836 */ /* 0x000fe20000000000 */
[----:B------:R-:W-:Y:S01]  /*4730*/  FSEL R144, R124, -INF , !P4 ;  /* 0xff8000007c907808 */ /* 0x000fe20006000000 */
[----:B------:R5:W-:Y:S01]  /*4740*/  MUFU.TANH R80, R29 ;  /* 0x0000001d00507308 */ /* 0x000be20000002400 */
[----:B------:R-:W-:-:S02]  /*4750*/  FSEL R83, R83, -INF , !P2 ;  /* 0xff80000053537808 */ /* 0x000fc40005000000 */
[C---:B------:R-:W-:Y:S02]  /*4760*/  ISETP.GE.AND P0, PT, R127.reuse, R4, PT ;  /* 0x000000047f00720c */ /* 0x040fe40003f06270 */
[C---:B------:R-:W-:Y:S02]  /*4770*/  ISETP.GE.AND P4, PT, R127.reuse, R3, PT ;  /* 0x000000037f00720c */ /* 0x040fe40003f86270 */
[-C--:B------:R-:W-:Y:S01]  /*4780*/  ISETP.GE.AND P2, PT, R127, R2.reuse, PT ;  /* 0x000000027f00720c */ /* 0x080fe20003f46270 */
[----:B------:R-:W4:Y:S01]  /*4790*/  MUFU.TANH R20, R20 ;  /* 0x0000001400147308 */ /* 0x000f220000002400 */
[----:B---3--:R-:W-:Y:S01]  /*47a0*/  FSEL R97, R169, -INF , !P1 ;  /* 0xff800000a9617808 */ /* 0x008fe20004800000 */
[----:B------:R-:W-:Y:S01]  /*47b0*/  VIADD R127, R63, 0x50 ;  /* 0x000000503f7f7836 */ /* 0x000fe20000000000 */
[----:B------:R-:W-:Y:S02]  /*47c0*/  ISETP.GE.AND P1, PT, R131, R2, PT ;  /* 0x000000028300720c */ /* 0x000fe40003f26270 */
[----:B------:R-:W-:-:S02]  /*47d0*/  I2FP.F32.S32 R131, R131 ;  /* 0x0000008300837245 */ /* 0x000fc40000201400 */
[----:B------:R-:W-:Y:S01]  /*47e0*/  FSEL R184, R184, -INF , !P0 ;  /* 0xff800000b8b87808 */ /* 0x000fe20004000000 */
[----:B------:R-:W-:Y:S01]  /*47f0*/  MUFU.TANH R117, R117 ;  /* 0x0000007500757308 */ /* 0x000fe20000002400 */
[C---:B-----5:R-:W-:Y:S01]  /*4800*/  FFMA.FTZ R29, R150.reuse, UR6, R175 ;  /* 0x00000006961d7c23 */ /* 0x060fe200080100af */
[----:B-1----:R-:W-:Y:S01]  /*4810*/  FFMA.FTZ R150, R150, UR6, R178 ;  /* 0x0000000696967c23 */ /* 0x002fe200080100b2 */
[----:B--2---:R-:W-:Y:S01]  /*4820*/  FFMA.FTZ R126, R131, UR6, R126 ;  /* 0x00000006837e7c23 */ /* 0x004fe2000801007e */
[----:B------:R-:W-:Y:S01]  /*4830*/  ISETP.GE.AND P0, PT, R129, R8, PT ;  /* 0x000000088100720c */ /* 0x000fe20003f06270 */
[----:B----4-:R-:W-:Y:S01]  /*4840*/  FFMA.FTZ R121, R131, UR6, R121 ;  /* 0x0000000683797c23 */ /* 0x010fe20008010079 */
[----:B------:R-:W-:Y:S01]  /*4850*/  FSEL R29, R29, -INF , !P4 ;  /* 0xff8000001d1d7808 */ /* 0x000fe20006000000 */
[C---:B------:R-:W-:Y:S01]  /*4860*/  FFMA.FTZ R130, R131.reuse, UR6, R130 ;  /* 0x0000000683827c23 */ /* 0x040fe20008010082 */
[----:B------:R-:W-:Y:S01]  /*4870*/  FSEL R150, R150, -INF , !P2 ;  /* 0xff80000096967808 */ /* 0x000fe20005000000 */
[----:B------:R-:W1:Y:S01]  /*4880*/  MUFU.TANH R112, R112 ;  /* 0x0000007000707308 */ /* 0x000e620000002400 */
[----:B------:R-:W-:Y:S01]  /*4890*/  FSEL R92, R126, -INF , !P6 ;  /* 0xff8000007e5c7808 */ /* 0x000fe20007000000 */
[----:B------:R-:W-:Y:S01]  /*48a0*/  FFMA.FTZ R137, R131, UR6, R123 ;  /* 0x0000000683897c23 */ /* 0x000fe2000801007b */
[----:B------:R-:W-:Y:S01]  /*48b0*/  ISETP.GE.AND P4, PT, R129, R4, PT ;  /* 0x000000048100720c */ /* 0x000fe20003f86270 */
[----:B------:R-:W-:Y:S01]  /*48c0*/  VIADD R123, R63, 0x51 ;  /* 0x000000513f7b7836 */ /* 0x000fe20000000000 */
[----:B------:R-:W-:-:S02]  /*48d0*/  ISETP.GE.AND P2, PT, R129, R3, PT ;  /* 0x000000038100720c */ /* 0x000fc40003f46270 */
[----:B------:R-:W-:Y:S01]  /*48e0*/  ISETP.GE.AND P6, PT, R129, R2, PT ;  /* 0x000000028100720c */ /* 0x000fe20003fc6270 */
[----:B------:R-:W2:Y:S01]  /*48f0*/  MUFU.TANH R21, R21 ;  /* 0x0000001500157308 */ /* 0x000ea20000002400 */
[----:B------:R-:W-:Y:S02]  /*4900*/  I2FP.F32.S32 R129, R129 ;  /* 0x0000008100817245 */ /* 0x000fe40000201400 */
[----:B------:R-:W-:Y:S02]  /*4910*/  FSEL R160, R121, -INF , !P1 ;  /* 0xff80000079a07808 */ /* 0x000fe40004800000 */
[----:B------:R-:W-:Y:S01]  /*4920*/  I2FP.F32.S32 R121, R127 ;  /* 0x0000007f00797245 */ /* 0x000fe20000201400 */
[----:B------:R-:W-:Y:S01]  /*4930*/  FFMA.FTZ R115, R129, UR6, R115 ;  /* 0x0000000681737c23 */ /* 0x000fe20008010073 */
[----:B------:R-:W-:Y:S01]  /*4940*/  FSEL R180, R130, -INF , !P5 ;  /* 0xff80000082b47808 */ /* 0x000fe20006800000 */
[----:B------:R-:W3:Y:S01]  /*4950*/  MUFU.TANH R116, R116 ;  /* 0x0000007400747308 */ /* 0x000ee20000002400 */
[----:B------:R-:W-:Y:S01]  /*4960*/  FSEL R137, R137, -INF , !P3 ;  /* 0xff80000089897808 */ /* 0x000fe20005800000 */
[----:B------:R-:W-:Y:S01]  /*4970*/  FFMA.FTZ R135, R121, UR6, R20 ;  /* 0x0000000679877c23 */ /* 0x000fe20008010014 */
[----:B------:R-:W-:Y:S01]  /*4980*/  ISETP.GE.AND P5, PT, R127, R8, PT ;  /* 0x000000087f00720c */ /* 0x000fe20003fa6270 */
[----:B------:R-:W-:Y:S01]  /*4990*/  FFMA.FTZ R106, R129, UR6, R106 ;  /* 0x00000006816a7c23 */ /* 0x000fe2000801006a */
[----:B------:R-:W-:-:S02]  /*49a0*/  ISETP.GE.AND P3, PT, R127, R4, PT ;  /* 0x000000047f00720c */ /* 0x000fc40003f66270 */
[----:B------:R-:W-:Y:S01]  /*49b0*/  ISETP.GE.AND P1, PT, R127, R3, PT ;  /* 0x000000037f00720c */ /* 0x000fe20003f26270 */
[----:B------:R-:W4:Y:S01]  /*49c0*/  MUFU.TANH R118, R118 ;  /* 0x0000007600767308 */ /* 0x000f220000002400 */
[----:B------:R-:W-:Y:S02]  /*49d0*/  I2FP.F32.S32 R168, R123 ;  /* 0x0000007b00a87245 */ /* 0x000fe40000201400 */
[----:B------:R-:W-:Y:S02]  /*49e0*/  FSEL R162, R106, -INF , !P6 ;  /* 0xff8000006aa27808 */ /* 0x000fe40007000000 */
[----:B------:R-:W-:Y:S01]  /*49f0*/  FSEL R135, R135, -INF , !P1 ;  /* 0xff80000087877808 */ /* 0x000fe20004800000 */
[C---:B-1----:R-:W-:Y:S01]  /*4a00*/  FFMA.FTZ R112, R168.reuse, UR6, R112 ;  /* 0x00000006a8707c23 */ /* 0x042fe20008010070 */
[----:B--2---:R-:W-:Y:S01]  /*4a10*/  FFMA.FTZ R139, R168, UR6, R21 ;  /* 0x00000006a88b7c23 */ /* 0x004fe20008010015 */
[----:B------:R-:W1:Y:S01]  /*4a20*/  MUFU.TANH R22, R22 ;  /* 0x0000001600167308 */ /* 0x000e620000002400 */
[----:B---3--:R-:W-:Y:S01]  /*4a30*/  FFMA.FTZ R116, R121, UR6, R116 ;  /* 0x0000000679747c23 */ /* 0x008fe20008010074 */
[----:B------:R-:W-:Y:S01]  /*4a40*/  VIADD R21, R63, 0x60 ;  /* 0x000000603f157836 */ /* 0x000fe20000000000 */
[----:B------:R-:W-:-:S03]  /*4a50*/  ISETP.GE.AND P6, PT, R123, R3, PT ;  /* 0x000000037b00720c */ /* 0x000fc60003fc6270 */
[----:B------:R-:W-:Y:S02]  /*4a60*/  FSEL R106, R116, -INF , !P5 ;  /* 0xff800000746a7808 */ /* 0x000fe40006800000 */
[----:B------:R-:W-:Y:S01]  /*4a70*/  MUFU.TANH R23, R23 ;  /* 0x0000001700177308 */ /* 0x000fe20000002400 */
[----:B----4-:R-:W-:Y:S01]  /*4a80*/  FFMA.FTZ R118, R121, UR6, R118 ;  /* 0x0000000679767c23 */ /* 0x010fe20008010076 */
[----:B------:R-:W-:Y:S02]  /*4a90*/  ISETP.GE.AND P5, PT, R123, R2, PT ;  /* 0x000000027b00720c */ /* 0x000fe40003fa6270 */
[----:B------:R-:W-:Y:S02]  /*4aa0*/  FSEL R139, R139, -INF , !P6 ;  /* 0xff8000008b8b7808 */ /* 0x000fe40007000000 */
[----:B------:R-:W-:Y:S02]  /*4ab0*/  FSEL R192, R118, -INF , !P3 ;  /* 0xff80000076c07808 */ /* 0x000fe40005800000 */
[----:B------:R2:W3:Y:S01]  /*4ac0*/  MUFU.TANH R124, R93 ;  /* 0x0000005d007c7308 */ /* 0x0004e20000002400 */
[----:B-1----:R-:W-:Y:S01]  /*4ad0*/  FFMA.FTZ R22, R121, UR6, R22 ;  /* 0x0000000679167c23 */ /* 0x002fe20008010016 */
[----:B------:R-:W-:-:S05]  /*4ae0*/  VIADD R121, R63, 0x58 ;  /* 0x000000583f797836 */ /* 0x000fca0000000000 */
[C---:B------:R-:W-:Y:S01]  /*4af0*/  ISETP.GE.AND P1, PT, R121.reuse, R4, PT ;  /* 0x000000047900720c */ /* 0x040fe20003f26270 */
[----:B------:R-:W1:Y:S01]  /*4b00*/  MUFU.TANH R72, R72 ;  /* 0x0000004800487308 */ /* 0x000e620000002400 */
[----:B------:R-:W-:-:S07]  /*4b10*/  ISETP.GE.AND P3, PT, R121, R8, PT ;  /* 0x000000087900720c */ /* 0x000fce0003f66270 */
[----:B------:R-:W-:Y:S01]  /*4b20*/  MUFU.TANH R20, R107 ;  /* 0x0000006b00147308 */ /* 0x000fe20000002400 */
[C---:B--2---:R-:W-:Y:S01]  /*4b30*/  FFMA.FTZ R93, R129.reuse, UR6, R114 ;  /* 0x00000006815d7c23 */ /* 0x044fe20008010072 */
[----:B---3--:R-:W-:-:S04]  /*4b40*/  FFMA.FTZ R124, R129, UR6, R124 ;  /* 0x00000006817c7c23 */ /* 0x008fc8000801007c */
[----:B------:R-:W-:Y:S02]  /*4b50*/  FSEL R93, R93, -INF , !P0 ;  /* 0xff8000005d5d7808 */ /* 0x000fe40004000000 */
[----:B------:R-:W-:Y:S01]  /*4b60*/  ISETP.GE.AND P0, PT, R127, R2, PT ;  /* 0x000000027f00720c */ /* 0x000fe20003f06270 */
[----:B------:R-:W2:Y:S01]  /*4b70*/  MUFU.TANH R113, R113 ;  /* 0x0000007100717308 */ /* 0x000ea20000002400 */
[----:B------:R-:W-:Y:S02]  /*4b80*/  FSEL R127, R115, -INF , !P2 ;  /* 0xff800000737f7808 */ /* 0x000fe40005000000 */
[----:B------:R-:W-:Y:S02]  /*4b90*/  FSEL R170, R22, -INF , !P0 ;  /* 0xff80000016aa7808 */ /* 0x000fe40004000000 */
[----:B------:R-:W-:Y:S02]  /*4ba0*/  FSEL R178, R124, -INF , !P4 ;  /* 0xff8000007cb27808 */ /* 0x000fe40006000000 */
[----:B------:R-:W-:Y:S01]  /*4bb0*/  I2FP.F32.S32 R22, R121 ;  /* 0x0000007900167245 */ /* 0x000fe20000201400 */
[----:B------:R-:W3:Y:S01]  /*4bc0*/  MUFU.TANH R115, R99 ;  /* 0x0000006300737308 */ /* 0x000ee20000002400 */
[----:B------:R-:W-:-:S02]  /*4bd0*/  ISETP.GE.AND P4, PT, R123, R8, PT ;  /* 0x000000087b00720c */ /* 0x000fc40003f86270 */
[-C--:B------:R-:W-:Y:S01]  /*4be0*/  ISETP.GE.AND P2, PT, R123, R4.reuse, PT ;  /* 0x000000047b00720c */ /* 0x080fe20003f46270 */
[C---:B------:R-:W-:Y:S01]  /*4bf0*/  FFMA.FTZ R80, R22.reuse, UR6, R80 ;  /* 0x0000000616507c23 */ /* 0x040fe20008010050 */
[----:B-1----:R-:W-:Y:S01]  /*4c00*/  FFMA.FTZ R72, R22, UR6, R72 ;  /* 0x0000000616487c23 */ /* 0x002fe20008010048 */
[----:B------:R-:W-:Y:S02]  /*4c10*/  ISETP.GE.AND P0, PT, R121, R3, PT ;  /* 0x000000037900720c */ /* 0x000fe40003f06270 */
[----:B------:R1:W4:Y:S01]  /*4c20*/  MUFU.TANH R114, R67 ;  /* 0x0000004300727308 */ /* 0x0003220000002400 */
[----:B------:R-:W-:Y:S01]  /*4c30*/  FSEL R190, R112, -INF , !P2 ;  /* 0xff80000070be7808 */ /* 0x000fe20005000000 */
[----:B--2---:R-:W-:Y:S01]  /*4c40*/  FFMA.FTZ R107, R22, UR6, R113 ;  /* 0x00000006166b7c23 */ /* 0x004fe20008010071 */
[----:B------:R-:W-:Y:S02]  /*4c50*/  FSEL R147, R80, -INF , !P0 ;  /* 0xff80000050937808 */ /* 0x000fe40004000000 */
[----:B------:R-:W-:-:S02]  /*4c60*/  ISETP.GE.AND P0, PT, R21, R4, PT ;  /* 0x000000041500720c */ /* 0x000fc40003f06270 */
[----:B------:R-:W-:Y:S01]  /*4c70*/  FSEL R107, R107, -INF , !P3 ;  /* 0xff8000006b6b7808 */ /* 0x000fe20005800000 */
[----:B------:R-:W2:Y:S01]  /*4c80*/  MUFU.TANH R16, R16 ;  /* 0x0000001000107308 */ /* 0x000ea20000002400 */
[----:B---3--:R-:W-:-:S05]  /*4c90*/  FFMA.FTZ R115, R22, UR6, R115 ;  /* 0x0000000616737c23 */ /* 0x008fca0008010073 */
[----:B------:R-:W-:Y:S02]  /*4ca0*/  FSEL R188, R115, -INF , !P1 ;  /* 0xff80000073bc7808 */ /* 0x000fe40004800000 */
[----:B------:R-:W-:Y:S01]  /*4cb0*/  MUFU.TANH R17, R17 ;  /* 0x0000001100117308 */ /* 0x000fe20000002400 */
[C---:B-1----:R-:W-:Y:S01]  /*4cc0*/  FFMA.FTZ R67, R168.reuse, UR6, R117 ;  /* 0x00000006a8437c23 */ /* 0x042fe20008010075 */
[----:B------:R-:W-:Y:S01]  /*4cd0*/  FFMA.FTZ R168, R168, UR6, R23 ;  /* 0x00000006a8a87c23 */ /* 0x000fe20008010017 */
[----:B------:R-:W-:Y:S01]  /*4ce0*/  VIADD R23, R63, 0x59 ;  /* 0x000000593f177836 */ /* 0x000fe20000000000 */
[----:B------:R-:W-:Y:S02]  /*4cf0*/  ISETP.GE.AND P1, PT, R21, R8, PT ;  /* 0x000000081500720c */ /* 0x000fe40003f26270 */
[----:B------:R-:W-:Y:S02]  /*4d00*/  FSEL R67, R67, -INF , !P4 ;  /* 0xff80000043437808 */ /* 0x000fe40006000000 */
[----:B------:R-:W-:Y:S01]  /*4d10*/  I2FP.F32.S32 R99, R23 ;  /* 0x0000001700637245 */ /* 0x000fe20000201400 */
[----:B------:R-:W1:Y:S01]  /*4d20*/  MUFU.TANH R49, R49 ;  /* 0x0000003100317308 */ /* 0x000e620000002400 */
[----:B------:R-:W-:-:S02]  /*4d30*/  ISETP.GE.AND P4, PT, R121, R2, PT ;  /* 0x000000027900720c */ /* 0x000fc40003f86270 */
[----:B------:R-:W-:Y:S01]  /*4d40*/  ISETP.GE.AND P2, PT, R23, R8, PT ;  /* 0x000000081700720c */ /* 0x000fe20003f46270 */
[C---:B------:R-:W-:Y:S01]  /*4d50*/  FFMA.FTZ R20, R99.reuse, UR6, R20 ;  /* 0x0000000663147c23 */ /* 0x040fe20008010014 */
[----:B------:R-:W-:Y:S01]  /*4d60*/  FSEL R166, R72, -INF , !P4 ;  /* 0xff80000048a67808 */ /* 0x000fe20006000000 */
[----:B----4-:R-:W-:Y:S01]  /*4d70*/  FFMA.FTZ R114, R99, UR6, R114 ;  /* 0x0000000663727c23 */ /* 0x010fe20008010072 */
[----:B------:R-:W-:Y:S01]  /*4d80*/  FSEL R168, R168, -INF , !P5 ;  /* 0xff800000a8a87808 */ /* 0x000fe20006800000 */
[----:B------:R-:W3:Y:S01]  /*4d90*/  MUFU.TANH R45, R45 ;  /* 0x0000002d002d7308 */ /* 0x000ee20000002400 */
[----:B------:R-:W-:Y:S02]  /*4da0*/  FSEL R113, R20, -INF , !P2 ;  /* 0xff80000014717808 */ /* 0x000fe40005000000 */
[C---:B------:R-:W-:Y:S02]  /*4db0*/  ISETP.GE.AND P4, PT, R21.reuse, R3, PT ;  /* 0x000000031500720c */ /* 0x040fe40003f86270 */
[----:B------:R-:W-:-:S02]  /*4dc0*/  ISETP.GE.AND P2, PT, R21, R2, PT ;  /* 0x000000021500720c */ /* 0x000fc40003f46270 */
[C---:B------:R-:W-:Y:S01]  /*4dd0*/  ISETP.GE.AND P6, PT, R23.reuse, R4, PT ;  /* 0x000000041700720c */ /* 0x040fe20003fc6270 */
[----:B------:R-:W4:Y:S01]  /*4de0*/  MUFU.TANH R47, R47 ;  /* 0x0000002f002f7308 */ /* 0x000f220000002400 */
[C---:B------:R-:W-:Y:S02]  /*4df0*/  ISETP.GE.AND P5, PT, R23.reuse, R3, PT ;  /* 0x000000031700720c */ /* 0x040fe40003fa6270 */
[----:B------:R-:W-:Y:S01]  /*4e00*/  ISETP.GE.AND P3, PT, R23, R2, PT ;  /* 0x000000021700720c */ /* 0x000fe20003f66270 */
[----:B------:R-:W-:Y:S01]  /*4e10*/  VIADD R23, R63, 0x61 ;  /* 0x000000613f177836 */ /* 0x000fe20000000000 */
[----:B------:R-:W-:Y:S02]  /*4e20*/  I2FP.F32.S32 R21, R21 ;  /* 0x0000001500157245 */ /* 0x000fe40000201400 */
[----:B------:R-:W-:Y:S01]  /*4e30*/  FSEL R164, R114, -INF , !P3 ;  /* 0xff80000072a47808 */ /* 0x000fe20005800000 */
[----:B------:R-:W5:Y:S01]  /*4e40*/  MUFU.TANH R73, R73 ;  /* 0x0000004900497308 */ /* 0x000f620000002400 */
[----:B------:R-:W-:Y:S01]  /*4e50*/  I2FP.F32.S32 R20, R23 ;  /* 0x0000001700147245 */ /* 0x000fe20000201400 */
[----:B--2---:R-:W-:Y:S01]  /*4e60*/  FFMA.FTZ R16, R21, UR6, R16 ;  /* 0x0000000615107c23 */ /* 0x004fe20008010010 */
[----:B------:R-:W-:-:S03]  /*4e70*/  ISETP.GE.AND P3, PT, R23, R3, PT ;  /* 0x000000031700720c */ /* 0x000fc60003f66270 */
[----:B-1----:R-:W-:Y:S01]  /*4e80*/  FFMA.FTZ R49, R20, UR6, R49 ;  /* 0x0000000614317c23 */ /* 0x002fe20008010031 */
[----:B------:R-:W-:Y:S01]  /*4e90*/  FSEL R114, R16, -INF , !P1 ;  /* 0xff80000010727808 */ /* 0x000fe20004800000 */
[----:B------:R-:W1:Y:S01]  /*4ea0*/  MUFU.TANH R98, R98 ;  /* 0x0000006200627308 */ /* 0x000e620000002400 */
[C---:B------:R-:W-:Y:S01]  /*4eb0*/  FFMA.FTZ R16, R20.reuse, UR6, R17 ;  /* 0x0000000614107c23 */ /* 0x040fe20008010011 */
[C---:B---3--:R-:W-:Y:S01]  /*4ec0*/  FFMA.FTZ R165, R20.reuse, UR6, R45 ;  /* 0x0000000614a57c23 */ /* 0x048fe2000801002d */
[----:B----4-:R-:W-:Y:S01]  /*4ed0*/  FFMA.FTZ R47, R20, UR6, R47 ;  /* 0x00000006142f7c23 */ /* 0x010fe2000801002f */
[----:B------:R-:W-:Y:S01]  /*4ee0*/  ISETP.GE.AND P1, PT, R23, R2, PT ;  /* 0x000000021700720c */ /* 0x000fe20003f26270 */
[----:B------:R-:W-:Y:S02]  /*4ef0*/  VIADD R17, R63, 0x69 ;  /* 0x000000693f117836 */ /* 0x000fe40000000000 */
[----:B------:R-:W-:Y:S01]  /*4f00*/  FSEL R165, R165, -INF , !P3 ;  /* 0xff800000a5a57808 */ /* 0x000fe20005800000 */
[----:B------:R-:W2:Y:S01]  /*4f10*/  MUFU.TANH R48, R48 ;  /* 0x0000003000307308 */ /* 0x000ea20000002400 */
[----:B-----5:R-:W-:Y:S01]  /*4f20*/  FFMA.FTZ R73, R99, UR6, R73 ;  /* 0x0000000663497c23 */ /* 0x020fe20008010049 */
[----:B------:R-:W-:-:S02]  /*4f30*/  FSEL R152, R47, -INF , !P1 ;  /* 0xff8000002f987808 */ /* 0x000fc40004800000 */
[-C--:B------:R-:W-:Y:S02]  /*4f40*/  ISETP.GE.AND P3, PT, R17, R4.reuse, PT ;  /* 0x000000041100720c */ /* 0x080fe40003f66270 */
[----:B------:R-:W-:Y:S02]  /*4f50*/  FSEL R145, R73, -INF , !P5 ;  /* 0xff80000049917808 */ /* 0x000fe40006800000 */
[----:B------:R-:W3:Y:S01]  /*4f60*/  MUFU.TANH R44, R44 ;  /* 0x0000002c002c7308 */ /* 0x000ee20000002400 */
[----:B-1----:R-:W-:Y:S01]  /*4f70*/  FFMA.FTZ R98, R99, UR6, R98 ;  /* 0x0000000663627c23 */ /* 0x002fe20008010062 */
[----:B------:R-:W-:Y:S02]  /*4f80*/  ISETP.GE.AND P5, PT, R23, R4, PT ;  /* 0x000000041700720c */ /* 0x000fe40003fa6270 */
[----:B------:R-:W-:Y:S02]  /*4f90*/  ISETP.GE.AND P1, PT, R17, R3, PT ;  /* 0x000000031100720c */ /* 0x000fe40003f26270 */
[----:B------:R-:W-:-:S02]  /*4fa0*/  FSEL R112, R98, -INF , !P6 ;  /* 0xff80000062707808 */ /* 0x000fc40007000000 */
[----:B------:R-:W1:Y:S01]  /*4fb0*/  MUFU.TANH R46, R46 ;  /* 0x0000002e002e7308 */ /* 0x000e620000002400 */
[----:B------:R-:W-:Y:S01]  /*4fc0*/  ISETP.GE.AND P6, PT, R23, R8, PT ;  /* 0x000000081700720c */ /* 0x000fe20003fc6270 */
[----:B--2---:R-:W-:Y:S01]  /*4fd0*/  FFMA.FTZ R48, R21, UR6, R48 ;  /* 0x0000000615307c23 */ /* 0x004fe20008010030 */
[----:B------:R-:W-:Y:S01]  /*4fe0*/  VIADD R23, R63, 0x68 ;  /* 0x000000683f177836 */ /* 0x000fe20000000000 */
[----:B------:R-:W-:Y:S02]  /*4ff0*/  FSEL R198, R49, -INF , !P5 ;  /* 0xff80000031c67808 */ /* 0x000fe40006800000 */
[----:B------:R-:W-:Y:S02]  /*5000*/  FSEL R45, R16, -INF , !P6 ;  /* 0xff800000102d7808 */ /* 0x000fe40007000000 */
[----:B------:R-:W2:Y:S01]  /*5010*/  MUFU.TANH R66, R66 ;  /* 0x0000004200427308 */ /* 0x000ea20000002400 */
[----:B---3--:R-:W-:Y:S01]  /*5020*/  FFMA.FTZ R44, R21, UR6, R44 ;  /* 0x00000006152c7c23 */ /* 0x008fe2000801002c */
[----:B------:R-:W-:-:S02]  /*5030*/  FSEL R200, R48, -INF , !P0 ;  /* 0xff80000030c87808 */ /* 0x000fc40004000000 */
[----:B------:R-:W-:Y:S02]  /*5040*/  ISETP.GE.AND P0, PT, R23, R8, PT ;  /* 0x000000081700720c */ /* 0x000fe40003f06270 */
[----:B------:R-:W-:Y:S02]  /*5050*/  FSEL R153, R44, -INF , !P4 ;  /* 0xff8000002c997808 */ /* 0x000fe40006000000 */
[----:B------:R-:W3:Y:S01]  /*5060*/  MUFU.TANH R64, R64 ;  /* 0x0000004000407308 */ /* 0x000ee20000002400 */
[----:B-1----:R-:W-:Y:S01]  /*5070*/  FFMA.FTZ R46, R21, UR6, R46 ;  /* 0x00000006152e7c23 */ /* 0x002fe2000801002e */
[----:B------:R-:W-:Y:S01]  /*5080*/  ISETP.GE.AND P4, PT, R23, R4, PT ;  /* 0x000000041700720c */ /* 0x000fe20003f86270 */
[----:B------:R-:W-:Y:S01]  /*5090*/  VIADD R21, R63, 0x70 ;  /* 0x000000703f157836 */ /* 0x000fe20000000000 */
[----:B------:R-:W-:Y:S02]  /*50a0*/  ISETP.GE.AND P6, PT, R23, R2, PT ;  /* 0x000000021700720c */ /* 0x000fe40003fc6270 */
[----:B------:R-:W-:-:S02]  /*50b0*/  FSEL R154, R46, -INF , !P2 ;  /* 0xff8000002e9a7808 */ /* 0x000fc40005000000 */
[----:B------:R-:W1:Y:S01]  /*50c0*/  MUFU.TANH R95, R95 ;  /* 0x0000005f005f7308 */ /* 0x000e620000002400 */
[----:B------:R-:W-:Y:S02]  /*50d0*/  ISETP.GE.AND P2, PT, R23, R3, PT ;  /* 0x000000031700720c */ /* 0x000fe40003f46270 */
[----:B------:R-:W-:Y:S02]  /*50e0*/  I2FP.F32.S32 R23, R23 ;  /* 0x0000001700177245 */ /* 0x000fe40000201400 */
[----:B------:R-:W-:Y:S02]  /*50f0*/  I2FP.F32.S32 R16, R17 ;  /* 0x0000001100107245 */ /* 0x000fe40000201400 */
[----:B------:R-:W-:Y:S01]  /*5100*/  ISETP.GE.AND P5, PT, R17, R8, PT ;  /* 0x000000081100720c */ /* 0x000fe20003fa6270 */
[----:B------:R-:W4:Y:S01]  /*5110*/  MUFU.TANH R20, R79 ;  /* 0x0000004f00147308 */ /* 0x000f220000002400 */
[C---:B--2---:R-:W-:Y:S01]  /*5120*/  FFMA.FTZ R66, R23.reuse, UR6, R66 ;  /* 0x0000000617427c23 */ /* 0x044fe20008010042 */
[----:B---3--:R-:W-:-:S04]  /*5130*/  FFMA.FTZ R64, R23, UR6, R64 ;  /* 0x0000000617407c23 */ /* 0x008fc80008010040 */
[----:B------:R-:W-:Y:S02]  /*5140*/  FSEL R163, R66, -INF , !P2 ;  /* 0xff80000042a37808 */ /* 0x000fe40005000000 */
[----:B------:R-:W2:Y:S01]  /*5150*/  MUFU.TANH R86, R86 ;  /* 0x0000005600567308 */ /* 0x000ea20000002400 */
[----:B-1----:R-:W-:Y:S01]  /*5160*/  FFMA.FTZ R46, R16, UR6, R95 ;  /* 0x00000006102e7c23 */ /* 0x002fe2000801005f */
[----:B------:R-:W-:Y:S02]  /*5170*/  FSEL R148, R64, -INF , !P6 ;  /* 0xff80000040947808 */ /* 0x000fe40007000000 */
[----:B------:R-:W-:Y:S02]  /*5180*/  ISETP.GE.AND P2, PT, R21, R4, PT ;  /* 0x000000041500720c */ /* 0x000fe40003f46270 */
[----:B------:R-:W-:Y:S02]  /*5190*/  FSEL R46, R46, -INF , !P5 ;  /* 0xff8000002e2e7808 */ /* 0x000fe40006800000 */
[----:B------:R-:W1:Y:S01]  /*51a0*/  MUFU.TANH R32, R32 ;  /* 0x0000002000207308 */ /* 0x000e620000002400 */
[----:B----4-:R-:W-:Y:S01]  /*51b0*/  FFMA.FTZ R20, R23, UR6, R20 ;  /* 0x0000000617147c23 */ /* 0x010fe20008010014 */
[----:B------:R-:W-:-:S02]  /*51c0*/  ISETP.GE.AND P6, PT, R21, R3, PT ;  /* 0x000000031500720c */ /* 0x000fc40003fc6270 */
[----:B------:R-:W-:Y:S02]  /*51d0*/  ISETP.GE.AND P5, PT, R21, R2, PT ;  /* 0x000000021500720c */ /* 0x000fe40003fa6270 */
[----:B------:R-:W-:Y:S02]  /*51e0*/  FSEL R196, R20, -INF , !P4 ;  /* 0xff80000014c47808 */ /* 0x000fe40006000000 */
[----:B------:R-:W3:Y:S01]  /*51f0*/  MUFU.TANH R65, R65 ;  /* 0x0000004100417308 */ /* 0x000ee20000002400 */
[----:B--2---:R-:W-:Y:S01]  /*5200*/  FFMA.FTZ R44, R23, UR6, R86 ;  /* 0x00000006172c7c23 */ /* 0x004fe20008010056 */
[----:B------:R-:W-:Y:S02]  /*5210*/  ISETP.GE.AND P4, PT, R21, R8, PT ;  /* 0x000000081500720c */ /* 0x000fe40003f86270 */
[----:B------:R-:W-:Y:S02]  /*5220*/  I2FP.F32.S32 R21, R21 ;  /* 0x0000001500157245 */ /* 0x000fe40000201400 */
[----:B------:R-:W-:-:S02]  /*5230*/  FSEL R44, R44, -INF , !P0 ;  /* 0xff8000002c2c7808 */ /* 0x000fc40004000000 */
[----:B------:R-:W2:Y:S01]  /*5240*/  MUFU.TANH R78, R78 ;  /* 0x0000004e004e7308 */ /* 0x000ea20000002400 */
[----:B------:R-:W-:Y:S01]  /*5250*/  ISETP.GE.AND P0, PT, R17, R2, PT ;  /* 0x000000021100720c */ /* 0x000fe20003f06270 */
[----:B------:R-:W-:Y:S02]  /*5260*/  VIADD R17, R63, 0x71 ;  /* 0x000000713f117836 */ /* 0x000fe40000000000 */
[C---:B-1----:R-:W-:Y:S01]  /*5270*/  FFMA.FTZ R32, R21.reuse, UR6, R32 ;  /* 0x0000000615207c23 */ /* 0x042fe20008010020 */
[C---:B------:R-:W-:Y:S01]  /*5280*/  FFMA.FTZ R50, R21.reuse, UR6, R50 ;  /* 0x0000000615327c23 */ /* 0x040fe20008010032 */
[----:B------:R-:W-:Y:S02]  /*5290*/  FFMA.FTZ R101, R21, UR6, R101 ;  /* 0x0000000615657c23 */ /* 0x000fe40008010065 */
[----:B------:R-:W1:Y:S01]  /*52a0*/  MUFU.TANH R59, R59 ;  /* 0x0000003b003b7308 */ /* 0x000e620000002400 */
[----:B---3--:R-:W-:Y:S01]  /*52b0*/  FFMA.FTZ R65, R16, UR6, R65 ;  /* 0x0000000610417c23 */ /* 0x008fe20008010041 */
[----:B------:R-:W-:-:S02]  /*52c0*/  FSEL R47, R32, -INF , !P4 ;  /* 0xff800000202f7808 */ /* 0x000fc40006000000 */
[----:B------:R-:W-:Y:S02]  /*52d0*/  ISETP.GE.AND P4, PT, R17, R2, PT ;  /* 0x000000021100720c */ /* 0x000fe40003f86270 */
[----:B------:R-:W-:Y:S02]  /*52e0*/  FSEL R161, R65, -INF , !P1 ;  /* 0xff80000041a17808 */ /* 0x000fe40004800000 */
[----:B------:R-:W3:Y:S01]  /*52f0*/  MUFU.TANH R33, R33 ;  /* 0x0000002100217308 */ /* 0x000ee20000002400 */
[----:B--2---:R-:W-:Y:S01]  /*5300*/  FFMA.FTZ R78, R16, UR6, R78 ;  /* 0x00000006104e7c23 */ /* 0x004fe2000801004e */
[----:B------:R-:W-:Y:S02]  /*5310*/  ISETP.GE.AND P1, PT, R17, R4, PT ;  /* 0x000000041100720c */ /* 0x000fe40003f26270 */
[----:B------:R-:W-:Y:S02]  /*5320*/  FSEL R155, R50, -INF , !P6 ;  /* 0xff800000329b7808 */ /* 0x000fe40007000000 */
[----:B------:R-:W-:-:S02]  /*5330*/  FSEL R194, R78, -INF , !P3 ;  /* 0xff8000004ec27808 */ /* 0x000fc40005800000 */
[----:B------:R-:W2:Y:S01]  /*5340*/  MUFU.TANH R34, R34 ;  /* 0x0000002200227308 */ /* 0x000ea20000002400 */
[----:B-1----:R-:W-:Y:S01]  /*5350*/  FFMA.FTZ R59, R16, UR6, R59 ;  /* 0x00000006103b7c23 */ /* 0x002fe2000801003b */
[----:B------:R-:W-:Y:S02]  /*5360*/  I2FP.F32.S32 R16, R17 ;  /* 0x0000001100107245 */ /* 0x000fe40000201400 */
[----:B------:R-:W-:Y:S02]  /*5370*/  ISETP.GE.AND P3, PT, R17, R8, PT ;  /* 0x000000081100720c */ /* 0x000fe40003f66270 */
[----:B------:R-:W-:Y:S01]  /*5380*/  FSEL R146, R59, -INF , !P0 ;  /* 0xff8000003b927808 */ /* 0x000fe20004000000 */
[C---:B------:R-:W-:Y:S01]  /*5390*/  FFMA.FTZ R51, R16.reuse, UR6, R51 ;  /* 0x0000000610337c23 */ /* 0x040fe20008010033 */
[----:B------:R-:W1:Y:S01]  /*53a0*/  MUFU.TANH R14, R14 ;  /* 0x0000000e000e7308 */ /* 0x000e620000002400 */
[----:B------:R-:W-:Y:S01]  /*53b0*/  ISETP.GE.AND P0, PT, R17, R3, PT ;  /* 0x000000031100720c */ /* 0x000fe20003f06270 */
[----:B---3--:R-:W-:Y:S01]  /*53c0*/  FFMA.FTZ R33, R16, UR6, R33 ;  /* 0x0000000610217c23 */ /* 0x008fe20008010021 */
[----:B------:R-:W-:Y:S01]  /*53d0*/  VIADD R17, R63, 0x78 ;  /* 0x000000783f117836 */ /* 0x000fe20000000000 */
[----:B------:R-:W-:-:S02]  /*53e0*/  FSEL R138, R101, -INF , !P5 ;  /* 0xff800000658a7808 */ /* 0x000fc40006800000 */
[----:B------:R-:W-:Y:S02]  /*53f0*/  FSEL R149, R51, -INF , !P0 ;  /* 0xff80000033957808 */ /* 0x000fe40004000000 */
[----:B------:R-:W3:Y:S01]  /*5400*/  MUFU.TANH R35, R35 ;  /* 0x0000002300237308 */ /* 0x000ee20000002400 */
[----:B--2---:R-:W-:Y:S01]  /*5410*/  FFMA.FTZ R32, R21, UR6, R34 ;  /* 0x0000000615207c23 */ /* 0x004fe20008010022 */
[----:B------:R-:W-:Y:S02]  /*5420*/  FSEL R34, R33, -INF , !P3 ;  /* 0xff80000021227808 */ /* 0x000fe40005800000 */
[C---:B------:R-:W-:Y:S02]  /*5430*/  ISETP.GE.AND P6, PT, R17.reuse, R4, PT ;  /* 0x000000041100720c */ /* 0x040fe40003fc6270 */
[----:B------:R-:W-:Y:S02]  /*5440*/  FSEL R32, R32, -INF , !P2 ;  /* 0xff80000020207808 */ /* 0x000fe40005000000 */
[----:B------:R-:W2:Y:S01]  /*5450*/  MUFU.TANH R108, R108 ;  /* 0x0000006c006c7308 */ /* 0x000ea20000002400 */
[C---:B------:R-:W-:Y:S01]  /*5460*/  ISETP.GE.AND P2, PT, R17.reuse, R8, PT ;  /* 0x000000081100720c */ /* 0x040fe20003f46270 */
[----:B-1----:R-:W-:Y:S01]  /*5470*/  FFMA.FTZ R136, R16, UR6, R14 ;  /* 0x0000000610887c23 */ /* 0x002fe2000801000e */
[----:B------:R-:W-:-:S02]  /*5480*/  ISETP.GE.AND P5, PT, R17, R3, PT ;  /* 0x000000031100720c */ /* 0x000fc40003fa6270 */
[----:B------:R-:W-:Y:S02]  /*5490*/  ISETP.GE.AND P3, PT, R17, R2, PT ;  /* 0x000000021100720c */ /* 0x000fe40003f66270 */
[----:B------:R-:W-:Y:S01]  /*54a0*/  I2FP.F32.S32 R17, R17 ;  /* 0x0000001100117245 */ /* 0x000fe20000201400 */
[----:B------:R-:W1:Y:S01]  /*54b0*/  MUFU.TANH R5, R5 ;  /* 0x0000000500057308 */ /* 0x000e620000002400 */
[----:B------:R-:W-:Y:S01]  /*54c0*/  I2FP.F32.S32 R14, R63 ;  /* 0x0000003f000e7245 */ /* 0x000fe20000201400 */
[----:B---3--:R-:W-:Y:S01]  /*54d0*/  FFMA.FTZ R35, R16, UR6, R35 ;  /* 0x0000000610237c23 */ /* 0x008fe20008010023 */
[----:B------:R-:W-:Y:S02]  /*54e0*/  ISETP.GE.AND P0, PT, R63, R4, PT ;  /* 0x000000043f00720c */ /* 0x000fe40003f06270 */
[----:B------:R-:W-:Y:S02]  /*54f0*/  FSEL R136, R136, -INF , !P4 ;  /* 0xff80000088887808 */ /* 0x000fe40006000000 */
[----:B------:R-:W-:Y:S01]  /*5500*/  FSEL R126, R35, -INF , !P1 ;  /* 0xff800000237e7808 */ /* 0x000fe20004800000 */
[----:B------:R-:W3:Y:S01]  /*5510*/  MUFU.TANH R58, R58 ;  /* 0x0000003a003a7308 */ /* 0x000ee20000002400 */
[----:B--2---:R-:W-:Y:S01]  /*5520*/  FFMA.FTZ R33, R17, UR6, R108 ;  /* 0x0000000611217c23 */ /* 0x004fe2000801006c */
[C---:B------:R-:W-:Y:S01]  /*5530*/  ISETP.GE.AND P1, PT, R63.reuse, R8, PT ;  /* 0x000000083f00720c */ /* 0x040fe20003f26270 */
[----:B------:R-:W-:Y:S01]  /*5540*/  FFMA.FTZ R35, R14, UR6, R141 ;  /* 0x000000060e237c23 */ /* 0x000fe2000801008d */
[----:B------:R-:W-:-:S02]  /*5550*/  ISETP.GE.AND P4, PT, R63, R3, PT ;  /* 0x000000033f00720c */ /* 0x000fc40003f86270 */
[----:B------:R-:W-:Y:S02]  /*5560*/  FSEL R33, R33, -INF , !P2 ;  /* 0xff80000021217808 */ /* 0x000fe40005000000 */
[----:B------:R-:W2:Y:S01]  /*5570*/  MUFU.TANH R43, R43 ;  /* 0x0000002b002b7308 */ /* 0x000ea20000002400 */
[----:B-1----:R-:W-:Y:S01]  /*5580*/  FFMA.FTZ R5, R14, UR6, R5 ;  /* 0x000000060e057c23 */ /* 0x002fe20008010005 */
[C---:B------:R-:W-:Y:S01]  /*5590*/  ISETP.GE.AND P2, PT, R63.reuse, R2, PT ;  /* 0x000000023f00720c */ /* 0x040fe20003f46270 */
[----:B------:R-:W-:Y:S01]  /*55a0*/  VIADD R63, R63, 0x79 ;  /* 0x000000793f3f7836 */ /* 0x000fe20000000000 */
[----:B------:R-:W-:Y:S02]  /*55b0*/  FSEL R35, R35, -INF , !P1 ;  /* 0xff80000023237808 */ /* 0x000fe40004800000 */
[----:B------:R-:W-:Y:S02]  /*55c0*/  FSEL R48, R5, -INF , !P0 ;  /* 0xff80000005307808 */ /* 0x000fe40004000000 */
[----:B------:R-:W1:Y:S01]  /*55d0*/  MUFU.TANH R77, R77 ;  /* 0x0000004d004d7308 */ /* 0x000e620000002400 */
[----:B---3--:R-:W-:Y:S01]  /*55e0*/  FFMA.FTZ R58, R17, UR6, R58 ;  /* 0x00000006113a7c23 */ /* 0x008fe2000801003a */
[----:B------:R-:W-:-:S02]  /*55f0*/  PLOP3.LUT P0, PT, PT, PT, UP0, 0x80, 0x0 ;  /* 0x000000000000781c */ /* 0x000fc40003f0f008 */
[----:B------:R-:W-:Y:S02]  /*5600*/  ISETP.GE.AND P1, PT, R63, R2, PT ;  /* 0x000000023f00720c */ /* 0x000fe40003f26270 */
[----:B------:R-:W-:Y:S02]  /*5610*/  FSEL R143, R58, -INF , !P5 ;  /* 0xff8000003a8f7808 */ /* 0x000fe40006800000 */
[----:B------:R-:W3:Y:S01]  /*5620*/  MUFU.TANH R140, R140 ;  /* 0x0000008c008c7308 */ /* 0x000ee20000002400 */
[----:B--2---:R-:W-:Y:S01]  /*5630*/  FFMA.FTZ R43, R17, UR6, R43 ;  /* 0x00000006112b7c23 */ /* 0x004fe2000801002b */
[----:B------:R-:W-:-:S04]  /*5640*/  ISETP.GE.AND P5, PT, R63, R4, PT ;  /* 0x000000043f00720c */ /* 0x000fc80003fa6270 */
[----:B------:R-:W-:Y:S02]  /*5650*/  FSEL R132, R43, -INF , !P3 ;  /* 0xff8000002b847808 */ /* 0x000fe40005800000 */
[----:B------:R-:W2:Y:S01]  /*5660*/  MUFU.TANH R9, R9 ;  /* 0x0000000900097308 */ /* 0x000ea20000002400 */
[----:B-1----:R-:W-:Y:S01]  /*5670*/  FFMA.FTZ R77, R17, UR6, R77 ;  /* 0x00000006114d7c23 */ /* 0x002fe2000801004d */
[----:B------:R-:W-:Y:S01]  /*5680*/  BAR.SYNC.DEFER_BLOCKING 0x0 ;  /* 0x0000000000007b1d */ /* 0x000fe20000010000 */
[----:B------:R-:W-:-:S03]  /*5690*/  ISETP.GE.AND P3, PT, R63, R3, PT ;  /* 0x000000033f00720c */ /* 0x000fc60003f66270 */
[----:B------:R-:W-:Y:S02]  /*56a0*/  FSEL R124, R77, -INF , !P6 ;  /* 0xff8000004d7c7808 */ /* 0x000fe40007000000 */
[----:B------:R-:W1:Y:S01]  /*56b0*/  MUFU.TANH R57, R57 ;  /* 0x0000003900397308 */ /* 0x000e620000002400 */
[----:B------:R-:W-:Y:S01]  /*56c0*/  ISETP.GE.AND P6, PT, R63, R8, PT ;  /* 0x000000083f00720c */ /* 0x000fe20003fc6270 */
[----:B---3--:R-:W-:Y:S01]  /*56d0*/  FFMA.FTZ R140, R14, UR6, R140 ;  /* 0x000000060e8c7c23 */ /* 0x008fe2000801008c */
[----:B------:R-:W-:-:S05]  /*56e0*/  I2FP.F32.S32 R63, R63 ;  /* 0x0000003f003f7245 */ /* 0x000fca0000201400 */
[----:B------:R-:W3:Y:S01]  /*56f0*/  MUFU.TANH R76, R76 ;  /* 0x0000004c004c7308 */ /* 0x000ee20000002400 */
[----:B--2---:R-:W-:Y:S01]  /*5700*/  FFMA.FTZ R14, R14, UR6, R9 ;  /* 0x000000060e0e7c23 */ /* 0x004fe20008010009 */
[----:B------:R-:W-:-:S04]  /*5710*/  FSEL R9, R140, -INF , !P4 ;  /* 0xff8000008c097808 */ /* 0x000fc80006000000 */
[----:B------:R-:W-:Y:S02]  /*5720*/  FSEL R14, R14, -INF , !P2 ;  /* 0xff8000000e0e7808 */ /* 0x000fe40005000000 */
[----:B------:R-:W2:Y:S01]  /*5730*/  MUFU.TANH R111, R111 ;  /* 0x0000006f006f7308 */ /* 0x000ea20000002400 */
[----:B-1----:R-:W-:-:S05]  /*5740*/  FFMA.FTZ R57, R63, UR6, R57 ;  /* 0x000000063f397c23 */ /* 0x002fca0008010039 */
[----:B------:R-:W-:Y:S02]  /*5750*/  FSEL R141, R57, -INF , !P3 ;  /* 0xff800000398d7808 */ /* 0x000fe40005800000 */
[----:B------:R-:W1:Y:S01]  /*5760*/  MUFU.TANH R41, R41 ;  /* 0x0000002900297308 */ /* 0x000e620000002400 */
[----:B---3--:R-:W-:-:S05]  /*5770*/  FFMA.FTZ R76, R63, UR6, R76 ;  /* 0x000000063f4c7c23 */ /* 0x008fca000801004c */
[----:B------:R-:W-:Y:S01]  /*5780*/  FSEL R5, R76, -INF , !P6 ;  /* 0xff8000004c057808 */ /* 0x000fe20007000000 */
[----:B--2---:R-:W-:-:S05]  /*5790*/  FFMA.FTZ R111, R63, UR6, R111 ;  /* 0x000000063f6f7c23 */ /* 0x004fca000801006f */
[----:B------:R-:W-:Y:S01]  /*57a0*/  FSEL R116, R111, -INF , !P5 ;  /* 0xff8000006f747808 */ /* 0x000fe20006800000 */
[----:B-1----:R-:W-:-:S05]  /*57b0*/  FFMA.FTZ R41, R63, UR6, R41 ;  /* 0x000000063f297c23 */ /* 0x002fca0008010029 */
        /* <DEDUP_REMOVED lines=59> */
.L_x_680:
[----:B------:R-:W-:Y:S05]  /*5b70*/  BSYNC B0 ;  /* 0x0000000000007941 */ /* 0x000fea0003800000 */
.L_x_679:
[----:B------:R-:W0:Y:S02]  /*5b80*/  LDGDEPBAR ;  /* 0x00000000000079af */ /* 0x000e240000000000 */
.L_x_678:
[----:B--2---:R-:W-:Y:S01]  /*5b90*/  FMNMX.FTZ R16, R35, R55, !PT ;  /* 0x0000003723107209 */ /* 0x004fe20007810000 */
[----:B------:R-:W-:Y:S01]  /*5ba0*/  ULDC UR12, c[0x0][0x2ec] ;  /* 0x0000bb00000c7ab9 */ /* 0x000fe20000000800 */
[----:B------:R-:W-:Y:S02]  /*5bb0*/  LEA R239, R239, UR4, 0x1 ;  /* 0x00000004efef7c11 */ /* 0x000fe4000f8e08ff */
[----:B------:R-:W-:Y:S02]  /*5bc0*/  FMNMX.FTZ R16, R53, R16, !PT ;  /* 0x0000001035107209 */ /* 0x000fe40007810000 */
[----:B------:R-:W-:Y:S02]  /*5bd0*/  LEA R234, R0, R239, 0x1 ;  /* 0x000000ef00ea7211 */ /* 0x000fe400078e08ff */
        /* <DEDUP_REMOVED lines=26> */
[----:B-1----:R-:W-:-:S04]  /*5d80*/  FMNMX.FTZ R20, R34, R17, !PT ;  /* 0x0000001122147209 */ /* 0x002fc80007810000 */
[----:B------:R-:W-:-:S04]  /*5d90*/  FMNMX.FTZ R20, R33, R20, !PT ;  /* 0x0000001421147209 */ /* 0x000fc80007810000 */
[----:B------:R-:W-:-:S05]  /*5da0*/  FMNMX.FTZ R20, R5, R20, !PT ;  /* 0x0000001405147209 */ /* 0x000fca0007810000 */
[----:B------:R-:W1:Y:S02]  /*5db0*/  SHFL.BFLY PT, R17, R20, 0x2, 0x1f ;  /* 0x0c401f0014117f89 */ /* 0x000e6400000e0000 */
[----:B-1----:R-:W-:-:S05]  /*5dc0*/  FMNMX.FTZ R17, R20, R17, !PT ;  /* 0x0000001114117209 */ /* 0x002fca0007810000 */
[----:B------:R-:W1:Y:S02]  /*5dd0*/  SHFL.BFLY PT, R130, R17, 0x1, 0x1f ;  /* 0x0c201f0011827f89 */ /* 0x000e6400000e0000 */
[----:B-1----:R-:W-:Y:S02]  /*5de0*/  FMNMX.FTZ R130, R17, R130, !PT ;  /* 0x0000008211827209 */ /* 0x002fe40007810000 */
[----:B------:R-:W-:Y:S02]  /*5df0*/  FMNMX.FTZ R17, R48, R40, !PT ;  /* 0x0000002830117209 */ /* 0x000fe40007810000 */
[C---:B------:R-:W-:Y:S01]  /*5e00*/  FSETP.NEU.FTZ.AND P1, PT, R130.reuse, -INF , PT ;  /* 0xff8000008200780b */ /* 0x040fe20003f3d000 */
[----:B------:R-:W-:Y:S01]  /*5e10*/  FMUL.FTZ R16, R130, UR12 ;  /* 0x0000000c82107c20 */ /* 0x000fe20008410000 */
[----:B------:R-:W-:-:S04]  /*5e20*/  FMNMX.FTZ R17, R38, R17, !PT ;  /* 0x0000001126117209 */ /* 0x000fc80007810000 */
[----:B------:R-:W-:Y:S02]  /*5e30*/  FMNMX.FTZ R17, R36, R17, !PT ;  /* 0x0000001124117209 */ /* 0x000fe40007810000 */
[----:B------:R-:W-:Y:S02]  /*5e40*/  FSEL R16, R16, RZ, P1 ;  /* 0x000000ff10107208 */ /* 0x000fe40000800000 */
[----:B------:R-:W-:-:S03]  /*5e50*/  FMNMX.FTZ R17, R56, R17, !PT ;  /* 0x0000001138117209 */ /* 0x000fc60007810000 */
        /* <DEDUP_REMOVED lines=42> */
[----:B------:R-:W-:Y:S01]  /*6100*/  FFMA.FTZ R57, R5, UR12, -R16 ;  /* 0x0000000c05397c23 */ /* 0x000fe20008010810 */
[----:B------:R-:W-:Y:S01]  /*6110*/  FMNMX.FTZ R16, R9, R25, !PT ;  /* 0x0000001909107209 */ /* 0x000fe20007810000 */
[----:B------:R-:W-:Y:S01]  /*6120*/  MUFU.EX2 R123, R123 ;  /* 0x0000007b007b7308 */ /* 0x000fe20000000800 */
[----:B------:R-:W-:-:S02]  /*6130*/  FMNMX.FTZ R17, R186, R17, !PT ;  /* 0x00000011ba117209 */ /* 0x000fc40007810000 */
        /* <DEDUP_REMOVED lines=38> */
[----:B------:R-:W-:Y:S02]  /*63a0*/  MUFU.EX2 R80, R80 ;  /* 0x0000005000507308 */ /* 0x000fe40000000800 */
[----:B------:R-:W3:Y:S01]  /*63b0*/  SHFL.BFLY PT, R17, R20, 0x2, 0x1f ;  /* 0x0c401f0014117f89 */ /* 0x000ee200000e0000 */
[----:B------:R-:W-:-:S04]  /*63c0*/  FMNMX.FTZ R16, R137, R16, !PT ;  /* 0x0000001089107209 */ /* 0x000fc80007810000 */
[----:B------:R-:W-:Y:S01]  /*63d0*/  FMNMX.FTZ R16, R127, R16, !PT ;  /* 0x000000107f107209 */ /* 0x000fe20007810000 */
[----:B------:R-:W-:Y:S03]  /*63e0*/  MUFU.EX2 R79, R79 ;  /* 0x0000004f004f7308 */ /* 0x000fe60000000800 */
[----:B------:R-:W-:-:S04]  /*63f0*/  FMNMX.FTZ R16, R135, R16, !PT ;  /* 0x0000001087107209 */ /* 0x000fc80007810000 */
[----:B------:R-:W-:Y:S01]  /*6400*/  FMNMX.FTZ R16, R139, R16, !PT ;  /* 0x000000108b107209 */ /* 0x000fe20007810000 */
[----:B------:R-:W-:Y:S03]  /*6410*/  MUFU.EX2 R78, R78 ;  /* 0x0000004e004e7308 */ /* 0x000fe60000000800 */
[----:B------:R-:W-:-:S04]  /*6420*/  FMNMX.FTZ R16, R147, R16, !PT ;  /* 0x0000001093107209 */ /* 0x000fc80007810000 */
[----:B------:R-:W-:Y:S01]  /*6430*/  FMNMX.FTZ R16, R145, R16, !PT ;  /* 0x0000001091107209 */ /* 0x000fe20007810000 */
[----:B------:R-:W-:Y:S01]  /*6440*/  MUFU.EX2 R77, R77 ;  /* 0x0000004d004d7308 */ /* 0x000fe20000000800 */
[----:B---3--:R-:W-:Y:S02]  /*6450*/  FMNMX.FTZ R17, R20, R17, !PT ;  /* 0x0000001114117209 */ /* 0x008fe40007810000 */
[----:B------:R-:W-:-:S03]  /*6460*/  FMNMX.FTZ R16, R153, R16, !PT ;  /* 0x0000001099107209 */ /* 0x000fc60007810000 */
[----:B------:R-:W3:Y:S01]  /*6470*/  SHFL.BFLY PT, R20, R17, 0x1, 0x1f ;  /* 0x0c201f0011147f89 */ /* 0x000ee200000e0000 */
[----:B------:R-:W-:Y:S01]  /*6480*/  FMNMX.FTZ R16, R165, R16, !PT ;  /* 0x00000010a5107209 */ /* 0x000fe20007810000 */
[----:B------:R-:W-:Y:S03]  /*6490*/  MUFU.EX2 R76, R76 ;  /* 0x0000004c004c7308 */ /* 0x000fe60000000800 */
[----:B------:R-:W-:-:S04]  /*64a0*/  FMNMX.FTZ R16, R163, R16, !PT ;  /* 0x00000010a3107209 */ /* 0x000fc80007810000 */
[----:B------:R-:W-:Y:S01]  /*64b0*/  FMNMX.FTZ R16, R161, R16, !PT ;  /* 0x00000010a1107209 */ /* 0x000fe20007810000 */
[----:B------:R-:W-:Y:S03]  /*64c0*/  MUFU.EX2 R75, R75 ;  /* 0x0000004b004b7308 */ /* 0x000fe60000000800 */
[----:B------:R-:W-:-:S04]  /*64d0*/  FMNMX.FTZ R16, R155, R16, !PT ;  /* 0x000000109b107209 */ /* 0x000fc80007810000 */
[----:B------:R-:W-:Y:S01]  /*64e0*/  FMNMX.FTZ R16, R149, R16, !PT ;  /* 0x0000001095107209 */ /* 0x000fe20007810000 */
[----:B------:R-:W-:Y:S03]  /*64f0*/  MUFU.EX2 R74, R74 ;  /* 0x0000004a004a7308 */ /* 0x000fe60000000800 */
[----:B------:R-:W-:Y:S02]  /*6500*/  FMNMX.FTZ R16, R143, R16, !PT ;  /* 0x000000108f107209 */ /* 0x000fe40007810000 */
[----:B---3--:R-:W-:Y:S02]  /*6510*/  FMNMX.FTZ R129, R17, R20, !PT ;  /* 0x0000001411817209 */ /* 0x008fe40007810000 */
[----:B------:R-:W-:Y:S01]  /*6520*/  FMNMX.FTZ R17, R14, R12, !PT ;  /* 0x0000000c0e117209 */ /* 0x000fe20007810000 */
[----:B------:R-:W-:Y:S01]  /*6530*/  MUFU.EX2 R73, R73 ;  /* 0x0000004900497308 */ /* 0x000fe20000000800 */
[----:B------:R-:W-:Y:S01]  /*6540*/  FMNMX.FTZ R16, R141, R16, !PT ;  /* 0x000000108d107209 */ /* 0x000fe20007810000 */
[----:B------:R-:W-:Y:S01]  /*6550*/  FMUL.FTZ R121, R129, UR12 ;  /* 0x0000000c81797c20 */ /* 0x000fe20008410000 */
[----:B------:R-:W-:-:S02]  /*6560*/  FMNMX.FTZ R17, R90, R17, !PT ;  /* 0x000000115a117209 */ /* 0x000fc40007810000 */
[----:B------:R-:W-:Y:S01]  /*6570*/  FSETP.NEU.FTZ.AND P1, PT, R129, -INF , PT ;  /* 0xff8000008100780b */ /* 0x000fe20003f3d000 */
[----:B------:R-:W3:Y:S01]  /*6580*/  SHFL.BFLY PT, R5, R16, 0x2, 0x1f ;  /* 0x0c401f0010057f89 */ /* 0x000ee200000e0000 */
[----:B------:R-:W-:Y:S01]  /*6590*/  FMNMX.FTZ R17, R26, R17, !PT ;  /* 0x000000111a117209 */ /* 0x000fe20007810000 */
[----:B------:R-:W-:Y:S01]  /*65a0*/  MUFU.EX2 R72, R72 ;  /* 0x0000004800487308 */ /* 0x000fe20000000800 */
        /* <DEDUP_REMOVED lines=14> */
[----:B------:R-:W-:Y:S01]  /*6690*/  LDSM.16.MT88.4 R188, [R239+0x4000] ;  /* 0x00400000efbc783b */ /* 0x000fe20000004200 */
[----:B------:R-:W-:Y:S01]  /*66a0*/  FMNMX.FTZ R17, R100, R17, !PT ;  /* 0x0000001164117209 */ /* 0x000fe20007810000 */
[--C-:B------:R-:W-:Y:S01]  /*66b0*/  FFMA.FTZ R97, R56, UR12, -R121.reuse ;  /* 0x0000000c38617c23 */ /* 0x100fe20008010879 */
[--C-:B------:R-:W-:Y:S01]  /*66c0*/  FFMA.FTZ R56, R102, UR12, -R121.reuse ;  /* 0x0000000c66387c23 */ /* 0x100fe20008010879 */
[----:B---3--:R-:W-:Y:S01]  /*66d0*/  FMNMX.FTZ R5, R16, R5, !PT ;  /* 0x0000000510057209 */ /* 0x008fe20007810000 */
[--C-:B------:R-:W-:Y:S01]  /*66e0*/  FFMA.FTZ R115, R48, UR12, -R121.reuse ;  /* 0x0000000c30737c23 */ /* 0x100fe20008010879 */
[----:B------:R-:W-:Y:S01]  /*66f0*/  FMNMX.FTZ R17, R30, R17, !PT ;  /* 0x000000111e117209 */ /* 0x000fe20007810000 */
[--C-:B------:R-:W-:Y:S01]  /*6700*/  FFMA.FTZ R114, R40, UR12, -R121.reuse ;  /* 0x0000000c28727c23 */ /* 0x100fe20008010879 */
[--C-:B------:R-:W-:Y:S01]  /*6710*/  FFMA.FTZ R113, R38, UR12, -R121.reuse ;  /* 0x0000000c26717c23 */ /* 0x100fe20008010879 */
[----:B------:R-:W3:Y:S01]  /*6720*/  SHFL.BFLY PT, R16, R5, 0x1, 0x1f ;  /* 0x0c201f0005107f89 */ /* 0x000ee200000e0000 */
[----:B------:R-:W-:Y:S01]  /*6730*/  FMNMX.FTZ R17, R28, R17, !PT ;  /* 0x000000111c117209 */ /* 0x000fe20007810000 */
[----:B------:R-:W-:Y:S01]  /*6740*/  MUFU.EX2 R115, R115 ;  /* 0x0000007300737308 */ /* 0x000fe20000000800 */
[--C-:B------:R-:W-:Y:S01]  /*6750*/  FFMA.FTZ R92, R54, UR12, -R121.reuse ;  /* 0x0000000c365c7c23 */ /* 0x100fe20008010879 */
[--C-:B------:R-:W-:Y:S01]  /*6760*/  FFMA.FTZ R54, R82, UR12, -R121.reuse ;  /* 0x0000000c52367c23 */ /* 0x100fe20008010879 */
[----:B------:R-:W-:Y:S01]  /*6770*/  FMNMX.FTZ R17, R120, R17, !PT ;  /* 0x0000001178117209 */ /* 0x000fe20007810000 */
[--C-:B------:R-:W-:Y:S01]  /*6780*/  FFMA.FTZ R40, R198, UR12, -R121.reuse ;  /* 0x0000000cc6287c23 */ /* 0x100fe20008010879 */
[--C-:B------:R-:W-:Y:S01]  /*6790*/  FFMA.FTZ R39, R196, UR12, -R121.reuse ;  /* 0x0000000cc4277c23 */ /* 0x100fe20008010879 */
[----:B-1----:R-:W-:Y:S01]  /*67a0*/  F2FP.F16.F32.PACK_AB R196, R118, R123 ;  /* 0x0000007b76c4723e */ /* 0x002fe200000000ff */
[--C-:B------:R-:W-:Y:S01]  /*67b0*/  FFMA.FTZ R93, R52, UR12, -R121.reuse ;  /* 0x0000000c345d7c23 */ /* 0x100fe20008010879 */
[----:B------:R-:W-:Y:S01]  /*67c0*/  FMNMX.FTZ R17, R134, R17, !PT ;  /* 0x0000001186117209 */ /* 0x000fe20007810000 */
[----:B------:R-:W1:Y:S01]  /*67d0*/  MUFU.EX2 R114, R114 ;  /* 0x0000007200727308 */ /* 0x000e620000000800 */
[----:B--2---:R-:W-:Y:S01]  /*67e0*/  F2FP.F16.F32.PACK_AB R198, R108, R117 ;  /* 0x000000756cc6723e */ /* 0x004fe200000000ff */
[--C-:B------:R-:W-:Y:S01]  /*67f0*/  FFMA.FTZ R45, R192, UR12, -R121.reuse ;  /* 0x0000000cc02d7c23 */ /* 0x100fe20008010879 */
[----:B------:R-:W-:Y:S01]  /*6800*/  FMNMX.FTZ R17, R176, R17, !PT ;  /* 0x00000011b0117209 */ /* 0x000fe20007810000 */
[--C-:B------:R-:W-:Y:S01]  /*6810*/  FFMA.FTZ R38, R194, UR12, -R121.reuse ;  /* 0x0000000cc2267c23 */ /* 0x100fe20008010879 */
[--C-:B------:R-:W-:Y:S01]  /*6820*/  FFMA.FTZ R41, R200, UR12, -R121.reuse ;  /* 0x0000000cc8297c23 */ /* 0x100fe20008010879 */
[--C-:B------:R-:W-:Y:S01]  /*6830*/  FFMA.FTZ R37, R32, UR12, -R121.reuse ;  /* 0x0000000c20257c23 */ /* 0x100fe20008010879 */
[----:B------:R-:W-:Y:S01]  /*6840*/  FMNMX.FTZ R17, R174, R17, !PT ;  /* 0x00000011ae117209 */ /* 0x000fe20007810000 */
[----:B------:R-:W-:Y:S01]  /*6850*/  MUFU.EX2 R113, R113 ;  /* 0x0000007100717308 */ /* 0x000fe20000000800 */
[--C-:B------:R-:W-:Y:S01]  /*6860*/  FFMA.FTZ R52, R128, UR12, -R121.reuse ;  /* 0x0000000c80347c23 */ /* 0x100fe20008010879 */
[--C-:B------:R-:W-:Y:S01]  /*6870*/  FFMA.FTZ R51, R122, UR12, -R121.reuse ;  /* 0x0000000c7a337c23 */ /* 0x100fe20008010879 */
[----:B------:R-:W-:Y:S01]  /*6880*/  FMNMX.FTZ R17, R144, R17, !PT ;  /* 0x0000001190117209 */ /* 0x000fe20007810000 */
[--C-:B------:R-:W-:Y:S01]  /*6890*/  FFMA.FTZ R49, R186, UR12, -R121.reuse ;  /* 0x0000000cba317c23 */ /* 0x100fe20008010879 */
[----:B---3--:R-:W-:Y:S01]  /*68a0*/  FMNMX.FTZ R5, R5, R16, !PT ;  /* 0x0000001005057209 */ /* 0x008fe20007810000 */
[--C-:B------:R-:W-:Y:S01]  /*68b0*/  FFMA.FTZ R48, R184, UR12, -R121.reuse ;  /* 0x0000000cb8307c23 */ /* 0x100fe20008010879 */
[----:B------:R-:W-:Y:S01]  /*68c0*/  FMNMX.FTZ R17, R172, R17, !PT ;  /* 0x00000011ac117209 */ /* 0x000fe20007810000 */
[----:B------:R-:W2:Y:S01]  /*68d0*/  MUFU.EX2 R106, R106 ;  /* 0x0000006a006a7308 */ /* 0x000ea20000000800 */
[C---:B------:R-:W-:Y:S01]  /*68e0*/  FSETP.NEU.FTZ.AND P1, PT, R5.reuse, -INF , PT ;  /* 0xff8000000500780b */ /* 0x040fe20003f3d000 */
[----:B------:R-:W-:Y:S01]  /*68f0*/  FMUL.FTZ R142, R5, UR12 ;  /* 0x0000000c058e7c20 */ /* 0x000fe20008410000 */
[----:B------:R-:W-:Y:S01]  /*6900*/  FMNMX.FTZ R17, R150, R17, !PT ;  /* 0x0000001196117209 */ /* 0x000fe20007810000 */
[--C-:B------:R-:W-:Y:S01]  /*6910*/  FFMA.FTZ R47, R180, UR12, -R121.reuse ;  /* 0x0000000cb42f7c23 */ /* 0x100fe20008010879 */
[----:B-1----:R-:W-:Y:S01]  /*6920*/  F2FP.F16.F32.PACK_AB R197, R114, R115 ;  /* 0x0000007372c5723e */ /* 0x002fe200000000ff */
[--C-:B------:R-:W-:Y:S01]  /*6930*/  FFMA.FTZ R46, R178, UR12, -R121.reuse ;  /* 0x0000000cb22e7c23 */ /* 0x100fe20008010879 */
[----:B------:R-:W-:Y:S01]  /*6940*/  FMNMX.FTZ R17, R160, R17, !PT ;  /* 0x00000011a0117209 */ /* 0x000fe20007810000 */
[----:B------:R-:W-:Y:S01]  /*6950*/  MUFU.EX2 R97, R97 ;  /* 0x0000006100617308 */ /* 0x000fe20000000800 */
[----:B------:R-:W-:Y:S01]  /*6960*/  FSEL R142, R142, RZ, P1 ;  /* 0x000000ff8e8e7208 */ /* 0x000fe20000800000 */
[----:B------:R-:W-:Y:S01]  /*6970*/  FADD.FTZ R118, R123, R118 ;  /* 0x000000767b767221 */ /* 0x000fe20000010000 */
[----:B------:R-:W-:Y:S01]  /*6980*/  FMNMX.FTZ R17, R162, R17, !PT ;  /* 0x00000011a2117209 */ /* 0x000fe20007810000 */
[----:B------:R-:W-:Y:S01]  /*6990*/  FADD.FTZ R114, R115, R114 ;  /* 0x0000007273727221 */ /* 0x000fe20000010000 */
[----:B------:R-:W-:Y:S01]  /*69a0*/  FFMA.FTZ R126, R126, UR12, -R121 ;  /* 0x0000000c7e7e7c23 */ /* 0x000fe20008010879 */
        /* <DEDUP_REMOVED lines=12> */
[----:B------:R-:W-:Y:S01]  /*6a70*/  MUFU.EX2 R112, R112 ;  /* 0x0000007000707308 */ /* 0x000fe20000000800 */
[----:B------:R-:W-:Y:S01]  /*6a80*/  FMNMX.FTZ R17, R164, R17, !PT ;  /* 0x00000011a4117209 */ /* 0x000fe20007810000 */
[--C-:B------:R-:W-:Y:S01]  /*6a90*/  FFMA.FTZ R34, R89, UR12, -R142.reuse ;  /* 0x0000000c59227c23 */ /* 0x100fe2000801088e */
[--C-:B------:R-:W-:Y:S01]  /*6aa0*/  FFMA.FTZ R82, R27, UR12, -R142.reuse ;  /* 0x0000000c1b527c23 */ /* 0x100fe2000801088e */
[--C-:B------:R-:W-:Y:S01]  /*6ab0*/  FFMA.FTZ R0, R19, UR12, -R142.reuse ;  /* 0x0000000c13007c23 */ /* 0x100fe2000801088e */
[----:B------:R-:W-:Y:S01]  /*6ac0*/  FMNMX.FTZ R17, R154, R17, !PT ;  /* 0x000000119a117209 */ /* 0x000fe20007810000 */
[--C-:B------:R-:W-:Y:S01]  /*6ad0*/  FFMA.FTZ R91, R85, UR12, -R142.reuse ;  /* 0x0000000c555b7c23 */ /* 0x100fe2000801088e */
[----:B--2---:R-:W-:Y:S01]  /*6ae0*/  F2FP.F16.F32.PACK_AB R199, R106, R113 ;  /* 0x000000716ac7723e */ /* 0x004fe200000000ff */
[----:B------:R-:W1:Y:S01]  /*6af0*/  MUFU.EX2 R111, R111 ;  /* 0x0000006f006f7308 */ /* 0x000e620000000800 */
[----:B------:R-:W-:Y:S01]  /*6b00*/  FMNMX.FTZ R17, R152, R17, !PT ;  /* 0x0000001198117209 */ /* 0x000fe20007810000 */
[--C-:B------:R-:W-:Y:S01]  /*6b10*/  FFMA.FTZ R35, R105, UR12, -R142.reuse ;  /* 0x0000000c69237c23 */ /* 0x100fe2000801088e */
[--C-:B------:R-:W-:Y:S01]  /*6b20*/  FFMA.FTZ R32, R125, UR12, -R142.reuse ;  /* 0x0000000c7d207c23 */ /* 0x100fe2000801088e */
[--C-:B------:R-:W-:Y:S01]  /*6b30*/  FFMA.FTZ R85, R31, UR12, -R142.reuse ;  /* 0x0000000c1f557c23 */ /* 0x100fe2000801088e */
[----:B------:R-:W-:Y:S01]  /*6b40*/  FMNMX.FTZ R17, R148, R17, !PT ;  /* 0x0000001194117209 */ /* 0x000fe20007810000 */
[----:B------:R-:W-:Y:S01]  /*6b50*/  HMMA.16816.F32 R192, R196, R188, RZ ;  /* 0x000000bcc4c0723c */ /* 0x000fe200000018ff */
        /* <DEDUP_REMOVED lines=8> */
[--C-:B------:R-:W-:Y:S01]  /*6be0*/  FFMA.FTZ R153, R153, UR12, -R142.reuse ;  /* 0x0000000c99997c23 */ /* 0x100fe2000801088e */
[----:B------:R-:W2:Y:S01]  /*6bf0*/  MUFU.EX2 R104, R104 ;  /* 0x0000006800687308 */ /* 0x000ea20000000800 */
[----:B------:R-:W-:Y:S01]  /*6c00*/  FMNMX.FTZ R17, R136, R17, !PT ;  /* 0x0000001188117209 */ /* 0x000fe20007810000 */
[----:B------:R-:W-:Y:S01]  /*6c10*/  FFMA.FTZ R163, R163, UR12, -R142 ;  /* 0x0000000ca3a37c23 */ /* 0x000fe2000801088e */
[----:B-1----:R-:W-:Y:S01]  /*6c20*/  F2FP.F16.F32.PACK_AB R204, R111, R112 ;  /* 0x000000706fcc723e */ /* 0x002fe200000000ff */
[----:B------:R-:W-:Y:S01]  /*6c30*/  FADD.FTZ R112, R112, R111 ;  /* 0x0000006f70707221 */ /* 0x000fe20000010000 */
[----:B------:R-:W-:Y:S01]  /*6c40*/  FMNMX.FTZ R16, R132, R17, !PT ;  /* 0x0000001184107209 */ /* 0x000fe20007810000 */
[----:B------:R-:W-:Y:S01]  /*6c50*/  FADD.FTZ R117, R117, R118 ;  /* 0x0000007675757221 */ /* 0x000fe20000010000 */
[----:B------:R-:W-:Y:S01]  /*6c60*/  FADD.FTZ R113, R113, R114 ;  /* 0x0000007271717221 */ /* 0x000fe20000010000 */
[----:B------:R-:W-:Y:S01]  /*6c70*/  MUFU.EX2 R96, R96 ;  /* 0x0000006000607308 */ /* 0x000fe20000000800 */
[----:B------:R-:W-:Y:S01]  /*6c80*/  FMNMX.FTZ R16, R131, R16, !PT ;  /* 0x0000001083107209 */ /* 0x000fe20007810000 */
[----:B------:R-:W-:Y:S01]  /*6c90*/  FADD.FTZ R108, R108, R117 ;  /* 0x000000756c6c7221 */ /* 0x000fe20000010000 */
[----:B------:R-:W-:Y:S01]  /*6ca0*/  FADD.FTZ R106, R106, R113 ;  /* 0x000000716a6a7221 */ /* 0x000fe20000010000 */
[--C-:B------:R-:W-:Y:S01]  /*6cb0*/  FFMA.FTZ R180, R141, UR12, -R142.reuse ;  /* 0x0000000c8db47c23 */ /* 0x100fe2000801088e */
[--C-:B------:R-:W-:Y:S01]  /*6cc0*/  FFMA.FTZ R155, R155, UR12, -R142.reuse ;  /* 0x0000000c9b9b7c23 */ /* 0x100fe2000801088e */
[----:B------:R-:W1:Y:S01]  /*6cd0*/  SHFL.BFLY PT, R9, R16, 0x2, 0x1f ;  /* 0x0c401f0010097f89 */ /* 0x000e6200000e0000 */
[----:B------:R-:W-:Y:S01]  /*6ce0*/  FFMA.FTZ R143, R143, UR12, -R142 ;  /* 0x0000000c8f8f7c23 */ /* 0x000fe2000801088e */
[----:B------:R-:W3:Y:S01]  /*6cf0*/  MUFU.EX2 R91, R91 ;  /* 0x0000005b005b7308 */ /* 0x000ee20000000800 */
[----:B--2---:R-:W-:Y:S01]  /*6d00*/  F2FP.F16.F32.PACK_AB R206, R104, R107 ;  /* 0x0000006b68ce723e */ /* 0x004fe200000000ff */
[--C-:B------:R-:W-:Y:S01]  /*6d10*/  FFMA.FTZ R181, R116, UR12, -R121.reuse ;  /* 0x0000000c74b57c23 */ /* 0x100fe20008010879 */
[----:B------:R-:W-:-:S05]  /*6d20*/  FFMA.FTZ R124, R124, UR12, -R121 ;  /* 0x0000000c7c7c7c23 */ /* 0x000fca0008010879 */
[----:B------:R-:W-:Y:S08]  /*6d30*/  MUFU.EX2 R87, R87 ;  /* 0x0000005700577308 */ /* 0x000ff00000000800 */
[----:B------:R-:W2:Y:S01]  /*6d40*/  MUFU.EX2 R82, R82 ;  /* 0x0000005200527308 */ /* 0x000ea20000000800 */
[----:B---3--:R-:W-:Y:S02]  /*6d50*/  F2FP.F16.F32.PACK_AB R20, R91, R96 ;  /* 0x000000605b14723e */ /* 0x008fe400000000ff */
[----:B-1----:R-:W-:-:S05]  /*6d60*/  FMNMX.FTZ R13, R16, R9, !PT ;  /* 0x00000009100d7209 */ /* 0x002fca0007810000 */
[----:B------:R-:W-:Y:S01]  /*6d70*/  MUFU.EX2 R92, R92 ;  /* 0x0000005c005c7308 */ /* 0x000fe20000000800 */
[----:B------:R-:W1:Y:S07]  /*6d80*/  SHFL.BFLY PT, R16, R13, 0x1, 0x1f ;  /* 0x0c201f000d107f89 */ /* 0x000e6e00000e0000 */
[----:B------:R-:W-:Y:S01]  /*6d90*/  MUFU.EX2 R93, R93 ;  /* 0x0000005d005d7308 */ /* 0x000fe20000000800 */
[----:B--2---:R-:W-:-:S07]  /*6da0*/  F2FP.F16.F32.PACK_AB R22, R82, R87 ;  /* 0x000000575216723e */ /* 0x004fce00000000ff */
[----:B------:R-:W-:Y:S08]  /*6db0*/  MUFU.EX2 R84, R84 ;  /* 0x0000005400547308 */ /* 0x000ff00000000800 */
[----:B------:R-:W-:Y:S01]  /*6dc0*/  MUFU.EX2 R81, R81 ;  /* 0x0000005100517308 */ /* 0x000fe20000000800 */
[----:B-1----:R-:W-:-:S04]  /*6dd0*/  FMNMX.FTZ R9, R13, R16, !PT ;  /* 0x000000100d097209 */ /* 0x002fc80007810000 */
[C---:B------:R-:W-:Y:S01]  /*6de0*/  FSETP.NEU.FTZ.AND P1, PT, R9.reuse, -INF , PT ;  /* 0xff8000000900780b */ /* 0x040fe20003f3d000 */
[----:B------:R-:W-:Y:S02]  /*6df0*/  FMUL.FTZ R13, R9, UR12 ;  /* 0x0000000c090d7c20 */ /* 0x000fe40008410000 */
[----:B------:R-:W-:Y:S03]  /*6e00*/  MUFU.EX2 R36, R36 ;  /* 0x0000002400247308 */ /* 0x000fe60000000800 */
[----:B------:R-:W-:-:S05]  /*6e10*/  FSEL R133, R13, RZ, P1 ;  /* 0x000000ff0d857208 */ /* 0x000fca0000800000 */
[----:B------:R-:W-:Y:S01]  /*6e20*/  MUFU.EX2 R35, R35 ;  /* 0x0000002300237308 */ /* 0x000fe20000000800 */
[--C-:B------:R-:W-:Y:S01]  /*6e30*/  FFMA.FTZ R110, R14, UR12, -R133.reuse ;  /* 0x0000000c0e6e7c23 */ /* 0x100fe20008010885 */
[--C-:B------:R-:W-:Y:S01]  /*6e40*/  FFMA.FTZ R119, R12, UR12, -R133.reuse ;  /* 0x0000000c0c777c23 */ /* 0x100fe20008010885 */
[--C-:B------:R-:W-:Y:S01]  /*6e50*/  FFMA.FTZ R109, R90, UR12, -R133.reuse ;  /* 0x0000000c5a6d7c23 */ /* 0x100fe20008010885 */
[----:B------:R-:W1:Y:S01]  /*6e60*/  LDSM.16.MT88.4 R12, [R234+0x4000] ;  /* 0x00400000ea0c783b */ /* 0x000e620000004200 */
[--C-:B------:R-:W-:Y:S01]  /*6e70*/  FFMA.FTZ R102, R26, UR12, -R133.reuse ;  /* 0x0000000c1a667c23 */ /* 0x100fe20008010885 */
[--C-:B------:R-:W-:Y:S01]  /*6e80*/  FFMA.FTZ R101, R94, UR12, -R133.reuse ;  /* 0x0000000c5e657c23 */ /* 0x100fe20008010885 */
[--C-:B------:R-:W-:Y:S01]  /*6e90*/  FFMA.FTZ R94, R18, UR12, -R133.reuse ;  /* 0x0000000c125e7c23 */ /* 0x100fe20008010885 */
[----:B------:R-:W-:Y:S01]  /*6ea0*/  MUFU.EX2 R110, R110 ;  /* 0x0000006e006e7308 */ /* 0x000fe20000000800 */
[--C-:B------:R-:W-:Y:S01]  /*6eb0*/  FFMA.FTZ R89, R24, UR12, -R133.reuse ;  /* 0x0000000c18597c23 */ /* 0x100fe20008010885 */
[----:B------:R-:W2:Y:S01]  /*6ec0*/  LDSM.16.MT88.4 R16, [R239+0x4400] ;  /* 0x00440000ef10783b */ /* 0x000ea20000004200 */
[--C-:B------:R-:W-:Y:S01]  /*6ed0*/  FFMA.FTZ R88, R88, UR12, -R133.reuse ;  /* 0x0000000c58587c23 */ /* 0x100fe20008010885 */
[--C-:B------:R-:W-:Y:S01]  /*6ee0*/  FFMA.FTZ R90, R103, UR12, -R142.reuse ;  /* 0x0000000c675a7c23 */ /* 0x100fe2000801088e */
[--C-:B------:R-:W-:Y:S01]  /*6ef0*/  FFMA.FTZ R105, R100, UR12, -R133.reuse ;  /* 0x0000000c64697c23 */ /* 0x100fe20008010885 */
[----:B------:R-:W3:Y:S01]  /*6f00*/  LDSM.16.MT88.4 R24, [R234+0x4400] ;  /* 0x00440000ea18783b */ /* 0x000ee20000004200 */
[--C-:B------:R-:W-:Y:S01]  /*6f10*/  FFMA.FTZ R103, R29, UR12, -R142.reuse ;  /* 0x0000000c1d677c23 */ /* 0x100fe2000801088e */
[----:B------:R-:W4:Y:S01]  /*6f20*/  MUFU.EX2 R119, R119 ;  /* 0x0000007700777308 */ /* 0x000f220000000800 */
[--C-:B------:R-:W-:Y:S01]  /*6f30*/  FFMA.FTZ R100, R30, UR12, -R133.reuse ;  /* 0x0000000c1e647c23 */ /* 0x100fe20008010885 */
[--C-:B------:R-:W-:Y:S01]  /*6f40*/  FFMA.FTZ R125, R28, UR12, -R133.reuse ;  /* 0x0000000c1c7d7c23 */ /* 0x100fe20008010885 */
[--C-:B------:R-:W-:Y:S01]  /*6f50*/  FFMA.FTZ R120, R120, UR12, -R133.reuse ;  /* 0x0000000c78787c23 */ /* 0x100fe20008010885 */
[----:B------:R-:W-:Y:S01]  /*6f60*/  LDSM.16.MT88.4 R28, [R234+0x4800] ;  /* 0x00480000ea1c783b */ /* 0x000fe20000004200 */
        /* <DEDUP_REMOVED lines=11> */
[----:B------:R-:W5:Y:S01]  /*7020*/  MUFU.EX2 R102, R102 ;  /* 0x0000006600667308 */ /* 0x000f620000000800 */
[----:B----4-:R-:W-:Y:S01]  /*7030*/  F2FP.F16.F32.PACK_AB R205, R119, R110 ;  /* 0x0000006e77cd723e */ /* 0x010fe200000000ff */
[--C-:B------:R-:W-:Y:S01]  /*7040*/  FFMA.FTZ R165, R170, UR12, -R133.reuse ;  /* 0x0000000caaa57c23 */ /* 0x100fe20008010885 */
[--C-:B------:R-:W-:Y:S01]  /*7050*/  FFMA.FTZ R168, R168, UR12, -R133.reuse ;  /* 0x0000000ca8a87c23 */ /* 0x100fe20008010885 */
[--C-:B------:R-:W-:Y:S01]  /*7060*/  FFMA.FTZ R166, R166, UR12, -R133.reuse ;  /* 0x0000000ca6a67c23 */ /* 0x100fe20008010885 */
[--C-:B------:R-:W-:Y:S01]  /*7070*/  FFMA.FTZ R167, R164, UR12, -R133.reuse ;  /* 0x0000000ca4a77c23 */ /* 0x100fe20008010885 */
[--C-:B------:R-:W-:Y:S01]  /*7080*/  FFMA.FTZ R164, R161, UR12, -R142.reuse ;  /* 0x0000000ca1a47c23 */ /* 0x100fe2000801088e */
[----:B------:R-:W-:Y:S01]  /*7090*/  FFMA.FTZ R170, R149, UR12, -R142 ;  /* 0x0000000c95aa7c23 */ /* 0x000fe2000801088e */
[----:B------:R-:W-:Y:S01]  /*70a0*/  MUFU.EX2 R101, R101 ;  /* 0x0000006500657308 */ /* 0x000fe20000000800 */
[--C-:B------:R-:W-:Y:S01]  /*70b0*/  FFMA.FTZ R149, R154, UR12, -R133.reuse ;  /* 0x0000000c9a957c23 */ /* 0x100fe20008010885 */
[--C-:B------:R-:W-:Y:S01]  /*70c0*/  FFMA.FTZ R152, R152, UR12, -R133.reuse ;  /* 0x0000000c98987c23 */ /* 0x100fe20008010885 */
[--C-:B------:R-:W-:Y:S01]  /*70d0*/  FFMA.FTZ R148, R148, UR12, -R133.reuse ;  /* 0x0000000c94947c23 */ /* 0x100fe20008010885 */
[----:B-1----:R-:W-:Y:S01]  /*70e0*/  HMMA.16816.F32 R200, R196, R12, RZ ;  /* 0x0000000cc4c8723c */ /* 0x002fe200000018ff */
[----:B------:R-:W-:Y:S01]  /*70f0*/  FFMA.FTZ R161, R146, UR12, -R133 ;  /* 0x0000000c92a17c23 */ /* 0x000fe20008010885 */
[----:B------:R-:W-:Y:S01]  /*7100*/  FADD.FTZ R110, R110, R119 ;  /* 0x000000776e6e7221 */ /* 0x000fe20000010000 */
[--C-:B------:R-:W-:Y:S01]  /*7110*/  FFMA.FTZ R138, R138, UR12, -R133.reuse ;  /* 0x0000000c8a8a7c23 */ /* 0x100fe20008010885 */
[----:B------:R-:W1:Y:S01]  /*7120*/  MUFU.EX2 R94, R94 ;  /* 0x0000005e005e7308 */ /* 0x000e620000000800 */
[----:B-----5:R-:W-:Y:S01]  /*7130*/  F2FP.F16.F32.PACK_AB R207, R102, R109 ;  /* 0x0000006d66cf723e */ /* 0x020fe200000000ff */
[----:B------:R-:W-:Y:S01]  /*7140*/  FADD.FTZ R109, R109, R110 ;  /* 0x0000006e6d6d7221 */ /* 0x000fe20000010000 */
[--C-:B------:R-:W-:Y:S01]  /*7150*/  FFMA.FTZ R141, R136, UR12, -R133.reuse ;  /* 0x0000000c888d7c23 */ /* 0x100fe20008010885 */
[--C-:B------:R-:W-:Y:S01]  /*7160*/  FFMA.FTZ R132, R132, UR12, -R133.reuse ;  /* 0x0000000c84847c23 */ /* 0x100fe20008010885 */
[----:B------:R-:W-:Y:S01]  /*7170*/  FFMA.FTZ R183, R131, UR12, -R133 ;  /* 0x0000000c83b77c23 */ /* 0x000fe20008010885 */
[----:B------:R-:W-:-:S02]  /*7180*/  FADD.FTZ R102, R102, R109 ;  /* 0x0000006d66667221 */ /* 0x000fc40000010000 */
[C---:B------:R-:W-:Y:S01]  /*7190*/  HMMA.16816.F32 R216, R204.reuse, R188, RZ ;  /* 0x000000bcccd8723c */ /* 0x040fe200000018ff */
[----:B------:R-:W-:Y:S05]  /*71a0*/  MUFU.EX2 R89, R89 ;  /* 0x0000005900597308 */ /* 0x000fea0000000800 */
[C---:B------:R-:W-:Y:S03]  /*71b0*/  HMMA.16816.F32 R208, R204.reuse, R12, RZ ;  /* 0x0000000cccd0723c */ /* 0x040fe600000018ff */
[----:B------:R-:W4:Y:S01]  /*71c0*/  MUFU.EX2 R88, R88 ;  /* 0x0000005800587308 */ /* 0x000f220000000800 */
[C---:B-1----:R-:W-:Y:S01]  /*71d0*/  F2FP.F16.F32.PACK_AB R21, R94.reuse, R101 ;  /* 0x000000655e15723e */ /* 0x042fe200000000ff */
[----:B------:R-:W-:Y:S01]  /*71e0*/  FADD.FTZ R101, R101, R102 ;  /* 0x0000006665657221 */ /* 0x000fe20000010000 */
[----:B------:R-:W-:Y:S03]  /*71f0*/  HMMA.16816.F32 R212, R204, R190, RZ ;  /* 0x000000beccd4723c */ /* 0x000fe600000018ff */
[----:B------:R-:W-:-:S02]  /*7200*/  FADD.FTZ R94, R94, R101 ;  /* 0x000000655e5e7221 */ /* 0x000fc40000010000 */
[----:B------:R-:W-:Y:S01]  /*7210*/  MUFU.EX2 R34, R34 ;  /* 0x0000002200227308 */ /* 0x000fe20000000800 */
[----:B------:R-:W-:Y:S06]  /*7220*/  HMMA.16816.F32 R204, R204, R14, RZ ;  /* 0x0000000ecccc723c */ /* 0x000fec00000018ff */
[----:B------:R-:W-:Y:S01]  /*7230*/  HMMA.16816.F32 R188, R196, R190, RZ ;  /* 0x000000bec4bc723c */ /* 0x000fe200000018ff */
[----:B------:R-:W-:Y:S01]  /*7240*/  MUFU.EX2 R105, R105 ;  /* 0x0000006900697308 */ /* 0x000fe20000000800 */
[----:B----4-:R-:W-:Y:S01]  /*7250*/  F2FP.F16.F32.PACK_AB R23, R88, R89 ;  /* 0x000000595817723e */ /* 0x010fe200000000ff */
[----:B------:R-:W-:-:S03]  /*7260*/  FADD.FTZ R89, R89, R94 ;  /* 0x0000005e59597221 */ /* 0x000fc60000010000 */
[----:B------:R-:W-:Y:S01]  /*7270*/  HMMA.16816.F32 R196, R196, R14, RZ ;  /* 0x0000000ec4c4723c */ /* 0x000fe200000018ff */
[----:B------:R-:W1:Y:S01]  /*7280*/  LDSM.16.MT88.4 R12, [R239+0x4800] ;  /* 0x00480000ef0c783b */ /* 0x000e620000004200 */
[----:B------:R-:W-:Y:S01]  /*7290*/  FADD.FTZ R88, R88, R89 ;  /* 0x0000005958587221 */ /* 0x000fe20000010000 */
[----:B------:R-:W4:Y:S03]  /*72a0*/  MUFU.EX2 R100, R100 ;  /* 0x0000006400647308 */ /* 0x000f260000000800 */
[C---:B--2---:R-:W-:Y:S05]  /*72b0*/  HMMA.16816.F32 R216, R20.reuse, R16, R216 ;  /* 0x0000001014d8723c */ /* 0x044fea00000018d8 */
[----:B------:R-:W-:Y:S01]  /*72c0*/  MUFU.EX2 R125, R125 ;  /* 0x0000007d007d7308 */ /* 0x000fe20000000800 */
[C---:B---3--:R-:W-:Y:S06]  /*72d0*/  HMMA.16816.F32 R208, R20.reuse, R24, R208 ;  /* 0x0000001814d0723c */ /* 0x048fec00000018d0 */
[C---:B------:R-:W-:Y:S01]  /*72e0*/  HMMA.16816.F32 R212, R20.reuse, R18, R212 ;  /* 0x0000001214d4723c */ /* 0x040fe200000018d4 */
[----:B------:R-:W2:Y:S05]  /*72f0*/  MUFU.EX2 R120, R120 ;  /* 0x0000007800787308 */ /* 0x000eaa0000000800 */
[----:B------:R-:W-:Y:S03]  /*7300*/  HMMA.16816.F32 R204, R20, R26, R204 ;  /* 0x0000001a14cc723c */ /* 0x000fe600000018cc */
[----:B------:R-:W-:Y:S04]  /*7310*/  MUFU.EX2 R83, R83 ;  /* 0x0000005300537308 */ /* 0x000fe80000000800 */
[----:B------:R-:W-:Y:S01]  /*7320*/  F2FP.F16.F32.PACK_AB R20, R98, R99 ;  /* 0x000000636214723e */ /* 0x000fe200000000ff */
[----:B------:R-:W-:Y:S01]  /*7330*/  FADD.FTZ R99, R99, R108 ;  /* 0x0000006c63637221 */ /* 0x000fe20000010000 */
[----:B------:R-:W-:Y:S01]  /*7340*/  F2FP.F16.F32.PACK_AB R21, R92, R97 ;  /* 0x000000615c15723e */ /* 0x000fe200000000ff */
[----:B------:R-:W-:Y:S01]  /*7350*/  FADD.FTZ R97, R97, R106 ;  /* 0x0000006a61617221 */ /* 0x000fe20000010000 */
[----:B------:R-:W-:Y:S01]  /*7360*/  F2FP.F16.F32.PACK_AB R22, R86, R95 ;  /* 0x0000005f5616723e */ /* 0x000fe200000000ff */
[----:B------:R-:W3:Y:S01]  /*7370*/  MUFU.EX2 R56, R56 ;  /* 0x0000003800387308 */ /* 0x000ee20000000800 */
[----:B------:R-:W-:Y:S01]  /*7380*/  F2FP.F16.F32.PACK_AB R23, R84, R93 ;  /* 0x0000005d5417723e */ /* 0x000fe200000000ff */
[----:B------:R-:W-:Y:S01]  /*7390*/  FADD.FTZ R98, R98, R99 ;  /* 0x0000006362627221 */ /* 0x000fe20000010000 */
[----:B------:R-:W-:-:S03]  /*73a0*/  FADD.FTZ R92, R92, R97 ;  /* 0x000000615c5c7221 */ /* 0x000fc60000010000 */
[----:B------:R-:W-:Y:S01]  /*73b0*/  FADD.FTZ R95, R95, R98 ;  /* 0x000000625f5f7221 */ /* 0x000fe20000010000 */
[----:B------:R-:W-:Y:S01]  /*73c0*/  FADD.FTZ R93, R93, R92 ;  /* 0x0000005c5d5d7221 */ /* 0x000fe20000010000 */
[----:B------:R-:W-:Y:S01]  /*73d0*/  MUFU.EX2 R55, R55 ;  /* 0x0000003700377308 */ /* 0x000fe20000000800 */
[----:B------:R-:W-:Y:S01]  /*73e0*/  HMMA.16816.F32 R192, R20, R16, R192 ;  /* 0x0000001014c0723c */ /* 0x000fe200000018c0 */
[----:B------:R-:W-:Y:S01]  /*73f0*/  FADD.FTZ R95, R86, R95 ;  /* 0x0000005f565f7221 */ /* 0x000fe20000010000 */
[----:B------:R-:W-:-:S04]  /*7400*/  FADD.FTZ R84, R84, R93 ;  /* 0x0000005d54547221 */ /* 0x000fc80000010000 */
[C---:B------:R-:W-:Y:S01]  /*7410*/  HMMA.16816.F32 R200, R20.reuse, R24, R200 ;  /* 0x0000001814c8723c */ /* 0x040fe200000018c8 */
[----:B------:R-:W5:Y:S01]  /*7420*/  MUFU.EX2 R54, R54 ;  /* 0x0000003600367308 */ /* 0x000f620000000800 */
[----:B------:R-:W-:Y:S02]  /*7430*/  F2FP.F16.F32.PACK_AB R16, R36, R81 ;  /* 0x000000512410723e */ /* 0x000fe400000000ff */
[C---:B----4-:R-:W-:Y:S01]  /*7440*/  F2FP.F16.F32.PACK_AB R17, R100.reuse, R105 ;  /* 0x000000696411723e */ /* 0x050fe200000000ff */
[----:B------:R-:W-:Y:S01]  /*7450*/  FADD.FTZ R105, R105, R88 ;  /* 0x0000005869697221 */ /* 0x000fe20000010000 */
[----:B------:R-:W-:Y:S03]  /*7460*/  HMMA.16816.F32 R188, R20, R18, R188 ;  /* 0x0000001214bc723c */ /* 0x000fe600000018bc */
[----:B------:R-:W-:Y:S01]  /*7470*/  MUFU.EX2 R33, R33 ;  /* 0x0000002100217308 */ /* 0x000fe20000000800 */
[----:B------:R-:W-:-:S02]  /*7480*/  FADD.FTZ R100, R100, R105 ;  /* 0x0000006964647221 */ /* 0x000fc40000010000 */
[----:B------:R-:W-:Y:S01]  /*7490*/  HMMA.16816.F32 R196, R20, R26, R196 ;  /* 0x0000001a14c4723c */ /* 0x000fe200000018c4 */
[----:B------:R-:W4:Y:S01]  /*74a0*/  LDSM.16.MT88.4 R20, [R239+0x4c00] ;  /* 0x004c0000ef14783b */ /* 0x000f220000004200 */
[----:B------:R-:W-:Y:S02]  /*74b0*/  F2FP.F16.F32.PACK_AB R18, R34, R35 ;  /* 0x000000232212723e */ /* 0x000fe400000000ff */
[----:B--2---:R-:W-:Y:S01]  /*74c0*/  F2FP.F16.F32.PACK_AB R19, R120, R125 ;  /* 0x0000007d7813723e */ /* 0x004fe200000000ff */
[----:B------:R-:W2:Y:S01]  /*74d0*/  LDSM.16.MT88.4 R24, [R234+0x4c00] ;  /* 0x004c0000ea18783b */ /* 0x000ea20000004200 */
[----:B------:R-:W5:Y:S01]  /*74e0*/  MUFU.EX2 R32, R32 ;  /* 0x0000002000207308 */ /* 0x000f620000000800 */
[----:B------:R-:W-:-:S04]  /*74f0*/  FADD.FTZ R125, R125, R100 ;  /* 0x000000647d7d7221 */ /* 0x000fc80000010000 */
[C---:B-1----:R-:W-:Y:S01]  /*7500*/  HMMA.16816.F32 R216, R16.reuse, R12, R216 ;  /* 0x0000000c10d8723c */ /* 0x042fe200000018d8 */
[----:B------:R-:W-:Y:S02]  /*7510*/  FADD.FTZ R125, R120, R125 ;  /* 0x0000007d787d7221 */ /* 0x000fe40000010000 */
[----:B------:R-:W-:Y:S03]  /*7520*/  MUFU.EX2 R0, R0 ;  /* 0x0000000000007308 */ /* 0x000fe60000000800 */
[C---:B------:R-:W-:Y:S05]  /*7530*/  HMMA.16816.F32 R208, R16.reuse, R28, R208 ;  /* 0x0000001c10d0723c */ /* 0x040fea00000018d0 */
[----:B------:R-:W-:Y:S01]  /*7540*/  MUFU.EX2 R85, R85 ;  /* 0x0000005500557308 */ /* 0x000fe20000000800 */
[C---:B------:R-:W-:Y:S06]  /*7550*/  HMMA.16816.F32 R212, R16.reuse, R14, R212 ;  /* 0x0000000e10d4723c */ /* 0x040fec00000018d4 */
[----:B------:R-:W-:Y:S01]  /*7560*/  HMMA.16816.F32 R204, R16, R30, R204 ;  /* 0x0000001e10cc723c */ /* 0x000fe200000018cc */
[----:B------:R-:W-:Y:S06]  /*7570*/  MUFU.EX2 R134, R134 ;  /* 0x0000008600867308 */ /* 0x000fec0000000800 */
[----:B------:R-:W-:Y:S01]  /*7580*/  F2FP.F16.F32.PACK_AB R16, R79, R80 ;  /* 0x000000504f10723e */ /* 0x000fe200000000ff */
[----:B------:R-:W-:Y:S01]  /*7590*/  FADD.FTZ R80, R80, R95 ;  /* 0x0000005f50507221 */ /* 0x000fe20000010000 */
[----:B------:R-:W1:Y:S01]  /*75a0*/  MUFU.EX2 R135, R135 ;  /* 0x0000008700877308 */ /* 0x000e620000000800 */
[----:B---3--:R-:W-:Y:S01]  /*75b0*/  F2FP.F16.F32.PACK_AB R17, R56, R83 ;  /* 0x000000533811723e */ /* 0x008fe200000000ff */
[----:B------:R-:W-:Y:S01]  /*75c0*/  FADD.FTZ R83, R83, R84 ;  /* 0x0000005453537221 */ /* 0x000fe20000010000 */
[----:B------:R-:W-:Y:S01]  /*75d0*/  F2FP.F16.F32.PACK_AB R18, R77, R78 ;  /* 0x0000004e4d12723e */ /* 0x000fe200000000ff */
[----:B------:R-:W-:Y:S01]  /*75e0*/  FADD.FTZ R79, R79, R80 ;  /* 0x000000504f4f7221 */ /* 0x000fe20000010000 */
[----:B-----5:R-:W-:Y:S01]  /*75f0*/  F2FP.F16.F32.PACK_AB R19, R54, R55 ;  /* 0x000000373613723e */ /* 0x020fe200000000ff */
[----:B------:R-:W-:-:S02]  /*7600*/  FADD.FTZ R56, R56, R83 ;  /* 0x0000005338387221 */ /* 0x000fc40000010000 */
[----:B------:R-:W-:Y:S01]  /*7610*/  MUFU.EX2 R140, R140 ;  /* 0x0000008c008c7308 */ /* 0x000fe20000000800 */
[----:B------:R-:W-:Y:S01]  /*7620*/  FADD.FTZ R78, R78, R79 ;  /* 0x0000004f4e4e7221 */ /* 0x000fe20000010000 */
[----:B------:R-:W-:Y:S02]  /*7630*/  FADD.FTZ R55, R55, R56 ;  /* 0x0000003837377221 */ /* 0x000fe40000010000 */
[C---:B------:R-:W-:Y:S01]  /*7640*/  HMMA.16816.F32 R192, R16.reuse, R12, R192 ;  /* 0x0000000c10c0723c */ /* 0x040fe200000018c0 */
[----:B------:R-:W-:Y:S01]  /*7650*/  FADD.FTZ R77, R77, R78 ;  /* 0x0000004e4d4d7221 */ /* 0x000fe20000010000 */
[----:B------:R-:W-:Y:S02]  /*7660*/  FADD.FTZ R54, R54, R55 ;  /* 0x0000003736367221 */ /* 0x000fe40000010000 */
[----:B------:R-:W3:Y:S02]  /*7670*/  MUFU.EX2 R137, R137 ;  /* 0x0000008900897308 */ /* 0x000ee40000000800 */
[----:B------:R-:W-:Y:S01]  /*7680*/  HMMA.16816.F32 R188, R16, R14, R188 ;  /* 0x0000000e10bc723c */ /* 0x000fe200000018bc */
[----:B------:R-:W-:-:S02]  /*7690*/  F2FP.F16.F32.PACK_AB R12, R32, R33 ;  /* 0x00000021200c723e */ /* 0x000fc400000000ff */
[----:B-1----:R-:W-:Y:S01]  /*76a0*/  F2FP.F16.F32.PACK_AB R13, R135, R134 ;  /* 0x00000086870d723e */ /* 0x002fe200000000ff */
[----:B------:R-:W-:Y:S02]  /*76b0*/  FADD.FTZ R134, R134, R125 ;  /* 0x0000007d86867221 */ /* 0x000fe40000010000 */
[----:B------:R-:W-:Y:S01]  /*76c0*/  HMMA.16816.F32 R200, R16, R28, R200 ;  /* 0x0000001c10c8723c */ /* 0x000fe200000018c8 */
[----:B------:R-:W-:Y:S01]  /*76d0*/  MUFU.EX2 R53, R53 ;  /* 0x0000003500357308 */ /* 0x000fe20000000800 */
[----:B------:R-:W-:Y:S01]  /*76e0*/  F2FP.F16.F32.PACK_AB R14, R85, R0 ;  /* 0x00000000550e723e */ /* 0x000fe200000000ff */
[----:B------:R-:W-:-:S03]  /*76f0*/  FADD.FTZ R135, R135, R134 ;  /* 0x0000008687877221 */ /* 0x000fc60000010000 */
[----:B------:R-:W-:Y:S01]  /*7700*/  HMMA.16816.F32 R196, R16, R30, R196 ;  /* 0x0000001e10c4723c */ /* 0x000fe200000018c4 */
[----:B------:R-:W1:Y:S02]  /*7710*/  LDSM.16.MT88.4 R16, [R239+0x5000] ;  /* 0x00500000ef10783b */ /* 0x000e640000004200 */
[----:B------:R-:W5:Y:S01]  /*7720*/  MUFU.EX2 R52, R52 ;  /* 0x0000003400347308 */ /* 0x000f620000000800 */
[----:B---3--:R-:W-:Y:S01]  /*7730*/  F2FP.F16.F32.PACK_AB R15, R137, R140 ;  /* 0x0000008c890f723e */ /* 0x008fe200000000ff */
[----:B------:R-:W3:Y:S01]  /*7740*/  LDSM.16.MT88.4 R28, [R234+0x5000] ;  /* 0x00500000ea1c783b */ /* 0x000ee20000004200 */
[----:B------:R-:W-:-:S04]  /*7750*/  FADD.FTZ R140, R140, R135 ;  /* 0x000000878c8c7221 */ /* 0x000fc80000010000 */
[----:B------:R-:W-:Y:S01]  /*7760*/  FADD.FTZ R140, R137, R140 ;  /* 0x0000008c898c7221 */ /* 0x000fe20000010000 */
[----:B------:R-:W-:Y:S01]  /*7770*/  MUFU.EX2 R51, R51 ;  /* 0x0000003300337308 */ /* 0x000fe20000000800 */
[C---:B----4-:R-:W-:Y:S06]  /*7780*/  HMMA.16816.F32 R216, R12.reuse, R20, R216 ;  /* 0x000000140cd8723c */ /* 0x050fec00000018d8 */
[C---:B------:R-:W-:Y:S01]  /*7790*/  HMMA.16816.F32 R212, R12.reuse, R22, R212 ;  /* 0x000000160cd4723c */ /* 0x040fe200000018d4 */
[----:B------:R-:W4:Y:S05]  /*77a0*/  MUFU.EX2 R50, R50 ;  /* 0x0000003200327308 */ /* 0x000f2a0000000800 */
[C---:B--2---:R-:W-:Y:S03]  /*77b0*/  HMMA.16816.F32 R208, R12.reuse, R24, R208 ;  /* 0x000000180cd0723c */ /* 0x044fe600000018d0 */
[----:B------:R-:W-:Y:S03]  /*77c0*/  MUFU.EX2 R90, R90 ;  /* 0x0000005a005a7308 */ /* 0x000fe60000000800 */
[----:B------:R-:W-:Y:S05]  /*77d0*/  HMMA.16816.F32 R204, R12, R26, R204 ;  /* 0x0000001a0ccc723c */ /* 0x000fea00000018cc */
[----:B------:R-:W2:Y:S02]  /*77e0*/  MUFU.EX2 R103, R103 ;  /* 0x0000006700677308 */ /* 0x000ea40000000800 */
[----:B------:R-:W-:Y:S01]  /*77f0*/  F2FP.F16.F32.PACK_AB R12, R75, R76 ;  /* 0x0000004c4b0c723e */ /* 0x000fe200000000ff */
[----:B------:R-:W-:Y:S01]  /*7800*/  FADD.FTZ R76, R76, R77 ;  /* 0x0000004d4c4c7221 */ /* 0x000fe20000010000 */
[----:B-----5:R-:W-:Y:S01]  /*7810*/  F2FP.F16.F32.PACK_AB R13, R52, R53 ;  /* 0x00000035340d723e */ /* 0x020fe200000000ff */
[----:B------:R-:W-:Y:S01]  /*7820*/  FADD.FTZ R53, R53, R54 ;  /* 0x0000003635357221 */ /* 0x000fe20000010000 */
[----:B------:R-:W-:Y:S01]  /*7830*/  F2FP.F16.F32.PACK_AB R14, R73, R74 ;  /* 0x0000004a490e723e */ /* 0x000fe200000000ff */
[----:B------:R-:W-:Y:S01]  /*7840*/  FADD.FTZ R75, R75, R76 ;  /* 0x0000004c4b4b7221 */ /* 0x000fe20000010000 */
[----:B------:R-:W-:Y:S01]  /*7850*/  MUFU.EX2 R122, R122 ;  /* 0x0000007a007a7308 */ /* 0x000fe20000000800 */
[----:B----4-:R-:W-:Y:S01]  /*7860*/  F2FP.F16.F32.PACK_AB R15, R50, R51 ;  /* 0x00000033320f723e */ /* 0x010fe200000000ff */
[----:B------:R-:W-:Y:S01]  /*7870*/  FADD.FTZ R52, R52, R53 ;  /* 0x0000003534347221 */ /* 0x000fe20000010000 */
[----:B------:R-:W-:-:S03]  /*7880*/  FADD.FTZ R74, R74, R75 ;  /* 0x0000004b4a4a7221 */ /* 0x000fc60000010000 */
[----:B------:R-:W-:Y:S01]  /*7890*/  FADD.FTZ R51, R51, R52 ;  /* 0x0000003433337221 */ /* 0x000fe20000010000 */
[----:B------:R-:W-:Y:S01]  /*78a0*/  FADD.FTZ R73, R73, R74 ;  /* 0x0000004a49497221 */ /* 0x000fe20000010000 */
[----:B------:R-:W4:Y:S01]  /*78b0*/  MUFU.EX2 R127, R127 ;  /* 0x0000007f007f7308 */ /* 0x000f220000000800 */
[----:B------:R-:W-:Y:S01]  /*78c0*/  HMMA.16816.F32 R192, R12, R20, R192 ;  /* 0x000000140cc0723c */ /* 0x000fe200000018c0 */
[----:B------:R-:W-:-:S05]  /*78d0*/  FADD.FTZ R50, R50, R51 ;  /* 0x0000003332327221 */ /* 0x000fca0000010000 */
[----:B------:R-:W-:Y:S01]  /*78e0*/  HMMA.16816.F32 R188, R12, R22, R188 ;  /* 0x000000160cbc723c */ /* 0x000fe200000018bc */
[----:B------:R-:W-:Y:S01]  /*78f0*/  MUFU.EX2 R147, R147 ;  /* 0x0000009300937308 */ /* 0x000fe20000000800 */
[----:B--2---:R-:W-:-:S04]  /*7900*/  F2FP.F16.F32.PACK_AB R20, R103, R90 ;  /* 0x0000005a6714723e */ /* 0x004fc800000000ff */
[C---:B------:R-:W-:Y:S03]  /*7910*/  HMMA.16816.F32 R200, R12.reuse, R24, R200 ;  /* 0x000000180cc8723c */ /* 0x040fe600000018c8 */
[----:B------:R-:W2:Y:S01]  /*7920*/  MUFU.EX2 R150, R150 ;  /* 0x0000009600967308 */ /* 0x000ea20000000800 */
[----:B----4-:R-:W-:Y:S02]  /*7930*/  F2FP.F16.F32.PACK_AB R22, R127, R122 ;  /* 0x0000007a7f16723e */ /* 0x010fe400000000ff */
[----:B------:R-:W-:Y:S01]  /*7940*/  HMMA.16816.F32 R196, R12, R26, R196 ;  /* 0x0000001a0cc4723c */ /* 0x000fe200000018c4 */
[----:B------:R-:W4:Y:S04]  /*7950*/  LDSM.16.MT88.4 R12, [R239+0x5400] ;  /* 0x00540000ef0c783b */ /* 0x000f280000004200 */
[----:B------:R-:W-:Y:S08]  /*7960*/  MUFU.EX2 R160, R160 ;  /* 0x000000a000a07308 */ /* 0x000ff00000000800 */
[----:B------:R-:W5:Y:S01]  /*7970*/  MUFU.EX2 R151, R151 ;  /* 0x0000009700977308 */ /* 0x000f620000000800 */
[----:B--2---:R-:W-:Y:S01]  /*7980*/  F2FP.F16.F32.PACK_AB R21, R150, R147 ;  /* 0x000000939615723e */ /* 0x004fe200000000ff */
[----:B------:R-:W-:-:S04]  /*7990*/  FADD.FTZ R147, R147, R140 ;  /* 0x0000008c93937221 */ /* 0x000fc80000010000 */
[----:B------:R-:W-:Y:S02]  /*79a0*/  FADD.FTZ R147, R150, R147 ;  /* 0x0000009396937221 */ /* 0x000fe40000010000 */
[----:B------:R-:W2:Y:S08]  /*79b0*/  MUFU.EX2 R71, R71 ;  /* 0x0000004700477308 */ /* 0x000eb00000000800 */
[----:B------:R-:W-:Y:S01]  /*79c0*/  MUFU.EX2 R70, R70 ;  /* 0x0000004600467308 */ /* 0x000fe20000000800 */
[----:B-----5:R-:W-:Y:S01]  /*79d0*/  F2FP.F16.F32.PACK_AB R23, R151, R160 ;  /* 0x000000a09717723e */ /* 0x020fe200000000ff */
[----:B------:R-:W-:-:S04]  /*79e0*/  FADD.FTZ R160, R160, R147 ;  /* 0x00000093a0a07221 */ /* 0x000fc80000010000 */
[----:B------:R-:W-:Y:S02]  /*79f0*/  FADD.FTZ R160, R151, R160 ;  /* 0x000000a097a07221 */ /* 0x000fe40000010000 */
[----:B------:R-:W5:Y:S01]  /*7a00*/  MUFU.EX2 R69, R69 ;  /* 0x0000004500457308 */ /* 0x000f620000000800 */
[----:B-1----:R-:W-:Y:S01]  /*7a10*/  HMMA.16816.F32 R216, R20, R16, R216 ;  /* 0x0000001014d8723c */ /* 0x002fe200000018d8 */
[----:B--2---:R-:W-:Y:S01]  /*7a20*/  F2FP.F16.F32.PACK_AB R24, R71, R72 ;  /* 0x000000484718723e */ /* 0x004fe200000000ff */
[----:B------:R-:W-:-:S04]  /*7a30*/  FADD.FTZ R72, R72, R73 ;  /* 0x0000004948487221 */ /* 0x000fc80000010000 */
[----:B------:R-:W-:Y:S01]  /*7a40*/  HMMA.16816.F32 R212, R20, R18, R212 ;  /* 0x0000001214d4723c */ /* 0x000fe200000018d4 */
[----:B------:R-:W-:Y:S01]  /*7a50*/  MUFU.EX2 R49, R49 ;  /* 0x0000003100317308 */ /* 0x000fe20000000800 */
[----:B------:R-:W-:-:S04]  /*7a60*/  FADD.FTZ R71, R71, R72 ;  /* 0x0000004847477221 */ /* 0x000fc80000010000 */
[C---:B---3--:R-:W-:Y:S03]  /*7a70*/  HMMA.16816.F32 R208, R20.reuse, R28, R208 ;  /* 0x0000001c14d0723c */ /* 0x048fe600000018d0 */
[----:B------:R-:W1:Y:S01]  /*7a80*/  MUFU.EX2 R48, R48 ;  /* 0x0000003000307308 */ /* 0x000e620000000800 */
[C---:B-----5:R-:W-:Y:S01]  /*7a90*/  F2FP.F16.F32.PACK_AB R26, R69.reuse, R70 ;  /* 0x00000046451a723e */ /* 0x060fe200000000ff */
[----:B------:R-:W-:Y:S01]  /*7aa0*/  FADD.FTZ R70, R70, R71 ;  /* 0x0000004746467221 */ /* 0x000fe20000010000 */
[----:B------:R-:W-:Y:S01]  /*7ab0*/  HMMA.16816.F32 R204, R20, R30, R204 ;  /* 0x0000001e14cc723c */ /* 0x000fe200000018cc */
[----:B------:R-:W2:Y:S02]  /*7ac0*/  LDSM.16.MT88.4 R20, [R234+0x5400] ;  /* 0x00540000ea14783b */ /* 0x000ea40000004200 */
[----:B------:R-:W-:Y:S02]  /*7ad0*/  FADD.FTZ R69, R69, R70 ;  /* 0x0000004645457221 */ /* 0x000fe40000010000 */
[----:B------:R-:W-:Y:S08]  /*7ae0*/  MUFU.EX2 R47, R47 ;  /* 0x0000002f002f7308 */ /* 0x000ff00000000800 */
[----:B------:R-:W3:Y:S01]  /*7af0*/  MUFU.EX2 R46, R46 ;  /* 0x0000002e002e7308 */ /* 0x000ee20000000800 */
[----:B-1----:R-:W-:Y:S01]  /*7b00*/  F2FP.F16.F32.PACK_AB R25, R48, R49 ;  /* 0x000000313019723e */ /* 0x002fe200000000ff */
[----:B------:R-:W-:-:S04]  /*7b10*/  FADD.FTZ R49, R49, R50 ;  /* 0x0000003231317221 */ /* 0x000fc80000010000 */
[----:B------:R-:W-:Y:S02]  /*7b20*/  FADD.FTZ R48, R48, R49 ;  /* 0x0000003130307221 */ /* 0x000fe40000010000 */
[----:B------:R-:W-:Y:S08]  /*7b30*/  MUFU.EX2 R128, R128 ;  /* 0x0000008000807308 */ /* 0x000ff00000000800 */
[----:B------:R-:W1:Y:S01]  /*7b40*/  MUFU.EX2 R139, R139 ;  /* 0x0000008b008b7308 */ /* 0x000e620000000800 */
[----:B---3--:R-:W-:Y:S01]  /*7b50*/  F2FP.F16.F32.PACK_AB R27, R46, R47 ;  /* 0x0000002f2e1b723e */ /* 0x008fe200000000ff */
[----:B------:R-:W-:-:S04]  /*7b60*/  FADD.FTZ R47, R47, R48 ;  /* 0x000000302f2f7221 */ /* 0x000fc80000010000 */
[----:B------:R-:W-:Y:S02]  /*7b70*/  FADD.FTZ R46, R46, R47 ;  /* 0x0000002f2e2e7221 */ /* 0x000fe40000010000 */
[----:B------:R-:W-:Y:S01]  /*7b80*/  MUFU.EX2 R144, R144 ;  /* 0x0000009000907308 */ /* 0x000fe20000000800 */
[C---:B------:R-:W-:Y:S06]  /*7b90*/  HMMA.16816.F32 R192, R24.reuse, R16, R192 ;  /* 0x0000001018c0723c */ /* 0x040fec00000018c0 */
[----:B------:R-:W-:Y:S01]  /*7ba0*/  HMMA.16816.F32 R188, R24, R18, R188 ;  /* 0x0000001218bc723c */ /* 0x000fe200000018bc */
[----:B------:R-:W3:Y:S01]  /*7bb0*/  MUFU.EX2 R145, R145 ;  /* 0x0000009100917308 */ /* 0x000ee20000000800 */
[----:B-1----:R-:W-:-:S04]  /*7bc0*/  F2FP.F16.F32.PACK_AB R16, R139, R128 ;  /* 0x000000808b10723e */ /* 0x002fc800000000ff */
[C---:B------:R-:W-:Y:S03]  /*7bd0*/  HMMA.16816.F32 R200, R24.reuse, R28, R200 ;  /* 0x0000001c18c8723c */ /* 0x040fe600000018c8 */
[----:B------:R-:W-:Y:S03]  /*7be0*/  MUFU.EX2 R165, R165 ;  /* 0x000000a500a57308 */ /* 0x000fe60000000800 */
[----:B------:R-:W-:Y:S01]  /*7bf0*/  HMMA.16816.F32 R196, R24, R30, R196 ;  /* 0x0000001e18c4723c */ /* 0x000fe200000018c4 */
[----:B------:R-:W1:Y:S04]  /*7c00*/  LDSM.16.MT88.4 R24, [R239+0x5800] ;  /* 0x00580000ef18783b */ /* 0x000e680000004200 */
[----:B------:R-:W5:Y:S01]  /*7c10*/  MUFU.EX2 R168, R168 ;  /* 0x000000a800a87308 */ /* 0x000f620000000800 */
[----:B------:R-:W1:Y:S01]  /*7c20*/  LDSM.16.MT88.4 R28, [R234+0x5800] ;  /* 0x00580000ea1c783b */ /* 0x000e620000004200 */
[----:B---3--:R-:W-:-:S06]  /*7c30*/  F2FP.F16.F32.PACK_AB R18, R145, R144 ;  /* 0x000000909112723e */ /* 0x008fcc00000000ff */
[----:B------:R-:W-:Y:S08]  /*7c40*/  MUFU.EX2 R166, R166 ;  /* 0x000000a600a67308 */ /* 0x000ff00000000800 */
[----:B------:R-:W3:Y:S01]  /*7c50*/  MUFU.EX2 R167, R167 ;  /* 0x000000a700a77308 */ /* 0x000ee20000000800 */
[----:B-----5:R-:W-:Y:S01]  /*7c60*/  F2FP.F16.F32.PACK_AB R17, R168, R165 ;  /* 0x000000a5a811723e */ /* 0x020fe200000000ff */
[----:B------:R-:W-:-:S04]  /*7c70*/  FADD.FTZ R165, R165, R160 ;  /* 0x000000a0a5a57221 */ /* 0x000fc80000010000 */
[----:B------:R-:W-:Y:S02]  /*7c80*/  FADD.FTZ R165, R168, R165 ;  /* 0x000000a5a8a57221 */ /* 0x000fe40000010000 */
[----:B------:R-:W-:Y:S08]  /*7c90*/  MUFU.EX2 R68, R68 ;  /* 0x0000004400447308 */ /* 0x000ff00000000800 */
[----:B------:R-:W5:Y:S01]  /*7ca0*/  MUFU.EX2 R67, R67 ;  /* 0x0000004300437308 */ /* 0x000f620000000800 */
[----:B---3--:R-:W-:Y:S01]  /*7cb0*/  F2FP.F16.F32.PACK_AB R19, R167, R166 ;  /* 0x000000a6a713723e */ /* 0x008fe200000000ff */
[----:B------:R-:W-:-:S04]  /*7cc0*/  FADD.FTZ R166, R166, R165 ;  /* 0x000000a5a6a67221 */ /* 0x000fc80000010000 */
[----:B------:R-:W-:Y:S02]  /*7cd0*/  FADD.FTZ R166, R167, R166 ;  /* 0x000000a6a7a67221 */ /* 0x000fe40000010000 */
[----:B------:R-:W-:Y:S01]  /*7ce0*/  MUFU.EX2 R66, R66 ;  /* 0x0000004200427308 */ /* 0x000fe20000000800 */
[C---:B----4-:R-:W-:Y:S06]  /*7cf0*/  HMMA.16816.F32 R216, R16.reuse, R12, R216 ;  /* 0x0000000c10d8723c */ /* 0x050fec00000018d8 */
[C---:B------:R-:W-:Y:S01]  /*7d00*/  HMMA.16816.F32 R212, R16.reuse, R14, R212 ;  /* 0x0000000e10d4723c */ /* 0x040fe200000018d4 */
[----:B------:R-:W3:Y:S05]  /*7d10*/  MUFU.EX2 R65, R65 ;  /* 0x0000004100417308 */ /* 0x000eea0000000800 */
[C---:B--2---:R-:W-:Y:S03]  /*7d20*/  HMMA.16816.F32 R208, R16.reuse, R20, R208 ;  /* 0x0000001410d0723c */ /* 0x044fe600000018d0 */
[----:B------:R-:W-:Y:S03]  /*7d30*/  MUFU.EX2 R45, R45 ;  /* 0x0000002d002d7308 */ /* 0x000fe60000000800 */
[----:B------:R-:W-:Y:S05]  /*7d40*/  HMMA.16816.F32 R204, R16, R22, R204 ;  /* 0x0000001610cc723c */ /* 0x000fea00000018cc */
[----:B------:R-:W2:Y:S02]  /*7d50*/  MUFU.EX2 R44, R44 ;  /* 0x0000002c002c7308 */ /* 0x000ea40000000800 */
[----:B-----5:R-:W-:Y:S01]  /*7d60*/  F2FP.F16.F32.PACK_AB R16, R67, R68 ;  /* 0x000000444310723e */ /* 0x020fe200000000ff */
[----:B------:R-:W-:Y:S01]  /*7d70*/  FADD.FTZ R68, R68, R69 ;  /* 0x0000004544447221 */ /* 0x000fe20000010000 */
[----:B---3--:R-:W-:-:S03]  /*7d80*/  F2FP.F16.F32.PACK_AB R18, R65, R66 ;  /* 0x000000424112723e */ /* 0x008fc600000000ff */
[----:B------:R-:W-:Y:S01]  /*7d90*/  FADD.FTZ R67, R67, R68 ;  /* 0x0000004443437221 */ /* 0x000fe20000010000 */
[----:B------:R-:W-:Y:S03]  /*7da0*/  MUFU.EX2 R43, R43 ;  /* 0x0000002b002b7308 */ /* 0x000fe60000000800 */
[----:B------:R-:W-:-:S04]  /*7db0*/  FADD.FTZ R66, R66, R67 ;  /* 0x0000004342427221 */ /* 0x000fc80000010000 */
[----:B------:R-:W-:Y:S01]  /*7dc0*/  FADD.FTZ R65, R65, R66 ;  /* 0x0000004241417221 */ /* 0x000fe20000010000 */
[----:B------:R-:W3:Y:S01]  /*7dd0*/  MUFU.EX2 R42, R42 ;  /* 0x0000002a002a7308 */ /* 0x000ee20000000800 */
[----:B--2---:R-:W-:Y:S01]  /*7de0*/  F2FP.F16.F32.PACK_AB R17, R44, R45 ;  /* 0x0000002d2c11723e */ /* 0x004fe200000000ff */
[----:B------:R-:W-:-:S04]  /*7df0*/  FADD.FTZ R45, R45, R46 ;  /* 0x0000002e2d2d7221 */ /* 0x000fc80000010000 */
[----:B------:R-:W-:Y:S02]  /*7e00*/  FADD.FTZ R44, R44, R45 ;  /* 0x0000002d2c2c7221 */ /* 0x000fe40000010000 */
[----:B------:R-:W-:Y:S08]  /*7e10*/  MUFU.EX2 R153, R153 ;  /* 0x0000009900997308 */ /* 0x000ff00000000800 */
[----:B------:R-:W2:Y:S01]  /*7e20*/  MUFU.EX2 R162, R162 ;  /* 0x000000a200a27308 */ /* 0x000ea20000000800 */
[----:B---3--:R-:W-:Y:S01]  /*7e30*/  F2FP.F16.F32.PACK_AB R19, R42, R43 ;  /* 0x0000002b2a13723e */ /* 0x008fe200000000ff */
[----:B------:R-:W-:-:S04]  /*7e40*/  FADD.FTZ R43, R43, R44 ;  /* 0x0000002c2b2b7221 */ /* 0x000fc80000010000 */
[----:B------:R-:W-:Y:S02]  /*7e50*/  FADD.FTZ R42, R42, R43 ;  /* 0x0000002b2a2a7221 */ /* 0x000fe40000010000 */
[----:B------:R-:W-:Y:S01]  /*7e60*/  MUFU.EX2 R163, R163 ;  /* 0x000000a300a37308 */ /* 0x000fe20000000800 */
[C---:B------:R-:W-:Y:S06]  /*7e70*/  HMMA.16816.F32 R200, R16.reuse, R20, R200 ;  /* 0x0000001410c8723c */ /* 0x040fec00000018c8 */
[C---:B------:R-:W-:Y:S01]  /*7e80*/  HMMA.16816.F32 R192, R16.reuse, R12, R192 ;  /* 0x0000000c10c0723c */ /* 0x040fe200000018c0 */
[----:B------:R-:W3:Y:S05]  /*7e90*/  MUFU.EX2 R164, R164 ;  /* 0x000000a400a47308 */ /* 0x000eea0000000800 */
[----:B------:R-:W-:Y:S01]  /*7ea0*/  HMMA.16816.F32 R188, R16, R14, R188 ;  /* 0x0000000e10bc723c */ /* 0x000fe200000018bc */
[----:B--2---:R-:W-:-:S02]  /*7eb0*/  F2FP.F16.F32.PACK_AB R12, R162, R153 ;  /* 0x00000099a20c723e */ /* 0x004fc400000000ff */
[----:B------:R-:W-:Y:S03]  /*7ec0*/  MUFU.EX2 R149, R149 ;  /* 0x0000009500957308 */ /* 0x000fe60000000800 */
[----:B------:R-:W-:Y:S01]  /*7ed0*/  HMMA.16816.F32 R196, R16, R22, R196 ;  /* 0x0000001610c4723c */ /* 0x000fe200000018c4 */
[----:B------:R-:W2:Y:S04]  /*7ee0*/  LDSM.16.MT88.4 R20, [R239+0x5c00] ;  /* 0x005c0000ef14783b */ /* 0x000ea80000004200 */
[----:B------:R-:W4:Y:S01]  /*7ef0*/  MUFU.EX2 R152, R152 ;  /* 0x0000009800987308 */ /* 0x000f220000000800 */
[----:B---3--:R-:W-:Y:S01]  /*7f00*/  F2FP.F16.F32.PACK_AB R14, R164, R163 ;  /* 0x000000a3a40e723e */ /* 0x008fe200000000ff */
[----:B------:R-:W3:Y:S06]  /*7f10*/  LDSM.16.MT88.4 R16, [R234+0x5c00] ;  /* 0x005c0000ea10783b */ /* 0x000eec0000004200 */
[----:B------:R-:W-:Y:S08]  /*7f20*/  MUFU.EX2 R148, R148 ;  /* 0x0000009400947308 */ /* 0x000ff00000000800 */
[----:B------:R-:W5:Y:S01]  /*7f30*/  MUFU.EX2 R161, R161 ;  /* 0x000000a100a17308 */ /* 0x000f620000000800 */
[----:B----4-:R-:W-:Y:S01]  /*7f40*/  F2FP.F16.F32.PACK_AB R13, R152, R149 ;  /* 0x00000095980d723e */ /* 0x010fe200000000ff */
[----:B------:R-:W-:-:S04]  /*7f50*/  FADD.FTZ R149, R149, R166 ;  /* 0x000000a695957221 */ /* 0x000fc80000010000 */
[----:B------:R-:W-:Y:S02]  /*7f60*/  FADD.FTZ R149, R152, R149 ;  /* 0x0000009598957221 */ /* 0x000fe40000010000 */
[----:B------:R-:W-:Y:S08]  /*7f70*/  MUFU.EX2 R64, R64 ;  /* 0x0000004000407308 */ /* 0x000ff00000000800 */
[----:B------:R-:W4:Y:S01]  /*7f80*/  MUFU.EX2 R63, R63 ;  /* 0x0000003f003f7308 */ /* 0x000f220000000800 */
[----:B-----5:R-:W-:Y:S01]  /*7f90*/  F2FP.F16.F32.PACK_AB R15, R161, R148 ;  /* 0x00000094a10f723e */ /* 0x020fe200000000ff */
[----:B------:R-:W-:-:S04]  /*7fa0*/  FADD.FTZ R148, R148, R149 ;  /* 0x0000009594947221 */ /* 0x000fc80000010000 */
[----:B------:R-:W-:Y:S02]  /*7fb0*/  FADD.FTZ R161, R161, R148 ;  /* 0x00000094a1a17221 */ /* 0x000fe40000010000 */
[----:B------:R-:W-:Y:S01]  /*7fc0*/  MUFU.EX2 R62, R62 ;  /* 0x0000003e003e7308 */ /* 0x000fe20000000800 */
[C---:B-1----:R-:W-:Y:S06]  /*7fd0*/  HMMA.16816.F32 R216, R12.reuse, R24, R216 ;  /* 0x000000180cd8723c */ /* 0x042fec00000018d8 */
[C---:B------:R-:W-:Y:S01]  /*7fe0*/  HMMA.16816.F32 R212, R12.reuse, R26, R212 ;  /* 0x0000001a0cd4723c */ /* 0x040fe200000018d4 */
[----:B------:R-:W1:Y:S05]  /*7ff0*/  MUFU.EX2 R61, R61 ;  /* 0x0000003d003d7308 */ /* 0x000e6a0000000800 */
[C---:B------:R-:W-:Y:S03]  /*8000*/  HMMA.16816.F32 R208, R12.reuse, R28, R208 ;  /* 0x0000001c0cd0723c */ /* 0x040fe600000018d0 */
[----:B------:R-:W-:Y:S03]  /*8010*/  MUFU.EX2 R41, R41 ;  /* 0x0000002900297308 */ /* 0x000fe60000000800 */
[----:B------:R-:W-:Y:S05]  /*8020*/  HMMA.16816.F32 R204, R12, R30, R204 ;  /* 0x0000001e0ccc723c */ /* 0x000fea00000018cc */
[----:B------:R-:W5:Y:S02]  /*8030*/  MUFU.EX2 R40, R40 ;  /* 0x0000002800287308 */ /* 0x000f640000000800 */
[----:B----4-:R-:W-:Y:S01]  /*8040*/  F2FP.F16.F32.PACK_AB R12, R63, R64 ;  /* 0x000000403f0c723e */ /* 0x010fe200000000ff */
[----:B------:R-:W-:Y:S01]  /*8050*/  FADD.FTZ R64, R64, R65 ;  /* 0x0000004140407221 */ /* 0x000fe20000010000 */
[----:B-1----:R-:W-:-:S03]  /*8060*/  F2FP.F16.F32.PACK_AB R14, R61, R62 ;  /* 0x0000003e3d0e723e */ /* 0x002fc600000000ff */
[----:B------:R-:W-:Y:S01]  /*8070*/  FADD.FTZ R63, R63, R64 ;  /* 0x000000403f3f7221 */ /* 0x000fe20000010000 */
[----:B------:R-:W-:Y:S03]  /*8080*/  MUFU.EX2 R39, R39 ;  /* 0x0000002700277308 */ /* 0x000fe60000000800 */
[----:B------:R-:W-:-:S04]  /*8090*/  FADD.FTZ R62, R62, R63 ;  /* 0x0000003f3e3e7221 */ /* 0x000fc80000010000 */
[----:B------:R-:W-:Y:S01]  /*80a0*/  FADD.FTZ R61, R61, R62 ;  /* 0x0000003e3d3d7221 */ /* 0x000fe20000010000 */
[----:B------:R-:W1:Y:S01]  /*80b0*/  MUFU.EX2 R38, R38 ;  /* 0x0000002600267308 */ /* 0x000e620000000800 */
[----:B-----5:R-:W-:Y:S01]  /*80c0*/  F2FP.F16.F32.PACK_AB R13, R40, R41 ;  /* 0x00000029280d723e */ /* 0x020fe200000000ff */
[----:B------:R-:W-:-:S04]  /*80d0*/  FADD.FTZ R41, R41, R42 ;  /* 0x0000002a29297221 */ /* 0x000fc80000010000 */
[----:B------:R-:W-:Y:S02]  /*80e0*/  FADD.FTZ R40, R40, R41 ;  /* 0x0000002928287221 */ /* 0x000fe40000010000 */
[----:B------:R-:W-:Y:S08]  /*80f0*/  MUFU.EX2 R60, R60 ;  /* 0x0000003c003c7308 */ /* 0x000ff00000000800 */
[----:B------:R-:W4:Y:S01]  /*8100*/  MUFU.EX2 R59, R59 ;  /* 0x0000003b003b7308 */ /* 0x000f220000000800 */
[----:B-1----:R-:W-:Y:S01]  /*8110*/  F2FP.F16.F32.PACK_AB R15, R38, R39 ;  /* 0x00000027260f723e */ /* 0x002fe200000000ff */
[----:B------:R-:W-:-:S04]  /*8120*/  FADD.FTZ R39, R39, R40 ;  /* 0x0000002827277221 */ /* 0x000fc80000010000 */
[----:B------:R-:W-:Y:S02]  /*8130*/  FADD.FTZ R38, R38, R39 ;  /* 0x0000002726267221 */ /* 0x000fe40000010000 */
[C---:B------:R-:W-:Y:S01]  /*8140*/  HMMA.16816.F32 R200, R12.reuse, R28, R200 ;  /* 0x0000001c0cc8723c */ /* 0x040fe200000018c8 */
[----:B------:R-:W-:Y:S05]  /*8150*/  MUFU.EX2 R37, R37 ;  /* 0x0000002500257308 */ /* 0x000fea0000000800 */
[C---:B------:R-:W-:Y:S01]  /*8160*/  HMMA.16816.F32 R192, R12.reuse, R24, R192 ;  /* 0x000000180cc0723c */ /* 0x040fe200000018c0 */
[----:B------:R-:W-:Y:S02]  /*8170*/  FADD.FTZ R29, R107, R112 ;  /* 0x000000706b1d7221 */ /* 0x000fe40000010000 */
[----:B------:R-:W-:Y:S02]  /*8180*/  MUFU.EX2 R155, R155 ;  /* 0x0000009b009b7308 */ /* 0x000fe40000000800 */
[----:B------:R-:W-:Y:S01]  /*8190*/  FADD.FTZ R29, R104, R29 ;  /* 0x0000001d681d7221 */ /* 0x000fe20000010000 */
[----:B------:R-:W-:Y:S03]  /*81a0*/  HMMA.16816.F32 R188, R12, R26, R188 ;  /* 0x0000001a0cbc723c */ /* 0x000fe600000018bc */
[----:B------:R-:W-:-:S02]  /*81b0*/  FADD.FTZ R96, R96, R29 ;  /* 0x0000001d60607221 */ /* 0x000fc40000010000 */
[----:B------:R-:W1:Y:S01]  /*81c0*/  MUFU.EX2 R170, R170 ;  /* 0x000000aa00aa7308 */ /* 0x000e620000000800 */
[----:B------:R-:W-:Y:S01]  /*81d0*/  HMMA.16816.F32 R196, R12, R30, R196 ;  /* 0x0000001e0cc4723c */ /* 0x000fe200000018c4 */
[----:B------:R-:W-:-:S04]  /*81e0*/  FADD.FTZ R96, R91, R96 ;  /* 0x000000605b607221 */ /* 0x000fc80000010000 */
[----:B------:R-:W-:Y:S02]  /*81f0*/  FADD.FTZ R87, R87, R96 ;  /* 0x0000006057577221 */ /* 0x000fe40000010000 */
[----:B------:R-:W-:Y:S01]  /*8200*/  MUFU.EX2 R138, R138 ;  /* 0x0000008a008a7308 */ /* 0x000fe20000000800 */
[----:B----4-:R-:W-:Y:S01]  /*8210*/  F2FP.F16.F32.PACK_AB R12, R59, R60 ;  /* 0x0000003c3b0c723e */ /* 0x010fe200000000ff */
[----:B------:R-:W-:Y:S01]  /*8220*/  FADD.FTZ R82, R82, R87 ;  /* 0x0000005752527221 */ /* 0x000fe20000010000 */
[----:B------:R-:W-:-:S03]  /*8230*/  FADD.FTZ R60, R60, R61 ;  /* 0x0000003d3c3c7221 */ /* 0x000fc60000010000 */
[----:B------:R-:W-:Y:S01]  /*8240*/  FADD.FTZ R81, R81, R82 ;  /* 0x0000005251517221 */ /* 0x000fe20000010000 */
[----:B------:R-:W-:Y:S01]  /*8250*/  FADD.FTZ R59, R59, R60 ;  /* 0x0000003c3b3b7221 */ /* 0x000fe20000010000 */
[----:B------:R-:W4:Y:S01]  /*8260*/  MUFU.EX2 R141, R141 ;  /* 0x0000008d008d7308 */ /* 0x000f220000000800 */
[----:B-1----:R-:W-:Y:S01]  /*8270*/  F2FP.F16.F32.PACK_AB R24, R170, R155 ;  /* 0x0000009baa18723e */ /* 0x002fe200000000ff */
[----:B------:R-:W-:-:S04]  /*8280*/  FADD.FTZ R36, R36, R81 ;  /* 0x0000005124247221 */ /* 0x000fc80000010000 */
[----:B------:R-:W-:Y:S02]  /*8290*/  FADD.FTZ R35, R35, R36 ;  /* 0x0000002423237221 */ /* 0x000fe40000010000 */
[----:B------:R-:W1:Y:S02]  /*82a0*/  MUFU.EX2 R126, R126 ;  /* 0x0000007e007e7308 */ /* 0x000e640000000800 */
        /* <DEDUP_REMOVED lines=10> */
[----:B------:R-:W-:Y:S01]  /*8350*/  FADD.FTZ R85, R85, R0 ;  /* 0x0000000055557221 */ /* 0x000fe20000010000 */
[----:B------:R-:W-:-:S03]  /*8360*/  FADD.FTZ R37, R37, R38 ;  /* 0x0000002625257221 */ /* 0x000fc60000010000 */
[----:B------:R-:W-:Y:S01]  /*8370*/  FADD.FTZ R90, R90, R85 ;  /* 0x000000555a5a7221 */ /* 0x000fe20000010000 */
[----:B------:R-:W-:Y:S01]  /*8380*/  FADD.FTZ R37, R126, R37 ;  /* 0x000000257e257221 */ /* 0x000fe20000010000 */
[----:B------:R-:W-:Y:S02]  /*8390*/  MUFU.EX2 R143, R143 ;  /* 0x0000008f008f7308 */ /* 0x000fe40000000800 */
[----:B------:R-:W-:-:S04]  /*83a0*/  FADD.FTZ R103, R103, R90 ;  /* 0x0000005a67677221 */ /* 0x000fc80000010000 */
[----:B------:R-:W-:Y:S02]  /*83b0*/  FADD.FTZ R122, R122, R103 ;  /* 0x000000677a7a7221 */ /* 0x000fe40000010000 */
[----:B------:R-:W1:Y:S01]  /*83c0*/  MUFU.EX2 R180, R180 ;  /* 0x000000b400b47308 */ /* 0x000e620000000800 */
[----:B----4-:R-:W-:Y:S01]  /*83d0*/  F2FP.F16.F32.PACK_AB R14, R57, R58 ;  /* 0x0000003a390e723e */ /* 0x010fe200000000ff */
[----:B------:R-:W-:Y:S01]  /*83e0*/  FADD.FTZ R127, R127, R122 ;  /* 0x0000007a7f7f7221 */ /* 0x000fe20000010000 */
[----:B------:R-:W-:-:S03]  /*83f0*/  FADD.FTZ R58, R58, R59 ;  /* 0x0000003b3a3a7221 */ /* 0x000fc60000010000 */
[----:B------:R-:W-:Y:S01]  /*8400*/  FADD.FTZ R128, R128, R127 ;  /* 0x0000007f80807221 */ /* 0x000fe20000010000 */
[----:B------:R-:W-:Y:S01]  /*8410*/  FADD.FTZ R179, R57, R58 ;  /* 0x0000003a39b37221 */ /* 0x000fe20000010000 */
[----:B------:R-:W-:Y:S02]  /*8420*/  MUFU.EX2 R132, R132 ;  /* 0x0000008400847308 */ /* 0x000fe40000000800 */
[----:B------:R-:W-:-:S04]  /*8430*/  FADD.FTZ R139, R139, R128 ;  /* 0x000000808b8b7221 */ /* 0x000fc80000010000 */
[----:B------:R-:W-:Y:S02]  /*8440*/  FADD.FTZ R144, R144, R139 ;  /* 0x0000008b90907221 */ /* 0x000fe40000010000 */
[----:B------:R-:W4:Y:S01]  /*8450*/  MUFU.EX2 R183, R183 ;  /* 0x000000b700b77308 */ /* 0x000f220000000800 */
[----:B-1----:R-:W-:Y:S01]  /*8460*/  F2FP.F16.F32.PACK_AB R26, R180, R143 ;  /* 0x0000008fb41a723e */ /* 0x002fe200000000ff */
[----:B------:R-:W-:-:S04]  /*8470*/  FADD.FTZ R144, R145, R144 ;  /* 0x0000009091907221 */ /* 0x000fc80000010000 */
[----:B------:R-:W-:Y:S02]  /*8480*/  FADD.FTZ R153, R153, R144 ;  /* 0x0000009099997221 */ /* 0x000fe40000010000 */
        /* <DEDUP_REMOVED lines=9> */
[----:B--2---:R-:W-:Y:S02]  /*8520*/  HMMA.16816.F32 R216, R24, R20, R216 ;  /* 0x0000001418d8723c */ /* 0x004fe400000018d8 */
[----:B------:R-:W-:-:S04]  /*8530*/  FADD.FTZ R170, R170, R155 ;  /* 0x0000009baaaa7221 */ /* 0x000fc80000010000 */
[----:B------:R-:W-:Y:S01]  /*8540*/  FADD.FTZ R143, R143, R170 ;  /* 0x000000aa8f8f7221 */ /* 0x000fe20000010000 */
[----:B------:R-:W-:Y:S01]  /*8550*/  HMMA.16816.F32 R212, R24, R22, R212 ;  /* 0x0000001618d4723c */ /* 0x000fe200000018d4 */
[----:B-1----:R-:W-:Y:S01]  /*8560*/  F2FP.F16.F32.PACK_AB R15, R181, R28 ;  /* 0x0000001cb50f723e */ /* 0x002fe200000000ff */
[----:B------:R-:W-:Y:S01]  /*8570*/  FADD.FTZ R28, R28, R37 ;  /* 0x000000251c1c7221 */ /* 0x000fe20000010000 */
[----:B------:R-:W-:-:S03]  /*8580*/  FADD.FTZ R180, R180, R143 ;  /* 0x0000008fb4b47221 */ /* 0x000fc60000010000 */
[----:B---3--:R-:W-:Y:S01]  /*8590*/  HMMA.16816.F32 R208, R24, R16, R208 ;  /* 0x0000001018d0723c */ /* 0x008fe200000018d0 */
[----:B------:R-:W-:-:S05]  /*85a0*/  FADD.FTZ R181, R181, R28 ;  /* 0x0000001cb5b57221 */ /* 0x000fca0000010000 */
        /* <DEDUP_REMOVED lines=8> */
[----:B------:R-:W-:Y:S01]  /*8630*/  UIADD3 UR13, UR22, -0x2, URZ ;  /* 0xfffffffe160d7890 */ /* 0x000fe2000fffe03f */
[----:B------:R-:W-:Y:S01]  /*8640*/  ISETP.GE.AND P1, PT, R236, UR4, PT ;  /* 0x00000004ec007c0c */ /* 0x000fe2000bf26270 */
[----:B------:R-:W-:-:S04]  /*8650*/  DEPBAR.LE SB0, 0x0 ;  /* 0x000080000000791a */ /* 0x000fc80000000000 */
[----:B------:R-:W-:Y:S01]  /*8660*/  USHF.R.S32.HI UR5, URZ, 0x1f, UR13 ;  /* 0x0000001f3f057899 */ /* 0x000fe2000801140d */
[----:B------:R-:W-:Y:S01]  /*8670*/  IMAD.U32 R25, RZ, RZ, UR13 ;  /* 0x0000000dff197e24 */ /* 0x000fe2000f8e00ff */
[----:B------:R-:W-:Y:S01]  /*8680*/  UIMAD UR4, UR28, UR13, URZ ;  /* 0x0000000d1c0472a4 */ /* 0x000fe2000f8e023f */
[----:B------:R-:W-:Y:S01]  /*8690*/  BAR.SYNC.DEFER_BLOCKING 0x0 ;  /* 0x0000000000007b1d */ /* 0x000fe20000010000 */
[----:B------:R-:W-:Y:S02]  /*86a0*/  IMAD.U32 R21, RZ, RZ, UR8 ;  /* 0x00000008ff157e24 */ /* 0x000fe4000f8e00ff */
[----:B------:R-:W-:Y:S01]  /*86b0*/  UIMAD UR4, UR5, UR29, UR4 ;  /* 0x0000001d050472a4 */ /* 0x000fe2000f8e0204 */
[----:B------:R-:W-:-:S04]  /*86c0*/  IMAD.WIDE.U32 R24, R25, UR29, R10 ;  /* 0x0000001d19187c25 */ /* 0x000fc8000f8e000a */
[----:B------:R-:W1:Y:S01]  /*86d0*/  @!P1 LDC.64 R18, c[0x0][0x220] ;  /* 0x00008800ff129b82 */ /* 0x000e620000000a00 */
[----:B------:R-:W-:Y:S01]  /*86e0*/  VOTEU.ALL UP0, P1 ;  /* 0x00000000003f7886 */ /* 0x000fe20000800000 */
[----:B------:R-:W-:Y:S01]  /*86f0*/  IMAD.U32 R23, RZ, RZ, UR8 ;  /* 0x00000008ff177e24 */ /* 0x000fe2000f8e00ff */
[----:B------:R-:W-:Y:S01]  /*8700*/  @!P1 LEA R21, P0, R21, R24, 0x6 ;  /* 0x0000001815159211 */ /* 0x000fe200078030ff */
[----:B------:R-:W-:Y:S02]  /*8710*/  IMAD.U32 R22, RZ, RZ, UR9 ;  /* 0x00000009ff167e24 */ /* 0x000fe4000f8e00ff */
[----:B------:R-:W-:Y:S01]  /*8720*/  VIADD R25, R25, UR4 ;  /* 0x0000000419197c36 */ /* 0x000fe20008000000 */
[----:B------:R-:W-:Y:S01]  /*8730*/  @!UP0 UIMAD UR4, UR9, 0x60, URZ ;  /* 0x00000060090488a4 */ /* 0x000fe2000f8e023f */
[----:B------:R-:W2:Y:S01]  /*8740*/  @!P1 LDC.64 R16, c[0x0][0x220] ;  /* 0x00008800ff109b82 */ /* 0x000ea20000000a00 */
[----:B------:R-:W-:Y:S01]  /*8750*/  IMAD.U32 R0, RZ, RZ, UR8 ;  /* 0x00000008ff007e24 */ /* 0x000fe2000f8e00ff */
[----:B------:R-:W-:Y:S01]  /*8760*/  UISETP.GE.AND UP0, UPT, UR22, 0x3, UPT ;  /* 0x000000031600788c */ /* 0x000fe2000bf06270 */
[----:B------:R-:W-:-:S02]  /*8770*/  @!P1 LEA.HI.X R22, R23, R25, R22, 0x6, P0 ;  /* 0x0000001917169211 */ /* 0x000fc400000f3416 */
[----:B------:R-:W-:Y:S01]  /*8780*/  @!P1 IADD3 R20, P0, R24, UR30, RZ ;  /* 0x0000001e18149c10 */ /* 0x000fe2000ff1e0ff */
[----:B------:R-:W-:Y:S02]  /*8790*/  @!P1 IMAD.WIDE.U32 R28, R0, 0x60, R24 ;  /* 0x00000060001c9825 */ /* 0x000fe400078e0018 */
[----:B------:R-:W3:Y:S02]  /*87a0*/  @!P1 LDC.64 R14, c[0x0][0x220] ;  /* 0x00008800ff0e9b82 */ /* 0x000ee40000000a00 */
[----:B------:R-:W-:Y:S01]  /*87b0*/  @!P1 VIADD R0, R29, UR4 ;  /* 0x000000041d009c36 */ /* 0x000fe20008000000 */
[----:B------:R-:W-:Y:S04]  /*87c0*/  @P1 STS [R229+0x4000], RZ ;  /* 0x004000ffe5001388 */ /* 0x000fe80000000800 */
[----:B------:R-:W-:Y:S01]  /*87d0*/  @P1 STS [R229+0x4004], RZ ;  /* 0x004004ffe5001388 */ /* 0x000fe20000000800 */
[----:B------:R-:W4:Y:S01]  /*87e0*/  @!P1 LDC.64 R12, c[0x0][0x220] ;  /* 0x00008800ff0c9b82 */ /* 0x000f220000000a00 */
[----:B-1----:R-:W-:-:S02]  /*87f0*/  @!P1 LEA R26, P3, R24, R18, 0x1 ;  /* 0x00000012181a9211 */ /* 0x002fc400078608ff */
[----:B------:R-:W-:Y:S01]  /*8800*/  @!P1 IADD3.X R18, R25, UR27, RZ, P0, !PT ;  /* 0x0000001b19129c10 */ /* 0x000fe200087fe4ff */
[----:B------:R-:W-:Y:S01]  /*8810*/  @P1 STS.64 [R229+0x4008], RZ ;  /* 0x004008ffe5001388 */ /* 0x000fe20000000a00 */
        /* <DEDUP_REMOVED lines=26> */
[----:B------:R-:W-:Y:S04]  /*89c0*/  LDSM.16.M88.4 R112, [R159+0x1000] ;  /* 0x001000009f70783b */ /* 0x000fe80000000200 */
[----:B------:R-:W3:Y:S04]  /*89d0*/  LDSM.16.M88.4 R56, [R158+0x2800] ;  /* 0x002800009e38783b */ /* 0x000ee80000000200 */
[----:B------:R-:W-:Y:S04]  /*89e0*/  LDSM.16.M88.4 R92, [R157+0x1000] ;  /* 0x001000009d5c783b */ /* 0x000fe80000000200 */
[----:B------:R-:W-:Y:S04]  /*89f0*/  LDSM.16.M88.4 R132, [R156+0x800] ;  /* 0x000800009c84783b */ /* 0x000fe80000000200 */
[----:B------:R-:W4:Y:S04]  /*8a00*/  LDSM.16.M88.4 R28, [R159] ;  /* 0x000000009f1c783b */ /* 0x000f280000000200 */
[----:B------:R-:W2:Y:S04]  /*8a10*/  LDSM.16.M88.4 R32, [R158+0x2c00] ;  /* 0x002c00009e20783b */ /* 0x000ea80000000200 */
[----:B------:R-:W5:Y:S04]  /*8a20*/  LDSM.16.M88.4 R124, [R158+0x3000] ;  /* 0x003000009e7c783b */ /* 0x000f680000000200 */
[----:B------:R-:W5:Y:S04]  /*8a30*/  LDSM.16.M88.4 R96, [R157] ;  /* 0x000000009d60783b */ /* 0x000f680000000200 */
[----:B-1----:R-:W1:Y:S04]  /*8a40*/  LDSM.16.M88.4 R24, [R156+0xc00] ;  /* 0x000c00009c18783b */ /* 0x002e680000000200 */
[----:B------:R-:W1:Y:S04]  /*8a50*/  LDSM.16.M88.4 R120, [R156+0x1000] ;  /* 0x001000009c78783b */ /* 0x000e680000000200 */
[----:B------:R-:W-:Y:S01]  /*8a60*/  LDSM.16.M88.4 R44, [R156] ;  /* 0x000000009c2c783b */ /* 0x000fe20000000200 */
[-C--:B---3--:R-:W-:Y:S03]  /*8a70*/  HMMA.16816.F32 R12, R112, R58.reuse, RZ ;  /* 0x0000003a700c723c */ /* 0x088fe600000018ff */
[----:B------:R-:W-:Y:S04]  /*8a80*/  LDSM.16.M88.4 R68, [R158+0x2400] ;  /* 0x002400009e44783b */ /* 0x000fe80000000200 */
[----:B------:R-:W-:Y:S04]  /*8a90*/  LDSM.16.M88.4 R108, [R158+0x3400] ;  /* 0x003400009e6c783b */ /* 0x000fe80000000200 */
[----:B------:R-:W-:Y:S01]  /*8aa0*/  LDSM.16.M88.4 R104, [R158+0x3800] ;  /* 0x003800009e68783b */ /* 0x000fe20000000200 */
[C---:B----4-:R-:W-:Y:S03]  /*8ab0*/  HMMA.16816.F32 R20, R28.reuse, R58, RZ ;  /* 0x0000003a1c14723c */ /* 0x050fe600000018ff */
[----:B------:R-:W-:Y:S04]  /*8ac0*/  LDSM.16.M88.4 R100, [R158+0x3c00] ;  /* 0x003c00009e64783b */ /* 0x000fe80000000200 */
[----:B------:R-:W-:Y:S01]  /*8ad0*/  LDSM.16.M88.4 R88, [R156+0x400] ;  /* 0x000400009c58783b */ /* 0x000fe20000000200 */
[----:B--2---:R-:W-:Y:S03]  /*8ae0*/  HMMA.16816.F32 R16, R28, R32, RZ ;  /* 0x000000201c10723c */ /* 0x004fe600000018ff */
[----:B------:R-:W-:Y:S03]  /*8af0*/  LDSM.16.M88.4 R84, [R156+0x1400] ;  /* 0x001400009c54783b */ /* 0x000fe60000000200 */
[----:B------:R-:W-:Y:S01]  /*8b00*/  HMMA.16816.F32 R12, R92, R134, R12 ;  /* 0x000000865c0c723c */ /* 0x000fe2000000180c */
[----:B------:R-:W-:Y:S04]  /*8b10*/  LDSM.16.M88.4 R116, [R156+0x1c00] ;  /* 0x001c00009c74783b */ /* 0x000fe80000000200 */
[----:B------:R-:W0:Y:S01]  /*8b20*/  LDGDEPBAR ;  /* 0x00000000000079af */ /* 0x000e220000000000 */
[----:B-----5:R-:W-:Y:S06]  /*8b30*/  HMMA.16816.F32 R80, R112, R124, RZ ;  /* 0x0000007c7050723c */ /* 0x020fec00000018ff */
[C---:B------:R-:W-:Y:S06]  /*8b40*/  HMMA.16816.F32 R20, R96.reuse, R134, R20 ;  /* 0x000000866014723c */ /* 0x040fec0000001814 */
[----:B-1----:R-:W-:Y:S06]  /*8b50*/  HMMA.16816.F32 R16, R96, R24, R16 ;  /* 0x000000186010723c */ /* 0x002fec0000001810 */
[----:B------:R-:W-:Y:S01]  /*8b60*/  FMUL.FTZ R13, R13, UR7 ;  /* 0x000000070d0d7c20 */ /* 0x000fe20008410000 */
[----:B------:R-:W-:Y:S01]  /*8b70*/  FMUL.FTZ R0, R12, UR7 ;  /* 0x000000070c007c20 */ /* 0x000fe20008410000 */
[----:B------:R-:W-:Y:S01]  /*8b80*/  FMUL.FTZ R128, R14, UR7 ;  /* 0x000000070e807c20 */ /* 0x000fe20008410000 */
[----:B------:R-:W-:Y:S01]  /*8b90*/  FMUL.FTZ R136, R15, UR7 ;  /* 0x000000070f887c20 */ /* 0x000fe20008410000 */
[----:B------:R1:W-:Y:S01]  /*8ba0*/  MUFU.TANH R131, R13 ;  /* 0x0000000d00837308 */ /* 0x0003e20000002400 */
[C---:B------:R-:W-:Y:S06]  /*8bb0*/  HMMA.16816.F32 R48, R112.reuse, R32, RZ ;  /* 0x000000207030723c */ /* 0x040fec00000018ff */
[-C--:B------:R-:W-:Y:S01]  /*8bc0*/  HMMA.16816.F32 R40, R112, R34.reuse, RZ ;  /* 0x000000227028723c */ /* 0x080fe200000018ff */
[----:B------:R-:W-:Y:S01]  /*8bd0*/  FMUL.FTZ R20, R20, UR7 ;  /* 0x0000000714147c20 */ /* 0x000fe20008410000 */
[----:B------:R-:W-:Y:S01]  /*8be0*/  FMUL.FTZ R21, R21, UR7 ;  /* 0x0000000715157c20 */ /* 0x000fe20008410000 */
[----:B------:R-:W-:Y:S01]  /*8bf0*/  FMUL.FTZ R22, R22, UR7 ;  /* 0x0000000716167c20 */ /* 0x000fe20008410000 */
[----:B------:R-:W-:Y:S01]  /*8c00*/  FMUL.FTZ R23, R23, UR7 ;  /* 0x0000000717177c20 */ /* 0x000fe20008410000 */
[----:B------:R-:W-:Y:S01]  /*8c10*/  MUFU.TANH R134, R20 ;  /* 0x0000001400867308 */ /* 0x000fe20000002400 */
[C---:B------:R-:W-:Y:S01]  /*8c20*/  HMMA.16816.F32 R32, R28.reuse, R34, RZ ;  /* 0x000000221c20723c */ /* 0x040fe200000018ff */
[----:B------:R-:W-:Y:S01]  /*8c30*/  FMUL.FTZ R16, R16, UR7 ;  /* 0x0000000710107c20 */ /* 0x000fe20008410000 */
[----:B------:R-:W-:Y:S01]  /*8c40*/  FMUL.FTZ R17, R17, UR7 ;  /* 0x0000000711117c20 */ /* 0x000fe20008410000 */
[----:B------:R-:W-:Y:S01]  /*8c50*/  FMUL.FTZ R141, R18, UR7 ;  /* 0x00000007128d7c20 */ /* 0x000fe20008410000 */
[----:B-1----:R-:W1:Y:S02]  /*8c60*/  LDSM.16.M88.4 R12, [R158+0x2000] ;  /* 0x002000009e0c783b */ /* 0x002e640000000200 */
[----:B------:R-:W-:Y:S01]  /*8c70*/  HMMA.16816.F32 R36, R28, R124, RZ ;  /* 0x0000007c1c24723c */ /* 0x000fe200000018ff */
[----:B------:R-:W-:Y:S05]  /*8c80*/  MUFU.TANH R137, R21 ;  /* 0x0000001500897308 */ /* 0x000fea0000002400 */
[C---:B------:R-:W-:Y:S03]  /*8c90*/  HMMA.16816.F32 R80, R92.reuse, R120, R80 ;  /* 0x000000785c50723c */ /* 0x040fe60000001850 */
[----:B------:R-:W-:Y:S03]  /*8ca0*/  MUFU.TANH R135, R22 ;  /* 0x0000001600877308 */ /* 0x000fe60000002400 */
[C---:B------:R-:W-:Y:S05]  /*8cb0*/  HMMA.16816.F32 R48, R92.reuse, R24, R48 ;  /* 0x000000185c30723c */ /* 0x040fea0000001830 */
[----:B------:R2:W-:Y:S01]  /*8cc0*/  MUFU.TANH R138, R23 ;  /* 0x00000017008a7308 */ /* 0x0005e20000002400 */
[-C--:B------:R-:W-:Y:S06]  /*8cd0*/  HMMA.16816.F32 R40, R92, R26.reuse, R40 ;  /* 0x0000001a5c28723c */ /* 0x080fec0000001828 */
[C---:B------:R-:W-:Y:S01]  /*8ce0*/  HMMA.16816.F32 R32, R96.reuse, R26, R32 ;  /* 0x0000001a6020723c */ /* 0x040fe20000001820 */
[----:B------:R-:W3:Y:S05]  /*8cf0*/  MUFU.TANH R139, R16 ;  /* 0x00000010008b7308 */ /* 0x000eea0000002400 */
[----:B------:R-:W-:Y:S01]  /*8d00*/  HMMA.16816.F32 R36, R96, R120, R36 ;  /* 0x000000786024723c */ /* 0x000fe20000001824 */
[----:B------:R-:W-:Y:S01]  /*8d10*/  FMUL.FTZ R164, R80, UR7 ;  /* 0x0000000750a47c20 */ /* 0x000fe20008410000 */
[----:B------:R-:W-:Y:S01]  /*8d20*/  FMUL.FTZ R162, R81, UR7 ;  /* 0x0000000751a27c20 */ /* 0x000fe20008410000 */
[----:B------:R4:W-:Y:S01]  /*8d30*/  MUFU.TANH R140, R17 ;  /* 0x00000011008c7308 */ /* 0x0009e20000002400 */
[----:B------:R-:W-:Y:S01]  /*8d40*/  FMUL.FTZ R166, R82, UR7 ;  /* 0x0000000752a67c20 */ /* 0x000fe20008410000 */
[----:B------:R-:W-:Y:S01]  /*8d50*/  FMUL.FTZ R168, R83, UR7 ;  /* 0x0000000753a87c20 */ /* 0x000fe20008410000 */
[----:B------:R-:W-:Y:S01]  /*8d60*/  FMUL.FTZ R48, R48, UR7 ;  /* 0x0000000730307c20 */ /* 0x000fe20008410000 */
[----:B------:R-:W-:Y:S01]  /*8d70*/  FMUL.FTZ R120, R19, UR7 ;  /* 0x0000000713787c20 */ /* 0x000fe20008410000 */
[-C--:B-1----:R-:W-:Y:S01]  /*8d80*/  HMMA.16816.F32 R24, R28, R12.reuse, RZ ;  /* 0x0000000c1c18723c */ /* 0x082fe200000018ff */
[----:B------:R-:W1:Y:S01]  /*8d90*/  LDSM.16.M88.4 R80, [R156+0x1800] ;  /* 0x001800009c50783b */ /* 0x000e620000000200 */
[----:B------:R-:W-:Y:S01]  /*8da0*/  FMUL.FTZ R49, R49, UR7 ;  /* 0x0000000731317c20 */ /* 0x000fe20008410000 */
[----:B------:R-:W-:Y:S01]  /*8db0*/  FMUL.FTZ R50, R50, UR7 ;  /* 0x0000000732327c20 */ /* 0x000fe20008410000 */
[----:B------:R-:W-:Y:S01]  /*8dc0*/  FMUL.FTZ R51, R51, UR7 ;  /* 0x0000000733337c20 */ /* 0x000fe20008410000 */
[----:B------:R-:W-:Y:S01]  /*8dd0*/  FMUL.FTZ R40, R40, UR7 ;  /* 0x0000000728287c20 */ /* 0x000fe20008410000 */
[C---:B--2---:R-:W-:Y:S01]  /*8de0*/  HMMA.16816.F32 R20, R112.reuse, R12, RZ ;  /* 0x0000000c7014723c */ /* 0x044fe200000018ff */
[----:B------:R-:W-:Y:S01]  /*8df0*/  FMUL.FTZ R41, R41, UR7 ;  /* 0x0000000729297c20 */ /* 0x000fe20008410000 */
[----:B------:R-:W-:Y:S01]  /*8e00*/  FMUL.FTZ R42, R42, UR7 ;  /* 0x000000072a2a7c20 */ /* 0x000fe20008410000 */
[----:B------:R-:W-:Y:S01]  /*8e10*/  FMUL.FTZ R43, R43, UR7 ;  /* 0x000000072b2b7c20 */ /* 0x000fe20008410000 */
[----:B------:R-:W-:Y:S01]  /*8e20*/  FMUL.FTZ R32, R32, UR7 ;  /* 0x0000000720207c20 */ /* 0x000fe20008410000 */
[----:B------:R-:W-:Y:S01]  /*8e30*/  FMUL.FTZ R33, R33, UR7 ;  /* 0x0000000721217c20 */ /* 0x000fe20008410000 */
[-C--:B----4-:R-:W-:Y:S01]  /*8e40*/  HMMA.16816.F32 R16, R112, R14.reuse, RZ ;  /* 0x0000000e7010723c */ /* 0x090fe200000018ff */
[----:B------:R-:W-:Y:S01]  /*8e50*/  FMUL.FTZ R34, R34, UR7 ;  /* 0x0000000722227c20 */ /* 0x000fe20008410000 */
[----:B------:R-:W-:Y:S01]  /*8e60*/  FMUL.FTZ R35, R35, UR7 ;  /* 0x0000000723237c20 */ /* 0x000fe20008410000 */
[----:B------:R-:W-:Y:S01]  /*8e70*/  MUFU.TANH R121, R48 ;  /* 0x0000003000797308 */ /* 0x000fe20000002400 */
[----:B------:R-:W-:Y:S01]  /*8e80*/  FMUL.FTZ R36, R36, UR7 ;  /* 0x0000000724247c20 */ /* 0x000fe20008410000 */
[----:B------:R-:W-:Y:S01]  /*8e90*/  FMUL.FTZ R37, R37, UR7 ;  /* 0x0000000725257c20 */ /* 0x000fe20008410000 */
[----:B------:R-:W-:Y:S01]  /*8ea0*/  HMMA.16816.F32 R12, R28, R14, RZ ;  /* 0x0000000e1c0c723c */ /* 0x000fe200000018ff */
[----:B------:R-:W-:Y:S01]  /*8eb0*/  FMUL.FTZ R161, R38, UR7 ;  /* 0x0000000726a17c20 */ /* 0x000fe20008410000 */
[----:B------:R-:W-:Y:S01]  /*8ec0*/  FMUL.FTZ R160, R39, UR7 ;  /* 0x0000000727a07c20 */ /* 0x000fe20008410000 */
[----:B------:R-:W-:-:S04]  /*8ed0*/  DEPBAR.LE SB0, 0x0 ;  /* 0x000080000000791a */ /* 0x000fc80000000000 */
[----:B------:R-:W-:Y:S01]  /*8ee0*/  MUFU.TANH R142, R49 ;  /* 0x00000031008e7308 */ /* 0x000fe20000002400 */
[-C--:B------:R-:W-:Y:S06]  /*8ef0*/  HMMA.16816.F32 R24, R96, R44.reuse, R24 ;  /* 0x0000002c6018723c */ /* 0x080fec0000001818 */
[C---:B------:R-:W-:Y:S01]  /*8f00*/  HMMA.16816.F32 R20, R92.reuse, R44, R20 ;  /* 0x0000002c5c14723c */ /* 0x040fe20000001814 */
[----:B------:R-:W-:Y:S05]  /*8f10*/  MUFU.TANH R143, R50 ;  /* 0x00000032008f7308 */ /* 0x000fea0000002400 */
[-C--:B------:R-:W-:Y:S03]  /*8f20*/  HMMA.16816.F32 R16, R92, R46.reuse, R16 ;  /* 0x0000002e5c10723c */ /* 0x080fe60000001810 */
[----:B------:R2:W-:Y:S03]  /*8f30*/  MUFU.TANH R144, R51 ;  /* 0x0000003300907308 */ /* 0x0005e60000002400 */
[----:B------:R-:W-:Y:S05]  /*8f40*/  HMMA.16816.F32 R12, R96, R46, R12 ;  /* 0x0000002e600c723c */ /* 0x000fea000000180c */
[----:B------:R-:W-:Y:S01]  /*8f50*/  MUFU.TANH R146, R40 ;  /* 0x0000002800927308 */ /* 0x000fe20000002400 */
[----:B------:R-:W-:Y:S01]  /*8f60*/  HMMA.16816.F32 R60, R28, R56, RZ ;  /* 0x000000381c3c723c */ /* 0x000fe200000018ff */
[----:B------:R-:W-:Y:S01]  /*8f70*/  FMUL.FTZ R165, R24, UR7 ;  /* 0x0000000718a57c20 */ /* 0x000fe20008410000 */
[----:B------:R-:W-:Y:S01]  /*8f80*/  FMUL.FTZ R169, R25, UR7 ;  /* 0x0000000719a97c20 */ /* 0x000fe20008410000 */
[----:B------:R-:W-:Y:S01]  /*8f90*/  FMUL.FTZ R24, R26, UR7 ;  /* 0x000000071a187c20 */ /* 0x000fe20008410000 */
[----:B------:R-:W-:-:S02]  /*8fa0*/  FMUL.FTZ R27, R27, UR7 ;  /* 0x000000071b1b7c20 */ /* 0x000fc40008410000 */
[C---:B------:R-:W-:Y:S01]  /*8fb0*/  HMMA.16816.F32 R76, R28.reuse, R68, RZ ;  /* 0x000000441c4c723c */ /* 0x040fe200000018ff */
        /* <DEDUP_REMOVED lines=10> */
[C---:B------:R-:W-:Y:S05]  /*9060*/  HMMA.16816.F32 R52, R28.reuse, R126, RZ ;  /* 0x0000007e1c34723c */ /* 0x040fea00000018ff */
[----:B------:R4:W-:Y:S01]  /*9070*/  MUFU.TANH R147, R43 ;  /* 0x0000002b00937308 */ /* 0x0009e20000002400 */
[C---:B--2---:R-:W-:Y:S06]  /*9080*/  HMMA.16816.F32 R48, R28.reuse, R108, RZ ;  /* 0x0000006c1c30723c */ /* 0x044fec00000018ff */
[----:B------:R-:W-:Y:S01]  /*9090*/  HMMA.16816.F32 R44, R28, R110, RZ ;  /* 0x0000006e1c2c723c */ /* 0x000fe200000018ff */
[----:B------:R-:W-:Y:S05]  /*90a0*/  MUFU.TANH R152, R32 ;  /* 0x0000002000987308 */ /* 0x000fea0000002400 */
[----:B------:R-:W-:Y:S03]  /*90b0*/  HMMA.16816.F32 R72, R112, R68, RZ ;  /* 0x000000447048723c */ /* 0x000fe600000018ff */
[----:B------:R-:W-:Y:S03]  /*90c0*/  MUFU.TANH R150, R33 ;  /* 0x0000002100967308 */ /* 0x000fe60000002400 */
[----:B----4-:R-:W-:Y:S05]  /*90d0*/  HMMA.16816.F32 R40, R28, R104, RZ ;  /* 0x000000681c28723c */ /* 0x010fea00000018ff */
[----:B------:R-:W-:Y:S01]  /*90e0*/  MUFU.TANH R153, R34 ;  /* 0x0000002200997308 */ /* 0x000fe20000002400 */
[----:B------:R-:W-:Y:S06]  /*90f0*/  HMMA.16816.F32 R68, R112, R70, RZ ;  /* 0x000000467044723c */ /* 0x000fec00000018ff */
[C---:B------:R-:W-:Y:S01]  /*9100*/  HMMA.16816.F32 R76, R96.reuse, R88, R76 ;  /* 0x00000058604c723c */ /* 0x040fe2000000184c */
[----:B------:R2:W-:Y:S05]  /*9110*/  MUFU.TANH R151, R35 ;  /* 0x0000002300977308 */ /* 0x0005ea0000002400 */
[C---:B------:R-:W-:Y:S03]  /*9120*/  HMMA.16816.F32 R64, R96.reuse, R90, R64 ;  /* 0x0000005a6040723c */ /* 0x040fe60000001840 */
[----:B------:R-:W-:Y:S03]  /*9130*/  MUFU.TANH R155, R36 ;  /* 0x00000024009b7308 */ /* 0x000fe60000002400 */
[----:B------:R-:W-:Y:S05]  /*9140*/  HMMA.16816.F32 R60, R96, R132, R60 ;  /* 0x00000084603c723c */ /* 0x000fea000000183c */
[----:B------:R4:W-:Y:S01]  /*9150*/  MUFU.TANH R154, R37 ;  /* 0x00000025009a7308 */ /* 0x0009e20000002400 */
[----:B--2---:R-:W-:Y:S06]  /*9160*/  HMMA.16816.F32 R32, R28, R100, RZ ;  /* 0x000000641c20723c */ /* 0x004fec00000018ff */
[C---:B------:R-:W-:Y:S01]  /*9170*/  HMMA.16816.F32 R52, R96.reuse, R122, R52 ;  /* 0x0000007a6034723c */ /* 0x040fe20000001834 */
[----:B------:R-:W-:Y:S01]  /*9180*/  MUFU.TANH R172, R16 ;  /* 0x0000001000ac7308 */ /* 0x000fe20000002400 */
[----:B------:R-:W-:Y:S01]  /*9190*/  FMUL.FTZ R76, R76, UR7 ;  /* 0x000000074c4c7c20 */ /* 0x000fe20008410000 */
[----:B------:R-:W-:Y:S01]  /*91a0*/  FMUL.FTZ R78, R78, UR7 ;  /* 0x000000074e4e7c20 */ /* 0x000fe20008410000 */
[----:B------:R-:W-:Y:S01]  /*91b0*/  FMUL.FTZ R77, R77, UR7 ;  /* 0x000000074d4d7c20 */ /* 0x000fe20008410000 */
[----:B------:R-:W-:Y:S01]  /*91c0*/  FMUL.FTZ R79, R79, UR7 ;  /* 0x000000074f4f7c20 */ /* 0x000fe20008410000 */
[----:B------:R-:W-:Y:S01]  /*91d0*/  HMMA.16816.F32 R48, R96, R84, R48 ;  /* 0x000000546030723c */ /* 0x000fe20000001830 */
[----:B------:R-:W-:Y:S01]  /*91e0*/  FMUL.FTZ R178, R67, UR7 ;  /* 0x0000000743b27c20 */ /* 0x000fe20008410000 */
[----:B------:R-:W-:Y:S01]  /*91f0*/  FMUL.FTZ R184, R66, UR7 ;  /* 0x0000000742b87c20 */ /* 0x000fe20008410000 */
[----:B------:R-:W-:Y:S01]  /*9200*/  MUFU.TANH R173, R17 ;  /* 0x0000001100ad7308 */ /* 0x000fe20000002400 */
[----:B------:R-:W-:-:S02]  /*9210*/  FMUL.FTZ R185, R65, UR7 ;  /* 0x0000000741b97c20 */ /* 0x000fc40008410000 */
[C---:B----4-:R-:W-:Y:S01]  /*9220*/  HMMA.16816.F32 R36, R28.reuse, R106, RZ ;  /* 0x0000006a1c24723c */ /* 0x050fe200000018ff */
[----:B------:R-:W-:Y:S01]  /*9230*/  FMUL.FTZ R149, R60, UR7 ;  /* 0x000000073c957c20 */ /* 0x000fe20008410000 */
[----:B------:R-:W-:Y:S01]  /*9240*/  FMUL.FTZ R177, R61, UR7 ;  /* 0x000000073db17c20 */ /* 0x000fe20008410000 */
[----:B------:R-:W-:Y:S02]  /*9250*/  FMUL.FTZ R176, R62, UR7 ;  /* 0x000000073eb07c20 */ /* 0x000fe40008410000 */
[----:B------:R-:W-:Y:S01]  /*9260*/  MUFU.TANH R25, R20 ;  /* 0x0000001400197308 */ /* 0x000fe20000002400 */
[----:B------:R-:W-:Y:S06]  /*9270*/  HMMA.16816.F32 R28, R28, R102, RZ ;  /* 0x000000661c1c723c */ /* 0x000fec00000018ff */
[----:B-1----:R-:W-:Y:S01]  /*9280*/  HMMA.16816.F32 R40, R96, R80, R40 ;  /* 0x000000506028723c */ /* 0x002fe20000001828 */
[----:B------:R-:W-:Y:S01]  /*9290*/  MUFU.TANH R170, R21 ;  /* 0x0000001500aa7308 */ /* 0x000fe20000002400 */
[----:B------:R-:W-:Y:S01]  /*92a0*/  FMUL.FTZ R60, R55, UR7 ;  /* 0x00000007373c7c20 */ /* 0x000fe20008410000 */
[----:B------:R-:W-:-:S03]  /*92b0*/  FMUL.FTZ R62, R54, UR7 ;  /* 0x00000007363e7c20 */ /* 0x000fc60008410000 */
[C---:B------:R-:W-:Y:S03]  /*92c0*/  HMMA.16816.F32 R32, R96.reuse, R116, R32 ;  /* 0x000000746020723c */ /* 0x040fe60000001820 */
[----:B------:R-:W-:Y:S03]  /*92d0*/  MUFU.TANH R26, R22 ;  /* 0x00000016001a7308 */ /* 0x000fe60000002400 */
[C---:B------:R-:W-:Y:S05]  /*92e0*/  HMMA.16816.F32 R44, R96.reuse, R86, R44 ;  /* 0x00000056602c723c */ /* 0x040fea000000182c */
[----:B------:R-:W-:Y:S01]  /*92f0*/  MUFU.TANH R171, R23 ;  /* 0x0000001700ab7308 */ /* 0x000fe20000002400 */
[C---:B------:R-:W-:Y:S06]  /*9300*/  HMMA.16816.F32 R36, R96.reuse, R82, R36 ;  /* 0x000000526024723c */ /* 0x040fec0000001824 */
[----:B------:R-:W-:Y:S01]  /*9310*/  HMMA.16816.F32 R28, R96, R118, R28 ;  /* 0x00000076601c723c */ /* 0x000fe2000000181c */
[----:B------:R1:W-:Y:S05]  /*9320*/  MUFU.TANH R96, R18 ;  /* 0x0000001200607308 */ /* 0x0003ea0000002400 */
[C---:B------:R-:W-:Y:S01]  /*9330*/  HMMA.16816.F32 R72, R92.reuse, R88, R72 ;  /* 0x000000585c48723c */ /* 0x040fe20000001848 */
[----:B------:R-:W-:Y:S01]  /*9340*/  FMUL.FTZ R97, R14, UR7 ;  /* 0x000000070e617c20 */ /* 0x000fe20008410000 */
[----:B------:R-:W-:Y:S01]  /*9350*/  FMUL.FTZ R67, R32, UR7 ;  /* 0x0000000720437c20 */ /* 0x000fe20008410000 */
[----:B------:R-:W-:Y:S03]  /*9360*/  MUFU.TANH R136, R136 ;  /* 0x0000008800887308 */ /* 0x000fe60000002400 */
[----:B------:R-:W-:Y:S01]  /*9370*/  HMMA.16816.F32 R68, R92, R90, R68 ;  /* 0x0000005a5c44723c */ /* 0x000fe20000001844 */
[----:B------:R-:W-:Y:S01]  /*9380*/  FMUL.FTZ R88, R19, UR7 ;  /* 0x0000000713587c20 */ /* 0x000fe20008410000 */
[----:B------:R-:W-:Y:S01]  /*9390*/  FMUL.FTZ R89, R12, UR7 ;  /* 0x000000070c597c20 */ /* 0x000fe20008410000 */
[----:B------:R-:W-:-:S02]  /*93a0*/  FMUL.FTZ R55, R45, UR7 ;  /* 0x000000072d377c20 */ /* 0x000fc40008410000 */
[----:B------:R-:W2:Y:S01]  /*93b0*/  MUFU.TANH R141, R141 ;  /* 0x0000008d008d7308 */ /* 0x000ea20000002400 */
[C---:B-1----:R-:W-:Y:S01]  /*93c0*/  HMMA.16816.F32 R16, R112.reuse, R108, RZ ;  /* 0x0000006c7010723c */ /* 0x042fe200000018ff */
[----:B------:R-:W-:Y:S01]  /*93d0*/  FMUL.FTZ R90, R13, UR7 ;  /* 0x000000070d5a7c20 */ /* 0x000fe20008410000 */
[----:B------:R-:W-:Y:S01]  /*93e0*/  FMUL.FTZ R91, R15, UR7 ;  /* 0x000000070f5b7c20 */ /* 0x000fe20008410000 */
[----:B------:R-:W-:Y:S01]  /*93f0*/  FMUL.FTZ R37, R37, UR7 ;  /* 0x0000000725257c20 */ /* 0x000fe20008410000 */
[----:B------:R-:W-:Y:S02]  /*9400*/  FMUL.FTZ R36, R36, UR7 ;  /* 0x0000000724247c20 */ /* 0x000fe40008410000 */
[----:B------:R-:W-:Y:S01]  /*9410*/  HMMA.16816.F32 R12, R112, R104, RZ ;  /* 0x00000068700c723c */ /* 0x000fe200000018ff */
[----:B------:R-:W1:Y:S01]  /*9420*/  MUFU.TANH R120, R120 ;  /* 0x0000007800787308 */ /* 0x000e620000002400 */
[----:B------:R-:W-:Y:S01]  /*9430*/  FMUL.FTZ R29, R29, UR7 ;  /* 0x000000071d1d7c20 */ /* 0x000fe20008410000 */
[----:B------:R-:W-:-:S03]  /*9440*/  FMUL.FTZ R31, R31, UR7 ;  /* 0x000000071f1f7c20 */ /* 0x000fc60008410000 */
[C---:B------:R-:W-:Y:S01]  /*9450*/  HMMA.16816.F32 R20, R112.reuse, R100, RZ ;  /* 0x000000647014723c */ /* 0x040fe200000018ff */
[----:B------:R-:W-:Y:S01]  /*9460*/  FMUL.FTZ R73, R73, UR7 ;  /* 0x0000000749497c20 */ /* 0x000fe20008410000 */
[----:B------:R-:W-:Y:S01]  /*9470*/  FMUL.FTZ R104, R49, UR7 ;  /* 0x0000000731687c20 */ /* 0x000fe20008410000 */
[----:B------:R-:W4:Y:S01]  /*9480*/  MUFU.TANH R161, R161 ;  /* 0x000000a100a17308 */ /* 0x000f220000002400 */
[----:B------:R-:W-:Y:S02]  /*9490*/  FMUL.FTZ R74, R74, UR7 ;  /* 0x000000074a4a7c20 */ /* 0x000fe40008410000 */
[----:B------:R-:W-:Y:S01]  /*94a0*/  HMMA.16816.F32 R56, R112, R56, RZ ;  /* 0x000000387038723c */ /* 0x000fe200000018ff */
[----:B------:R-:W-:-:S04]  /*94b0*/  FMUL.FTZ R69, R69, UR7 ;  /* 0x0000000745457c20 */ /* 0x000fc80008410000 */
[----:B------:R-:W5:Y:S01]  /*94c0*/  MUFU.TANH R166, R166 ;  /* 0x000000a600a67308 */ /* 0x000f620000002400 */
[C---:B------:R-:W-:Y:S06]  /*94d0*/  HMMA.16816.F32 R124, R112.reuse, R126, RZ ;  /* 0x0000007e707c723c */ /* 0x040fec00000018ff */
[----:B------:R-:W-:Y:S01]  /*94e0*/  HMMA.16816.F32 R108, R112, R110, RZ ;  /* 0x0000006e706c723c */ /* 0x000fe200000018ff */
[----:B------:R-:W-:Y:S05]  /*94f0*/  MUFU.TANH R160, R160 ;  /* 0x000000a000a07308 */ /* 0x000fea0000002400 */
[C---:B------:R-:W-:Y:S03]  /*9500*/  HMMA.16816.F32 R16, R92.reuse, R84, R16 ;  /* 0x000000545c10723c */ /* 0x040fe60000001810 */
[----:B------:R-:W5:Y:S03]  /*9510*/  MUFU.TANH R164, R164 ;  /* 0x000000a400a47308 */ /* 0x000f660000002400 */
[C---:B------:R-:W-:Y:S01]  /*9520*/  HMMA.16816.F32 R12, R92.reuse, R80, R12 ;  /* 0x000000505c0c723c */ /* 0x040fe2000000180c */
[----:B------:R-:W-:Y:S01]  /*9530*/  FMUL.FTZ R84, R72, UR7 ;  /* 0x0000000748547c20 */ /* 0x000fe20008410000 */
[----:B------:R-:W-:Y:S01]  /*9540*/  FMUL.FTZ R72, R75, UR7 ;  /* 0x000000074b487c20 */ /* 0x000fe20008410000 */
[----:B------:R-:W-:Y:S01]  /*9550*/  FMUL.FTZ R75, R68, UR7 ;  /* 0x00000007444b7c20 */ /* 0x000fe20008410000 */
[----:B------:R-:W-:Y:S01]  /*9560*/  FMUL.FTZ R68, R70, UR7 ;  /* 0x0000000746447c20 */ /* 0x000fe20008410000 */
[----:B------:R-:W-:Y:S01]  /*9570*/  FMUL.FTZ R70, R51, UR7 ;  /* 0x0000000733467c20 */ /* 0x000fe20008410000 */
[C---:B------:R-:W-:Y:S01]  /*9580*/  HMMA.16816.F32 R20, R92.reuse, R116, R20 ;  /* 0x000000745c14723c */ /* 0x040fe20000001814 */
[----:B------:R-:W-:Y:S01]  /*9590*/  IMAD.U32 R51, RZ, RZ, UR13 ;  /* 0x0000000dff337e24 */ /* 0x000fe2000f8e00ff */
[----:B------:R3:W-:Y:S01]  /*95a0*/  MUFU.TANH R81, R73 ;  /* 0x0000004900517308 */ /* 0x0007e20000002400 */
[----:B------:R-:W-:Y:S01]  /*95b0*/  FMUL.FTZ R80, R50, UR7 ;  /* 0x0000000732507c20 */ /* 0x000fe20008410000 */
[----:B------:R-:W-:Y:S01]  /*95c0*/  FMUL.FTZ R85, R64, UR7 ;  /* 0x0000000740557c20 */ /* 0x000fe20008410000 */
[----:B------:R-:W-:Y:S01]  /*95d0*/  IMAD R51, R51, 0x80, R182 ;  /* 0x0000008033337824 */ /* 0x000fe200078e02b6 */
[----:B------:R-:W-:Y:S01]  /*95e0*/  HMMA.16816.F32 R56, R92, R132, R56 ;  /* 0x000000845c38723c */ /* 0x000fe20000001838 */
[----:B------:R-:W-:-:S03]  /*95f0*/  FMUL.FTZ R117, R41, UR7 ;  /* 0x0000000729757c20 */ /* 0x000fc60008410000 */
[----:B------:R-:W5:Y:S02]  /*9600*/  MUFU.TANH R162, R162 ;  /* 0x000000a200a27308 */ /* 0x000f640000002400 */
[C---:B------:R-:W-:Y:S01]  /*9610*/  HMMA.16816.F32 R124, R92.reuse, R122, R124 ;  /* 0x0000007a5c7c723c */ /* 0x040fe2000000187c */
[----:B------:R-:W-:Y:S01]  /*9620*/  FMUL.FTZ R100, R19, UR7 ;  /* 0x0000000713647c20 */ /* 0x000fe20008410000 */
[----:B------:R-:W-:Y:S02]  /*9630*/  VIADD R19, R51, 0x29 ;  /* 0x0000002933137836 */ /* 0x000fe40000000000 */
[----:B------:R-:W-:Y:S01]  /*9640*/  FMUL.FTZ R116, R17, UR7 ;  /* 0x0000000711747c20 */ /* 0x000fe20008410000 */
[----:B------:R-:W-:Y:S01]  /*9650*/  FMUL.FTZ R133, R63, UR7 ;  /* 0x000000073f857c20 */ /* 0x000fe20008410000 */
[----:B------:R-:W-:Y:S01]  /*9660*/  FMUL.FTZ R105, R18, UR7 ;  /* 0x0000000712697c20 */ /* 0x000fe20008410000 */
[----:B------:R-:W-:Y:S01]  /*9670*/  HMMA.16816.F32 R108, R92, R86, R108 ;  /* 0x000000565c6c723c */ /* 0x000fe2000000186c */
[----:B------:R-:W-:Y:S01]  /*9680*/  FMUL.FTZ R98, R12, UR7 ;  /* 0x000000070c627c20 */ /* 0x000fe20008410000 */
[----:B------:R-:W-:Y:S01]  /*9690*/  I2FP.F32.S32 R12, R19 ;  /* 0x00000013000c7245 */ /* 0x000fe20000201400 */
[----:B------:R-:W-:Y:S01]  /*96a0*/  FMUL.FTZ R123, R16, UR7 ;  /* 0x00000007107b7c20 */ /* 0x000fe20008410000 */
[C---:B------:R-:W-:Y:S01]  /*96b0*/  ISETP.GE.AND P2, PT, R19.reuse, R8, PT ;  /* 0x000000081300720c */ /* 0x040fe20003f46270 */
[----:B------:R-:W-:Y:S01]  /*96c0*/  FMUL.FTZ R101, R14, UR7 ;  /* 0x000000070e657c20 */ /* 0x000fe20008410000 */
[----:B------:R-:W-:Y:S01]  /*96d0*/  ISETP.GE.AND P3, PT, R19, R4, PT ;  /* 0x000000041300720c */ /* 0x000fe20003f66270 */
[----:B------:R-:W-:Y:S01]  /*96e0*/  FMUL.FTZ R86, R71, UR7 ;  /* 0x0000000747567c20 */ /* 0x000fe20008410000 */
[----:B------:R-:W-:Y:S01]  /*96f0*/  ISETP.GE.AND P5, PT, R19, R3, PT ;  /* 0x000000031300720c */ /* 0x000fe20003fa6270 */
[----:B------:R-:W-:Y:S01]  /*9700*/  FMUL.FTZ R63, R21, UR7 ;  /* 0x00000007153f7c20 */ /* 0x000fe20008410000 */
[----:B------:R-:W-:Y:S01]  /*9710*/  ISETP.GE.AND P6, PT, R19, R2, PT ;  /* 0x000000021300720c */ /* 0x000fe20003fc6270 */
[----:B------:R2:W-:Y:S01]  /*9720*/  MUFU.TANH R17, R86 ;  /* 0x0000005600117308 */ /* 0x0005e20000002400 */
        /* <DEDUP_REMOVED lines=8> */
[----:B------:R-:W-:Y:S01]  /*97b0*/  ISETP.GE.AND P4, PT, R21, R4, PT ;  /* 0x000000041500720c */ /* 0x000fe20003f86270 */
[----:B---3--:R-:W-:Y:S01]  /*97c0*/  FMUL.FTZ R73, R125, UR7 ;  /* 0x000000077d497c20 */ /* 0x008fe20008410000 */
[-C--:B------:R-:W-:Y:S01]  /*97d0*/  I2FP.F32.S32 R18, R21.reuse ;  /* 0x0000001500127245 */ /* 0x080fe20000201400 */
[----:B------:R-:W-:Y:S01]  /*97e0*/  FMUL.FTZ R125, R127, UR7 ;  /* 0x000000077f7d7c20 */ /* 0x000fe20008410000 */
[-C--:B------:R-:W-:Y:S01]  /*97f0*/  I2FP.F32.S32 R14, R21.reuse ;  /* 0x00000015000e7245 */ /* 0x080fe20000201400 */
[----:B------:R-:W-:Y:S01]  /*9800*/  FMUL.FTZ R127, R53, UR7 ;  /* 0x00000007357f7c20 */ /* 0x000fe20008410000 */
[----:B------:R-:W-:Y:S01]  /*9810*/  I2FP.F32.S32 R16, R21 ;  /* 0x0000001500107245 */ /* 0x000fe20000201400 */
[----:B------:R-:W-:Y:S01]  /*9820*/  FMUL.FTZ R56, R126, UR7 ;  /* 0x000000077e387c20 */ /* 0x000fe20008410000 */
[----:B--2---:R-:W-:Y:S01]  /*9830*/  FMUL.FTZ R86, R23, UR7 ;  /* 0x0000000717567c20 */ /* 0x004fe20008410000 */
[-C--:B------:R-:W-:Y:S01]  /*9840*/  I2FP.F32.S32 R23, R19.reuse ;  /* 0x0000001300177245 */ /* 0x080fe20000201400 */
[----:B------:R-:W-:Y:S01]  /*9850*/  FMUL.FTZ R53, R46, UR7 ;  /* 0x000000072e357c20 */ /* 0x000fe20008410000 */
[----:B------:R-:W-:Y:S01]  /*9860*/  I2FP.F32.S32 R19, R19 ;  /* 0x0000001300137245 */ /* 0x000fe20000201400 */
[----:B------:R-:W-:Y:S01]  /*9870*/  FMUL.FTZ R126, R48, UR7 ;  /* 0x00000007307e7c20 */ /* 0x000fe20008410000 */
[----:B------:R-:W-:Y:S01]  /*9880*/  FFMA.FTZ R35, R18, UR6, R139 ;  /* 0x0000000612237c23 */ /* 0x000fe2000801008b */
[----:B------:R-:W-:Y:S01]  /*9890*/  FFMA.FTZ R32, R23, UR6, R138 ;  /* 0x0000000617207c23 */ /* 0x000fe2000801008a */
[----:B------:R-:W-:Y:S01]  /*98a0*/  FFMA.FTZ R46, R14, UR6, R141 ;  /* 0x000000060e2e7c23 */ /* 0x000fe2000801008d */
[----:B-1----:R-:W-:Y:S01]  /*98b0*/  FMUL.FTZ R69, R33, UR7 ;  /* 0x0000000721457c20 */ /* 0x002fe20008410000 */
[----:B------:R-:W-:Y:S01]  /*98c0*/  FFMA.FTZ R33, R12, UR6, R137 ;  /* 0x000000060c217c23 */ /* 0x000fe20008010089 */
[----:B------:R-:W-:Y:S01]  /*98d0*/  FFMA.FTZ R136, R19, UR6, R136 ;  /* 0x0000000613887c23 */ /* 0x000fe20008010088 */
[----:B------:R-:W-:Y:S01]  /*98e0*/  VIADD R19, R51, 0x31 ;  /* 0x0000003133137836 */ /* 0x000fe20000000000 */
[----:B------:R-:W-:Y:S01]  /*98f0*/  FSEL R32, R32, -INF , !P3 ;  /* 0xff80000020207808 */ /* 0x000fe20005800000 */
[----:B------:R-:W-:Y:S01]  /*9900*/  FFMA.FTZ R12, R23, UR6, R131 ;  /* 0x00000006170c7c23 */ /* 0x000fe20008010083 */
[----:B------:R-:W-:Y:S01]  /*9910*/  FSEL R33, R33, -INF , !P2 ;  /* 0xff80000021217808 */ /* 0x000fe20005000000 */
[----:B------:R-:W-:Y:S01]  /*9920*/  FFMA.FTZ R223, R16, UR6, R143 ;  /* 0x0000000610df7c23 */ /* 0x000fe2000801008f */
[C---:B------:R-:W-:Y:S01]  /*9930*/  ISETP.GE.AND P2, PT, R21.reuse, R3, PT ;  /* 0x000000031500720c */ /* 0x040fe20003f46270 */
[----:B------:R1:W-:Y:S01]  /*9940*/  MUFU.TANH R22, R149 ;  /* 0x0000009500167308 */ /* 0x0003e20000002400 */
[----:B------:R-:W-:Y:S01]  /*9950*/  ISETP.GE.AND P3, PT, R21, R2, PT ;  /* 0x000000021500720c */ /* 0x000fe20003f66270 */
[----:B------:R-:W-:Y:S01]  /*9960*/  FFMA.FTZ R14, R14, UR6, R121 ;  /* 0x000000060e0e7c23 */ /* 0x000fe20008010079 */
[-C--:B------:R-:W-:Y:S01]  /*9970*/  I2FP.F32.S32 R21, R19.reuse ;  /* 0x0000001300157245 */ /* 0x080fe20000201400 */
[----:B------:R-:W-:Y:S01]  /*9980*/  FMUL.FTZ R163, R57, UR7 ;  /* 0x0000000739a37c20 */ /* 0x000fe20008410000 */
[----:B------:R-:W-:Y:S01]  /*9990*/  I2FP.F32.S32 R41, R19 ;  /* 0x0000001300297245 */ /* 0x000fe20000201400 */
[----:B------:R-:W-:Y:S01]  /*99a0*/  FMUL.FTZ R132, R124, UR7 ;  /* 0x000000077c847c20 */ /* 0x000fe20008410000 */
[----:B------:R-:W-:Y:S01]  /*99b0*/  FSEL R12, R12, -INF , !P5 ;  /* 0xff8000000c0c7808 */ /* 0x000fe20006800000 */
[C---:B------:R-:W-:Y:S01]  /*99c0*/  FFMA.FTZ R48, R21.reuse, UR6, R120 ;  /* 0x0000000615307c23 */ /* 0x040fe20008010078 */
[----:B------:R-:W-:Y:S01]  /*99d0*/  FFMA.FTZ R16, R21, UR6, R142 ;  /* 0x0000000615107c23 */ /* 0x000fe2000801008e */
[----:B------:R-:W-:Y:S01]  /*99e0*/  VIADD R21, R51, 0x38 ;  /* 0x0000003833157836 */ /* 0x000fe20000000000 */
[----:B------:R-:W-:Y:S01]  /*99f0*/  FSEL R35, R35, -INF , !P0 ;  /* 0xff80000023237808 */ /* 0x000fe20004000000 */
[----:B------:R-:W-:Y:S01]  /*9a00*/  FFMA.FTZ R41, R41, UR6, R140 ;  /* 0x0000000629297c23 */ /* 0x000fe2000801008c */
[----:B------:R-:W-:Y:S01]  /*9a10*/  FSEL R46, R46, -INF , !P4 ;  /* 0xff8000002e2e7808 */ /* 0x000fe20006000000 */
[----:B------:R2:W-:Y:S01]  /*9a20*/  MUFU.TANH R120, R163 ;  /* 0x000000a300787308 */ /* 0x0005e20000002400 */
[----:B------:R-:W-:Y:S01]  /*9a30*/  ISETP.GE.AND P5, PT, R19, R8, PT ;  /* 0x000000081300720c */ /* 0x000fe20003fa6270 */
[----:B------:R-:W-:Y:S01]  /*9a40*/  FMUL.FTZ R124, R42, UR7 ;  /* 0x000000072a7c7c20 */ /* 0x000fe20008410000 */
[----:B-1----:R-:W-:Y:S01]  /*9a50*/  FSEL R149, R136, -INF , !P6 ;  /* 0xff80000088957808 */ /* 0x002fe20007000000 */
[----:B------:R-:W-:Y:S01]  /*9a60*/  FMUL.FTZ R167, R59, UR7 ;  /* 0x000000073ba77c20 */ /* 0x000fe20008410000 */
[----:B------:R-:W-:Y:S01]  /*9a70*/  ISETP.GE.AND P6, PT, R19, R4, PT ;  /* 0x000000041300720c */ /* 0x000fe20003fc6270 */
[----:B------:R-:W-:Y:S01]  /*9a80*/  FMUL.FTZ R87, R13, UR7 ;  /* 0x000000070d577c20 */ /* 0x000fe20008410000 */
[C---:B------:R-:W-:Y:S01]  /*9a90*/  ISETP.GE.AND P0, PT, R19.reuse, R3, PT ;  /* 0x000000031300720c */ /* 0x040fe20003f06270 */
[----:B------:R-:W-:Y:S01]  /*9aa0*/  MUFU.TANH R168, R168 ;  /* 0x000000a800a87308 */ /* 0x000fe20000002400 */
[----:B------:R-:W-:Y:S01]  /*9ab0*/  ISETP.GE.AND P4, PT, R19, R2, PT ;  /* 0x000000021300720c */ /* 0x000fe20003f86270 */
[----:B------:R-:W-:Y:S01]  /*9ac0*/  FMUL.FTZ R59, R44, UR7 ;  /* 0x000000072c3b7c20 */ /* 0x000fe20008410000 */
[----:B------:R-:W-:Y:S01]  /*9ad0*/  I2FP.F32.S32 R19, R19 ;  /* 0x0000001300137245 */ /* 0x000fe20000201400 */
[----:B------:R-:W-:Y:S01]  /*9ae0*/  FMUL.FTZ R99, R15, UR7 ;  /* 0x000000070f637c20 */ /* 0x000fe20008410000 */
[-C--:B------:R-:W-:Y:S01]  /*9af0*/  I2FP.F32.S32 R43, R21.reuse ;  /* 0x00000015002b7245 */ /* 0x080fe20000201400 */
[----:B------:R-:W-:Y:S01]  /*9b00*/  FMUL.FTZ R57, R34, UR7 ;  /* 0x0000000722397c20 */ /* 0x000fe20008410000 */
[----:B------:R-:W-:Y:S01]  /*9b10*/  I2FP.F32.S32 R18, R21 ;  /* 0x0000001500127245 */ /* 0x000fe20000201400 */
[----:B------:R-:W-:Y:S01]  /*9b20*/  FFMA.FTZ R144, R19, UR6, R144 ;  /* 0x0000000613907c23 */ /* 0x000fe20008010090 */
[----:B------:R-:W-:Y:S01]  /*9b30*/  FSEL R14, R14, -INF , !P2 ;  /* 0xff8000000e0e7808 */ /* 0x000fe20005000000 */
[----:B------:R-:W-:Y:S01]  /*9b40*/  FFMA.FTZ R43, R43, UR6, R152 ;  /* 0x000000062b2b7c23 */ /* 0x000fe20008010098 */
[----:B------:R-:W-:Y:S01]  /*9b50*/  FSEL R223, R223, -INF , !P3 ;  /* 0xff800000dfdf7808 */ /* 0x000fe20005800000 */
[----:B------:R-:W-:Y:S01]  /*9b60*/  FFMA.FTZ R50, R18, UR6, R153 ;  /* 0x0000000612327c23 */ /* 0x000fe20008010099 */
[----:B------:R-:W-:Y:S01]  /*9b70*/  FSEL R41, R41, -INF , !P5 ;  /* 0xff80000029297808 */ /* 0x000fe20006800000 */
[----:B------:R-:W-:Y:S01]  /*9b80*/  VIADD R19, R51, 0x40 ;  /* 0x0000004033137836 */ /* 0x000fe20000000000 */
[----:B------:R-:W-:Y:S01]  /*9b90*/  FSEL R48, R48, -INF , !P6 ;  /* 0xff80000030307808 */ /* 0x000fe20007000000 */
[----:B------:R-:W1:Y:S01]  /*9ba0*/  MUFU.TANH R169, R169 ;  /* 0x000000a900a97308 */ /* 0x000e620000002400 */
[C---:B------:R-:W-:Y:S01]  /*9bb0*/  ISETP.GE.AND P2, PT, R21.reuse, R8, PT ;  /* 0x000000081500720c */ /* 0x040fe20003f46270 */
[----:B------:R-:W-:Y:S01]  /*9bc0*/  FFMA.FTZ R18, R18, UR6, R146 ;  /* 0x0000000612127c23 */ /* 0x000fe20008010092 */
[C---:B------:R-:W-:Y:S01]  /*9bd0*/  ISETP.GE.AND P3, PT, R21.reuse, R4, PT ;  /* 0x000000041500720c */ /* 0x040fe20003f66270 */
[----:B------:R-:W-:Y:S01]  /*9be0*/  FMUL.FTZ R65, R20, UR7 ;  /* 0x0000000714417c20 */ /* 0x000fe20008410000 */
[----:B------:R-:W-:Y:S01]  /*9bf0*/  ISETP.GE.AND P5, PT, R21, R3, PT ;  /* 0x000000031500720c */ /* 0x000fe20003fa6270 */
[----:B------:R-:W-:Y:S01]  /*9c00*/  FMUL.FTZ R109, R109, UR7 ;  /* 0x000000076d6d7c20 */ /* 0x000fe20008410000 */
[----:B------:R-:W-:Y:S01]  /*9c10*/  ISETP.GE.AND P6, PT, R21, R2, PT ;  /* 0x000000021500720c */ /* 0x000fe20003fc6270 */
[----:B------:R-:W3:Y:S01]  /*9c20*/  MUFU.TANH R27, R27 ;  /* 0x0000001b001b7308 */ /* 0x000ee20000002400 */
[----:B------:R-:W-:Y:S01]  /*9c30*/  I2FP.F32.S32 R21, R21 ;  /* 0x0000001500157245 */ /* 0x000fe20000201400 */
[----:B------:R-:W-:Y:S01]  /*9c40*/  FMUL.FTZ R111, R111, UR7 ;  /* 0x000000076f6f7c20 */ /* 0x000fe20008410000 */
[----:B------:R-:W-:Y:S01]  /*9c50*/  FSEL R16, R16, -INF , !P0 ;  /* 0xff80000010107808 */ /* 0x000fe20004000000 */
[----:B------:R-:W-:Y:S01]  /*9c60*/  FMUL.FTZ R110, R110, UR7 ;  /* 0x000000076e6e7c20 */ /* 0x000fe20008410000 */
[----:B--2---:R-:W-:Y:S01]  /*9c70*/  FSEL R163, R144, -INF , !P4 ;  /* 0xff80000090a37808 */ /* 0x004fe20006000000 */
[----:B------:R-:W-:Y:S01]  /*9c80*/  FFMA.FTZ R148, R21, UR6, R148 ;  /* 0x0000000615947c23 */ /* 0x000fe20008010094 */
[----:B------:R-:W-:Y:S01]  /*9c90*/  FSEL R43, R43, -INF , !P2 ;  /* 0xff8000002b2b7808 */ /* 0x000fe20005000000 */
[----:B------:R-:W-:Y:S01]  /*9ca0*/  VIADD R21, R51, 0x41 ;  /* 0x0000004133157836 */ /* 0x000fe20000000000 */
[----:B------:R-:W-:Y:S01]  /*9cb0*/  FSEL R50, R50, -INF , !P3 ;  /* 0xff80000032327808 */ /* 0x000fe20005800000 */
[----:B------:R2:W-:Y:S01]  /*9cc0*/  MUFU.TANH R64, R72 ;  /* 0x0000004800407308 */ /* 0x0005e20000002400 */
[----:B------:R-:W-:-:S02]  /*9cd0*/  I2FP.F32.S32 R42, R19 ;  /* 0x00000013002a7245 */ /* 0x000fc40000201400 */
[C---:B------:R-:W-:Y:S02]  /*9ce0*/  ISETP.GE.AND P0, PT, R19.reuse, R8, PT ;  /* 0x000000081300720c */ /* 0x040fe40003f06270 */
[C---:B------:R-:W-:Y:S01]  /*9cf0*/  ISETP.GE.AND P4, PT, R19.reuse, R4, PT ;  /* 0x000000041300720c */ /* 0x040fe20003f86270 */
[----:B------:R-:W-:Y:S01]  /*9d00*/  FFMA.FTZ R45, R42, UR6, R155 ;  /* 0x000000062a2d7c23 */ /* 0x000fe2000801009b */
[C---:B------:R-:W-:Y:S01]  /*9d10*/  ISETP.GE.AND P2, PT, R19.reuse, R3, PT ;  /* 0x000000031300720c */ /* 0x040fe20003f46270 */
[----:B------:R-:W3:Y:S01]  /*9d20*/  MUFU.TANH R97, R97 ;  /* 0x0000006100617308 */ /* 0x000ee20000002400 */
[-C--:B------:R-:W-:Y:S02]  /*9d30*/  I2FP.F32.S32 R140, R19.reuse ;  /* 0x00000013008c7245 */ /* 0x080fe40000201400 */
[----:B------:R-:W-:Y:S02]  /*9d40*/  ISETP.GE.AND P3, PT, R19, R2, PT ;  /* 0x000000021300720c */ /* 0x000fe40003f66270 */
[----:B------:R-:W-:-:S02]  /*9d50*/  I2FP.F32.S32 R19, R19 ;  /* 0x0000001300137245 */ /* 0x000fc40000201400 */
[----:B------:R-:W-:Y:S01]  /*9d60*/  I2FP.F32.S32 R23, R21 ;  /* 0x0000001500177245 */ /* 0x000fe20000201400 */
[----:B------:R1:W-:Y:S01]  /*9d70*/  MUFU.TANH R13, R85 ;  /* 0x00000055000d7308 */ /* 0x0003e20000002400 */
[----:B--2---:R-:W-:Y:S01]  /*9d80*/  FMUL.FTZ R72, R52, UR7 ;  /* 0x0000000734487c20 */ /* 0x004fe20008410000 */
[----:B----4-:R-:W-:Y:S01]  /*9d90*/  FFMA.FTZ R52, R140, UR6, R161 ;  /* 0x000000068c347c23 */ /* 0x010fe200080100a1 */
[----:B-----5:R-:W-:Y:S01]  /*9da0*/  FFMA.FTZ R166, R19, UR6, R166 ;  /* 0x0000000613a67c23 */ /* 0x020fe200080100a6 */
[----:B------:R-:W-:Y:S01]  /*9db0*/  VIADD R19, R51, 0x1 ;  /* 0x0000000133137836 */ /* 0x000fe20000000000 */
[----:B------:R-:W-:Y:S01]  /*9dc0*/  FSEL R18, R18, -INF , !P5 ;  /* 0xff80000012127808 */ /* 0x000fe20006800000 */
[----:B------:R-:W-:Y:S01]  /*9dd0*/  FFMA.FTZ R140, R140, UR6, R164 ;  /* 0x000000068c8c7c23 */ /* 0x000fe200080100a4 */
[----:B------:R-:W-:Y:S01]  /*9de0*/  FSEL R45, R45, -INF , !P0 ;  /* 0xff8000002d2d7808 */ /* 0x000fe20004000000 */
[----:B------:R2:W-:Y:S01]  /*9df0*/  MUFU.TANH R139, R167 ;  /* 0x000000a7008b7308 */ /* 0x0005e20000002400 */
[----:B------:R-:W-:Y:S01]  /*9e00*/  FSEL R52, R52, -INF , !P4 ;  /* 0xff80000034347808 */ /* 0x000fe20006000000 */
[----:B------:R-:W-:Y:S01]  /*9e10*/  FFMA.FTZ R54, R23, UR6, R160 ;  /* 0x0000000617367c23 */ /* 0x000fe200080100a0 */
[----:B------:R-:W-:Y:S01]  /*9e20*/  ISETP.GE.AND P5, PT, R21, R8, PT ;  /* 0x000000081500720c */ /* 0x000fe20003fa6270 */
[----:B------:R-:W-:Y:S01]  /*9e30*/  FFMA.FTZ R136, R23, UR6, R162 ;  /* 0x0000000617887c23 */ /* 0x000fe200080100a2 */
[----:B------:R-:W-:Y:S01]  /*9e40*/  ISETP.GE.AND P0, PT, R21, R3, PT ;  /* 0x000000031500720c */ /* 0x000fe20003f06270 */
[----:B------:R-:W-:Y:S01]  /*9e50*/  VIADD R23, R51, 0x8 ;  /* 0x0000000833177836 */ /* 0x000fe20000000000 */
[----:B------:R-:W-:Y:S01]  /*9e60*/  ISETP.GE.AND P4, PT, R21, R2, PT ;  /* 0x000000021500720c */ /* 0x000fe20003f86270 */
[----:B------:R-:W4:Y:S01]  /*9e70*/  MUFU.TANH R89, R89 ;  /* 0x0000005900597308 */ /* 0x000f220000002400 */
[----:B-1----:R-:W-:Y:S01]  /*9e80*/  FMUL.FTZ R85, R47, UR7 ;  /* 0x000000072f557c20 */ /* 0x002fe20008410000 */
[----:B------:R-:W-:-:S02]  /*9e90*/  I2FP.F32.S32 R47, R21 ;  /* 0x00000015002f7245 */ /* 0x000fc40000201400 */
[----:B------:R-:W-:Y:S02]  /*9ea0*/  I2FP.F32.S32 R42, R19 ;  /* 0x00000013002a7245 */ /* 0x000fe40000201400 */
[----:B------:R-:W-:Y:S01]  /*9eb0*/  FSEL R140, R140, -INF , !P2 ;  /* 0xff8000008c8c7808 */ /* 0x000fe20005000000 */
[----:B------:R-:W-:Y:S01]  /*9ec0*/  FFMA.FTZ R47, R47, UR6, R154 ;  /* 0x000000062f2f7c23 */ /* 0x000fe2000801009a */
[----:B------:R-:W1:Y:S01]  /*9ed0*/  MUFU.TANH R90, R90 ;  /* 0x0000005a005a7308 */ /* 0x000e620000002400 */
[----:B--2---:R-:W-:Y:S01]  /*9ee0*/  FSEL R167, R148, -INF , !P6 ;  /* 0xff80000094a77808 */ /* 0x004fe20007000000 */
[C---:B------:R-:W-:Y:S01]  /*9ef0*/  FFMA.FTZ R49, R42.reuse, UR6, R169 ;  /* 0x000000062a317c23 */ /* 0x040fe200080100a9 */
[----:B------:R-:W-:Y:S01]  /*9f00*/  ISETP.GE.AND P6, PT, R21, R4, PT ;  /* 0x000000041500720c */ /* 0x000fe20003fc6270 */
[C---:B---3--:R-:W-:Y:S01]  /*9f10*/  FFMA.FTZ R27, R42.reuse, UR6, R27 ;  /* 0x000000062a1b7c23 */ /* 0x048fe2000801001b */
[----:B------:R-:W-:Y:S01]  /*9f20*/  I2FP.F32.S32 R21, R21 ;  /* 0x0000001500157245 */ /* 0x000fe20000201400 */
[----:B------:R-:W-:Y:S01]  /*9f30*/  FFMA.FTZ R170, R42, UR6, R170 ;  /* 0x000000062aaa7c23 */ /* 0x000fe200080100aa */
[----:B------:R-:W-:Y:S01]  /*9f40*/  FSEL R221, R166, -INF , !P3 ;  /* 0xff800000a6dd7808 */ /* 0x000fe20005800000 */
[----:B------:R-:W-:Y:S01]  /*9f50*/  MUFU.TANH R91, R91 ;  /* 0x0000005b005b7308 */ /* 0x000fe20000002400 */
[----:B------:R-:W-:Y:S01]  /*9f60*/  ISETP.GE.AND P2, PT, R19, R8, PT ;  /* 0x000000081300720c */ /* 0x000fe20003f46270 */
[----:B------:R-:W-:Y:S01]  /*9f70*/  FFMA.FTZ R168, R21, UR6, R168 ;  /* 0x0000000615a87c23 */ /* 0x000fe200080100a8 */
[----:B------:R-:W-:Y:S01]  /*9f80*/  ISETP.GE.AND P3, PT, R19, R4, PT ;  /* 0x000000041300720c */ /* 0x000fe20003f66270 */
[----:B------:R-:W-:Y:S01]  /*9f90*/  VIADD R21, R51, 0x9 ;  /* 0x0000000933157836 */ /* 0x000fe20000000000 */
[----:B------:R-:W-:-:S02]  /*9fa0*/  FSEL R136, R136, -INF , !P0 ;  /* 0xff80000088887808 */ /* 0x000fc40004000000 */
[----:B------:R-:W-:Y:S01]  /*9fb0*/  FSEL R187, R168, -INF , !P4 ;  /* 0xff800000a8bb7808 */ /* 0x000fe20006000000 */
[----:B------:R-:W2:Y:S01]  /*9fc0*/  MUFU.TANH R76, R76 ;  /* 0x0000004c004c7308 */ /* 0x000ea20000002400 */
[----:B------:R-:W-:Y:S02]  /*9fd0*/  FSEL R49, R49, -INF , !P2 ;  /* 0xff80000031317808 */ /* 0x000fe40005000000 */
[----:B------:R-:W-:Y:S02]  /*9fe0*/  FSEL R47, R47, -INF , !P5 ;  /* 0xff8000002f2f7808 */ /* 0x000fe40006800000 */
[----:B------:R-:W-:Y:S02]  /*9ff0*/  FSEL R54, R54, -INF , !P6 ;  /* 0xff80000036367808 */ /* 0x000fe40007000000 */
[C---:B------:R-:W-:Y:S01]  /*a000*/  ISETP.GE.AND P0, PT, R23.reuse, R8, PT ;  /* 0x000000081700720c */ /* 0x040fe20003f06270 */
[----:B------:R3:W-:Y:S01]  /*a010*/  MUFU.TANH R141, R72 ;  /* 0x00000048008d7308 */ /* 0x0007e20000002400 */
[----:B------:R-:W-:-:S02]  /*a020*/  ISETP.GE.AND P4, PT, R23, R4, PT ;  /* 0x000000041700720c */ /* 0x000fc40003f86270 */
[----:B------:R-:W-:Y:S02]  /*a030*/  ISETP.GE.AND P2, PT, R23, R3, PT ;  /* 0x000000031700720c */ /* 0x000fe40003f46270 */
[----:B------:R-:W-:Y:S02]  /*a040*/  I2FP.F32.S32 R44, R23 ;  /* 0x00000017002c7245 */ /* 0x000fe40000201400 */
[C---:B------:R-:W-:Y:S01]  /*a050*/  ISETP.GE.AND P5, PT, R19.reuse, R3, PT ;  /* 0x000000031300720c */ /* 0x040fe20003fa6270 */
[----:B------:R5:W-:Y:S01]  /*a060*/  MUFU.TANH R137, R56 ;  /* 0x0000003800897308 */ /* 0x000be20000002400 */
[----:B------:R-:W-:Y:S02]  /*a070*/  ISETP.GE.AND P6, PT, R19, R2, PT ;  /* 0x000000021300720c */ /* 0x000fe40003fc6270 */
[----:B------:R-:W-:Y:S02]  /*a080*/  I2FP.F32.S32 R19, R21 ;  /* 0x0000001500137245 */ /* 0x000fe40000201400 */
[----:B------:R-:W-:-:S02]  /*a090*/  FSEL R170, R170, -INF , !P5 ;  /* 0xff800000aaaa7808 */ /* 0x000fc40006800000 */
[----:B------:R-:W-:Y:S01]  /*a0a0*/  ISETP.GE.AND P5, PT, R21, R8, PT ;  /* 0x000000081500720c */ /* 0x000fe20003fa6270 */
[----:B------:R-:W-:Y:S01]  /*a0b0*/  MUFU.TANH R88, R88 ;  /* 0x0000005800587308 */ /* 0x000fe20000002400 */
[----:B---3--:R-:W-:-:S05]  /*a0c0*/  I2FP.F32.S32 R72, R23 ;  /* 0x0000001700487245 */ /* 0x008fca0000201400 */
[C---:B------:R-:W-:Y:S01]  /*a0d0*/  FFMA.FTZ R97, R72.reuse, UR6, R97 ;  /* 0x0000000648617c23 */ /* 0x040fe20008010061 */
[----:B------:R-:W-:Y:S01]  /*a0e0*/  FFMA.FTZ R96, R72, UR6, R96 ;  /* 0x0000000648607c23 */ /* 0x000fe20008010060 */
[----:B------:R-:W3:Y:S01]  /*a0f0*/  MUFU.TANH R78, R78 ;  /* 0x0000004e004e7308 */ /* 0x000ee20000002400 */
[----:B-----5:R-:W-:Y:S01]  /*a100*/  FSEL R56, R27, -INF , !P3 ;  /* 0xff8000001b387808 */ /* 0x020fe20005800000 */
[----:B------:R-:W-:Y:S01]  /*a110*/  FFMA.FTZ R27, R42, UR6, R171 ;  /* 0x000000062a1b7c23 */ /* 0x000fe200080100ab */
[----:B------:R-:W-:Y:S01]  /*a120*/  ISETP.GE.AND P3, PT, R23, R2, PT ;  /* 0x000000021700720c */ /* 0x000fe20003f66270 */
[----:B------:R-:W-:Y:S01]  /*a130*/  VIADD R23, R51, 0x10 ;  /* 0x0000001033177836 */ /* 0x000fe20000000000 */
[----:B------:R-:W-:Y:S01]  /*a140*/  I2FP.F32.S32 R42, R21 ;  /* 0x00000015002a7245 */ /* 0x000fe20000201400 */
[----:B------:R-:W-:Y:S01]  /*a150*/  FMUL.FTZ R171, R39, UR7 ;  /* 0x0000000727ab7c20 */ /* 0x000fe20008410000 */
[----:B------:R-:W-:Y:S01]  /*a160*/  FSEL R27, R27, -INF , !P6 ;  /* 0xff8000001b1b7808 */ /* 0x000fe20007000000 */
[----:B------:R4:W-:Y:S01]  /*a170*/  MUFU.TANH R121, R73 ;  /* 0x0000004900797308 */ /* 0x0009e20000002400 */
[----:B------:R-:W-:-:S07]  /*a180*/  ISETP.GE.AND P6, PT, R21, R4, PT ;  /* 0x000000041500720c */ /* 0x000fce0003fc6270 */
[----:B------:R5:W-:Y:S08]  /*a190*/  MUFU.TANH R144, R62 ;  /* 0x0000003e00907308 */ /* 0x000bf00000002400 */
[----:B------:R-:W-:Y:S01]  /*a1a0*/  MUFU.TANH R77, R77 ;  /* 0x0000004d004d7308 */ /* 0x000fe20000002400 */
[----:B----4-:R-:W-:Y:S01]  /*a1b0*/  FFMA.FTZ R73, R44, UR6, R89 ;  /* 0x000000062c497c23 */ /* 0x010fe20008010059 */
[----:B------:R-:W-:Y:S01]  /*a1c0*/  FFMA.FTZ R44, R72, UR6, R172 ;  /* 0x00000006482c7c23 */ /* 0x000fe200080100ac */
[----:B-1----:R-:W-:Y:S01]  /*a1d0*/  FFMA.FTZ R72, R19, UR6, R90 ;  /* 0x0000000613487c23 */ /* 0x002fe2000801005a */
[----:B------:R-:W-:-:S02]  /*a1e0*/  VIADD R19, R51, 0x11 ;  /* 0x0000001133137836 */ /* 0x000fc40000000000 */
[----:B------:R-:W-:Y:S02]  /*a1f0*/  FSEL R73, R73, -INF , !P0 ;  /* 0xff80000049497808 */ /* 0x000fe40004000000 */
[----:B------:R-:W-:Y:S01]  /*a200*/  MUFU.TANH R79, R79 ;  /* 0x0000004f004f7308 */ /* 0x000fe20000002400 */
[----:B-----5:R-:W-:Y:S02]  /*a210*/  FSEL R62, R97, -INF , !P4 ;  /* 0xff800000613e7808 */ /* 0x020fe40006000000 */
[----:B------:R-:W-:Y:S02]  /*a220*/  I2FP.F32.S32 R97, R23 ;  /* 0x0000001700617245 */ /* 0x000fe40000201400 */
[----:B------:R-:W-:Y:S02]  /*a230*/  FSEL R44, R44, -INF , !P2 ;  /* 0xff8000002c2c7808 */ /* 0x000fe40005000000 */
[----:B------:R-:W-:Y:S01]  /*a240*/  ISETP.GE.AND P2, PT, R23, R8, PT ;  /* 0x000000081700720c */ /* 0x000fe20003f46270 */
[----:B------:R-:W1:Y:S01]  /*a250*/  MUFU.TANH R84, R84 ;  /* 0x0000005400547308 */ /* 0x000e620000002400 */
[----:B--2---:R-:W-:Y:S01]  /*a260*/  FFMA.FTZ R76, R97, UR6, R76 ;  /* 0x00000006614c7c23 */ /* 0x004fe2000801004c */
[----:B------:R-:W-:-:S02]  /*a270*/  ISETP.GE.AND P0, PT, R21, R3, PT ;  /* 0x000000031500720c */ /* 0x000fc40003f06270 */
[----:B------:R-:W-:Y:S02]  /*a280*/  ISETP.GE.AND P4, PT, R21, R2, PT ;  /* 0x000000021500720c */ /* 0x000fe40003f86270 */
[----:B------:R-:W-:Y:S02]  /*a290*/  FSEL R21, R96, -INF , !P3 ;  /* 0xff80000060157808 */ /* 0x000fe40005800000 */
[----:B------:R-:W2:Y:S01]  /*a2a0*/  MUFU.TANH R74, R74 ;  /* 0x0000004a004a7308 */ /* 0x000ea20000002400 */
[----:B------:R-:W-:Y:S02]  /*a2b0*/  FSEL R72, R72, -INF , !P5 ;  /* 0xff80000048487808 */ /* 0x000fe40006800000 */
[C---:B------:R-:W-:Y:S02]  /*a2c0*/  ISETP.GE.AND P3, PT, R23.reuse, R4, PT ;  /* 0x000000041700720c */ /* 0x040fe40003f66270 */
[----:B------:R-:W-:-:S03]  /*a2d0*/  ISETP.GE.AND P5, PT, R23, R3, PT ;  /* 0x000000031700720c */ /* 0x000fc60003fa6270 */
[----:B------:R4:W-:Y:S08]  /*a2e0*/  MUFU.TANH R90, R60 ;  /* 0x0000003c005a7308 */ /* 0x0009f00000002400 */
[----:B------:R5:W-:Y:S08]  /*a2f0*/  MUFU.TANH R66, R75 ;  /* 0x0000004b00427308 */ /* 0x000bf00000002400 */
[----:B------:R2:W-:Y:S01]  /*a300*/  MUFU.TANH R131, R132 ;  /* 0x0000008400837308 */ /* 0x0005e20000002400 */
[----:B----4-:R-:W-:Y:S01]  /*a310*/  FFMA.FTZ R60, R42, UR6, R91 ;  /* 0x000000062a3c7c23 */ /* 0x010fe2000801005b */
[----:B------:R-:W-:-:S04]  /*a320*/  I2FP.F32.S32 R91, R23 ;  /* 0x00000017005b7245 */ /* 0x000fc80000201400 */
[----:B------:R-:W-:Y:S01]  /*a330*/  FSEL R60, R60, -INF , !P6 ;  /* 0xff8000003c3c7808 */ /* 0x000fe20007000000 */
[----:B---3--:R-:W-:Y:S01]  /*a340*/  FFMA.FTZ R78, R91, UR6, R78 ;  /* 0x000000065b4e7c23 */ /* 0x008fe2000801004e */
[----:B------:R-:W-:Y:S01]  /*a350*/  ISETP.GE.AND P6, PT, R23, R2, PT ;  /* 0x000000021700720c */ /* 0x000fe20003fc6270 */
[----:B------:R3:W-:Y:S01]  /*a360*/  MUFU.TANH R97, R80 ;  /* 0x0000005000617308 */ /* 0x0007e20000002400 */
[----:B-----5:R-:W-:Y:S01]  /*a370*/  FMUL.FTZ R75, R40, UR7 ;  /* 0x00000007284b7c20 */ /* 0x020fe20008410000 */
[C---:B------:R-:W-:Y:S01]  /*a380*/  FFMA.FTZ R23, R42.reuse, UR6, R88 ;  /* 0x000000062a177c23 */ /* 0x040fe20008010058 */
[C---:B-1----:R-:W-:Y:S01]  /*a390*/  FFMA.FTZ R84, R91.reuse, UR6, R84 ;  /* 0x000000065b547c23 */ /* 0x042fe20008010054 */
[----:B--2---:R-:W-:Y:S01]  /*a3a0*/  FFMA.FTZ R74, R91, UR6, R74 ;  /* 0x000000065b4a7c23 */ /* 0x004fe2000801004a */
[----:B------:R-:W-:Y:S02]  /*a3b0*/  VIADD R91, R51, 0x18 ;  /* 0x00000018335b7836 */ /* 0x000fe40000000000 */
[----:B------:R-:W-:Y:S01]  /*a3c0*/  FSEL R23, R23, -INF , !P4 ;  /* 0xff80000017177808 */ /* 0x000fe20006000000 */
[----:B------:R-:W-:Y:S01]  /*a3d0*/  FFMA.FTZ R132, R42, UR6, R173 ;  /* 0x000000062a847c23 */ /* 0x000fe200080100ad */
[----:B------:R-:W1:Y:S01]  /*a3e0*/  MUFU.TANH R40, R184 ;  /* 0x000000b800287308 */ /* 0x000e620000002400 */
[----:B------:R-:W-:-:S02]  /*a3f0*/  I2FP.F32.S32 R42, R19 ;  /* 0x00000013002a7245 */ /* 0x000fc40000201400 */
[C---:B------:R-:W-:Y:S02]  /*a400*/  ISETP.GE.AND P4, PT, R19.reuse, R4, PT ;  /* 0x000000041300720c */ /* 0x040fe40003f86270 */
[----:B------:R-:W-:Y:S01]  /*a410*/  FSEL R132, R132, -INF , !P0 ;  /* 0xff80000084847808 */ /* 0x000fe20004000000 */
[----:B------:R-:W-:Y:S01]  /*a420*/  FFMA.FTZ R42, R42, UR6, R77 ;  /* 0x000000062a2a7c23 */ /* 0x000fe2000801004d */
[----:B------:R-:W-:Y:S01]  /*a430*/  ISETP.GE.AND P0, PT, R19, R8, PT ;  /* 0x000000081300720c */ /* 0x000fe20003f06270 */
[----:B------:R-:W2:Y:S01]  /*a440*/  MUFU.TANH R68, R68 ;  /* 0x0000004400447308 */ /* 0x000ea20000002400 */
[----:B---3--:R-:W-:Y:S01]  /*a450*/  FSEL R80, R76, -INF , !P2 ;  /* 0xff8000004c507808 */ /* 0x008fe20005000000 */
[----:B------:R-:W-:Y:S01]  /*a460*/  VIADD R77, R51, 0x19 ;  /* 0x00000019334d7836 */ /* 0x000fe20000000000 */
[----:B------:R-:W-:Y:S02]  /*a470*/  I2FP.F32.S32 R76, R19 ;  /* 0x00000013004c7245 */ /* 0x000fe40000201400 */
[----:B------:R-:W-:-:S03]  /*a480*/  ISETP.GE.AND P2, PT, R19, R3, PT ;  /* 0x000000031300720c */ /* 0x000fc60003f46270 */
[----:B------:R3:W-:Y:S01]  /*a490*/  MUFU.TANH R152, R70 ;  /* 0x0000004600987308 */ /* 0x0007e20000002400 */
[----:B------:R-:W-:-:S07]  /*a4a0*/  FFMA.FTZ R64, R76, UR6, R64 ;  /* 0x000000064c407c23 */ /* 0x000fce0008010040 */
[----:B------:R-:W4:Y:S08]  /*a4b0*/  MUFU.TANH R15, R185 ;  /* 0x000000b9000f7308 */ /* 0x000f300000002400 */
[----:B------:R5:W4:Y:S01]  /*a4c0*/  MUFU.TANH R34, R178 ;  /* 0x000000b200227308 */ /* 0x000b220000002400 */
[----:B---3--:R-:W-:Y:S01]  /*a4d0*/  FFMA.FTZ R70, R76, UR6, R79 ;  /* 0x000000064c467c23 */ /* 0x008fe2000801004f */
[----:B------:R-:W-:Y:S01]  /*a4e0*/  FSEL R79, R42, -INF , !P0 ;  /* 0xff8000002a4f7808 */ /* 0x000fe20004000000 */
[----:B------:R-:W-:Y:S01]  /*a4f0*/  FFMA.FTZ R42, R76, UR6, R81 ;  /* 0x000000064c2a7c23 */ /* 0x000fe20008010051 */
[----:B------:R-:W-:Y:S01]  /*a500*/  ISETP.GE.AND P0, PT, R91, R3, PT ;  /* 0x000000035b00720c */ /* 0x000fe20003f06270 */
[----:B------:R-:W-:Y:S01]  /*a510*/  VIADD R81, R51, 0x20 ;  /* 0x0000002033517836 */ /* 0x000fe20000000000 */
[----:B------:R-:W-:-:S02]  /*a520*/  FSEL R70, R70, -INF , !P4 ;  /* 0xff80000046467808 */ /* 0x000fc40006000000 */
[----:B------:R3:W-:Y:S01]  /*a530*/  MUFU.TANH R89, R126 ;  /* 0x0000007e00597308 */ /* 0x0007e20000002400 */
[----:B------:R-:W-:Y:S02]  /*a540*/  ISETP.GE.AND P4, PT, R91, R2, PT ;  /* 0x000000025b00720c */ /* 0x000fe40003f86270 */
[----:B------:R-:W-:Y:S02]  /*a550*/  FSEL R42, R42, -INF , !P2 ;  /* 0xff8000002a2a7808 */ /* 0x000fe40005000000 */
[----:B------:R-:W-:Y:S02]  /*a560*/  ISETP.GE.AND P2, PT, R77, R8, PT ;  /* 0x000000084d00720c */ /* 0x000fe40003f46270 */
[----:B------:R-:W-:Y:S01]  /*a570*/  I2FP.F32.S32 R153, R81 ;  /* 0x0000005100997245 */ /* 0x000fe20000201400 */
[----:B------:R1:W4:Y:S01]  /*a580*/  MUFU.TANH R143, R176 ;  /* 0x000000b0008f7308 */ /* 0x0003220000002400 */
[----:B-----5:R-:W-:Y:S02]  /*a590*/  FSEL R178, R78, -INF , !P3 ;  /* 0xff8000004eb27808 */ /* 0x020fe40005800000 */
[----:B------:R-:W-:-:S02]  /*a5a0*/  ISETP.GE.AND P3, PT, R19, R2, PT ;  /* 0x000000021300720c */ /* 0x000fc40003f66270 */
[----:B------:R-:W-:Y:S02]  /*a5b0*/  FSEL R19, R74, -INF , !P6 ;  /* 0xff8000004a137808 */ /* 0x000fe40007000000 */
[C---:B------:R-:W-:Y:S01]  /*a5c0*/  ISETP.GE.AND P6, PT, R91.reuse, R4, PT ;  /* 0x000000045b00720c */ /* 0x040fe20003fc6270 */
[----:B------:R-:W-:Y:S01]  /*a5d0*/  MUFU.TANH R142, R175 ;  /* 0x000000af008e7308 */ /* 0x000fe20000002400 */
[----:B---3--:R-:W-:Y:S02]  /*a5e0*/  FSEL R126, R84, -INF , !P5 ;  /* 0xff800000547e7808 */ /* 0x008fe40006800000 */
[----:B------:R-:W-:Y:S02]  /*a5f0*/  ISETP.GE.AND P5, PT, R91, R8, PT ;  /* 0x000000085b00720c */ /* 0x000fe40003fa6270 */
[-C--:B------:R-:W-:Y:S02]  /*a600*/  I2FP.F32.S32 R78, R91.reuse ;  /* 0x0000005b004e7245 */ /* 0x080fe40000201400 */
[----:B------:R-:W-:Y:S01]  /*a610*/  I2FP.F32.S32 R91, R91 ;  /* 0x0000005b005b7245 */ /* 0x000fe20000201400 */
[----:B------:R-:W3:Y:S01]  /*a620*/  MUFU.TANH R146, R174 ;  /* 0x000000ae00927308 */ /* 0x000ee20000002400 */
[----:B------:R-:W-:Y:S01]  /*a630*/  I2FP.F32.S32 R74, R77 ;  /* 0x0000004d004a7245 */ /* 0x000fe20000201400 */
[----:B------:R-:W-:Y:S01]  /*a640*/  FFMA.FTZ R78, R78, UR6, R13 ;  /* 0x000000064e4e7c23 */ /* 0x000fe2000801000d */
[----:B------:R-:W-:Y:S01]  /*a650*/  I2FP.F32.S32 R84, R51 ;  /* 0x0000003300547245 */ /* 0x000fe20000201400 */
[C---:B-1----:R-:W-:Y:S01]  /*a660*/  FFMA.FTZ R176, R91.reuse, UR6, R40 ;  /* 0x000000065bb07c23 */ /* 0x042fe20008010028 */
[C---:B------:R-:W-:Y:S01]  /*a670*/  FFMA.FTZ R40, R91.reuse, UR6, R66 ;  /* 0x000000065b287c23 */ /* 0x040fe20008010042 */
[----:B--2---:R-:W-:Y:S01]  /*a680*/  FFMA.FTZ R13, R91, UR6, R68 ;  /* 0x000000065b0d7c23 */ /* 0x004fe20008010044 */
[----:B------:R-:W-:Y:S01]  /*a690*/  I2FP.F32.S32 R91, R77 ;  /* 0x0000004d005b7245 */ /* 0x000fe20000201400 */
[----:B----4-:R-:W-:Y:S01]  /*a6a0*/  FFMA.FTZ R66, R74, UR6, R15 ;  /* 0x000000064a427c23 */ /* 0x010fe2000801000f */
[----:B------:R-:W1:Y:S01]  /*a6b0*/  MUFU.TANH R20, R177 ;  /* 0x000000b100147308 */ /* 0x000e620000002400 */
[----:B------:R-:W-:-:S02]  /*a6c0*/  FSEL R15, R64, -INF , !P3 ;  /* 0xff800000400f7808 */ /* 0x000fc40005800000 */
[----:B------:R-:W-:Y:S01]  /*a6d0*/  FFMA.FTZ R34, R91, UR6, R34 ;  /* 0x000000065b227c23 */ /* 0x000fe20008010022 */
[----:B------:R-:W-:Y:S01]  /*a6e0*/  ISETP.GE.AND P3, PT, R77, R4, PT ;  /* 0x000000044d00720c */ /* 0x000fe20003f66270 */
[----:B------:R-:W-:Y:S01]  /*a6f0*/  FFMA.FTZ R17, R91, UR6, R17 ;  /* 0x000000065b117c23 */ /* 0x000fe20008010011 */
[----:B------:R-:W-:Y:S02]  /*a700*/  FSEL R78, R78, -INF , !P5 ;  /* 0xff8000004e4e7808 */ /* 0x000fe40006800000 */
[----:B------:R-:W2:Y:S01]  /*a710*/  MUFU.TANH R133, R133 ;  /* 0x0000008500857308 */ /* 0x000ea20000002400 */
[----:B------:R-:W-:Y:S02]  /*a720*/  FSEL R176, R176, -INF , !P6 ;  /* 0xff800000b0b07808 */ /* 0x000fe40007000000 */
[C---:B------:R-:W-:Y:S02]  /*a730*/  ISETP.GE.AND P5, PT, R77.reuse, R3, PT ;  /* 0x000000034d00720c */ /* 0x040fe40003fa6270 */
[----:B------:R-:W-:-:S02]  /*a740*/  ISETP.GE.AND P6, PT, R77, R2, PT ;  /* 0x000000024d00720c */ /* 0x000fc40003fc6270 */
[----:B------:R-:W-:Y:S01]  /*a750*/  FSEL R40, R40, -INF , !P0 ;  /* 0xff80000028287808 */ /* 0x000fe20004000000 */
[----:B------:R-:W4:Y:S01]  /*a760*/  MUFU.TANH R0, R0 ;  /* 0x0000000000007308 */ /* 0x000f220000002400 */
[----:B------:R-:W-:Y:S02]  /*a770*/  FSEL R13, R13, -INF , !P4 ;  /* 0xff8000000d0d7808 */ /* 0x000fe40006000000 */
[----:B------:R-:W-:Y:S02]  /*a780*/  FSEL R77, R66, -INF , !P2 ;  /* 0xff800000424d7808 */ /* 0x000fe40005000000 */
[----:B------:R-:W-:Y:S01]  /*a790*/  FSEL R68, R34, -INF , !P3 ;  /* 0xff80000022447808 */ /* 0x000fe20005800000 */
[----:B------:R-:W-:Y:S01]  /*a7a0*/  FFMA.FTZ R34, R91, UR6, R58 ;  /* 0x000000065b227c23 */ /* 0x000fe2000801003a */
[C---:B------:R-:W-:Y:S01]  /*a7b0*/  ISETP.GE.AND P0, PT, R81.reuse, R8, PT ;  /* 0x000000085100720c */ /* 0x040fe20003f06270 */
[----:B------:R-:W5:Y:S01]  /*a7c0*/  MUFU.TANH R128, R128 ;  /* 0x0000008000807308 */ /* 0x000f620000002400 */
[----:B------:R-:W-:Y:S01]  /*a7d0*/  ISETP.GE.AND P4, PT, R81, R4, PT ;  /* 0x000000045100720c */ /* 0x000fe20003f86270 */
[----:B------:R-:W-:Y:S01]  /*a7e0*/  VIADD R91, R51, 0x28 ;  /* 0x00000028335b7836 */ /* 0x000fe20000000000 */
[----:B------:R-:W-:-:S02]  /*a7f0*/  ISETP.GE.AND P2, PT, R81, R3, PT ;  /* 0x000000035100720c */ /* 0x000fc40003f46270 */
[----:B------:R-:W-:Y:S02]  /*a800*/  ISETP.GE.AND P3, PT, R81, R2, PT ;  /* 0x000000025100720c */ /* 0x000fe40003f66270 */
[----:B------:R-:W-:Y:S01]  /*a810*/  I2FP.F32.S32 R64, R81 ;  /* 0x0000005100407245 */ /* 0x000fe20000201400 */
[----:B------:R-:W-:Y:S01]  /*a820*/  VIADD R81, R51, 0x21 ;  /* 0x0000002133517836 */ /* 0x000fe20000000000 */
[----:B------:R2:W-:Y:S01]  /*a830*/  MUFU.TANH R138, R75 ;  /* 0x0000004b008a7308 */ /* 0x0005e20000002400 */
[----:B------:R-:W-:Y:S02]  /*a840*/  FSEL R34, R34, -INF , !P5 ;  /* 0xff80000022227808 */ /* 0x000fe40006800000 */
[C---:B------:R-:W-:Y:S01]  /*a850*/  FFMA.FTZ R66, R64.reuse, UR6, R143 ;  /* 0x0000000640427c23 */ /* 0x040fe2000801008f */
[----:B------:R-:W-:Y:S01]  /*a860*/  I2FP.F32.S32 R143, R81 ;  /* 0x00000051008f7245 */ /* 0x000fe20000201400 */
[----:B---3--:R-:W-:Y:S01]  /*a870*/  FFMA.FTZ R146, R64, UR6, R146 ;  /* 0x0000000640927c23 */ /* 0x008fe20008010092 */
[----:B------:R-:W-:-:S02]  /*a880*/  FSEL R17, R17, -INF , !P6 ;  /* 0xff80000011117808 */ /* 0x000fc40007000000 */
[----:B------:R-:W-:Y:S01]  /*a890*/  FSEL R66, R66, -INF , !P4 ;  /* 0xff80000042427808 */ /* 0x000fe20006000000 */
[----:B-1----:R-:W-:Y:S01]  /*a8a0*/  FFMA.FTZ R20, R143, UR6, R20 ;  /* 0x000000068f147c23 */ /* 0x002fe20008010014 */
[C---:B------:R-:W-:Y:S01]  /*a8b0*/  ISETP.GE.AND P5, PT, R81.reuse, R8, PT ;  /* 0x000000085100720c */ /* 0x040fe20003fa6270 */
[----:B------:R1:W-:Y:S01]  /*a8c0*/  MUFU.TANH R155, R71 ;  /* 0x00000047009b7308 */ /* 0x0003e20000002400 */
[C---:B------:R-:W-:Y:S02]  /*a8d0*/  ISETP.GE.AND P6, PT, R81.reuse, R4, PT ;  /* 0x000000045100720c */ /* 0x040fe40003fc6270 */
[----:B------:R-:W-:Y:S02]  /*a8e0*/  ISETP.GE.AND P4, PT, R81, R2, PT ;  /* 0x000000025100720c */ /* 0x000fe40003f86270 */
[----:B------:R-:W-:Y:S01]  /*a8f0*/  I2FP.F32.S32 R143, R91 ;  /* 0x0000005b008f7245 */ /* 0x000fe20000201400 */
[----:B--2---:R-:W-:Y:S01]  /*a900*/  FFMA.FTZ R75, R153, UR6, R22 ;  /* 0x00000006994b7c23 */ /* 0x004fe20008010016 */
[----:B------:R-:W-:Y:S01]  /*a910*/  FFMA.FTZ R22, R64, UR6, R142 ;  /* 0x0000000640167c23 */ /* 0x000fe2000801008e */
[----:B------:R-:W-:Y:S01]  /*a920*/  I2FP.F32.S32 R64, R81 ;  /* 0x0000005100407245 */ /* 0x000fe20000201400 */
[----:B------:R-:W-:Y:S01]  /*a930*/  MUFU.TANH R125, R125 ;  /* 0x0000007d007d7308 */ /* 0x000fe20000002400 */
[----:B------:R-:W-:Y:S01]  /*a940*/  FFMA.FTZ R74, R143, UR6, R134 ;  /* 0x000000068f4a7c23 */ /* 0x000fe20008010086 */
[----:B------:R-:W-:-:S02]  /*a950*/  FSEL R75, R75, -INF , !P0 ;  /* 0xff8000004b4b7808 */ /* 0x000fc40004000000 */
[----:B------:R-:W-:Y:S01]  /*a960*/  ISETP.GE.AND P0, PT, R81, R3, PT ;  /* 0x000000035100720c */ /* 0x000fe20003f06270 */
[----:B------:R-:W-:Y:S02]  /*a970*/  VIADD R81, R51, 0x48 ;  /* 0x0000004833517836 */ /* 0x000fe40000000000 */
[----:B------:R-:W-:Y:S01]  /*a980*/  FFMA.FTZ R58, R64, UR6, R133 ;  /* 0x00000006403a7c23 */ /* 0x000fe20008010085 */
[----:B------:R-:W-:Y:S01]  /*a990*/  I2FP.F32.S32 R133, R91 ;  /* 0x0000005b00857245 */ /* 0x000fe20000201400 */
[----:B------:R-:W2:Y:S01]  /*a9a0*/  MUFU.TANH R127, R127 ;  /* 0x0000007f007f7308 */ /* 0x000ea20000002400 */
[----:B-1----:R-:W-:Y:S01]  /*a9b0*/  FSEL R71, R20, -INF , !P5 ;  /* 0xff80000014477808 */ /* 0x002fe20006800000 */
[----:B------:R-:W-:Y:S01]  /*a9c0*/  FFMA.FTZ R20, R64, UR6, R120 ;  /* 0x0000000640147c23 */ /* 0x000fe20008010078 */
[----:B------:R-:W-:Y:S01]  /*a9d0*/  FSEL R22, R22, -INF , !P2 ;  /* 0xff80000016167808 */ /* 0x000fe20005000000 */
[----:B------:R-:W-:Y:S01]  /*a9e0*/  FFMA.FTZ R139, R64, UR6, R139 ;  /* 0x00000006408b7c23 */ /* 0x000fe2000801008b */
[----:B------:R-:W-:Y:S01]  /*a9f0*/  I2FP.F32.S32 R76, R81 ;  /* 0x00000051004c7245 */ /* 0x000fe20000201400 */
[----:B----4-:R-:W-:Y:S01]  /*aa00*/  FFMA.FTZ R0, R133, UR6, R0 ;  /* 0x0000000685007c23 */ /* 0x010fe20008010000 */
[----:B------:R-:W-:Y:S01]  /*aa10*/  ISETP.GE.AND P2, PT, R91, R8, PT ;  /* 0x000000085b00720c */ /* 0x000fe20003f46270 */
[----:B-----5:R-:W-:Y:S01]  /*aa20*/  FFMA.FTZ R128, R133, UR6, R128 ;  /* 0x0000000685807c23 */ /* 0x020fe20008010080 */
[----:B------:R-:W-:Y:S01]  /*aa30*/  FSEL R161, R146, -INF , !P3 ;  /* 0xff80000092a17808 */ /* 0x000fe20005800000 */
[----:B------:R-:W-:Y:S01]  /*aa40*/  FFMA.FTZ R141, R76, UR6, R141 ;  /* 0x000000064c8d7c23 */ /* 0x000fe2000801008d */
[----:B------:R-:W-:Y:S01]  /*aa50*/  FSEL R58, R58, -INF , !P6 ;  /* 0xff8000003a3a7808 */ /* 0x000fe20007000000 */
[C---:B------:R-:W-:Y:S01]  /*aa60*/  FFMA.FTZ R144, R76.reuse, UR6, R144 ;  /* 0x000000064c907c23 */ /* 0x040fe20008010090 */
[C---:B------:R-:W-:Y:S01]  /*aa70*/  ISETP.GE.AND P3, PT, R91.reuse, R4, PT ;  /* 0x000000045b00720c */ /* 0x040fe20003f66270 */
[C---:B------:R-:W-:Y:S01]  /*aa80*/  FFMA.FTZ R131, R76.reuse, UR6, R131 ;  /* 0x000000064c837c23 */ /* 0x040fe20008010083 */
[C---:B------:R-:W-:Y:S01]  /*aa90*/  ISETP.GE.AND P5, PT, R91.reuse, R3, PT ;  /* 0x000000035b00720c */ /* 0x040fe20003fa6270 */
[----:B------:R1:W-:Y:S01]  /*aaa0*/  MUFU.TANH R160, R67 ;  /* 0x0000004300a07308 */ /* 0x0003e20000002400 */
[----:B------:R-:W-:Y:S01]  /*aab0*/  ISETP.GE.AND P6, PT, R91, R2, PT ;  /* 0x000000025b00720c */ /* 0x000fe20003fc6270 */
[----:B------:R-:W-:Y:S01]  /*aac0*/  FFMA.FTZ R137, R76, UR6, R137 ;  /* 0x000000064c897c23 */ /* 0x000fe20008010089 */
[----:B------:R-:W-:Y:S01]  /*aad0*/  FSEL R20, R20, -INF , !P0 ;  /* 0xff80000014147808 */ /* 0x000fe20004000000 */
[----:B------:R-:W-:Y:S01]  /*aae0*/  FFMA.FTZ R64, R133, UR6, R135 ;  /* 0x0000000685407c23 */ /* 0x000fe20008010087 */
[----:B------:R-:W-:-:S02]  /*aaf0*/  FSEL R139, R139, -INF , !P4 ;  /* 0xff8000008b8b7808 */ /* 0x000fc40006000000 */
[----:B------:R-:W-:Y:S01]  /*ab00*/  FSEL R74, R74, -INF , !P2 ;  /* 0xff8000004a4a7808 */ /* 0x000fe20005000000 */
[----:B------:R3:W-:Y:S01]  /*ab10*/  MUFU.TANH R91, R99 ;  /* 0x00000063005b7308 */ /* 0x0007e20000002400 */
[C---:B------:R-:W-:Y:S02]  /*ab20*/  ISETP.GE.AND P0, PT, R81.reuse, R8, PT ;  /* 0x000000085100720c */ /* 0x040fe40003f06270 */
[C---:B------:R-:W-:Y:S02]  /*ab30*/  ISETP.GE.AND P4, PT, R81.reuse, R4, PT ;  /* 0x000000045100720c */ /* 0x040fe40003f86270 */
[----:B------:R-:W-:Y:S02]  /*ab40*/  ISETP.GE.AND P2, PT, R81, R3, PT ;  /* 0x000000035100720c */ /* 0x000fe40003f46270 */
[----:B------:R-:W-:Y:S01]  /*ab50*/  FSEL R120, R0, -INF , !P5 ;  /* 0xff80000000787808 */ /* 0x000fe20006800000 */
[----:B------:R-:W4:Y:S01]  /*ab60*/  MUFU.TANH R165, R165 ;  /* 0x000000a500a57308 */ /* 0x000f220000002400 */
[C---:B-1----:R-:W-:Y:S01]  /*ab70*/  VIADD R67, R51.reuse, 0x39 ;  /* 0x0000003933437836 */ /* 0x042fe20000000000 */
[----:B------:R-:W-:-:S02]  /*ab80*/  ISETP.GE.AND P5, PT, R51, R8, PT ;  /* 0x000000083300720c */ /* 0x000fc40003fa6270 */
[----:B------:R-:W-:Y:S02]  /*ab90*/  FSEL R143, R128, -INF , !P6 ;  /* 0xff800000808f7808 */ /* 0x000fe40007000000 */
[----:B------:R-:W-:Y:S02]  /*aba0*/  FSEL R128, R144, -INF , !P4 ;  /* 0xff80000090807808 */ /* 0x000fe40006000000 */
[----:B------:R-:W-:Y:S01]  /*abb0*/  FSEL R134, R131, -INF , !P2 ;  /* 0xff80000083867808 */ /* 0x000fe20005000000 */
[----:B---3--:R-:W-:Y:S01]  /*abc0*/  VIADD R99, R51, 0x49 ;  /* 0x0000004933637836 */ /* 0x008fe20000000000 */
[----:B------:R-:W-:Y:S01]  /*abd0*/  FSEL R51, R141, -INF , !P0 ;  /* 0xff8000008d337808 */ /* 0x000fe20004000000 */
[----:B------:R1:W-:Y:S01]  /*abe0*/  MUFU.TANH R154, R69 ;  /* 0x00000045009a7308 */ /* 0x0003e20000002400 */
[----:B------:R-:W-:Y:S02]  /*abf0*/  FSEL R64, R64, -INF , !P3 ;  /* 0xff80000040407808 */ /* 0x000fe40005800000 */
[----:B------:R-:W-:-:S02]  /*ac00*/  ISETP.GE.AND P6, PT, R99, R8, PT ;  /* 0x000000086300720c */ /* 0x000fc40003fc6270 */
[C---:B------:R-:W-:Y:S02]  /*ac10*/  ISETP.GE.AND P0, PT, R99.reuse, R4, PT ;  /* 0x000000046300720c */ /* 0x040fe40003f06270 */
[C---:B------:R-:W-:Y:S01]  /*ac20*/  ISETP.GE.AND P4, PT, R99.reuse, R3, PT ;  /* 0x000000036300720c */ /* 0x040fe20003f86270 */
[----:B------:R-:W3:Y:S01]  /*ac30*/  MUFU.TANH R123, R123 ;  /* 0x0000007b007b7308 */ /* 0x000ee20000002400 */
[-C--:B------:R-:W-:Y:S02]  /*ac40*/  ISETP.GE.AND P2, PT, R99, R2.reuse, PT ;  /* 0x000000026300720c */ /* 0x080fe40003f46270 */
[----:B------:R-:W-:Y:S02]  /*ac50*/  I2FP.F32.S32 R76, R99 ;  /* 0x00000063004c7245 */ /* 0x000fe40000201400 */
[----:B------:R-:W-:Y:S02]  /*ac60*/  I2FP.F32.S32 R99, R67 ;  /* 0x0000004300637245 */ /* 0x000fe40000201400 */
[----:B------:R-:W-:Y:S01]  /*ac70*/  ISETP.GE.AND P3, PT, R81, R2, PT ;  /* 0x000000025100720c */ /* 0x000fe20003f66270 */
[----:B--2---:R-:W-:Y:S01]  /*ac80*/  FFMA.FTZ R127, R76, UR6, R127 ;  /* 0x000000064c7f7c23 */ /* 0x004fe2000801007f */
[----:B-1----:R-:W-:-:S02]  /*ac90*/  IMAD.U32 R69, RZ, RZ, UR13 ;  /* 0x0000000dff457e24 */ /* 0x002fc4000f8e00ff */
[C---:B------:R-:W-:Y:S01]  /*aca0*/  FFMA.FTZ R172, R76.reuse, UR6, R90 ;  /* 0x000000064cac7c23 */ /* 0x040fe2000801005a */
[C---:B------:R-:W-:Y:S01]  /*acb0*/  FFMA.FTZ R121, R76.reuse, UR6, R121 ;  /* 0x000000064c797c23 */ /* 0x040fe20008010079 */
[----:B------:R-:W-:Y:S01]  /*acc0*/  FFMA.FTZ R125, R76, UR6, R125 ;  /* 0x000000064c7d7c23 */ /* 0x000fe2000801007d */
[----:B------:R-:W-:Y:S01]  /*acd0*/  FFMA.FTZ R76, R99, UR6, R150 ;  /* 0x00000006634c7c23 */ /* 0x000fe20008010096 */
[----:B------:R-:W-:Y:S01]  /*ace0*/  IMAD R150, R69, 0x80, R182 ;  /* 0x0000008045967824 */ /* 0x000fe200078e02b6 */
[----:B------:R-:W1:Y:S01]  /*acf0*/  MUFU.TANH R105, R105 ;  /* 0x0000006900697308 */ /* 0x000e620000002400 */
[-C--:B------:R-:W-:Y:S01]  /*ad00*/  I2FP.F32.S32 R142, R67.reuse ;  /* 0x00000043008e7245 */ /* 0x080fe20000201400 */
[----:B----4-:R-:W-:Y:S01]  /*ad10*/  FFMA.FTZ R81, R84, UR6, R165 ;  /* 0x0000000654517c23 */ /* 0x010fe200080100a5 */
[----:B------:R-:W-:Y:S01]  /*ad20*/  VIADD R99, R150, 0x50 ;  /* 0x0000005096637836 */ /* 0x000fe20000000000 */
[----:B------:R-:W-:Y:S02]  /*ad30*/  I2FP.F32.S32 R0, R67 ;  /* 0x0000004300007245 */ /* 0x000fe40000201400 */
[----:B------:R-:W-:Y:S01]  /*ad40*/  FFMA.FTZ R147, R142, UR6, R147 ;  /* 0x000000068e937c23 */ /* 0x000fe20008010093 */
[----:B------:R-:W-:Y:S01]  /*ad50*/  FSEL R172, R172, -INF , !P0 ;  /* 0xff800000acac7808 */ /* 0x000fe20004000000 */
[----:B------:R-:W2:Y:S01]  /*ad60*/  MUFU.TANH R104, R104 ;  /* 0x0000006800687308 */ /* 0x000ea20000002400 */
[----:B------:R-:W-:Y:S01]  /*ad70*/  I2FP.F32.S32 R144, R99 ;  /* 0x0000006300907245 */ /* 0x000fe20000201400 */
[C---:B------:R-:W-:Y:S01]  /*ad80*/  FFMA.FTZ R151, R0.reuse, UR6, R151 ;  /* 0x0000000600977c23 */ /* 0x040fe20008010097 */
[----:B------:R-:W-:Y:S01]  /*ad90*/  FSEL R81, R81, -INF , !P5 ;  /* 0xff80000051517808 */ /* 0x000fe20006800000 */
[----:B------:R-:W-:Y:S01]  /*ada0*/  FFMA.FTZ R0, R0, UR6, R145 ;  /* 0x0000000600007c23 */ /* 0x000fe20008010091 */
[C---:B------:R-:W-:Y:S01]  /*adb0*/  ISETP.GE.AND P0, PT, R67.reuse, R2, PT ;  /* 0x000000024300720c */ /* 0x040fe20003f06270 */
[C---:B---3--:R-:W-:Y:S01]  /*adc0*/  FFMA.FTZ R142, R144.reuse, UR6, R123 ;  /* 0x00000006908e7c23 */ /* 0x048fe2000801007b */
[----:B------:R-:W-:Y:S01]  /*add0*/  ISETP.GE.AND P5, PT, R67, R4, PT ;  /* 0x000000044300720c */ /* 0x000fe20003fa6270 */
[----:B------:R3:W-:Y:S01]  /*ade0*/  MUFU.TANH R84, R63 ;  /* 0x0000003f00547308 */ /* 0x0007e20000002400 */
[----:B------:R-:W-:Y:S01]  /*adf0*/  FSEL R185, R137, -INF , !P3 ;  /* 0xff80000089b97808 */ /* 0x000fe20005800000 */
[----:B-1----:R-:W-:Y:S01]  /*ae00*/  FFMA.FTZ R105, R144, UR6, R105 ;  /* 0x0000000690697c23 */ /* 0x002fe20008010069 */
[----:B------:R-:W-:-:S02]  /*ae10*/  FSEL R173, R147, -INF , !P0 ;  /* 0xff80000093ad7808 */ /* 0x000fc40004000000 */
[----:B------:R-:W-:Y:S02]  /*ae20*/  FSEL R174, R151, -INF , !P5 ;  /* 0xff80000097ae7808 */ /* 0x000fe40006800000 */
[----:B------:R-:W-:Y:S01]  /*ae30*/  ISETP.GE.AND P3, PT, R67, R8, PT ;  /* 0x000000084300720c */ /* 0x000fe20003f66270 */
[----:B------:R-:W-:Y:S01]  /*ae40*/  MUFU.TANH R166, R59 ;  /* 0x0000003b00a67308 */ /* 0x000fe20000002400 */
[----:B------:R-:W-:Y:S02]  /*ae50*/  ISETP.GE.AND P5, PT, R99, R2, PT ;  /* 0x000000026300720c */ /* 0x000fe40003fa6270 */
[----:B------:R-:W-:Y:S02]  /*ae60*/  FSEL R146, R121, -INF , !P4 ;  /* 0xff80000079927808 */ /* 0x000fe40006000000 */
[----:B------:R-:W-:Y:S02]  /*ae70*/  ISETP.GE.AND P4, PT, R99, R8, PT ;  /* 0x000000086300720c */ /* 0x000fe40003f86270 */
[----:B------:R-:W-:Y:S01]  /*ae80*/  FSEL R175, R125, -INF , !P2 ;  /* 0xff8000007daf7808 */ /* 0x000fe20005000000 */
[----:B------:R-:W-:Y:S01]  /*ae90*/  MUFU.TANH R164, R55 ;  /* 0x0000003700a47308 */ /* 0x000fe20000002400 */
[----:B---3--:R-:W-:Y:S01]  /*aea0*/  IMAD R63, R69, 0x80, R182 ;  /* 0x00000080453f7824 */ /* 0x008fe200078e02b6 */
[----:B------:R-:W-:-:S02]  /*aeb0*/  FSEL R76, R76, -INF , !P3 ;  /* 0xff8000004c4c7808 */ /* 0x000fc40005800000 */
[----:B------:R-:W-:Y:S01]  /*aec0*/  FSEL R165, R105, -INF , !P5 ;  /* 0xff80000069a57808 */ /* 0x000fe20006800000 */
[----:B------:R-:W-:Y:S01]  /*aed0*/  VIADD R123, R63, 0x51 ;  /* 0x000000513f7b7836 */ /* 0x000fe20000000000 */
[----:B------:R-:W-:Y:S01]  /*aee0*/  ISETP.GE.AND P2, PT, R99, R4, PT ;  /* 0x000000046300720c */ /* 0x000fe20003f46270 */
[C---:B------:R-:W-:Y:S01]  /*aef0*/  VIADD R137, R63.reuse, 0x60 ;  /* 0x000000603f897836 */ /* 0x040fe20000000000 */
[----:B------:R-:W-:Y:S01]  /*af00*/  MUFU.TANH R117, R117 ;  /* 0x0000007500757308 */ /* 0x000fe20000002400 */
[C---:B------:R-:W-:Y:S01]  /*af10*/  VIADD R153, R63.reuse, 0x58 ;  /* 0x000000583f997836 */ /* 0x040fe20000000000 */
[----:B------:R-:W-:Y:S01]  /*af20*/  I2FP.F32.S32 R147, R123 ;  /* 0x0000007b00937245 */ /* 0x000fe20000201400 */
[C---:B------:R-:W-:Y:S01]  /*af30*/  VIADD R151, R63.reuse, 0x59 ;  /* 0x000000593f977836 */ /* 0x040fe20000000000 */
[----:B------:R-:W-:Y:S01]  /*af40*/  I2FP.F32.S32 R135, R137 ;  /* 0x0000008900877245 */ /* 0x000fe20000201400 */
[----:B------:R-:W-:Y:S01]  /*af50*/  VIADD R133, R63, 0x61 ;  /* 0x000000613f857836 */ /* 0x000fe20000000000 */
[----:B------:R-:W-:Y:S01]  /*af60*/  I2FP.F32.S32 R145, R153 ;  /* 0x0000009900917245 */ /* 0x000fe20000201400 */
[----:B--2---:R-:W-:Y:S01]  /*af70*/  FFMA.FTZ R69, R147, UR6, R104 ;  /* 0x0000000693457c23 */ /* 0x004fe20008010068 */
[----:B------:R1:W-:Y:S01]  /*af80*/  MUFU.TANH R148, R57 ;  /* 0x0000003900947308 */ /* 0x0003e20000002400 */
[----:B------:R-:W-:Y:S01]  /*af90*/  ISETP.GE.AND P3, PT, R99, R3, PT ;  /* 0x000000036300720c */ /* 0x000fe20003f66270 */
[C---:B------:R-:W-:Y:S01]  /*afa0*/  HMMA.16816.F32 R104, R112.reuse, R106, RZ ;  /* 0x0000006a7068723c */ /* 0x040fe200000018ff */
[----:B------:R-:W-:Y:S01]  /*afb0*/  I2FP.F32.S32 R141, R151 ;  /* 0x00000097008d7245 */ /* 0x000fe20000201400 */
[C---:B------:R-:W-:Y:S01]  /*afc0*/  VIADD R121, R63.reuse, 0x69 ;  /* 0x000000693f797836 */ /* 0x040fe20000000000 */
[C---:B------:R-:W-:Y:S01]  /*afd0*/  ISETP.GE.AND P0, PT, R63.reuse, R3, PT ;  /* 0x000000033f00720c */ /* 0x040fe20003f06270 */
[----:B------:R-:W-:Y:S01]  /*afe0*/  VIADD R99, R63, 0x71 ;  /* 0x000000713f637836 */ /* 0x000fe20000000000 */
[----:B------:R-:W-:Y:S01]  /*aff0*/  FSEL R142, R142, -INF , !P3 ;  /* 0xff8000008e8e7808 */ /* 0x000fe20005800000 */
[----:B------:R-:W2:Y:S01]  /*b000*/  MUFU.TANH R162, R36 ;  /* 0x0000002400a27308 */ /* 0x000ea20000002400 */
[-C--:B------:R-:W-:Y:S01]  /*b010*/  ISETP.GE.AND P3, PT, R153, R8.reuse, PT ;  /* 0x000000089900720c */ /* 0x080fe20003f66270 */
[----:B------:R-:W-:Y:S01]  /*b020*/  HMMA.16816.F32 R112, R112, R102, RZ ;  /* 0x000000667070723c */ /* 0x000fe200000018ff */
[----:B------:R-:W-:Y:S01]  /*b030*/  ISETP.GE.AND P5, PT, R151, R8, PT ;  /* 0x000000089700720c */ /* 0x000fe20003fa6270 */
[----:B------:R-:W-:Y:S01]  /*b040*/  FFMA.FTZ R152, R147, UR6, R152 ;  /* 0x0000000693987c23 */ /* 0x000fe20008010098 */
[----:B------:R-:W-:-:S03]  /*b050*/  I2FP.F32.S32 R169, R150 ;  /* 0x0000009600a97245 */ /* 0x000fc60000201400 */
[----:B------:R3:W-:Y:S01]  /*b060*/  MUFU.TANH R90, R65 ;  /* 0x00000041005a7308 */ /* 0x0007e20000002400 */
[----:B-1----:R-:W-:Y:S01]  /*b070*/  FSEL R57, R127, -INF , !P6 ;  /* 0xff8000007f397808 */ /* 0x002fe20007000000 */
[----:B------:R-:W-:Y:S01]  /*b080*/  VIADD R127, R63, 0x68 ;  /* 0x000000683f7f7836 */ /* 0x000fe20000000000 */
[----:B------:R-:W-:Y:S01]  /*b090*/  ISETP.GE.AND P6, PT, R67, R3, PT ;  /* 0x000000034300720c */ /* 0x000fe20003fc6270 */
[----:B------:R-:W-:Y:S01]  /*b0a0*/  FMUL.FTZ R67, R108, UR7 ;  /* 0x000000076c437c20 */ /* 0x000fe20008410000 */
[----:B------:R-:W-:Y:S01]  /*b0b0*/  FFMA.FTZ R108, R144, UR6, R97 ;  /* 0x00000006906c7c23 */ /* 0x000fe20008010061 */
[C---:B------:R-:W-:Y:S01]  /*b0c0*/  VIADD R97, R63.reuse, 0x78 ;  /* 0x000000783f617836 */ /* 0x040fe20000000000 */
[----:B------:R-:W-:Y:S01]  /*b0d0*/  FSEL R0, R0, -INF , !P6 ;  /* 0xff80000000007808 */ /* 0x000fe20007000000 */
[----:B------:R-:W-:Y:S01]  /*b0e0*/  MUFU.TANH R37, R37 ;  /* 0x0000002500257308 */ /* 0x000fe20000002400 */
[----:B------:R-:W-:Y:S01]  /*b0f0*/  ISETP.GE.AND P6, PT, R63, R4, PT ;  /* 0x000000043f00720c */ /* 0x000fe20003fc6270 */
[----:B------:R-:W-:Y:S01]  /*b100*/  HMMA.16816.F32 R104, R92, R82, R104 ;  /* 0x000000525c68723c */ /* 0x000fe20000001868 */
[----:B------:R-:W-:-:S02]  /*b110*/  FSEL R108, R108, -INF , !P2 ;  /* 0xff8000006c6c7808 */ /* 0x000fc40005000000 */
[-C--:B------:R-:W-:Y:S02]  /*b120*/  ISETP.GE.AND P2, PT, R123, R8.reuse, PT ;  /* 0x000000087b00720c */ /* 0x080fe40003f46270 */
[----:B------:R-:W-:Y:S01]  /*b130*/  I2FP.F32.S32 R131, R127 ;  /* 0x0000007f00837245 */ /* 0x000fe20000201400 */
[----:B------:R1:W4:Y:S01]  /*b140*/  MUFU.TANH R96, R101 ;  /* 0x0000006500607308 */ /* 0x0003220000002400 */
[----:B---3--:R-:W-:Y:S01]  /*b150*/  FFMA.FTZ R65, R144, UR6, R89 ;  /* 0x0000000690417c23 */ /* 0x008fe20008010059 */
[----:B------:R-:W-:Y:S01]  /*b160*/  VIADD R89, R63, 0x79 ;  /* 0x000000793f597836 */ /* 0x000fe20000000000 */
[----:B------:R-:W-:Y:S01]  /*b170*/  FSEL R69, R69, -INF , !P2 ;  /* 0xff80000045457808 */ /* 0x000fe20005000000 */
[----:B--2---:R-:W-:Y:S01]  /*b180*/  FFMA.FTZ R55, R131, UR6, R162 ;  /* 0x0000000683377c23 */ /* 0x004fe200080100a2 */
[----:B------:R-:W-:Y:S01]  /*b190*/  ISETP.GE.AND P2, PT, R137, R8, PT ;  /* 0x000000088900720c */ /* 0x000fe20003f46270 */
[----:B------:R-:W-:Y:S01]  /*b1a0*/  HMMA.16816.F32 R112, R92, R118, R112 ;  /* 0x000000765c70723c */ /* 0x000fe20000001870 */
[----:B------:R-:W-:Y:S01]  /*b1b0*/  FSEL R65, R65, -INF , !P4 ;  /* 0xff80000041417808 */ /* 0x000fe20006000000 */
[----:B------:R2:W-:Y:S01]  /*b1c0*/  MUFU.TANH R88, R61 ;  /* 0x0000003d00587308 */ /* 0x0005e20000002400 */
[----:B------:R-:W-:-:S02]  /*b1d0*/  ISETP.GE.AND P4, PT, R63, R2, PT ;  /* 0x000000023f00720c */ /* 0x000fc40003f86270 */
[----:B------:R-:W-:Y:S02]  /*b1e0*/  I2FP.F32.S32 R83, R99 ;  /* 0x0000006300537245 */ /* 0x000fe40000201400 */
[----:B------:R-:W-:-:S03]  /*b1f0*/  I2FP.F32.S32 R82, R97 ;  /* 0x0000006100527245 */ /* 0x000fc60000201400 */
[----:B------:R3:W5:Y:S01]  /*b200*/  MUFU.TANH R144, R67 ;  /* 0x0000004300907308 */ /* 0x0007620000002400 */
[----:B-1----:R-:W-:Y:S02]  /*b210*/  VIADD R101, R63, 0x70 ;  /* 0x000000703f657836 */ /* 0x002fe40000000000 */
[----:B------:R-:W-:Y:S01]  /*b220*/  FFMA.FTZ R63, R145, UR6, R166 ;  /* 0x00000006913f7c23 */ /* 0x000fe200080100a6 */
[C---:B------:R-:W-:Y:S01]  /*b230*/  FFMA.FTZ R154, R83.reuse, UR6, R154 ;  /* 0x00000006539a7c23 */ /* 0x040fe2000801009a */
[----:B------:R-:W-:Y:S01]  /*b240*/  FMUL.FTZ R104, R104, UR7 ;  /* 0x0000000768687c20 */ /* 0x000fe20008410000 */
[----:B------:R-:W-:Y:S01]  /*b250*/  FMUL.FTZ R106, R106, UR7 ;  /* 0x000000076a6a7c20 */ /* 0x000fe20008410000 */
[----:B------:R-:W-:Y:S01]  /*b260*/  I2FP.F32.S32 R125, R101 ;  /* 0x00000065007d7245 */ /* 0x000fe20000201400 */
[----:B------:R-:W-:Y:S01]  /*b270*/  FFMA.FTZ R84, R83, UR6, R84 ;  /* 0x0000000653547c23 */ /* 0x000fe20008010054 */
[----:B------:R-:W-:Y:S01]  /*b280*/  FSEL R63, R63, -INF , !P3 ;  /* 0xff8000003f3f7808 */ /* 0x000fe20005800000 */
[----:B--2---:R-:W-:Y:S01]  /*b290*/  FFMA.FTZ R61, R135, UR6, R138 ;  /* 0x00000006873d7c23 */ /* 0x004fe2000801008a */
[----:B------:R-:W-:Y:S01]  /*b2a0*/  I2FP.F32.S32 R138, R133 ;  /* 0x00000085008a7245 */ /* 0x000fe20000201400 */
[----:B------:R-:W1:Y:S01]  /*b2b0*/  MUFU.TANH R24, R24 ;  /* 0x0000001800187308 */ /* 0x000e620000002400 */
[-C--:B------:R-:W-:Y:S01]  /*b2c0*/  ISETP.GE.AND P3, PT, R133, R8.reuse, PT ;  /* 0x000000088500720c */ /* 0x080fe20003f66270 */
[----:B----4-:R-:W-:Y:S01]  /*b2d0*/  FFMA.FTZ R96, R135, UR6, R96 ;  /* 0x0000000687607c23 */ /* 0x010fe20008010060 */
[----:B------:R-:W-:Y:S01]  /*b2e0*/  FSEL R61, R61, -INF , !P2 ;  /* 0xff8000003d3d7808 */ /* 0x000fe20005000000 */
[----:B------:R-:W-:Y:S01]  /*b2f0*/  FFMA.FTZ R59, R138, UR6, R117 ;  /* 0x000000068a3b7c23 */ /* 0x000fe20008010075 */
[-C--:B------:R-:W-:Y:S01]  /*b300*/  ISETP.GE.AND P2, PT, R121, R8.reuse, PT ;  /* 0x000000087900720c */ /* 0x080fe20003f46270 */
[----:B---3--:R-:W-:Y:S01]  /*b310*/  FFMA.FTZ R67, R141, UR6, R164 ;  /* 0x000000068d437c23 */ /* 0x008fe200080100a4 */
[----:B------:R-:W-:Y:S01]  /*b320*/  FMUL.FTZ R164, R28, UR7 ;  /* 0x000000071ca47c20 */ /* 0x000fe20008410000 */
[----:B------:R-:W-:Y:S01]  /*b330*/  I2FP.F32.S32 R28, R121 ;  /* 0x00000079001c7245 */ /* 0x000fe20000201400 */
[----:B------:R2:W3:Y:S01]  /*b340*/  MUFU.TANH R36, R53 ;  /* 0x0000003500247308 */ /* 0x0004e20000002400 */
[----:B------:R-:W-:Y:S01]  /*b350*/  FSEL R59, R59, -INF , !P3 ;  /* 0xff8000003b3b7808 */ /* 0x000fe20005800000 */
[----:B-----5:R-:W-:Y:S01]  /*b360*/  FFMA.FTZ R144, R145, UR6, R144 ;  /* 0x0000000691907c23 */ /* 0x020fe20008010090 */
[----:B------:R-:W-:Y:S01]  /*b370*/  FSEL R67, R67, -INF , !P5 ;  /* 0xff80000043437808 */ /* 0x000fe20006800000 */
[----:B------:R-:W-:Y:S01]  /*b380*/  FFMA.FTZ R162, R28, UR6, R37 ;  /* 0x000000061ca27c23 */ /* 0x000fe20008010025 */
[----:B------:R-:W-:Y:S01]  /*b390*/  FFMA.FTZ R37, R125, UR6, R160 ;  /* 0x000000067d257c23 */ /* 0x000fe200080100a0 */
[-C--:B------:R-:W-:Y:S01]  /*b3a0*/  ISETP.GE.AND P5, PT, R127, R8.reuse, PT ;  /* 0x000000087f00720c */ /* 0x080fe20003fa6270 */
[----:B------:R-:W-:Y:S01]  /*b3b0*/  FMUL.FTZ R115, R115, UR7 ;  /* 0x0000000773737c20 */ /* 0x000fe20008410000 */
[----:B------:R-:W4:Y:S01]  /*b3c0*/  MUFU.TANH R117, R164 ;  /* 0x000000a400757308 */ /* 0x000f220000002400 */
[-C--:B------:R-:W-:Y:S01]  /*b3d0*/  ISETP.GE.AND P3, PT, R101, R8.reuse, PT ;  /* 0x000000086500720c */ /* 0x080fe20003f66270 */
[----:B-1----:R-:W-:Y:S01]  /*b3e0*/  FFMA.FTZ R24, R169, UR6, R24 ;  /* 0x00000006a9187c23 */ /* 0x002fe20008010018 */
[----:B------:R-:W-:Y:S01]  /*b3f0*/  FSEL R55, R55, -INF , !P5 ;  /* 0xff80000037377808 */ /* 0x000fe20006800000 */
[----:B------:R-:W-:Y:S01]  /*b400*/  FMUL.FTZ R114, R114, UR7 ;  /* 0x0000000772727c20 */ /* 0x000fe20008410000 */
[----:B------:R-:W-:Y:S01]  /*b410*/  FSEL R37, R37, -INF , !P3 ;  /* 0xff80000025257808 */ /* 0x000fe20005800000 */
[----:B------:R-:W-:Y:S01]  /*b420*/  FFMA.FTZ R91, R138, UR6, R91 ;  /* 0x000000068a5b7c23 */ /* 0x000fe2000801005b */
[-C--:B------:R-:W-:Y:S01]  /*b430*/  ISETP.GE.AND P5, PT, R99, R8.reuse, PT ;  /* 0x000000086300720c */ /* 0x080fe20003fa6270 */
[----:B------:R1:W5:Y:S01]  /*b440*/  MUFU.TANH R160, R85 ;  /* 0x0000005500a07308 */ /* 0x0003620000002400 */
[----:B--2---:R-:W-:Y:S01]  /*b450*/  FSEL R53, R162, -INF , !P2 ;  /* 0xff800000a2357808 */ /* 0x004fe20005000000 */
[----:B---3--:R-:W-:Y:S01]  /*b460*/  FFMA.FTZ R36, R145, UR6, R36 ;  /* 0x0000000691247c23 */ /* 0x008fe20008010024 */
[-C--:B------:R-:W-:Y:S01]  /*b470*/  ISETP.GE.AND P2, PT, R97, R8.reuse, PT ;  /* 0x000000086100720c */ /* 0x080fe20003f46270 */
[----:B------:R-:W-:Y:S01]  /*b480*/  FFMA.FTZ R90, R125, UR6, R90 ;  /* 0x000000067d5a7c23 */ /* 0x000fe2000801005a */
[----:B------:R-:W-:Y:S01]  /*b490*/  ISETP.GE.AND P3, PT, R89, R8, PT ;  /* 0x000000085900720c */ /* 0x000fe20003f66270 */
[----:B------:R-:W-:Y:S01]  /*b4a0*/  FMUL.FTZ R8, R38, UR7 ;  /* 0x0000000726087c20 */ /* 0x000fe20008410000 */
[----:B------:R-:W-:Y:S01]  /*b4b0*/  FSEL R224, R24, -INF , !P6 ;  /* 0xff80000018e07808 */ /* 0x000fe20007000000 */
[----:B------:R-:W2:Y:S01]  /*b4c0*/  MUFU.TANH R124, R124 ;  /* 0x0000007c007c7308 */ /* 0x000ea20000002400 */
[----:B----4-:R-:W-:Y:S01]  /*b4d0*/  FFMA.FTZ R39, R82, UR6, R117 ;  /* 0x0000000652277c23 */ /* 0x010fe20008010075 */
[----:B------:R-:W-:Y:S01]  /*b4e0*/  FSEL R117, R154, -INF , !P5 ;  /* 0xff8000009a757808 */ /* 0x000fe20006800000 */
[----:B------:R-:W-:Y:S01]  /*b4f0*/  FFMA.FTZ R38, R138, UR6, R155 ;  /* 0x000000068a267c23 */ /* 0x000fe2000801009b */
[----:B------:R-:W-:Y:S01]  /*b500*/  ISETP.GE.AND P5, PT, R123, R4, PT ;  /* 0x000000047b00720c */ /* 0x000fe20003fa6270 */
[----:B------:R-:W-:Y:S01]  /*b510*/  FFMA.FTZ R88, R125, UR6, R88 ;  /* 0x000000067d587c23 */ /* 0x000fe20008010058 */
[----:B------:R-:W-:-:S02]  /*b520*/  FSEL R39, R39, -INF , !P2 ;  /* 0xff80000027277808 */ /* 0x000fc40005000000 */
[----:B------:R-:W3:Y:S01]  /*b530*/  MUFU.TANH R8, R8 ;  /* 0x0000000800087308 */ /* 0x000ee20000002400 */
[----:B-1----:R-:W-:Y:S01]  /*b540*/  FMUL.FTZ R85, R30, UR7 ;  /* 0x000000071e557c20 */ /* 0x002fe20008410000 */
[-C--:B------:R-:W-:Y:S01]  /*b550*/  ISETP.GE.AND P2, PT, R153, R4.reuse, PT ;  /* 0x000000049900720c */ /* 0x080fe20003f46270 */
[----:B-----5:R-:W-:Y:S01]  /*b560*/  FFMA.FTZ R160, R141, UR6, R160 ;  /* 0x000000068da07c23 */ /* 0x020fe200080100a0 */
[-C--:B------:R-:W-:Y:S02]  /*b570*/  ISETP.GE.AND P6, PT, R151, R4.reuse, PT ;  /* 0x000000049700720c */ /* 0x080fe40003fc6270 */
[----:B------:R-:W-:Y:S02]  /*b580*/  FSEL R222, R152, -INF , !P5 ;  /* 0xff80000098de7808 */ /* 0x000fe40006800000 */
[----:B------:R-:W1:Y:S01]  /*b590*/  MUFU.TANH R171, R171 ;  /* 0x000000ab00ab7308 */ /* 0x000e620000002400 */
[----:B--2---:R-:W-:Y:S01]  /*b5a0*/  FFMA.FTZ R124, R135, UR6, R124 ;  /* 0x00000006877c7c23 */ /* 0x004fe2000801007c */
[----:B------:R-:W-:-:S02]  /*b5b0*/  ISETP.GE.AND P5, PT, R137, R4, PT ;  /* 0x000000048900720c */ /* 0x000fc40003fa6270 */
[----:B------:R-:W-:Y:S02]  /*b5c0*/  FSEL R220, R36, -INF , !P2 ;  /* 0xff80000024dc7808 */ /* 0x000fe40005000000 */
[-C--:B------:R-:W-:Y:S02]  /*b5d0*/  ISETP.GE.AND P2, PT, R133, R4.reuse, PT ;  /* 0x000000048500720c */ /* 0x080fe40003f46270 */
[----:B------:R-:W2:Y:S01]  /*b5e0*/  MUFU.TANH R122, R122 ;  /* 0x0000007a007a7308 */ /* 0x000ea20000002400 */
[----:B------:R-:W-:Y:S01]  /*b5f0*/  FSEL R186, R160, -INF , !P6 ;  /* 0xff800000a0ba7808 */ /* 0x000fe20007000000 */
[----:B---3--:R-:W-:Y:S01]  /*b600*/  FFMA.FTZ R36, R131, UR6, R8 ;  /* 0x0000000683247c23 */ /* 0x008fe20008010008 */
[-C--:B------:R-:W-:Y:S01]  /*b610*/  ISETP.GE.AND P6, PT, R127, R4.reuse, PT ;  /* 0x000000047f00720c */ /* 0x080fe20003fc6270 */
[----:B------:R-:W-:Y:S01]  /*b620*/  FFMA.FTZ R8, R125, UR6, R148 ;  /* 0x000000067d087c23 */ /* 0x000fe20008010094 */
[----:B------:R-:W-:Y:S02]  /*b630*/  FSEL R184, R124, -INF , !P5 ;  /* 0xff8000007cb87808 */ /* 0x000fe40006800000 */
[----:B------:R-:W-:Y:S01]  /*b640*/  ISETP.GE.AND P5, PT, R121, R4, PT ;  /* 0x000000047900720c */ /* 0x000fe20003fa6270 */
[----:B------:R-:W3:Y:S01]  /*b650*/  MUFU.TANH R85, R85 ;  /* 0x0000005500557308 */ /* 0x000ee20000002400 */
[----:B-1----:R-:W-:Y:S01]  /*b660*/  FFMA.FTZ R30, R28, UR6, R171 ;  /* 0x000000061c1e7c23 */ /* 0x002fe200080100ab */
[----:B------:R-:W-:-:S02]  /*b670*/  FSEL R38, R38, -INF , !P2 ;  /* 0xff80000026267808 */ /* 0x000fc40005000000 */
[----:B------:R-:W-:Y:S02]  /*b680*/  I2FP.F32.S32 R24, R89 ;  /* 0x0000005900187245 */ /* 0x000fe40000201400 */
[-C--:B------:R-:W-:Y:S02]  /*b690*/  ISETP.GE.AND P2, PT, R101, R4.reuse, PT ;  /* 0x000000046500720c */ /* 0x080fe40003f46270 */
[----:B------:R-:W1:Y:S01]  /*b6a0*/  MUFU.TANH R29, R29 ;  /* 0x0000001d001d7308 */ /* 0x000e620000002400 */
[----:B------:R-:W-:Y:S01]  /*b6b0*/  FSEL R36, R36, -INF , !P6 ;  /* 0xff80000024247808 */ /* 0x000fe20007000000 */
[----:B--2---:R-:W-:Y:S01]  /*b6c0*/  FFMA.FTZ R122, R83, UR6, R122 ;  /* 0x00000006537a7c23 */ /* 0x004fe2000801007a */
[-C--:B------:R-:W-:Y:S02]  /*b6d0*/  ISETP.GE.AND P6, PT, R99, R4.reuse, PT ;  /* 0x000000046300720c */ /* 0x080fe40003fc6270 */
[----:B------:R-:W-:Y:S02]  /*b6e0*/  FSEL R30, R30, -INF , !P5 ;  /* 0xff8000001e1e7808 */ /* 0x000fe40006800000 */
[----:B------:R-:W-:Y:S01]  /*b6f0*/  ISETP.GE.AND P5, PT, R97, R4, PT ;  /* 0x000000046100720c */ /* 0x000fe20003fa6270 */
[----:B------:R-:W2:Y:S01]  /*b700*/  MUFU.TANH R31, R31 ;  /* 0x0000001f001f7308 */ /* 0x000ea20000002400 */
[----:B---3--:R-:W-:Y:S01]  /*b710*/  FFMA.FTZ R85, R82, UR6, R85 ;  /* 0x0000000652557c23 */ /* 0x008fe20008010055 */
[----:B------:R-:W-:-:S02]  /*b720*/  FSEL R8, R8, -INF , !P2 ;  /* 0xff80000008087808 */ /* 0x000fc40005000000 */
[----:B------:R-:W-:Y:S01]  /*b730*/  ISETP.GE.AND P2, PT, R89, R4, PT ;  /* 0x000000045900720c */ /* 0x000fe20003f46270 */
[----:B------:R-:W-:Y:S01]  /*b740*/  FFMA.FTZ R4, R169, UR6, R25 ;  /* 0x00000006a9047c23 */ /* 0x000fe20008010019 */
[----:B------:R-:W-:Y:S01]  /*b750*/  FSEL R124, R122, -INF , !P6 ;  /* 0xff8000007a7c7808 */ /* 0x000fe20007000000 */
[----:B------:R-:W-:Y:S01]  /*b760*/  FMUL.FTZ R25, R105, UR7 ;  /* 0x0000000769197c20 */ /* 0x000fe20008410000 */
[----:B------:R-:W3:Y:S01]  /*b770*/  MUFU.TANH R87, R87 ;  /* 0x0000005700577308 */ /* 0x000ee20000002400 */
[----:B-1----:R-:W-:Y:S01]  /*b780*/  FFMA.FTZ R29, R24, UR6, R29 ;  /* 0x00000006181d7c23 */ /* 0x002fe2000801001d */
[----:B------:R-:W-:Y:S01]  /*b790*/  FSEL R122, R85, -INF , !P5 ;  /* 0xff800000557a7808 */ /* 0x000fe20006800000 */
[----:B------:R-:W-:Y:S01]  /*b7a0*/  FMUL.FTZ R85, R112, UR7 ;  /* 0x0000000770557c20 */ /* 0x000fe20008410000 */
[C---:B------:R-:W-:Y:S02]  /*b7b0*/  ISETP.GE.AND P6, PT, R123.reuse, R3, PT ;  /* 0x000000037b00720c */ /* 0x040fe40003fc6270 */
[----:B------:R-:W-:-:S02]  /*b7c0*/  ISETP.GE.AND P5, PT, R123, R2, PT ;  /* 0x000000027b00720c */ /* 0x000fc40003fa6270 */
[----:B------:R-:W1:Y:S01]  /*b7d0*/  MUFU.TANH R148, R109 ;  /* 0x0000006d00947308 */ /* 0x000e620000002400 */
[----:B--2---:R-:W-:Y:S01]  /*b7e0*/  FFMA.FTZ R31, R24, UR6, R31 ;  /* 0x00000006181f7c23 */ /* 0x004fe2000801001f */
[----:B------:R-:W-:Y:S01]  /*b7f0*/  FSEL R102, R29, -INF , !P3 ;  /* 0xff8000001d667808 */ /* 0x000fe20005800000 */
[----:B------:R-:W-:Y:S01]  /*b800*/  FMUL.FTZ R29, R107, UR7 ;  /* 0x000000076b1d7c20 */ /* 0x000fe20008410000 */
[-C--:B------:R-:W-:Y:S02]  /*b810*/  ISETP.GE.AND P3, PT, R153, R3.reuse, PT ;  /* 0x000000039900720c */ /* 0x080fe40003f66270 */
[----:B------:R-:W-:Y:S01]  /*b820*/  FSEL R123, R31, -INF , !P2 ;  /* 0xff8000001f7b7808 */ /* 0x000fe20005000000 */
[----:B------:R-:W-:Y:S01]  /*b830*/  FFMA.FTZ R31, R169, UR6, R26 ;  /* 0x00000006a91f7c23 */ /* 0x000fe2000801001a */
[----:B------:R-:W2:Y:S01]  /*b840*/  MUFU.TANH R104, R104 ;  /* 0x0000006800687308 */ /* 0x000ea20000002400 */
[----:B------:R-:W-:Y:S01]  /*b850*/  FSEL R154, R144, -INF , !P3 ;  /* 0xff800000909a7808 */ /* 0x000fe20005800000 */
[----:B---3--:R-:W-:Y:S01]  /*b860*/  FFMA.FTZ R87, R138, UR6, R87 ;  /* 0x000000068a577c23 */ /* 0x008fe20008010057 */
[----:B------:R-:W-:-:S02]  /*b870*/  ISETP.GE.AND P3, PT, R133, R3, PT ;  /* 0x000000038500720c */ /* 0x000fc40003f66270 */
[----:B------:R-:W-:Y:S02]  /*b880*/  FSEL R4, R4, -INF , !P0 ;  /* 0xff80000004047808 */ /* 0x000fe40004000000 */
[-C--:B------:R-:W-:Y:S01]  /*b890*/  ISETP.GE.AND P0, PT, R151, R3.reuse, PT ;  /* 0x000000039700720c */ /* 0x080fe20003f06270 */
[----:B------:R-:W3:Y:S01]  /*b8a0*/  MUFU.TANH R26, R111 ;  /* 0x0000006f001a7308 */ /* 0x000ee20000002400 */
[----:B-1----:R-:W-:Y:S01]  /*b8b0*/  FFMA.FTZ R148, R141, UR6, R148 ;  /* 0x000000068d947c23 */ /* 0x002fe20008010094 */
[----:B------:R-:W-:Y:S01]  /*b8c0*/  FSEL R164, R87, -INF , !P3 ;  /* 0xff80000057a47808 */ /* 0x000fe20005800000 */
[----:B------:R-:W-:Y:S01]  /*b8d0*/  FMUL.FTZ R87, R113, UR7 ;  /* 0x0000000771577c20 */ /* 0x000fe20008410000 */
[----:B------:R-:W-:Y:S02]  /*b8e0*/  ISETP.GE.AND P2, PT, R153, R2, PT ;  /* 0x000000029900720c */ /* 0x000fe40003f46270 */
[----:B------:R-:W-:Y:S02]  /*b8f0*/  FSEL R168, R148, -INF , !P0 ;  /* 0xff80000094a87808 */ /* 0x000fe40004000000 */
[----:B------:R-:W1:Y:S01]  /*b900*/  MUFU.TANH R116, R116 ;  /* 0x0000007400747308 */ /* 0x000e620000002400 */
[----:B--2---:R-:W-:Y:S01]  /*b910*/  FFMA.FTZ R104, R131, UR6, R104 ;  /* 0x0000000683687c23 */ /* 0x004fe20008010068 */
[----:B------:R-:W-:-:S02]  /*b920*/  ISETP.GE.AND P0, PT, R127, R3, PT ;  /* 0x000000037f00720c */ /* 0x000fc40003f06270 */
[----:B------:R-:W-:Y:S02]  /*b930*/  FSEL R31, R31, -INF , !P4 ;  /* 0xff8000001f1f7808 */ /* 0x000fe40006000000 */
[----:B------:R-:W-:Y:S02]  /*b940*/  FSEL R162, R104, -INF , !P0 ;  /* 0xff80000068a27808 */ /* 0x000fe40004000000 */
[----:B------:R-:W2:Y:S01]  /*b950*/  MUFU.TANH R100, R100 ;  /* 0x0000006400647308 */ /* 0x000ea20000002400 */
[----:B---3--:R-:W-:Y:S01]  /*b960*/  FFMA.FTZ R169, R141, UR6, R26 ;  /* 0x000000068da97c23 */ /* 0x008fe2000801001a */
[----:B------:R-:W-:Y:S02]  /*b970*/  ISETP.GE.AND P0, PT, R99, R3, PT ;  /* 0x000000036300720c */ /* 0x000fe40003f06270 */
[----:B------:R-:W-:Y:S02]  /*b980*/  ISETP.GE.AND P4, PT, R151, R2, PT ;  /* 0x000000029700720c */ /* 0x000fe40003f86270 */
[----:B------:R-:W-:-:S02]  /*b990*/  FSEL R148, R84, -INF , !P0 ;  /* 0xff80000054947808 */ /* 0x000fc40004000000 */
[----:B------:R-:W3:Y:S01]  /*b9a0*/  MUFU.TANH R29, R29 ;  /* 0x0000001d001d7308 */ /* 0x000ee20000002400 */
[----:B-1----:R-:W-:Y:S01]  /*b9b0*/  FFMA.FTZ R116, R147, UR6, R116 ;  /* 0x0000000693747c23 */ /* 0x002fe20008010074 */
[----:B------:R-:W-:Y:S02]  /*b9c0*/  PLOP3.LUT P0, PT, PT, PT, UP0, 0x80, 0x0 ;  /* 0x000000000000781c */ /* 0x000fe40003f0f008 */
[----:B------:R-:W-:Y:S02]  /*b9d0*/  FSEL R169, R169, -INF , !P4 ;  /* 0xff800000a9a97808 */ /* 0x000fe40006000000 */
[----:B------:R-:W-:Y:S02]  /*b9e0*/  FSEL R152, R116, -INF , !P6 ;  /* 0xff80000074987808 */ /* 0x000fe40007000000 */
[----:B------:R-:W1:Y:S01]  /*b9f0*/  MUFU.TANH R110, R110 ;  /* 0x0000006e006e7308 */ /* 0x000e620000002400 */
[----:B--2---:R-:W-:Y:S01]  /*ba00*/  FFMA.FTZ R100, R147, UR6, R100 ;  /* 0x0000000693647c23 */ /* 0x004fe20008010064 */
[----:B------:R-:W-:-:S02]  /*ba10*/  ISETP.GE.AND P6, PT, R137, R3, PT ;  /* 0x000000038900720c */ /* 0x000fc40003fc6270 */
[-C--:B------:R-:W-:Y:S02]  /*ba20*/  ISETP.GE.AND P4, PT, R127, R2.reuse, PT ;  /* 0x000000027f00720c */ /* 0x080fe40003f86270 */
        /* <DEDUP_REMOVED lines=8> */
[-C--:B------:R-:W-:Y:S02]  /*bab0*/  ISETP.GE.AND P5, PT, R121, R2.reuse, PT ;  /* 0x000000027900720c */ /* 0x080fe40003fa6270 */
[----:B------:R-:W-:Y:S02]  /*bac0*/  FSEL R150, R90, -INF , !P3 ;  /* 0xff8000005a967808 */ /* 0x000fe40005800000 */
[----:B------:R-:W-:Y:S02]  /*bad0*/  FSEL R171, R110, -INF , !P2 ;  /* 0xff8000006eab7808 */ /* 0x000fe40005000000 */
[----:B------:R-:W1:Y:S01]  /*bae0*/  MUFU.TANH R26, R106 ;  /* 0x0000006a001a7308 */ /* 0x000e620000002400 */
[----:B--2---:R-:W-:Y:S01]  /*baf0*/  FFMA.FTZ R98, R135, UR6, R98 ;  /* 0x0000000687627c23 */ /* 0x004fe20008010062 */
[----:B------:R-:W-:-:S02]  /*bb00*/  ISETP.GE.AND P2, PT, R133, R2, PT ;  /* 0x000000028500720c */ /* 0x000fc40003f46270 */
[----:B------:R-:W-:Y:S02]  /*bb10*/  FSEL R147, R147, -INF , !P5 ;  /* 0xff80000093937808 */ /* 0x000fe40006800000 */
[----:B------:R-:W-:Y:S02]  /*bb20*/  FSEL R166, R98, -INF , !P6 ;  /* 0xff80000062a67808 */ /* 0x000fe40007000000 */
[----:B------:R-:W2:Y:S01]  /*bb30*/  MUFU.TANH R86, R86 ;  /* 0x0000005600567308 */ /* 0x000ea20000002400 */
[----:B------:R-:W-:Y:S01]  /*bb40*/  FSEL R153, R91, -INF , !P2 ;  /* 0xff8000005b997808 */ /* 0x000fe20005000000 */
[----:B---3--:R-:W-:Y:S01]  /*bb50*/  FFMA.FTZ R25, R28, UR6, R25 ;  /* 0x000000061c197c23 */ /* 0x008fe20008010019 */
[----:B------:R-:W-:Y:S02]  /*bb60*/  ISETP.GE.AND P6, PT, R121, R3, PT ;  /* 0x000000037900720c */ /* 0x000fe40003fc6270 */
[----:B------:R-:W-:Y:S02]  /*bb70*/  ISETP.GE.AND P2, PT, R101, R2, PT ;  /* 0x000000026500720c */ /* 0x000fe40003f46270 */
[----:B------:R-:W-:Y:S01]  /*bb80*/  FSEL R160, R25, -INF , !P6 ;  /* 0xff80000019a07808 */ /* 0x000fe20007000000 */
[----:B------:R-:W3:Y:S01]  /*bb90*/  MUFU.TANH R85, R85 ;  /* 0x0000005500557308 */ /* 0x000ee20000002400 */
[----:B-1----:R-:W-:Y:S01]  /*bba0*/  FFMA.FTZ R26, R131, UR6, R26 ;  /* 0x00000006831a7c23 */ /* 0x002fe2000801001a */
[----:B------:R-:W-:-:S02]  /*bbb0*/  FSEL R141, R88, -INF , !P2 ;  /* 0xff800000588d7808 */ /* 0x000fc40005000000 */
[-C--:B------:R-:W-:Y:S02]  /*bbc0*/  ISETP.GE.AND P6, PT, R97, R3.reuse, PT ;  /* 0x000000036100720c */ /* 0x080fe40003fc6270 */
[----:B------:R-:W-:Y:S02]  /*bbd0*/  FSEL R151, R26, -INF , !P4 ;  /* 0xff8000001a977808 */ /* 0x000fe40006000000 */
[----:B------:R-:W1:Y:S01]  /*bbe0*/  MUFU.TANH R87, R87 ;  /* 0x0000005700577308 */ /* 0x000e620000002400 */
[----:B--2---:R-:W-:Y:S01]  /*bbf0*/  FFMA.FTZ R86, R83, UR6, R86 ;  /* 0x0000000653567c23 */ /* 0x004fe20008010056 */
[-C--:B------:R-:W-:Y:S02]  /*bc00*/  ISETP.GE.AND P4, PT, R99, R2.reuse, PT ;  /* 0x000000026300720c */ /* 0x080fe40003f86270 */
[----:B------:R-:W-:Y:S01]  /*bc10*/  ISETP.GE.AND P5, PT, R89, R3, PT ;  /* 0x000000035900720c */ /* 0x000fe20003fa6270 */
[----:B------:R-:W-:Y:S01]  /*bc20*/  BAR.SYNC.DEFER_BLOCKING 0x0 ;  /* 0x0000000000007b1d */ /* 0x000fe20000010000 */
[----:B------:R-:W-:-:S02]  /*bc30*/  ISETP.GE.AND P3, PT, R97, R2, PT ;  /* 0x000000026100720c */ /* 0x000fc40003f66270 */
[----:B------:R-:W-:Y:S01]  /*bc40*/  ISETP.GE.AND P2, PT, R89, R2, PT ;  /* 0x000000025900720c */ /* 0x000fe20003f46270 */
[----:B---3--:R-:W-:Y:S01]  /*bc50*/  FFMA.FTZ R85, R82, UR6, R85 ;  /* 0x0000000652557c23 */ /* 0x008fe20008010055 */
[----:B------:R-:W-:Y:S01]  /*bc60*/  FSEL R137, R86, -INF , !P4 ;  /* 0xff80000056897808 */ /* 0x000fe20006000000 */
[----:B------:R-:W2:Y:S03]  /*bc70*/  MUFU.TANH R29, R114 ;  /* 0x00000072001d7308 */ /* 0x000ea60000002400 */
[----:B------:R-:W-:Y:S01]  /*bc80*/  FSEL R144, R85, -INF , !P6 ;  /* 0xff80000055907808 */ /* 0x000fe20007000000 */
[----:B-1----:R-:W-:-:S04]  /*bc90*/  FFMA.FTZ R87, R24, UR6, R87 ;  /* 0x0000000618577c23 */ /* 0x002fc80008010057 */
[----:B------:R-:W1:Y:S01]  /*bca0*/  MUFU.TANH R115, R115 ;  /* 0x0000007300737308 */ /* 0x000e620000002400 */
[----:B------:R-:W-:Y:S01]  /*bcb0*/  FSEL R138, R87, -INF , !P5 ;  /* 0xff800000578a7808 */ /* 0x000fe20006800000 */
[----:B--2---:R-:W-:-:S05]  /*bcc0*/  FFMA.FTZ R29, R82, UR6, R29 ;  /* 0x00000006521d7c23 */ /* 0x004fca000801001d */
[----:B------:R-:W-:Y:S01]  /*bcd0*/  FSEL R135, R29, -INF , !P3 ;  /* 0xff8000001d877808 */ /* 0x000fe20005800000 */
[----:B-1----:R-:W-:-:S05]  /*bce0*/  FFMA.FTZ R115, R24, UR6, R115 ;  /* 0x0000000618737c23 */ /* 0x002fca0008010073 */
        /* <DEDUP_REMOVED lines=21> */
[----:B-1----:R-:W-:Y:S02]  /*be40*/  @!P1 LEA R28, P4, R86, R28, 0x1 ;  /* 0x0000001c561c9211 */ /* 0x002fe400078808ff */
        /* <DEDUP_REMOVED lines=10> */
[----:B---3--:R-:W-:Y:S02]  /*bef0*/  @!P1 LEA R88, P3, R82, R24, 0x1 ;  /* 0x0000001852589211 */ /* 0x008fe400078608ff */
[----:B------:R-:W-:Y:S01]  /*bf00*/  @!P1 IADD3.X R24, R87, UR15, RZ, P2, !PT ;  /* 0x0000000f57189c10 */ /* 0x000fe200097fe4ff */
[----:B------:R2:W-:Y:S01]  /*bf10*/  @P1 STS.128 [R229+0x2800], RZ ;  /* 0x002800ffe5001388 */ /* 0x0005e20000000c00 */
[----:B----4-:R-:W-:Y:S02]  /*bf20*/  @!P1 LEA R2, P2, R84, R2, 0x1 ;  /* 0x0000000254029211 */ /* 0x010fe400078408ff */
        /* <DEDUP_REMOVED lines=24> */
.L_x_684:
[----:B------:R-:W-:Y:S05]  /*c0b0*/  BSYNC B0 ;  /* 0x0000000000007941 */ /* 0x000fea0003800000 */
.L_x_683:
[----:B------:R-:W0:Y:S02]  /*c0c0*/  LDGDEPBAR ;  /* 0x00000000000079af */ /* 0x000e240000000000 */
.L_x_682:
[----:B--2---:R-:W-:Y:S01]  /*c0d0*/  FMNMX.FTZ R2, R130, R81, !PT ;  /* 0x0000005182027209 */ /* 0x004fe20007810000 */
[----:B------:R-:W-:Y:S01]  /*c0e0*/  @UP0 UIADD3 UR7, UR22, -0x3, URZ ;  /* 0xfffffffd16070890 */ /* 0x000fe2000fffe03f */
[----:B------:R-:W-:Y:S02]  /*c0f0*/  UMOV UR5, UR13 ;  /* 0x0000000d00057c82 */ /* 0x000fe40008000000 */
        /* <DEDUP_REMOVED lines=30> */
[----:B-1----:R-:W-:-:S05]  /*c2e0*/  FMNMX.FTZ R24, R102, R3, !PT ;  /* 0x0000000366187209 */ /* 0x002fca0007810000 */
        /* <DEDUP_REMOVED lines=54> */
[----:B------:R-:W-:Y:S02]  /*c650*/  MUFU.EX2 R116, R116 ;  /* 0x0000007400747308 */ /* 0x000fe40000000800 */
[----:B------:R-:W-:-:S04]  /*c660*/  FMNMX.FTZ R3, R174, R3, !PT ;  /* 0x00000003ae037209 */ /* 0x000fc80007810000 */
[----:B------:R-:W-:Y:S02]  /*c670*/  FMNMX.FTZ R3, R52, R3, !PT ;  /* 0x0000000334037209 */ /* 0x000fe40007810000 */
[----:B------:R-:W1:Y:S02]  /*c680*/  MUFU.EX2 R115, R115 ;  /* 0x0000007300737308 */ /* 0x000e640000000800 */
[----:B------:R-:W-:-:S04]  /*c690*/  FMNMX.FTZ R3, R54, R3, !PT ;  /* 0x0000000336037209 */ /* 0x000fc80007810000 */
[----:B------:R-:W-:Y:S02]  /*c6a0*/  FMNMX.FTZ R3, R128, R3, !PT ;  /* 0x0000000380037209 */ /* 0x000fe40007810000 */
[----:B------:R-:W-:Y:S02]  /*c6b0*/  MUFU.EX2 R114, R114 ;  /* 0x0000007200727308 */ /* 0x000fe40000000800 */
[----:B------:R-:W-:-:S04]  /*c6c0*/  FMNMX.FTZ R3, R172, R3, !PT ;  /* 0x00000003ac037209 */ /* 0x000fc80007810000 */
[----:B------:R-:W-:Y:S02]  /*c6d0*/  FMNMX.FTZ R3, R108, R3, !PT ;  /* 0x000000036c037209 */ /* 0x000fe40007810000 */
[----:B------:R-:W2:Y:S01]  /*c6e0*/  MUFU.EX2 R101, R101 ;  /* 0x0000006500657308 */ /* 0x000ea20000000800 */
[----:B-1----:R-:W-:Y:S02]  /*c6f0*/  F2FP.F16.F32.PACK_AB R28, R115, R116 ;  /* 0x00000074731c723e */ /* 0x002fe400000000ff */
        /* <DEDUP_REMOVED lines=15> */
[----:B------:R-:W-:-:S05]  /*c7f0*/  FMNMX.FTZ R24, R123, R24, !PT ;  /* 0x000000187b187209 */ /* 0x000fca0007810000 */
[----:B------:R-:W1:Y:S01]  /*c800*/  SHFL.BFLY PT, R3, R24, 0x2, 0x1f ;  /* 0x0c401f0018037f89 */ /* 0x000e6200000e0000 */
[----:B------:R-:W-:Y:S08]  /*c810*/  MUFU.EX2 R95, R95 ;  /* 0x0000005f005f7308 */ /* 0x000ff00000000800 */
[----:B------:R-:W-:Y:S08]  /*c820*/  MUFU.EX2 R94, R94 ;  /* 0x0000005e005e7308 */ /* 0x000ff00000000800 */
[----:B------:R-:W-:Y:S01]  /*c830*/  MUFU.EX2 R93, R93 ;  /* 0x0000005d005d7308 */ /* 0x000fe20000000800 */
[----:B-1----:R-:W-:-:S07]  /*c840*/  FMNMX.FTZ R3, R24, R3, !PT ;  /* 0x0000000318037209 */ /* 0x002fce0007810000 */
[----:B------:R-:W-:Y:S01]  /*c850*/  MUFU.EX2 R92, R92 ;  /* 0x0000005c005c7308 */ /* 0x000fe20000000800 */
[----:B------:R-:W1:Y:S07]  /*c860*/  SHFL.BFLY PT, R24, R3, 0x1, 0x1f ;  /* 0x0c201f0003187f89 */ /* 0x000e6e00000e0000 */
[----:B------:R-:W-:Y:S08]  /*c870*/  MUFU.EX2 R91, R91 ;  /* 0x0000005b005b7308 */ /* 0x000ff00000000800 */
[----:B------:R-:W-:Y:S08]  /*c880*/  MUFU.EX2 R90, R90 ;  /* 0x0000005a005a7308 */ /* 0x000ff00000000800 */
[----:B------:R-:W-:Y:S01]  /*c890*/  MUFU.EX2 R89, R89 ;  /* 0x0000005900597308 */ /* 0x000fe20000000800 */
[----:B-1----:R-:W-:-:S02]  /*c8a0*/  FMNMX.FTZ R125, R3, R24, !PT ;  /* 0x00000018037d7209 */ /* 0x002fc40007810000 */
[----:B------:R-:W-:Y:S02]  /*c8b0*/  FMNMX.FTZ R3, R5, R4, !PT ;  /* 0x0000000405037209 */ /* 0x000fe40007810000 */
[----:B------:R-:W-:Y:S01]  /*c8c0*/  FMNMX.FTZ R24, R9, R31, !PT ;  /* 0x0000001f09187209 */ /* 0x000fe20007810000 */
[----:B------:R-:W-:Y:S01]  /*c8d0*/  FMUL.FTZ R127, R125, UR12 ;  /* 0x0000000c7d7f7c20 */ /* 0x000fe20008410000 */
        /* <DEDUP_REMOVED lines=59> */
[----:B------:R-:W-:Y:S02]  /*cc90*/  FSETP.NEU.FTZ.AND P3, PT, R125, -INF , PT ;  /* 0xff8000007d00780b */ /* 0x000fe40003f7d000 */
        /* <DEDUP_REMOVED lines=20> */
[----:B--2---:R-:W-:Y:S01]  /*cde0*/  F2FP.F16.F32.PACK_AB R30, R101, R114 ;  /* 0x00000072651e723e */ /* 0x004fe200000000ff */
[--C-:B------:R-:W-:Y:S01]  /*cdf0*/  FFMA.FTZ R71, R178, UR12, -R127.reuse ;  /* 0x0000000cb2477c23 */ /* 0x100fe2000801087f */
[----:B------:R-:W-:Y:S01]  /*ce00*/  FMNMX.FTZ R2, R138, R3, !PT ;  /* 0x000000038a027209 */ /* 0x000fe20007810000 */
[--C-:B------:R-:W-:Y:S01]  /*ce10*/  FFMA.FTZ R70, R70, UR12, -R127.reuse ;  /* 0x0000000c46467c23 */ /* 0x100fe2000801087f */
[----:B------:R-:W1:Y:S01]  /*ce20*/  MUFU.EX2 R110, R110 ;  /* 0x0000006e006e7308 */ /* 0x000e620000000800 */
[--C-:B------:R-:W-:Y:S01]  /*ce30*/  FFMA.FTZ R69, R176, UR12, -R127.reuse ;  /* 0x0000000cb0457c23 */ /* 0x100fe2000801087f */
[--C-:B------:R-:W-:Y:S01]  /*ce40*/  FFMA.FTZ R68, R68, UR12, -R127.reuse ;  /* 0x0000000c44447c23 */ /* 0x100fe2000801087f */
[----:B------:R-:W2:Y:S01]  /*ce50*/  SHFL.BFLY PT, R3, R2, 0x2, 0x1f ;  /* 0x0c401f0002037f89 */ /* 0x000ea200000e0000 */
        /* <DEDUP_REMOVED lines=13> */
[----:B-1----:R-:W-:Y:S01]  /*cf30*/  F2FP.F16.F32.PACK_AB R29, R110, R112 ;  /* 0x000000706e1d723e */ /* 0x002fe200000000ff */
[--C-:B------:R-:W-:Y:S01]  /*cf40*/  FFMA.FTZ R53, R220, UR12, -R127.reuse ;  /* 0x0000000cdc357c23 */ /* 0x100fe2000801087f */
[--C-:B------:R-:W-:Y:S01]  /*cf50*/  FFMA.FTZ R52, R186, UR12, -R127.reuse ;  /* 0x0000000cba347c23 */ /* 0x100fe2000801087f */
[--C-:B------:R-:W-:Y:S01]  /*cf60*/  FFMA.FTZ R51, R184, UR12, -R127.reuse ;  /* 0x0000000cb8337c23 */ /* 0x100fe2000801087f */
[--C-:B------:R-:W-:Y:S01]  /*cf70*/  FFMA.FTZ R122, R122, UR12, -R127.reuse ;  /* 0x0000000c7a7a7c23 */ /* 0x100fe2000801087f */
[----:B------:R-:W-:-:S02]  /*cf80*/  FFMA.FTZ R123, R123, UR12, -R127 ;  /* 0x0000000c7b7b7c23 */ /* 0x000fc4000801087f */
[----:B------:R-:W-:Y:S01]  /*cf90*/  MUFU.EX2 R71, R71 ;  /* 0x0000004700477308 */ /* 0x000fe20000000800 */
[----:B--2---:R-:W-:-:S05]  /*cfa0*/  FMNMX.FTZ R2, R2, R3, !PT ;  /* 0x0000000302027209 */ /* 0x004fca0007810000 */
[----:B------:R-:W1:Y:S02]  /*cfb0*/  SHFL.BFLY PT, R103, R2, 0x1, 0x1f ;  /* 0x0c201f0002677f89 */ /* 0x000e6400000e0000 */
[----:B------:R-:W-:Y:S08]  /*cfc0*/  MUFU.EX2 R70, R70 ;  /* 0x0000004600467308 */ /* 0x000ff00000000800 */
[----:B------:R-:W-:Y:S08]  /*cfd0*/  MUFU.EX2 R69, R69 ;  /* 0x0000004500457308 */ /* 0x000ff00000000800 */
[----:B------:R-:W-:Y:S01]  /*cfe0*/  MUFU.EX2 R68, R68 ;  /* 0x0000004400447308 */ /* 0x000fe20000000800 */
[----:B-1----:R-:W-:-:S07]  /*cff0*/  FMNMX.FTZ R103, R2, R103, !PT ;  /* 0x0000006702677209 */ /* 0x002fce0007810000 */
[----:B------:R-:W-:Y:S01]  /*d000*/  MUFU.EX2 R67, R67 ;  /* 0x0000004300437308 */ /* 0x000fe20000000800 */
[----:B------:R-:W-:Y:S02]  /*d010*/  FMNMX.FTZ R2, R155, R24, !PT ;  /* 0x000000189b027209 */ /* 0x000fe40007810000 */
[C---:B------:R-:W-:Y:S01]  /*d020*/  FSETP.NEU.FTZ.AND P2, PT, R103.reuse, -INF , PT ;  /* 0xff8000006700780b */ /* 0x040fe20003f5d000 */
[----:B------:R-:W-:Y:S01]  /*d030*/  FMUL.FTZ R145, R103, UR12 ;  /* 0x0000000c67917c20 */ /* 0x000fe20008410000 */
[----:B------:R-:W-:Y:S02]  /*d040*/  FMNMX.FTZ R2, R153, R2, !PT ;  /* 0x0000000299027209 */ /* 0x000fe40007810000 */
[----:B------:R-:W-:Y:S01]  /*d050*/  FSEL R118, R103, RZ, P2 ;  /* 0x000000ff67767208 */ /* 0x000fe20001000000 */
[----:B------:R-:W-:Y:S01]  /*d060*/  MUFU.EX2 R66, R66 ;  /* 0x0000004200427308 */ /* 0x000fe20000000800 */
[----:B------:R-:W-:Y:S02]  /*d070*/  FMNMX.FTZ R2, R151, R2, !PT ;  /* 0x0000000297027209 */ /* 0x000fe40007810000 */
[----:B------:R-:W-:Y:S01]  /*d080*/  FSEL R145, R145, RZ, P2 ;  /* 0x000000ff91917208 */ /* 0x000fe20001000000 */
[----:B------:R-:W-:Y:S01]  /*d090*/  FADD.FTZ R118, R5, -R118 ;  /* 0x8000007605767221 */ /* 0x000fe20000010000 */
[----:B------:R-:W-:-:S02]  /*d0a0*/  FMNMX.FTZ R2, R147, R2, !PT ;  /* 0x0000000293027209 */ /* 0x000fc40007810000 */
[----:B------:R-:W-:Y:S01]  /*d0b0*/  FSEL R5, R104, RZ, P4 ;  /* 0x000000ff68057208 */ /* 0x000fe20002000000 */
        /* <DEDUP_REMOVED lines=12> */
[----:B------:R-:W-:Y:S01]  /*d180*/  FMUL.FTZ R118, R118, UR12 ;  /* 0x0000000c76767c20 */ /* 0x000fe20008410000 */
[----:B------:R-:W-:Y:S01]  /*d190*/  FMNMX.FTZ R3, R131, R2, !PT ;  /* 0x0000000283037209 */ /* 0x000fe20007810000 */
[----:B------:R-:W-:Y:S01]  /*d1a0*/  MUFU.EX2 R111, R111 ;  /* 0x0000006f006f7308 */ /* 0x000fe20000000800 */
[--C-:B------:R-:W-:Y:S01]  /*d1b0*/  FFMA.FTZ R32, R12, UR12, -R145.reuse ;  /* 0x0000000c0c207c23 */ /* 0x100fe20008010891 */
[----:B------:R-:W-:Y:S01]  /*d1c0*/  FSEL R12, R125, RZ, P3 ;  /* 0x000000ff7d0c7208 */ /* 0x000fe20001800000 */
[----:B------:R-:W-:Y:S01]  /*d1d0*/  FFMA.FTZ R35, R14, UR12, -R145 ;  /* 0x0000000c0e237c23 */ /* 0x000fe20008010891 */
[----:B------:R-:W1:Y:S01]  /*d1e0*/  SHFL.BFLY PT, R2, R3, 0x2, 0x1f ;  /* 0x0c401f0003027f89 */ /* 0x000e6200000e0000 */
[----:B------:R-:W-:Y:S01]  /*d1f0*/  FADD.FTZ R5, R130, -R5 ;  /* 0x8000000582057221 */ /* 0x000fe20000010000 */
[--C-:B------:R-:W-:Y:S01]  /*d200*/  FFMA.FTZ R47, R126, UR12, -R145.reuse ;  /* 0x0000000c7e2f7c23 */ /* 0x100fe20008010891 */
[----:B------:R-:W-:Y:S01]  /*d210*/  FADD.FTZ R12, R129, -R12 ;  /* 0x8000000c810c7221 */ /* 0x000fe20000010000 */
[----:B------:R-:W2:Y:S01]  /*d220*/  MUFU.EX2 R109, R109 ;  /* 0x0000006d006d7308 */ /* 0x000ea20000000800 */
[----:B------:R-:W-:Y:S01]  /*d230*/  FMUL.FTZ R5, R5, UR12 ;  /* 0x0000000c05057c20 */ /* 0x000fe20008410000 */
[--C-:B------:R-:W-:Y:S01]  /*d240*/  FFMA.FTZ R41, R120, UR12, -R145.reuse ;  /* 0x0000000c78297c23 */ /* 0x100fe20008010891 */
[----:B------:R-:W-:Y:S01]  /*d250*/  FMUL.FTZ R119, R12, UR12 ;  /* 0x0000000c0c777c20 */ /* 0x000fe20008410000 */
        /* <DEDUP_REMOVED lines=12> */
[----:B------:R-:W3:Y:S01]  /*d320*/  MUFU.EX2 R44, R44 ;  /* 0x0000002c002c7308 */ /* 0x000ee20000000800 */
[----:B--2---:R-:W-:-:S02]  /*d330*/  F2FP.F16.F32.PACK_AB R12, R109, R111 ;  /* 0x0000006f6d0c723e */ /* 0x004fc400000000ff */
[-C--:B------:R-:W-:Y:S02]  /*d340*/  MOV R129, R125.reuse ;  /* 0x0000007d00817202 */ /* 0x080fe40000000f00 */
[----:B-1----:R-:W-:Y:S02]  /*d350*/  FMNMX.FTZ R2, R3, R2, !PT ;  /* 0x0000000203027209 */ /* 0x002fe40007810000 */
[-C--:B------:R-:W-:Y:S01]  /*d360*/  MOV R130, R104.reuse ;  /* 0x0000006800827202 */ /* 0x080fe20000000f00 */
[----:B------:R-:W1:Y:S01]  /*d370*/  MUFU.EX2 R118, R118 ;  /* 0x0000007600767308 */ /* 0x000e620000000800 */
[----:B------:R-:W-:Y:S01]  /*d380*/  @P0 MOV R129, R125 ;  /* 0x0000007d00810202 */ /* 0x000fe20000000f00 */
[----:B------:R-:W2:Y:S01]  /*d390*/  SHFL.BFLY PT, R3, R2, 0x1, 0x1f ;  /* 0x0c201f0002037f89 */ /* 0x000ea200000e0000 */
[----:B------:R-:W-:-:S05]  /*d3a0*/  @P0 MOV R130, R104 ;  /* 0x0000006800820202 */ /* 0x000fca0000000f00 */
[----:B------:R-:W4:Y:S01]  /*d3b0*/  MUFU.EX2 R120, R5 ;  /* 0x0000000500787308 */ /* 0x000f220000000800 */
[----:B---3--:R-:W-:-:S07]  /*d3c0*/  F2FP.F16.F32.PACK_AB R14, R44, R107 ;  /* 0x0000006b2c0e723e */ /* 0x008fce00000000ff */
[----:B------:R-:W3:Y:S01]  /*d3d0*/  MUFU.EX2 R119, R119 ;  /* 0x0000007700777308 */ /* 0x000ee20000000800 */
        /* <DEDUP_REMOVED lines=8> */
[----:B------:R-:W-:Y:S01]  /*d460*/  MUFU.EX2 R47, R47 ;  /* 0x0000002f002f7308 */ /* 0x000fe20000000800 */
[----:B--2---:R-:W-:Y:S01]  /*d470*/  FMNMX.FTZ R102, R2, R3, !PT ;  /* 0x0000000302667209 */ /* 0x004fe20007810000 */
[-C--:B----4-:R-:W-:Y:S01]  /*d480*/  FMUL.FTZ R192, R192, R120.reuse ;  /* 0x00000078c0c07220 */ /* 0x090fe20000410000 */
[-C--:B------:R-:W-:Y:S01]  /*d490*/  FMUL.FTZ R193, R193, R120.reuse ;  /* 0x00000078c1c17220 */ /* 0x080fe20000410000 */
[-C--:B------:R-:W-:Y:S01]  /*d4a0*/  FMUL.FTZ R188, R188, R120.reuse ;  /* 0x00000078bcbc7220 */ /* 0x080fe20000410000 */
[C---:B------:R-:W-:Y:S01]  /*d4b0*/  FSETP.NEU.FTZ.AND P1, PT, R102.reuse, -INF , PT ;  /* 0xff8000006600780b */ /* 0x040fe20003f3d000 */
[C---:B------:R-:W-:Y:S01]  /*d4c0*/  FMUL.FTZ R132, R102.reuse, UR12 ;  /* 0x0000000c66847c20 */ /* 0x040fe20008410000 */
[-C--:B------:R-:W-:Y:S01]  /*d4d0*/  FMUL.FTZ R189, R189, R120.reuse ;  /* 0x00000078bdbd7220 */ /* 0x080fe20000410000 */
[----:B------:R-:W1:Y:S01]  /*d4e0*/  MUFU.EX2 R42, R42 ;  /* 0x0000002a002a7308 */ /* 0x000e620000000800 */
[----:B------:R-:W-:Y:S01]  /*d4f0*/  FSEL R0, R102, RZ, P1 ;  /* 0x000000ff66007208 */ /* 0x000fe20000800000 */
[-C--:B---3--:R-:W-:Y:S01]  /*d500*/  FMUL.FTZ R194, R194, R119.reuse ;  /* 0x00000077c2c27220 */ /* 0x088fe20000410000 */
[----:B------:R-:W-:Y:S01]  /*d510*/  FSEL R132, R132, RZ, P1 ;  /* 0x000000ff84847208 */ /* 0x000fe20000800000 */
[-C--:B------:R-:W-:Y:S01]  /*d520*/  FMUL.FTZ R195, R195, R119.reuse ;  /* 0x00000077c3c37220 */ /* 0x080fe20000410000 */
[-C--:B------:R-:W-:Y:S01]  /*d530*/  FMUL.FTZ R190, R190, R119.reuse ;  /* 0x00000077bebe7220 */ /* 0x080fe20000410000 */
[----:B------:R-:W-:Y:S01]  /*d540*/  FADD.FTZ R117, R9, -R0 ;  /* 0x8000000009757221 */ /* 0x000fe20000010000 */
[----:B------:R-:W-:Y:S01]  /*d550*/  FMUL.FTZ R191, R191, R119 ;  /* 0x00000077bfbf7220 */ /* 0x000fe20000410000 */
[--C-:B------:R-:W-:Y:S01]  /*d560*/  FFMA.FTZ R106, R27, UR12, -R132.reuse ;  /* 0x0000000c1b6a7c23 */ /* 0x100fe20008010884 */
[--C-:B------:R-:W-:Y:S01]  /*d570*/  FFMA.FTZ R105, R21, UR12, -R132.reuse ;  /* 0x0000000c15697c23 */ /* 0x100fe20008010884 */
[--C-:B------:R-:W-:Y:S01]  /*d580*/  FFMA.FTZ R2, R23, UR12, -R132.reuse ;  /* 0x0000000c17027c23 */ /* 0x100fe20008010884 */
[----:B------:R-:W2:Y:S01]  /*d590*/  LDSM.16.MT88.4 R24, [R239+0x4000] ;  /* 0x00400000ef18783b */ /* 0x000ea20000004200 */
[--C-:B------:R-:W-:Y:S01]  /*d5a0*/  FFMA.FTZ R108, R31, UR12, -R132.reuse ;  /* 0x0000000c1f6c7c23 */ /* 0x100fe20008010884 */
[----:B------:R-:W-:Y:S01]  /*d5b0*/  FMUL.FTZ R117, R117, UR12 ;  /* 0x0000000c75757c20 */ /* 0x000fe20008410000 */
[----:B------:R-:W-:Y:S01]  /*d5c0*/  MUFU.EX2 R106, R106 ;  /* 0x0000006a006a7308 */ /* 0x000fe20000000800 */
[----:B------:R-:W3:Y:S01]  /*d5d0*/  LDSM.16.MT88.4 R20, [R234+0x4000] ;  /* 0x00400000ea14783b */ /* 0x000ee20000004200 */
[--C-:B------:R-:W-:Y:S01]  /*d5e0*/  FFMA.FTZ R0, R15, UR12, -R132.reuse ;  /* 0x0000000c0f007c23 */ /* 0x100fe20008010884 */
[--C-:B------:R-:W-:Y:S01]  /*d5f0*/  FFMA.FTZ R121, R13, UR12, -R132.reuse ;  /* 0x0000000c0d797c23 */ /* 0x100fe20008010884 */
[--C-:B------:R-:W-:Y:S01]  /*d600*/  FFMA.FTZ R3, R19, UR12, -R132.reuse ;  /* 0x0000000c13037c23 */ /* 0x100fe20008010884 */
[--C-:B------:R-:W-:Y:S01]  /*d610*/  FFMA.FTZ R126, R17, UR12, -R132.reuse ;  /* 0x0000000c117e7c23 */ /* 0x100fe20008010884 */
[----:B------:R-:W-:Y:S01]  /*d620*/  F2FP.F16.F32.PACK_AB R31, R72, R113 ;  /* 0x00000071481f723e */ /* 0x000fe200000000ff */
[----:B------:R-:W4:Y:S01]  /*d630*/  LDSM.16.MT88.4 R16, [R239+0x4400] ;  /* 0x00440000ef10783b */ /* 0x000f220000004200 */
[----:B------:R-:W5:Y:S01]  /*d640*/  MUFU.EX2 R108, R108 ;  /* 0x0000006c006c7308 */ /* 0x000f620000000800 */
[-C--:B------:R-:W-:Y:S01]  /*d650*/  FMUL.FTZ R200, R200, R120.reuse ;  /* 0x00000078c8c87220 */ /* 0x080fe20000410000 */
[-C--:B------:R-:W-:Y:S01]  /*d660*/  FMUL.FTZ R201, R201, R120.reuse ;  /* 0x00000078c9c97220 */ /* 0x080fe20000410000 */
[-C--:B------:R-:W-:Y:S01]  /*d670*/  FMUL.FTZ R202, R202, R119.reuse ;  /* 0x00000077caca7220 */ /* 0x080fe20000410000 */
[-C--:B------:R-:W-:Y:S01]  /*d680*/  FMUL.FTZ R203, R203, R119.reuse ;  /* 0x00000077cbcb7220 */ /* 0x080fe20000410000 */
[-C--:B------:R-:W-:Y:S01]  /*d690*/  FMUL.FTZ R196, R196, R120.reuse ;  /* 0x00000078c4c47220 */ /* 0x080fe20000410000 */
[----:B------:R-:W-:Y:S01]  /*d6a0*/  FMUL.FTZ R197, R197, R120 ;  /* 0x00000078c5c57220 */ /* 0x000fe20000410000 */
[-C--:B------:R-:W-:Y:S01]  /*d6b0*/  FMUL.FTZ R198, R198, R119.reuse ;  /* 0x00000077c6c67220 */ /* 0x080fe20000410000 */
[----:B------:R-:W-:Y:S01]  /*d6c0*/  MUFU.EX2 R105, R105 ;  /* 0x0000006900697308 */ /* 0x000fe20000000800 */
[----:B------:R-:W-:Y:S01]  /*d6d0*/  FMUL.FTZ R199, R199, R119 ;  /* 0x00000077c7c77220 */ /* 0x000fe20000410000 */
[----:B-1----:R-:W-:Y:S01]  /*d6e0*/  F2FP.F16.F32.PACK_AB R36, R42, R47 ;  /* 0x0000002f2a24723e */ /* 0x002fe200000000ff */
[--C-:B------:R-:W-:Y:S01]  /*d6f0*/  FFMA.FTZ R136, R161, UR12, -R132.reuse ;  /* 0x0000000ca1887c23 */ /* 0x100fe20008010884 */
[--C-:B------:R-:W-:Y:S01]  /*d700*/  FFMA.FTZ R139, R139, UR12, -R132.reuse ;  /* 0x0000000c8b8b7c23 */ /* 0x100fe20008010884 */
[--C-:B------:R-:W-:Y:S01]  /*d710*/  FFMA.FTZ R143, R143, UR12, -R132.reuse ;  /* 0x0000000c8f8f7c23 */ /* 0x100fe20008010884 */
[--C-:B------:R-:W-:Y:S01]  /*d720*/  FFMA.FTZ R140, R149, UR12, -R132.reuse ;  /* 0x0000000c958c7c23 */ /* 0x100fe20008010884 */
[--C-:B------:R-:W-:Y:S01]  /*d730*/  FFMA.FTZ R149, R146, UR12, -R145.reuse ;  /* 0x0000000c92957c23 */ /* 0x100fe20008010891 */
[----:B------:R-:W1:Y:S01]  /*d740*/  MUFU.EX2 R2, R2 ;  /* 0x0000000200027308 */ /* 0x000e620000000800 */
[----:B-----5:R-:W-:Y:S01]  /*d750*/  F2FP.F16.F32.PACK_AB R13, R106, R108 ;  /* 0x0000006c6a0d723e */ /* 0x020fe200000000ff */
[----:B------:R-:W-:Y:S01]  /*d760*/  FFMA.FTZ R161, R152, UR12, -R145 ;  /* 0x0000000c98a17c23 */ /* 0x000fe20008010891 */
[--C-:B------:R-:W-:Y:S01]  /*d770*/  FFMA.FTZ R146, R223, UR12, -R132.reuse ;  /* 0x0000000cdf927c23 */ /* 0x100fe20008010884 */
[--C-:B------:R-:W-:Y:S01]  /*d780*/  FFMA.FTZ R163, R163, UR12, -R132.reuse ;  /* 0x0000000ca3a37c23 */ /* 0x100fe20008010884 */
[--C-:B------:R-:W-:Y:S01]  /*d790*/  FFMA.FTZ R167, R167, UR12, -R132.reuse ;  /* 0x0000000ca7a77c23 */ /* 0x100fe20008010884 */
[----:B------:R-:W-:Y:S01]  /*d7a0*/  FFMA.FTZ R152, R173, UR12, -R132 ;  /* 0x0000000cad987c23 */ /* 0x000fe20008010884 */
[----:B------:R-:W-:Y:S01]  /*d7b0*/  FFMA.FTZ R116, R179, R120, R116 ;  /* 0x00000078b3747223 */ /* 0x000fe20000010074 */
[----:B------:R-:W5:Y:S01]  /*d7c0*/  MUFU.EX2 R117, R117 ;  /* 0x0000007500757308 */ /* 0x000f620000000800 */
[----:B------:R-:W-:Y:S01]  /*d7d0*/  FFMA.FTZ R119, R181, R119, R112 ;  /* 0x00000077b5777223 */ /* 0x000fe20000010070 */
[----:B------:R-:W-:Y:S01]  /*d7e0*/  FFMA.FTZ R118, R180, R118, R111 ;  /* 0x00000076b4767223 */ /* 0x000fe2000001006f */
[----:B------:R-:W-:Y:S01]  /*d7f0*/  FADD.FTZ R115, R115, R116 ;  /* 0x0000007473737221 */ /* 0x000fe20000010000 */
[----:B------:R-:W-:Y:S01]  /*d800*/  FFMA.FTZ R173, R168, UR12, -R145 ;  /* 0x0000000ca8ad7c23 */ /* 0x000fe20008010891 */
[C---:B--2---:R-:W-:Y:S01]  /*d810*/  HMMA.16816.F32 R192, R28.reuse, R24, R192 ;  /* 0x000000181cc0723c */ /* 0x044fe200000018c0 */
[----:B------:R-:W-:Y:S01]  /*d820*/  FADD.FTZ R110, R110, R119 ;  /* 0x000000776e6e7221 */ /* 0x000fe20000010000 */
[----:B------:R-:W-:Y:S01]  /*d830*/  FADD.FTZ R118, R109, R118 ;  /* 0x000000766d767221 */ /* 0x000fe20000010000 */
[----:B------:R-:W-:Y:S01]  /*d840*/  MUFU.EX2 R45, R45 ;  /* 0x0000002d002d7308 */ /* 0x000fe20000000800 */
[----:B-1----:R-:W-:Y:S01]  /*d850*/  F2FP.F16.F32.PACK_AB R15, R2, R105 ;  /* 0x00000069020f723e */ /* 0x002fe200000000ff */
[----:B------:R-:W-:Y:S01]  /*d860*/  FADD.FTZ R114, R114, R115 ;  /* 0x0000007372727221 */ /* 0x000fe20000010000 */
[----:B------:R-:W-:Y:S01]  /*d870*/  HMMA.16816.F32 R188, R28, R26, R188 ;  /* 0x0000001a1cbc723c */ /* 0x000fe200000018bc */
[----:B------:R-:W-:Y:S01]  /*d880*/  FADD.FTZ R113, R113, R110 ;  /* 0x0000006e71717221 */ /* 0x000fe20000010000 */
[----:B------:R-:W-:Y:S01]  /*d890*/  FADD.FTZ R107, R107, R118 ;  /* 0x000000766b6b7221 */ /* 0x000fe20000010000 */
[----:B------:R-:W-:Y:S01]  /*d8a0*/  FADD.FTZ R101, R101, R114 ;  /* 0x0000007265657221 */ /* 0x000fe20000010000 */
[----:B------:R-:W-:Y:S01]  /*d8b0*/  FFMA.FTZ R169, R169, UR12, -R132 ;  /* 0x0000000ca9a97c23 */ /* 0x000fe20008010884 */
[----:B------:R-:W1:Y:S01]  /*d8c0*/  MUFU.EX2 R40, R40 ;  /* 0x0000002800287308 */ /* 0x000e620000000800 */
[-C--:B-----5:R-:W-:Y:S01]  /*d8d0*/  FMUL.FTZ R218, R218, R117.reuse ;  /* 0x00000075dada7220 */ /* 0x0a0fe20000410000 */
[-C--:B------:R-:W-:Y:S01]  /*d8e0*/  FMUL.FTZ R219, R219, R117.reuse ;  /* 0x00000075dbdb7220 */ /* 0x080fe20000410000 */
[-C--:B------:R-:W-:Y:S01]  /*d8f0*/  FMUL.FTZ R214, R214, R117.reuse ;  /* 0x00000075d6d67220 */ /* 0x080fe20000410000 */
[-C--:B------:R-:W-:Y:S01]  /*d900*/  FMUL.FTZ R215, R215, R117.reuse ;  /* 0x00000075d7d77220 */ /* 0x080fe20000410000 */
[-C--:B------:R-:W-:Y:S01]  /*d910*/  FMUL.FTZ R210, R210, R117.reuse ;  /* 0x00000075d2d27220 */ /* 0x080fe20000410000 */
[-C--:B------:R-:W-:Y:S01]  /*d920*/  FMUL.FTZ R211, R211, R117.reuse ;  /* 0x00000075d3d37220 */ /* 0x080fe20000410000 */
[-C--:B------:R-:W-:Y:S01]  /*d930*/  FMUL.FTZ R206, R206, R117.reuse ;  /* 0x00000075cece7220 */ /* 0x080fe20000410000 */
[-C--:B------:R-:W-:Y:S01]  /*d940*/  FMUL.FTZ R207, R207, R117.reuse ;  /* 0x00000075cfcf7220 */ /* 0x080fe20000410000 */
[C---:B------:R-:W-:Y:S01]  /*d950*/  HMMA.16816.F32 R216, R12.reuse, R24, R216 ;  /* 0x000000180cd8723c */ /* 0x040fe200000018d8 */
[----:B------:R-:W-:Y:S01]  /*d960*/  MUFU.EX2 R3, R3 ;  /* 0x0000000300037308 */ /* 0x000fe20000000800 */
[----:B------:R-:W-:Y:S01]  /*d970*/  FFMA.FTZ R117, R183, R117, R108 ;  /* 0x00000075b7757223 */ /* 0x000fe2000001006c */
[----:B------:R-:W-:Y:S01]  /*d980*/  FADD.FTZ R72, R72, R113 ;  /* 0x0000007148487221 */ /* 0x000fe20000010000 */
[----:B------:R-:W-:Y:S01]  /*d990*/  FADD.FTZ R44, R44, R107 ;  /* 0x0000006b2c2c7221 */ /* 0x000fe20000010000 */
[----:B------:R-:W-:Y:S01]  /*d9a0*/  FFMA.FTZ R153, R153, UR12, -R132 ;  /* 0x0000000c99997c23 */ /* 0x000fe20008010884 */
[C---:B------:R-:W-:Y:S01]  /*d9b0*/  HMMA.16816.F32 R212, R12.reuse, R26, R212 ;  /* 0x0000001a0cd4723c */ /* 0x040fe200000018d4 */
[----:B------:R-:W-:Y:S01]  /*d9c0*/  LDSM.16.MT88.4 R24, [R239+0x4800] ;  /* 0x00480000ef18783b */ /* 0x000fe20000004200 */
[----:B-1----:R-:W-:Y:S01]  /*d9d0*/  F2FP.F16.F32.PACK_AB R38, R40, R45 ;  /* 0x0000002d2826723e */ /* 0x002fe200000000ff */
[----:B------:R-:W1:Y:S01]  /*d9e0*/  MUFU.EX2 R0, R0 ;  /* 0x0000000000007308 */ /* 0x000e620000000800 */
[----:B------:R-:W-:Y:S01]  /*d9f0*/  FADD.FTZ R106, R106, R117 ;  /* 0x000000756a6a7221 */ /* 0x000fe20000010000 */
[----:B------:R-:W-:Y:S01]  /*da00*/  FADD.FTZ R47, R47, R44 ;  /* 0x0000002c2f2f7221 */ /* 0x000fe20000010000 */
[C---:B---3--:R-:W-:Y:S01]  /*da10*/  HMMA.16816.F32 R208, R12.reuse, R20, R208 ;  /* 0x000000140cd0723c */ /* 0x048fe200000018d0 */
[----:B------:R-:W-:Y:S01]  /*da20*/  FFMA.FTZ R151, R151, UR12, -R132 ;  /* 0x0000000c97977c23 */ /* 0x000fe20008010884 */
[----:B------:R-:W-:Y:S01]  /*da30*/  FADD.FTZ R105, R105, R106 ;  /* 0x0000006a69697221 */ /* 0x000fe20000010000 */
[----:B------:R-:W-:Y:S01]  /*da40*/  FADD.FTZ R42, R42, R47 ;  /* 0x0000002f2a2a7221 */ /* 0x000fe20000010000 */
[----:B------:R-:W-:Y:S01]  /*da50*/  FFMA.FTZ R168, R147, UR12, -R132 ;  /* 0x0000000c93a87c23 */ /* 0x000fe20008010884 */
[----:B------:R-:W-:Y:S01]  /*da60*/  MUFU.EX2 R121, R121 ;  /* 0x0000007900797308 */ /* 0x000fe20000000800 */
[----:B------:R-:W-:Y:S01]  /*da70*/  HMMA.16816.F32 R204, R12, R22, R204 ;  /* 0x000000160ccc723c */ /* 0x000fe200000018cc */
[----:B------:R-:W2:Y:S01]  /*da80*/  LDSM.16.MT88.4 R12, [R234+0x4400] ;  /* 0x00440000ea0c783b */ /* 0x000ea20000004200 */
[----:B------:R-:W-:Y:S01]  /*da90*/  FADD.FTZ R2, R2, R105 ;  /* 0x0000006902027221 */ /* 0x000fe20000010000 */
[----:B------:R-:W-:Y:S01]  /*daa0*/  FADD.FTZ R45, R45, R42 ;  /* 0x0000002a2d2d7221 */ /* 0x000fe20000010000 */
[--C-:B------:R-:W-:Y:S01]  /*dab0*/  FFMA.FTZ R137, R137, UR12, -R132.reuse ;  /* 0x0000000c89897c23 */ /* 0x100fe20008010884 */
[----:B------:R-:W-:Y:S01]  /*dac0*/  FFMA.FTZ R135, R135, UR12, -R132 ;  /* 0x0000000c87877c23 */ /* 0x000fe20008010884 */
[C---:B------:R-:W-:Y:S01]  /*dad0*/  HMMA.16816.F32 R200, R28.reuse, R20, R200 ;  /* 0x000000141cc8723c */ /* 0x040fe200000018c8 */
[----:B------:R-:W3:Y:S01]  /*dae0*/  MUFU.EX2 R126, R126 ;  /* 0x0000007e007e7308 */ /* 0x000ee20000000800 */
[----:B-1----:R-:W-:Y:S01]  /*daf0*/  F2FP.F16.F32.PACK_AB R37, R0, R3 ;  /* 0x000000030025723e */ /* 0x002fe200000000ff */
[----:B------:R-:W-:Y:S01]  /*db00*/  FADD.FTZ R3, R3, R2 ;  /* 0x0000000203037221 */ /* 0x000fe20000010000 */
[----:B------:R-:W-:Y:S01]  /*db10*/  FADD.FTZ R40, R40, R45 ;  /* 0x0000002d28287221 */ /* 0x000fe20000010000 */
[----:B------:R-:W-:Y:S01]  /*db20*/  MOV R9, R102 ;  /* 0x0000006600097202 */ /* 0x000fe20000000f00 */
[----:B------:R-:W-:Y:S01]  /*db30*/  HMMA.16816.F32 R196, R28, R22, R196 ;  /* 0x000000161cc4723c */ /* 0x000fe200000018c4 */
[----:B------:R-:W1:Y:S01]  /*db40*/  LDSM.16.MT88.4 R20, [R234+0x4800] ;  /* 0x00480000ea14783b */ /* 0x000e620000004200 */
[----:B------:R-:W-:Y:S01]  /*db50*/  FADD.FTZ R0, R0, R3 ;  /* 0x0000000300007221 */ /* 0x000fe20000010000 */
[----:B------:R-:W-:Y:S01]  /*db60*/  MUFU.EX2 R43, R43 ;  /* 0x0000002b002b7308 */ /* 0x000fe20000000800 */
[----:B------:R-:W-:-:S02]  /*db70*/  MOV R5, R103 ;  /* 0x0000006700057202 */ /* 0x000fc40000000f00 */
[----:B------:R-:W-:Y:S02]  /*db80*/  @P0 MOV R9, R102 ;  /* 0x0000006600090202 */ /* 0x000fe40000000f00 */
[----:B------:R-:W-:-:S03]  /*db90*/  @P0 MOV R5, R103 ;  /* 0x0000006700050202 */ /* 0x000fc60000000f00 */
[----:B------:R-:W5:Y:S01]  /*dba0*/  MUFU.EX2 R34, R34 ;  /* 0x0000002200227308 */ /* 0x000f620000000800 */
[----:B---3--:R-:W-:Y:S01]  /*dbb0*/  F2FP.F16.F32.PACK_AB R39, R126, R121 ;  /* 0x000000797e27723e */ /* 0x008fe200000000ff */
[----:B------:R-:W-:-:S04]  /*dbc0*/  FADD.FTZ R121, R121, R0 ;  /* 0x0000000079797221 */ /* 0x000fc80000010000 */
[----:B------:R-:W-:Y:S02]  /*dbd0*/  FADD.FTZ R121, R126, R121 ;  /* 0x000000797e797221 */ /* 0x000fe40000010000 */
[C---:B----4-:R-:W-:Y:S01]  /*dbe0*/  HMMA.16816.F32 R216, R36.reuse, R16, R216 ;  /* 0x0000001024d8723c */ /* 0x050fe200000018d8 */
[----:B------:R-:W-:Y:S05]  /*dbf0*/  MUFU.EX2 R41, R41 ;  /* 0x0000002900297308 */ /* 0x000fea0000000800 */
[C---:B------:R-:W-:Y:S03]  /*dc00*/  HMMA.16816.F32 R212, R36.reuse, R18, R212 ;  /* 0x0000001224d4723c */ /* 0x040fe600000018d4 */
[----:B------:R-:W3:Y:S01]  /*dc10*/  MUFU.EX2 R32, R32 ;  /* 0x0000002000207308 */ /* 0x000ee20000000800 */
[C---:B-----5:R-:W-:Y:S01]  /*dc20*/  F2FP.F16.F32.PACK_AB R28, R34.reuse, R43 ;  /* 0x0000002b221c723e */ /* 0x060fe200000000ff */
[----:B------:R-:W-:Y:S01]  /*dc30*/  FADD.FTZ R43, R43, R40 ;  /* 0x000000282b2b7221 */ /* 0x000fe20000010000 */
[----:B--2---:R-:W-:Y:S03]  /*dc40*/  HMMA.16816.F32 R208, R36, R12, R208 ;  /* 0x0000000c24d0723c */ /* 0x004fe600000018d0 */
[----:B------:R-:W-:-:S02]  /*dc50*/  FADD.FTZ R34, R34, R43 ;  /* 0x0000002b22227221 */ /* 0x000fc40000010000 */
[----:B------:R-:W-:Y:S01]  /*dc60*/  MUFU.EX2 R136, R136 ;  /* 0x0000008800887308 */ /* 0x000fe20000000800 */
[----:B------:R-:W-:Y:S07]  /*dc70*/  HMMA.16816.F32 R204, R36, R14, R204 ;  /* 0x0000000e24cc723c */ /* 0x000fee00000018cc */
[----:B------:R-:W2:Y:S01]  /*dc80*/  MUFU.EX2 R139, R139 ;  /* 0x0000008b008b7308 */ /* 0x000ea20000000800 */
[----:B------:R-:W-:Y:S01]  /*dc90*/  F2FP.F16.F32.PACK_AB R36, R99, R100 ;  /* 0x000000646324723e */ /* 0x000fe200000000ff */
[----:B------:R-:W-:Y:S01]  /*dca0*/  FADD.FTZ R100, R100, R101 ;  /* 0x0000006564647221 */ /* 0x000fe20000010000 */
[----:B------:R-:W-:Y:S01]  /*dcb0*/  F2FP.F16.F32.PACK_AB R37, R70, R71 ;  /* 0x000000474625723e */ /* 0x000fe200000000ff */
[----:B------:R-:W-:Y:S01]  /*dcc0*/  FADD.FTZ R71, R71, R72 ;  /* 0x0000004847477221 */ /* 0x000fe20000010000 */
[----:B------:R-:W-:Y:S01]  /*dcd0*/  F2FP.F16.F32.PACK_AB R38, R97, R98 ;  /* 0x000000626126723e */ /* 0x000fe200000000ff */
[----:B------:R-:W-:Y:S01]  /*dce0*/  FADD.FTZ R99, R99, R100 ;  /* 0x0000006463637221 */ /* 0x000fe20000010000 */
[----:B------:R-:W-:Y:S01]  /*dcf0*/  F2FP.F16.F32.PACK_AB R39, R68, R69 ;  /* 0x000000454427723e */ /* 0x000fe200000000ff */
[----:B------:R-:W-:Y:S01]  /*dd00*/  MUFU.EX2 R143, R143 ;  /* 0x0000008f008f7308 */ /* 0x000fe20000000800 */
[----:B---3--:R-:W-:Y:S01]  /*dd10*/  F2FP.F16.F32.PACK_AB R30, R32, R41 ;  /* 0x00000029201e723e */ /* 0x008fe200000000ff */
[----:B------:R-:W-:Y:S01]  /*dd20*/  FADD.FTZ R70, R70, R71 ;  /* 0x0000004746467221 */ /* 0x000fe20000010000 */
[----:B------:R-:W-:Y:S01]  /*dd30*/  FADD.FTZ R98, R98, R99 ;  /* 0x0000006362627221 */ /* 0x000fe20000010000 */
[----:B------:R-:W-:-:S02]  /*dd40*/  FADD.FTZ R41, R41, R34 ;  /* 0x0000002229297221 */ /* 0x000fc40000010000 */
[C---:B------:R-:W-:Y:S01]  /*dd50*/  HMMA.16816.F32 R192, R36.reuse, R16, R192 ;  /* 0x0000001024c0723c */ /* 0x040fe200000018c0 */
[----:B------:R-:W-:Y:S01]  /*dd60*/  FADD.FTZ R69, R69, R70 ;  /* 0x0000004645457221 */ /* 0x000fe20000010000 */
[----:B------:R-:W3:Y:S01]  /*dd70*/  MUFU.EX2 R140, R140 ;  /* 0x0000008c008c7308 */ /* 0x000ee20000000800 */
[----:B--2---:R-:W-:Y:S01]  /*dd80*/  F2FP.F16.F32.PACK_AB R29, R139, R136 ;  /* 0x000000888b1d723e */ /* 0x004fe200000000ff */
[----:B------:R-:W-:Y:S01]  /*dd90*/  FADD.FTZ R97, R97, R98 ;  /* 0x0000006261617221 */ /* 0x000fe20000010000 */
[----:B------:R-:W-:Y:S01]  /*dda0*/  FADD.FTZ R68, R68, R69 ;  /* 0x0000004544447221 */ /* 0x000fe20000010000 */
[C---:B------:R-:W-:Y:S01]  /*ddb0*/  HMMA.16816.F32 R188, R36.reuse, R18, R188 ;  /* 0x0000001224bc723c */ /* 0x040fe200000018bc */
[----:B------:R-:W2:Y:S01]  /*ddc0*/  LDSM.16.MT88.4 R16, [R239+0x4c00] ;  /* 0x004c0000ef10783b */ /* 0x000ea20000004200 */
[----:B------:R-:W-:Y:S01]  /*ddd0*/  FADD.FTZ R136, R136, R121 ;  /* 0x0000007988887221 */ /* 0x000fe20000010000 */
[----:B------:R-:W-:Y:S01]  /*dde0*/  FADD.FTZ R32, R32, R41 ;  /* 0x0000002920207221 */ /* 0x000fe20000010000 */
[----:B------:R-:W-:Y:S02]  /*ddf0*/  MUFU.EX2 R65, R65 ;  /* 0x0000004100417308 */ /* 0x000fe40000000800 */
[----:B------:R-:W-:Y:S01]  /*de00*/  HMMA.16816.F32 R200, R36, R12, R200 ;  /* 0x0000000c24c8723c */ /* 0x000fe200000018c8 */
[----:B------:R-:W-:-:S05]  /*de10*/  FADD.FTZ R136, R139, R136 ;  /* 0x000000888b887221 */ /* 0x000fca0000010000 */
[----:B------:R-:W4:Y:S01]  /*de20*/  MUFU.EX2 R64, R64 ;  /* 0x0000004000407308 */ /* 0x000f220000000800 */
[----:B------:R-:W-:Y:S01]  /*de30*/  HMMA.16816.F32 R196, R36, R14, R196 ;  /* 0x0000000e24c4723c */ /* 0x000fe200000018c4 */
[----:B------:R-:W5:Y:S01]  /*de40*/  LDSM.16.MT88.4 R12, [R234+0x4c00] ;  /* 0x004c0000ea0c783b */ /* 0x000f620000004200 */
[----:B---3--:R-:W-:Y:S01]  /*de50*/  F2FP.F16.F32.PACK_AB R31, R140, R143 ;  /* 0x0000008f8c1f723e */ /* 0x008fe200000000ff */
[----:B------:R-:W-:-:S04]  /*de60*/  FADD.FTZ R143, R143, R136 ;  /* 0x000000888f8f7221 */ /* 0x000fc80000010000 */
[----:B------:R-:W-:Y:S01]  /*de70*/  MUFU.EX2 R35, R35 ;  /* 0x0000002300237308 */ /* 0x000fe20000000800 */
[----:B------:R-:W-:Y:S01]  /*de80*/  F2FP.F16.F32.PACK_AB R36, R95, R96 ;  /* 0x000000605f24723e */ /* 0x000fe200000000ff */
[C---:B------:R-:W-:Y:S01]  /*de90*/  HMMA.16816.F32 R216, R28.reuse, R24, R216 ;  /* 0x000000181cd8723c */ /* 0x040fe200000018d8 */
[----:B------:R-:W-:Y:S01]  /*dea0*/  F2FP.F16.F32.PACK_AB R37, R66, R67 ;  /* 0x000000434225723e */ /* 0x000fe200000000ff */
[----:B------:R-:W-:Y:S01]  /*deb0*/  FADD.FTZ R96, R96, R97 ;  /* 0x0000006160607221 */ /* 0x000fe20000010000 */
[----:B------:R-:W-:Y:S01]  /*dec0*/  F2FP.F16.F32.PACK_AB R38, R93, R94 ;  /* 0x0000005e5d26723e */ /* 0x000fe200000000ff */
[----:B------:R-:W-:Y:S01]  /*ded0*/  FADD.FTZ R67, R67, R68 ;  /* 0x0000004443437221 */ /* 0x000fe20000010000 */
[----:B------:R-:W-:Y:S01]  /*dee0*/  FADD.FTZ R143, R140, R143 ;  /* 0x0000008f8c8f7221 */ /* 0x000fe20000010000 */
[----:B------:R-:W3:Y:S01]  /*def0*/  MUFU.EX2 R8, R8 ;  /* 0x0000000800087308 */ /* 0x000ee20000000800 */
[----:B------:R-:W-:Y:S01]  /*df00*/  HMMA.16816.F32 R212, R28, R26, R212 ;  /* 0x0000001a1cd4723c */ /* 0x000fe200000018d4 */
[----:B----4-:R-:W-:Y:S01]  /*df10*/  F2FP.F16.F32.PACK_AB R39, R64, R65 ;  /* 0x000000414027723e */ /* 0x010fe200000000ff */
[----:B------:R-:W-:Y:S01]  /*df20*/  FADD.FTZ R95, R95, R96 ;  /* 0x000000605f5f7221 */ /* 0x000fe20000010000 */
[----:B------:R-:W-:-:S03]  /*df30*/  FADD.FTZ R66, R66, R67 ;  /* 0x0000004342427221 */ /* 0x000fc60000010000 */
[----:B-1----:R-:W-:Y:S01]  /*df40*/  HMMA.16816.F32 R208, R28, R20, R208 ;  /* 0x000000141cd0723c */ /* 0x002fe200000018d0 */
[----:B------:R-:W-:Y:S01]  /*df50*/  MUFU.EX2 R33, R33 ;  /* 0x0000002100217308 */ /* 0x000fe20000000800 */
[----:B------:R-:W-:Y:S01]  /*df60*/  FADD.FTZ R94, R94, R95 ;  /* 0x0000005f5e5e7221 */ /* 0x000fe20000010000 */
[----:B------:R-:W-:-:S03]  /*df70*/  FADD.FTZ R65, R65, R66 ;  /* 0x0000004241417221 */ /* 0x000fc60000010000 */
[----:B------:R-:W-:Y:S01]  /*df80*/  HMMA.16816.F32 R204, R28, R22, R204 ;  /* 0x000000161ccc723c */ /* 0x000fe200000018cc */
[----:B------:R-:W-:Y:S01]  /*df90*/  FADD.FTZ R93, R93, R94 ;  /* 0x0000005e5d5d7221 */ /* 0x000fe20000010000 */
[----:B------:R-:W-:Y:S01]  /*dfa0*/  FADD.FTZ R64, R64, R65 ;  /* 0x0000004140407221 */ /* 0x000fe20000010000 */
[----:B------:R-:W1:Y:S03]  /*dfb0*/  MUFU.EX2 R4, R4 ;  /* 0x0000000400047308 */ /* 0x000e660000000800 */
[----:B------:R-:W-:Y:S01]  /*dfc0*/  HMMA.16816.F32 R192, R36, R24, R192 ;  /* 0x0000001824c0723c */ /* 0x000fe200000018c0 */
[----:B---3--:R-:W-:Y:S01]  /*dfd0*/  F2FP.F16.F32.PACK_AB R28, R8, R35 ;  /* 0x00000023081c723e */ /* 0x008fe200000000ff */
[----:B------:R-:W-:-:S03]  /*dfe0*/  FADD.FTZ R35, R35, R32 ;  /* 0x0000002023237221 */ /* 0x000fc60000010000 */
[----:B------:R-:W-:Y:S01]  /*dff0*/  MUFU.EX2 R146, R146 ;  /* 0x0000009200927308 */ /* 0x000fe20000000800 */
[----:B------:R-:W-:Y:S01]  /*e000*/  HMMA.16816.F32 R188, R36, R26, R188 ;  /* 0x0000001a24bc723c */ /* 0x000fe200000018bc */
[----:B------:R-:W3:Y:S01]  /*e010*/  LDSM.16.MT88.4 R24, [R239+0x5000] ;  /* 0x00500000ef18783b */ /* 0x000ee20000004200 */
[----:B------:R-:W-:-:S04]  /*e020*/  FADD.FTZ R8, R8, R35 ;  /* 0x0000002308087221 */ /* 0x000fc80000010000 */
[----:B------:R-:W-:Y:S01]  /*e030*/  HMMA.16816.F32 R200, R36, R20, R200 ;  /* 0x0000001424c8723c */ /* 0x000fe200000018c8 */
[----:B------:R-:W4:Y:S01]  /*e040*/  MUFU.EX2 R163, R163 ;  /* 0x000000a300a37308 */ /* 0x000f220000000800 */
[----:B-1----:R-:W-:Y:S01]  /*e050*/  F2FP.F16.F32.PACK_AB R30, R4, R33 ;  /* 0x00000021041e723e */ /* 0x002fe200000000ff */
[----:B------:R-:W-:-:S03]  /*e060*/  FADD.FTZ R33, R33, R8 ;  /* 0x0000000821217221 */ /* 0x000fc60000010000 */
[----:B------:R-:W-:Y:S01]  /*e070*/  HMMA.16816.F32 R196, R36, R22, R196 ;  /* 0x0000001624c4723c */ /* 0x000fe200000018c4 */
[----:B------:R-:W1:Y:S01]  /*e080*/  LDSM.16.MT88.4 R20, [R234+0x5000] ;  /* 0x00500000ea14783b */ /* 0x000e620000004200 */
[----:B------:R-:W-:Y:S01]  /*e090*/  FADD.FTZ R33, R4, R33 ;  /* 0x0000002104217221 */ /* 0x000fe20000010000 */
[----:B------:R-:W-:Y:S04]  /*e0a0*/  MUFU.EX2 R167, R167 ;  /* 0x000000a700a77308 */ /* 0x000fe80000000800 */
[--C-:B------:R-:W-:Y:S01]  /*e0b0*/  FFMA.FTZ R36, R166, UR12, -R145.reuse ;  /* 0x0000000ca6247c23 */ /* 0x100fe20008010891 */
[--C-:B------:R-:W-:Y:S01]  /*e0c0*/  FFMA.FTZ R37, R221, UR12, -R132.reuse ;  /* 0x0000000cdd257c23 */ /* 0x100fe20008010884 */
[--C-:B------:R-:W-:Y:S01]  /*e0d0*/  FFMA.FTZ R38, R187, UR12, -R132.reuse ;  /* 0x0000000cbb267c23 */ /* 0x100fe20008010884 */
[--C-:B------:R-:W-:Y:S01]  /*e0e0*/  FFMA.FTZ R39, R185, UR12, -R132.reuse ;  /* 0x0000000cb9277c23 */ /* 0x100fe20008010884 */
[----:B------:R-:W2:Y:S01]  /*e0f0*/  MUFU.EX2 R152, R152 ;  /* 0x0000009800987308 */ /* 0x000ea20000000800 */
[----:B----4-:R-:W-:Y:S01]  /*e100*/  F2FP.F16.F32.PACK_AB R29, R163, R146 ;  /* 0x00000092a31d723e */ /* 0x010fe200000000ff */
[--C-:B------:R-:W-:Y:S01]  /*e110*/  FFMA.FTZ R166, R175, UR12, -R132.reuse ;  /* 0x0000000cafa67c23 */ /* 0x100fe20008010884 */
[--C-:B------:R-:W-:Y:S01]  /*e120*/  FFMA.FTZ R185, R160, UR12, -R145.reuse ;  /* 0x0000000ca0b97c23 */ /* 0x100fe20008010891 */
[----:B------:R-:W-:Y:S01]  /*e130*/  FFMA.FTZ R175, R164, UR12, -R145 ;  /* 0x0000000ca4af7c23 */ /* 0x000fe20008010891 */
[--C-:B------:R-:W-:Y:S01]  /*e140*/  FFMA.FTZ R160, R165, UR12, -R132.reuse ;  /* 0x0000000ca5a07c23 */ /* 0x100fe20008010884 */
[--C-:B------:R-:W-:Y:S01]  /*e150*/  FFMA.FTZ R165, R177, UR12, -R132.reuse ;  /* 0x0000000cb1a57c23 */ /* 0x100fe20008010884 */
[--C-:B------:R-:W-:Y:S01]  /*e160*/  FFMA.FTZ R164, R171, UR12, -R132.reuse ;  /* 0x0000000caba47c23 */ /* 0x100fe20008010884 */
[----:B------:R-:W-:Y:S01]  /*e170*/  MUFU.EX2 R63, R63 ;  /* 0x0000003f003f7308 */ /* 0x000fe20000000800 */
[----:B------:R-:W-:Y:S01]  /*e180*/  FADD.FTZ R146, R146, R143 ;  /* 0x0000008f92927221 */ /* 0x000fe20000010000 */
[--C-:B------:R-:W-:Y:S01]  /*e190*/  FFMA.FTZ R171, R148, UR12, -R145.reuse ;  /* 0x0000000c94ab7c23 */ /* 0x100fe20008010891 */
[----:B------:R-:W-:Y:S01]  /*e1a0*/  FFMA.FTZ R148, R155, UR12, -R132 ;  /* 0x0000000c9b947c23 */ /* 0x000fe20008010884 */
[----:B------:R-:W-:Y:S01]  /*e1b0*/  FFMA.FTZ R145, R138, UR12, -R145 ;  /* 0x0000000c8a917c23 */ /* 0x000fe20008010891 */
[----:B------:R-:W-:Y:S01]  /*e1c0*/  FADD.FTZ R146, R163, R146 ;  /* 0x00000092a3927221 */ /* 0x000fe20000010000 */
[--C-:B------:R-:W-:Y:S01]  /*e1d0*/  FFMA.FTZ R138, R141, UR12, -R132.reuse ;  /* 0x0000000c8d8a7c23 */ /* 0x100fe20008010884 */
[----:B------:R-:W-:Y:S01]  /*e1e0*/  FFMA.FTZ R132, R131, UR12, -R132 ;  /* 0x0000000c83847c23 */ /* 0x000fe20008010884 */
[----:B------:R-:W4:Y:S01]  /*e1f0*/  MUFU.EX2 R62, R62 ;  /* 0x0000003e003e7308 */ /* 0x000f220000000800 */
[----:B--2---:R-:W-:Y:S01]  /*e200*/  F2FP.F16.F32.PACK_AB R31, R152, R167 ;  /* 0x000000a7981f723e */ /* 0x004fe200000000ff */
[----:B------:R-:W-:Y:S01]  /*e210*/  FADD.FTZ R167, R167, R146 ;  /* 0x00000092a7a77221 */ /* 0x000fe20000010000 */
[----:B------:R-:W-:-:S03]  /*e220*/  FFMA.FTZ R131, R124, UR12, -R127 ;  /* 0x0000000c7c837c23 */ /* 0x000fc6000801087f */
[----:B------:R-:W-:Y:S02]  /*e230*/  FADD.FTZ R152, R152, R167 ;  /* 0x000000a798987221 */ /* 0x000fe40000010000 */
[----:B------:R-:W-:Y:S01]  /*e240*/  MUFU.EX2 R61, R61 ;  /* 0x0000003d003d7308 */ /* 0x000fe20000000800 */
[C---:B------:R-:W-:Y:S06]  /*e250*/  HMMA.16816.F32 R216, R28.reuse, R16, R216 ;  /* 0x000000101cd8723c */ /* 0x040fec00000018d8 */
[C---:B------:R-:W-:Y:S01]  /*e260*/  HMMA.16816.F32 R212, R28.reuse, R18, R212 ;  /* 0x000000121cd4723c */ /* 0x040fe200000018d4 */
[----:B------:R-:W2:Y:S05]  /*e270*/  MUFU.EX2 R60, R60 ;  /* 0x0000003c003c7308 */ /* 0x000eaa0000000800 */
[C---:B-----5:R-:W-:Y:S03]  /*e280*/  HMMA.16816.F32 R208, R28.reuse, R12, R208 ;  /* 0x0000000c1cd0723c */ /* 0x060fe600000018d0 */
[----:B------:R-:W-:Y:S03]  /*e290*/  MUFU.EX2 R128, R128 ;  /* 0x0000008000807308 */ /* 0x000fe60000000800 */
[----:B------:R-:W-:Y:S05]  /*e2a0*/  HMMA.16816.F32 R204, R28, R14, R204 ;  /* 0x0000000e1ccc723c */ /* 0x000fea00000018cc */
[----:B------:R-:W5:Y:S02]  /*e2b0*/  MUFU.EX2 R133, R133 ;  /* 0x0000008500857308 */ /* 0x000f640000000800 */
[----:B------:R-:W-:Y:S01]  /*e2c0*/  F2FP.F16.F32.PACK_AB R28, R91, R92 ;  /* 0x0000005c5b1c723e */ /* 0x000fe200000000ff */
[----:B------:R-:W-:Y:S01]  /*e2d0*/  FADD.FTZ R92, R92, R93 ;  /* 0x0000005d5c5c7221 */ /* 0x000fe20000010000 */
[----:B----4-:R-:W-:Y:S01]  /*e2e0*/  F2FP.F16.F32.PACK_AB R29, R62, R63 ;  /* 0x0000003f3e1d723e */ /* 0x010fe200000000ff */
[----:B------:R-:W-:Y:S01]  /*e2f0*/  FADD.FTZ R63, R63, R64 ;  /* 0x000000403f3f7221 */ /* 0x000fe20000010000 */
[----:B------:R-:W-:Y:S01]  /*e300*/  F2FP.F16.F32.PACK_AB R30, R89, R90 ;  /* 0x0000005a591e723e */ /* 0x000fe200000000ff */
[----:B------:R-:W-:Y:S01]  /*e310*/  FADD.FTZ R91, R91, R92 ;  /* 0x0000005c5b5b7221 */ /* 0x000fe20000010000 */
[----:B------:R-:W-:Y:S01]  /*e320*/  MUFU.EX2 R134, R134 ;  /* 0x0000008600867308 */ /* 0x000fe20000000800 */
[----:B--2---:R-:W-:Y:S01]  /*e330*/  F2FP.F16.F32.PACK_AB R31, R60, R61 ;  /* 0x0000003d3c1f723e */ /* 0x004fe200000000ff */
[----:B------:R-:W-:Y:S01]  /*e340*/  FADD.FTZ R62, R62, R63 ;  /* 0x0000003f3e3e7221 */ /* 0x000fe20000010000 */
[----:B------:R-:W-:-:S03]  /*e350*/  FADD.FTZ R90, R90, R91 ;  /* 0x0000005b5a5a7221 */ /* 0x000fc60000010000 */
[----:B------:R-:W-:Y:S01]  /*e360*/  FADD.FTZ R61, R61, R62 ;  /* 0x0000003e3d3d7221 */ /* 0x000fe20000010000 */
[----:B------:R-:W-:Y:S01]  /*e370*/  FADD.FTZ R89, R89, R90 ;  /* 0x0000005a59597221 */ /* 0x000fe20000010000 */
[----:B------:R-:W2:Y:S01]  /*e380*/  MUFU.EX2 R149, R149 ;  /* 0x0000009500957308 */ /* 0x000ea20000000800 */
[----:B------:R-:W-:Y:S01]  /*e390*/  HMMA.16816.F32 R192, R28, R16, R192 ;  /* 0x000000101cc0723c */ /* 0x000fe200000018c0 */
[----:B------:R-:W-:-:S05]  /*e3a0*/  FADD.FTZ R60, R60, R61 ;  /* 0x0000003d3c3c7221 */ /* 0x000fca0000010000 */
[----:B------:R-:W-:Y:S01]  /*e3b0*/  HMMA.16816.F32 R188, R28, R18, R188 ;  /* 0x000000121cbc723c */ /* 0x000fe200000018bc */
[----:B------:R-:W-:Y:S01]  /*e3c0*/  MUFU.EX2 R37, R37 ;  /* 0x0000002500257308 */ /* 0x000fe20000000800 */
[----:B-----5:R-:W-:Y:S01]  /*e3d0*/  F2FP.F16.F32.PACK_AB R16, R133, R128 ;  /* 0x000000808510723e */ /* 0x020fe200000000ff */
[----:B------:R-:W-:-:S03]  /*e3e0*/  FADD.FTZ R128, R128, R33 ;  /* 0x0000002180807221 */ /* 0x000fc60000010000 */
[C---:B------:R-:W-:Y:S01]  /*e3f0*/  HMMA.16816.F32 R200, R28.reuse, R12, R200 ;  /* 0x0000000c1cc8723c */ /* 0x040fe200000018c8 */
[----:B------:R-:W-:Y:S02]  /*e400*/  FADD.FTZ R133, R133, R128 ;  /* 0x0000008085857221 */ /* 0x000fe40000010000 */
[----:B------:R-:W4:Y:S01]  /*e410*/  MUFU.EX2 R38, R38 ;  /* 0x0000002600267308 */ /* 0x000f220000000800 */
[C---:B--2---:R-:W-:Y:S01]  /*e420*/  F2FP.F16.F32.PACK_AB R18, R149.reuse, R134 ;  /* 0x000000869512723e */ /* 0x044fe200000000ff */
[----:B------:R-:W-:Y:S01]  /*e430*/  FADD.FTZ R134, R134, R133 ;  /* 0x0000008586867221 */ /* 0x000fe20000010000 */
[----:B------:R-:W-:Y:S01]  /*e440*/  HMMA.16816.F32 R196, R28, R14, R196 ;  /* 0x0000000e1cc4723c */ /* 0x000fe200000018c4 */
[----:B------:R-:W2:Y:S02]  /*e450*/  LDSM.16.MT88.4 R12, [R239+0x5400] ;  /* 0x00540000ef0c783b */ /* 0x000ea40000004200 */
[----:B------:R-:W-:Y:S02]  /*e460*/  FADD.FTZ R149, R149, R134 ;  /* 0x0000008695957221 */ /* 0x000fe40000010000 */
[----:B------:R-:W-:Y:S02]  /*e470*/  MUFU.EX2 R39, R39 ;  /* 0x0000002700277308 */ /* 0x000fe40000000800 */
[----:B------:R-:W-:Y:S01]  /*e480*/  F2FP.F16.F32.PACK_AB R28, R87, R88 ;  /* 0x00000058571c723e */ /* 0x000fe200000000ff */
[----:B------:R-:W-:Y:S01]  /*e490*/  FADD.FTZ R88, R88, R89 ;  /* 0x0000005958587221 */ /* 0x000fe20000010000 */
[----:B------:R-:W-:-:S03]  /*e4a0*/  F2FP.F16.F32.PACK_AB R30, R85, R86 ;  /* 0x00000056551e723e */ /* 0x000fc600000000ff */
[----:B------:R-:W-:Y:S01]  /*e4b0*/  FADD.FTZ R87, R87, R88 ;  /* 0x0000005857577221 */ /* 0x000fe20000010000 */
[----:B------:R-:W5:Y:S01]  /*e4c0*/  MUFU.EX2 R166, R166 ;  /* 0x000000a600a67308 */ /* 0x000f620000000800 */
[----:B----4-:R-:W-:Y:S01]  /*e4d0*/  F2FP.F16.F32.PACK_AB R17, R38, R37 ;  /* 0x000000252611723e */ /* 0x010fe200000000ff */
[----:B------:R-:W-:Y:S01]  /*e4e0*/  FADD.FTZ R37, R37, R152 ;  /* 0x0000009825257221 */ /* 0x000fe20000010000 */
[----:B------:R-:W-:-:S03]  /*e4f0*/  FADD.FTZ R86, R86, R87 ;  /* 0x0000005756567221 */ /* 0x000fc60000010000 */
[----:B------:R-:W-:Y:S01]  /*e500*/  FADD.FTZ R38, R38, R37 ;  /* 0x0000002526267221 */ /* 0x000fe20000010000 */
[----:B------:R-:W-:Y:S01]  /*e510*/  FADD.FTZ R85, R85, R86 ;  /* 0x0000005655557221 */ /* 0x000fe20000010000 */
[----:B------:R-:W-:Y:S08]  /*e520*/  MUFU.EX2 R59, R59 ;  /* 0x0000003b003b7308 */ /* 0x000ff00000000800 */
[----:B------:R-:W4:Y:S01]  /*e530*/  MUFU.EX2 R58, R58 ;  /* 0x0000003a003a7308 */ /* 0x000f220000000800 */
[----:B-----5:R-:W-:Y:S01]  /*e540*/  F2FP.F16.F32.PACK_AB R19, R166, R39 ;  /* 0x00000027a613723e */ /* 0x020fe200000000ff */
[----:B------:R-:W-:-:S04]  /*e550*/  FADD.FTZ R39, R39, R38 ;  /* 0x0000002627277221 */ /* 0x000fc80000010000 */
[----:B------:R-:W-:Y:S02]  /*e560*/  FADD.FTZ R39, R166, R39 ;  /* 0x00000027a6277221 */ /* 0x000fe40000010000 */
[----:B------:R-:W-:Y:S01]  /*e570*/  MUFU.EX2 R57, R57 ;  /* 0x0000003900397308 */ /* 0x000fe20000000800 */
[C---:B---3--:R-:W-:Y:S06]  /*e580*/  HMMA.16816.F32 R216, R16.reuse, R24, R216 ;  /* 0x0000001810d8723c */ /* 0x048fec00000018d8 */
[----:B------:R-:W-:Y:S01]  /*e590*/  HMMA.16816.F32 R212, R16, R26, R212 ;  /* 0x0000001a10d4723c */ /* 0x000fe200000018d4 */
[----:B------:R-:W3:Y:S01]  /*e5a0*/  MUFU.EX2 R56, R56 ;  /* 0x0000003800387308 */ /* 0x000ee20000000800 */
[----:B----4-:R-:W-:Y:S01]  /*e5b0*/  F2FP.F16.F32.PACK_AB R29, R58, R59 ;  /* 0x0000003b3a1d723e */ /* 0x010fe200000000ff */
[----:B------:R-:W-:-:S03]  /*e5c0*/  FADD.FTZ R59, R59, R60 ;  /* 0x0000003c3b3b7221 */ /* 0x000fc60000010000 */
[C---:B-1----:R-:W-:Y:S01]  /*e5d0*/  HMMA.16816.F32 R208, R16.reuse, R20, R208 ;  /* 0x0000001410d0723c */ /* 0x042fe200000018d0 */
[----:B------:R-:W-:Y:S02]  /*e5e0*/  FADD.FTZ R58, R58, R59 ;  /* 0x0000003b3a3a7221 */ /* 0x000fe40000010000 */
[----:B------:R-:W-:Y:S03]  /*e5f0*/  MUFU.EX2 R142, R142 ;  /* 0x0000008e008e7308 */ /* 0x000fe60000000800 */
[----:B------:R-:W-:Y:S01]  /*e600*/  HMMA.16816.F32 R204, R16, R22, R204 ;  /* 0x0000001610cc723c */ /* 0x000fe200000018cc */
[----:B------:R-:W1:Y:S04]  /*e610*/  LDSM.16.MT88.4 R16, [R234+0x5400] ;  /* 0x00540000ea10783b */ /* 0x000e680000004200 */
[----:B------:R-:W4:Y:S01]  /*e620*/  MUFU.EX2 R161, R161 ;  /* 0x000000a100a17308 */ /* 0x000f220000000800 */
[----:B---3--:R-:W-:Y:S01]  /*e630*/  F2FP.F16.F32.PACK_AB R31, R56, R57 ;  /* 0x00000039381f723e */ /* 0x008fe200000000ff */
[----:B------:R-:W-:-:S04]  /*e640*/  FADD.FTZ R57, R57, R58 ;  /* 0x0000003a39397221 */ /* 0x000fc80000010000 */
[----:B------:R-:W-:Y:S02]  /*e650*/  FADD.FTZ R56, R56, R57 ;  /* 0x0000003938387221 */ /* 0x000fe40000010000 */
[----:B------:R-:W-:Y:S01]  /*e660*/  MUFU.EX2 R154, R154 ;  /* 0x0000009a009a7308 */ /* 0x000fe20000000800 */
[C---:B------:R-:W-:Y:S06]  /*e670*/  HMMA.16816.F32 R192, R28.reuse, R24, R192 ;  /* 0x000000181cc0723c */ /* 0x040fec00000018c0 */
[----:B------:R-:W-:Y:S01]  /*e680*/  HMMA.16816.F32 R188, R28, R26, R188 ;  /* 0x0000001a1cbc723c */ /* 0x000fe200000018bc */
[----:B------:R-:W3:Y:S01]  /*e690*/  MUFU.EX2 R173, R173 ;  /* 0x000000ad00ad7308 */ /* 0x000ee20000000800 */
[----:B----4-:R-:W-:Y:S01]  /*e6a0*/  F2FP.F16.F32.PACK_AB R24, R161, R142 ;  /* 0x0000008ea118723e */ /* 0x010fe200000000ff */
[----:B------:R-:W-:-:S03]  /*e6b0*/  FADD.FTZ R142, R142, R149 ;  /* 0x000000958e8e7221 */ /* 0x000fc60000010000 */
[C---:B------:R-:W-:Y:S01]  /*e6c0*/  HMMA.16816.F32 R200, R28.reuse, R20, R200 ;  /* 0x000000141cc8723c */ /* 0x040fe200000018c8 */
[----:B------:R-:W-:Y:S02]  /*e6d0*/  FADD.FTZ R161, R161, R142 ;  /* 0x0000008ea1a17221 */ /* 0x000fe40000010000 */
[----:B------:R-:W-:Y:S03]  /*e6e0*/  MUFU.EX2 R160, R160 ;  /* 0x000000a000a07308 */ /* 0x000fe60000000800 */
[----:B------:R-:W-:Y:S01]  /*e6f0*/  HMMA.16816.F32 R196, R28, R22, R196 ;  /* 0x000000161cc4723c */ /* 0x000fe200000018c4 */
[----:B------:R-:W4:Y:S04]  /*e700*/  LDSM.16.MT88.4 R20, [R239+0x5800] ;  /* 0x00580000ef14783b */ /* 0x000f280000004200 */
[----:B------:R-:W5:Y:S01]  /*e710*/  MUFU.EX2 R165, R165 ;  /* 0x000000a500a57308 */ /* 0x000f620000000800 */
[----:B------:R-:W4:Y:S01]  /*e720*/  LDSM.16.MT88.4 R28, [R234+0x5800] ;  /* 0x00580000ea1c783b */ /* 0x000f220000004200 */
[----:B---3--:R-:W-:Y:S01]  /*e730*/  F2FP.F16.F32.PACK_AB R26, R173, R154 ;  /* 0x0000009aad1a723e */ /* 0x008fe200000000ff */
[----:B------:R-:W-:-:S04]  /*e740*/  FADD.FTZ R154, R154, R161 ;  /* 0x000000a19a9a7221 */ /* 0x000fc80000010000 */
[----:B------:R-:W-:Y:S01]  /*e750*/  FADD.FTZ R173, R173, R154 ;  /* 0x0000009aadad7221 */ /* 0x000fe20000010000 */
        /* <DEDUP_REMOVED lines=11> */
[C---:B--2---:R-:W-:Y:S06]  /*e810*/  HMMA.16816.F32 R216, R24.reuse, R12, R216 ;  /* 0x0000000c18d8723c */ /* 0x044fec00000018d8 */
[C---:B------:R-:W-:Y:S01]  /*e820*/  HMMA.16816.F32 R212, R24.reuse, R14, R212 ;  /* 0x0000000e18d4723c */ /* 0x040fe200000018d4 */
[----:B------:R-:W2:Y:S05]  /*e830*/  MUFU.EX2 R52, R52 ;  /* 0x0000003400347308 */ /* 0x000eaa0000000800 */
[C---:B-1----:R-:W-:Y:S03]  /*e840*/  HMMA.16816.F32 R208, R24.reuse, R16, R208 ;  /* 0x0000001018d0723c */ /* 0x042fe600000018d0 */
[----:B------:R-:W-:Y:S03]  /*e850*/  MUFU.EX2 R36, R36 ;  /* 0x0000002400247308 */ /* 0x000fe60000000800 */
[----:B------:R-:W-:Y:S05]  /*e860*/  HMMA.16816.F32 R204, R24, R18, R204 ;  /* 0x0000001218cc723c */ /* 0x000fea00000018cc */
[----:B------:R-:W1:Y:S02]  /*e870*/  MUFU.EX2 R175, R175 ;  /* 0x000000af00af7308 */ /* 0x000e640000000800 */
[----:B------:R-:W-:Y:S01]  /*e880*/  F2FP.F16.F32.PACK_AB R24, R83, R84 ;  /* 0x000000545318723e */ /* 0x000fe200000000ff */
[----:B------:R-:W-:Y:S01]  /*e890*/  FADD.FTZ R84, R84, R85 ;  /* 0x0000005554547221 */ /* 0x000fe20000010000 */
[----:B-----5:R-:W-:Y:S01]  /*e8a0*/  F2FP.F16.F32.PACK_AB R25, R54, R55 ;  /* 0x000000373619723e */ /* 0x020fe200000000ff */
        /* <DEDUP_REMOVED lines=14> */
[----:B-1----:R-:W-:Y:S01]  /*e990*/  F2FP.F16.F32.PACK_AB R12, R175, R36 ;  /* 0x00000024af0c723e */ /* 0x002fe200000000ff */
[----:B------:R-:W-:-:S03]  /*e9a0*/  FADD.FTZ R36, R36, R173 ;  /* 0x000000ad24247221 */ /* 0x000fc60000010000 */
[C---:B------:R-:W-:Y:S01]  /*e9b0*/  HMMA.16816.F32 R200, R24.reuse, R16, R200 ;  /* 0x0000001018c8723c */ /* 0x040fe200000018c8 */
[----:B------:R-:W-:Y:S02]  /*e9c0*/  FADD.FTZ R175, R175, R36 ;  /* 0x00000024afaf7221 */ /* 0x000fe40000010000 */
[----:B------:R-:W1:Y:S01]  /*e9d0*/  MUFU.EX2 R153, R153 ;  /* 0x0000009900997308 */ /* 0x000e620000000800 */
        /* <DEDUP_REMOVED lines=10> */
[----:B------:R-:W3:Y:S01]  /*ea80*/  MUFU.EX2 R168, R168 ;  /* 0x000000a800a87308 */ /* 0x000ee20000000800 */
[----:B-1----:R-:W-:Y:S01]  /*ea90*/  F2FP.F16.F32.PACK_AB R13, R153, R148 ;  /* 0x00000094990d723e */ /* 0x002fe200000000ff */
[----:B------:R-:W-:Y:S01]  /*eaa0*/  FADD.FTZ R148, R148, R169 ;  /* 0x000000a994947221 */ /* 0x000fe20000010000 */
[----:B------:R-:W-:-:S03]  /*eab0*/  FADD.FTZ R78, R78, R79 ;  /* 0x0000004f4e4e7221 */ /* 0x000fc60000010000 */
[----:B------:R-:W-:Y:S01]  /*eac0*/  FADD.FTZ R148, R153, R148 ;  /* 0x0000009499947221 */ /* 0x000fe20000010000 */
[----:B------:R-:W-:Y:S01]  /*ead0*/  FADD.FTZ R77, R77, R78 ;  /* 0x0000004e4d4d7221 */ /* 0x000fe20000010000 */
[----:B------:R-:W-:Y:S08]  /*eae0*/  MUFU.EX2 R51, R51 ;  /* 0x0000003300337308 */ /* 0x000ff00000000800 */
[----:B------:R-:W1:Y:S01]  /*eaf0*/  MUFU.EX2 R50, R50 ;  /* 0x0000003200327308 */ /* 0x000e620000000800 */
[----:B---3--:R-:W-:Y:S01]  /*eb00*/  F2FP.F16.F32.PACK_AB R15, R168, R151 ;  /* 0x00000097a80f723e */ /* 0x008fe200000000ff */
[----:B------:R-:W-:-:S04]  /*eb10*/  FADD.FTZ R151, R151, R148 ;  /* 0x0000009497977221 */ /* 0x000fc80000010000 */
[----:B------:R-:W-:Y:S02]  /*eb20*/  FADD.FTZ R151, R168, R151 ;  /* 0x00000097a8977221 */ /* 0x000fe40000010000 */
[----:B------:R-:W-:Y:S01]  /*eb30*/  MUFU.EX2 R49, R49 ;  /* 0x0000003100317308 */ /* 0x000fe20000000800 */
[C---:B----4-:R-:W-:Y:S06]  /*eb40*/  HMMA.16816.F32 R216, R12.reuse, R20, R216 ;  /* 0x000000140cd8723c */ /* 0x050fec00000018d8 */
[----:B------:R-:W-:Y:S01]  /*eb50*/  HMMA.16816.F32 R212, R12, R22, R212 ;  /* 0x000000160cd4723c */ /* 0x000fe200000018d4 */
[----:B------:R-:W3:Y:S01]  /*eb60*/  MUFU.EX2 R48, R48 ;  /* 0x0000003000307308 */ /* 0x000ee20000000800 */
[----:B-1----:R-:W-:Y:S01]  /*eb70*/  F2FP.F16.F32.PACK_AB R25, R50, R51 ;  /* 0x000000333219723e */ /* 0x002fe200000000ff */
[----:B------:R-:W-:-:S03]  /*eb80*/  FADD.FTZ R51, R51, R52 ;  /* 0x0000003433337221 */ /* 0x000fc60000010000 */
[C---:B------:R-:W-:Y:S01]  /*eb90*/  HMMA.16816.F32 R208, R12.reuse, R28, R208 ;  /* 0x0000001c0cd0723c */ /* 0x040fe200000018d0 */
[----:B------:R-:W-:Y:S02]  /*eba0*/  FADD.FTZ R50, R50, R51 ;  /* 0x0000003332327221 */ /* 0x000fe40000010000 */
[----:B------:R-:W-:Y:S03]  /*ebb0*/  MUFU.EX2 R75, R75 ;  /* 0x0000004b004b7308 */ /* 0x000fe60000000800 */
[----:B------:R-:W-:Y:S01]  /*ebc0*/  HMMA.16816.F32 R204, R12, R30, R204 ;  /* 0x0000001e0ccc723c */ /* 0x000fe200000018cc */
[----:B------:R-:W1:Y:S04]  /*ebd0*/  LDSM.16.MT88.4 R12, [R234+0x5c00] ;  /* 0x005c0000ea0c783b */ /* 0x000e680000004200 */
[----:B------:R-:W-:Y:S01]  /*ebe0*/  MUFU.EX2 R46, R46 ;  /* 0x0000002e002e7308 */ /* 0x000fe20000000800 */
[----:B---3--:R-:W-:Y:S01]  /*ebf0*/  F2FP.F16.F32.PACK_AB R27, R48, R49 ;  /* 0x00000031301b723e */ /* 0x008fe200000000ff */
[----:B------:R-:W-:-:S04]  /*ec00*/  FADD.FTZ R49, R49, R50 ;  /* 0x0000003231317221 */ /* 0x000fc80000010000 */
[----:B------:R-:W-:Y:S02]  /*ec10*/  FADD.FTZ R49, R48, R49 ;  /* 0x0000003130317221 */ /* 0x000fe40000010000 */
[----:B------:R-:W-:Y:S01]  /*ec20*/  MUFU.EX2 R150, R150 ;  /* 0x0000009600967308 */ /* 0x000fe20000000800 */
[C---:B------:R-:W-:Y:S06]  /*ec30*/  HMMA.16816.F32 R200, R24.reuse, R28, R200 ;  /* 0x0000001c18c8723c */ /* 0x040fec00000018c8 */
[C---:B------:R-:W-:Y:S01]  /*ec40*/  HMMA.16816.F32 R192, R24.reuse, R20, R192 ;  /* 0x0000001418c0723c */ /* 0x040fe200000018c0 */
[----:B------:R-:W3:Y:S05]  /*ec50*/  MUFU.EX2 R171, R171 ;  /* 0x000000ab00ab7308 */ /* 0x000eea0000000800 */
[C---:B------:R-:W-:Y:S03]  /*ec60*/  HMMA.16816.F32 R188, R24.reuse, R22, R188 ;  /* 0x0000001618bc723c */ /* 0x040fe600000018bc */
[----:B------:R-:W-:Y:S03]  /*ec70*/  MUFU.EX2 R138, R138 ;  /* 0x0000008a008a7308 */ /* 0x000fe60000000800 */
[----:B------:R-:W-:Y:S05]  /*ec80*/  HMMA.16816.F32 R196, R24, R30, R196 ;  /* 0x0000001e18c4723c */ /* 0x000fea00000018c4 */
[----:B------:R-:W4:Y:S01]  /*ec90*/  MUFU.EX2 R137, R137 ;  /* 0x0000008900897308 */ /* 0x000f220000000800 */
[----:B---3--:R-:W-:Y:S01]  /*eca0*/  F2FP.F16.F32.PACK_AB R20, R171, R150 ;  /* 0x00000096ab14723e */ /* 0x008fe200000000ff */
[----:B------:R-:W-:Y:S01]  /*ecb0*/  FADD.FTZ R150, R150, R185 ;  /* 0x000000b996967221 */ /* 0x000fe20000010000 */
[----:B------:R-:W-:Y:S01]  /*ecc0*/  F2FP.F16.F32.PACK_AB R24, R75, R76 ;  /* 0x0000004c4b18723e */ /* 0x000fe200000000ff */
[----:B------:R-:W-:-:S02]  /*ecd0*/  FADD.FTZ R76, R76, R77 ;  /* 0x0000004d4c4c7221 */ /* 0x000fc40000010000 */
[----:B------:R-:W-:Y:S02]  /*ece0*/  FADD.FTZ R171, R171, R150 ;  /* 0x00000096abab7221 */ /* 0x000fe40000010000 */
[----:B------:R-:W3:Y:S01]  /*ecf0*/  MUFU.EX2 R131, R131 ;  /* 0x0000008300837308 */ /* 0x000ee20000000800 */
[----:B------:R-:W-:-:S07]  /*ed00*/  FADD.FTZ R75, R75, R76 ;  /* 0x0000004c4b4b7221 */ /* 0x000fce0000010000 */
[----:B------:R-:W-:Y:S01]  /*ed10*/  MUFU.EX2 R74, R74 ;  /* 0x0000004a004a7308 */ /* 0x000fe20000000800 */
[----:B----4-:R-:W-:Y:S01]  /*ed20*/  F2FP.F16.F32.PACK_AB R21, R137, R138 ;  /* 0x0000008a8915723e */ /* 0x010fe200000000ff */
[----:B------:R-:W-:-:S04]  /*ed30*/  FADD.FTZ R138, R138, R151 ;  /* 0x000000978a8a7221 */ /* 0x000fc80000010000 */
[----:B------:R-:W-:Y:S02]  /*ed40*/  FADD.FTZ R138, R137, R138 ;  /* 0x0000008a898a7221 */ /* 0x000fe40000010000 */
[----:B------:R-:W4:Y:S01]  /*ed50*/  MUFU.EX2 R73, R73 ;  /* 0x0000004900497308 */ /* 0x000f220000000800 */
[----:B---3--:R-:W-:Y:S01]  /*ed60*/  F2FP.F16.F32.PACK_AB R25, R131, R46 ;  /* 0x0000002e8319723e */ /* 0x008fe200000000ff */
[----:B------:R-:W-:-:S04]  /*ed70*/  FADD.FTZ R46, R46, R49 ;  /* 0x000000312e2e7221 */ /* 0x000fc80000010000 */
[----:B------:R-:W-:Y:S02]  /*ed80*/  FADD.FTZ R131, R131, R46 ;  /* 0x0000002e83837221 */ /* 0x000fe40000010000 */
[----:B------:R-:W-:Y:S08]  /*ed90*/  MUFU.EX2 R144, R144 ;  /* 0x0000009000907308 */ /* 0x000ff00000000800 */
[----:B------:R-:W3:Y:S01]  /*eda0*/  MUFU.EX2 R145, R145 ;  /* 0x0000009100917308 */ /* 0x000ee20000000800 */
[----:B----4-:R-:W-:Y:S01]  /*edb0*/  F2FP.F16.F32.PACK_AB R26, R73, R74 ;  /* 0x0000004a491a723e */ /* 0x010fe200000000ff */
[----:B------:R-:W-:-:S04]  /*edc0*/  FADD.FTZ R74, R74, R75 ;  /* 0x0000004b4a4a7221 */ /* 0x000fc80000010000 */
[----:B------:R-:W-:Y:S02]  /*edd0*/  FADD.FTZ R179, R73, R74 ;  /* 0x0000004a49b37221 */ /* 0x000fe40000010000 */
[----:B------:R-:W-:Y:S08]  /*ede0*/  MUFU.EX2 R135, R135 ;  /* 0x0000008700877308 */ /* 0x000ff00000000800 */
        /* <DEDUP_REMOVED lines=9> */
[C---:B--2---:R-:W-:Y:S06]  /*ee80*/  HMMA.16816.F32 R216, R20.reuse, R16, R216 ;  /* 0x0000001014d8723c */ /* 0x044fec00000018d8 */
[----:B------:R-:W-:Y:S01]  /*ee90*/  HMMA.16816.F32 R212, R20, R18, R212 ;  /* 0x0000001214d4723c */ /* 0x000fe200000018d4 */
[----:B---3--:R-:W-:Y:S01]  /*eea0*/  F2FP.F16.F32.PACK_AB R27, R29, R28 ;  /* 0x0000001c1d1b723e */ /* 0x008fe200000000ff */
[----:B------:R-:W-:-:S04]  /*eeb0*/  FADD.FTZ R28, R28, R131 ;  /* 0x000000831c1c7221 */ /* 0x000fc80000010000 */
[----:B-1----:R-:W-:Y:S01]  /*eec0*/  HMMA.16816.F32 R208, R20, R12, R208 ;  /* 0x0000000c14d0723c */ /* 0x002fe200000018d0 */
[----:B------:R-:W-:-:S05]  /*eed0*/  FADD.FTZ R181, R29, R28 ;  /* 0x0000001c1db57221 */ /* 0x000fca0000010000 */
[----:B------:R-:W-:Y:S06]  /*eee0*/  HMMA.16816.F32 R204, R20, R14, R204 ;  /* 0x0000000e14cc723c */ /* 0x000fec00000018cc */
[C---:B------:R-:W-:Y:S06]  /*eef0*/  HMMA.16816.F32 R192, R24.reuse, R16, R192 ;  /* 0x0000001018c0723c */ /* 0x040fec00000018c0 */
[C---:B------:R-:W-:Y:S06]  /*ef00*/  HMMA.16816.F32 R188, R24.reuse, R18, R188 ;  /* 0x0000001218bc723c */ /* 0x040fec00000018bc */
[C---:B------:R-:W-:Y:S06]  /*ef10*/  HMMA.16816.F32 R200, R24.reuse, R12, R200 ;  /* 0x0000000c18c8723c */ /* 0x040fec00000018c8 */
[----:B------:R-:W-:Y:S01]  /*ef20*/  HMMA.16816.F32 R196, R24, R14, R196 ;  /* 0x0000000e18c4723c */ /* 0x000fe200000018c4 */
[----:B------:R-:W-:-:S08]  /*ef30*/  NOP ;  /* 0x0000000000007918 */ /* 0x000fd00000000000 */
[----:B------:R-:W-:-:S15]  /*ef40*/  @P0 BRA `(.L_x_685) ;  /* 0x0000000000040947 */ /* 0x000fde0003800000 */
.L_x_681:
[----:B------:R-:W-:-:S12]  /*ef50*/  UIADD3 UR7, UR5, -0x1, URZ ;  /* 0xffffffff05077890 */ /* 0x000fd8000fffe03f */
.L_x_685:
        /* <DEDUP_REMOVED lines=8> */
[----:B------:R-:W-:Y:S01]  /*efe0*/  IMAD.MOV.U32 R187, RZ, RZ, R130 ;  /* 0x000000ffffbb7224 */ /* 0x000fe200078e0082 */
[----:B------:R-:W-:Y:S01]  /*eff0*/  UIMAD.WIDE.U32 UR32, UR10, 0x60, URZ ;  /* 0x000000600a2078a5 */ /* 0x000fe2000f8e003f */
[----:B------:R-:W-:Y:S01]  /*f000*/  MOV R184, R9 ;  /* 0x0000000900b87202 */ /* 0x000fe20000000f00 */
[----:B------:R-:W-:Y:S01]  /*f010*/  UIMAD UR26, UR11, 0x60, URZ ;  /* 0x000000600b1a78a4 */ /* 0x000fe2000f8e023f */
[----:B------:R-:W-:Y:S01]  /*f020*/  IMAD.MOV.U32 R186, RZ, RZ, R5 ;  /* 0x000000ffffba7224 */ /* 0x000fe200078e0005 */
[----:B------:R-:W-:Y:S01]  /*f030*/  MOV R240, R6 ;  /* 0x0000000600f07202 */ /* 0x000fe20000000f00 */
[----:B------:R-:W-:Y:S01]  /*f040*/  USHF.L.U64.HI UR22, UR10, 0x6, UR11 ;  /* 0x000000060a167899 */ /* 0x000fe2000801020b */
[----:B------:R-:W-:Y:S01]  /*f050*/  MOV R241, R11 ;  /* 0x0000000b00f17202 */ /* 0x000fe20000000f00 */
[----:B------:R-:W-:Y:S01]  /*f060*/  USHF.L.U32 UR13, UR8, 0x6, URZ ;  /* 0x00000006080d7899 */ /* 0x000fe2000800063f */
[----:B------:R-:W1:Y:S01]  /*f070*/  @!P1 LDC.64 R226, c[0x0][0x220] ;  /* 0x00008800ffe29b82 */ /* 0x000e620000000a00 */
[----:B------:R-:W-:-:S02]  /*f080*/  UIADD3 UR11, UR9, UR25, URZ ;  /* 0x00000019090b7290 */ /* 0x000fc4000fffe03f */
[----:B------:R-:W-:Y:S02]  /*f090*/  USHF.L.U32 UR23, UR10, 0x6, URZ ;  /* 0x000000060a177899 */ /* 0x000fe4000800063f */
[----:B------:R-:W-:Y:S01]  /*f0a0*/  UIADD3 UR26, UR26, UR33, URZ ;  /* 0x000000211a1a7290 */ /* 0x000fe2000fffe03f */
[----:B------:R-:W-:Y:S02]  /*f0b0*/  ULDC UR5, c[0x0][0x39c] ;  /* 0x0000e70000057ab9 */ /* 0x000fe40000000800 */
[----:B------:R-:W2:Y:S01]  /*f0c0*/  @!P1 LDC.64 R224, c[0x0][0x220] ;  /* 0x00008800ffe09b82 */ /* 0x000ea20000000a00 */
[----:B------:R-:W-:Y:S01]  /*f0d0*/  ULDC UR4, c[0x0][0x2ec] ;  /* 0x0000bb0000047ab9 */ /* 0x000fe20000000800 */
[----:B------:R-:W-:-:S06]  /*f0e0*/  ULDC.64 UR8, c[0x0][0x248] ;  /* 0x0000920000087ab9 */ /* 0x000fcc0000000a00 */
[----:B------:R-:W3:Y:S08]  /*f0f0*/  @!P1 LDC.64 R222, c[0x0][0x220] ;  /* 0x00008800ffde9b82 */ /* 0x000ef00000000a00 */
[----:B------:R-:W4:Y:S01]  /*f100*/  @!P1 LDC.64 R220, c[0x0][0x220] ;  /* 0x00008800ffdc9b82 */ /* 0x000f220000000a00 */
[----:B------:R-:W-:Y:S05]  /*f110*/  BRA `(.L_x_687) ;  /* 0x0000000000d47947 */ /* 0x000fea0003800000 */
.L_x_689:
        /* <DEDUP_REMOVED lines=22> */
[----:B---3--:R-:W-:Y:S02]  /*f280*/  @!P1 LEA R142, P5, R130, R136, 0x1 ;  /* 0x00000088828e9211 */ /* 0x008fe400078a08ff */
        /* <DEDUP_REMOVED lines=30> */
.L_x_687:
        /* <DEDUP_REMOVED lines=12> */
[C---:B------:R-:W-:Y:S02]  /*f530*/  @!P1 IADD3.X R34, R32.reuse, UR27, RZ, P3, !PT ;  /* 0x0000001b20229c10 */ /* 0x040fe40009ffe4ff */
[C---:B--2---:R-:W-:Y:S01]  /*f540*/  @!P1 LEA R46, P3, R31.reuse, R224, 0x1 ;  /* 0x000000e01f2e9211 */ /* 0x044fe200078608ff */
[----:B------:R-:W-:Y:S01]  /*f550*/  @P1 STS.64 [R229+0x4008], RZ ;  /* 0x004008ffe5001388 */ /* 0x000fe20000000a00 */
[----:B------:R-:W-:Y:S02]  /*f560*/  @!P1 IADD3.X R36, R32, UR12, RZ, P2, !PT ;  /* 0x0000000c20249c10 */ /* 0x000fe400097fe4ff */
[----:B------:R-:W-:Y:S02]  /*f570*/  @!P1 LEA.HI.X R47, R31, R225, R34, 0x1, P3 ;  /* 0x000000e11f2f9211 */ /* 0x000fe400018f0c22 */
[C---:B---3--:R-:W-:Y:S01]  /*f580*/  @!P1 LEA R44, P2, R33.reuse, R222, 0x1 ;  /* 0x000000de212c9211 */ /* 0x048fe200078408ff */
[----:B------:R-:W-:Y:S01]  /*f590*/  @P1 STS [R229+0x4000], RZ ;  /* 0x004000ffe5001388 */ /* 0x000fe20000000800 */
[----:B------:R-:W-:Y:S02]  /*f5a0*/  @!P1 IADD3 R35, P0, R40, UR24, RZ ;  /* 0x0000001828239c10 */ /* 0x000fe4000ff1e0ff */
[----:B------:R-:W-:Y:S01]  /*f5b0*/  @!P1 LEA.HI.X R45, R33, R223, R36, 0x1, P2 ;  /* 0x000000df212d9211 */ /* 0x000fe200010f0c24 */
[----:B------:R-:W-:Y:S01]  /*f5c0*/  @P1 STS [R229+0x4004], RZ ;  /* 0x004004ffe5001388 */ /* 0x000fe20000000800 */
[----:B------:R-:W-:Y:S02]  /*f5d0*/  @!P1 IADD3.X R38, R32, UR11, RZ, P0, !PT ;  /* 0x0000000b20269c10 */ /* 0x000fe400087fe4ff */
        /* <DEDUP_REMOVED lines=25> */
[----:B------:R-:W-:Y:S08]  /*f770*/  LDSM.16.M88.4 R128, [R159+0x1000] ;  /* 0x001000009f80783b */ /* 0x000ff00000000200 */
[----:B------:R-:W-:Y:S08]  /*f780*/  LDSM.16.M88.4 R144, [R157] ;  /* 0x000000009d90783b */ /* 0x000ff00000000200 */
[----:B------:R-:W-:Y:S08]  /*f790*/  LDSM.16.M88.4 R168, [R156] ;  /* 0x000000009ca8783b */ /* 0x000ff00000000200 */
[----:B------:R-:W-:Y:S08]  /*f7a0*/  LDSM.16.M88.4 R132, [R157+0x1000] ;  /* 0x001000009d84783b */ /* 0x000ff00000000200 */
[----:B------:R-:W-:Y:S08]  /*f7b0*/  LDSM.16.M88.4 R164, [R158+0x2400] ;  /* 0x002400009ea4783b */ /* 0x000ff00000000200 */
[----:B------:R-:W-:Y:S08]  /*f7c0*/  LDSM.16.M88.4 R172, [R156+0x400] ;  /* 0x000400009cac783b */ /* 0x000ff00000000200 */
[----:B------:R-:W4:Y:S08]  /*f7d0*/  LDSM.16.M88.4 R64, [R158+0x2c00] ;  /* 0x002c00009e40783b */ /* 0x000f300000000200 */
[----:B------:R-:W-:Y:S08]  /*f7e0*/  LDSM.16.M88.4 R68, [R156+0xc00] ;  /* 0x000c00009c44783b */ /* 0x000ff00000000200 */
[----:B------:R-:W-:Y:S08]  /*f7f0*/  LDSM.16.M88.4 R92, [R156+0x1000] ;  /* 0x001000009c5c783b */ /* 0x000ff00000000200 */
[----:B------:R-:W5:Y:S08]  /*f800*/  LDSM.16.M88.4 R112, [R158+0x3400] ;  /* 0x003400009e70783b */ /* 0x000f700000000200 */
[----:B------:R-:W1:Y:S08]  /*f810*/  LDSM.16.M88.4 R88, [R158+0x3800] ;  /* 0x003800009e58783b */ /* 0x000e700000000200 */
[----:B------:R-:W2:Y:S08]  /*f820*/  LDSM.16.M88.4 R80, [R158+0x3c00] ;  /* 0x003c00009e50783b */ /* 0x000eb00000000200 */
[----:B------:R-:W2:Y:S01]  /*f830*/  LDSM.16.M88.4 R120, [R156+0x1c00] ;  /* 0x001c00009c78783b */ /* 0x000ea20000000200 */
[C---:B---3--:R-:W-:Y:S06]  /*f840*/  HMMA.16816.F32 R148, R136.reuse, R152, RZ ;  /* 0x000000988894723c */ /* 0x048fec00000018ff */
[C---:B------:R-:W-:Y:S06]  /*f850*/  HMMA.16816.F32 R160, R136.reuse, R154, RZ ;  /* 0x0000009a88a0723c */ /* 0x040fec00000018ff */
[C---:B----4-:R-:W-:Y:S06]  /*f860*/  HMMA.16816.F32 R52, R136.reuse, R64, RZ ;  /* 0x000000408834723c */ /* 0x050fec00000018ff */
[C---:B------:R-:W-:Y:S06]  /*f870*/  HMMA.16816.F32 R60, R136.reuse, R66, RZ ;  /* 0x00000042883c723c */ /* 0x040fec00000018ff */
[----:B-----5:R-:W-:Y:S06]  /*f880*/  HMMA.16816.F32 R84, R136, R112, RZ ;  /* 0x000000708854723c */ /* 0x020fec00000018ff */
[----:B------:R-:W-:Y:S06]  /*f890*/  HMMA.16816.F32 R160, R144, R170, R160 ;  /* 0x000000aa90a0723c */ /* 0x000fec00000018a0 */
[C---:B------:R-:W-:Y:S06]  /*f8a0*/  HMMA.16816.F32 R116, R136.reuse, R114, RZ ;  /* 0x000000728874723c */ /* 0x040fec00000018ff */
[C---:B-1----:R-:W-:Y:S06]  /*f8b0*/  HMMA.16816.F32 R108, R136.reuse, R88, RZ ;  /* 0x00000058886c723c */ /* 0x042fec00000018ff */
[C---:B--2---:R-:W-:Y:S06]  /*f8c0*/  HMMA.16816.F32 R100, R136.reuse, R80, RZ ;  /* 0x000000508864723c */ /* 0x044fec00000018ff */
[----:B------:R-:W-:Y:S01]  /*f8d0*/  FMUL.FTZ R160, R160, UR5 ;  /* 0x00000005a0a07c20 */ /* 0x000fe20008410000 */
[----:B------:R-:W-:Y:S01]  /*f8e0*/  FMUL.FTZ R162, R162, UR5 ;  /* 0x00000005a2a27c20 */ /* 0x000fe20008410000 */
[----:B------:R-:W-:Y:S02]  /*f8f0*/  HMMA.16816.F32 R96, R136, R82, RZ ;  /* 0x000000528860723c */ /* 0x000fe400000018ff */
[----:B------:R-:W-:Y:S04]  /*f900*/  MUFU.TANH R9, R160 ;  /* 0x000000a000097308 */ /* 0x000fe80000002400 */
[C---:B------:R-:W-:Y:S06]  /*f910*/  HMMA.16816.F32 R148, R144.reuse, R168, R148 ;  /* 0x000000a89094723c */ /* 0x040fec0000001894 */
[----:B------:R-:W-:Y:S01]  /*f920*/  MUFU.TANH R10, R162 ;  /* 0x000000a2000a7308 */ /* 0x000fe20000002400 */
[C---:B------:R-:W-:Y:S06]  /*f930*/  HMMA.16816.F32 R52, R144.reuse, R68, R52 ;  /* 0x000000449034723c */ /* 0x040fec0000001834 */
[----:B------:R-:W-:Y:S06]  /*f940*/  HMMA.16816.F32 R60, R144, R70, R60 ;  /* 0x00000046903c723c */ /* 0x000fec000000183c */
[C---:B------:R-:W-:Y:S05]  /*f950*/  HMMA.16816.F32 R56, R128.reuse, R64, RZ ;  /* 0x000000408038723c */ /* 0x040fea00000018ff */
[----:B------:R-:W-:Y:S01]  /*f960*/  FMUL.FTZ R0, R148, UR5 ;  /* 0x0000000594007c20 */ /* 0x000fe20008410000 */
[----:B------:R-:W-:Y:S01]  /*f970*/  FMUL.FTZ R2, R150, UR5 ;  /* 0x0000000596027c20 */ /* 0x000fe20008410000 */
[----:B------:R-:W-:Y:S01]  /*f980*/  FMUL.FTZ R127, R149, UR5 ;  /* 0x00000005957f7c20 */ /* 0x000fe20008410000 */
[----:B------:R-:W-:Y:S03]  /*f990*/  HMMA.16816.F32 R64, R128, R66, RZ ;  /* 0x000000428040723c */ /* 0x000fe600000018ff */
[----:B------:R-:W-:Y:S01]  /*f9a0*/  FMUL.FTZ R124, R151, UR5 ;  /* 0x00000005977c7c20 */ /* 0x000fe20008410000 */
[----:B------:R-:W-:Y:S01]  /*f9b0*/  MUFU.TANH R5, R127 ;  /* 0x0000007f00057308 */ /* 0x000fe20000002400 */
[----:B------:R-:W-:Y:S01]  /*f9c0*/  FMUL.FTZ R53, R53, UR5 ;  /* 0x0000000535357c20 */ /* 0x000fe20008410000 */
[----:B------:R-:W-:Y:S08]  /*f9d0*/  HMMA.16816.F32 R148, R136, R164, RZ ;  /* 0x000000a48894723c */ /* 0x000ff000000018ff */
[----:B------:R1:W-:Y:S01]  /*f9e0*/  MUFU.TANH R6, R124 ;  /* 0x0000007c00067308 */ /* 0x0003e20000002400 */
[----:B------:R-:W-:Y:S03]  /*f9f0*/  HMMA.16816.F32 R140, R128, R152, RZ ;  /* 0x00000098808c723c */ /* 0x000fe600000018ff */
[----:B------:R-:W-:Y:S03]  /*fa00*/  FMUL.FTZ R61, R61, UR5 ;  /* 0x000000053d3d7c20 */ /* 0x000fe60008410000 */
[C---:B------:R-:W-:Y:S03]  /*fa10*/  HMMA.16816.F32 R56, R132.reuse, R68, R56 ;  /* 0x000000448438723c */ /* 0x040fe60000001838 */
[----:B------:R-:W2:Y:S03]  /*fa20*/  MUFU.TANH R0, R0 ;  /* 0x0000000000007308 */ /* 0x000ea60000002400 */
[----:B------:R-:W-:Y:S07]  /*fa30*/  HMMA.16816.F32 R64, R132, R70, R64 ;  /* 0x000000468440723c */ /* 0x000fee0000001840 */
[----:B------:R-:W3:Y:S01]  /*fa40*/  MUFU.TANH R2, R2 ;  /* 0x0000000200027308 */ /* 0x000ee20000002400 */
[----:B------:R-:W-:Y:S09]  /*fa50*/  HMMA.16816.F32 R148, R144, R172, R148 ;  /* 0x000000ac9094723c */ /* 0x000ff20000001894 */
[----:B------:R-:W-:Y:S01]  /*fa60*/  MUFU.TANH R53, R53 ;  /* 0x0000003500357308 */ /* 0x000fe20000002400 */
[----:B------:R-:W-:Y:S06]  /*fa70*/  HMMA.16816.F32 R152, R128, R154, RZ ;  /* 0x0000009a8098723c */ /* 0x000fec00000018ff */
[----:B------:R-:W-:Y:S03]  /*fa80*/  HMMA.16816.F32 R140, R132, R168, R140 ;  /* 0x000000a8848c723c */ /* 0x000fe6000000188c */
[----:B------:R-:W-:Y:S03]  /*fa90*/  MUFU.TANH R61, R61 ;  /* 0x0000003d003d7308 */ /* 0x000fe60000002400 */
[----:B------:R-:W-:Y:S05]  /*faa0*/  HMMA.16816.F32 R104, R128, R88, RZ ;  /* 0x000000588068723c */ /* 0x000fea00000018ff */
[----:B------:R-:W-:Y:S01]  /*fab0*/  FMUL.FTZ R150, R150, UR5 ;  /* 0x0000000596967c20 */ /* 0x000fe20008410000 */
[----:B------:R-:W-:Y:S03]  /*fac0*/  HMMA.16816.F32 R100, R144, R120, R100 ;  /* 0x000000789064723c */ /* 0x000fe60000001864 */
[----:B------:R-:W-:Y:S03]  /*fad0*/  MUFU.TANH R18, R150 ;  /* 0x0000009600127308 */ /* 0x000fe60000002400 */
[----:B------:R-:W-:Y:S06]  /*fae0*/  HMMA.16816.F32 R152, R132, R170, R152 ;  /* 0x000000aa8498723c */ /* 0x000fec0000001898 */
[----:B------:R-:W-:Y:S01]  /*faf0*/  FMUL.FTZ R169, R141, UR5 ;  /* 0x000000058da97c20 */ /* 0x000fe20008410000 */
[----:B------:R-:W-:Y:S01]  /*fb00*/  FMUL.FTZ R168, R143, UR5 ;  /* 0x000000058fa87c20 */ /* 0x000fe20008410000 */
[----:B------:R-:W-:Y:S03]  /*fb10*/  FMUL.FTZ R3, R140, UR5 ;  /* 0x000000058c037c20 */ /* 0x000fe60008410000 */
[----:B------:R-:W-:Y:S01]  /*fb20*/  FMUL.FTZ R4, R142, UR5 ;  /* 0x000000058e047c20 */ /* 0x000fe20008410000 */
[----:B------:R-:W-:Y:S01]  /*fb30*/  MUFU.TANH R7, R169 ;  /* 0x000000a900077308 */ /* 0x000fe20000002400 */
[----:B------:R-:W-:Y:S06]  /*fb40*/  HMMA.16816.F32 R140, R128, R164, RZ ;  /* 0x000000a4808c723c */ /* 0x000fec00000018ff */
[----:B------:R-:W-:Y:S03]  /*fb50*/  HMMA.16816.F32 R96, R144, R122, R96 ;  /* 0x0000007a9060723c */ /* 0x000fe60000001860 */
[----:B------:R4:W-:Y:S02]  /*fb60*/  MUFU.TANH R8, R168 ;  /* 0x000000a800087308 */ /* 0x0009e40000002400 */
[----:B------:R-:W-:Y:S08]  /*fb70*/  FMUL.FTZ R153, R153, UR5 ;  /* 0x0000000599997c20 */ /* 0x000ff00008410000 */
[----:B------:R-:W5:Y:S01]  /*fb80*/  MUFU.TANH R3, R3 ;  /* 0x0000000300037308 */ /* 0x000f620000002400 */
[----:B------:R-:W-:Y:S01]  /*fb90*/  FMUL.FTZ R155, R155, UR5 ;  /* 0x000000059b9b7c20 */ /* 0x000fe20008410000 */
[----:B-1----:R-:W-:Y:S01]  /*fba0*/  FMUL.FTZ R124, R154, UR5 ;  /* 0x000000059a7c7c20 */ /* 0x002fe20008410000 */
[----:B------:R-:W-:Y:S01]  /*fbb0*/  FMUL.FTZ R154, R161, UR5 ;  /* 0x00000005a19a7c20 */ /* 0x000fe20008410000 */
[----:B------:R-:W-:Y:S01]  /*fbc0*/  FMUL.FTZ R127, R152, UR5 ;  /* 0x00000005987f7c20 */ /* 0x000fe20008410000 */
[----:B------:R-:W-:Y:S05]  /*fbd0*/  FMUL.FTZ R152, R163, UR5 ;  /* 0x00000005a3987c20 */ /* 0x000fea0008410000 */
[----:B------:R1:W-:Y:S01]  /*fbe0*/  MUFU.TANH R12, R124 ;  /* 0x0000007c000c7308 */ /* 0x0003e20000002400 */
[----:B------:R-:W2:Y:S01]  /*fbf0*/  LDSM.16.M88.4 R160, [R158+0x2800] ;  /* 0x002800009ea0783b */ /* 0x000ea20000000200 */
[----:B----4-:R-:W-:Y:S08]  /*fc00*/  HMMA.16816.F32 R168, R136, R166, RZ ;  /* 0x000000a688a8723c */ /* 0x010ff000000018ff */
[----:B------:R-:W-:Y:S01]  /*fc10*/  MUFU.TANH R13, R154 ;  /* 0x0000009a000d7308 */ /* 0x000fe20000002400 */
[----:B------:R-:W-:Y:S06]  /*fc20*/  HMMA.16816.F32 R140, R132, R172, R140 ;  /* 0x000000ac848c723c */ /* 0x000fec000000188c */
[----:B------:R-:W-:Y:S03]  /*fc30*/  HMMA.16816.F32 R164, R128, R166, RZ ;  /* 0x000000a680a4723c */ /* 0x000fe600000018ff */
[----:B------:R-:W-:Y:S02]  /*fc40*/  MUFU.TANH R14, R152 ;  /* 0x00000098000e7308 */ /* 0x000fe40000002400 */
[----:B-1----:R-:W-:Y:S08]  /*fc50*/  FMUL.FTZ R124, R148, UR5 ;  /* 0x00000005947c7c20 */ /* 0x002ff00008410000 */
[----:B------:R-:W-:Y:S01]  /*fc60*/  MUFU.TANH R15, R153 ;  /* 0x00000099000f7308 */ /* 0x000fe20000002400 */
[-C--:B------:R-:W-:Y:S09]  /*fc70*/  HMMA.16816.F32 R168, R144, R174.reuse, R168 ;  /* 0x000000ae90a8723c */ /* 0x080ff200000018a8 */
[----:B------:R1:W-:Y:S02]  /*fc80*/  MUFU.TANH R16, R155 ;  /* 0x0000009b00107308 */ /* 0x0003e40000002400 */
[----:B------:R-:W-:Y:S01]  /*fc90*/  FMUL.FTZ R140, R140, UR5 ;  /* 0x000000058c8c7c20 */ /* 0x000fe20008410000 */
[----:B------:R-:W-:Y:S01]  /*fca0*/  FMUL.FTZ R173, R141, UR5 ;  /* 0x000000058dad7c20 */ /* 0x000fe20008410000 */
[----:B------:R-:W-:Y:S01]  /*fcb0*/  FMUL.FTZ R172, R143, UR5 ;  /* 0x000000058fac7c20 */ /* 0x000fe20008410000 */
[----:B------:R-:W-:Y:S05]  /*fcc0*/  HMMA.16816.F32 R164, R132, R174, R164 ;  /* 0x000000ae84a4723c */ /* 0x000fea00000018a4 */
[----:B------:R4:W-:Y:S01]  /*fcd0*/  MUFU.TANH R11, R127 ;  /* 0x0000007f000b7308 */ /* 0x0009e20000002400 */
[-C--:B--2---:R-:W-:Y:S09]  /*fce0*/  HMMA.16816.F32 R44, R136, R162.reuse, RZ ;  /* 0x000000a2882c723c */ /* 0x084ff200000018ff */
[----:B------:R2:W-:Y:S01]  /*fcf0*/  MUFU.TANH R17, R124 ;  /* 0x0000007c00117308 */ /* 0x0005e20000002400 */
[----:B-1----:R-:W1:Y:S01]  /*fd00*/  LDSM.16.M88.4 R152, [R156+0x800] ;  /* 0x000800009c98783b */ /* 0x002e620000000200 */
[----:B------:R-:W-:Y:S01]  /*fd10*/  FMUL.FTZ R168, R168, UR5 ;  /* 0x00000005a8a87c20 */ /* 0x000fe20008410000 */
[----:B------:R-:W-:Y:S02]  /*fd20*/  HMMA.16816.F32 R48, R128, R162, RZ ;  /* 0x000000a28030723c */ /* 0x000fe400000018ff */
[----:B------:R-:W-:Y:S05]  /*fd30*/  FMUL.FTZ R170, R170, UR5 ;  /* 0x00000005aaaa7c20 */ /* 0x000fea0008410000 */
[----:B------:R-:W-:Y:S01]  /*fd40*/  MUFU.TANH R19, R140 ;  /* 0x0000008c00137308 */ /* 0x000fe20000002400 */
[----:B----4-:R-:W-:Y:S03]  /*fd50*/  FMUL.FTZ R127, R142, UR5 ;  /* 0x000000058e7f7c20 */ /* 0x010fe60008410000 */
[----:B------:R-:W-:Y:S01]  /*fd60*/  FMUL.FTZ R142, R149, UR5 ;  /* 0x00000005958e7c20 */ /* 0x000fe20008410000 */
[----:B------:R-:W-:Y:S05]  /*fd70*/  FMUL.FTZ R31, R165, UR5 ;  /* 0x00000005a51f7c20 */ /* 0x000fea0008410000 */
[----:B------:R4:W-:Y:S01]  /*fd80*/  MUFU.TANH R21, R142 ;  /* 0x0000008e00157308 */ /* 0x0009e20000002400 */
[----:B--2---:R-:W-:Y:S01]  /*fd90*/  FMUL.FTZ R124, R151, UR5 ;  /* 0x00000005977c7c20 */ /* 0x004fe20008410000 */
[----:B------:R-:W-:Y:S01]  /*fda0*/  FMUL.FTZ R32, R167, UR5 ;  /* 0x00000005a7207c20 */ /* 0x000fe20008410000 */
[-C--:B------:R-:W-:Y:S07]  /*fdb0*/  HMMA.16816.F32 R148, R136, R160.reuse, RZ ;  /* 0x000000a08894723c */ /* 0x080fee00000018ff */
[----:B------:R2:W-:Y:S10]  /*fdc0*/  MUFU.TANH R20, R127 ;  /* 0x0000007f00147308 */ /* 0x0005f40000002400 */
[----:B------:R3:W-:Y:S01]  /*fdd0*/  MUFU.TANH R22, R124 ;  /* 0x0000007c00167308 */ /* 0x0007e20000002400 */
[----:B----4-:R-:W-:Y:S09]  /*fde0*/  HMMA.16816.F32 R140, R128, R160, RZ ;  /* 0x000000a0808c723c */ /* 0x010ff200000018ff */
[----:B------:R-:W4:Y:S01]  /*fdf0*/  MUFU.TANH R4, R4 ;  /* 0x0000000400047308 */ /* 0x000f220000002400 */
[C---:B-1----:R-:W-:Y:S05]  /*fe00*/  HMMA.16816.F32 R44, R144.reuse, R154, R44 ;  /* 0x0000009a902c723c */ /* 0x042fea000000182c */
[----:B--2---:R-:W-:Y:S01]  /*fe10*/  FMUL.FTZ R127, R164, UR5 ;  /* 0x00000005a47f7c20 */ /* 0x004fe20008410000 */
[----:B------:R-:W-:Y:S03]  /*fe20*/  HMMA.16816.F32 R148, R144, R152, R148 ;  /* 0x000000989094723c */ /* 0x000fe60000001894 */
[----:B------:R-:W1:Y:S02]  /*fe30*/  MUFU.TANH R23, R173 ;  /* 0x000000ad00177308 */ /* 0x000e640000002400 */
[----:B---3--:R-:W-:Y:S01]  /*fe40*/  FMUL.FTZ R124, R166, UR5 ;  /* 0x00000005a67c7c20 */ /* 0x008fe20008410000 */
[C---:B------:R-:W-:Y:S07]  /*fe50*/  HMMA.16816.F32 R48, R132.reuse, R154, R48 ;  /* 0x0000009a8430723c */ /* 0x040fee0000001830 */
[----:B------:R-:W-:Y:S01]  /*fe60*/  MUFU.TANH R27, R127 ;  /* 0x0000007f001b7308 */ /* 0x000fe20000002400 */
[----:B------:R-:W-:Y:S01]  /*fe70*/  FMUL.FTZ R161, R169, UR5 ;  /* 0x00000005a9a17c20 */ /* 0x000fe20008410000 */
[----:B------:R-:W-:Y:S01]  /*fe80*/  HMMA.16816.F32 R140, R132, R152, R140 ;  /* 0x00000098848c723c */ /* 0x000fe2000000188c */
[----:B------:R-:W2:Y:S07]  /*fe90*/  LDSM.16.M88.4 R152, [R156+0x1400] ;  /* 0x001400009c98783b */ /* 0x000eae0000000200 */
[----:B------:R3:W-:Y:S03]  /*fea0*/  MUFU.TANH R28, R124 ;  /* 0x0000007c001c7308 */ /* 0x0007e60000002400 */
[----:B------:R-:W-:Y:S01]  /*feb0*/  FMUL.FTZ R160, R171, UR5 ;  /* 0x00000005aba07c20 */ /* 0x000fe20008410000 */
[----:B------:R-:W-:Y:S01]  /*fec0*/  FMUL.FTZ R41, R44, UR5 ;  /* 0x000000052c297c20 */ /* 0x000fe20008410000 */
[----:B------:R-:W-:Y:S01]  /*fed0*/  FMUL.FTZ R42, R46, UR5 ;  /* 0x000000052e2a7c20 */ /* 0x000fe20008410000 */
[----:B------:R-:W-:Y:S01]  /*fee0*/  FMUL.FTZ R45, R45, UR5 ;  /* 0x000000052d2d7c20 */ /* 0x000fe20008410000 */
[----:B------:R-:W-:Y:S03]  /*fef0*/  FMUL.FTZ R33, R148, UR5 ;  /* 0x0000000594217c20 */ /* 0x000fe60008410000 */
[----:B------:R-:W1:Y:S01]  /*ff00*/  MUFU.TANH R24, R172 ;  /* 0x000000ac00187308 */ /* 0x000e620000002400 */
[----:B------:R-:W-:Y:S01]  /*ff10*/  FMUL.FTZ R34, R150, UR5 ;  /* 0x0000000596227c20 */ /* 0x000fe20008410000 */
[----:B------:R-:W-:Y:S01]  /*ff20*/  FMUL.FTZ R37, R149, UR5 ;  /* 0x0000000595257c20 */ /* 0x000fe20008410000 */
[----:B------:R-:W-:Y:S01]  /*ff30*/  FMUL.FTZ R38, R151, UR5 ;  /* 0x0000000597267c20 */ /* 0x000fe20008410000 */
[----:B------:R-:W-:Y:S01]  /*ff40*/  FMUL.FTZ R46, R47, UR5 ;  /* 0x000000052f2e7c20 */ /* 0x000fe20008410000 */
[----:B------:R-:W5:Y:S01]  /*ff50*/  LDSM.16.M88.4 R148, [R158+0x3000] ;  /* 0x003000009e94783b */ /* 0x000f620000000200 */
[----:B------:R-:W-:Y:S01]  /*ff60*/  FMUL.FTZ R43, R48, UR5 ;  /* 0x00000005302b7c20 */ /* 0x000fe20008410000 */
[----:B------:R-:W-:Y:S03]  /*ff70*/  FMUL.FTZ R44, R50, UR5 ;  /* 0x00000005322c7c20 */ /* 0x000fe60008410000 */
[----:B------:R-:W1:Y:S01]  /*ff80*/  MUFU.TANH R25, R168 ;  /* 0x000000a800197308 */ /* 0x000e620000002400 */
[C---:B---3--:R-:W-:Y:S03]  /*ff90*/  HMMA.16816.F32 R124, R128.reuse, R80, RZ ;  /* 0x00000050807c723c */ /* 0x048fe600000018ff */
[----:B------:R-:W-:Y:S01]  /*ffa0*/  FMUL.FTZ R35, R140, UR5 ;  /* 0x000000058c237c20 */ /* 0x000fe20008410000 */
[----:B------:R-:W-:Y:S01]  /*ffb0*/  FMUL.FTZ R36, R142, UR5 ;  /* 0x000000058e247c20 */ /* 0x000fe20008410000 */
[----:B------:R-:W-:Y:S01]  /*ffc0*/  FMUL.FTZ R39, R141, UR5 ;  /* 0x000000058d277c20 */ /* 0x000fe20008410000 */
[----:B------:R-:W-:Y:S03]  /*ffd0*/  FMUL.FTZ R40, R143, UR5 ;  /* 0x000000058f287c20 */ /* 0x000fe60008410000 */
[----:B------:R-:W3:Y:S01]  /*ffe0*/  MUFU.TANH R26, R170 ;  /* 0x000000aa001a7308 */ /* 0x000ee20000002400 */
[C---:B------:R-:W-:Y:S01]  /*fff0*/  HMMA.16816.F32 R140, R128.reuse, R112, RZ ;  /* 0x00000070808c723c */ /* 0x040fe200000018ff */
[----:B------:R-:W-:Y:S01]  /*10000*/  FMUL.FTZ R47, R49, UR5 ;  /* 0x00000005312f7c20 */ /* 0x000fe20008410000 */
[----:B------:R-:W-:Y:S01]  /*10010*/  FMUL.FTZ R48, R51, UR5 ;  /* 0x0000000533307c20 */ /* 0x000fe20008410000 */
[----:B------:R-:W-:Y:S03]  /*10020*/  FMUL.FTZ R49, R52, UR5 ;  /* 0x0000000534317c20 */ /* 0x000fe60008410000 */
[----:B------:R-:W-:Y:S03]  /*10030*/  HMMA.16816.F32 R112, R128, R114, RZ ;  /* 0x000000728070723c */ /* 0x000fe600000018ff */
[----:B------:R-:W3:Y:S02]  /*10040*/  MUFU.TANH R29, R161 ;  /* 0x000000a1001d7308 */ /* 0x000ee40000002400 */
[----:B------:R-:W-:Y:S01]  /*10050*/  FMUL.FTZ R50, R54, UR5 ;  /* 0x0000000536327c20 */ /* 0x000fe20008410000 */
[----:B------:R-:W-:Y:S01]  /*10060*/  FMUL.FTZ R51, R56, UR5 ;  /* 0x0000000538337c20 */ /* 0x000fe20008410000 */
[----:B--2---:R-:W-:Y:S06]  /*10070*/  HMMA.16816.F32 R116, R144, R154, R116 ;  /* 0x0000009a9074723c */ /* 0x004fec0000001874 */
[----:B------:R-:W2:Y:S01]  /*10080*/  MUFU.TANH R30, R160 ;  /* 0x000000a0001e7308 */ /* 0x000ea20000002400 */
[----:B------:R-:W-:Y:S01]  /*10090*/  FMUL.FTZ R52, R58, UR5 ;  /* 0x000000053a347c20 */ /* 0x000fe20008410000 */
[----:B------:R-:W-:Y:S08]  /*100a0*/  HMMA.16816.F32 R124, R132, R120, R124 ;  /* 0x00000078847c723c */ /* 0x000ff0000000187c */
[----:B------:R-:W2:Y:S01]  /*100b0*/  MUFU.TANH R31, R31 ;  /* 0x0000001f001f7308 */ /* 0x000ea20000002400 */
[----:B------:R-:W-:Y:S05]  /*100c0*/  HMMA.16816.F32 R84, R144, R152, R84 ;  /* 0x000000989054723c */ /* 0x000fea0000001854 */
[----:B------:R-:W-:Y:S01]  /*100d0*/  FMUL.FTZ R54, R55, UR5 ;  /* 0x0000000537367c20 */ /* 0x000fe20008410000 */
[C---:B-----5:R-:W-:Y:S03]  /*100e0*/  HMMA.16816.F32 R68, R136.reuse, R148, RZ ;  /* 0x000000948844723c */ /* 0x060fe600000018ff */
[----:B------:R-:W5:Y:S02]  /*100f0*/  MUFU.TANH R32, R32 ;  /* 0x0000002000207308 */ /* 0x000f640000002400 */
[----:B------:R-:W-:Y:S01]  /*10100*/  FMUL.FTZ R55, R57, UR5 ;  /* 0x0000000539377c20 */ /* 0x000fe20008410000 */
[----:B------:R-:W-:Y:S01]  /*10110*/  HMMA.16816.F32 R76, R136, R150, RZ ;  /* 0x00000096884c723c */ /* 0x000fe200000018ff */
[----:B------:R-:W-:Y:S01]  /*10120*/  FMUL.FTZ R121, R117, UR5 ;  /* 0x0000000575797c20 */ /* 0x000fe20008410000 */
[----:B------:R-:W-:Y:S05]  /*10130*/  FMUL.FTZ R56, R59, UR5 ;  /* 0x000000053b387c20 */ /* 0x000fea0008410000 */
[----:B------:R-:W5:Y:S01]  /*10140*/  MUFU.TANH R33, R33 ;  /* 0x0000002100217308 */ /* 0x000f620000002400 */
[----:B------:R-:W-:Y:S01]  /*10150*/  FMUL.FTZ R57, R60, UR5 ;  /* 0x000000053c397c20 */ /* 0x000fe20008410000 */
[C---:B------:R-:W-:Y:S08]  /*10160*/  HMMA.16816.F32 R72, R128.reuse, R148, RZ ;  /* 0x000000948048723c */ /* 0x040ff000000018ff */
[----:B------:R-:W5:Y:S01]  /*10170*/  MUFU.TANH R34, R34 ;  /* 0x0000002200227308 */ /* 0x000f620000002400 */
[----:B------:R-:W-:Y:S02]  /*10180*/  HMMA.16816.F32 R148, R128, R150, RZ ;  /* 0x000000968094723c */ /* 0x000fe400000018ff */
[----:B------:R-:W-:Y:S01]  /*10190*/  FMUL.FTZ R81, R84, UR5 ;  /* 0x0000000554517c20 */ /* 0x000fe20008410000 */
[----:B------:R-:W-:Y:S01]  /*101a0*/  FMUL.FTZ R58, R62, UR5 ;  /* 0x000000053e3a7c20 */ /* 0x000fe20008410000 */
[----:B------:R-:W-:Y:S02]  /*101b0*/  FMUL.FTZ R59, R64, UR5 ;  /* 0x00000005403b7c20 */ /* 0x000fe40008410000 */
[C---:B------:R-:W-:Y:S03]  /*101c0*/  HMMA.16816.F32 R68, R144.reuse, R92, R68 ;  /* 0x0000005c9044723c */ /* 0x040fe60000001844 */
[----:B------:R-:W5:Y:S02]  /*101d0*/  MUFU.TANH R35, R35 ;  /* 0x0000002300237308 */ /* 0x000f640000002400 */
[----:B------:R-:W-:Y:S01]  /*101e0*/  FMUL.FTZ R60, R66, UR5 ;  /* 0x00000005423c7c20 */ /* 0x000fe20008410000 */
[----:B------:R-:W-:Y:S07]  /*101f0*/  HMMA.16816.F32 R76, R144, R94, R76 ;  /* 0x0000005e904c723c */ /* 0x000fee000000184c */
[----:B------:R-:W5:Y:S01]  /*10200*/  MUFU.TANH R36, R36 ;  /* 0x0000002400247308 */ /* 0x000f620000002400 */
[----:B------:R-:W-:Y:S01]  /*10210*/  FMUL.FTZ R62, R63, UR5 ;  /* 0x000000053f3e7c20 */ /* 0x000fe20008410000 */
[C---:B------:R-:W-:Y:S08]  /*10220*/  HMMA.16816.F32 R72, R132.reuse, R92, R72 ;  /* 0x0000005c8448723c */ /* 0x040ff00000001848 */
[----:B------:R-:W5:Y:S01]  /*10230*/  MUFU.TANH R37, R37 ;  /* 0x0000002500257308 */ /* 0x000f620000002400 */
[----:B------:R-:W-:Y:S03]  /*10240*/  HMMA.16816.F32 R148, R132, R94, R148 ;  /* 0x0000005e8494723c */ /* 0x000fe60000001894 */
[----:B------:R-:W-:Y:S03]  /*10250*/  FMUL.FTZ R63, R65, UR5 ;  /* 0x00000005413f7c20 */ /* 0x000fe60008410000 */
[-C--:B------:R-:W-:Y:S03]  /*10260*/  HMMA.16816.F32 R92, R136, R90.reuse, RZ ;  /* 0x0000005a885c723c */ /* 0x080fe600000018ff */
[----:B------:R-:W5:Y:S01]  /*10270*/  MUFU.TANH R38, R38 ;  /* 0x0000002600267308 */ /* 0x000f620000002400 */
[----:B------:R-:W4:Y:S01]  /*10280*/  LDSM.16.M88.4 R136, [R156+0x1800] ;  /* 0x001800009c88783b */ /* 0x000f220000000200 */
[----:B------:R-:W-:Y:S01]  /*10290*/  FMUL.FTZ R64, R67, UR5 ;  /* 0x0000000543407c20 */ /* 0x000fe20008410000 */
[----:B------:R-:W-:Y:S07]  /*102a0*/  DEPBAR.LE SB0, 0x0 ;  /* 0x000080000000791a */ /* 0x000fee0000000000 */
[----:B------:R-:W5:Y:S01]  /*102b0*/  MUFU.TANH R39, R39 ;  /* 0x0000002700277308 */ /* 0x000f620000002400 */
[----:B------:R-:W-:Y:S01]  /*102c0*/  BAR.SYNC.DEFER_BLOCKING 0x0 ;  /* 0x0000000000007b1d */ /* 0x000fe20000010000 */
[----:B------:R-:W-:Y:S03]  /*102d0*/  HMMA.16816.F32 R88, R128, R90, RZ ;  /* 0x0000005a8058723c */ /* 0x000fe600000018ff */
[----:B------:R-:W-:Y:S01]  /*102e0*/  FMUL.FTZ R65, R68, UR5 ;  /* 0x0000000544417c20 */ /* 0x000fe20008410000 */
[----:B------:R-:W-:Y:S01]  /*102f0*/  FMUL.FTZ R66, R70, UR5 ;  /* 0x0000000546427c20 */ /* 0x000fe20008410000 */
[----:B------:R-:W-:Y:S03]  /*10300*/  FMUL.FTZ R67, R72, UR5 ;  /* 0x0000000548437c20 */ /* 0x000fe60008410000 */
[----:B------:R-:W5:Y:S01]  /*10310*/  MUFU.TANH R40, R40 ;  /* 0x0000002800287308 */ /* 0x000f620000002400 */
[----:B------:R-:W-:Y:S05]  /*10320*/  HMMA.16816.F32 R112, R132, R154, R112 ;  /* 0x0000009a8470723c */ /* 0x000fea0000001870 */
[----:B------:R-:W-:Y:S01]  /*10330*/  FMUL.FTZ R68, R74, UR5 ;  /* 0x000000054a447c20 */ /* 0x000fe20008410000 */
[----:B------:R-:W-:Y:S03]  /*10340*/  HMMA.16816.F32 R128, R128, R82, RZ ;  /* 0x000000528080723c */ /* 0x000fe600000018ff */
[----:B------:R-:W5:Y:S02]  /*10350*/  MUFU.TANH R41, R41 ;  /* 0x0000002900297308 */ /* 0x000f640000002400 */
[----:B------:R-:W-:Y:S01]  /*10360*/  FMUL.FTZ R69, R69, UR5 ;  /* 0x0000000545457c20 */ /* 0x000fe20008410000 */
[C---:B------:R-:W-:Y:S07]  /*10370*/  HMMA.16816.F32 R140, R132.reuse, R152, R140 ;  /* 0x00000098848c723c */ /* 0x040fee000000188c */
[----:B------:R-:W5:Y:S01]  /*10380*/  MUFU.TANH R42, R42 ;  /* 0x0000002a002a7308 */ /* 0x000f620000002400 */
[----:B------:R-:W-:Y:S03]  /*10390*/  FMUL.FTZ R70, R71, UR5 ;  /* 0x0000000547467c20 */ /* 0x000fe60008410000 */
[----:B------:R-:W-:Y:S01]  /*103a0*/  FMUL.FTZ R71, R73, UR5 ;  /* 0x0000000549477c20 */ /* 0x000fe20008410000 */
[----:B------:R-:W-:Y:S01]  /*103b0*/  FMUL.FTZ R72, R75, UR5 ;  /* 0x000000054b487c20 */ /* 0x000fe20008410000 */
[----:B------:R-:W-:Y:S04]  /*103c0*/  FMUL.FTZ R73, R76, UR5 ;  /* 0x000000054c497c20 */ /* 0x000fe80008410000 */
[----:B------:R-:W5:Y:S01]  /*103d0*/  MUFU.TANH R43, R43 ;  /* 0x0000002b002b7308 */ /* 0x000f620000002400 */
[----:B----4-:R-:W-:Y:S03]  /*103e0*/  HMMA.16816.F32 R104, R132, R136, R104 ;  /* 0x000000888468723c */ /* 0x010fe60000001868 */
[----:B------:R-:W-:Y:S01]  /*103f0*/  FMUL.FTZ R117, R114, UR5 ;  /* 0x0000000572757c20 */ /* 0x000fe20008410000 */
[----:B------:R-:W-:Y:S01]  /*10400*/  FMUL.FTZ R114, R102, UR5 ;  /* 0x0000000566727c20 */ /* 0x000fe20008410000 */
[----:B------:R-:W-:Y:S01]  /*10410*/  FMUL.FTZ R74, R78, UR5 ;  /* 0x000000054e4a7c20 */ /* 0x000fe20008410000 */
[C---:B------:R-:W-:Y:S03]  /*10420*/  HMMA.16816.F32 R92, R144.reuse, R138, R92 ;  /* 0x0000008a905c723c */ /* 0x040fe6000000185c */
[----:B------:R-:W4:Y:S02]  /*10430*/  MUFU.TANH R44, R44 ;  /* 0x0000002c002c7308 */ /* 0x000f240000002400 */
[----:B------:R-:W-:Y:S01]  /*10440*/  FMUL.FTZ R75, R148, UR5 ;  /* 0x00000005944b7c20 */ /* 0x000fe20008410000 */
[----:B------:R-:W-:Y:S07]  /*10450*/  HMMA.16816.F32 R108, R144, R136, R108 ;  /* 0x00000088906c723c */ /* 0x000fee000000186c */
[----:B------:R-:W4:Y:S01]  /*10460*/  MUFU.TANH R45, R45 ;  /* 0x0000002d002d7308 */ /* 0x000f220000002400 */
[----:B------:R-:W-:Y:S01]  /*10470*/  FMUL.FTZ R84, R142, UR5 ;  /* 0x000000058e547c20 */ /* 0x000fe20008410000 */
[C---:B------:R-:W-:Y:S08]  /*10480*/  HMMA.16816.F32 R136, R132.reuse, R138, R88 ;  /* 0x0000008a8488723c */ /* 0x040ff00000001858 */
[----:B------:R-:W4:Y:S01]  /*10490*/  MUFU.TANH R46, R46 ;  /* 0x0000002e002e7308 */ /* 0x000f220000002400 */
[----:B------:R-:W-:Y:S03]  /*104a0*/  HMMA.16816.F32 R128, R132, R122, R128 ;  /* 0x0000007a8480723c */ /* 0x000fe60000001880 */
[----:B------:R-:W-:Y:S01]  /*104b0*/  FMUL.FTZ R89, R116, UR5 ;  /* 0x0000000574597c20 */ /* 0x000fe20008410000 */
[----:B------:R-:W-:Y:S05]  /*104c0*/  FMUL.FTZ R116, R105, UR5 ;  /* 0x0000000569747c20 */ /* 0x000fea0008410000 */
[----:B------:R-:W4:Y:S02]  /*104d0*/  MUFU.TANH R47, R47 ;  /* 0x0000002f002f7308 */ /* 0x000f240000002400 */
[----:B------:R-:W-:Y:S01]  /*104e0*/  FMUL.FTZ R105, R92, UR5 ;  /* 0x000000055c697c20 */ /* 0x000fe20008410000 */
[----:B------:R-:W-:Y:S01]  /*104f0*/  FMUL.FTZ R142, R113, UR5 ;  /* 0x00000005718e7c20 */ /* 0x000fe20008410000 */
[----:B------:R-:W-:Y:S01]  /*10500*/  FMUL.FTZ R123, R110, UR5 ;  /* 0x000000056e7b7c20 */ /* 0x000fe20008410000 */
[----:B------:R-:W-:Y:S01]  /*10510*/  FMUL.FTZ R110, R95, UR5 ;  /* 0x000000055f6e7c20 */ /* 0x000fe20008410000 */
[----:B------:R-:W-:Y:S04]  /*10520*/  MOV R95, UR7 ;  /* 0x00000007005f7c02 */ /* 0x000fe80008000f00 */
[----:B------:R1:W-:Y:S01]  /*10530*/  MUFU.TANH R92, R117 ;  /* 0x00000075005c7308 */ /* 0x0003e20000002400 */
[----:B------:R-:W-:Y:S01]  /*10540*/  FMUL.FTZ R113, R100, UR5 ;  /* 0x0000000564717c20 */ /* 0x000fe20008410000 */
[----:B------:R-:W-:Y:S01]  /*10550*/  FMUL.FTZ R88, R143, UR5 ;  /* 0x000000058f587c20 */ /* 0x000fe20008410000 */
[----:B------:R-:W-:Y:S01]  /*10560*/  LEA R177, R95, R182, 0x7 ;  /* 0x000000b65fb17211 */ /* 0x000fe200078e38ff */
[----:B------:R-:W-:Y:S01]  /*10570*/  FMUL.FTZ R143, R119, UR5 ;  /* 0x00000005778f7c20 */ /* 0x000fe20008410000 */
[----:B------:R-:W-:Y:S01]  /*10580*/  FMUL.FTZ R119, R125, UR5 ;  /* 0x000000057d777c20 */ /* 0x000fe20008410000 */
[----:B------:R-:W-:Y:S01]  /*10590*/  FMUL.FTZ R122, R98, UR5 ;  /* 0x00000005627a7c20 */ /* 0x000fe20008410000 */
[----:B------:R-:W-:Y:S03]  /*105a0*/  IADD3 R100, R177, 0x1, RZ ;  /* 0x00000001b1647810 */ /* 0x000fe60007ffe0ff */
[----:B------:R-:W4:Y:S01]  /*105b0*/  MUFU.TANH R48, R48 ;  /* 0x0000003000307308 */ /* 0x000f220000002400 */
[----:B------:R-:W-:Y:S01]  /*105c0*/  FMUL.FTZ R125, R97, UR5 ;  /* 0x00000005617d7c20 */ /* 0x000fe20008410000 */
[----:B------:R-:W-:Y:S01]  /*105d0*/  IADD3 R97, R177, 0x8, RZ ;  /* 0x00000008b1617810 */ /* 0x000fe20007ffe0ff */
[----:B------:R-:W-:Y:S01]  /*105e0*/  FMUL.FTZ R134, R124, UR5 ;  /* 0x000000057c867c20 */ /* 0x000fe20008410000 */
[----:B------:R-:W-:Y:S01]  /*105f0*/  I2FP.F32.S32 R98, R100 ;  /* 0x0000006400627245 */ /* 0x000fe20000201400 */
[----:B------:R-:W-:Y:S01]  /*10600*/  FMUL.FTZ R124, R126, UR5 ;  /* 0x000000057e7c7c20 */ /* 0x000fe20008410000 */
[----:B------:R-:W-:Y:S01]  /*10610*/  FMUL.FTZ R126, R99, UR5 ;  /* 0x00000005637e7c20 */ /* 0x000fe20008410000 */
[----:B------:R-:W-:Y:S03]  /*10620*/  IADD3 R99, R177, 0x9, RZ ;  /* 0x00000009b1637810 */ /* 0x000fe60007ffe0ff */
[----:B------:R-:W4:Y:S01]  /*10630*/  MUFU.TANH R49, R49 ;  /* 0x0000003100317308 */ /* 0x000f220000002400 */
[----:B-1----:R-:W-:Y:S01]  /*10640*/  FMUL.FTZ R117, R101, UR5 ;  /* 0x0000000565757c20 */ /* 0x002fe20008410000 */
[----:B------:R-:W-:Y:S01]  /*10650*/  I2FP.F32.S32 R101, R177 ;  /* 0x000000b100657245 */ /* 0x000fe20000201400 */
[----:B------:R-:W-:Y:S01]  /*10660*/  FMUL.FTZ R132, R108, UR5 ;  /* 0x000000056c847c20 */ /* 0x000fe20008410000 */
[----:B------:R-:W-:Y:S01]  /*10670*/  I2FP.F32.S32 R100, R97 ;  /* 0x0000006100647245 */ /* 0x000fe20000201400 */
[----:B------:R-:W-:Y:S01]  /*10680*/  FMUL.FTZ R108, R109, UR5 ;  /* 0x000000056d6c7c20 */ /* 0x000fe20008410000 */
[----:B------:R-:W-:Y:S01]  /*10690*/  I2FP.F32.S32 R102, R99 ;  /* 0x0000006300667245 */ /* 0x000fe20000201400 */
[C---:B------:R-:W-:Y:S03]  /*106a0*/  FFMA.FTZ R0, R101.reuse, UR6, R0 ;  /* 0x0000000665007c23 */ /* 0x040fe60008010000 */
[----:B------:R-:W1:Y:S01]  /*106b0*/  MUFU.TANH R50, R50 ;  /* 0x0000003200327308 */ /* 0x000e620000002400 */
[C---:B------:R-:W-:Y:S01]  /*106c0*/  FFMA.FTZ R2, R101.reuse, UR6, R2 ;  /* 0x0000000665027c23 */ /* 0x040fe20008010002 */
[C---:B------:R-:W-:Y:S01]  /*106d0*/  FFMA.FTZ R3, R101.reuse, UR6, R3 ;  /* 0x0000000665037c23 */ /* 0x040fe20008010003 */
[----:B------:R-:W-:Y:S01]  /*106e0*/  FFMA.FTZ R4, R101, UR6, R4 ;  /* 0x0000000665047c23 */ /* 0x000fe20008010004 */
[C---:B------:R-:W-:Y:S01]  /*106f0*/  FFMA.FTZ R5, R98.reuse, UR6, R5 ;  /* 0x0000000662057c23 */ /* 0x040fe20008010005 */
[C---:B------:R-:W-:Y:S01]  /*10700*/  FFMA.FTZ R6, R98.reuse, UR6, R6 ;  /* 0x0000000662067c23 */ /* 0x040fe20008010006 */
[C---:B------:R-:W-:Y:S01]  /*10710*/  FFMA.FTZ R7, R98.reuse, UR6, R7 ;  /* 0x0000000662077c23 */ /* 0x040fe20008010007 */
[----:B------:R-:W-:Y:S03]  /*10720*/  FFMA.FTZ R8, R98, UR6, R8 ;  /* 0x0000000662087c23 */ /* 0x000fe60008010008 */
[----:B------:R-:W1:Y:S01]  /*10730*/  MUFU.TANH R51, R51 ;  /* 0x0000003300337308 */ /* 0x000e620000002400 */
[C---:B------:R-:W-:Y:S01]  /*10740*/  IADD3 R98, R177.reuse, 0x10, RZ ;  /* 0x00000010b1627810 */ /* 0x040fe20007ffe0ff */
[C---:B------:R-:W-:Y:S01]  /*10750*/  FFMA.FTZ R9, R100.reuse, UR6, R9 ;  /* 0x0000000664097c23 */ /* 0x040fe20008010009 */
[C---:B------:R-:W-:Y:S01]  /*10760*/  FFMA.FTZ R10, R100.reuse, UR6, R10 ;  /* 0x00000006640a7c23 */ /* 0x040fe2000801000a */
[C---:B------:R-:W-:Y:S01]  /*10770*/  FFMA.FTZ R11, R100.reuse, UR6, R11 ;  /* 0x00000006640b7c23 */ /* 0x040fe2000801000b */
[----:B------:R-:W-:Y:S01]  /*10780*/  FFMA.FTZ R12, R100, UR6, R12 ;  /* 0x00000006640c7c23 */ /* 0x000fe2000801000c */
[C---:B------:R-:W-:Y:S01]  /*10790*/  IADD3 R99, R177.reuse, 0x11, RZ ;  /* 0x00000011b1637810 */ /* 0x040fe20007ffe0ff */
[C---:B------:R-:W-:Y:S03]  /*107a0*/  FFMA.FTZ R13, R102.reuse, UR6, R13 ;  /* 0x00000006660d7c23 */ /* 0x040fe6000801000d */
[----:B------:R-:W1:Y:S01]  /*107b0*/  MUFU.TANH R52, R52 ;  /* 0x0000003400347308 */ /* 0x000e620000002400 */
[----:B------:R-:W-:Y:S01]  /*107c0*/  I2FP.F32.S32 R100, R98 ;  /* 0x0000006200647245 */ /* 0x000fe20000201400 */
[C---:B------:R-:W-:Y:S01]  /*107d0*/  FFMA.FTZ R14, R102.reuse, UR6, R14 ;  /* 0x00000006660e7c23 */ /* 0x040fe2000801000e */
[C---:B------:R-:W-:Y:S01]  /*107e0*/  FFMA.FTZ R15, R102.reuse, UR6, R15 ;  /* 0x00000006660f7c23 */ /* 0x040fe2000801000f */
[----:B------:R-:W-:Y:S01]  /*107f0*/  FFMA.FTZ R16, R102, UR6, R16 ;  /* 0x0000000666107c23 */ /* 0x000fe20008010010 */
[C---:B------:R-:W-:Y:S01]  /*10800*/  IADD3 R101, R177.reuse, 0x18, RZ ;  /* 0x00000018b1657810 */ /* 0x040fe20007ffe0ff */
[C---:B------:R-:W-:Y:S01]  /*10810*/  FFMA.FTZ R17, R100.reuse, UR6, R17 ;  /* 0x0000000664117c23 */ /* 0x040fe20008010011 */
[----:B------:R-:W-:Y:S03]  /*10820*/  I2FP.F32.S32 R102, R99 ;  /* 0x0000006300667245 */ /* 0x000fe60000201400 */
[----:B------:R2:W-:Y:S01]  /*10830*/  MUFU.TANH R98, R123 ;  /* 0x0000007b00627308 */ /* 0x0005e20000002400 */
[C---:B------:R-:W-:Y:S01]  /*10840*/  FFMA.FTZ R18, R100.reuse, UR6, R18 ;  /* 0x0000000664127c23 */ /* 0x040fe20008010012 */
[C---:B------:R-:W-:Y:S01]  /*10850*/  FFMA.FTZ R19, R100.reuse, UR6, R19 ;  /* 0x0000000664137c23 */ /* 0x040fe20008010013 */
[----:B------:R-:W-:Y:S01]  /*10860*/  FFMA.FTZ R20, R100, UR6, R20 ;  /* 0x0000000664147c23 */ /* 0x000fe20008010014 */
[----:B------:R-:W-:Y:S01]  /*10870*/  I2FP.F32.S32 R176, R101 ;  /* 0x0000006500b07245 */ /* 0x000fe20000201400 */
[C---:B------:R-:W-:Y:S01]  /*10880*/  FFMA.FTZ R21, R102.reuse, UR6, R21 ;  /* 0x0000000666157c23 */ /* 0x040fe20008010015 */
[C---:B------:R-:W-:Y:S01]  /*10890*/  FFMA.FTZ R22, R102.reuse, UR6, R22 ;  /* 0x0000000666167c23 */ /* 0x040fe20008010016 */
[C---:B------:R-:W-:Y:S03]  /*108a0*/  FFMA.FTZ R23, R102.reuse, UR6, R23 ;  /* 0x0000000666177c23 */ /* 0x040fe60008010017 */
[----:B------:R-:W1:Y:S01]  /*108b0*/  MUFU.TANH R54, R54 ;  /* 0x0000003600367308 */ /* 0x000e620000002400 */
[----:B------:R-:W-:Y:S01]  /*108c0*/  FFMA.FTZ R24, R102, UR6, R24 ;  /* 0x0000000666187c23 */ /* 0x000fe20008010018 */
[----:B------:R-:W-:Y:S01]  /*108d0*/  IADD3 R101, R177, 0x20, RZ ;  /* 0x00000020b1657810 */ /* 0x000fe20007ffe0ff */
[C---:B------:R-:W-:Y:S01]  /*108e0*/  FFMA.FTZ R25, R176.reuse, UR6, R25 ;  /* 0x00000006b0197c23 */ /* 0x040fe20008010019 */
[C---:B---3--:R-:W-:Y:S01]  /*108f0*/  FFMA.FTZ R26, R176.reuse, UR6, R26 ;  /* 0x00000006b01a7c23 */ /* 0x048fe2000801001a */
[C---:B------:R-:W-:Y:S01]  /*10900*/  FFMA.FTZ R27, R176.reuse, UR6, R27 ;  /* 0x00000006b01b7c23 */ /* 0x040fe2000801001b */
[----:B------:R-:W-:Y:S01]  /*10910*/  FFMA.FTZ R28, R176, UR6, R28 ;  /* 0x00000006b01c7c23 */ /* 0x000fe2000801001c */
[----:B------:R-:W-:Y:S03]  /*10920*/  I2FP.F32.S32 R176, R101 ;  /* 0x0000006500b07245 */ /* 0x000fe60000201400 */
[----:B------:R-:W3:Y:S01]  /*10930*/  MUFU.TANH R55, R55 ;  /* 0x0000003700377308 */ /* 0x000ee20000002400 */
[----:B------:R-:W-:Y:S01]  /*10940*/  FMUL.FTZ R90, R118, UR5 ;  /* 0x00000005765a7c20 */ /* 0x000fe20008410000 */
[----:B------:R-:W-:Y:S01]  /*10950*/  FMUL.FTZ R118, R103, UR5 ;  /* 0x0000000567767c20 */ /* 0x000fe20008410000 */
[----:B------:R-:W-:Y:S01]  /*10960*/  IADD3 R103, R177, 0x19, RZ ;  /* 0x00000019b1677810 */ /* 0x000fe20007ffe0ff */
[----:B------:R-:W-:Y:S01]  /*10970*/  FMUL.FTZ R111, R111, UR5 ;  /* 0x000000056f6f7c20 */ /* 0x000fe20008410000 */
[C---:B--2---:R-:W-:Y:S01]  /*10980*/  IADD3 R123, R177.reuse, 0x21, RZ ;  /* 0x00000021b17b7810 */ /* 0x044fe20007ffe0ff */
[----:B------:R-:W-:Y:S01]  /*10990*/  FMUL.FTZ R76, R150, UR5 ;  /* 0x00000005964c7c20 */ /* 0x000fe20008410000 */
[----:B------:R-:W-:Y:S03]  /*109a0*/  I2FP.F32.S32 R102, R103 ;  /* 0x0000006700667245 */ /* 0x000fe60000201400 */
[----:B------:R2:W-:Y:S01]  /*109b0*/  MUFU.TANH R101, R108 ;  /* 0x0000006c00657308 */ /* 0x0005e20000002400 */
[----:B------:R-:W-:Y:S01]  /*109c0*/  IADD3 R103, R177, 0x28, RZ ;  /* 0x00000028b1677810 */ /* 0x000fe20007ffe0ff */
[----:B------:R-:W-:Y:S01]  /*109d0*/  FMUL.FTZ R77, R77, UR5 ;  /* 0x000000054d4d7c20 */ /* 0x000fe20008410000 */
[----:B------:R-:W-:Y:S01]  /*109e0*/  I2FP.F32.S32 R178, R123 ;  /* 0x0000007b00b27245 */ /* 0x000fe20000201400 */
[C---:B------:R-:W-:Y:S01]  /*109f0*/  FFMA.FTZ R29, R102.reuse, UR6, R29 ;  /* 0x00000006661d7c23 */ /* 0x040fe2000801001d */
[C---:B------:R-:W-:Y:S01]  /*10a00*/  FFMA.FTZ R30, R102.reuse, UR6, R30 ;  /* 0x00000006661e7c23 */ /* 0x040fe2000801001e */
[C---:B------:R-:W-:Y:S01]  /*10a10*/  FFMA.FTZ R31, R102.reuse, UR6, R31 ;  /* 0x00000006661f7c23 */ /* 0x040fe2000801001f */
[----:B-----5:R-:W-:Y:S03]  /*10a20*/  FFMA.FTZ R32, R102, UR6, R32 ;  /* 0x0000000666207c23 */ /* 0x020fe60008010020 */
[----:B------:R-:W5:Y:S01]  /*10a30*/  MUFU.TANH R56, R56 ;  /* 0x0000003800387308 */ /* 0x000f620000002400 */
[C---:B------:R-:W-:Y:S01]  /*10a40*/  FFMA.FTZ R33, R176.reuse, UR6, R33 ;  /* 0x00000006b0217c23 */ /* 0x040fe20008010021 */
[C---:B------:R-:W-:Y:S01]  /*10a50*/  FFMA.FTZ R34, R176.reuse, UR6, R34 ;  /* 0x00000006b0227c23 */ /* 0x040fe20008010022 */
[C---:B------:R-:W-:Y:S01]  /*10a60*/  FFMA.FTZ R35, R176.reuse, UR6, R35 ;  /* 0x00000006b0237c23 */ /* 0x040fe20008010023 */
[----:B------:R-:W-:Y:S01]  /*10a70*/  FFMA.FTZ R36, R176, UR6, R36 ;  /* 0x00000006b0247c23 */ /* 0x000fe20008010024 */
[C---:B------:R-:W-:Y:S01]  /*10a80*/  IADD3 R123, R177.reuse, 0x29, RZ ;  /* 0x00000029b17b7810 */ /* 0x040fe20007ffe0ff */
[C---:B------:R-:W-:Y:S01]  /*10a90*/  FFMA.FTZ R37, R178.reuse, UR6, R37 ;  /* 0x00000006b2257c23 */ /* 0x040fe20008010025 */
[C---:B------:R-:W-:Y:S03]  /*10aa0*/  FFMA.FTZ R38, R178.reuse, UR6, R38 ;  /* 0x00000006b2267c23 */ /* 0x040fe60008010026 */
[----:B------:R1:W-:Y:S01]  /*10ab0*/  MUFU.TANH R102, R111 ;  /* 0x0000006f00667308 */ /* 0x0003e20000002400 */
[----:B--2---:R-:W-:Y:S01]  /*10ac0*/  I2FP.F32.S32 R108, R103 ;  /* 0x00000067006c7245 */ /* 0x004fe20000201400 */
[C---:B------:R-:W-:Y:S01]  /*10ad0*/  FFMA.FTZ R39, R178.reuse, UR6, R39 ;  /* 0x00000006b2277c23 */ /* 0x040fe20008010027 */
[----:B------:R-:W-:Y:S01]  /*10ae0*/  FFMA.FTZ R40, R178, UR6, R40 ;  /* 0x00000006b2287c23 */ /* 0x000fe20008010028 */
[----:B------:R-:W-:Y:S01]  /*10af0*/  IADD3 R178, R177, 0x30, RZ ;  /* 0x00000030b1b27810 */ /* 0x000fe20007ffe0ff */
[----:B------:R-:W-:Y:S01]  /*10b00*/  FMUL.FTZ R78, R79, UR5 ;  /* 0x000000054f4e7c20 */ /* 0x000fe20008410000 */
[----:B------:R-:W-:Y:S01]  /*10b10*/  I2FP.F32.S32 R176, R123 ;  /* 0x0000007b00b07245 */ /* 0x000fe20000201400 */
[C---:B------:R-:W-:Y:S03]  /*10b20*/  FFMA.FTZ R41, R108.reuse, UR6, R41 ;  /* 0x000000066c297c23 */ /* 0x040fe60008010029 */
[----:B------:R2:W-:Y:S01]  /*10b30*/  MUFU.TANH R103, R116 ;  /* 0x0000007400677308 */ /* 0x0005e20000002400 */
[C---:B------:R-:W-:Y:S01]  /*10b40*/  FFMA.FTZ R42, R108.reuse, UR6, R42 ;  /* 0x000000066c2a7c23 */ /* 0x040fe2000801002a */
[C---:B------:R-:W-:Y:S01]  /*10b50*/  FFMA.FTZ R43, R108.reuse, UR6, R43 ;  /* 0x000000066c2b7c23 */ /* 0x040fe2000801002b */
[----:B----4-:R-:W-:Y:S01]  /*10b60*/  FFMA.FTZ R44, R108, UR6, R44 ;  /* 0x000000066c2c7c23 */ /* 0x010fe2000801002c */
[C---:B------:R-:W-:Y:S01]  /*10b70*/  IADD3 R123, R177.reuse, 0x31, RZ ;  /* 0x00000031b17b7810 */ /* 0x040fe20007ffe0ff */
[C---:B------:R-:W-:Y:S01]  /*10b80*/  FFMA.FTZ R45, R176.reuse, UR6, R45 ;  /* 0x00000006b02d7c23 */ /* 0x040fe2000801002d */
[----:B------:R-:W-:Y:S01]  /*10b90*/  I2FP.F32.S32 R108, R178 ;  /* 0x000000b2006c7245 */ /* 0x000fe20000201400 */
[C---:B------:R-:W-:Y:S03]  /*10ba0*/  FFMA.FTZ R46, R176.reuse, UR6, R46 ;  /* 0x00000006b02e7c23 */ /* 0x040fe6000801002e */
[----:B------:R-:W4:Y:S01]  /*10bb0*/  MUFU.TANH R57, R57 ;  /* 0x0000003900397308 */ /* 0x000f220000002400 */
[C---:B------:R-:W-:Y:S01]  /*10bc0*/  FFMA.FTZ R47, R176.reuse, UR6, R47 ;  /* 0x00000006b02f7c23 */ /* 0x040fe2000801002f */
[----:B------:R-:W-:Y:S01]  /*10bd0*/  FFMA.FTZ R48, R176, UR6, R48 ;  /* 0x00000006b0307c23 */ /* 0x000fe20008010030 */
[----:B-1----:R-:W-:Y:S01]  /*10be0*/  IADD3 R111, R177, 0x38, RZ ;  /* 0x00000038b16f7810 */ /* 0x002fe20007ffe0ff */
[C---:B------:R-:W-:Y:S01]  /*10bf0*/  FFMA.FTZ R49, R108.reuse, UR6, R49 ;  /* 0x000000066c317c23 */ /* 0x040fe20008010031 */
[C---:B------:R-:W-:Y:S01]  /*10c00*/  FFMA.FTZ R50, R108.reuse, UR6, R50 ;  /* 0x000000066c327c23 */ /* 0x040fe20008010032 */
[C---:B------:R-:W-:Y:S01]  /*10c10*/  FFMA.FTZ R51, R108.reuse, UR6, R51 ;  /* 0x000000066c337c23 */ /* 0x040fe20008010033 */
[----:B------:R-:W-:Y:S03]  /*10c20*/  FFMA.FTZ R52, R108, UR6, R52 ;  /* 0x000000066c347c23 */ /* 0x000fe60008010034 */
[----:B------:R-:W1:Y:S01]  /*10c30*/  MUFU.TANH R58, R58 ;  /* 0x0000003a003a7308 */ /* 0x000e620000002400 */
[----:B--2---:R-:W-:Y:S01]  /*10c40*/  I2FP.F32.S32 R116, R123 ;  /* 0x0000007b00747245 */ /* 0x004fe20000201400 */
[----:B------:R-:W-:Y:S01]  /*10c50*/  FMUL.FTZ R79, R149, UR5 ;  /* 0x00000005954f7c20 */ /* 0x000fe20008410000 */
[----:B------:R-:W-:Y:S01]  /*10c60*/  IADD3 R123, R177, 0x39, RZ ;  /* 0x00000039b17b7810 */ /* 0x000fe20007ffe0ff */
[----:B------:R-:W-:Y:S01]  /*10c70*/  FMUL.FTZ R80, R151, UR5 ;  /* 0x0000000597507c20 */ /* 0x000fe20008410000 */
[----:B------:R-:W-:Y:S01]  /*10c80*/  I2FP.F32.S32 R108, R111 ;  /* 0x0000006f006c7245 */ /* 0x000fe20000201400 */
[C---:B------:R-:W-:Y:S01]  /*10c90*/  FFMA.FTZ R53, R116.reuse, UR6, R53 ;  /* 0x0000000674357c23 */ /* 0x040fe20008010035 */
[C---:B------:R-:W-:Y:S03]  /*10ca0*/  FFMA.FTZ R54, R116.reuse, UR6, R54 ;  /* 0x0000000674367c23 */ /* 0x040fe60008010036 */
[----:B------:R-:W2:Y:S01]  /*10cb0*/  MUFU.TANH R59, R59 ;  /* 0x0000003b003b7308 */ /* 0x000ea20000002400 */
[C---:B---3--:R-:W-:Y:S01]  /*10cc0*/  FFMA.FTZ R55, R116.reuse, UR6, R55 ;  /* 0x0000000674377c23 */ /* 0x048fe20008010037 */
[----:B-----5:R-:W-:Y:S01]  /*10cd0*/  FFMA.FTZ R56, R116, UR6, R56 ;  /* 0x0000000674387c23 */ /* 0x020fe20008010038 */
[----:B------:R-:W-:Y:S01]  /*10ce0*/  I2FP.F32.S32 R116, R123 ;  /* 0x0000007b00747245 */ /* 0x000fe20000201400 */
[----:B----4-:R-:W-:Y:S01]  /*10cf0*/  FFMA.FTZ R57, R108, UR6, R57 ;  /* 0x000000066c397c23 */ /* 0x010fe20008010039 */
[C---:B------:R-:W-:Y:S01]  /*10d00*/  IADD3 R111, R177.reuse, 0x40, RZ ;  /* 0x00000040b16f7810 */ /* 0x040fe20007ffe0ff */
[----:B------:R-:W-:Y:S01]  /*10d10*/  FMUL.FTZ R82, R86, UR5 ;  /* 0x0000000556527c20 */ /* 0x000fe20008410000 */
[----:B------:R-:W-:Y:S03]  /*10d20*/  IADD3 R123, R177, 0x41, RZ ;  /* 0x00000041b17b7810 */ /* 0x000fe60007ffe0ff */
[----:B------:R-:W3:Y:S01]  /*10d30*/  MUFU.TANH R60, R60 ;  /* 0x0000003c003c7308 */ /* 0x000ee20000002400 */
[----:B-1----:R-:W-:Y:S01]  /*10d40*/  FFMA.FTZ R58, R108, UR6, R58 ;  /* 0x000000066c3a7c23 */ /* 0x002fe2000801003a */
[----:B------:R-:W-:Y:S01]  /*10d50*/  FMNMX.FTZ R178, R0, R187, !PT ;  /* 0x000000bb00b27209 */ /* 0x000fe20007810000 */
[----:B------:R-:W-:Y:S01]  /*10d60*/  FMUL.FTZ R83, R140, UR5 ;  /* 0x000000058c537c20 */ /* 0x000fe20008410000 */
[----:B------:R-:W-:Y:S01]  /*10d70*/  FMNMX.FTZ R243, R2, R185, !PT ;  /* 0x000000b902f37209 */ /* 0x000fe20007810000 */
[----:B------:R-:W-:Y:S01]  /*10d80*/  FMUL.FTZ R109, R93, UR5 ;  /* 0x000000055d6d7c20 */ /* 0x000fe20008410000 */
[----:B------:R-:W-:Y:S01]  /*10d90*/  FMNMX.FTZ R178, R5, R178, !PT ;  /* 0x000000b205b27209 */ /* 0x000fe20007810000 */
[----:B------:R-:W-:Y:S03]  /*10da0*/  FMUL.FTZ R85, R85, UR5 ;  /* 0x0000000555557c20 */ /* 0x000fe60008410000 */
[----:B------:R-:W1:Y:S01]  /*10db0*/  MUFU.TANH R62, R62 ;  /* 0x0000003e003e7308 */ /* 0x000e620000002400 */
[----:B--2---:R-:W-:Y:S01]  /*10dc0*/  FFMA.FTZ R59, R108, UR6, R59 ;  /* 0x000000066c3b7c23 */ /* 0x004fe2000801003b */
[----:B------:R-:W-:Y:S01]  /*10dd0*/  FMNMX.FTZ R243, R6, R243, !PT ;  /* 0x000000f306f37209 */ /* 0x000fe20007810000 */
[----:B------:R-:W-:Y:S01]  /*10de0*/  FMUL.FTZ R86, R87, UR5 ;  /* 0x0000000557567c20 */ /* 0x000fe20008410000 */
[----:B------:R-:W-:Y:S01]  /*10df0*/  FMNMX.FTZ R178, R9, R178, !PT ;  /* 0x000000b209b27209 */ /* 0x000fe20007810000 */
[----:B------:R-:W-:Y:S01]  /*10e00*/  FMUL.FTZ R133, R115, UR5 ;  /* 0x0000000573857c20 */ /* 0x000fe20008410000 */
[----:B------:R-:W-:Y:S01]  /*10e10*/  FMUL.FTZ R87, R141, UR5 ;  /* 0x000000058d577c20 */ /* 0x000fe20008410000 */
[----:B------:R-:W-:Y:S03]  /*10e20*/  FMUL.FTZ R115, R137, UR5 ;  /* 0x0000000589737c20 */ /* 0x000fe60008410000 */
[----:B------:R-:W2:Y:S01]  /*10e30*/  MUFU.TANH R63, R63 ;  /* 0x0000003f003f7308 */ /* 0x000ea20000002400 */
[----:B---3--:R-:W-:Y:S01]  /*10e40*/  FFMA.FTZ R60, R108, UR6, R60 ;  /* 0x000000066c3c7c23 */ /* 0x008fe2000801003c */
[----:B------:R-:W-:Y:S01]  /*10e50*/  I2FP.F32.S32 R108, R111 ;  /* 0x0000006f006c7245 */ /* 0x000fe20000201400 */
[----:B------:R-:W-:Y:S01]  /*10e60*/  FFMA.FTZ R61, R116, UR6, R61 ;  /* 0x00000006743d7c23 */ /* 0x000fe2000801003d */
[----:B------:R-:W-:Y:S01]  /*10e70*/  IADD3 R111, R177, 0x48, RZ ;  /* 0x00000048b16f7810 */ /* 0x000fe20007ffe0ff */
[----:B------:R-:W-:Y:S01]  /*10e80*/  FMUL.FTZ R91, R112, UR5 ;  /* 0x00000005705b7c20 */ /* 0x000fe20008410000 */
[----:B------:R-:W-:Y:S01]  /*10e90*/  FMNMX.FTZ R178, R13, R178, !PT ;  /* 0x000000b20db27209 */ /* 0x000fe20007810000 */
[----:B------:R-:W-:Y:S03]  /*10ea0*/  FMUL.FTZ R140, R106, UR5 ;  /* 0x000000056a8c7c20 */ /* 0x000fe60008410000 */
[----:B------:R-:W3:Y:S01]  /*10eb0*/  MUFU.TANH R64, R64 ;  /* 0x0000004000407308 */ /* 0x000ee20000002400 */
[----:B-1----:R-:W-:Y:S01]  /*10ec0*/  FFMA.FTZ R62, R116, UR6, R62 ;  /* 0x00000006743e7c23 */ /* 0x002fe2000801003e */
[----:B------:R-:W-:Y:S01]  /*10ed0*/  I2FP.F32.S32 R176, R111 ;  /* 0x0000006f00b07245 */ /* 0x000fe20000201400 */
[----:B------:R-:W-:Y:S01]  /*10ee0*/  FMUL.FTZ R106, R94, UR5 ;  /* 0x000000055e6a7c20 */ /* 0x000fe20008410000 */
[----:B------:R-:W-:Y:S01]  /*10ef0*/  FMNMX.FTZ R178, R17, R178, !PT ;  /* 0x000000b211b27209 */ /* 0x000fe20007810000 */
[----:B------:R-:W-:Y:S01]  /*10f00*/  FMUL.FTZ R141, R104, UR5 ;  /* 0x00000005688d7c20 */ /* 0x000fe20008410000 */
[----:B------:R-:W-:Y:S01]  /*10f10*/  IADD3 R111, R177, 0x50, RZ ;  /* 0x00000050b16f7810 */ /* 0x000fe20007ffe0ff */
[----:B------:R-:W-:Y:S03]  /*10f20*/  FMUL.FTZ R104, R107, UR5 ;  /* 0x000000056b687c20 */ /* 0x000fe60008410000 */
[----:B------:R-:W1:Y:S01]  /*10f30*/  MUFU.TANH R65, R65 ;  /* 0x0000004100417308 */ /* 0x000e620000002400 */
[----:B--2---:R-:W-:Y:S01]  /*10f40*/  FFMA.FTZ R63, R116, UR6, R63 ;  /* 0x00000006743f7c23 */ /* 0x004fe2000801003f */
[----:B------:R-:W-:Y:S01]  /*10f50*/  FMNMX.FTZ R178, R21, R178, !PT ;  /* 0x000000b215b27209 */ /* 0x000fe20007810000 */
[----:B------:R-:W-:Y:S01]  /*10f60*/  FMUL.FTZ R107, R136, UR5 ;  /* 0x00000005886b7c20 */ /* 0x000fe20008410000 */
[----:B------:R-:W-:Y:S01]  /*10f70*/  FMUL.FTZ R135, R138, UR5 ;  /* 0x000000058a877c20 */ /* 0x000fe20008410000 */
[----:B------:R-:W-:Y:S01]  /*10f80*/  FMUL.FTZ R112, R139, UR5 ;  /* 0x000000058b707c20 */ /* 0x000fe20008410000 */
[----:B------:R-:W-:Y:S01]  /*10f90*/  FMNMX.FTZ R178, R25, R178, !PT ;  /* 0x000000b219b27209 */ /* 0x000fe20007810000 */
[----:B------:R-:W-:Y:S03]  /*10fa0*/  FMUL.FTZ R120, R127, UR5 ;  /* 0x000000057f787c20 */ /* 0x000fe60008410000 */
[----:B------:R-:W2:Y:S01]  /*10fb0*/  MUFU.TANH R66, R66 ;  /* 0x0000004200427308 */ /* 0x000ea20000002400 */
[----:B---3--:R-:W-:Y:S01]  /*10fc0*/  FFMA.FTZ R64, R116, UR6, R64 ;  /* 0x0000000674407c23 */ /* 0x008fe20008010040 */
[----:B------:R-:W-:Y:S02]  /*10fd0*/  I2FP.F32.S32 R116, R123 ;  /* 0x0000007b00747245 */ /* 0x000fe40000201400 */
[----:B------:R-:W-:Y:S02]  /*10fe0*/  IADD3 R123, R177, 0x49, RZ ;  /* 0x00000049b17b7810 */ /* 0x000fe40007ffe0ff */
[----:B------:R-:W-:Y:S04]  /*10ff0*/  FMNMX.FTZ R178, R29, R178, !PT ;  /* 0x000000b21db27209 */ /* 0x000fe80007810000 */
[----:B------:R-:W3:Y:S01]  /*11000*/  MUFU.TANH R67, R67 ;  /* 0x0000004300437308 */ /* 0x000ee20000002400 */
[C---:B-1----:R-:W-:Y:S01]  /*11010*/  FFMA.FTZ R65, R108.reuse, UR6, R65 ;  /* 0x000000066c417c23 */ /* 0x042fe20008010041 */
[----:B------:R-:W-:Y:S04]  /*11020*/  FMNMX.FTZ R178, R33, R178, !PT ;  /* 0x000000b221b27209 */ /* 0x000fe80007810000 */
[----:B------:R-:W-:Y:S04]  /*11030*/  FMNMX.FTZ R178, R37, R178, !PT ;  /* 0x000000b225b27209 */ /* 0x000fe80007810000 */
[----:B------:R-:W1:Y:S01]  /*11040*/  MUFU.TANH R68, R68 ;  /* 0x0000004400447308 */ /* 0x000e620000002400 */
[C---:B--2---:R-:W-:Y:S01]  /*11050*/  FFMA.FTZ R66, R108.reuse, UR6, R66 ;  /* 0x000000066c427c23 */ /* 0x044fe20008010042 */
[----:B------:R-:W-:Y:S04]  /*11060*/  FMNMX.FTZ R178, R41, R178, !PT ;  /* 0x000000b229b27209 */ /* 0x000fe80007810000 */
[----:B------:R-:W-:Y:S04]  /*11070*/  FMNMX.FTZ R238, R45, R178, !PT ;  /* 0x000000b22dee7209 */ /* 0x000fe80007810000 */
[----:B------:R-:W2:Y:S01]  /*11080*/  MUFU.TANH R69, R69 ;  /* 0x0000004500457308 */ /* 0x000ea20000002400 */
[C---:B---3--:R-:W-:Y:S01]  /*11090*/  FFMA.FTZ R67, R108.reuse, UR6, R67 ;  /* 0x000000066c437c23 */ /* 0x048fe20008010043 */
[----:B------:R-:W-:Y:S04]  /*110a0*/  FMNMX.FTZ R238, R49, R238, !PT ;  /* 0x000000ee31ee7209 */ /* 0x000fe80007810000 */
[----:B------:R-:W-:Y:S04]  /*110b0*/  FMNMX.FTZ R238, R53, R238, !PT ;  /* 0x000000ee35ee7209 */ /* 0x000fe80007810000 */
[----:B------:R-:W3:Y:S01]  /*110c0*/  MUFU.TANH R70, R70 ;  /* 0x0000004600467308 */ /* 0x000ee20000002400 */
[----:B-1----:R-:W-:Y:S01]  /*110d0*/  FFMA.FTZ R68, R108, UR6, R68 ;  /* 0x000000066c447c23 */ /* 0x002fe20008010044 */
[----:B------:R-:W-:Y:S04]  /*110e0*/  FMNMX.FTZ R238, R57, R238, !PT ;  /* 0x000000ee39ee7209 */ /* 0x000fe80007810000 */
[----:B------:R-:W-:Y:S04]  /*110f0*/  FMNMX.FTZ R238, R61, R238, !PT ;  /* 0x000000ee3dee7209 */ /* 0x000fe80007810000 */
[----:B------:R-:W1:Y:S01]  /*11100*/  MUFU.TANH R71, R71 ;  /* 0x0000004700477308 */ /* 0x000e620000002400 */
[C---:B--2---:R-:W-:Y:S01]  /*11110*/  FFMA.FTZ R69, R116.reuse, UR6, R69 ;  /* 0x0000000674457c23 */ /* 0x044fe20008010045 */
[----:B------:R-:W-:Y:S04]  /*11120*/  FMNMX.FTZ R238, R65, R238, !PT ;  /* 0x000000ee41ee7209 */ /* 0x000fe80007810000 */
[----:B------:R-:W-:Y:S04]  /*11130*/  FMNMX.FTZ R238, R69, R238, !PT ;  /* 0x000000ee45ee7209 */ /* 0x000fe80007810000 */
[----:B------:R-:W2:Y:S01]  /*11140*/  MUFU.TANH R72, R72 ;  /* 0x0000004800487308 */ /* 0x000ea20000002400 */
[C---:B---3--:R-:W-:Y:S09]  /*11150*/  FFMA.FTZ R70, R116.reuse, UR6, R70 ;  /* 0x0000000674467c23 */ /* 0x048ff20008010046 */
[----:B------:R-:W3:Y:S01]  /*11160*/  MUFU.TANH R73, R73 ;  /* 0x0000004900497308 */ /* 0x000ee20000002400 */
[C---:B-1----:R-:W-:Y:S09]  /*11170*/  FFMA.FTZ R71, R116.reuse, UR6, R71 ;  /* 0x0000000674477c23 */ /* 0x042ff20008010047 */
[----:B------:R-:W1:Y:S01]  /*11180*/  MUFU.TANH R74, R74 ;  /* 0x0000004a004a7308 */ /* 0x000e620000002400 */
[----:B--2---:R-:W-:Y:S01]  /*11190*/  FFMA.FTZ R72, R116, UR6, R72 ;  /* 0x0000000674487c23 */ /* 0x004fe20008010048 */
[----:B------:R-:W-:Y:S02]  /*111a0*/  I2FP.F32.S32 R116, R123 ;  /* 0x0000007b00747245 */ /* 0x000fe40000201400 */
[----:B------:R-:W-:Y:S06]  /*111b0*/  IADD3 R123, R177, 0x51, RZ ;  /* 0x00000051b17b7810 */ /* 0x000fec0007ffe0ff */
[----:B------:R-:W2:Y:S01]  /*111c0*/  MUFU.TANH R75, R75 ;  /* 0x0000004b004b7308 */ /* 0x000ea20000002400 */
[C---:B---3--:R-:W-:Y:S05]  /*111d0*/  FFMA.FTZ R73, R176.reuse, UR6, R73 ;  /* 0x00000006b0497c23 */ /* 0x048fea0008010049 */
[----:B------:R-:W-:Y:S04]  /*111e0*/  FMNMX.FTZ R238, R73, R238, !PT ;  /* 0x000000ee49ee7209 */ /* 0x000fe80007810000 */
[----:B------:R-:W3:Y:S01]  /*111f0*/  MUFU.TANH R76, R76 ;  /* 0x0000004c004c7308 */ /* 0x000ee20000002400 */
[C---:B-1----:R-:W-:Y:S09]  /*11200*/  FFMA.FTZ R74, R176.reuse, UR6, R74 ;  /* 0x00000006b04a7c23 */ /* 0x042ff2000801004a */
[----:B------:R-:W1:Y:S01]  /*11210*/  MUFU.TANH R77, R77 ;  /* 0x0000004d004d7308 */ /* 0x000e620000002400 */
[C---:B--2---:R-:W-:Y:S09]  /*11220*/  FFMA.FTZ R75, R176.reuse, UR6, R75 ;  /* 0x00000006b04b7c23 */ /* 0x044ff2000801004b */
[----:B------:R-:W2:Y:S01]  /*11230*/  MUFU.TANH R78, R78 ;  /* 0x0000004e004e7308 */ /* 0x000ea20000002400 */
[----:B---3--:R-:W-:Y:S01]  /*11240*/  FFMA.FTZ R76, R176, UR6, R76 ;  /* 0x00000006b04c7c23 */ /* 0x008fe2000801004c */
[----:B------:R-:W-:Y:S02]  /*11250*/  I2FP.F32.S32 R176, R123 ;  /* 0x0000007b00b07245 */ /* 0x000fe40000201400 */
[----:B------:R-:W-:Y:S06]  /*11260*/  FMNMX.FTZ R123, R10, R243, !PT ;  /* 0x000000f30a7b7209 */ /* 0x000fec0007810000 */
[----:B------:R-:W3:Y:S01]  /*11270*/  MUFU.TANH R79, R79 ;  /* 0x0000004f004f7308 */ /* 0x000ee20000002400 */
[----:B------:R-:W-:Y:S01]  /*11280*/  FMNMX.FTZ R123, R14, R123, !PT ;  /* 0x0000007b0e7b7209 */ /* 0x000fe20007810000 */
[----:B-1----:R-:W-:Y:S03]  /*11290*/  FFMA.FTZ R77, R116, UR6, R77 ;  /* 0x00000006744d7c23 */ /* 0x002fe6000801004d */
[----:B------:R-:W-:Y:S02]  /*112a0*/  FMNMX.FTZ R123, R18, R123, !PT ;  /* 0x0000007b127b7209 */ /* 0x000fe40007810000 */
[----:B------:R-:W-:Y:S03]  /*112b0*/  FMNMX.FTZ R238, R77, R238, !PT ;  /* 0x000000ee4dee7209 */ /* 0x000fe60007810000 */
[----:B------:R-:W1:Y:S01]  /*112c0*/  MUFU.TANH R80, R80 ;  /* 0x0000005000507308 */ /* 0x000e620000002400 */
[----:B--2---:R-:W-:Y:S01]  /*112d0*/  FFMA.FTZ R78, R116, UR6, R78 ;  /* 0x00000006744e7c23 */ /* 0x004fe2000801004e */
[----:B------:R-:W-:Y:S04]  /*112e0*/  FMNMX.FTZ R123, R22, R123, !PT ;  /* 0x0000007b167b7209 */ /* 0x000fe80007810000 */
[----:B------:R-:W-:Y:S04]  /*112f0*/  FMNMX.FTZ R123, R26, R123, !PT ;  /* 0x0000007b1a7b7209 */ /* 0x000fe80007810000 */
[----:B------:R-:W2:Y:S01]  /*11300*/  MUFU.TANH R81, R81 ;  /* 0x0000005100517308 */ /* 0x000ea20000002400 */
[----:B---3--:R-:W-:Y:S01]  /*11310*/  FFMA.FTZ R79, R116, UR6, R79 ;  /* 0x00000006744f7c23 */ /* 0x008fe2000801004f */
[----:B------:R-:W-:Y:S04]  /*11320*/  FMNMX.FTZ R123, R30, R123, !PT ;  /* 0x0000007b1e7b7209 */ /* 0x000fe80007810000 */
[----:B------:R-:W-:Y:S04]  /*11330*/  FMNMX.FTZ R123, R34, R123, !PT ;  /* 0x0000007b227b7209 */ /* 0x000fe80007810000 */
[----:B------:R-:W3:Y:S01]  /*11340*/  MUFU.TANH R82, R82 ;  /* 0x0000005200527308 */ /* 0x000ee20000002400 */
[----:B-1----:R-:W-:Y:S01]  /*11350*/  FFMA.FTZ R80, R116, UR6, R80 ;  /* 0x0000000674507c23 */ /* 0x002fe20008010050 */
[----:B------:R-:W-:Y:S02]  /*11360*/  I2FP.F32.S32 R116, R111 ;  /* 0x0000006f00747245 */ /* 0x000fe40000201400 */
[----:B------:R-:W-:Y:S06]  /*11370*/  FMNMX.FTZ R123, R38, R123, !PT ;  /* 0x0000007b267b7209 */ /* 0x000fec0007810000 */
[----:B------:R1:W-:Y:S01]  /*11380*/  MUFU.TANH R93, R121 ;  /* 0x00000079005d7308 */ /* 0x0003e20000002400 */
[----:B--2---:R-:W-:Y:S01]  /*11390*/  FFMA.FTZ R81, R116, UR6, R81 ;  /* 0x0000000674517c23 */ /* 0x004fe20008010051 */
[----:B------:R-:W-:Y:S02]  /*113a0*/  FMNMX.FTZ R243, R42, R123, !PT ;  /* 0x0000007b2af37209 */ /* 0x000fe40007810000 */
[----:B------:R-:W-:Y:S02]  /*113b0*/  IADD3 R123, R177, 0x61, RZ ;  /* 0x00000061b17b7810 */ /* 0x000fe40007ffe0ff */
[----:B------:R-:W-:Y:S04]  /*113c0*/  FMNMX.FTZ R243, R46, R243, !PT ;  /* 0x000000f32ef37209 */ /* 0x000fe80007810000 */
[----:B------:R-:W2:Y:S01]  /*113d0*/  MUFU.TANH R83, R83 ;  /* 0x0000005300537308 */ /* 0x000ea20000002400 */
[----:B---3--:R-:W-:Y:S01]  /*113e0*/  FFMA.FTZ R82, R116, UR6, R82 ;  /* 0x0000000674527c23 */ /* 0x008fe20008010052 */
[----:B------:R-:W-:Y:S02]  /*113f0*/  I2FP.F32.S32 R178, R123 ;  /* 0x0000007b00b27245 */ /* 0x000fe40000201400 */
[----:B------:R-:W-:Y:S02]  /*11400*/  FMNMX.FTZ R123, R50, R243, !PT ;  /* 0x000000f3327b7209 */ /* 0x000fe40007810000 */
[----:B------:R-:W-:Y:S04]  /*11410*/  FMNMX.FTZ R238, R81, R238, !PT ;  /* 0x000000ee51ee7209 */ /* 0x000fe80007810000 */
[----:B------:R-:W3:Y:S01]  /*11420*/  MUFU.TANH R84, R84 ;  /* 0x0000005400547308 */ /* 0x000ee20000002400 */
[----:B-1----:R-:W-:Y:S01]  /*11430*/  FMUL.FTZ R121, R96, UR5 ;  /* 0x0000000560797c20 */ /* 0x002fe20008410000 */
[----:B------:R-:W-:Y:S04]  /*11440*/  FMNMX.FTZ R123, R54, R123, !PT ;  /* 0x0000007b367b7209 */ /* 0x000fe80007810000 */
[----:B------:R-:W-:Y:S04]  /*11450*/  FMNMX.FTZ R123, R58, R123, !PT ;  /* 0x0000007b3a7b7209 */ /* 0x000fe80007810000 */
[----:B------:R-:W1:Y:S01]  /*11460*/  MUFU.TANH R85, R85 ;  /* 0x0000005500557308 */ /* 0x000e620000002400 */
[----:B--2---:R-:W-:Y:S01]  /*11470*/  FFMA.FTZ R83, R116, UR6, R83 ;  /* 0x0000000674537c23 */ /* 0x004fe20008010053 */
[----:B------:R-:W-:Y:S02]  /*11480*/  FMNMX.FTZ R243, R62, R123, !PT ;  /* 0x0000007b3ef37209 */ /* 0x000fe40007810000 */
[C---:B------:R-:W-:Y:S02]  /*11490*/  IADD3 R123, R177.reuse, 0x69, RZ ;  /* 0x00000069b17b7810 */ /* 0x040fe40007ffe0ff */
[----:B------:R-:W-:Y:S04]  /*114a0*/  FMNMX.FTZ R243, R66, R243, !PT ;  /* 0x000000f342f37209 */ /* 0x000fe80007810000 */
[----:B------:R2:W-:Y:S01]  /*114b0*/  MUFU.TANH R111, R115 ;  /* 0x00000073006f7308 */ /* 0x0005e20000002400 */
[----:B---3--:R-:W-:Y:S01]  /*114c0*/  FFMA.FTZ R84, R116, UR6, R84 ;  /* 0x0000000674547c23 */ /* 0x008fe20008010054 */
[----:B------:R-:W-:Y:S04]  /*114d0*/  IADD3 R116, R177, 0x58, RZ ;  /* 0x00000058b1747810 */ /* 0x000fe80007ffe0ff */
[----:B------:R-:W-:Y:S04]  /*114e0*/  I2FP.F32.S32 R116, R116 ;  /* 0x0000007400747245 */ /* 0x000fe80000201400 */
[----:B------:R-:W3:Y:S01]  /*114f0*/  MUFU.TANH R86, R86 ;  /* 0x0000005600567308 */ /* 0x000ee20000002400 */
[C---:B-1----:R-:W-:Y:S05]  /*11500*/  FFMA.FTZ R85, R176.reuse, UR6, R85 ;  /* 0x00000006b0557c23 */ /* 0x042fea0008010055 */
[----:B------:R-:W-:Y:S04]  /*11510*/  FMNMX.FTZ R238, R85, R238, !PT ;  /* 0x000000ee55ee7209 */ /* 0x000fe80007810000 */
[----:B------:R-:W1:Y:S01]  /*11520*/  MUFU.TANH R87, R87 ;  /* 0x0000005700577308 */ /* 0x000e620000002400 */
[----:B--2---:R-:W-:Y:S09]  /*11530*/  IADD3 R115, R177, 0x59, RZ ;  /* 0x00000059b1737810 */ /* 0x004ff20007ffe0ff */
[----:B------:R-:W2:Y:S01]  /*11540*/  MUFU.TANH R88, R88 ;  /* 0x0000005800587308 */ /* 0x000ea20000002400 */
[C---:B---3--:R-:W-:Y:S09]  /*11550*/  FFMA.FTZ R86, R176.reuse, UR6, R86 ;  /* 0x00000006b0567c23 */ /* 0x048ff20008010056 */
[----:B------:R-:W3:Y:S01]  /*11560*/  MUFU.TANH R89, R89 ;  /* 0x0000005900597308 */ /* 0x000ee20000002400 */
[C---:B-1----:R-:W-:Y:S09]  /*11570*/  FFMA.FTZ R87, R176.reuse, UR6, R87 ;  /* 0x00000006b0577c23 */ /* 0x042ff20008010057 */
[----:B------:R-:W1:Y:S01]  /*11580*/  MUFU.TANH R90, R90 ;  /* 0x0000005a005a7308 */ /* 0x000e620000002400 */
[----:B--2---:R-:W-:Y:S01]  /*11590*/  FFMA.FTZ R88, R176, UR6, R88 ;  /* 0x00000006b0587c23 */ /* 0x004fe20008010058 */
[----:B------:R-:W-:Y:S08]  /*115a0*/  I2FP.F32.S32 R176, R115 ;  /* 0x0000007300b07245 */ /* 0x000ff00000201400 */
[----:B------:R-:W2:Y:S01]  /*115b0*/  MUFU.TANH R91, R91 ;  /* 0x0000005b005b7308 */ /* 0x000ea20000002400 */
[C---:B---3--:R-:W-:Y:S05]  /*115c0*/  FFMA.FTZ R89, R116.reuse, UR6, R89 ;  /* 0x0000000674597c23 */ /* 0x048fea0008010059 */
[----:B------:R-:W-:Y:S04]  /*115d0*/  FMNMX.FTZ R238, R89, R238, !PT ;  /* 0x000000ee59ee7209 */ /* 0x000fe80007810000 */
[----:B------:R-:W3:Y:S01]  /*115e0*/  MUFU.TANH R94, R143 ;  /* 0x0000008f005e7308 */ /* 0x000ee20000002400 */
[C---:B-1----:R-:W-:Y:S09]  /*115f0*/  FFMA.FTZ R90, R116.reuse, UR6, R90 ;  /* 0x00000006745a7c23 */ /* 0x042ff2000801005a */
[----:B------:R-:W1:Y:S01]  /*11600*/  MUFU.TANH R95, R142 ;  /* 0x0000008e005f7308 */ /* 0x000e620000002400 */
[C---:B--2---:R-:W-:Y:S01]  /*11610*/  FFMA.FTZ R91, R116.reuse, UR6, R91 ;  /* 0x00000006745b7c23 */ /* 0x044fe2000801005b */
[----:B------:R-:W-:Y:S01]  /*11620*/  FFMA.FTZ R92, R116, UR6, R92 ;  /* 0x00000006745c7c23 */ /* 0x000fe2000801005c */
[C---:B------:R-:W-:Y:S07]  /*11630*/  FFMA.FTZ R93, R176.reuse, UR6, R93 ;  /* 0x00000006b05d7c23 */ /* 0x040fee000801005d */
[----:B------:R-:W2:Y:S01]  /*11640*/  MUFU.TANH R96, R133 ;  /* 0x0000008500607308 */ /* 0x000ea20000002400 */
[C---:B---3--:R-:W-:Y:S01]  /*11650*/  FFMA.FTZ R94, R176.reuse, UR6, R94 ;  /* 0x00000006b05e7c23 */ /* 0x048fe2000801005e */
[----:B------:R-:W-:Y:S08]  /*11660*/  FMNMX.FTZ R238, R93, R238, !PT ;  /* 0x000000ee5dee7209 */ /* 0x000ff00007810000 */
[----:B------:R-:W3:Y:S01]  /*11670*/  MUFU.TANH R97, R132 ;  /* 0x0000008400617308 */ /* 0x000ee20000002400 */
[C---:B-1----:R-:W-:Y:S09]  /*11680*/  FFMA.FTZ R95, R176.reuse, UR6, R95 ;  /* 0x00000006b05f7c23 */ /* 0x042ff2000801005f */
[----:B------:R-:W1:Y:S01]  /*11690*/  MUFU.TANH R99, R141 ;  /* 0x0000008d00637308 */ /* 0x000e620000002400 */
[----:B--2---:R-:W-:Y:S01]  /*116a0*/  FFMA.FTZ R96, R176, UR6, R96 ;  /* 0x00000006b0607c23 */ /* 0x004fe20008010060 */
[----:B------:R-:W-:Y:S04]  /*116b0*/  IADD3 R176, R177, 0x60, RZ ;  /* 0x00000060b1b07810 */ /* 0x000fe80007ffe0ff */
[----:B------:R-:W-:Y:S04]  /*116c0*/  I2FP.F32.S32 R176, R176 ;  /* 0x000000b000b07245 */ /* 0x000fe80000201400 */
[----:B------:R-:W2:Y:S01]  /*116d0*/  MUFU.TANH R100, R140 ;  /* 0x0000008c00647308 */ /* 0x000ea20000002400 */
[C---:B---3--:R-:W-:Y:S01]  /*116e0*/  FFMA.FTZ R97, R176.reuse, UR6, R97 ;  /* 0x00000006b0617c23 */ /* 0x048fe20008010061 */
[C---:B------:R-:W-:Y:S08]  /*116f0*/  FFMA.FTZ R98, R176.reuse, UR6, R98 ;  /* 0x00000006b0627c23 */ /* 0x040ff00008010062 */
[----:B------:R-:W3:Y:S01]  /*11700*/  MUFU.TANH R104, R104 ;  /* 0x0000006800687308 */ /* 0x000ee20000002400 */
[C---:B-1----:R-:W-:Y:S01]  /*11710*/  FFMA.FTZ R99, R176.reuse, UR6, R99 ;  /* 0x00000006b0637c23 */ /* 0x042fe20008010063 */
[----:B------:R-:W-:Y:S08]  /*11720*/  FMNMX.FTZ R238, R97, R238, !PT ;  /* 0x000000ee61ee7209 */ /* 0x000ff00007810000 */
[----:B------:R-:W1:Y:S01]  /*11730*/  MUFU.TANH R105, R105 ;  /* 0x0000006900697308 */ /* 0x000e620000002400 */
[----:B--2---:R-:W-:Y:S01]  /*11740*/  FFMA.FTZ R100, R176, UR6, R100 ;  /* 0x00000006b0647c23 */ /* 0x004fe20008010064 */
[C---:B------:R-:W-:Y:S01]  /*11750*/  FFMA.FTZ R101, R178.reuse, UR6, R101 ;  /* 0x00000006b2657c23 */ /* 0x040fe20008010065 */
[C---:B------:R-:W-:Y:S01]  /*11760*/  FFMA.FTZ R102, R178.reuse, UR6, R102 ;  /* 0x00000006b2667c23 */ /* 0x040fe20008010066 */
[C---:B------:R-:W-:Y:S01]  /*11770*/  FFMA.FTZ R103, R178.reuse, UR6, R103 ;  /* 0x00000006b2677c23 */ /* 0x040fe20008010067 */
[----:B------:R-:W-:Y:S02]  /*11780*/  IADD3 R176, R177, 0x68, RZ ;  /* 0x00000068b1b07810 */ /* 0x000fe40007ffe0ff */
[----:B------:R-:W-:Y:S03]  /*11790*/  FMNMX.FTZ R238, R101, R238, !PT ;  /* 0x000000ee65ee7209 */ /* 0x000fe60007810000 */
[----:B------:R-:W2:Y:S01]  /*117a0*/  MUFU.TANH R106, R106 ;  /* 0x0000006a006a7308 */ /* 0x000ea20000002400 */
[----:B---3--:R-:W-:Y:S01]  /*117b0*/  FFMA.FTZ R104, R178, UR6, R104 ;  /* 0x00000006b2687c23 */ /* 0x008fe20008010068 */
[----:B------:R-:W-:Y:S02]  /*117c0*/  I2FP.F32.S32 R178, R123 ;  /* 0x0000007b00b27245 */ /* 0x000fe40000201400 */
[----:B------:R-:W-:Y:S02]  /*117d0*/  FMNMX.FTZ R123, R70, R243, !PT ;  /* 0x000000f3467b7209 */ /* 0x000fe40007810000 */
[----:B------:R-:W-:Y:S04]  /*117e0*/  I2FP.F32.S32 R176, R176 ;  /* 0x000000b000b07245 */ /* 0x000fe80000201400 */
[----:B------:R-:W3:Y:S01]  /*117f0*/  MUFU.TANH R107, R107 ;  /* 0x0000006b006b7308 */ /* 0x000ee20000002400 */
[----:B------:R-:W-:Y:S01]  /*11800*/  FMNMX.FTZ R123, R74, R123, !PT ;  /* 0x0000007b4a7b7209 */ /* 0x000fe20007810000 */
[----:B-1----:R-:W-:Y:S03]  /*11810*/  FFMA.FTZ R105, R176, UR6, R105 ;  /* 0x00000006b0697c23 */ /* 0x002fe60008010069 */
[----:B------:R-:W-:Y:S02]  /*11820*/  FMNMX.FTZ R243, R78, R123, !PT ;  /* 0x0000007b4ef37209 */ /* 0x000fe40007810000 */
[C---:B------:R-:W-:Y:S03]  /*11830*/  IADD3 R123, R177.reuse, 0x70, RZ ;  /* 0x00000070b17b7810 */ /* 0x040fe60007ffe0ff */
        /* <DEDUP_REMOVED lines=10> */
[----:B------:R-:W-:Y:S01]  /*118e0*/  I2FP.F32.S32 R176, R123 ;  /* 0x0000007b00b07245 */ /* 0x000fe20000201400 */
[----:B------:R-:W-:Y:S01]  /*118f0*/  FMUL.FTZ R123, R128, UR5 ;  /* 0x00000005807b7c20 */ /* 0x000fe20008410000 */
[----:B------:R-:W-:Y:S06]  /*11900*/  FMNMX.FTZ R243, R98, R243, !PT ;  /* 0x000000f362f37209 */ /* 0x000fec0007810000 */
[----:B------:R-:W1:Y:S01]  /*11910*/  MUFU.TANH R112, R112 ;  /* 0x0000007000707308 */ /* 0x000e620000002400 */
[----:B--2---:R-:W-:Y:S01]  /*11920*/  FFMA.FTZ R109, R178, UR6, R109 ;  /* 0x00000006b26d7c23 */ /* 0x004fe2000801006d */
[----:B------:R-:W-:Y:S04]  /*11930*/  FMNMX.FTZ R243, R102, R243, !PT ;  /* 0x000000f366f37209 */ /* 0x000fe80007810000 */
[----:B------:R-:W-:Y:S04]  /*11940*/  FMNMX.FTZ R243, R106, R243, !PT ;  /* 0x000000f36af37209 */ /* 0x000fe80007810000 */
[----:B------:R2:W-:Y:S01]  /*11950*/  MUFU.TANH R116, R124 ;  /* 0x0000007c00747308 */ /* 0x0005e20000002400 */
[C---:B---3--:R-:W-:Y:S01]  /*11960*/  FFMA.FTZ R110, R178.reuse, UR6, R110 ;  /* 0x00000006b26e7c23 */ /* 0x048fe2000801006e */
[----:B------:R-:W-:Y:S04]  /*11970*/  FFMA.FTZ R111, R178, UR6, R111 ;  /* 0x00000006b26f7c23 */ /* 0x000fe8000801006f */
[----:B------:R-:W-:Y:S04]  /*11980*/  FMNMX.FTZ R243, R110, R243, !PT ;  /* 0x000000f36ef37209 */ /* 0x000fe80007810000 */
[----:B------:R-:W3:Y:S01]  /*11990*/  MUFU.TANH R113, R113 ;  /* 0x0000007100717308 */ /* 0x000ee20000002400 */
[----:B-1----:R-:W-:Y:S01]  /*119a0*/  FFMA.FTZ R112, R178, UR6, R112 ;  /* 0x00000006b2707c23 */ /* 0x002fe20008010070 */
[C---:B------:R-:W-:Y:S04]  /*119b0*/  IADD3 R178, R177.reuse, 0x71, RZ ;  /* 0x00000071b1b27810 */ /* 0x040fe80007ffe0ff */
[----:B------:R-:W-:Y:S04]  /*119c0*/  I2FP.F32.S32 R178, R178 ;  /* 0x000000b200b27245 */ /* 0x000fe80000201400 */
[----:B------:R-:W1:Y:S01]  /*119d0*/  MUFU.TANH R114, R114 ;  /* 0x0000007200727308 */ /* 0x000e620000002400 */
[----:B--2---:R-:W-:Y:S09]  /*119e0*/  FMUL.FTZ R124, R130, UR5 ;  /* 0x00000005827c7c20 */ /* 0x004ff20008410000 */
[----:B------:R-:W2:Y:S01]  /*119f0*/  MUFU.TANH R115, R134 ;  /* 0x0000008600737308 */ /* 0x000ea20000002400 */
[C---:B---3--:R-:W-:Y:S09]  /*11a00*/  FFMA.FTZ R113, R176.reuse, UR6, R113 ;  /* 0x00000006b0717c23 */ /* 0x048ff20008010071 */
[----:B------:R-:W3:Y:S01]  /*11a10*/  MUFU.TANH R117, R117 ;  /* 0x0000007500757308 */ /* 0x000ee20000002400 */
[----:B-1----:R-:W-:Y:S05]  /*11a20*/  FFMA.FTZ R114, R176, UR6, R114 ;  /* 0x00000006b0727c23 */ /* 0x002fea0008010072 */
[----:B------:R-:W-:Y:S04]  /*11a30*/  FMNMX.FTZ R243, R114, R243, !PT ;  /* 0x000000f372f37209 */ /* 0x000fe80007810000 */
[----:B------:R-:W1:Y:S01]  /*11a40*/  MUFU.TANH R118, R118 ;  /* 0x0000007600767308 */ /* 0x000e620000002400 */
[C---:B--2---:R-:W-:Y:S01]  /*11a50*/  FFMA.FTZ R115, R176.reuse, UR6, R115 ;  /* 0x00000006b0737c23 */ /* 0x044fe20008010073 */
[----:B------:R-:W-:Y:S01]  /*11a60*/  FFMA.FTZ R116, R176, UR6, R116 ;  /* 0x00000006b0747c23 */ /* 0x000fe20008010074 */
[C---:B------:R-:W-:Y:S02]  /*11a70*/  IADD3 R176, R177.reuse, 0x78, RZ ;  /* 0x00000078b1b07810 */ /* 0x040fe40007ffe0ff */
[----:B------:R-:W-:Y:S02]  /*11a80*/  IADD3 R177, R177, 0x79, RZ ;  /* 0x00000079b1b17810 */ /* 0x000fe40007ffe0ff */
[----:B------:R-:W-:Y:S03]  /*11a90*/  I2FP.F32.S32 R176, R176 ;  /* 0x000000b000b07245 */ /* 0x000fe60000201400 */
[----:B------:R-:W2:Y:S01]  /*11aa0*/  MUFU.TANH R119, R119 ;  /* 0x0000007700777308 */ /* 0x000ea20000002400 */
[C---:B---3--:R-:W-:Y:S01]  /*11ab0*/  FFMA.FTZ R117, R178.reuse, UR6, R117 ;  /* 0x00000006b2757c23 */ /* 0x048fe20008010075 */
[----:B------:R-:W-:Y:S08]  /*11ac0*/  I2FP.F32.S32 R177, R177 ;  /* 0x000000b100b17245 */ /* 0x000ff00000201400 */
[----:B------:R-:W3:Y:S01]  /*11ad0*/  MUFU.TANH R120, R120 ;  /* 0x0000007800787308 */ /* 0x000ee20000002400 */
[----:B-1----:R-:W-:Y:S05]  /*11ae0*/  FFMA.FTZ R118, R178, UR6, R118 ;  /* 0x00000006b2767c23 */ /* 0x002fea0008010076 */
[----:B------:R-:W-:Y:S04]  /*11af0*/  FMNMX.FTZ R243, R118, R243, !PT ;  /* 0x000000f376f37209 */ /* 0x000fe80007810000 */
[----:B------:R-:W1:Y:S01]  /*11b00*/  MUFU.TANH R121, R121 ;  /* 0x0000007900797308 */ /* 0x000e620000002400 */
[C---:B--2---:R-:W-:Y:S09]  /*11b10*/  FFMA.FTZ R119, R178.reuse, UR6, R119 ;  /* 0x00000006b2777c23 */ /* 0x044ff20008010077 */
[----:B------:R-:W2:Y:S01]  /*11b20*/  MUFU.TANH R122, R122 ;  /* 0x0000007a007a7308 */ /* 0x000ea20000002400 */
[----:B---3--:R-:W-:Y:S01]  /*11b30*/  FFMA.FTZ R120, R178, UR6, R120 ;  /* 0x00000006b2787c23 */ /* 0x008fe20008010078 */
[----:B------:R-:W-:Y:S04]  /*11b40*/  FMNMX.FTZ R178, R105, R238, !PT ;  /* 0x000000ee69b27209 */ /* 0x000fe80007810000 */
[----:B------:R-:W-:Y:S04]  /*11b50*/  FMNMX.FTZ R178, R109, R178, !PT ;  /* 0x000000b26db27209 */ /* 0x000fe80007810000 */
[----:B------:R-:W3:Y:S01]  /*11b60*/  MUFU.TANH R123, R123 ;  /* 0x0000007b007b7308 */ /* 0x000ee20000002400 */
[C---:B-1----:R-:W-:Y:S01]  /*11b70*/  FFMA.FTZ R121, R176.reuse, UR6, R121 ;  /* 0x00000006b0797c23 */ /* 0x042fe20008010079 */
[----:B------:R-:W-:Y:S04]  /*11b80*/  FMNMX.FTZ R178, R113, R178, !PT ;  /* 0x000000b271b27209 */ /* 0x000fe80007810000 */
[----:B------:R-:W-:Y:S04]  /*11b90*/  FMNMX.FTZ R178, R117, R178, !PT ;  /* 0x000000b275b27209 */ /* 0x000fe80007810000 */
[----:B------:R-:W1:Y:S01]  /*11ba0*/  MUFU.TANH R124, R124 ;  /* 0x0000007c007c7308 */ /* 0x000e620000002400 */
[----:B--2---:R-:W-:Y:S05]  /*11bb0*/  FFMA.FTZ R122, R176, UR6, R122 ;  /* 0x00000006b07a7c23 */ /* 0x004fea000801007a */
[----:B------:R-:W-:Y:S04]  /*11bc0*/  FMNMX.FTZ R243, R122, R243, !PT ;  /* 0x000000f37af37209 */ /* 0x000fe80007810000 */
[----:B------:R-:W2:Y:S01]  /*11bd0*/  MUFU.TANH R125, R125 ;  /* 0x0000007d007d7308 */ /* 0x000ea20000002400 */
[C---:B---3--:R-:W-:Y:S09]  /*11be0*/  FFMA.FTZ R123, R176.reuse, UR6, R123 ;  /* 0x00000006b07b7c23 */ /* 0x048ff2000801007b */
[----:B------:R-:W3:Y:S01]  /*11bf0*/  MUFU.TANH R126, R126 ;  /* 0x0000007e007e7308 */ /* 0x000ee20000002400 */
[----:B-1----:R-:W-:Y:S01]  /*11c00*/  FFMA.FTZ R124, R176, UR6, R124 ;  /* 0x00000006b07c7c23 */ /* 0x002fe2000801007c */
[----:B------:R-:W-:Y:S01]  /*11c10*/  FMNMX.FTZ R176, R121, R178, !PT ;  /* 0x000000b279b07209 */ /* 0x000fe20007810000 */
[----:B--2---:R-:W-:Y:S05]  /*11c20*/  FFMA.FTZ R125, R177, UR6, R125 ;  /* 0x00000006b17d7c23 */ /* 0x004fea000801007d */
[----:B------:R-:W-:Y:S01]  /*11c30*/  FMNMX.FTZ R176, R125, R176, !PT ;  /* 0x000000b07db07209 */ /* 0x000fe20007810000 */
[----:B---3--:R-:W-:Y:S01]  /*11c40*/  FFMA.FTZ R126, R177, UR6, R126 ;  /* 0x00000006b17e7c23 */ /* 0x008fe2000801007e */
[----:B------:R-:W-:Y:S06]  /*11c50*/  @P2 BRA `(.L_x_689) ;  /* 0xffffffd400302947 */ /* 0x000fec000383ffff */
.L_x_688:
[----:B-1----:R-:W-:Y:S01]  /*11c60*/  LDSM.16.MT88.4 R144, [R234+0x4000] ;  /* 0x00400000ea90783b */ /* 0x002fe20000004200 */
[----:B------:R-:W-:Y:S01]  /*11c70*/  FMNMX.FTZ R136, R3, R186, !PT ;  /* 0x000000ba03887209 */ /* 0x000fe20007810000 */
[----:B------:R-:W-:Y:S01]  /*11c80*/  FMUL.FTZ R127, R129, UR5 ;  /* 0x00000005817f7c20 */ /* 0x000fe20008410000 */
[----:B------:R-:W-:Y:S01]  /*11c90*/  FMNMX.FTZ R243, R126, R243, !PT ;  /* 0x000000f37ef37209 */ /* 0x000fe20007810000 */
[----:B------:R-:W-:Y:S01]  /*11ca0*/  FMUL.FTZ R128, R131, UR5 ;  /* 0x0000000583807c20 */ /* 0x000fe20008410000 */
[----:B------:R-:W-:Y:S01]  /*11cb0*/  FMNMX.FTZ R136, R7, R136, !PT ;  /* 0x0000008807887209 */ /* 0x000fe20007810000 */
[----:B------:R-:W-:Y:S02]  /*11cc0*/  UIADD3 UR7, UR7, -0x1, URZ ;  /* 0xffffffff07077890 */ /* 0x000fe4000fffe03f */
[----:B------:R-:W1:Y:S01]  /*11cd0*/  MUFU.TANH R127, R127 ;  /* 0x0000007f007f7308 */ /* 0x000e620000002400 */
[----:B------:R-:W-:Y:S01]  /*11ce0*/  LDSM.16.MT88.4 R140, [R239+0x4400] ;  /* 0x00440000ef8c783b */ /* 0x000fe20000004200 */
[----:B------:R-:W-:Y:S04]  /*11cf0*/  FMNMX.FTZ R136, R11, R136, !PT ;  /* 0x000000880b887209 */ /* 0x000fe80007810000 */
[----:B------:R-:W-:Y:S04]  /*11d00*/  FMNMX.FTZ R136, R15, R136, !PT ;  /* 0x000000880f887209 */ /* 0x000fe80007810000 */
[----:B------:R-:W2:Y:S01]  /*11d10*/  MUFU.TANH R128, R128 ;  /* 0x0000008000807308 */ /* 0x000ea20000002400 */
[----:B------:R-:W-:Y:S01]  /*11d20*/  LDSM.16.MT88.4 R148, [R234+0x4400] ;  /* 0x00440000ea94783b */ /* 0x000fe20000004200 */
[----:B------:R-:W-:Y:S04]  /*11d30*/  FMNMX.FTZ R136, R19, R136, !PT ;  /* 0x0000008813887209 */ /* 0x000fe80007810000 */
[----:B------:R-:W-:Y:S03]  /*11d40*/  FMNMX.FTZ R136, R23, R136, !PT ;  /* 0x0000008817887209 */ /* 0x000fe60007810000 */
[----:B------:R-:W-:Y:S01]  /*11d50*/  LDSM.16.MT88.4 R160, [R234+0x4800] ;  /* 0x00480000eaa0783b */ /* 0x000fe20000004200 */
[----:B------:R-:W-:Y:S04]  /*11d60*/  FMNMX.FTZ R136, R27, R136, !PT ;  /* 0x000000881b887209 */ /* 0x000fe80007810000 */
[----:B------:R-:W-:Y:S03]  /*11d70*/  FMNMX.FTZ R136, R31, R136, !PT ;  /* 0x000000881f887209 */ /* 0x000fe60007810000 */
[----:B------:R-:W3:Y:S01]  /*11d80*/  SHFL.BFLY PT, R133, R176, 0x2, 0x1f ;  /* 0x0c401f00b0857f89 */ /* 0x000ee200000e0000 */
[----:B------:R-:W-:Y:S07]  /*11d90*/  FMNMX.FTZ R136, R35, R136, !PT ;  /* 0x0000008823887209 */ /* 0x000fee0007810000 */
[----:B------:R-:W4:Y:S01]  /*11da0*/  SHFL.BFLY PT, R132, R243, 0x2, 0x1f ;  /* 0x0c401f00f3847f89 */ /* 0x000f2200000e0000 */
[----:B------:R-:W-:Y:S04]  /*11db0*/  FMNMX.FTZ R136, R39, R136, !PT ;  /* 0x0000008827887209 */ /* 0x000fe80007810000 */
[----:B------:R-:W-:Y:S04]  /*11dc0*/  FMNMX.FTZ R136, R43, R136, !PT ;  /* 0x000000882b887209 */ /* 0x000fe80007810000 */
[----:B------:R-:W-:Y:S04]  /*11dd0*/  FMNMX.FTZ R136, R47, R136, !PT ;  /* 0x000000882f887209 */ /* 0x000fe80007810000 */
[----:B------:R-:W-:Y:S04]  /*11de0*/  FMNMX.FTZ R136, R51, R136, !PT ;  /* 0x0000008833887209 */ /* 0x000fe80007810000 */
[----:B------:R-:W-:Y:S04]  /*11df0*/  FMNMX.FTZ R136, R55, R136, !PT ;  /* 0x0000008837887209 */ /* 0x000fe80007810000 */
[----:B------:R-:W-:Y:S04]  /*11e00*/  FMNMX.FTZ R136, R59, R136, !PT ;  /* 0x000000883b887209 */ /* 0x000fe80007810000 */
[----:B------:R-:W-:Y:S04]  /*11e10*/  FMNMX.FTZ R136, R63, R136, !PT ;  /* 0x000000883f887209 */ /* 0x000fe80007810000 */
[----:B------:R-:W-:Y:S01]  /*11e20*/  FMNMX.FTZ R136, R67, R136, !PT ;  /* 0x0000008843887209 */ /* 0x000fe20007810000 */
[C---:B-1----:R-:W-:Y:S01]  /*11e30*/  FFMA.FTZ R127, R177.reuse, UR6, R127 ;  /* 0x00000006b17f7c23 */ /* 0x042fe2000801007f */
[----:B---3--:R-:W-:Y:S01]  /*11e40*/  FMNMX.FTZ R135, R176, R133, !PT ;  /* 0x00000085b0877209 */ /* 0x008fe20007810000 */
[----:B--2---:R-:W-:Y:S01]  /*11e50*/  FFMA.FTZ R128, R177, UR6, R128 ;  /* 0x00000006b1807c23 */ /* 0x004fe20008010080 */
[----:B------:R-:W-:Y:S02]  /*11e60*/  FMNMX.FTZ R136, R71, R136, !PT ;  /* 0x0000008847887209 */ /* 0x000fe40007810000 */
[----:B----4-:R-:W-:Y:S01]  /*11e70*/  FMNMX.FTZ R134, R243, R132, !PT ;  /* 0x00000084f3867209 */ /* 0x010fe20007810000 */
[----:B------:R-:W1:Y:S01]  /*11e80*/  SHFL.BFLY PT, R130, R135, 0x1, 0x1f ;  /* 0x0c201f0087827f89 */ /* 0x000e6200000e0000 */
[----:B------:R-:W-:Y:S07]  /*11e90*/  FMNMX.FTZ R136, R75, R136, !PT ;  /* 0x000000884b887209 */ /* 0x000fee0007810000 */
[----:B------:R-:W2:Y:S01]  /*11ea0*/  SHFL.BFLY PT, R133, R134, 0x1, 0x1f ;  /* 0x0c201f0086857f89 */ /* 0x000ea200000e0000 */
[----:B------:R-:W-:Y:S04]  /*11eb0*/  FMNMX.FTZ R136, R79, R136, !PT ;  /* 0x000000884f887209 */ /* 0x000fe80007810000 */
[----:B------:R-:W-:Y:S04]  /*11ec0*/  FMNMX.FTZ R136, R83, R136, !PT ;  /* 0x0000008853887209 */ /* 0x000fe80007810000 */
[----:B------:R-:W-:Y:S04]  /*11ed0*/  FMNMX.FTZ R136, R87, R136, !PT ;  /* 0x0000008857887209 */ /* 0x000fe80007810000 */
[----:B------:R-:W-:Y:S04]  /*11ee0*/  FMNMX.FTZ R136, R91, R136, !PT ;  /* 0x000000885b887209 */ /* 0x000fe80007810000 */
[----:B------:R-:W-:Y:S02]  /*11ef0*/  FMNMX.FTZ R136, R95, R136, !PT ;  /* 0x000000885f887209 */ /* 0x000fe40007810000 */
[----:B-1----:R-:W-:Y:S02]  /*11f00*/  FMNMX.FTZ R130, R135, R130, !PT ;  /* 0x0000008287827209 */ /* 0x002fe40007810000 */
[----:B------:R-:W-:Y:S02]  /*11f10*/  FMNMX.FTZ R136, R99, R136, !PT ;  /* 0x0000008863887209 */ /* 0x000fe40007810000 */
[----:B--2---:R-:W-:Y:S01]  /*11f20*/  FMNMX.FTZ R129, R134, R133, !PT ;  /* 0x0000008586817209 */ /* 0x004fe20007810000 */
[C---:B------:R-:W-:Y:S01]  /*11f30*/  FADD.FTZ R132, -R130.reuse, R187 ;  /* 0x000000bb82847221 */ /* 0x040fe20000010100 */
[C---:B------:R-:W-:Y:S01]  /*11f40*/  FMUL.FTZ R131, R130.reuse, UR4 ;  /* 0x0000000482837c20 */ /* 0x040fe20008410000 */
[----:B------:R-:W-:Y:S02]  /*11f50*/  FSETP.NEU.FTZ.AND P0, PT, R130, -INF , PT ;  /* 0xff8000008200780b */ /* 0x000fe40003f1d000 */
[----:B------:R-:W-:Y:S01]  /*11f60*/  FMUL.FTZ R133, R132, UR4 ;  /* 0x0000000484857c20 */ /* 0x000fe20008410000 */
[----:B------:R-:W-:Y:S01]  /*11f70*/  FADD.FTZ R134, -R129, R185 ;  /* 0x000000b981867221 */ /* 0x000fe20000010100 */
[----:B------:R-:W-:Y:S02]  /*11f80*/  FSEL R132, R131, RZ, P0 ;  /* 0x000000ff83847208 */ /* 0x000fe40000000000 */
[----:B------:R-:W-:Y:S01]  /*11f90*/  FSETP.NEU.FTZ.AND P0, PT, R129, -INF , PT ;  /* 0xff8000008100780b */ /* 0x000fe20003f1d000 */
[----:B------:R-:W-:Y:S01]  /*11fa0*/  FMUL.FTZ R135, R134, UR4 ;  /* 0x0000000486877c20 */ /* 0x000fe20008410000 */
        /* <DEDUP_REMOVED lines=8> */
[----:B------:R2:W3:Y:S01]  /*12030*/  MUFU.EX2 R131, R135 ;  /* 0x0000008700837308 */ /* 0x0004e20000000800 */
[----:B------:R-:W-:Y:S01]  /*12040*/  FMUL.FTZ R5, R129, UR4 ;  /* 0x0000000481057c20 */ /* 0x000fe20008410000 */
[--C-:B------:R-:W-:Y:S01]  /*12050*/  FFMA.FTZ R134, R13, UR4, -R132.reuse ;  /* 0x000000040d867c23 */ /* 0x100fe20008010884 */
[--C-:B------:R-:W-:Y:S01]  /*12060*/  FFMA.FTZ R176, R69, UR4, -R132.reuse ;  /* 0x0000000445b07c23 */ /* 0x100fe20008010884 */
[--C-:B------:R-:W-:Y:S01]  /*12070*/  FFMA.FTZ R174, R61, UR4, -R132.reuse ;  /* 0x000000043dae7c23 */ /* 0x100fe20008010884 */
[--C-:B------:R-:W-:Y:S01]  /*12080*/  FFMA.FTZ R61, R73, UR4, -R132.reuse ;  /* 0x00000004493d7c23 */ /* 0x100fe20008010884 */
[----:B------:R-:W-:Y:S01]  /*12090*/  FSEL R13, R5, RZ, P0 ;  /* 0x000000ff050d7208 */ /* 0x000fe20000000000 */
[--C-:B------:R-:W-:Y:S03]  /*120a0*/  FFMA.FTZ R73, R97, UR4, -R132.reuse ;  /* 0x0000000461497c23 */ /* 0x100fe60008010884 */
[----:B------:R-:W-:Y:S01]  /*120b0*/  MUFU.EX2 R167, R167 ;  /* 0x000000a700a77308 */ /* 0x000fe20000000800 */
[--C-:B------:R-:W-:Y:S01]  /*120c0*/  FFMA.FTZ R244, R101, UR4, -R132.reuse ;  /* 0x0000000465f47c23 */ /* 0x100fe20008010884 */
[C---:B-1----:R-:W-:Y:S01]  /*120d0*/  FMUL.FTZ R192, R133.reuse, R192 ;  /* 0x000000c085c07220 */ /* 0x042fe20000410000 */
[--C-:B------:R-:W-:Y:S01]  /*120e0*/  FFMA.FTZ R97, R18, UR4, -R13.reuse ;  /* 0x0000000412617c23 */ /* 0x100fe2000801080d */
[--C-:B------:R-:W-:Y:S01]  /*120f0*/  FFMA.FTZ R252, R22, UR4, -R13.reuse ;  /* 0x0000000416fc7c23 */ /* 0x100fe2000801080d */
[--C-:B------:R-:W-:Y:S01]  /*12100*/  FFMA.FTZ R101, R26, UR4, -R13.reuse ;  /* 0x000000041a657c23 */ /* 0x100fe2000801080d */
[--C-:B------:R-:W-:Y:S01]  /*12110*/  FFMA.FTZ R30, R30, UR4, -R13.reuse ;  /* 0x000000041e1e7c23 */ /* 0x100fe2000801080d */
[----:B------:R-:W-:Y:S03]  /*12120*/  FMUL.FTZ R193, R133, R193 ;  /* 0x000000c185c17220 */ /* 0x000fe60000410000 */
[----:B------:R-:W-:Y:S01]  /*12130*/  MUFU.EX2 R165, R165 ;  /* 0x000000a500a57308 */ /* 0x000fe20000000800 */
[--C-:B--2---:R-:W-:Y:S01]  /*12140*/  FFMA.FTZ R135, R21, UR4, -R132.reuse ;  /* 0x0000000415877c23 */ /* 0x104fe20008010884 */
[C---:B------:R-:W-:Y:S01]  /*12150*/  FMUL.FTZ R188, R133.reuse, R188 ;  /* 0x000000bc85bc7220 */ /* 0x040fe20000410000 */
[C---:B------:R-:W-:Y:S01]  /*12160*/  FMUL.FTZ R189, R133.reuse, R189 ;  /* 0x000000bd85bd7220 */ /* 0x040fe20000410000 */
[----:B------:R-:W-:Y:S01]  /*12170*/  FMUL.FTZ R200, R133, R200 ;  /* 0x000000c885c87220 */ /* 0x000fe20000410000 */
[C---:B---3--:R-:W-:Y:S01]  /*12180*/  FMUL.FTZ R194, R131.reuse, R194 ;  /* 0x000000c283c27220 */ /* 0x048fe20000410000 */
[----:B------:R-:W-:Y:S01]  /*12190*/  FMUL.FTZ R195, R131, R195 ;  /* 0x000000c383c37220 */ /* 0x000fe20000410000 */
[----:B------:R-:W-:Y:S03]  /*121a0*/  FMUL.FTZ R201, R133, R201 ;  /* 0x000000c985c97220 */ /* 0x000fe60000410000 */
[----:B------:R-:W1:Y:S01]  /*121b0*/  MUFU.EX2 R134, R134 ;  /* 0x0000008600867308 */ /* 0x000e620000000800 */
[C---:B------:R-:W-:Y:S01]  /*121c0*/  FMUL.FTZ R190, R131.reuse, R190 ;  /* 0x000000be83be7220 */ /* 0x040fe20000410000 */
[----:B------:R-:W-:Y:S01]  /*121d0*/  FMUL.FTZ R191, R131, R191 ;  /* 0x000000bf83bf7220 */ /* 0x000fe20000410000 */
[C---:B------:R-:W-:Y:S01]  /*121e0*/  FMUL.FTZ R196, R133.reuse, R196 ;  /* 0x000000c485c47220 */ /* 0x040fe20000410000 */
[----:B------:R-:W-:Y:S01]  /*121f0*/  FMUL.FTZ R197, R133, R197 ;  /* 0x000000c585c57220 */ /* 0x000fe20000410000 */
[C---:B------:R-:W-:Y:S01]  /*12200*/  FMUL.FTZ R202, R131.reuse, R202 ;  /* 0x000000ca83ca7220 */ /* 0x040fe20000410000 */
[C---:B------:R-:W-:Y:S01]  /*12210*/  FMUL.FTZ R203, R131.reuse, R203 ;  /* 0x000000cb83cb7220 */ /* 0x040fe20000410000 */
[C---:B------:R-:W-:Y:S03]  /*12220*/  FMUL.FTZ R198, R131.reuse, R198 ;  /* 0x000000c683c67220 */ /* 0x040fe60000410000 */
[----:B------:R-:W-:Y:S01]  /*12230*/  MUFU.EX2 R164, R164 ;  /* 0x000000a400a47308 */ /* 0x000fe20000000800 */
[----:B------:R-:W-:Y:S01]  /*12240*/  FMUL.FTZ R199, R131, R199 ;  /* 0x000000c783c77220 */ /* 0x000fe20000410000 */
[--C-:B------:R-:W-:Y:S01]  /*12250*/  FFMA.FTZ R177, R78, UR4, -R13.reuse ;  /* 0x000000044eb17c23 */ /* 0x100fe2000801080d */
[--C-:B------:R-:W-:Y:S01]  /*12260*/  FFMA.FTZ R172, R53, UR4, -R132.reuse ;  /* 0x0000000435ac7c23 */ /* 0x100fe20008010884 */
[--C-:B------:R-:W-:Y:S01]  /*12270*/  FFMA.FTZ R53, R57, UR4, -R132.reuse ;  /* 0x0000000439357c23 */ /* 0x100fe20008010884 */
[--C-:B------:R-:W-:Y:S01]  /*12280*/  FFMA.FTZ R57, R65, UR4, -R132.reuse ;  /* 0x0000000441397c23 */ /* 0x100fe20008010884 */
[--C-:B------:R-:W-:Y:S01]  /*12290*/  FFMA.FTZ R178, R77, UR4, -R132.reuse ;  /* 0x000000044db27c23 */ /* 0x100fe20008010884 */
[--C-:B------:R-:W-:Y:S03]  /*122a0*/  FFMA.FTZ R245, R110, UR4, -R13.reuse ;  /* 0x000000046ef57c23 */ /* 0x100fe6000801080d */
[----:B------:R-:W-:Y:S01]  /*122b0*/  MUFU.EX2 R135, R135 ;  /* 0x0000008700877308 */ /* 0x000fe20000000800 */
[----:B-1----:R-:W-:Y:S01]  /*122c0*/  F2FP.F16.F32.PACK_AB R154, R134, R165 ;  /* 0x000000a5869a723e */ /* 0x002fe200000000ff */
        /* <DEDUP_REMOVED lines=20> */
[----:B------:R-:W-:Y:S01]  /*12410*/  FMNMX.FTZ R136, R103, R136, !PT ;  /* 0x0000008867887209 */ /* 0x000fe20007810000 */
[--C-:B------:R-:W-:Y:S03]  /*12420*/  FFMA.FTZ R242, R93, UR4, -R132.reuse ;  /* 0x000000045df27c23 */ /* 0x100fe60008010884 */
[----:B------:R-:W1:Y:S01]  /*12430*/  MUFU.EX2 R0, R0 ;  /* 0x0000000000007308 */ /* 0x000e620000000800 */
[--C-:B------:R-:W-:Y:S01]  /*12440*/  FFMA.FTZ R93, R6, UR4, -R13.reuse ;  /* 0x00000004065d7c23 */ /* 0x100fe2000801080d */
[----:B------:R-:W-:Y:S01]  /*12450*/  FMNMX.FTZ R136, R107, R136, !PT ;  /* 0x000000886b887209 */ /* 0x000fe20007810000 */
        /* <DEDUP_REMOVED lines=13> */
[----:B------:R-:W2:Y:S01]  /*12530*/  MUFU.EX2 R93, R93 ;  /* 0x0000005d005d7308 */ /* 0x000ea20000000800 */
[----:B-1----:R-:W-:Y:S01]  /*12540*/  F2FP.F16.F32.PACK_AB R152, R167, R0 ;  /* 0x00000000a798723e */ /* 0x002fe200000000ff */
[--C-:B------:R-:W-:Y:S01]  /*12550*/  FFMA.FTZ R65, R81, UR4, -R132.reuse ;  /* 0x0000000451417c23 */ /* 0x100fe20008010884 */
[--C-:B------:R-:W-:Y:S01]  /*12560*/  FFMA.FTZ R81, R113, UR4, -R132.reuse ;  /* 0x0000000471517c23 */ /* 0x100fe20008010884 */
[--C-:B------:R-:W-:Y:S01]  /*12570*/  FFMA.FTZ R113, R42, UR4, -R13.reuse ;  /* 0x000000042a717c23 */ /* 0x100fe2000801080d */
[----:B------:R-:W-:Y:S01]  /*12580*/  FFMA.FTZ R132, R125, UR4, -R132 ;  /* 0x000000047d847c23 */ /* 0x000fe20008010884 */
[--C-:B------:R-:W-:Y:S01]  /*12590*/  FFMA.FTZ R125, R62, UR4, -R13.reuse ;  /* 0x000000043e7d7c23 */ /* 0x100fe2000801080d */
[--C-:B------:R-:W-:Y:S03]  /*125a0*/  FFMA.FTZ R62, R74, UR4, -R13.reuse ;  /* 0x000000044a3e7c23 */ /* 0x100fe6000801080d */
[----:B------:R-:W-:Y:S01]  /*125b0*/  MUFU.EX2 R89, R89 ;  /* 0x0000005900597308 */ /* 0x000fe20000000800 */
[--C-:B------:R-:W-:Y:S01]  /*125c0*/  FFMA.FTZ R74, R98, UR4, -R13.reuse ;  /* 0x00000004624a7c23 */ /* 0x100fe2000801080d */
[----:B------:R-:W-:Y:S01]  /*125d0*/  FFMA.FTZ R13, R126, UR4, -R13 ;  /* 0x000000047e0d7c23 */ /* 0x000fe2000801080d */
[----:B------:R-:W-:Y:S01]  /*125e0*/  FMNMX.FTZ R136, R111, R136, !PT ;  /* 0x000000886f887209 */ /* 0x000fe20007810000 */
[----:B------:R-:W-:Y:S03]  /*125f0*/  FFMA.FTZ R0, R179, R133, R0 ;  /* 0x00000085b3007223 */ /* 0x000fe60000010000 */
[----:B------:R-:W-:Y:S03]  /*12600*/  FMNMX.FTZ R136, R115, R136, !PT ;  /* 0x0000008873887209 */ /* 0x000fe60007810000 */
[----:B------:R-:W1:Y:S01]  /*12610*/  MUFU.EX2 R250, R250 ;  /* 0x000000fa00fa7308 */ /* 0x000e620000000800 */
[----:B--2---:R-:W-:Y:S01]  /*12620*/  F2FP.F16.F32.PACK_AB R153, R93, R2 ;  /* 0x000000025d99723e */ /* 0x004fe200000000ff */
[----:B------:R-:W-:Y:S01]  /*12630*/  FFMA.FTZ R2, R181, R131, R2 ;  /* 0x00000083b5027223 */ /* 0x000fe20000010002 */
[----:B------:R-:W-:Y:S03]  /*12640*/  FMNMX.FTZ R136, R119, R136, !PT ;  /* 0x0000008877887209 */ /* 0x000fe60007810000 */
[----:B------:R-:W-:Y:S01]  /*12650*/  FADD.FTZ R2, R93, R2 ;  /* 0x000000025d027221 */ /* 0x000fe20000010000 */
[----:B------:R-:W-:Y:S03]  /*12660*/  FMNMX.FTZ R136, R123, R136, !PT ;  /* 0x000000887b887209 */ /* 0x000fe60007810000 */
[----:B------:R-:W-:Y:S01]  /*12670*/  MUFU.EX2 R97, R97 ;  /* 0x0000006100617308 */ /* 0x000fe20000000800 */
[----:B------:R-:W-:Y:S09]  /*12680*/  FMNMX.FTZ R9, R127, R136, !PT ;  /* 0x000000887f097209 */ /* 0x000ff20007810000 */
[----:B------:R-:W-:Y:S01]  /*12690*/  MUFU.EX2 R252, R252 ;  /* 0x000000fc00fc7308 */ /* 0x000fe20000000800 */
[----:B------:R-:W2:Y:S01]  /*126a0*/  SHFL.BFLY PT, R136, R9, 0x2, 0x1f ;  /* 0x0c401f0009887f89 */ /* 0x000ea200000e0000 */
[C---:B-1----:R-:W-:Y:S01]  /*126b0*/  F2FP.F16.F32.PACK_AB R155, R250.reuse, R89 ;  /* 0x00000059fa9b723e */ /* 0x042fe200000000ff */
[----:B------:R-:W-:Y:S04]  /*126c0*/  FADD.FTZ R89, R89, R2 ;  /* 0x0000000259597221 */ /* 0x000fe80000010000 */
[----:B------:R-:W-:Y:S03]  /*126d0*/  FADD.FTZ R250, R250, R89 ;  /* 0x00000059fafa7221 */ /* 0x000fe60000010000 */
[----:B------:R-:W-:Y:S01]  /*126e0*/  MUFU.EX2 R101, R101 ;  /* 0x0000006500657308 */ /* 0x000fe20000000800 */
[C---:B------:R-:W-:Y:S06]  /*126f0*/  HMMA.16816.F32 R200, R152.reuse, R144, R200 ;  /* 0x0000009098c8723c */ /* 0x040fec00000018c8 */
[C---:B------:R-:W-:Y:S03]  /*12700*/  HMMA.16816.F32 R196, R152.reuse, R146, R196 ;  /* 0x0000009298c4723c */ /* 0x040fe600000018c4 */
[----:B------:R-:W-:Y:S10]  /*12710*/  MUFU.EX2 R168, R168 ;  /* 0x000000a800a87308 */ /* 0x000ff40000000800 */
[----:B------:R-:W-:Y:S01]  /*12720*/  MUFU.EX2 R171, R171 ;  /* 0x000000ab00ab7308 */ /* 0x000fe20000000800 */
[----:B--2---:R-:W-:Y:S02]  /*12730*/  FMNMX.FTZ R136, R9, R136, !PT ;  /* 0x0000008809887209 */ /* 0x004fe40007810000 */
[----:B------:R-:W-:Y:S03]  /*12740*/  FMNMX.FTZ R9, R4, R184, !PT ;  /* 0x000000b804097209 */ /* 0x000fe60007810000 */
[----:B------:R-:W1:Y:S04]  /*12750*/  SHFL.BFLY PT, R5, R136, 0x1, 0x1f ;  /* 0x0c201f0088057f89 */ /* 0x000e6800000e0000 */
[----:B------:R-:W-:Y:S01]  /*12760*/  MUFU.EX2 R170, R170 ;  /* 0x000000aa00aa7308 */ /* 0x000fe20000000800 */
[----:B------:R-:W-:Y:S04]  /*12770*/  FMNMX.FTZ R9, R8, R9, !PT ;  /* 0x0000000908097209 */ /* 0x000fe80007810000 */
[----:B------:R-:W-:Y:S05]  /*12780*/  FMNMX.FTZ R9, R12, R9, !PT ;  /* 0x000000090c097209 */ /* 0x000fea0007810000 */
[----:B------:R-:W2:Y:S01]  /*12790*/  MUFU.EX2 R173, R173 ;  /* 0x000000ad00ad7308 */ /* 0x000ea20000000800 */
[----:B------:R-:W-:Y:S04]  /*127a0*/  FMNMX.FTZ R9, R16, R9, !PT ;  /* 0x0000000910097209 */ /* 0x000fe80007810000 */
[----:B------:R-:W-:Y:S05]  /*127b0*/  FMNMX.FTZ R17, R20, R9, !PT ;  /* 0x0000000914117209 */ /* 0x000fea0007810000 */
[----:B------:R-:W-:Y:S01]  /*127c0*/  MUFU.EX2 R105, R105 ;  /* 0x0000006900697308 */ /* 0x000fe20000000800 */
[----:B------:R-:W-:Y:S04]  /*127d0*/  FMNMX.FTZ R17, R24, R17, !PT ;  /* 0x0000001118117209 */ /* 0x000fe80007810000 */
[----:B------:R-:W-:Y:S02]  /*127e0*/  FMNMX.FTZ R17, R28, R17, !PT ;  /* 0x000000111c117209 */ /* 0x000fe40007810000 */
[----:B-1----:R-:W-:Y:S03]  /*127f0*/  FMNMX.FTZ R5, R136, R5, !PT ;  /* 0x0000000588057209 */ /* 0x002fe60007810000 */
[----:B------:R-:W1:Y:S01]  /*12800*/  MUFU.EX2 R109, R109 ;  /* 0x0000006d006d7308 */ /* 0x000e620000000800 */
[----:B------:R-:W3:Y:S01]  /*12810*/  LDSM.16.MT88.4 R136, [R239+0x4000] ;  /* 0x00400000ef88783b */ /* 0x000ee20000004200 */
[----:B--2---:R-:W-:Y:S02]  /*12820*/  F2FP.F16.F32.PACK_AB R22, R173, R170 ;  /* 0x000000aaad16723e */ /* 0x004fe400000000ff */
[----:B------:R-:W-:Y:S01]  /*12830*/  FMNMX.FTZ R17, R32, R17, !PT ;  /* 0x0000001120117209 */ /* 0x000fe20007810000 */
[C---:B------:R-:W-:Y:S01]  /*12840*/  FADD.FTZ R9, -R5.reuse, R186 ;  /* 0x000000ba05097221 */ /* 0x040fe20000010100 */
[----:B------:R-:W-:Y:S04]  /*12850*/  FSETP.NEU.FTZ.AND P0, PT, R5, -INF , PT ;  /* 0xff8000000500780b */ /* 0x000fe80003f1d000 */
[----:B------:R-:W-:Y:S01]  /*12860*/  MUFU.EX2 R186, R30 ;  /* 0x0000001e00ba7308 */ /* 0x000fe20000000800 */
[----:B------:R-:W-:Y:S01]  /*12870*/  FMNMX.FTZ R17, R36, R17, !PT ;  /* 0x0000001124117209 */ /* 0x000fe20007810000 */
[----:B------:R-:W-:Y:S03]  /*12880*/  FMUL.FTZ R6, R9, UR4 ;  /* 0x0000000409067c20 */ /* 0x000fe60008410000 */
[----:B------:R-:W-:Y:S05]  /*12890*/  FMNMX.FTZ R17, R40, R17, !PT ;  /* 0x0000001128117209 */ /* 0x000fea0007810000 */
[----:B------:R-:W2:Y:S01]  /*128a0*/  MUFU.EX2 R10, R6 ;  /* 0x00000006000a7308 */ /* 0x000ea20000000800 */
[----:B-1----:R-:W-:Y:S02]  /*128b0*/  F2FP.F16.F32.PACK_AB R21, R109, R105 ;  /* 0x000000696d15723e */ /* 0x002fe400000000ff */
[----:B------:R-:W-:Y:S04]  /*128c0*/  FMNMX.FTZ R17, R44, R17, !PT ;  /* 0x000000112c117209 */ /* 0x000fe80007810000 */
[----:B------:R-:W-:Y:S03]  /*128d0*/  FMNMX.FTZ R17, R48, R17, !PT ;  /* 0x0000001130117209 */ /* 0x000fe60007810000 */
[----:B------:R-:W-:Y:S01]  /*128e0*/  MUFU.EX2 R113, R113 ;  /* 0x0000007100717308 */ /* 0x000fe20000000800 */
[----:B------:R-:W-:Y:S04]  /*128f0*/  FMNMX.FTZ R17, R52, R17, !PT ;  /* 0x0000001134117209 */ /* 0x000fe80007810000 */
[----:B------:R-:W-:Y:S05]  /*12900*/  FMNMX.FTZ R17, R56, R17, !PT ;  /* 0x0000001138117209 */ /* 0x000fea0007810000 */
[----:B------:R-:W-:Y:S01]  /*12910*/  MUFU.EX2 R117, R117 ;  /* 0x0000007500757308 */ /* 0x000fe20000000800 */
[C---:B--2---:R-:W-:Y:S01]  /*12920*/  FMUL.FTZ R216, R10.reuse, R216 ;  /* 0x000000d80ad87220 */ /* 0x044fe20000410000 */
[C---:B------:R-:W-:Y:S01]  /*12930*/  FMUL.FTZ R217, R10.reuse, R217 ;  /* 0x000000d90ad97220 */ /* 0x040fe20000410000 */
[C---:B------:R-:W-:Y:S01]  /*12940*/  FMUL.FTZ R212, R10.reuse, R212 ;  /* 0x000000d40ad47220 */ /* 0x040fe20000410000 */
[C---:B------:R-:W-:Y:S01]  /*12950*/  FMUL.FTZ R213, R10.reuse, R213 ;  /* 0x000000d50ad57220 */ /* 0x040fe20000410000 */
[C---:B------:R-:W-:Y:S01]  /*12960*/  FMUL.FTZ R208, R10.reuse, R208 ;  /* 0x000000d00ad07220 */ /* 0x040fe20000410000 */
[C---:B------:R-:W-:Y:S01]  /*12970*/  FMUL.FTZ R209, R10.reuse, R209 ;  /* 0x000000d10ad17220 */ /* 0x040fe20000410000 */
[C---:B------:R-:W-:Y:S03]  /*12980*/  FMUL.FTZ R204, R10.reuse, R204 ;  /* 0x000000cc0acc7220 */ /* 0x040fe60000410000 */
[----:B------:R-:W-:Y:S01]  /*12990*/  MUFU.EX2 R49, R49 ;  /* 0x0000003100317308 */ /* 0x000fe20000000800 */
[C---:B---3--:R-:W-:Y:S03]  /*129a0*/  HMMA.16816.F32 R192, R152.reuse, R136, R192 ;  /* 0x0000008898c0723c */ /* 0x048fe600000018c0 */
[----:B------:R-:W-:Y:S01]  /*129b0*/  FMUL.FTZ R205, R10, R205 ;  /* 0x000000cd0acd7220 */ /* 0x000fe20000410000 */
[----:B------:R-:W-:Y:S02]  /*129c0*/  FMNMX.FTZ R17, R60, R17, !PT ;  /* 0x000000113c117209 */ /* 0x000fe40007810000 */
[----:B------:R-:W-:Y:S03]  /*129d0*/  HMMA.16816.F32 R188, R152, R138, R188 ;  /* 0x0000008a98bc723c */ /* 0x000fe600000018bc */
[----:B------:R-:W-:Y:S02]  /*129e0*/  MUFU.EX2 R172, R172 ;  /* 0x000000ac00ac7308 */ /* 0x000fe40000000800 */
[----:B------:R-:W-:Y:S02]  /*129f0*/  FMNMX.FTZ R17, R64, R17, !PT ;  /* 0x0000001140117209 */ /* 0x000fe40007810000 */
[----:B------:R-:W-:Y:S06]  /*12a00*/  F2FP.F16.F32.PACK_AB R152, R135, R164 ;  /* 0x000000a48798723e */ /* 0x000fec00000000ff */
[----:B------:R-:W-:Y:S01]  /*12a10*/  MUFU.EX2 R53, R53 ;  /* 0x0000003500357308 */ /* 0x000fe20000000800 */
[----:B------:R-:W-:Y:S02]  /*12a20*/  F2FP.F16.F32.PACK_AB R154, R169, R166 ;  /* 0x000000a6a99a723e */ /* 0x000fe400000000ff */
[----:B------:R-:W-:Y:S01]  /*12a30*/  F2FP.F16.F32.PACK_AB R153, R252, R97 ;  /* 0x00000061fc99723e */ /* 0x000fe200000000ff */
[----:B------:R-:W-:Y:S01]  /*12a40*/  FADD.FTZ R97, R97, R250 ;  /* 0x000000fa61617221 */ /* 0x000fe20000010000 */
[----:B------:R-:W-:Y:S05]  /*12a50*/  F2FP.F16.F32.PACK_AB R155, R186, R101 ;  /* 0x00000065ba9b723e */ /* 0x000fea00000000ff */
[----:B------:R-:W1:Y:S01]  /*12a60*/  MUFU.EX2 R174, R174 ;  /* 0x000000ae00ae7308 */ /* 0x000e620000000800 */
[----:B------:R-:W-:Y:S01]  /*12a70*/  FMNMX.FTZ R17, R68, R17, !PT ;  /* 0x0000001144117209 */ /* 0x000fe20007810000 */
[----:B------:R-:W-:Y:S01]  /*12a80*/  FADD.FTZ R252, R252, R97 ;  /* 0x00000061fcfc7221 */ /* 0x000fe20000010000 */
[C---:B------:R-:W-:Y:S07]  /*12a90*/  HMMA.16816.F32 R192, R152.reuse, R140, R192 ;  /* 0x0000008c98c0723c */ /* 0x040fee00000018c0 */
[----:B------:R-:W-:Y:S01]  /*12aa0*/  MUFU.EX2 R50, R50 ;  /* 0x0000003200327308 */ /* 0x000fe20000000800 */
[----:B------:R-:W-:Y:S03]  /*12ab0*/  FMNMX.FTZ R17, R72, R17, !PT ;  /* 0x0000001148117209 */ /* 0x000fe60007810000 */
[----:B------:R-:W-:Y:S01]  /*12ac0*/  FADD.FTZ R101, R101, R252 ;  /* 0x000000fc65657221 */ /* 0x000fe20000010000 */
[C---:B------:R-:W-:Y:S05]  /*12ad0*/  HMMA.16816.F32 R188, R152.reuse, R142, R188 ;  /* 0x0000008e98bc723c */ /* 0x040fea00000018bc */
[----:B------:R-:W2:Y:S01]  /*12ae0*/  MUFU.EX2 R121, R121 ;  /* 0x0000007900797308 */ /* 0x000ea20000000800 */
[C---:B------:R-:W-:Y:S05]  /*12af0*/  HMMA.16816.F32 R200, R152.reuse, R148, R200 ;  /* 0x0000009498c8723c */ /* 0x040fea00000018c8 */
[----:B-1----:R-:W-:Y:S01]  /*12b00*/  F2FP.F16.F32.PACK_AB R30, R174, R53 ;  /* 0x00000035ae1e723e */ /* 0x002fe200000000ff */
[----:B------:R-:W-:Y:S03]  /*12b10*/  HMMA.16816.F32 R196, R152, R150, R196 ;  /* 0x0000009698c4723c */ /* 0x000fe600000018c4 */
[----:B------:R-:W-:Y:S01]  /*12b20*/  MUFU.EX2 R54, R54 ;  /* 0x0000003600367308 */ /* 0x000fe20000000800 */
[----:B------:R-:W-:Y:S01]  /*12b30*/  LDSM.16.MT88.4 R152, [R239+0x4800] ;  /* 0x00480000ef98783b */ /* 0x000fe20000004200 */
[----:B------:R-:W-:Y:S01]  /*12b40*/  FMNMX.FTZ R17, R76, R17, !PT ;  /* 0x000000114c117209 */ /* 0x000fe20007810000 */
[----:B------:R-:W-:Y:S07]  /*12b50*/  FADD.FTZ R186, R186, R101 ;  /* 0x00000065baba7221 */ /* 0x000fee0000010000 */
[----:B------:R-:W-:Y:S01]  /*12b60*/  MUFU.EX2 R125, R125 ;  /* 0x0000007d007d7308 */ /* 0x000fe20000000800 */
[----:B--2---:R-:W-:Y:S01]  /*12b70*/  F2FP.F16.F32.PACK_AB R29, R121, R50 ;  /* 0x00000032791d723e */ /* 0x004fe200000000ff */
[----:B------:R-:W-:Y:S01]  /*12b80*/  FADD.FTZ R186, R105, R186 ;  /* 0x000000ba69ba7221 */ /* 0x000fe20000010000 */
[----:B------:R-:W-:Y:S03]  /*12b90*/  FMNMX.FTZ R17, R80, R17, !PT ;  /* 0x0000001150117209 */ /* 0x000fe60007810000 */
[----:B------:R-:W-:Y:S04]  /*12ba0*/  FADD.FTZ R186, R109, R186 ;  /* 0x000000ba6dba7221 */ /* 0x000fe80000010000 */
[----:B------:R-:W-:Y:S01]  /*12bb0*/  MUFU.EX2 R57, R57 ;  /* 0x0000003900397308 */ /* 0x000fe20000000800 */
[----:B------:R-:W-:Y:S01]  /*12bc0*/  FMNMX.FTZ R17, R84, R17, !PT ;  /* 0x0000001154117209 */ /* 0x000fe20007810000 */
[----:B------:R-:W-:Y:S03]  /*12bd0*/  FADD.FTZ R186, R113, R186 ;  /* 0x000000ba71ba7221 */ /* 0x000fe60000010000 */
[----:B------:R-:W-:Y:S05]  /*12be0*/  FMNMX.FTZ R17, R88, R17, !PT ;  /* 0x0000001158117209 */ /* 0x000fea0007810000 */
        /* <DEDUP_REMOVED lines=9> */
[----:B------:R-:W-:Y:S01]  /*12c80*/  MUFU.EX2 R58, R58 ;  /* 0x0000003a003a7308 */ /* 0x000fe20000000800 */
[----:B------:R-:W-:Y:S04]  /*12c90*/  FMNMX.FTZ R17, R116, R17, !PT ;  /* 0x0000001174117209 */ /* 0x000fe80007810000 */
[----:B------:R-:W-:Y:S05]  /*12ca0*/  FMNMX.FTZ R17, R120, R17, !PT ;  /* 0x0000001178117209 */ /* 0x000fea0007810000 */
[----:B------:R-:W2:Y:S01]  /*12cb0*/  MUFU.EX2 R175, R175 ;  /* 0x000000af00af7308 */ /* 0x000ea20000000800 */
[----:B-1----:R-:W-:Y:S02]  /*12cc0*/  F2FP.F16.F32.PACK_AB R38, R178, R61 ;  /* 0x0000003db226723e */ /* 0x002fe400000000ff */
[----:B------:R-:W-:Y:S04]  /*12cd0*/  FMNMX.FTZ R17, R124, R17, !PT ;  /* 0x000000117c117209 */ /* 0x000fe80007810000 */
[----:B------:R-:W-:Y:S03]  /*12ce0*/  FMNMX.FTZ R9, R128, R17, !PT ;  /* 0x0000001180097209 */ /* 0x000fe60007810000 */
[----:B------:R-:W-:Y:S02]  /*12cf0*/  MUFU.EX2 R62, R62 ;  /* 0x0000003e003e7308 */ /* 0x000fe40000000800 */
[----:B------:R-:W1:Y:S08]  /*12d00*/  SHFL.BFLY PT, R6, R9, 0x2, 0x1f ;  /* 0x0c401f0009067f89 */ /* 0x000e7000000e0000 */
[----:B------:R-:W-:Y:S01]  /*12d10*/  MUFU.EX2 R177, R177 ;  /* 0x000000b100b17308 */ /* 0x000fe20000000800 */
[----:B--2---:R-:W-:Y:S09]  /*12d20*/  F2FP.F16.F32.PACK_AB R37, R175, R58 ;  /* 0x0000003aaf25723e */ /* 0x004ff200000000ff */
[----:B------:R-:W-:Y:S10]  /*12d30*/  MUFU.EX2 R65, R65 ;  /* 0x0000004100417308 */ /* 0x000ff40000000800 */
[----:B------:R-:W-:Y:S01]  /*12d40*/  MUFU.EX2 R238, R238 ;  /* 0x000000ee00ee7308 */ /* 0x000fe20000000800 */
[----:B-1----:R-:W-:Y:S09]  /*12d50*/  FMNMX.FTZ R17, R9, R6, !PT ;  /* 0x0000000609117209 */ /* 0x002ff20007810000 */
[----:B------:R-:W-:Y:S01]  /*12d60*/  MUFU.EX2 R69, R69 ;  /* 0x0000004500457308 */ /* 0x000fe20000000800 */
[----:B------:R-:W1:Y:S09]  /*12d70*/  SHFL.BFLY PT, R6, R17, 0x1, 0x1f ;  /* 0x0c201f0011067f89 */ /* 0x000e7200000e0000 */
[----:B------:R-:W2:Y:S10]  /*12d80*/  MUFU.EX2 R242, R242 ;  /* 0x000000f200f27308 */ /* 0x000eb40000000800 */
[----:B------:R-:W-:Y:S10]  /*12d90*/  MUFU.EX2 R66, R66 ;  /* 0x0000004200427308 */ /* 0x000ff40000000800 */
[----:B------:R-:W-:Y:S01]  /*12da0*/  MUFU.EX2 R185, R185 ;  /* 0x000000b900b97308 */ /* 0x000fe20000000800 */
[----:B-1----:R-:W-:Y:S01]  /*12db0*/  FMNMX.FTZ R9, R17, R6, !PT ;  /* 0x0000000611097209 */ /* 0x002fe20007810000 */
[----:B------:R-:W-:Y:S01]  /*12dc0*/  FMUL.FTZ R6, R5, UR4 ;  /* 0x0000000405067c20 */ /* 0x000fe20008410000 */
[----:B--2---:R-:W-:Y:S03]  /*12dd0*/  F2FP.F16.F32.PACK_AB R46, R242, R69 ;  /* 0x00000045f22e723e */ /* 0x004fe600000000ff */
[C---:B------:R-:W-:Y:S01]  /*12de0*/  FADD.FTZ R14, -R9.reuse, R184 ;  /* 0x000000b8090e7221 */ /* 0x040fe20000010100 */
[----:B------:R-:W-:Y:S03]  /*12df0*/  FSEL R6, R6, RZ, P0 ;  /* 0x000000ff06067208 */ /* 0x000fe60000000000 */
[----:B------:R-:W-:Y:S01]  /*12e00*/  MUFU.EX2 R70, R70 ;  /* 0x0000004600467308 */ /* 0x000fe20000000800 */
[----:B------:R-:W-:Y:S01]  /*12e10*/  FSETP.NEU.FTZ.AND P0, PT, R9, -INF , PT ;  /* 0xff8000000900780b */ /* 0x000fe20003f1d000 */
[----:B------:R-:W-:Y:S01]  /*12e20*/  FMUL.FTZ R17, R14, UR4 ;  /* 0x000000040e117c20 */ /* 0x000fe20008410000 */
[----:B------:R-:W-:Y:S01]  /*12e30*/  MOV R184, R9 ;  /* 0x0000000900b87202 */ /* 0x000fe20000000f00 */
[--C-:B------:R-:W-:Y:S01]  /*12e40*/  FFMA.FTZ R110, R19, UR4, -R6.reuse ;  /* 0x00000004136e7c23 */ /* 0x100fe20008010806 */
[--C-:B------:R-:W-:Y:S01]  /*12e50*/  FFMA.FTZ R90, R31, UR4, -R6.reuse ;  /* 0x000000041f5a7c23 */ /* 0x100fe20008010806 */
[----:B------:R-:W-:Y:S01]  /*12e60*/  F2FP.F16.F32.PACK_AB R31, R125, R54 ;  /* 0x000000367d1f723e */ /* 0x000fe200000000ff */
[--C-:B------:R-:W-:Y:S03]  /*12e70*/  FFMA.FTZ R94, R35, UR4, -R6.reuse ;  /* 0x00000004235e7c23 */ /* 0x100fe60008010806 */
[----:B------:R-:W1:Y:S01]  /*12e80*/  MUFU.EX2 R14, R17 ;  /* 0x00000011000e7308 */ /* 0x000e620000000800 */
[--C-:B------:R-:W-:Y:S01]  /*12e90*/  FFMA.FTZ R249, R39, UR4, -R6.reuse ;  /* 0x0000000427f97c23 */ /* 0x100fe20008010806 */
[----:B------:R-:W-:Y:S01]  /*12ea0*/  F2FP.F16.F32.PACK_AB R39, R177, R62 ;  /* 0x0000003eb127723e */ /* 0x000fe200000000ff */
[--C-:B------:R-:W-:Y:S01]  /*12eb0*/  FFMA.FTZ R118, R7, UR4, -R6.reuse ;  /* 0x0000000407767c23 */ /* 0x100fe20008010806 */
[--C-:B------:R-:W-:Y:S01]  /*12ec0*/  FFMA.FTZ R3, R3, UR4, -R6.reuse ;  /* 0x0000000403037c23 */ /* 0x100fe20008010806 */
[--C-:B------:R-:W-:Y:S01]  /*12ed0*/  FFMA.FTZ R114, R11, UR4, -R6.reuse ;  /* 0x000000040b727c23 */ /* 0x100fe20008010806 */
[--C-:B------:R-:W-:Y:S01]  /*12ee0*/  FFMA.FTZ R11, R23, UR4, -R6.reuse ;  /* 0x00000004170b7c23 */ /* 0x100fe20008010806 */
[----:B------:R-:W-:Y:S03]  /*12ef0*/  F2FP.F16.F32.PACK_AB R23, R117, R113 ;  /* 0x000000717517723e */ /* 0x000fe600000000ff */
[----:B------:R-:W-:Y:S01]  /*12f00*/  MUFU.EX2 R110, R110 ;  /* 0x0000006e006e7308 */ /* 0x000fe20000000800 */
[--C-:B------:R-:W-:Y:S01]  /*12f10*/  FFMA.FTZ R106, R15, UR4, -R6.reuse ;  /* 0x000000040f6a7c23 */ /* 0x100fe20008010806 */
[--C-:B------:R-:W-:Y:S01]  /*12f20*/  FFMA.FTZ R15, R27, UR4, -R6.reuse ;  /* 0x000000041b0f7c23 */ /* 0x100fe20008010806 */
[--C-:B------:R-:W-:Y:S01]  /*12f30*/  FFMA.FTZ R126, R71, UR4, -R6.reuse ;  /* 0x00000004477e7c23 */ /* 0x100fe20008010806 */
[--C-:B------:R-:W-:Y:S01]  /*12f40*/  FFMA.FTZ R98, R43, UR4, -R6.reuse ;  /* 0x000000042b627c23 */ /* 0x100fe20008010806 */
[--C-:B------:R-:W-:Y:S01]  /*12f50*/  FFMA.FTZ R251, R47, UR4, -R6.reuse ;  /* 0x000000042ffb7c23 */ /* 0x100fe20008010806 */
[----:B------:R-:W-:Y:S01]  /*12f60*/  FMUL.FTZ R7, R9, UR4 ;  /* 0x0000000409077c20 */ /* 0x000fe20008410000 */
[--C-:B------:R-:W-:Y:S03]  /*12f70*/  FFMA.FTZ R102, R55, UR4, -R6.reuse ;  /* 0x0000000437667c23 */ /* 0x100fe60008010806 */
[----:B------:R-:W-:Y:S01]  /*12f80*/  MUFU.EX2 R3, R3 ;  /* 0x0000000300037308 */ /* 0x000fe20000000800 */
[C---:B-1----:R-:W-:Y:S01]  /*12f90*/  FMUL.FTZ R218, R14.reuse, R218 ;  /* 0x000000da0eda7220 */ /* 0x042fe20000410000 */
[C---:B------:R-:W-:Y:S01]  /*12fa0*/  FMUL.FTZ R219, R14.reuse, R219 ;  /* 0x000000db0edb7220 */ /* 0x040fe20000410000 */
[C---:B------:R-:W-:Y:S01]  /*12fb0*/  FMUL.FTZ R214, R14.reuse, R214 ;  /* 0x000000d60ed67220 */ /* 0x040fe20000410000 */
[C---:B------:R-:W-:Y:S01]  /*12fc0*/  FMUL.FTZ R215, R14.reuse, R215 ;  /* 0x000000d70ed77220 */ /* 0x040fe20000410000 */
[C---:B------:R-:W-:Y:S01]  /*12fd0*/  FMUL.FTZ R210, R14.reuse, R210 ;  /* 0x000000d20ed27220 */ /* 0x040fe20000410000 */
[C---:B------:R-:W-:Y:S01]  /*12fe0*/  FMUL.FTZ R211, R14.reuse, R211 ;  /* 0x000000d30ed37220 */ /* 0x040fe20000410000 */
[C---:B------:R-:W-:Y:S03]  /*12ff0*/  FMUL.FTZ R206, R14.reuse, R206 ;  /* 0x000000ce0ece7220 */ /* 0x040fe60000410000 */
[----:B------:R-:W1:Y:S01]  /*13000*/  MUFU.EX2 R118, R118 ;  /* 0x0000007600767308 */ /* 0x000e620000000800 */
[----:B------:R-:W-:Y:S01]  /*13010*/  FMUL.FTZ R207, R14, R207 ;  /* 0x000000cf0ecf7220 */ /* 0x000fe20000410000 */
[----:B------:R-:W-:Y:S01]  /*13020*/  FSEL R7, R7, RZ, P0 ;  /* 0x000000ff07077208 */ /* 0x000fe20000000000 */
[--C-:B------:R-:W-:Y:S01]  /*13030*/  FFMA.FTZ R51, R51, UR4, -R6.reuse ;  /* 0x0000000433337c23 */ /* 0x100fe20008010806 */
[--C-:B------:R-:W-:Y:S01]  /*13040*/  FFMA.FTZ R75, R75, UR4, -R6.reuse ;  /* 0x000000044b4b7c23 */ /* 0x100fe20008010806 */
[----:B------:R-:W-:Y:S01]  /*13050*/  F2FP.F16.F32.PACK_AB R45, R185, R66 ;  /* 0x00000042b92d723e */ /* 0x000fe200000000ff */
[--C-:B------:R-:W-:Y:S01]  /*13060*/  FFMA.FTZ R111, R111, UR4, -R6.reuse ;  /* 0x000000046f6f7c23 */ /* 0x100fe20008010806 */
[--C-:B------:R-:W-:Y:S03]  /*13070*/  FFMA.FTZ R71, R28, UR4, -R7.reuse ;  /* 0x000000041c477c23 */ /* 0x100fe60008010807 */
[----:B------:R-:W-:Y:S01]  /*13080*/  MUFU.EX2 R114, R114 ;  /* 0x0000007200727308 */ /* 0x000fe20000000800 */
[----:B------:R-:W-:Y:S01]  /*13090*/  F2FP.F16.F32.PACK_AB R28, R172, R49 ;  /* 0x00000031ac1c723e */ /* 0x000fe200000000ff */
        /* <DEDUP_REMOVED lines=9> */
[----:B------:R-:W-:Y:S01]  /*13130*/  FFMA.FTZ R63, R67, UR4, -R6 ;  /* 0x00000004433f7c23 */ /* 0x000fe20008010806 */
[--C-:B------:R-:W-:Y:S01]  /*13140*/  FFMA.FTZ R67, R20, UR4, -R7.reuse ;  /* 0x0000000414437c23 */ /* 0x100fe20008010807 */
[----:B------:R-:W-:Y:S01]  /*13150*/  F2FP.F16.F32.PACK_AB R20, R171, R168 ;  /* 0x000000a8ab14723e */ /* 0x000fe200000000ff */
[--C-:B------:R-:W-:Y:S01]  /*13160*/  FFMA.FTZ R52, R52, UR4, -R7.reuse ;  /* 0x0000000434347c23 */ /* 0x100fe20008010807 */
[----:B------:R-:W-:Y:S03]  /*13170*/  FFMA.FTZ R68, R68, UR4, -R7 ;  /* 0x0000000444447c23 */ /* 0x000fe60008010807 */
[----:B------:R-:W-:Y:S01]  /*13180*/  MUFU.EX2 R4, R4 ;  /* 0x0000000400047308 */ /* 0x000fe20000000800 */
[----:B------:R-:W-:Y:S01]  /*13190*/  FFMA.FTZ R3, R180, R10, R3 ;  /* 0x0000000ab4037223 */ /* 0x000fe20000010003 */
[----:B------:R-:W-:Y:S01]  /*131a0*/  FADD.FTZ R117, R117, R186 ;  /* 0x000000ba75757221 */ /* 0x000fe20000010000 */
[----:B------:R-:W-:Y:S01]  /*131b0*/  MOV R186, R5 ;  /* 0x0000000500ba7202 */ /* 0x000fe20000000f00 */
[C---:B------:R-:W-:Y:S06]  /*131c0*/  HMMA.16816.F32 R192, R20.reuse, R152, R192 ;  /* 0x0000009814c0723c */ /* 0x040fec00000018c0 */
[----:B------:R-:W1:Y:S01]  /*131d0*/  MUFU.EX2 R55, R55 ;  /* 0x0000003700377308 */ /* 0x000e620000000800 */
[----:B--2---:R-:W-:Y:S01]  /*131e0*/  F2FP.F16.F32.PACK_AB R18, R106, R114 ;  /* 0x000000726a12723e */ /* 0x004fe200000000ff */
[C---:B------:R-:W-:Y:S03]  /*131f0*/  HMMA.16816.F32 R188, R20.reuse, R154, R188 ;  /* 0x0000009a14bc723c */ /* 0x040fe600000018bc */
[----:B------:R-:W-:Y:S05]  /*13200*/  FADD.FTZ R3, R118, R3 ;  /* 0x0000000376037221 */ /* 0x000fea0000010000 */
[----:B------:R-:W2:Y:S01]  /*13210*/  MUFU.EX2 R122, R122 ;  /* 0x0000007a007a7308 */ /* 0x000ea20000000800 */
[C---:B------:R-:W-:Y:S03]  /*13220*/  HMMA.16816.F32 R200, R20.reuse, R160, R200 ;  /* 0x000000a014c8723c */ /* 0x040fe600000018c8 */
[----:B------:R-:W-:Y:S01]  /*13230*/  FADD.FTZ R3, R114, R3 ;  /* 0x0000000372037221 */ /* 0x000fe20000010000 */
[----:B------:R-:W-:Y:S02]  /*13240*/  FADD.FTZ R50, R50, R117 ;  /* 0x0000007532327221 */ /* 0x000fe40000010000 */
[----:B------:R-:W-:Y:S03]  /*13250*/  HMMA.16816.F32 R196, R20, R162, R196 ;  /* 0x000000a214c4723c */ /* 0x000fe600000018c4 */
[----:B------:R-:W3:Y:S01]  /*13260*/  MUFU.EX2 R12, R12 ;  /* 0x0000000c000c7308 */ /* 0x000ee20000000800 */
[----:B------:R-:W4:Y:S01]  /*13270*/  LDSM.16.MT88.4 R20, [R234+0x4c00] ;  /* 0x004c0000ea14783b */ /* 0x000f220000004200 */
[----:B-1----:R-:W-:Y:S01]  /*13280*/  F2FP.F16.F32.PACK_AB R17, R55, R4 ;  /* 0x000000043711723e */ /* 0x002fe200000000ff */
[----:B------:R-:W-:Y:S01]  /*13290*/  FFMA.FTZ R4, R183, R14, R4 ;  /* 0x0000000eb7047223 */ /* 0x000fe20000010004 */
[----:B------:R-:W-:Y:S01]  /*132a0*/  FADD.FTZ R3, R106, R3 ;  /* 0x000000036a037221 */ /* 0x000fe20000010000 */
[----:B------:R-:W-:Y:S05]  /*132b0*/  FADD.FTZ R121, R121, R50 ;  /* 0x0000003279797221 */ /* 0x000fea0000010000 */
[----:B------:R-:W1:Y:S01]  /*132c0*/  MUFU.EX2 R11, R11 ;  /* 0x0000000b000b7308 */ /* 0x000e620000000800 */
[----:B------:R-:W-:Y:S01]  /*132d0*/  FADD.FTZ R55, R55, R4 ;  /* 0x0000000437377221 */ /* 0x000fe20000010000 */
[----:B------:R-:W-:Y:S01]  /*132e0*/  FADD.FTZ R54, R54, R121 ;  /* 0x0000007936367221 */ /* 0x000fe20000010000 */
[----:B------:R-:W-:Y:S02]  /*132f0*/  FFMA.FTZ R124, R124, UR4, -R7 ;  /* 0x000000047c7c7c23 */ /* 0x000fe40008010807 */
[----:B--2---:R-:W-:Y:S01]  /*13300*/  FADD.FTZ R55, R122, R55 ;  /* 0x000000377a377221 */ /* 0x004fe20000010000 */
[----:B------:R-:W-:Y:S04]  /*13310*/  FADD.FTZ R125, R125, R54 ;  /* 0x000000367d7d7221 */ /* 0x000fe80000010000 */
[----:B------:R-:W-:Y:S01]  /*13320*/  MUFU.EX2 R15, R15 ;  /* 0x0000000f000f7308 */ /* 0x000fe20000000800 */
[C---:B---3--:R-:W-:Y:S01]  /*13330*/  F2FP.F16.F32.PACK_AB R19, R12.reuse, R122 ;  /* 0x0000007a0c13723e */ /* 0x048fe200000000ff */
[----:B------:R-:W-:Y:S01]  /*13340*/  FADD.FTZ R12, R12, R55 ;  /* 0x000000370c0c7221 */ /* 0x000fe20000010000 */
[----:B------:R-:W-:Y:S04]  /*13350*/  FADD.FTZ R58, R58, R125 ;  /* 0x0000007d3a3a7221 */ /* 0x000fe80000010000 */
[----:B------:R-:W-:Y:S03]  /*13360*/  FADD.FTZ R175, R175, R58 ;  /* 0x0000003aafaf7221 */ /* 0x000fe60000010000 */
[----:B------:R-:W2:Y:S01]  /*13370*/  MUFU.EX2 R90, R90 ;  /* 0x0000005a005a7308 */ /* 0x000ea20000000800 */
[C---:B------:R-:W-:Y:S05]  /*13380*/  HMMA.16816.F32 R216, R16.reuse, R136, R216 ;  /* 0x0000008810d8723c */ /* 0x040fea00000018d8 */
[----:B------:R-:W-:Y:S01]  /*13390*/  FADD.FTZ R62, R62, R175 ;  /* 0x000000af3e3e7221 */ /* 0x000fe20000010000 */
[C---:B------:R-:W-:Y:S03]  /*133a0*/  HMMA.16816.F32 R212, R16.reuse, R138, R212 ;  /* 0x0000008a10d4723c */ /* 0x040fe600000018d4 */
[----:B------:R-:W-:Y:S02]  /*133b0*/  MUFU.EX2 R67, R67 ;  /* 0x0000004300437308 */ /* 0x000fe40000000800 */
[--C-:B------:R-:W-:Y:S01]  /*133c0*/  FFMA.FTZ R136, R24, UR4, -R7.reuse ;  /* 0x0000000418887c23 */ /* 0x100fe20008010807 */
[C---:B------:R-:W-:Y:S07]  /*133d0*/  HMMA.16816.F32 R208, R16.reuse, R144, R208 ;  /* 0x0000009010d0723c */ /* 0x040fee00000018d0 */
[----:B------:R-:W-:Y:S01]  /*133e0*/  MUFU.EX2 R71, R71 ;  /* 0x0000004700477308 */ /* 0x000fe20000000800 */
[----:B-1----:R-:W-:Y:S01]  /*133f0*/  F2FP.F16.F32.PACK_AB R24, R11, R110 ;  /* 0x0000006e0b18723e */ /* 0x002fe200000000ff */
[----:B------:R-:W-:Y:S01]  /*13400*/  HMMA.16816.F32 R204, R16, R146, R204 ;  /* 0x0000009210cc723c */ /* 0x000fe200000018cc */
[----:B------:R-:W1:Y:S07]  /*13410*/  LDSM.16.MT88.4 R16, [R239+0x4c00] ;  /* 0x004c0000ef10783b */ /* 0x000e6e0000004200 */
[----:B------:R-:W3:Y:S03]  /*13420*/  MUFU.EX2 R136, R136 ;  /* 0x0000008800887308 */ /* 0x000ee60000000800 */
[----:B--2---:R-:W-:Y:S01]  /*13430*/  F2FP.F16.F32.PACK_AB R26, R90, R15 ;  /* 0x0000000f5a1a723e */ /* 0x004fe200000000ff */
[C---:B----4-:R-:W-:Y:S05]  /*13440*/  HMMA.16816.F32 R200, R28.reuse, R20, R200 ;  /* 0x000000141cc8723c */ /* 0x050fea00000018c8 */
[--C-:B------:R-:W-:Y:S01]  /*13450*/  FFMA.FTZ R138, R32, UR4, -R7.reuse ;  /* 0x00000004208a7c23 */ /* 0x100fe20008010807 */
[----:B------:R-:W-:Y:S01]  /*13460*/  MUFU.EX2 R94, R94 ;  /* 0x0000005e005e7308 */ /* 0x000fe20000000800 */
[C---:B------:R-:W-:Y:S04]  /*13470*/  HMMA.16816.F32 R196, R28.reuse, R22, R196 ;  /* 0x000000161cc4723c */ /* 0x040fe800000018c4 */
[--C-:B------:R-:W-:Y:S01]  /*13480*/  FFMA.FTZ R137, R44, UR4, -R7.reuse ;  /* 0x000000042c897c23 */ /* 0x100fe20008010807 */
[--C-:B------:R-:W-:Y:S01]  /*13490*/  FFMA.FTZ R144, R79, UR4, -R6.reuse ;  /* 0x000000044f907c23 */ /* 0x100fe20008010806 */
[--C-:B------:R-:W-:Y:S03]  /*134a0*/  FFMA.FTZ R79, R83, UR4, -R6.reuse ;  /* 0x00000004534f7c23 */ /* 0x100fe60008010806 */
[----:B------:R-:W2:Y:S02]  /*134b0*/  MUFU.EX2 R138, R138 ;  /* 0x0000008a008a7308 */ /* 0x000ea40000000800 */
[----:B---3--:R-:W-:Y:S01]  /*134c0*/  F2FP.F16.F32.PACK_AB R25, R136, R67 ;  /* 0x000000438819723e */ /* 0x008fe200000000ff */
[--C-:B------:R-:W-:Y:S01]  /*134d0*/  FFMA.FTZ R83, R36, UR4, -R7.reuse ;  /* 0x0000000424537c23 */ /* 0x100fe20008010807 */
[----:B------:R-:W-:Y:S01]  /*134e0*/  F2FP.F16.F32.PACK_AB R36, R176, R57 ;  /* 0x00000039b024723e */ /* 0x000fe200000000ff */
[--C-:B------:R-:W-:Y:S01]  /*134f0*/  FFMA.FTZ R146, R95, UR4, -R6.reuse ;  /* 0x000000045f927c23 */ /* 0x100fe20008010806 */
[--C-:B------:R-:W-:Y:S04]  /*13500*/  FFMA.FTZ R95, R64, UR4, -R7.reuse ;  /* 0x00000004405f7c23 */ /* 0x100fe80008010807 */
[----:B------:R-:W3:Y:S01]  /*13510*/  MUFU.EX2 R249, R249 ;  /* 0x000000f900f97308 */ /* 0x000ee20000000800 */
[----:B------:R-:W-:Y:S01]  /*13520*/  FFMA.FTZ R64, R107, UR4, -R6 ;  /* 0x000000046b407c23 */ /* 0x000fe20008010806 */
[--C-:B------:R-:W-:Y:S01]  /*13530*/  FFMA.FTZ R107, R80, UR4, -R7.reuse ;  /* 0x00000004506b7c23 */ /* 0x100fe20008010807 */
[--C-:B------:R-:W-:Y:S01]  /*13540*/  FFMA.FTZ R80, R84, UR4, -R7.reuse ;  /* 0x0000000454507c23 */ /* 0x100fe20008010807 */
[----:B------:R-:W-:Y:S01]  /*13550*/  F2FP.F16.F32.PACK_AB R44, R238, R65 ;  /* 0x00000041ee2c723e */ /* 0x000fe200000000ff */
[--C-:B------:R-:W-:Y:S01]  /*13560*/  FFMA.FTZ R84, R92, UR4, -R7.reuse ;  /* 0x000000045c547c23 */ /* 0x100fe20008010807 */
[----:B------:R-:W-:Y:S01]  /*13570*/  FFMA.FTZ R139, R96, UR4, -R7 ;  /* 0x00000004608b7c23 */ /* 0x000fe20008010807 */
[----:B------:R-:W-:Y:S03]  /*13580*/  FADD.FTZ R110, R110, R3 ;  /* 0x000000036e6e7221 */ /* 0x000fe60000010000 */
[----:B------:R-:W-:Y:S01]  /*13590*/  MUFU.EX2 R98, R98 ;  /* 0x0000006200627308 */ /* 0x000fe20000000800 */
[----:B--2---:R-:W-:Y:S01]  /*135a0*/  F2FP.F16.F32.PACK_AB R27, R138, R71 ;  /* 0x000000478a1b723e */ /* 0x004fe200000000ff */
[----:B------:R-:W-:Y:S01]  /*135b0*/  FADD.FTZ R67, R67, R12 ;  /* 0x0000000c43437221 */ /* 0x000fe20000010000 */
[----:B------:R-:W-:Y:S01]  /*135c0*/  FADD.FTZ R110, R11, R110 ;  /* 0x0000006e0b6e7221 */ /* 0x000fe20000010000 */
[----:B-1----:R-:W-:Y:S03]  /*135d0*/  HMMA.16816.F32 R192, R28, R16, R192 ;  /* 0x000000101cc0723c */ /* 0x002fe600000018c0 */
[----:B------:R-:W-:Y:S03]  /*135e0*/  FADD.FTZ R136, R136, R67 ;  /* 0x0000004388887221 */ /* 0x000fe60000010000 */
[----:B------:R-:W1:Y:S01]  /*135f0*/  MUFU.EX2 R251, R251 ;  /* 0x000000fb00fb7308 */ /* 0x000e620000000800 */
[----:B---3--:R-:W-:Y:S01]  /*13600*/  F2FP.F16.F32.PACK_AB R32, R249, R94 ;  /* 0x0000005ef920723e */ /* 0x008fe200000000ff */
[C---:B------:R-:W-:Y:S05]  /*13610*/  HMMA.16816.F32 R216, R24.reuse, R140, R216 ;  /* 0x0000008c18d8723c */ /* 0x040fea00000018d8 */
[----:B------:R-:W-:Y:S03]  /*13620*/  FADD.FTZ R15, R15, R110 ;  /* 0x0000006e0f0f7221 */ /* 0x000fe60000010000 */
[----:B------:R-:W-:Y:S01]  /*13630*/  MUFU.EX2 R83, R83 ;  /* 0x0000005300537308 */ /* 0x000fe20000000800 */
[C---:B------:R-:W-:Y:S03]  /*13640*/  HMMA.16816.F32 R212, R24.reuse, R142, R212 ;  /* 0x0000008e18d4723c */ /* 0x040fe600000018d4 */
[--C-:B------:R-:W-:Y:S01]  /*13650*/  FFMA.FTZ R140, R40, UR4, -R7.reuse ;  /* 0x00000004288c7c23 */ /* 0x100fe20008010807 */
[----:B------:R-:W-:Y:S02]  /*13660*/  FADD.FTZ R71, R71, R136 ;  /* 0x0000008847477221 */ /* 0x000fe40000010000 */
[C---:B------:R-:W-:Y:S03]  /*13670*/  HMMA.16816.F32 R208, R24.reuse, R148, R208 ;  /* 0x0000009418d0723c */ /* 0x040fe600000018d0 */
[----:B------:R-:W-:Y:S02]  /*13680*/  MUFU.EX2 R137, R137 ;  /* 0x0000008900897308 */ /* 0x000fe40000000800 */
[----:B-1----:R-:W-:Y:S01]  /*13690*/  F2FP.F16.F32.PACK_AB R34, R251, R98 ;  /* 0x00000062fb22723e */ /* 0x002fe200000000ff */
[----:B------:R-:W-:Y:S01]  /*136a0*/  HMMA.16816.F32 R204, R24, R150, R204 ;  /* 0x0000009618cc723c */ /* 0x000fe200000018cc */
[----:B------:R-:W1:Y:S06]  /*136b0*/  LDSM.16.MT88.4 R24, [R239+0x5000] ;  /* 0x00500000ef18783b */ /* 0x000e6c0000004200 */
[----:B------:R-:W2:Y:S01]  /*136c0*/  MUFU.EX2 R140, R140 ;  /* 0x0000008c008c7308 */ /* 0x000ea20000000800 */
[--C-:B------:R-:W-:Y:S01]  /*136d0*/  FFMA.FTZ R142, R87, UR4, -R6.reuse ;  /* 0x00000004578e7c23 */ /* 0x100fe20008010806 */
[----:B------:R-:W-:Y:S01]  /*136e0*/  HMMA.16816.F32 R188, R28, R18, R188 ;  /* 0x000000121cbc723c */ /* 0x000fe200000018bc */
[----:B------:R-:W3:Y:S07]  /*136f0*/  LDSM.16.MT88.4 R28, [R234+0x5000] ;  /* 0x00500000ea1c783b */ /* 0x000eee0000004200 */
[----:B------:R-:W4:Y:S03]  /*13700*/  MUFU.EX2 R48, R48 ;  /* 0x0000003000307308 */ /* 0x000f260000000800 */
[--C-:B------:R-:W-:Y:S01]  /*13710*/  FFMA.FTZ R87, R91, UR4, -R6.reuse ;  /* 0x000000045b577c23 */ /* 0x100fe20008010806 */
[--C-:B------:R-:W-:Y:S01]  /*13720*/  FFMA.FTZ R91, R56, UR4, -R7.reuse ;  /* 0x00000004385b7c23 */ /* 0x100fe20008010807 */
[--C-:B------:R-:W-:Y:S01]  /*13730*/  FFMA.FTZ R56, R60, UR4, -R7.reuse ;  /* 0x000000043c387c23 */ /* 0x100fe20008010807 */
[--C-:B------:R-:W-:Y:S01]  /*13740*/  FFMA.FTZ R60, R99, UR4, -R6.reuse ;  /* 0x00000004633c7c23 */ /* 0x100fe20008010806 */
[--C-:B------:R-:W-:Y:S03]  /*13750*/  FFMA.FTZ R99, R103, UR4, -R6.reuse ;  /* 0x0000000467637c23 */ /* 0x100fe60008010806 */
[----:B------:R-:W-:Y:S01]  /*13760*/  MUFU.EX2 R51, R51 ;  /* 0x0000003300337308 */ /* 0x000fe20000000800 */
[----:B--2---:R-:W-:Y:S01]  /*13770*/  F2FP.F16.F32.PACK_AB R33, R140, R83 ;  /* 0x000000538c21723e */ /* 0x004fe200000000ff */
[--C-:B------:R-:W-:Y:S01]  /*13780*/  FFMA.FTZ R103, R72, UR4, -R7.reuse ;  /* 0x0000000448677c23 */ /* 0x100fe20008010807 */
[--C-:B------:R-:W-:Y:S01]  /*13790*/  FFMA.FTZ R72, R76, UR4, -R7.reuse ;  /* 0x000000044c487c23 */ /* 0x100fe20008010807 */
[--C-:B------:R-:W-:Y:S01]  /*137a0*/  FFMA.FTZ R76, R115, UR4, -R6.reuse ;  /* 0x00000004734c7c23 */ /* 0x100fe20008010806 */
[--C-:B------:R-:W-:Y:S01]  /*137b0*/  FFMA.FTZ R115, R119, UR4, -R6.reuse ;  /* 0x0000000477737c23 */ /* 0x100fe20008010806 */
[----:B------:R-:W-:Y:S01]  /*137c0*/  FFMA.FTZ R119, R88, UR4, -R7 ;  /* 0x0000000458777c23 */ /* 0x000fe20008010807 */
[----:B------:R-:W-:Y:S03]  /*137d0*/  FADD.FTZ R15, R90, R15 ;  /* 0x0000000f5a0f7221 */ /* 0x000fe60000010000 */
[----:B------:R-:W2:Y:S01]  /*137e0*/  MUFU.EX2 R102, R102 ;  /* 0x0000006600667308 */ /* 0x000ea20000000800 */
[----:B----4-:R-:W-:Y:S01]  /*137f0*/  F2FP.F16.F32.PACK_AB R35, R48, R137 ;  /* 0x000000893023723e */ /* 0x010fe200000000ff */
[----:B------:R-:W-:Y:S01]  /*13800*/  FADD.FTZ R138, R138, R71 ;  /* 0x000000478a8a7221 */ /* 0x000fe20000010000 */
[--C-:B------:R-:W-:Y:S01]  /*13810*/  FFMA.FTZ R88, R123, UR4, -R6.reuse ;  /* 0x000000047b587c23 */ /* 0x100fe20008010806 */
[----:B------:R-:W-:Y:S01]  /*13820*/  FFMA.FTZ R6, R127, UR4, -R6 ;  /* 0x000000047f067c23 */ /* 0x000fe20008010806 */
[----:B------:R-:W-:Y:S01]  /*13830*/  FADD.FTZ R94, R94, R15 ;  /* 0x0000000f5e5e7221 */ /* 0x000fe20000010000 */
[----:B------:R-:W-:Y:S01]  /*13840*/  FADD.FTZ R83, R83, R138 ;  /* 0x0000008a53537221 */ /* 0x000fe20000010000 */
[----:B------:R-:W-:Y:S03]  /*13850*/  FADD.FTZ R177, R177, R62 ;  /* 0x0000003eb1b17221 */ /* 0x000fe60000010000 */
[----:B------:R-:W-:Y:S01]  /*13860*/  MUFU.EX2 R8, R8 ;  /* 0x0000000800087308 */ /* 0x000fe20000000800 */
[C---:B------:R-:W-:Y:S05]  /*13870*/  HMMA.16816.F32 R216, R32.reuse, R152, R216 ;  /* 0x0000009820d8723c */ /* 0x040fea00000018d8 */
[----:B------:R-:W-:Y:S01]  /*13880*/  FADD.FTZ R249, R249, R94 ;  /* 0x0000005ef9f97221 */ /* 0x000fe20000010000 */
[C---:B------:R-:W-:Y:S03]  /*13890*/  HMMA.16816.F32 R212, R32.reuse, R154, R212 ;  /* 0x0000009a20d4723c */ /* 0x040fe600000018d4 */
[----:B------:R-:W4:Y:S02]  /*138a0*/  MUFU.EX2 R59, R59 ;  /* 0x0000003b003b7308 */ /* 0x000f240000000800 */
[----:B--2---:R-:W-:Y:S01]  /*138b0*/  F2FP.F16.F32.PACK_AB R40, R102, R51 ;  /* 0x000000336628723e */ /* 0x004fe200000000ff */
[C---:B------:R-:W-:Y:S07]  /*138c0*/  HMMA.16816.F32 R208, R32.reuse, R160, R208 ;  /* 0x000000a020d0723c */ /* 0x040fee00000018d0 */
[----:B------:R-:W-:Y:S01]  /*138d0*/  MUFU.EX2 R52, R52 ;  /* 0x0000003400347308 */ /* 0x000fe20000000800 */
[----:B------:R-:W-:Y:S01]  /*138e0*/  FADD.FTZ R140, R140, R83 ;  /* 0x000000538c8c7221 */ /* 0x000fe20000010000 */
[----:B------:R-:W-:Y:S01]  /*138f0*/  HMMA.16816.F32 R204, R32, R162, R204 ;  /* 0x000000a220cc723c */ /* 0x000fe200000018cc */
[----:B------:R-:W2:Y:S07]  /*13900*/  LDSM.16.MT88.4 R32, [R239+0x5400] ;  /* 0x00540000ef20783b */ /* 0x000eae0000004200 */
[----:B------:R-:W5:Y:S01]  /*13910*/  MUFU.EX2 R91, R91 ;  /* 0x0000005b005b7308 */ /* 0x000f620000000800 */
[C---:B-1----:R-:W-:Y:S05]  /*13920*/  HMMA.16816.F32 R192, R36.reuse, R24, R192 ;  /* 0x0000001824c0723c */ /* 0x042fea00000018c0 */
[----:B----4-:R-:W-:Y:S01]  /*13930*/  F2FP.F16.F32.PACK_AB R42, R59, R8 ;  /* 0x000000083b2a723e */ /* 0x010fe200000000ff */
[C---:B------:R-:W-:Y:S03]  /*13940*/  HMMA.16816.F32 R188, R36.reuse, R26, R188 ;  /* 0x0000001a24bc723c */ /* 0x040fe600000018bc */
[----:B------:R-:W-:Y:S02]  /*13950*/  MUFU.EX2 R56, R56 ;  /* 0x0000003800387308 */ /* 0x000fe40000000800 */
[----:B------:R-:W-:Y:S01]  /*13960*/  FADD.FTZ R98, R98, R249 ;  /* 0x000000f962627221 */ /* 0x000fe20000010000 */
[C---:B---3--:R-:W-:Y:S07]  /*13970*/  HMMA.16816.F32 R200, R36.reuse, R28, R200 ;  /* 0x0000001c24c8723c */ /* 0x048fee00000018c8 */
[----:B------:R-:W1:Y:S01]  /*13980*/  MUFU.EX2 R95, R95 ;  /* 0x0000005f005f7308 */ /* 0x000e620000000800 */
[----:B-----5:R-:W-:Y:S01]  /*13990*/  F2FP.F16.F32.PACK_AB R41, R91, R52 ;  /* 0x000000345b29723e */ /* 0x020fe200000000ff */
[----:B------:R-:W-:Y:S01]  /*139a0*/  HMMA.16816.F32 R196, R36, R30, R196 ;  /* 0x0000001e24c4723c */ /* 0x000fe200000018c4 */
[----:B------:R-:W3:Y:S07]  /*139b0*/  LDSM.16.MT88.4 R36, [R234+0x5400] ;  /* 0x00540000ea24783b */ /* 0x000eee0000004200 */
[----:B------:R-:W-:Y:S03]  /*139c0*/  MUFU.EX2 R63, R63 ;  /* 0x0000003f003f7308 */ /* 0x000fe60000000800 */
[----:B------:R-:W-:Y:S01]  /*139d0*/  FADD.FTZ R137, R137, R140 ;  /* 0x0000008c89897221 */ /* 0x000fe20000010000 */
[----:B------:R-:W-:Y:S01]  /*139e0*/  FADD.FTZ R98, R251, R98 ;  /* 0x00000062fb627221 */ /* 0x000fe20000010000 */
[----:B------:R-:W-:Y:S02]  /*139f0*/  FADD.FTZ R66, R66, R177 ;  /* 0x000000b142427221 */ /* 0x000fe40000010000 */
[----:B------:R-:W-:Y:S01]  /*13a00*/  FADD.FTZ R137, R48, R137 ;  /* 0x0000008930897221 */ /* 0x000fe20000010000 */
[----:B------:R-:W-:Y:S02]  /*13a10*/  FADD.FTZ R51, R51, R98 ;  /* 0x0000006233337221 */ /* 0x000fe40000010000 */
[----:B------:R-:W4:Y:S01]  /*13a20*/  MUFU.EX2 R126, R126 ;  /* 0x0000007e007e7308 */ /* 0x000f220000000800 */
[----:B-1----:R-:W-:Y:S01]  /*13a30*/  F2FP.F16.F32.PACK_AB R43, R95, R56 ;  /* 0x000000385f2b723e */ /* 0x002fe200000000ff */
[----:B------:R-:W-:Y:S01]  /*13a40*/  FADD.FTZ R52, R52, R137 ;  /* 0x0000008934347221 */ /* 0x000fe20000010000 */
[----:B------:R-:W-:Y:S01]  /*13a50*/  FADD.FTZ R51, R102, R51 ;  /* 0x0000003366337221 */ /* 0x000fe20000010000 */
[----:B------:R-:W-:Y:S02]  /*13a60*/  FADD.FTZ R185, R185, R66 ;  /* 0x00000042b9b97221 */ /* 0x000fe40000010000 */
[----:B------:R-:W-:Y:S01]  /*13a70*/  FADD.FTZ R91, R91, R52 ;  /* 0x000000345b5b7221 */ /* 0x000fe20000010000 */
[----:B------:R-:W-:Y:S03]  /*13a80*/  FADD.FTZ R8, R8, R51 ;  /* 0x0000003308087221 */ /* 0x000fe60000010000 */
[----:B------:R-:W-:Y:S01]  /*13a90*/  MUFU.EX2 R75, R75 ;  /* 0x0000004b004b7308 */ /* 0x000fe20000000800 */
[C---:B------:R-:W-:Y:S05]  /*13aa0*/  HMMA.16816.F32 R216, R40.reuse, R16, R216 ;  /* 0x0000001028d8723c */ /* 0x040fea00000018d8 */
[----:B------:R-:W-:Y:S01]  /*13ab0*/  FADD.FTZ R56, R56, R91 ;  /* 0x0000005b38387221 */ /* 0x000fe20000010000 */
[C---:B------:R-:W-:Y:S03]  /*13ac0*/  HMMA.16816.F32 R212, R40.reuse, R18, R212 ;  /* 0x0000001228d4723c */ /* 0x040fe600000018d4 */
[----:B------:R-:W1:Y:S01]  /*13ad0*/  MUFU.EX2 R144, R144 ;  /* 0x0000009000907308 */ /* 0x000e620000000800 */
[----:B------:R-:W5:Y:S01]  /*13ae0*/  LDSM.16.MT88.4 R16, [R239+0x5800] ;  /* 0x00580000ef10783b */ /* 0x000f620000004200 */
[----:B------:R-:W-:Y:S01]  /*13af0*/  FADD.FTZ R8, R59, R8 ;  /* 0x000000083b087221 */ /* 0x000fe20000010000 */
[C---:B------:R-:W-:Y:S07]  /*13b00*/  HMMA.16816.F32 R208, R40.reuse, R20, R208 ;  /* 0x0000001428d0723c */ /* 0x040fee00000018d0 */
[----:B------:R-:W-:Y:S01]  /*13b10*/  MUFU.EX2 R68, R68 ;  /* 0x0000004400447308 */ /* 0x000fe20000000800 */
[----:B------:R-:W-:Y:S01]  /*13b20*/  FADD.FTZ R95, R95, R56 ;  /* 0x000000385f5f7221 */ /* 0x000fe20000010000 */
[----:B------:R-:W-:Y:S01]  /*13b30*/  HMMA.16816.F32 R204, R40, R22, R204 ;  /* 0x0000001628cc723c */ /* 0x000fe200000018cc */
[----:B------:R-:W5:Y:S07]  /*13b40*/  LDSM.16.MT88.4 R20, [R234+0x5800] ;  /* 0x00580000ea14783b */ /* 0x000f6e0000004200 */
[----:B------:R-:W2:Y:S03]  /*13b50*/  MUFU.EX2 R103, R103 ;  /* 0x0000006700677308 */ /* 0x000ea60000000800 */
[----:B----4-:R-:W-:Y:S01]  /*13b60*/  F2FP.F16.F32.PACK_AB R40, R126, R63 ;  /* 0x0000003f7e28723e */ /* 0x010fe200000000ff */
[----:B------:R-:W-:Y:S01]  /*13b70*/  FADD.FTZ R63, R63, R8 ;  /* 0x000000083f3f7221 */ /* 0x000fe20000010000 */
[----:B-1----:R-:W-:Y:S03]  /*13b80*/  F2FP.F16.F32.PACK_AB R42, R144, R75 ;  /* 0x0000004b902a723e */ /* 0x002fe600000000ff */
[----:B------:R-:W-:Y:S02]  /*13b90*/  FADD.FTZ R126, R126, R63 ;  /* 0x0000003f7e7e7221 */ /* 0x000fe40000010000 */
[----:B------:R-:W-:Y:S02]  /*13ba0*/  MUFU.EX2 R72, R72 ;  /* 0x0000004800487308 */ /* 0x000fe40000000800 */
[----:B------:R-:W-:Y:S04]  /*13bb0*/  FADD.FTZ R75, R75, R126 ;  /* 0x0000007e4b4b7221 */ /* 0x000fe80000010000 */
[----:B------:R-:W-:Y:S04]  /*13bc0*/  FADD.FTZ R144, R144, R75 ;  /* 0x0000004b90907221 */ /* 0x000fe80000010000 */
[----:B------:R-:W1:Y:S01]  /*13bd0*/  MUFU.EX2 R107, R107 ;  /* 0x0000006b006b7308 */ /* 0x000e620000000800 */
[C---:B--2---:R-:W-:Y:S01]  /*13be0*/  F2FP.F16.F32.PACK_AB R41, R103.reuse, R68 ;  /* 0x000000446729723e */ /* 0x044fe200000000ff */
[----:B------:R-:W-:Y:S04]  /*13bf0*/  FADD.FTZ R68, R68, R95 ;  /* 0x0000005f44447221 */ /* 0x000fe80000010000 */
[----:B------:R-:W-:Y:S04]  /*13c00*/  FADD.FTZ R103, R103, R68 ;  /* 0x0000004467677221 */ /* 0x000fe80000010000 */
[----:B------:R-:W-:Y:S10]  /*13c10*/  MUFU.EX2 R79, R79 ;  /* 0x0000004f004f7308 */ /* 0x000ff40000000800 */
[----:B------:R-:W2:Y:S01]  /*13c20*/  MUFU.EX2 R142, R142 ;  /* 0x0000008e008e7308 */ /* 0x000ea20000000800 */
[C---:B-1----:R-:W-:Y:S01]  /*13c30*/  F2FP.F16.F32.PACK_AB R43, R107.reuse, R72 ;  /* 0x000000486b2b723e */ /* 0x042fe200000000ff */
[----:B------:R-:W-:Y:S04]  /*13c40*/  FADD.FTZ R72, R72, R103 ;  /* 0x0000006748487221 */ /* 0x000fe80000010000 */
[----:B------:R-:W-:Y:S04]  /*13c50*/  FADD.FTZ R107, R107, R72 ;  /* 0x000000486b6b7221 */ /* 0x000fe80000010000 */
[----:B------:R-:W-:Y:S01]  /*13c60*/  MUFU.EX2 R87, R87 ;  /* 0x0000005700577308 */ /* 0x000fe20000000800 */
[C---:B------:R-:W-:Y:S06]  /*13c70*/  HMMA.16816.F32 R216, R40.reuse, R24, R216 ;  /* 0x0000001828d8723c */ /* 0x040fec00000018d8 */
[C---:B------:R-:W-:Y:S03]  /*13c80*/  HMMA.16816.F32 R212, R40.reuse, R26, R212 ;  /* 0x0000001a28d4723c */ /* 0x040fe600000018d4 */
[----:B------:R-:W1:Y:S01]  /*13c90*/  MUFU.EX2 R146, R146 ;  /* 0x0000009200927308 */ /* 0x000e620000000800 */
[----:B------:R-:W4:Y:S02]  /*13ca0*/  LDSM.16.MT88.4 R24, [R239+0x5c00] ;  /* 0x005c0000ef18783b */ /* 0x000f240000004200 */
[C---:B------:R-:W-:Y:S07]  /*13cb0*/  HMMA.16816.F32 R208, R40.reuse, R28, R208 ;  /* 0x0000001c28d0723c */ /* 0x040fee00000018d0 */
[----:B------:R-:W-:Y:S01]  /*13cc0*/  MUFU.EX2 R80, R80 ;  /* 0x0000005000507308 */ /* 0x000fe20000000800 */
[----:B------:R-:W-:Y:S01]  /*13cd0*/  HMMA.16816.F32 R204, R40, R30, R204 ;  /* 0x0000001e28cc723c */ /* 0x000fe200000018cc */
[----:B------:R-:W4:Y:S08]  /*13ce0*/  LDSM.16.MT88.4 R28, [R234+0x5c00] ;  /* 0x005c0000ea1c783b */ /* 0x000f300000004200 */
[----:B------:R-:W3:Y:S02]  /*13cf0*/  MUFU.EX2 R119, R119 ;  /* 0x0000007700777308 */ /* 0x000ee40000000800 */
[----:B--2---:R-:W-:Y:S01]  /*13d00*/  F2FP.F16.F32.PACK_AB R40, R142, R79 ;  /* 0x0000004f8e28723e */ /* 0x004fe200000000ff */
[----:B------:R-:W-:Y:S01]  /*13d10*/  FADD.FTZ R79, R79, R144 ;  /* 0x000000904f4f7221 */ /* 0x000fe20000010000 */
[----:B-1----:R-:W-:Y:S03]  /*13d20*/  F2FP.F16.F32.PACK_AB R42, R146, R87 ;  /* 0x00000057922a723e */ /* 0x002fe600000000ff */
[----:B------:R-:W-:Y:S03]  /*13d30*/  FADD.FTZ R142, R142, R79 ;  /* 0x0000004f8e8e7221 */ /* 0x000fe60000010000 */
[----:B------:R-:W-:Y:S01]  /*13d40*/  MUFU.EX2 R84, R84 ;  /* 0x0000005400547308 */ /* 0x000fe20000000800 */
[----:B------:R-:W-:Y:S04]  /*13d50*/  FADD.FTZ R87, R87, R142 ;  /* 0x0000008e57577221 */ /* 0x000fe80000010000 */
[----:B------:R-:W-:Y:S05]  /*13d60*/  FADD.FTZ R87, R146, R87 ;  /* 0x0000005792577221 */ /* 0x000fea0000010000 */
[----:B------:R-:W1:Y:S01]  /*13d70*/  MUFU.EX2 R139, R139 ;  /* 0x0000008b008b7308 */ /* 0x000e620000000800 */
[C---:B---3--:R-:W-:Y:S01]  /*13d80*/  F2FP.F16.F32.PACK_AB R41, R119.reuse, R80 ;  /* 0x000000507729723e */ /* 0x048fe200000000ff */
[----:B------:R-:W-:Y:S04]  /*13d90*/  FADD.FTZ R80, R80, R107 ;  /* 0x0000006b50507221 */ /* 0x000fe80000010000 */
[----:B------:R-:W-:Y:S04]  /*13da0*/  FADD.FTZ R119, R119, R80 ;  /* 0x0000005077777221 */ /* 0x000fe80000010000 */
[----:B------:R-:W2:Y:S10]  /*13db0*/  MUFU.EX2 R187, R187 ;  /* 0x000000bb00bb7308 */ /* 0x000eb40000000800 */
[----:B------:R-:W-:Y:S01]  /*13dc0*/  MUFU.EX2 R73, R73 ;  /* 0x0000004900497308 */ /* 0x000fe20000000800 */
[C---:B-1----:R-:W-:Y:S01]  /*13dd0*/  F2FP.F16.F32.PACK_AB R43, R139.reuse, R84 ;  /* 0x000000548b2b723e */ /* 0x042fe200000000ff */
[----:B------:R-:W-:Y:S04]  /*13de0*/  FADD.FTZ R84, R84, R119 ;  /* 0x0000007754547221 */ /* 0x000fe80000010000 */
[----:B------:R-:W-:Y:S04]  /*13df0*/  FADD.FTZ R139, R139, R84 ;  /* 0x000000548b8b7221 */ /* 0x000fe80000010000 */
[----:B------:R-:W1:Y:S01]  /*13e00*/  MUFU.EX2 R244, R244 ;  /* 0x000000f400f47308 */ /* 0x000e620000000800 */
[C---:B------:R-:W-:Y:S03]  /*13e10*/  HMMA.16816.F32 R216, R40.reuse, R32, R216 ;  /* 0x0000002028d8723c */ /* 0x040fe600000018d8 */
[C---:B--2---:R-:W-:Y:S01]  /*13e20*/  F2FP.F16.F32.PACK_AB R47, R187.reuse, R70 ;  /* 0x00000046bb2f723e */ /* 0x044fe200000000ff */
[----:B------:R-:W-:Y:S01]  /*13e30*/  FADD.FTZ R70, R70, R185 ;  /* 0x000000b946467221 */ /* 0x000fe20000010000 */
[----:B------:R-:W-:Y:S01]  /*13e40*/  MOV R185, R129 ;  /* 0x0000008100b97202 */ /* 0x000fe20000000f00 */
[C---:B------:R-:W-:Y:S03]  /*13e50*/  HMMA.16816.F32 R212, R40.reuse, R34, R212 ;  /* 0x0000002228d4723c */ /* 0x040fe600000018d4 */
[----:B------:R-:W-:Y:S02]  /*13e60*/  MUFU.EX2 R77, R77 ;  /* 0x0000004d004d7308 */ /* 0x000fe40000000800 */
[----:B------:R-:W-:Y:S01]  /*13e70*/  FADD.FTZ R187, R187, R70 ;  /* 0x00000046bbbb7221 */ /* 0x000fe20000010000 */
[C---:B------:R-:W-:Y:S07]  /*13e80*/  HMMA.16816.F32 R208, R40.reuse, R36, R208 ;  /* 0x0000002428d0723c */ /* 0x040fee00000018d0 */
[----:B------:R-:W2:Y:S01]  /*13e90*/  MUFU.EX2 R246, R246 ;  /* 0x000000f600f67308 */ /* 0x000ea20000000800 */
[----:B------:R-:W-:Y:S09]  /*13ea0*/  HMMA.16816.F32 R204, R40, R38, R204 ;  /* 0x0000002628cc723c */ /* 0x000ff200000018cc */
[----:B------:R-:W-:Y:S01]  /*13eb0*/  MUFU.EX2 R74, R74 ;  /* 0x0000004a004a7308 */ /* 0x000fe20000000800 */
[C---:B------:R-:W-:Y:S05]  /*13ec0*/  HMMA.16816.F32 R192, R44.reuse, R32, R192 ;  /* 0x000000202cc0723c */ /* 0x040fea00000018c0 */
[----:B------:R-:W-:Y:S01]  /*13ed0*/  FADD.FTZ R42, R167, R0 ;  /* 0x00000000a72a7221 */ /* 0x000fe20000010000 */
[C---:B------:R-:W-:Y:S03]  /*13ee0*/  HMMA.16816.F32 R188, R44.reuse, R34, R188 ;  /* 0x000000222cbc723c */ /* 0x040fe600000018bc */
[----:B------:R-:W3:Y:S02]  /*13ef0*/  MUFU.EX2 R243, R243 ;  /* 0x000000f300f37308 */ /* 0x000ee40000000800 */
[----:B------:R-:W-:Y:S01]  /*13f00*/  FADD.FTZ R165, R165, R42 ;  /* 0x0000002aa5a57221 */ /* 0x000fe20000010000 */
[C---:B------:R-:W-:Y:S07]  /*13f10*/  HMMA.16816.F32 R200, R44.reuse, R36, R200 ;  /* 0x000000242cc8723c */ /* 0x040fee00000018c8 */
[----:B------:R-:W-:Y:S01]  /*13f20*/  MUFU.EX2 R78, R78 ;  /* 0x0000004e004e7308 */ /* 0x000fe20000000800 */
[----:B------:R-:W-:Y:S01]  /*13f30*/  FADD.FTZ R165, R134, R165 ;  /* 0x000000a586a57221 */ /* 0x000fe20000010000 */
[----:B------:R-:W-:Y:S08]  /*13f40*/  HMMA.16816.F32 R196, R44, R38, R196 ;  /* 0x000000262cc4723c */ /* 0x000ff000000018c4 */
[----:B------:R-:W5:Y:S03]  /*13f50*/  MUFU.EX2 R245, R245 ;  /* 0x000000f500f57308 */ /* 0x000f660000000800 */
[----:B------:R-:W-:Y:S01]  /*13f60*/  FADD.FTZ R164, R164, R165 ;  /* 0x000000a5a4a47221 */ /* 0x000fe20000010000 */
[----:B-1----:R-:W-:Y:S01]  /*13f70*/  F2FP.F16.F32.PACK_AB R44, R244, R73 ;  /* 0x00000049f42c723e */ /* 0x002fe200000000ff */
[----:B------:R-:W-:Y:S02]  /*13f80*/  FFMA.FTZ R40, R116, UR4, -R7 ;  /* 0x0000000474287c23 */ /* 0x000fe40008010807 */
[----:B------:R-:W-:Y:S01]  /*13f90*/  FADD.FTZ R135, R135, R164 ;  /* 0x000000a487877221 */ /* 0x000fe20000010000 */
[----:B--2---:R-:W-:Y:S02]  /*13fa0*/  F2FP.F16.F32.PACK_AB R46, R246, R77 ;  /* 0x0000004df62e723e */ /* 0x004fe400000000ff */
[----:B------:R1:W-:Y:S01]  /*13fb0*/  MUFU.EX2 R123, R6 ;  /* 0x00000006007b7308 */ /* 0x0003e20000000800 */
[----:B---3--:R-:W-:Y:S01]  /*13fc0*/  F2FP.F16.F32.PACK_AB R45, R243, R74 ;  /* 0x0000004af32d723e */ /* 0x008fe200000000ff */
[----:B------:R-:W-:Y:S01]  /*13fd0*/  FADD.FTZ R166, R166, R135 ;  /* 0x00000087a6a67221 */ /* 0x000fe20000010000 */
[----:B------:R-:W-:Y:S01]  /*13fe0*/  FFMA.FTZ R41, R120, UR4, -R7 ;  /* 0x0000000478297c23 */ /* 0x000fe20008010807 */
[----:B------:R-:W-:Y:S01]  /*13ff0*/  FADD.FTZ R74, R74, R187 ;  /* 0x000000bb4a4a7221 */ /* 0x000fe20000010000 */
[----:B------:R-:W-:Y:S01]  /*14000*/  MOV R187, R130 ;  /* 0x0000008200bb7202 */ /* 0x000fe20000000f00 */
[----:B------:R-:W-:Y:S04]  /*14010*/  FADD.FTZ R169, R169, R166 ;  /* 0x000000a6a9a97221 */ /* 0x000fe80000010000 */
[----:B------:R-:W-:Y:S01]  /*14020*/  MUFU.EX2 R60, R60 ;  /* 0x0000003c003c7308 */ /* 0x000fe20000000800 */
[----:B-----5:R-:W-:Y:S01]  /*14030*/  F2FP.F16.F32.PACK_AB R47, R245, R78 ;  /* 0x0000004ef52f723e */ /* 0x020fe200000000ff */
[----:B------:R-:W-:Y:S01]  /*14040*/  FADD.FTZ R168, R168, R169 ;  /* 0x000000a9a8a87221 */ /* 0x000fe20000010000 */
[----:B------:R-:W-:Y:S03]  /*14050*/  FADD.FTZ R243, R243, R74 ;  /* 0x0000004af3f37221 */ /* 0x000fe60000010000 */
[----:B------:R-:W-:Y:S01]  /*14060*/  FADD.FTZ R171, R171, R168 ;  /* 0x000000a8abab7221 */ /* 0x000fe20000010000 */
[----:B------:R-:W-:Y:S03]  /*14070*/  FADD.FTZ R78, R78, R243 ;  /* 0x000000f34e4e7221 */ /* 0x000fe60000010000 */
[----:B------:R-:W2:Y:S01]  /*14080*/  MUFU.EX2 R99, R99 ;  /* 0x0000006300637308 */ /* 0x000ea20000000800 */
[C---:B------:R-:W-:Y:S03]  /*14090*/  HMMA.16816.F32 R192, R44.reuse, R16, R192 ;  /* 0x000000102cc0723c */ /* 0x040fe600000018c0 */
[----:B------:R-:W-:Y:S01]  /*140a0*/  FADD.FTZ R170, R170, R171 ;  /* 0x000000abaaaa7221 */ /* 0x000fe20000010000 */
[----:B-1----:R-:W-:Y:S01]  /*140b0*/  FFMA.FTZ R6, R108, UR4, -R7 ;  /* 0x000000046c067c23 */ /* 0x002fe20008010807 */
[----:B------:R-:W-:Y:S01]  /*140c0*/  FADD.FTZ R245, R245, R78 ;  /* 0x0000004ef5f57221 */ /* 0x000fe20000010000 */
[C---:B------:R-:W-:Y:S03]  /*140d0*/  HMMA.16816.F32 R188, R44.reuse, R18, R188 ;  /* 0x000000122cbc723c */ /* 0x040fe600000018bc */
[----:B------:R-:W-:Y:S02]  /*140e0*/  MUFU.EX2 R64, R64 ;  /* 0x0000004000407308 */ /* 0x000fe40000000800 */
[----:B------:R-:W-:Y:S01]  /*140f0*/  FADD.FTZ R170, R173, R170 ;  /* 0x000000aaadaa7221 */ /* 0x000fe20000010000 */
[C---:B------:R-:W-:Y:S07]  /*14100*/  HMMA.16816.F32 R200, R44.reuse, R20, R200 ;  /* 0x000000142cc8723c */ /* 0x040fee00000018c8 */
[----:B------:R-:W1:Y:S01]  /*14110*/  MUFU.EX2 R111, R111 ;  /* 0x0000006f006f7308 */ /* 0x000e620000000800 */
[----:B------:R-:W-:Y:S01]  /*14120*/  FADD.FTZ R49, R49, R170 ;  /* 0x000000aa31317221 */ /* 0x000fe20000010000 */
[----:B------:R-:W-:Y:S08]  /*14130*/  HMMA.16816.F32 R196, R44, R22, R196 ;  /* 0x000000162cc4723c */ /* 0x000ff000000018c4 */
[----:B------:R-:W-:Y:S03]  /*14140*/  MUFU.EX2 R6, R6 ;  /* 0x0000000600067308 */ /* 0x000fe60000000800 */
[----:B------:R-:W-:Y:S01]  /*14150*/  FADD.FTZ R172, R172, R49 ;  /* 0x00000031acac7221 */ /* 0x000fe20000010000 */
[--C-:B------:R-:W-:Y:S01]  /*14160*/  FFMA.FTZ R44, R100, UR4, -R7.reuse ;  /* 0x00000004642c7c23 */ /* 0x100fe20008010807 */
[--C-:B------:R-:W-:Y:S01]  /*14170*/  FFMA.FTZ R45, R104, UR4, -R7.reuse ;  /* 0x00000004682d7c23 */ /* 0x100fe20008010807 */
[--C-:B------:R-:W-:Y:S01]  /*14180*/  FFMA.FTZ R47, R112, UR4, -R7.reuse ;  /* 0x00000004702f7c23 */ /* 0x100fe20008010807 */
[----:B------:R-:W-:Y:S03]  /*14190*/  FADD.FTZ R53, R53, R172 ;  /* 0x000000ac35357221 */ /* 0x000fe60000010000 */
[----:B------:R-:W-:Y:S01]  /*141a0*/  MUFU.EX2 R44, R44 ;  /* 0x0000002c002c7308 */ /* 0x000fe20000000800 */
[----:B--2---:R-:W-:Y:S01]  /*141b0*/  F2FP.F16.F32.PACK_AB R36, R99, R60 ;  /* 0x0000003c6324723e */ /* 0x004fe200000000ff */
[----:B------:R-:W-:Y:S01]  /*141c0*/  FFMA.FTZ R7, R128, UR4, -R7 ;  /* 0x0000000480077c23 */ /* 0x000fe20008010807 */
[----:B------:R-:W-:Y:S01]  /*141d0*/  FADD.FTZ R174, R174, R53 ;  /* 0x00000035aeae7221 */ /* 0x000fe20000010000 */
[----:B-1----:R-:W-:Y:S01]  /*141e0*/  F2FP.F16.F32.PACK_AB R38, R111, R64 ;  /* 0x000000406f26723e */ /* 0x002fe200000000ff */
[----:B------:R-:W-:Y:S02]  /*141f0*/  FADD.FTZ R60, R60, R87 ;  /* 0x000000573c3c7221 */ /* 0x000fe40000010000 */
[----:B------:R-:W-:Y:S03]  /*14200*/  FADD.FTZ R57, R57, R174 ;  /* 0x000000ae39397221 */ /* 0x000fe60000010000 */
[----:B------:R-:W1:Y:S01]  /*14210*/  MUFU.EX2 R45, R45 ;  /* 0x0000002d002d7308 */ /* 0x000e620000000800 */
[----:B------:R-:W-:Y:S01]  /*14220*/  FADD.FTZ R99, R99, R60 ;  /* 0x0000003c63637221 */ /* 0x000fe20000010000 */
[----:B------:R-:W-:Y:S03]  /*14230*/  FADD.FTZ R176, R176, R57 ;  /* 0x00000039b0b07221 */ /* 0x000fe60000010000 */
[----:B------:R-:W-:Y:S01]  /*14240*/  FADD.FTZ R64, R64, R99 ;  /* 0x0000006340407221 */ /* 0x000fe20000010000 */
[----:B------:R-:W-:Y:S04]  /*14250*/  FADD.FTZ R61, R61, R176 ;  /* 0x000000b03d3d7221 */ /* 0x000fe80000010000 */
[----:B------:R-:W2:Y:S01]  /*14260*/  MUFU.EX2 R47, R47 ;  /* 0x0000002f002f7308 */ /* 0x000ea20000000800 */
[----:B------:R-:W-:Y:S01]  /*14270*/  FADD.FTZ R111, R111, R64 ;  /* 0x000000406f6f7221 */ /* 0x000fe20000010000 */
[----:B------:R-:W-:Y:S04]  /*14280*/  FADD.FTZ R178, R178, R61 ;  /* 0x0000003db2b27221 */ /* 0x000fe80000010000 */
[----:B------:R-:W-:Y:S04]  /*14290*/  FADD.FTZ R65, R65, R178 ;  /* 0x000000b241417221 */ /* 0x000fe80000010000 */
[----:B------:R-:W-:Y:S01]  /*142a0*/  MUFU.EX2 R81, R81 ;  /* 0x0000005100517308 */ /* 0x000fe20000000800 */
[C---:B-1----:R-:W-:Y:S01]  /*142b0*/  F2FP.F16.F32.PACK_AB R37, R45.reuse, R44 ;  /* 0x0000002c2d25723e */ /* 0x042fe200000000ff */
[----:B------:R-:W-:Y:S01]  /*142c0*/  FADD.FTZ R44, R44, R139 ;  /* 0x0000008b2c2c7221 */ /* 0x000fe20000010000 */
[----:B------:R-:W-:Y:S03]  /*142d0*/  FADD.FTZ R238, R238, R65 ;  /* 0x00000041eeee7221 */ /* 0x000fe60000010000 */
[----:B------:R-:W-:Y:S01]  /*142e0*/  FADD.FTZ R45, R45, R44 ;  /* 0x0000002c2d2d7221 */ /* 0x000fe20000010000 */
[----:B------:R-:W-:Y:S03]  /*142f0*/  FADD.FTZ R69, R69, R238 ;  /* 0x000000ee45457221 */ /* 0x000fe60000010000 */
[----:B------:R-:W1:Y:S01]  /*14300*/  MUFU.EX2 R248, R248 ;  /* 0x000000f800f87308 */ /* 0x000e620000000800 */
[C---:B--2---:R-:W-:Y:S01]  /*14310*/  F2FP.F16.F32.PACK_AB R39, R47.reuse, R6 ;  /* 0x000000062f27723e */ /* 0x044fe200000000ff */
[----:B------:R-:W-:Y:S01]  /*14320*/  FADD.FTZ R6, R6, R45 ;  /* 0x0000002d06067221 */ /* 0x000fe20000010000 */
[----:B------:R-:W-:Y:S03]  /*14330*/  FADD.FTZ R242, R242, R69 ;  /* 0x00000045f2f27221 */ /* 0x000fe60000010000 */
[----:B------:R-:W-:Y:S01]  /*14340*/  FADD.FTZ R47, R47, R6 ;  /* 0x000000062f2f7221 */ /* 0x000fe20000010000 */
[----:B------:R-:W-:Y:S03]  /*14350*/  FADD.FTZ R73, R73, R242 ;  /* 0x000000f249497221 */ /* 0x000fe60000010000 */
[----:B------:R-:W-:Y:S01]  /*14360*/  MUFU.EX2 R85, R85 ;  /* 0x0000005500557308 */ /* 0x000fe20000000800 */
[C---:B------:R-:W-:Y:S05]  /*14370*/  HMMA.16816.F32 R216, R36.reuse, R16, R216 ;  /* 0x0000001024d8723c */ /* 0x040fea00000018d8 */
[----:B------:R-:W-:Y:S01]  /*14380*/  FADD.FTZ R244, R244, R73 ;  /* 0x00000049f4f47221 */ /* 0x000fe20000010000 */
[C---:B------:R-:W-:Y:S03]  /*14390*/  HMMA.16816.F32 R212, R36.reuse, R18, R212 ;  /* 0x0000001224d4723c */ /* 0x040fe600000018d4 */
[----:B------:R-:W2:Y:S02]  /*143a0*/  MUFU.EX2 R132, R132 ;  /* 0x0000008400847308 */ /* 0x000ea40000000800 */
[----:B-1----:R-:W-:Y:S01]  /*143b0*/  F2FP.F16.F32.PACK_AB R32, R248, R81 ;  /* 0x00000051f820723e */ /* 0x002fe200000000ff */
[C---:B------:R-:W-:Y:S07]  /*143c0*/  HMMA.16816.F32 R208, R36.reuse, R20, R208 ;  /* 0x0000001424d0723c */ /* 0x040fee00000018d0 */
[----:B------:R-:W-:Y:S01]  /*143d0*/  MUFU.EX2 R82, R82 ;  /* 0x0000005200527308 */ /* 0x000fe20000000800 */
[----:B------:R-:W-:Y:S01]  /*143e0*/  FADD.FTZ R77, R77, R244 ;  /* 0x000000f44d4d7221 */ /* 0x000fe20000010000 */
[----:B------:R-:W-:Y:S08]  /*143f0*/  HMMA.16816.F32 R204, R36, R22, R204 ;  /* 0x0000001624cc723c */ /* 0x000ff000000018cc */
[----:B------:R-:W1:Y:S03]  /*14400*/  MUFU.EX2 R247, R247 ;  /* 0x000000f700f77308 */ /* 0x000e660000000800 */
[----:B--2---:R-:W-:Y:S01]  /*14410*/  F2FP.F16.F32.PACK_AB R34, R132, R85 ;  /* 0x000000558422723e */ /* 0x004fe200000000ff */
[----:B------:R-:W-:Y:S04]  /*14420*/  FADD.FTZ R246, R246, R77 ;  /* 0x0000004df6f67221 */ /* 0x000fe80000010000 */
[----:B------:R-:W-:Y:S02]  /*14430*/  FADD.FTZ R81, R81, R246 ;  /* 0x000000f651517221 */ /* 0x000fe40000010000 */
[----:B------:R-:W-:Y:S02]  /*14440*/  MUFU.EX2 R86, R86 ;  /* 0x0000005600567308 */ /* 0x000fe40000000800 */
[----:B------:R-:W-:Y:S04]  /*14450*/  FADD.FTZ R248, R248, R81 ;  /* 0x00000051f8f87221 */ /* 0x000fe80000010000 */
[----:B------:R-:W-:Y:S04]  /*14460*/  FADD.FTZ R85, R85, R248 ;  /* 0x000000f855557221 */ /* 0x000fe80000010000 */
[----:B------:R-:W2:Y:S01]  /*14470*/  MUFU.EX2 R13, R13 ;  /* 0x0000000d000d7308 */ /* 0x000ea20000000800 */
[C---:B-1----:R-:W-:Y:S01]  /*14480*/  F2FP.F16.F32.PACK_AB R33, R247.reuse, R82 ;  /* 0x00000052f721723e */ /* 0x042fe200000000ff */
[----:B------:R-:W-:Y:S01]  /*14490*/  FADD.FTZ R82, R82, R245 ;  /* 0x000000f552527221 */ /* 0x000fe20000010000 */
[----:B------:R-:W-:Y:S03]  /*144a0*/  FADD.FTZ R179, R132, R85 ;  /* 0x0000005584b37221 */ /* 0x000fe60000010000 */
[----:B------:R-:W-:Y:S04]  /*144b0*/  FADD.FTZ R247, R247, R82 ;  /* 0x00000052f7f77221 */ /* 0x000fe80000010000 */
[----:B------:R-:W-:Y:S10]  /*144c0*/  MUFU.EX2 R76, R76 ;  /* 0x0000004c004c7308 */ /* 0x000ff40000000800 */
[----:B------:R-:W1:Y:S01]  /*144d0*/  MUFU.EX2 R115, R115 ;  /* 0x0000007300737308 */ /* 0x000e620000000800 */
[C---:B--2---:R-:W-:Y:S01]  /*144e0*/  F2FP.F16.F32.PACK_AB R35, R13.reuse, R86 ;  /* 0x000000560d23723e */ /* 0x044fe200000000ff */
[----:B------:R-:W-:Y:S04]  /*144f0*/  FADD.FTZ R86, R86, R247 ;  /* 0x000000f756567221 */ /* 0x000fe80000010000 */
[----:B------:R-:W-:Y:S02]  /*14500*/  FADD.FTZ R181, R13, R86 ;  /* 0x000000560db57221 */ /* 0x000fe40000010000 */
[C---:B----4-:R-:W-:Y:S02]  /*14510*/  HMMA.16816.F32 R192, R32.reuse, R24, R192 ;  /* 0x0000001820c0723c */ /* 0x050fe400000018c0 */
[----:B------:R-:W2:Y:S04]  /*14520*/  MUFU.EX2 R88, R88 ;  /* 0x0000005800587308 */ /* 0x000ea80000000800 */
[C---:B------:R-:W-:Y:S06]  /*14530*/  HMMA.16816.F32 R188, R32.reuse, R26, R188 ;  /* 0x0000001a20bc723c */ /* 0x040fec00000018bc */
[----:B------:R-:W-:Y:S01]  /*14540*/  MUFU.EX2 R40, R40 ;  /* 0x0000002800287308 */ /* 0x000fe20000000800 */
[----:B-1----:R-:W-:Y:S01]  /*14550*/  F2FP.F16.F32.PACK_AB R16, R115, R76 ;  /* 0x0000004c7310723e */ /* 0x002fe200000000ff */
[C---:B------:R-:W-:Y:S08]  /*14560*/  HMMA.16816.F32 R200, R32.reuse, R28, R200 ;  /* 0x0000001c20c8723c */ /* 0x040ff000000018c8 */
[----:B------:R-:W1:Y:S01]  /*14570*/  MUFU.EX2 R41, R41 ;  /* 0x0000002900297308 */ /* 0x000e620000000800 */
[----:B------:R-:W-:Y:S03]  /*14580*/  HMMA.16816.F32 R196, R32, R30, R196 ;  /* 0x0000001e20c4723c */ /* 0x000fe600000018c4 */
[----:B--2---:R-:W-:Y:S01]  /*14590*/  F2FP.F16.F32.PACK_AB R18, R123, R88 ;  /* 0x000000587b12723e */ /* 0x004fe200000000ff */
[----:B------:R-:W-:Y:S05]  /*145a0*/  FADD.FTZ R76, R76, R111 ;  /* 0x0000006f4c4c7221 */ /* 0x000fea0000010000 */
[----:B------:R-:W-:Y:S02]  /*145b0*/  MUFU.EX2 R0, R124 ;  /* 0x0000007c00007308 */ /* 0x000fe40000000800 */
[----:B------:R-:W-:Y:S08]  /*145c0*/  FADD.FTZ R115, R115, R76 ;  /* 0x0000004c73737221 */ /* 0x000ff00000010000 */
[----:B------:R-:W2:Y:S01]  /*145d0*/  MUFU.EX2 R7, R7 ;  /* 0x0000000700077308 */ /* 0x000ea20000000800 */
[C---:B-1----:R-:W-:Y:S01]  /*145e0*/  F2FP.F16.F32.PACK_AB R17, R41.reuse, R40 ;  /* 0x000000282911723e */ /* 0x042fe200000000ff */
[----:B------:R-:W-:Y:S01]  /*145f0*/  FADD.FTZ R40, R40, R47 ;  /* 0x0000002f28287221 */ /* 0x000fe20000010000 */
[----:B------:R-:W-:Y:S03]  /*14600*/  FADD.FTZ R88, R88, R115 ;  /* 0x0000007358587221 */ /* 0x000fe60000010000 */
[----:B------:R-:W-:Y:S01]  /*14610*/  FADD.FTZ R41, R41, R40 ;  /* 0x0000002829297221 */ /* 0x000fe20000010000 */
[----:B------:R-:W-:Y:S01]  /*14620*/  FADD.FTZ R180, R123, R88 ;  /* 0x000000587bb47221 */ /* 0x000fe20000010000 */
[C---:B--2---:R-:W-:Y:S02]  /*14630*/  F2FP.F16.F32.PACK_AB R19, R7.reuse, R0 ;  /* 0x000000000713723e */ /* 0x044fe400000000ff */
[----:B------:R-:W-:Y:S04]  /*14640*/  FADD.FTZ R0, R0, R41 ;  /* 0x0000002900007221 */ /* 0x000fe80000010000 */
[----:B------:R-:W-:Y:S01]  /*14650*/  FADD.FTZ R183, R7, R0 ;  /* 0x0000000007b77221 */ /* 0x000fe20000010000 */
[C---:B------:R-:W-:Y:S06]  /*14660*/  HMMA.16816.F32 R216, R16.reuse, R24, R216 ;  /* 0x0000001810d8723c */ /* 0x040fec00000018d8 */
[C---:B------:R-:W-:Y:S06]  /*14670*/  HMMA.16816.F32 R212, R16.reuse, R26, R212 ;  /* 0x0000001a10d4723c */ /* 0x040fec00000018d4 */
[C---:B------:R-:W-:Y:S06]  /*14680*/  HMMA.16816.F32 R208, R16.reuse, R28, R208 ;  /* 0x0000001c10d0723c */ /* 0x040fec00000018d0 */
[----:B------:R-:W-:Y:S01]  /*14690*/  HMMA.16816.F32 R204, R16, R30, R204 ;  /* 0x0000001e10cc723c */ /* 0x000fe200000018cc */
[----:B------:R-:W-:Y:S11]  /*146a0*/  @!UPT UIADD3 URZ, URZ, URZ, URZ ;  /* 0x0000003f3f3ff290 */ /* 0x000ff6000fffe03f */
[----:B------:R-:W-:Y:S01]  /*146b0*/  @!UPT UIADD3 URZ, URZ, URZ, URZ ;  /* 0x0000003f3f3ff290 */ /* 0x000fe2000fffe03f */
[----:B------:R-:W-:Y:S11]  /*146c0*/  @P2 BRA `(.L_x_687) ;  /* 0xffffffac00682947 */ /* 0x000ff6000383ffff */
.L_x_686:
        /* <DEDUP_REMOVED lines=19> */
[----:B-----5:R-:W-:Y:S02]  /*14800*/  FADD.FTZ R183, R4, R183 ;  /* 0x000000b704b77221 */ /* 0x020fe40000010000 */
[----:B------:R-:W2:Y:S01]  /*14810*/  SHFL.BFLY PT, R8, R13, 0x1, 0x1f ;  /* 0x0c201f000d087f89 */ /* 0x000ea200000e0000 */
[----:B------:R-:W-:Y:S01]  /*14820*/  LEA.HI R4, R11, R0, RZ, 0x5 ;  /* 0x000000000b047211 */ /* 0x000fe200078f28ff */
[----:B------:R-:W-:Y:S01]  /*14830*/  FADD.FTZ R7, R7, R180 ;  /* 0x000000b407077221 */ /* 0x000fe20000010000 */
[----:B------:R-:W-:Y:S02]  /*14840*/  SHF.R.S32.HI R3, RZ, 0x2, R2 ;  /* 0x00000002ff037819 */ /* 0x000fe40000011402 */
[----:B------:R-:W-:Y:S02]  /*14850*/  SHF.R.S32.HI R12, RZ, 0x5, R4 ;  /* 0x00000005ff0c7819 */ /* 0x000fe40000011404 */
[----:B------:R-:W-:Y:S01]  /*14860*/  SHF.R.S32.HI R6, RZ, 0x1f, R3 ;  /* 0x0000001fff067819 */ /* 0x000fe20000011403 */
[----:B------:R3:W4:Y:S03]  /*14870*/  SHFL.BFLY PT, R14, R7, 0x1, 0x1f ;  /* 0x0c201f00070e7f89 */ /* 0x00072600000e0000 */
[----:B------:R-:W-:-:S04]  /*14880*/  LEA.HI R6, R6, R3, RZ, 0x3 ;  /* 0x0000000306067211 */ /* 0x000fc800078f18ff */
[----:B------:R-:W-:-:S05]  /*14890*/  LOP3.LUT R6, R6, 0xfffffff8, RZ, 0xc0, !PT ;  /* 0xfffffff806067812 */ /* 0x000fca00078ec0ff */
[----:B------:R-:W-:Y:S02]  /*148a0*/  IMAD.IADD R6, R3, 0x1, -R6 ;  /* 0x0000000103067824 */ /* 0x000fe400078e0a06 */
[----:B-1----:R-:W-:Y:S01]  /*148b0*/  FADD.FTZ R10, R15, R10 ;  /* 0x0000000a0f0a7221 */ /* 0x002fe20000010000 */
[----:B------:R-:W-:Y:S01]  /*148c0*/  LOP3.LUT R15, R2, 0xfffffffc, RZ, 0xc0, !PT ;  /* 0xfffffffc020f7812 */ /* 0x000fe200078ec0ff */
[----:B--2---:R-:W-:Y:S01]  /*148d0*/  FADD.FTZ R8, R13, R8 ;  /* 0x000000080d087221 */ /* 0x004fe20000010000 */
[----:B------:R-:W-:-:S03]  /*148e0*/  LEA.HI R17, R6, R6, RZ, 0x1 ;  /* 0x0000000606117211 */ /* 0x000fc600078f08ff */
[----:B------:R-:W-:Y:S01]  /*148f0*/  IMAD.IADD R15, R0, 0x1, -R15 ;  /* 0x00000001000f7824 */ /* 0x000fe200078e0a0f */
[----:B------:R-:W-:Y:S02]  /*14900*/  SHF.R.S32.HI R11, RZ, 0x1, R17 ;  /* 0x00000001ff0b7819 */ /* 0x000fe40000011411 */
[----:B------:R-:W-:Y:S01]  /*14910*/  LOP3.LUT R17, R17, 0x3fffffe, RZ, 0xc0, !PT ;  /* 0x03fffffe11117812 */ /* 0x000fe200078ec0ff */
[----:B------:R-:W-:Y:S02]  /*14920*/  IMAD R12, R12, 0x100, R15 ;  /* 0x000001000c0c7824 */ /* 0x000fe400078e020f */
[----:B------:R-:W-:Y:S02]  /*14930*/  IMAD.SHL.U32 R13, R11, 0x40, RZ ;  /* 0x000000400b0d7824 */ /* 0x000fe400078e00ff */
[----:B------:R-:W-:Y:S02]  /*14940*/  IMAD.IADD R17, R6, 0x1, -R17 ;  /* 0x0000000106117824 */ /* 0x000fe400078e0a11 */
[----:B------:R3:W1:Y:S01]  /*14950*/  SHFL.BFLY PT, R6, R183, 0x1, 0x1f ;  /* 0x0c201f00b7067f89 */ /* 0x00066200000e0000 */
[----:B------:R-:W-:Y:S01]  /*14960*/  LOP3.LUT R13, R13, 0xc0, RZ, 0xc0, !PT ;  /* 0x000000c00d0d7812 */ /* 0x000fe200078ec0ff */
[----:B------:R-:W-:-:S03]  /*14970*/  IMAD R12, R17, 0x10, R12 ;  /* 0x00000010110c7824 */ /* 0x000fc600078e020c */
[----:B------:R-:W-:-:S05]  /*14980*/  LEA.HI R13, R13, R13, RZ, 0x1d ;  /* 0x0000000d0d0d7211 */ /* 0x000fca00078fe8ff */
[----:B------:R-:W-:Y:S01]  /*14990*/  IMAD.U32 R13, R12, 0x2, R13 ;  /* 0x000000020c0d7824 */ /* 0x000fe200078e000d */
[----:B------:R-:W-:-:S04]  /*149a0*/  LOP3.LUT R12, R11, 0x1, RZ, 0xc0, !PT ;  /* 0x000000010b0c7812 */ /* 0x000fc800078ec0ff */
[----:B------:R-:W-:Y:S01]  /*149b0*/  LEA R13, R13, UR7, 0x1 ;  /* 0x000000070d0d7c11 */ /* 0x000fe2000f8e08ff */
[----:B----4-:R-:W-:Y:S06]  /*149c0*/  @P0 BRA `(.L_x_690) ;  /* 0x0000000000200947 */ /* 0x010fec0003800000 */
[----:B------:R-:W2:Y:S01]  /*149d0*/  S2UR UR7, SR_CTAID.Y ;  /* 0x00000000000779c3 */ /* 0x000ea20000002600 */
[----:B------:R-:W-:Y:S01]  /*149e0*/  ULDC.64 UR4, c[0x0][0x290] ;  /* 0x0000a40000047ab9 */ /* 0x000fe20000000a00 */
[----:B--2---:R-:W-:Y:S02]  /*149f0*/  USHF.R.S32.HI UR6, URZ, 0x1f, UR7 ;  /* 0x0000001f3f067899 */ /* 0x004fe40008011407 */
[----:B------:R-:W-:Y:S02]  /*14a00*/  UIMAD.WIDE.U32 UR8, UR7, UR4, URZ ;  /* 0x00000004070872a5 */ /* 0x000fe4000f8e003f */
[----:B------:R-:W-:-:S04]  /*14a10*/  UIMAD UR6, UR6, UR4, URZ ;  /* 0x00000004060672a4 */ /* 0x000fc8000f8e023f */
[----:B------:R-:W-:Y:S01]  /*14a20*/  UIMAD UR6, UR7, UR5, UR6 ;  /* 0x00000005070672a4 */ /* 0x000fe2000f8e0206 */
[----:B------:R-:W-:-:S03]  /*14a30*/  UMOV UR4, UR8 ;  /* 0x0000000800047c82 */ /* 0x000fc60008000000 */
[----:B------:R-:W-:-:S12]  /*14a40*/  UIADD3 UR6, UR9, UR6, URZ ;  /* 0x0000000609067290 */ /* 0x000fd8000fffe03f */
.L_x_690:
[----:B------:R-:W-:Y:S01]  /*14a50*/  ULDC.U8 UR5, c[0x0][0x3d8] ;  /* 0x0000f60000057ab9 */ /* 0x000fe20000000000 */
[----:B------:R-:W-:Y:S01]  /*14a60*/  ULDC.U8 UR8, c[0x0][0x3d9] ;  /* 0x0000f64000087ab9 */ /* 0x000fe20000000000 */
[----:B------:R-:W-:Y:S01]  /*14a70*/  ISETP.NE.AND P2, PT, RZ, UR5, PT ;  /* 0x00000005ff007c0c */ /* 0x000fe2000bf45270 */
[----:B---3--:R-:W-:Y:S01]  /*14a80*/  FADD.FTZ R7, R7, R14 ;  /* 0x0000000e07077221 */ /* 0x008fe20000010000 */
        /* <DEDUP_REMOVED lines=10> */
[----:B------:R-:W2:Y:S01]  /*14b30*/  S2UR UR5, SR_CTAID.Y ;  /* 0x00000000000579c3 */ /* 0x000ea20000002600 */
[----:B------:R-:W-:Y:S01]  /*14b40*/  ULDC UR7, c[0x0][0x2c4] ;  /* 0x0000b10000077ab9 */ /* 0x000fe20000000800 */
[----:B------:R-:W-:Y:S01]  /*14b50*/  PLOP3.LUT P6, PT, PT, PT, PT, 0x80, 0x0 ;  /* 0x000000000000781c */ /* 0x000fe20003fcf070 */
[----:B--2---:R-:W-:-:S04]  /*14b60*/  UIMAD UR5, UR5, UR7, URZ ;  /* 0x00000007050572a4 */ /* 0x004fc8000f8e023f */
[----:B------:R-:W-:-:S04]  /*14b70*/  USEL UR17, UR5, UR17, !UP0 ;  /* 0x0000001105117287 */ /* 0x000fc8000c000000 */
[----:B------:R-:W-:Y:S02]  /*14b80*/  USHF.R.S32.HI UR5, URZ, 0x1f, UR17 ;  /* 0x0000001f3f057899 */ /* 0x000fe40008011411 */
[----:B------:R-:W-:-:S04]  /*14b90*/  IMAD.U32 R18, RZ, RZ, UR17 ;  /* 0x00000011ff127e24 */ /* 0x000fc8000f8e00ff */
[----:B------:R-:W-:-:S07]  /*14ba0*/  MOV R19, UR5 ;  /* 0x0000000500137c02 */ /* 0x000fce0008000f00 */
.L_x_691:
[----:B------:R-:W-:Y:S01]  /*14bb0*/  ISETP.NE.AND P1, PT, RZ, UR8, PT ;  /* 0x00000008ff007c0c */ /* 0x000fe2000bf25270 */
[----:B-1----:R-:W-:Y:S01]  /*14bc0*/  FADD.FTZ R6, R183, R6 ;  /* 0x00000006b7067221 */ /* 0x002fe20000010000 */
        /* <DEDUP_REMOVED lines=9> */
[----:B------:R-:W-:Y:S01]  /*14c60*/  @P5 MUFU.LG2 R10, R10 ;  /* 0x0000000a000a5308 */ /* 0x000fe20000000c00 */
[----:B------:R-:W-:-:S02]  /*14c70*/  MOV R17, 0x3f800000 ;  /* 0x3f80000000117802 */ /* 0x000fc40000000f00 */
[----:B------:R-:W-:Y:S01]  /*14c80*/  @!P1 PLOP3.LUT P0, PT, P2, PT, PT, 0x80, 0x0 ;  /* 0x000000000000981c */ /* 0x000fe2000170f070 */
[----:B------:R-:W4:Y:S01]  /*14c90*/  @!P1 LDC R21, c[0x0][0x270] ;  /* 0x00009c00ff159b82 */ /* 0x000f220000000800 */
[----:B------:R-:W-:Y:S02]  /*14ca0*/  FSETP.NE.FTZ.AND P2, PT, R6, RZ, PT ;  /* 0x000000ff0600720b */ /* 0x000fe40003f55000 */
[----:B------:R-:W-:Y:S01]  /*14cb0*/  MOV R14, 0x3f800000 ;  /* 0x3f800000000e7802 */ /* 0x000fe20000000f00 */
[----:B------:R-:W5:Y:S01]  /*14cc0*/  @P4 MUFU.RCP R17, R8 ;  /* 0x0000000800114308 */ /* 0x000f620000001000 */
        /* <DEDUP_REMOVED lines=11> */
[----:B------:R-:W3:Y:S01]  /*14d80*/  @P4 LDC R22, c[0x0][0x2e8] ;  /* 0x0000ba00ff164b82 */ /* 0x000ee20000000800 */
[----:B------:R-:W-:-:S02]  /*14d90*/  F2FP.F16.F32.PACK_AB R188, R189, R188 ;  /* 0x000000bcbdbc723e */ /* 0x000fc400000000ff */
[----:B------:R-:W-:Y:S01]  /*14da0*/  F2FP.F16.F32.PACK_AB R200, R201, R200 ;  /* 0x000000c8c9c8723e */ /* 0x000fe200000000ff */
[----:B------:R-:W2:Y:S01]  /*14db0*/  @P2 MUFU.RCP R15, R6 ;  /* 0x00000006000f2308 */ /* 0x000ea20000001000 */
[C---:B-----5:R-:W-:Y:S01]  /*14dc0*/  FMUL.FTZ R194, R17.reuse, R194 ;  /* 0x000000c211c27220 */ /* 0x060fe20000410000 */
        /* <DEDUP_REMOVED lines=24> */
[----:B------:R-:W1:Y:S01]  /*14f50*/  @!P1 LDC R14, c[0x0][0x2c4] ;  /* 0x0000b100ff0e9b82 */ /* 0x000e620000000800 */
[----:B------:R-:W-:Y:S01]  /*14f60*/  F2FP.F16.F32.PACK_AB R190, R191, R190 ;  /* 0x000000bebfbe723e */ /* 0x000fe200000000ff */
[----:B------:R-:W-:Y:S01]  /*14f70*/  STS [R13], R192 ;  /* 0x000000c00d007388 */ /* 0x000fe20000000800 */
[----:B------:R-:W-:Y:S01]  /*14f80*/  IADD3 R15, R13, R12, RZ ;  /* 0x0000000c0d0f7210 */ /* 0x000fe20007ffe0ff */
[----:B------:R-:W2:Y:S01]  /*14f90*/  @P4 MUFU.LG2 R8, R8 ;  /* 0x0000000800084308 */ /* 0x000ea20000000c00 */
[----:B------:R-:W-:Y:S01]  /*14fa0*/  F2FP.F16.F32.PACK_AB R216, R217, R216 ;  /* 0x000000d8d9d8723e */ /* 0x000fe200000000ff */
[----:B------:R-:W-:Y:S01]  /*14fb0*/  STS [R13+0x200], R194 ;  /* 0x000200c20d007388 */ /* 0x000fe20000000800 */
[----:B------:R-:W-:Y:S01]  /*14fc0*/  F2FP.F16.F32.PACK_AB R218, R219, R218 ;  /* 0x000000dadbda723e */ /* 0x000fe200000000ff */
[----:B------:R-:W5:Y:S01]  /*14fd0*/  @P5 LDC R29, c[0x0][0x2e8] ;  /* 0x0000ba00ff1d5b82 */ /* 0x000f620000000800 */
[----:B------:R-:W-:Y:S01]  /*14fe0*/  F2FP.F16.F32.PACK_AB R212, R213, R212 ;  /* 0x000000d4d5d4723e */ /* 0x000fe200000000ff */
[----:B------:R-:W-:Y:S01]  /*14ff0*/  STS [R15], R188 ;  /* 0x000000bc0f007388 */ /* 0x000fe20000000800 */
[----:B------:R-:W-:Y:S01]  /*15000*/  F2FP.F16.F32.PACK_AB R214, R215, R214 ;  /* 0x000000d6d7d6723e */ /* 0x000fe200000000ff */
[----:B------:R-:W-:Y:S01]  /*15010*/  @P3 MUFU.LG2 R7, R7 ;  /* 0x0000000700073308 */ /* 0x000fe20000000c00 */
[----:B------:R-:W-:Y:S01]  /*15020*/  F2FP.F16.F32.PACK_AB R202, R203, R202 ;  /* 0x000000cacbca723e */ /* 0x000fe200000000ff */
[----:B------:R-:W-:Y:S01]  /*15030*/  STS [R15+0x200], R190 ;  /* 0x000200be0f007388 */ /* 0x000fe20000000800 */
[----:B------:R-:W-:-:S02]  /*15040*/  F2FP.F16.F32.PACK_AB R196, R197, R196 ;  /* 0x000000c4c5c4723e */ /* 0x000fc400000000ff */
[----:B------:R-:W-:Y:S01]  /*15050*/  F2FP.F16.F32.PACK_AB R198, R17, R198 ;  /* 0x000000c611c6723e */ /* 0x000fe200000000ff */
[----:B------:R-:W-:Y:S01]  /*15060*/  STS [R13+0x1000], R216 ;  /* 0x001000d80d007388 */ /* 0x000fe20000000800 */
[----:B------:R-:W-:Y:S01]  /*15070*/  IADD3 R23, R12, R11, RZ ;  /* 0x0000000b0c177210 */ /* 0x000fe20007ffe0ff */
[----:B------:R-:W4:Y:S01]  /*15080*/  @P1 LDC.64 R16, c[0x0][0x2c0] ;  /* 0x0000b000ff101b82 */ /* 0x000f220000000a00 */
[----:B------:R-:W-:Y:S01]  /*15090*/  F2FP.F16.F32.PACK_AB R208, R209, R208 ;  /* 0x000000d0d1d0723e */ /* 0x000fe200000000ff */
[----:B------:R3:W-:Y:S01]  /*150a0*/  STS [R13+0x1200], R218 ;  /* 0x001200da0d007388 */ /* 0x0007e20000000800 */
[----:B------:R-:W-:Y:S01]  /*150b0*/  F2FP.F16.F32.PACK_AB R210, R211, R210 ;  /* 0x000000d2d3d2723e */ /* 0x000fe200000000ff */
[----:B------:R-:W3:Y:S01]  /*150c0*/  @P2 MUFU.LG2 R6, R6 ;  /* 0x0000000600062308 */ /* 0x000ee20000000c00 */
[----:B------:R-:W-:Y:S01]  /*150d0*/  F2FP.F16.F32.PACK_AB R204, R205, R204 ;  /* 0x000000cccdcc723e */ /* 0x000fe200000000ff */
[----:B------:R-:W-:Y:S01]  /*150e0*/  STS [R15+0x1000], R212 ;  /* 0x001000d40f007388 */ /* 0x000fe20000000800 */
[----:B------:R-:W-:Y:S01]  /*150f0*/  F2FP.F16.F32.PACK_AB R206, R207, R206 ;  /* 0x000000cecfce723e */ /* 0x000fe200000000ff */
[----:B-1----:R-:W1:Y:S01]  /*15100*/  @P0 LDC R14, c[0x0][0x2e4] ;  /* 0x0000b900ff0e0b82 */ /* 0x002e620000000800 */
[----:B------:R-:W-:Y:S01]  /*15110*/  @P1 MOV R31, 0x1 ;  /* 0x00000001001f1802 */ /* 0x000fe20000000f00 */
[----:B------:R5:W-:Y:S01]  /*15120*/  STS [R15+0x1200], R214 ;  /* 0x001200d60f007388 */ /* 0x000be20000000800 */
[----:B--2---:R-:W-:-:S03]  /*15130*/  @P4 FMUL.FTZ R8, R8, 0.69314718246459960938 ;  /* 0x3f31721808084820 */ /* 0x004fc60000410000 */
[----:B------:R-:W-:Y:S04]  /*15140*/  STS [R11], R200 ;  /* 0x000000c80b007388 */ /* 0x000fe80000000800 */
[----:B------:R-:W-:Y:S01]  /*15150*/  STS [R11+0x200], R202 ;  /* 0x000200ca0b007388 */ /* 0x000fe20000000800 */
[----:B---3--:R-:W-:-:S03]  /*15160*/  @P2 FMUL.FTZ R6, R6, 0.69314718246459960938 ;  /* 0x3f31721806062820 */ /* 0x008fc60000410000 */
[----:B------:R-:W-:Y:S01]  /*15170*/  STS [R23], R196 ;  /* 0x000000c417007388 */ /* 0x000fe20000000800 */
[----:B----4-:R-:W-:-:S03]  /*15180*/  @P1 IMAD R17, R17, R16, RZ ;  /* 0x0000001011111224 */ /* 0x010fc600078e02ff */
[----:B------:R-:W-:Y:S01]  /*15190*/  STS [R23+0x200], R198 ;  /* 0x000200c617007388 */ /* 0x000fe20000000800 */
[----:B------:R-:W2:Y:S03]  /*151a0*/  @P1 LDC R13, c[0x0][0x2c0] ;  /* 0x0000b000ff0d1b82 */ /* 0x000ea60000000800 */
[----:B------:R-:W-:Y:S01]  /*151b0*/  STS [R11+0x1000], R208 ;  /* 0x001000d00b007388 */ /* 0x000fe20000000800 */
[----:B-1----:R-:W-:Y:S01]  /*151c0*/  @!P1 IMAD R31, R14, R21, RZ ;  /* 0x000000150e1f9224 */ /* 0x002fe200078e02ff */
[----:B------:R-:W-:Y:S02]  /*151d0*/  @!P1 MOV R17, R14 ;  /* 0x0000000e00119202 */ /* 0x000fe40000000f00 */
[----:B------:R1:W-:Y:S01]  /*151e0*/  STS [R11+0x1200], R210 ;  /* 0x001200d20b007388 */ /* 0x0003e20000000800 */
[----:B------:R-:W3:Y:S01]  /*151f0*/  @P3 LDC R16, c[0x0][0x2e8] ;  /* 0x0000ba00ff103b82 */ /* 0x000ee20000000800 */
[----:B------:R-:W-:-:S02]  /*15200*/  IMAD R20, R20, R31, RZ ;  /* 0x0000001f14147224 */ /* 0x000fc400078e02ff */
[----:B------:R-:W-:Y:S01]  /*15210*/  @P5 FMUL.FTZ R21, R10, 0.69314718246459960938 ;  /* 0x3f3172180a155820 */ /* 0x000fe20000410000 */
[----:B------:R4:W-:Y:S01]  /*15220*/  STS [R23+0x1000], R204 ;  /* 0x001000cc17007388 */ /* 0x0009e20000000800 */
[----:B------:R-:W-:Y:S01]  /*15230*/  MOV R14, 0x7f800000 ;  /* 0x7f800000000e7802 */ /* 0x000fe20000000f00 */
[----:B------:R-:W-:Y:S01]  /*15240*/  @P4 FFMA.FTZ R14, R129, R22, R8 ;  /* 0x00000016810e4223 */ /* 0x000fe20000010008 */
[----:B------:R-:W-:Y:S01]  /*15250*/  SEL R20, R20, RZ, !P6 ;  /* 0x000000ff14147207 */ /* 0x000fe20007000000 */
[----:B------:R4:W-:Y:S01]  /*15260*/  STS [R23+0x1200], R206 ;  /* 0x001200ce17007388 */ /* 0x0009e20000000800 */
[----:B------:R-:W-:Y:S01]  /*15270*/  @P3 FMUL.FTZ R22, R7, 0.69314718246459960938 ;  /* 0x3f31721807163820 */ /* 0x000fe20000410000 */
[----:B------:R-:W-:Y:S01]  /*15280*/  BAR.SYNC.DEFER_BLOCKING 0x0 ;  /* 0x0000000000007b1d */ /* 0x000fe20000010000 */
[----:B------:R-:W-:-:S05]  /*15290*/  @!P1 MOV R13, 0x1 ;  /* 0x00000001000d9802 */ /* 0x000fca0000000f00 */
[----:B------:R-:W4:Y:S01]  /*152a0*/  S2R R12, SR_CTAID.Z ;  /* 0x00000000000c7919 */ /* 0x000f220000002700 */
[----:B--2---:R-:W-:Y:S01]  /*152b0*/  IMAD R10, R13, UR5, RZ ;  /* 0x000000050d0a7c24 */ /* 0x004fe2000f8e02ff */
[----:B-----5:R-:W2:Y:S01]  /*152c0*/  S2R R15, SR_TID.X ;  /* 0x00000000000f7919 */ /* 0x020ea20000002100 */
[----:B-1----:R-:W-:Y:S02]  /*152d0*/  LOP3.LUT R11, R4, 0xffffffe0, RZ, 0xc0, !PT ;  /* 0xffffffe0040b7812 */ /* 0x002fe400078ec0ff */
[----:B------:R-:W1:Y:S01]  /*152e0*/  @P2 LDC R4, c[0x0][0x2e8] ;  /* 0x0000ba00ff042b82 */ /* 0x000e620000000800 */
[----:B------:R-:W-:Y:S02]  /*152f0*/  SHF.L.U32 R10, R10, 0x7, RZ ;  /* 0x000000070a0a7819 */ /* 0x000fe400000006ff */
[----:B------:R-:W-:Y:S02]  /*15300*/  IADD3 R11, -R11, R0, RZ ;  /* 0x000000000b0b7210 */ /* 0x000fe40007ffe1ff */
[----:B------:R-:W-:-:S02]  /*15310*/  SHF.R.S32.HI R7, RZ, 0x1f, R10 ;  /* 0x0000001fff077819 */ /* 0x000fc4000001140a */
[----:B------:R-:W-:Y:S01]  /*15320*/  LOP3.LUT P0, RZ, R11, 0x3, RZ, 0xc0, !PT ;  /* 0x000000030bff7812 */ /* 0x000fe2000780c0ff */
[----:B------:R1:W1:Y:S01]  /*15330*/  LDS.128 R24, [R229+0x1800] ;  /* 0x00180000e5187984 */ /* 0x0002620000000c00 */
[----:B------:R-:W-:Y:S01]  /*15340*/  MOV R0, 0x7f800000 ;  /* 0x7f80000000007802 */ /* 0x000fe20000000f00 */
[----:B------:R-:W-:Y:S01]  /*15350*/  @P5 FFMA.FTZ R0, R130, R29, R21 ;  /* 0x0000001d82005223 */ /* 0x000fe20000010015 */
[----:B----4-:R-:W-:Y:S01]  /*15360*/  IMAD R11, R12, R17, R20 ;  /* 0x000000110c0b7224 */ /* 0x010fe200078e0214 */
[----:B------:R-:W-:Y:S01]  /*15370*/  MOV R17, 0x7f800000 ;  /* 0x7f80000000117802 */ /* 0x000fe20000000f00 */
[----:B---3--:R-:W-:Y:S01]  /*15380*/  @P3 FFMA.FTZ R17, R5, R16, R22 ;  /* 0x0000001005113223 */ /* 0x008fe20000010016 */
[----:B------:R-:W-:Y:S01]  /*15390*/  MOV R20, 0x7f800000 ;  /* 0x7f80000000147802 */ /* 0x000fe20000000f00 */
[----:B-1----:R-:W-:Y:S01]  /*153a0*/  @P2 FFMA.FTZ R20, R9, R4, R6 ;  /* 0x0000000409142223 */ /* 0x002fe20000010006 */
[----:B------:R-:W-:Y:S02]  /*153b0*/  IADD3 R18, P4, P1, R10, R18, R11 ;  /* 0x000000120a127210 */ /* 0x000fe4000799e00b */
[----:B--2---:R-:W-:-:S02]  /*153c0*/  SHF.R.S32.HI R8, RZ, 0x1f, R15 ;  /* 0x0000001fff087819 */ /* 0x004fc4000001140f */
[----:B------:R-:W-:Y:S02]  /*153d0*/  SHF.R.S32.HI R11, RZ, 0x1f, R11 ;  /* 0x0000001fff0b7819 */ /* 0x000fe4000001140b */
[----:B------:R-:W-:Y:S02]  /*153e0*/  LEA.HI R16, R8, R15, RZ, 0x2 ;  /* 0x0000000f08107211 */ /* 0x000fe400078f10ff */
        /* <DEDUP_REMOVED lines=38> */
.L_x_693:
[----:B------:R-:W-:Y:S05]  /*15650*/  BSYNC B0 ;  /* 0x0000000000007941 */ /* 0x000fea0003800000 */
.L_x_692:
        /* <DEDUP_REMOVED lines=20> */
[----:B------:R-:W-:-:S02]  /*157a0*/  IADD3.X R11, R15, UR6, RZ, P0, !PT ;  /* 0x000000060f0b7c10 */ /* 0x000fc400087fe4ff */
[----:B------:R-:W-:Y:S01]  /*157b0*/  ISETP.GE.OR P4, PT, R3, UR14, P4 ;  /* 0x0000000e03007c0c */ /* 0x000fe2000a786670 */
[----:B------:R-:W-:Y:S01]  /*157c0*/  IMAD.U32 R3, RZ, RZ, UR18 ;  /* 0x00000012ff037e24 */ /* 0x000fe2000f8e00ff */
[----:B------:R-:W-:Y:S01]  /*157d0*/  SHF.R.S32.HI R9, RZ, 0x1f, R8 ;  /* 0x0000001fff097819 */ /* 0x000fe20000011408 */
[C---:B------:R-:W-:Y:S02]  /*157e0*/  IMAD R13, R12.reuse, UR5, R13 ;  /* 0x000000050c0d7c24 */ /* 0x040fe4000f8e020d */
        /* <DEDUP_REMOVED lines=14> */
.L_x_695:
[----:B------:R-:W-:Y:S05]  /*158d0*/  BSYNC B0 ;  /* 0x0000000000007941 */ /* 0x000fea0003800000 */
.L_x_694:
        /* <DEDUP_REMOVED lines=16> */
.L_x_697:
[----:B------:R-:W-:Y:S05]  /*159e0*/  BSYNC B0 ;  /* 0x0000000000007941 */ /* 0x000fea0003800000 */
.L_x_696:
        /* <DEDUP_REMOVED lines=16> */
.L_x_699:
[----:B------:R-:W-:Y:S05]  /*15af0*/  BSYNC B0 ;  /* 0x0000000000007941 */ /* 0x000fea0003800000 */
.L_x_698:
[----:B------:R-:W-:Y:S05]  /*15b00*/  @P4 EXIT ;  /* 0x000000000000494d */ /* 0x000fea0003800000 */
[----:B------:R-:W-:Y:S01]  /*15b10*/  IADD3 R0, P0, R8, 0x60, RZ ;  /* 0x0000006008007810 */ /* 0x000fe20007f1e0ff */
[----:B------:R-:W-:Y:S01]  /*15b20*/  ULDC.64 UR4, c[0x0][0x298] ;  /* 0x0000a60000047ab9 */ /* 0x000fe20000000a00 */
[----:B---34-:R-:W-:Y:S01]  /*15b30*/  MOV R5, R13 ;  /* 0x0000000d00057202 */ /* 0x018fe20000000f00 */
        /* <DEDUP_REMOVED lines=11> */
.L_x_651:
        /* <DEDUP_REMOVED lines=88> */
.L_x_701:
[----:B------:R-:W-:Y:S05]  /*16170*/  BSYNC B0 ;  /* 0x0000000000007941 */ /* 0x000fea0003800000 */
.L_x_700:
        /* <DEDUP_REMOVED lines=17> */
.L_x_703:
[----:B------:R-:W-:Y:S05]  /*16290*/  BSYNC B0 ;  /* 0x0000000000007941 */ /* 0x000fea0003800000 */
.L_x_702:
        /* <DEDUP_REMOVED lines=15> */
.L_x_705:
[----:B------:R-:W-:Y:S05]  /*16390*/  BSYNC B0 ;  /* 0x0000000000007941 */ /* 0x000fea0003800000 */
.L_x_704:
        /* <DEDUP_REMOVED lines=15> */
.L_x_707:
[----:B------:R-:W-:Y:S05]  /*16490*/  BSYNC B0 ;  /* 0x0000000000007941 */ /* 0x000fea0003800000 */
.L_x_706:
        /* <DEDUP_REMOVED lines=10> */
.L_x_709:
[----:B------:R-:W-:Y:S05]  /*16540*/  BSYNC B0 ;  /* 0x0000000000007941 */ /* 0x000fea0003800000 */
.L_x_708:
        /* <DEDUP_REMOVED lines=10> */
.L_x_711:
[----:B------:R-:W-:Y:S05]  /*165f0*/  BSYNC B0 ;  /* 0x0000000000007941 */ /* 0x000fea0003800000 */
.L_x_710:
        /* <DEDUP_REMOVED lines=10> */
.L_x_713:
[----:B------:R-:W-:Y:S05]  /*166a0*/  BSYNC B0 ;  /* 0x0000000000007941 */ /* 0x000fea0003800000 */
.L_x_712:
        /* <DEDUP_REMOVED lines=10> */
.L_x_714:
        /* <DEDUP_REMOVED lines=11> */
.L_x_729:


//--------------------- .nv.shared._ZN5flash16flash_fwd_kernelI23Flash_fwd_kernel_traitsILi32ELi128ELi128ELi4ELb0ELb0EN7cutlass6half_tE19Flash_kernel_traitsILi32ELi128ELi128ELi4ES3_EELb0ELb1ELb0ELb0ELb1ELb1ELb0ELb0EEEvNS_16Flash_fwd_paramsE --------------------------
	.section	.nv.shared._ZN5flash16flash_fwd_kernelI23Flash_fwd_kernel_traitsILi32ELi128ELi128ELi4ELb0ELb0EN7cutlass6half_tE19Flash_kernel_traitsILi32ELi128ELi128ELi4ES3_EELb0ELb1ELb0ELb0ELb1ELb1ELb0ELb0EEEvNS_16Flash_fwd_paramsE,"aw",@nobits
	.sectionflags	@""
	.align	16
	.zero		1024


//--------------------- .nv.shared.reserved.0     --------------------------
	.section	.nv.shared.reserved.0,"aw",@nobits
	.weak		__nv_reservedSMEM_offset_0_alias
	.size		__nv_reservedSMEM_offset_0_alias, 0, 0
	.other		__nv_reservedSMEM_offset_0_alias,@"STO_CUDA_RESERVED_SHARED STV_DEFAULT"
__nv_reservedSMEM_offset_0_alias:
	.zero		0


//--------------------- .nv.global                --------------------------
	.section	.nv.global,"aw",@nobits
.nv.global:
	.type		_ZN72_INTERNAL_17ee4e52_36_flash_fwd_hdim32_fp16_causal_sm80_cu_a6473388_28644cute1_E,@object
	.size		_ZN72_INTERNAL_17ee4e52_36_flash_fwd_hdim32_fp16_causal_sm80_cu_a6473388_28644cute1_E,(_ZN72_INTERNAL_17ee4e52_36_flash_fwd_hdim32_fp16_causal_sm80_cu_a6473388_28644cuda3std3__45__cpo6cbeginE - _ZN72_INTERNAL_17ee4e52_36_flash_fwd_hdim32_fp16_causal_sm80_cu_a6473388_28644cute1_E)
_ZN72_INTERNAL_17ee4e52_36_flash_fwd_hdim32_fp16_causal_sm80_cu_a6473388_28644cute1_E:
	.zero		1
	.type		_ZN72_INTERNAL_17ee4e52_36_flash_fwd_hdim32_fp16_causal_sm80_cu_a6473388_28644cuda3std3__45__cpo6cbeginE,@object
	.size		_ZN72_INTERNAL_17ee4e52_36_flash_fwd_hdim32_fp16_causal_sm80_cu_a6473388_28644cuda3std3__45__cpo6cbeginE,(_ZN72_INTERNAL_17ee4e52_36_flash_fwd_hdim32_fp16_causal_sm80_cu_a6473388_28644cuda3std3__48in_placeE - _ZN72_INTERNAL_17ee4e52_36_flash_fwd_hdim32_fp16_causal_sm80_cu_a6473388_28644cuda3std3__45__cpo6cbeginE)
_ZN72_INTERNAL_17ee4e52_36_flash_fwd_hdim32_fp16_causal_sm80_cu_a6473388_28644cuda3std3__45__cpo6cbeginE:
	.zero		1
	.type		_ZN72_INTERNAL_17ee4e52_36_flash_fwd_hdim32_fp16_causal_sm80_cu_a6473388_28644cuda3std3__48in_placeE,@object
	.size		_ZN72_INTERNAL_17ee4e52_36_flash_fwd_hdim32_fp16_causal_sm80_cu_a6473388_28644cuda3std3__48in_placeE,(_ZN72_INTERNAL_17ee4e52_36_flash_fwd_hdim32_fp16_causal_sm80_cu_a6473388_28644cuda3std6ranges3__45__cpo9iter_moveE - _ZN72_INTERNAL_17ee4e52_36_flash_fwd_hdim32_fp16_causal_sm80_cu_a6473388_28644cuda3std3__48in_placeE)
_ZN72_INTERNAL_17ee4e52_36_flash_fwd_hdim32_fp16_causal_sm80_cu_a6473388_28644cuda3std3__48in_placeE:
	.zero		1
	.type		_ZN72_INTERNAL_17ee4e52_36_flash_fwd_hdim32_fp16_causal_sm80_cu_a6473388_28644cuda3std6ranges3__45__cpo9iter_moveE,@object
	.size		_ZN72_INTERNAL_17ee4e52_36_flash_fwd_hdim32_fp16_causal_sm80_cu_a6473388_28644cuda3std6ranges3__45__cpo9iter_moveE,(_ZN72_INTERNAL_17ee4e52_36_flash_fwd_hdim32_fp16_causal_sm80_cu_a6473388_28644cuda3std3__45__cpo5beginE - _ZN72_INTERNAL_17ee4e52_36_flash_fwd_hdim32_fp16_causal_sm80_cu_a6473388_28644cuda3std6ranges3__45__cpo9iter_moveE)
_ZN72_INTERNAL_17ee4e52_36_flash_fwd_hdim32_fp16_causal_sm80_cu_a6473388_28644cuda3std6ranges3__45__cpo9iter_moveE:
	.zero		1
	.type		_ZN72_INTERNAL_17ee4e52_36_flash_fwd_hdim32_fp16_causal_sm80_cu_a6473388_28644cuda3std3__45__cpo5beginE,@object
	.size		_ZN72_INTERNAL_17ee4e52_36_flash_fwd_hdim32_fp16_causal_sm80_cu_a6473388_28644cuda3std3__45__cpo5beginE,(_ZN72_INTERNAL_17ee4e52_36_flash_fwd_hdim32_fp16_causal_sm80_cu_a6473388_28644cuda3std3__474_GLOBAL__N__17ee4e52_36_flash_fwd_hdim32_fp16_causal_sm80_cu_a6473388_28646ignoreE - _ZN72_INTERNAL_17ee4e52_36_flash_fwd_hdim32_fp16_causal_sm80_cu_a6473388_28644cuda3std3__45__cpo5beginE)
_ZN72_INTERNAL_17ee4e52_36_flash_fwd_hdim32_fp16_causal_sm80_cu_a6473388_28644cuda3std3__45__cpo5beginE:
	.zero		1
	.type		_ZN72_INTERNAL_17ee4e52_36_flash_fwd_hdim32_fp16_causal_sm80_cu_a6473388_28644cuda3std3__474_GLOBAL__N__17ee4e52_36_flash_fwd_hdim32_fp16_causal_sm80_cu_a6473388_28646ignoreE,@object
	.size		_ZN72_INTERNAL_17ee4e52_36_flash_fwd_hdim32_fp16_causal_sm80_cu_a6473388_28644cuda3std3__474_GLOBAL__N__17ee4e52_36_flash_fwd_hdim32_fp16_causal_sm80_cu_a6473388_28646ignoreE,(_ZN72_INTERNAL_17ee4e52_36_flash_fwd_hdim32_fp16_causal_sm80_cu_a6473388_28644cute7productE - _ZN72_INTERNAL_17ee4e52_36_flash_fwd_hdim32_fp16_causal_sm80_cu_a6473388_28644cuda3std3__474_GLOBAL__N__17ee4e52_36_flash_fwd_hdim32_fp16_causal_sm80_cu_a6473388_28646ignoreE)
_ZN72_INTERNAL_17ee4e52_36_flash_fwd_hdim32_fp16_causal_sm80_cu_a6473388_28644cuda3std3__474_GLOBAL__N__17ee4e52_36_flash_fwd_hdim32_fp16_causal_sm80_cu_a6473388_28646ignoreE:
	.zero		1
	.type		_ZN72_INTERNAL_17ee4e52_36_flash_fwd_hdim32_fp16_causal_sm80_cu_a6473388_28644cute7productE,@object
	.size		_ZN72_INTERNAL_17ee4e52_36_flash_fwd_hdim32_fp16_causal_sm80_cu_a6473388_28644cute7productE,(_ZN72_INTERNAL_17ee4e52_36_flash_fwd_hdim32_fp16_causal_sm80_cu_a6473388_28644cuda3std3__45__cpo3endE - _ZN72_INTERNAL_17ee4e52_36_flash_fwd_hdim32_fp16_causal_sm80_cu_a6473388_28644cute7productE)
_ZN72_INTERNAL_17ee4e52_36_flash_fwd_hdim32_fp16_causal_sm80_cu_a6473388_28644cute7productE:
	.zero		1
	.type		_ZN72_INTERNAL_17ee4e52_36_flash_fwd_hdim32_fp16_causal_sm80_cu_a6473388_28644cuda3std3__45__cpo3endE,@object
	.size		_ZN72_INTERNAL_17ee4e52_36_flash_fwd_hdim32_fp16_causal_sm80_cu_a6473388_28644cuda3std3__45__cpo3endE,(_ZN72_INTERNAL_17ee4e52_36_flash_fwd_hdim32_fp16_causal_sm80_cu_a6473388_28644cuda3std3__419piecewise_constructE - _ZN72_INTERNAL_17ee4e52_36_flash_fwd_hdim32_fp16_causal_sm80_cu_a6473388_28644cuda3std3__45__cpo3endE)
_ZN72_INTERNAL_17ee4e52_36_flash_fwd_hdim32_fp16_causal_sm80_cu_a6473388_28644cuda3std3__45__cpo3endE:
	.zero		1
	.type		_ZN72_INTERNAL_17ee4e52_36_flash_fwd_hdim32_fp16_causal_sm80_cu_a6473388_28644cuda3std3__419piecewise_constructE,@object
	.size		_ZN72_INTERNAL_17ee4e52_36_flash_fwd_hdim32_fp16_causal_sm80_cu_a6473388_28644cuda3std3__419piecewise_constructE,(_ZN72_INTERNAL_17ee4e52_36_flash_fwd_hdim32_fp16_causal_sm80_cu_a6473388_28644cuda3std3__45__cpo4cendE - _ZN72_INTERNAL_17ee4e52_36_flash_fwd_hdim32_fp16_causal_sm80_cu_a6473388_28644cuda3std3__419piecewise_constructE)
_ZN72_INTERNAL_17ee4e52_36_flash_fwd_hdim32_fp16_causal_sm80_cu_a6473388_28644cuda3std3__419piecewise_constructE:
	.zero		1
	.type		_ZN72_INTERNAL_17ee4e52_36_flash_fwd_hdim32_fp16_causal_sm80_cu_a6473388_28644cuda3std3__45__cpo4cendE,@object
	.size		_ZN72_INTERNAL_17ee4e52_36_flash_fwd_hdim32_fp16_causal_sm80_cu_a6473388_28644cuda3std3__45__cpo4cendE,(_ZN72_INTERNAL_17ee4e52_36_flash_fwd_hdim32_fp16_causal_sm80_cu_a6473388_28644cuda3std6ranges3__45__cpo4swapE - _ZN72_INTERNAL_17ee4e52_36_flash_fwd_hdim32_fp16_causal_sm80_cu_a6473388_28644cuda3std3__45__cpo4cendE)
_ZN72_INTERNAL_17ee4e52_36_flash_fwd_hdim32_fp16_causal_sm80_cu_a6473388_28644cuda3std3__45__cpo4cendE:
	.zero		1
	.type		_ZN72_INTERNAL_17ee4e52_36_flash_fwd_hdim32_fp16_causal_sm80_cu_a6473388_28644cuda3std6ranges3__45__cpo4swapE,@object
	.size		_ZN72_INTERNAL_17ee4e52_36_flash_fwd_hdim32_fp16_causal_sm80_cu_a6473388_28644cuda3std6ranges3__45__cpo4swapE,(.L_7 - _ZN72_INTERNAL_17ee4e52_36_flash_fwd_hdim32_fp16_causal_sm80_cu_a6473388_28644cuda3std6ranges3__45__cpo4swapE)
_ZN72_INTERNAL_17ee4e52_36_flash_fwd_hdim32_fp16_causal_sm80_cu_a6473388_28644cuda3std6ranges3__45__cpo4swapE:
	.zero		1
.L_7:


//--------------------- .nv.shared._ZN5flash16flash_fwd_kernelI23Flash_fwd_kernel_traitsILi32ELi128ELi128ELi4ELb0ELb0EN7cutlass6half_tE19Flash_kernel_traitsILi32ELi128ELi128ELi4ES3_EELb0ELb1ELb0ELb0ELb0ELb1ELb0ELb0EEEvNS_16Flash_fwd_paramsE --------------------------
	.section	.nv.shared._ZN5flash16flash_fwd_kernelI23Flash_fwd_kernel_traitsILi32ELi128ELi128ELi4ELb0ELb0EN7cutlass6half_tE19Flash_kernel_traitsILi32ELi128ELi128ELi4ES3_EELb0ELb1ELb0ELb0ELb0ELb1ELb0ELb0EEEvNS_16Flash_fwd_paramsE,"aw",@nobits
	.sectionflags	@""
	.align	16
	.zero		1024


//--------------------- .nv.shared._ZN5flash16flash_fwd_kernelI23Flash_fwd_kernel_traitsILi32ELi128ELi128ELi4ELb0ELb0EN7cutlass6half_tE19Flash_kernel_traitsILi32ELi128ELi128ELi4ES3_EELb0ELb1ELb0ELb0ELb0ELb0ELb0ELb0EEEvNS_16Flash_fwd_paramsE --------------------------
	.section	.nv.shared._ZN5flash16flash_fwd_kernelI23Flash_fwd_kernel_traitsILi32ELi128ELi128ELi4ELb0ELb0EN7cutlass6half_tE19Flash_kernel_traitsILi32ELi128ELi128ELi4ES3_EELb0ELb1ELb0ELb0ELb0ELb0ELb0ELb0EEEvNS_16Flash_fwd_paramsE,"aw",@nobits
	.sectionflags	@""
	.align	16
	.zero		1024


//--------------------- .nv.shared._ZN5flash16flash_fwd_kernelI23Flash_fwd_kernel_traitsILi32ELi128ELi128ELi4ELb0ELb0EN7cutlass6half_tE19Flash_kernel_traitsILi32ELi128ELi128ELi4ES3_EELb0ELb1ELb0ELb1ELb0ELb0ELb0ELb0EEEvNS_16Flash_fwd_paramsE --------------------------
	.section	.nv.shared._ZN5flash16flash_fwd_kernelI23Flash_fwd_kernel_traitsILi32ELi128ELi128ELi4ELb0ELb0EN7cutlass6half_tE19Flash_kernel_traitsILi32ELi128ELi128ELi4ES3_EELb0ELb1ELb0ELb1ELb0ELb0ELb0ELb0EEEvNS_16Flash_fwd_paramsE,"aw",@nobits
	.sectionflags	@""
	.align	16
	.zero		1024


//--------------------- .nv.shared._ZN5flash16flash_fwd_kernelI23Flash_fwd_kernel_traitsILi32ELi128ELi128ELi4ELb0ELb0EN7cutlass6half_tE19Flash_kernel_traitsILi32ELi128ELi128ELi4ES3_EELb1ELb1ELb0ELb0ELb0ELb0ELb0ELb0EEEvNS_16Flash_fwd_paramsE --------------------------
	.section	.nv.shared._ZN5flash16flash_fwd_kernelI23Flash_fwd_kernel_traitsILi32ELi128ELi128ELi4ELb0ELb0EN7cutlass6half_tE19Flash_kernel_traitsILi32ELi128ELi128ELi4ES3_EELb1ELb1ELb0ELb0ELb0ELb0ELb0ELb0EEEvNS_16Flash_fwd_paramsE,"aw",@nobits
	.sectionflags	@""
	.align	16
	.zero		1024


//--------------------- .nv.shared._ZN5flash16flash_fwd_kernelI23Flash_fwd_kernel_traitsILi32ELi128ELi128ELi4ELb0ELb0EN7cutlass6half_tE19Flash_kernel_traitsILi32ELi128ELi128ELi4ES3_EELb1ELb1ELb0ELb0ELb1ELb1ELb0ELb0EEEvNS_16Flash_fwd_paramsE --------------------------
	.section	.nv.shared._ZN5flash16flash_fwd_kernelI23Flash_fwd_kernel_traitsILi32ELi128ELi128ELi4ELb0ELb0EN7cutlass6half_tE19Flash_kernel_traitsILi32ELi128ELi128ELi4ES3_EELb1ELb1ELb0ELb0ELb1ELb1ELb0ELb0EEEvNS_16Flash_fwd_paramsE,"aw",@nobits
	.sectionflags	@""
	.align	16
	.zero		1024


//--------------------- .nv.shared._ZN5flash16flash_fwd_kernelI23Flash_fwd_kernel_traitsILi32ELi128ELi128ELi4ELb0ELb0EN7cutlass6half_tE19Flash_kernel_traitsILi32ELi128ELi128ELi4ES3_EELb0ELb1ELb0ELb0ELb1ELb1ELb1ELb0EEEvNS_16Flash_fwd_paramsE --------------------------
	.section	.nv.shared._ZN5flash16flash_fwd_kernelI23Flash_fwd_kernel_traitsILi32ELi128ELi128ELi4ELb0ELb0EN7cutlass6half_tE19Flash_kernel_traitsILi32ELi128ELi128ELi4ES3_EELb0ELb1ELb0ELb0ELb1ELb1ELb1ELb0EEEvNS_16Flash_fwd_paramsE,"aw",@nobits
	.sectionflags	@""
	.align	16
	.zero		1024


//--------------------- .nv.shared._ZN5flash16flash_fwd_kernelI23Flash_fwd_kernel_traitsILi32ELi128ELi128ELi4ELb0ELb0EN7cutlass6half_tE19Flash_kernel_traitsILi32ELi128ELi128ELi4ES3_EELb1ELb1ELb0ELb0ELb0ELb1ELb0ELb0EEEvNS_16Flash_fwd_paramsE --------------------------
	.section	.nv.shared._ZN5flash16flash_fwd_kernelI23Flash_fwd_kernel_traitsILi32ELi128ELi128ELi4ELb0ELb0EN7cutlass6half_tE19Flash_kernel_traitsILi32ELi128ELi128ELi4ES3_EELb1ELb1ELb0ELb0ELb0ELb1ELb0ELb0EEEvNS_16Flash_fwd_paramsE,"aw",@nobits
	.sectionflags	@""
	.align	16
	.zero		1024


//--------------------- .nv.shared._ZN5flash16flash_fwd_kernelI23Flash_fwd_kernel_traitsILi32ELi128ELi128ELi4ELb0ELb0EN7cutlass6half_tE19Flash_kernel_traitsILi32ELi128ELi128ELi4ES3_EELb0ELb1ELb0ELb0ELb0ELb1ELb1ELb0EEEvNS_16Flash_fwd_paramsE --------------------------
	.section	.nv.shared._ZN5flash16flash_fwd_kernelI23Flash_fwd_kernel_traitsILi32ELi128ELi128ELi4ELb0ELb0EN7cutlass6half_tE19Flash_kernel_traitsILi32ELi128ELi128ELi4ES3_EELb0ELb1ELb0ELb0ELb0ELb1ELb1ELb0EEEvNS_16Flash_fwd_paramsE,"aw",@nobits
	.sectionflags	@""
	.align	16
	.zero		1024


//--------------------- .nv.shared._ZN5flash16flash_fwd_kernelI23Flash_fwd_kernel_traitsILi32ELi128ELi128ELi4ELb0ELb0EN7cutlass6half_tE19Flash_kernel_traitsILi32ELi128ELi128ELi4ES3_EELb1ELb1ELb0ELb1ELb0ELb0ELb0ELb0EEEvNS_16Flash_fwd_paramsE --------------------------
	.section	.nv.shared._ZN5flash16flash_fwd_kernelI23Flash_fwd_kernel_traitsILi32ELi128ELi128ELi4ELb0ELb0EN7cutlass6half_tE19Flash_kernel_traitsILi32ELi128ELi128ELi4ES3_EELb1ELb1ELb0ELb1ELb0ELb0ELb0ELb0EEEvNS_16Flash_fwd_paramsE,"aw",@nobits
	.sectionflags	@""
	.align	16
	.zero		1024


//--------------------- .nv.shared._ZN5flash16flash_fwd_kernelI23Flash_fwd_kernel_traitsILi32ELi128ELi128ELi4ELb0ELb0EN7cutlass6half_tE19Flash_kernel_traitsILi32ELi128ELi128ELi4ES3_EELb1ELb1ELb0ELb0ELb0ELb0ELb0ELb1EEEvNS_16Flash_fwd_paramsE --------------------------
	.section	.nv.shared._ZN5flash16flash_fwd_kernelI23Flash_fwd_kernel_traitsILi32ELi128ELi128ELi4ELb0ELb0EN7cutlass6half_tE19Flash_kernel_traitsILi32ELi128ELi128ELi4ES3_EELb1ELb1ELb0ELb0ELb0ELb0ELb0ELb1EEEvNS_16Flash_fwd_paramsE,"aw",@nobits
	.sectionflags	@""
	.align	16
	.zero		1024


//--------------------- .nv.shared._ZN5flash16flash_fwd_kernelI23Flash_fwd_kernel_traitsILi32ELi128ELi128ELi4ELb0ELb0EN7cutlass6half_tE19Flash_kernel_traitsILi32ELi128ELi128ELi4ES3_EELb0ELb1ELb0ELb0ELb0ELb0ELb1ELb0EEEvNS_16Flash_fwd_paramsE --------------------------
	.section	.nv.shared._ZN5flash16flash_fwd_kernelI23Flash_fwd_kernel_traitsILi32ELi128ELi128ELi4ELb0ELb0EN7cutlass6half_tE19Flash_kernel_traitsILi32ELi128ELi128ELi4ES3_EELb0ELb1ELb0ELb0ELb0ELb0ELb1ELb0EEEvNS_16Flash_fwd_paramsE,"aw",@nobits
	.sectionflags	@""
	.align	16
	.zero		1024


//--------------------- .nv.shared._ZN5flash16flash_fwd_kernelI23Flash_fwd_kernel_traitsILi32ELi128ELi128ELi4ELb0ELb0EN7cutlass6half_tE19Flash_kernel_traitsILi32ELi128ELi128ELi4ES3_EELb1ELb1ELb0ELb1ELb0ELb0ELb0ELb1EEEvNS_16Flash_fwd_paramsE --------------------------
	.section	.nv.shared._ZN5flash16flash_fwd_kernelI23Flash_fwd_kernel_traitsILi32ELi128ELi128ELi4ELb0ELb0EN7cutlass6half_tE19Flash_kernel_traitsILi32ELi128ELi128ELi4ES3_EELb1ELb1ELb0ELb1ELb0ELb0ELb0ELb1EEEvNS_16Flash_fwd_paramsE,"aw",@nobits
	.sectionflags	@""
	.align	16
	.zero		1024


//--------------------- .nv.shared._ZN5flash16flash_fwd_kernelI23Flash_fwd_kernel_traitsILi32ELi128ELi128ELi4ELb0ELb0EN7cutlass6half_tE19Flash_kernel_traitsILi32ELi128ELi128ELi4ES3_EELb0ELb1ELb0ELb1ELb0ELb0ELb1ELb0EEEvNS_16Flash_fwd_paramsE --------------------------
	.section	.nv.shared._ZN5flash16flash_fwd_kernelI23Flash_fwd_kernel_traitsILi32ELi128ELi128ELi4ELb0ELb0EN7cutlass6half_tE19Flash_kernel_traitsILi32ELi128ELi128ELi4ES3_EELb0ELb1ELb0ELb1ELb0ELb0ELb1ELb0EEEvNS_16Flash_fwd_paramsE,"aw",@nobits
	.sectionflags	@""
	.align	16
	.zero		1024


//--------------------- .nv.constant0._ZN5flash16flash_fwd_kernelI23Flash_fwd_kernel_traitsILi32ELi128ELi128ELi4ELb0ELb0EN7cutlass6half_tE19Flash_kernel_traitsILi32ELi128ELi128ELi4ES3_EELb0ELb1ELb0ELb0ELb1ELb1ELb0ELb0EEEvNS_16Flash_fwd_paramsE --------------------------
	.section	.nv.constant0._ZN5flash16flash_fwd_kernelI23Flash_fwd_kernel_traitsILi32ELi128ELi128ELi4ELb0ELb0EN7cutlass6half_tE19Flash_kernel_traitsILi32ELi128ELi128ELi4ES3_EELb0ELb1ELb0ELb0ELb1ELb1ELb0ELb0EEEvNS_16Flash_fwd_paramsE,"a",@progbits
	.sectionflags	@""
	.align	4
.nv.constant0._ZN5flash16flash_fwd_kernelI23Flash_fwd_kernel_traitsILi32ELi128ELi128ELi4ELb0ELb0EN7cutlass6half_tE19Flash_kernel_traitsILi32ELi128ELi128ELi4ES3_EELb0ELb1ELb0ELb0ELb1ELb1ELb0ELb0EEEvNS_16Flash_fwd_paramsE:
	.zero		992


//--------------------- .nv.constant0._ZN5flash16flash_fwd_kernelI23Flash_fwd_kernel_traitsILi32ELi128ELi128ELi4ELb0ELb0EN7cutlass6half_tE19Flash_kernel_traitsILi32ELi128ELi128ELi4ES3_EELb0ELb1ELb0ELb0ELb0ELb1ELb0ELb0EEEvNS_16Flash_fwd_paramsE --------------------------
	.section	.nv.constant0._ZN5flash16flash_fwd_kernelI23Flash_fwd_kernel_traitsILi32ELi128ELi128ELi4ELb0ELb0EN7cutlass6half_tE19Flash_kernel_traitsILi32ELi128ELi128ELi4ES3_EELb0ELb1ELb0ELb0ELb0ELb1ELb0ELb0EEEvNS_16Flash_fwd_paramsE,"a",@progbits
	.sectionflags	@""
	.align	4
.nv.constant0._ZN5flash16flash_fwd_kernelI23Flash_fwd_kernel_traitsILi32ELi128ELi128ELi4ELb0ELb0EN7cutlass6half_tE19Flash_kernel_traitsILi32ELi128ELi128ELi4ES3_EELb0ELb1ELb0ELb0ELb0ELb1ELb0ELb0EEEvNS_16Flash_fwd_paramsE:
	.zero		992


//--------------------- .nv.constant0._ZN5flash16flash_fwd_kernelI23Flash_fwd_kernel_traitsILi32ELi128ELi128ELi4ELb0ELb0EN7cutlass6half_tE19Flash_kernel_traitsILi32ELi128ELi128ELi4ES3_EELb0ELb1ELb0ELb0ELb0ELb0ELb0ELb0EEEvNS_16Flash_fwd_paramsE --------------------------
	.section	.nv.constant0._ZN5flash16flash_fwd_kernelI23Flash_fwd_kernel_traitsILi32ELi128ELi128ELi4ELb0ELb0EN7cutlass6half_tE19Flash_kernel_traitsILi32ELi128ELi128ELi4ES3_EELb0ELb1ELb0ELb0ELb0ELb0ELb0ELb0EEEvNS_16Flash_fwd_paramsE,"a",@progbits
	.sectionflags	@""
	.align	4
.nv.constant0._ZN5flash16flash_fwd_kernelI23Flash_fwd_kernel_traitsILi32ELi128ELi128ELi4ELb0ELb0EN7cutlass6half_tE19Flash_kernel_traitsILi32ELi128ELi128ELi4ES3_EELb0ELb1ELb0ELb0ELb0ELb0ELb0ELb0EEEvNS_16Flash_fwd_paramsE:
	.zero		992


//--------------------- .nv.constant0._ZN5flash16flash_fwd_kernelI23Flash_fwd_kernel_traitsILi32ELi128ELi128ELi4ELb0ELb0EN7cutlass6half_tE19Flash_kernel_traitsILi32ELi128ELi128ELi4ES3_EELb0ELb1ELb0ELb1ELb0ELb0ELb0ELb0EEEvNS_16Flash_fwd_paramsE --------------------------
	.section	.nv.constant0._ZN5flash16flash_fwd_kernelI23Flash_fwd_kernel_traitsILi32ELi128ELi128ELi4ELb0ELb0EN7cutlass6half_tE19Flash_kernel_traitsILi32ELi128ELi128ELi4ES3_EELb0ELb1ELb0ELb1ELb0ELb0ELb0ELb0EEEvNS_16Flash_fwd_paramsE,"a",@progbits
	.sectionflags	@""
	.align	4
.nv.constant0._ZN5flash16flash_fwd_kernelI23Flash_fwd_kernel_traitsILi32ELi128ELi128ELi4ELb0ELb0EN7cutlass6half_tE19Flash_kernel_traitsILi32ELi128ELi128ELi4ES3_EELb0ELb1ELb0ELb1ELb0ELb0ELb0ELb0EEEvNS_16Flash_fwd_paramsE:
	.zero		992


//--------------------- .nv.constant0._ZN5flash16flash_fwd_kernelI23Flash_fwd_kernel_traitsILi32ELi128ELi128ELi4ELb0ELb0EN7cutlass6half_tE19Flash_kernel_traitsILi32ELi128ELi128ELi4ES3_EELb1ELb1ELb0ELb0ELb0ELb0ELb0ELb0EEEvNS_16Flash_fwd_paramsE --------------------------
	.section	.nv.constant0._ZN5flash16flash_fwd_kernelI23Flash_fwd_kernel_traitsILi32ELi128ELi128ELi4ELb0ELb0EN7cutlass6half_tE19Flash_kernel_traitsILi32ELi128ELi128ELi4ES3_EELb1ELb1ELb0ELb0ELb0ELb0ELb0ELb0EEEvNS_16Flash_fwd_paramsE,"a",@progbits
	.sectionflags	@""
	.align	4
.nv.constant0._ZN5flash16flash_fwd_kernelI23Flash_fwd_kernel_traitsILi32ELi128ELi128ELi4ELb0ELb0EN7cutlass6half_tE19Flash_kernel_traitsILi32ELi128ELi128ELi4ES3_EELb1ELb1ELb0ELb0ELb0ELb0ELb0ELb0EEEvNS_16Flash_fwd_paramsE:
	.zero		992


//--------------------- .nv.constant0._ZN5flash16flash_fwd_kernelI23Flash_fwd_kernel_traitsILi32ELi128ELi128ELi4ELb0ELb0EN7cutlass6half_tE19Flash_kernel_traitsILi32ELi128ELi128ELi4ES3_EELb1ELb1ELb0ELb0ELb1ELb1ELb0ELb0EEEvNS_16Flash_fwd_paramsE --------------------------
	.section	.nv.constant0._ZN5flash16flash_fwd_kernelI23Flash_fwd_kernel_traitsILi32ELi128ELi128ELi4ELb0ELb0EN7cutlass6half_tE19Flash_kernel_traitsILi32ELi128ELi128ELi4ES3_EELb1ELb1ELb0ELb0ELb1ELb1ELb0ELb0EEEvNS_16Flash_fwd_paramsE,"a",@progbits
	.sectionflags	@""
	.align	4
.nv.constant0._ZN5flash16flash_fwd_kernelI23Flash_fwd_kernel_traitsILi32ELi128ELi128ELi4ELb0ELb0EN7cutlass6half_tE19Flash_kernel_traitsILi32ELi128ELi128ELi4ES3_EELb1ELb1ELb0ELb0ELb1ELb1ELb0ELb0EEEvNS_16Flash_fwd_paramsE:
	.zero		992


//--------------------- .nv.constant0._ZN5flash16flash_fwd_kernelI23Flash_fwd_kernel_traitsILi32ELi128ELi128ELi4ELb0ELb0EN7cutlass6half_tE19Flash_kernel_traitsILi32ELi128ELi128ELi4ES3_EELb0ELb1ELb0ELb0ELb1ELb1ELb1ELb0EEEvNS_16Flash_fwd_paramsE --------------------------
	.section	.nv.constant0._ZN5flash16flash_fwd_kernelI23Flash_fwd_kernel_traitsILi32ELi128ELi128ELi4ELb0ELb0EN7cutlass6half_tE19Flash_kernel_traitsILi32ELi128ELi128ELi4ES3_EELb0ELb1ELb0ELb0ELb1ELb1ELb1ELb0EEEvNS_16Flash_fwd_paramsE,"a",@progbits
	.sectionflags	@""
	.align	4
.nv.constant0._ZN5flash16flash_fwd_kernelI23Flash_fwd_kernel_traitsILi32ELi128ELi128ELi4ELb0ELb0EN7cutlass6half_tE19Flash_kernel_traitsILi32ELi128ELi128ELi4ES3_EELb0ELb1ELb0ELb0ELb1ELb1ELb1ELb0EEEvNS_16Flash_fwd_paramsE:
	.zero		992


//--------------------- .nv.constant0._ZN5flash16flash_fwd_kernelI23Flash_fwd_kernel_traitsILi32ELi128ELi128ELi4ELb0ELb0EN7cutlass6half_tE19Flash_kernel_traitsILi32ELi128ELi128ELi4ES3_EELb1ELb1ELb0ELb0ELb0ELb1ELb0ELb0EEEvNS_16Flash_fwd_paramsE --------------------------
	.section	.nv.constant0._ZN5flash16flash_fwd_kernelI23Flash_fwd_kernel_traitsILi32ELi128ELi128ELi4ELb0ELb0EN7cutlass6half_tE19Flash_kernel_traitsILi32ELi128ELi128ELi4ES3_EELb1ELb1ELb0ELb0ELb0ELb1ELb0ELb0EEEvNS_16Flash_fwd_paramsE,"a",@progbits
	.sectionflags	@""
	.align	4
.nv.constant0._ZN5flash16flash_fwd_kernelI23Flash_fwd_kernel_traitsILi32ELi128ELi128ELi4ELb0ELb0EN7cutlass6half_tE19Flash_kernel_traitsILi32ELi128ELi128ELi4ES3_EELb1ELb1ELb0ELb0ELb0ELb1ELb0ELb0EEEvNS_16Flash_fwd_paramsE:
	.zero		992


//--------------------- .nv.constant0._ZN5flash16flash_fwd_kernelI23Flash_fwd_kernel_traitsILi32ELi128ELi128ELi4ELb0ELb0EN7cutlass6half_tE19Flash_kernel_traitsILi32ELi128ELi128ELi4ES3_EELb0ELb1ELb0ELb0ELb0ELb1ELb1ELb0EEEvNS_16Flash_fwd_paramsE --------------------------
	.section	.nv.constant0._ZN5flash16flash_fwd_kernelI23Flash_fwd_kernel_traitsILi32ELi128ELi128ELi4ELb0ELb0EN7cutlass6half_tE19Flash_kernel_traitsILi32ELi128ELi128ELi4ES3_EELb0ELb1ELb0ELb0ELb0ELb1ELb1ELb0EEEvNS_16Flash_fwd_paramsE,"a",@progbits
	.sectionflags	@""
	.align	4
.nv.constant0._ZN5flash16flash_fwd_kernelI23Flash_fwd_kernel_traitsILi32ELi128ELi128ELi4ELb0ELb0EN7cutlass6half_tE19Flash_kernel_traitsILi32ELi128ELi128ELi4ES3_EELb0ELb1ELb0ELb0ELb0ELb1ELb1ELb0EEEvNS_16Flash_fwd_paramsE:
	.zero		992


//--------------------- .nv.constant0._ZN5flash16flash_fwd_kernelI23Flash_fwd_kernel_traitsILi32ELi128ELi128ELi4ELb0ELb0EN7cutlass6half_tE19Flash_kernel_traitsILi32ELi128ELi128ELi4ES3_EELb1ELb1ELb0ELb1ELb0ELb0ELb0ELb0EEEvNS_16Flash_fwd_paramsE --------------------------
	.section	.nv.constant0._ZN5flash16flash_fwd_kernelI23Flash_fwd_kernel_traitsILi32ELi128ELi128ELi4ELb0ELb0EN7cutlass6half_tE19Flash_kernel_traitsILi32ELi128ELi128ELi4ES3_EELb1ELb1ELb0ELb1ELb0ELb0ELb0ELb0EEEvNS_16Flash_fwd_paramsE,"a",@progbits
	.sectionflags	@""
	.align	4
.nv.constant0._ZN5flash16flash_fwd_kernelI23Flash_fwd_kernel_traitsILi32ELi128ELi128ELi4ELb0ELb0EN7cutlass6half_tE19Flash_kernel_traitsILi32ELi128ELi128ELi4ES3_EELb1ELb1ELb0ELb1ELb0ELb0ELb0ELb0EEEvNS_16Flash_fwd_paramsE:
	.zero		992


//--------------------- .nv.constant0._ZN5flash16flash_fwd_kernelI23Flash_fwd_kernel_traitsILi32ELi128ELi128ELi4ELb0ELb0EN7cutlass6half_tE19Flash_kernel_traitsILi32ELi128ELi128ELi4ES3_EELb1ELb1ELb0ELb0ELb0ELb0ELb0ELb1EEEvNS_16Flash_fwd_paramsE --------------------------
	.section	.nv.constant0._ZN5flash16flash_fwd_kernelI23Flash_fwd_kernel_traitsILi32ELi128ELi128ELi4ELb0ELb0EN7cutlass6half_tE19Flash_kernel_traitsILi32ELi128ELi128ELi4ES3_EELb1ELb1ELb0ELb0ELb0ELb0ELb0ELb1EEEvNS_16Flash_fwd_paramsE,"a",@progbits
	.sectionflags	@""
	.align	4
.nv.constant0._ZN5flash16flash_fwd_kernelI23Flash_fwd_kernel_traitsILi32ELi128ELi128ELi4ELb0ELb0EN7cutlass6half_tE19Flash_kernel_traitsILi32ELi128ELi128ELi4ES3_EELb1ELb1ELb0ELb0ELb0ELb0ELb0ELb1EEEvNS_16Flash_fwd_paramsE:
	.zero		992


//--------------------- .nv.constant0._ZN5flash16flash_fwd_kernelI23Flash_fwd_kernel_traitsILi32ELi128ELi128ELi4ELb0ELb0EN7cutlass6half_tE19Flash_kernel_traitsILi32ELi128ELi128ELi4ES3_EELb0ELb1ELb0ELb0ELb0ELb0ELb1ELb0EEEvNS_16Flash_fwd_paramsE --------------------------
	.section	.nv.constant0._ZN5flash16flash_fwd_kernelI23Flash_fwd_kernel_traitsILi32ELi128ELi128ELi4ELb0ELb0EN7cutlass6half_tE19Flash_kernel_traitsILi32ELi128ELi128ELi4ES3_EELb0ELb1ELb0ELb0ELb0ELb0ELb1ELb0EEEvNS_16Flash_fwd_paramsE,"a",@progbits
	.sectionflags	@""
	.align	4
.nv.constant0._ZN5flash16flash_fwd_kernelI23Flash_fwd_kernel_traitsILi32ELi128ELi128ELi4ELb0ELb0EN7cutlass6half_tE19Flash_kernel_traitsILi32ELi128ELi128ELi4ES3_EELb0ELb1ELb0ELb0ELb0ELb0ELb1ELb0EEEvNS_16Flash_fwd_paramsE:
	.zero		992


//--------------------- .nv.constant0._ZN5flash16flash_fwd_kernelI23Flash_fwd_kernel_traitsILi32ELi128ELi128ELi4ELb0ELb0EN7cutlass6half_tE19Flash_kernel_traitsILi32ELi128ELi128ELi4ES3_EELb1ELb1ELb0ELb1ELb0ELb0ELb0ELb1EEEvNS_16Flash_fwd_paramsE --------------------------
	.section	.nv.constant0._ZN5flash16flash_fwd_kernelI23Flash_fwd_kernel_traitsILi32ELi128ELi128ELi4ELb0ELb0EN7cutlass6half_tE19Flash_kernel_traitsILi32ELi128ELi128ELi4ES3_EELb1ELb1ELb0ELb1ELb0ELb0ELb0ELb1EEEvNS_16Flash_fwd_paramsE,"a",@progbits
	.sectionflags	@""
	.align	4
.nv.constant0._ZN5flash16flash_fwd_kernelI23Flash_fwd_kernel_traitsILi32ELi128ELi128ELi4ELb0ELb0EN7cutlass6half_tE19Flash_kernel_traitsILi32ELi128ELi128ELi4ES3_EELb1ELb1ELb0ELb1ELb0ELb0ELb0ELb1EEEvNS_16Flash_fwd_paramsE:
	.zero		992


//--------------------- .nv.constant0._ZN5flash16flash_fwd_kernelI23Flash_fwd_kernel_traitsILi32ELi128ELi128ELi4ELb0ELb0EN7cutlass6half_tE19Flash_kernel_traitsILi32ELi128ELi128ELi4ES3_EELb0ELb1ELb0ELb1ELb0ELb0ELb1ELb0EEEvNS_16Flash_fwd_paramsE --------------------------
	.section	.nv.constant0._ZN5flash16flash_fwd_kernelI23Flash_fwd_kernel_traitsILi32ELi128ELi128ELi4ELb0ELb0EN7cutlass6half_tE19Flash_kernel_traitsILi32ELi128ELi128ELi4ES3_EELb0ELb1ELb0ELb1ELb0ELb0ELb1ELb0EEEvNS_16Flash_fwd_paramsE,"a",@progbits
	.sectionflags	@""
	.align	4
.nv.constant0._ZN5flash16flash_fwd_kernelI23Flash_fwd_kernel_traitsILi32ELi128ELi128ELi4ELb0ELb0EN7cutlass6half_tE19Flash_kernel_traitsILi32ELi128ELi128ELi4ES3_EELb0ELb1ELb0ELb1ELb0ELb0ELb1ELb0EEEvNS_16Flash_fwd_paramsE:
	.zero		992


//--------------------- SYMBOLS --------------------------

	.type		.nv.reservedSmem.offset0,@object
	.size		.nv.reservedSmem.offset0,0x4
